	.target	sm_80

	.elftype	@"ET_EXEC"


//--------------------- .note.nv.tkinfo           --------------------------
	.section	.note.nv.tkinfo,"",@"SHT_NOTE"
	.sectionflags	@"SHF_NOTE_NV_TKINFO"
	.tkinfo
        /*0018*/ 	.word	0x00000002
        /*0030*/ 	.string	""
        /*0030*/ 	.string	"ptxas"
        /*0030*/ 	.string	"Cuda compilation tools, release 13.0, V13.0.88"
        /*0030*/ 	.string	"Build cuda_13.0.r13.0/compiler.36424714_0"
        /*0030*/ 	.string	"-arch sm_80 -m 64 "



//--------------------- .note.nv.cuinfo           --------------------------
	.section	.note.nv.cuinfo,"",@"SHT_NOTE"
	.sectionflags	@"SHF_NOTE_NV_CUINFO"
        /*0018*/ 	.short	0x0002
        /*001a*/ 	.short	0x0050
        /*001c*/ 	.short	0x0082
	.zero		2


//--------------------- .nv.info                  --------------------------
	.section	.nv.info,"",@"SHT_CUDA_INFO"
	.align	4


	//----- nvinfo : EIATTR_REGCOUNT
	.align		4
        /*0000*/ 	.byte	0x04, 0x2f
        /*0002*/ 	.short	(.L_12 - .L_11)
	.align		4
.L_11:
        /*0004*/ 	.word	index@(_ZN7cutlass13device_kernelIN5flash19enable_sm80_to_sm89INS1_16FlashAttnFwdSm80INS1_25CollectiveMainloopFwdSm80ILi8ELi1ELb0EN4cute5tupleIJNS5_1CILi128EEENS7_ILi48EEENS7_ILi256EEEEEELi256ENS_10bfloat16_tEfNS_4arch4Sm80ELb1ELb0ELb0ELb1ELb1ELb1ELb1ELb0EEENS1_21CollectiveEpilogueFwdINS6_IJS8_SA_S9_EEENS6_IJNS7_ILi1EEESI_SI_EEESC_SE_Li256ELb1ELb1ELb0ELb0EEENS1_19SingleTileSchedulerILb1ELb0ELb1ELi128EEEEEEEEEvNT_6ParamsE)
        /*0008*/ 	.word	0x000000fd


	//----- nvinfo : EIATTR_FRAME_SIZE
	.align		4
.L_12:
        /*000c*/ 	.byte	0x04, 0x11
        /*000e*/ 	.short	(.L_14 - .L_13)
	.align		4
.L_13:
        /*0010*/ 	.word	index@($__internal_20_$__cuda_sm70_shflsync_idx_p)
        /*0014*/ 	.word	0x00000000


	//----- nvinfo : EIATTR_FRAME_SIZE
	.align		4
.L_14:
        /*0018*/ 	.byte	0x04, 0x11
        /*001a*/ 	.short	(.L_16 - .L_15)
	.align		4
.L_15:
        /*001c*/ 	.word	index@(_ZN7cutlass13device_kernelIN5flash19enable_sm80_to_sm89INS1_16FlashAttnFwdSm80INS1_25CollectiveMainloopFwdSm80ILi8ELi1ELb0EN4cute5tupleIJNS5_1CILi128EEENS7_ILi48EEENS7_ILi256EEEEEELi256ENS_10bfloat16_tEfNS_4arch4Sm80ELb1ELb0ELb0ELb1ELb1ELb1ELb1ELb0EEENS1_21CollectiveEpilogueFwdINS6_IJS8_SA_S9_EEENS6_IJNS7_ILi1EEESI_SI_EEESC_SE_Li256ELb1ELb1ELb0ELb0EEENS1_19SingleTileSchedulerILb1ELb0ELb1ELi128EEEEEEEEEvNT_6ParamsE)
        /*0020*/ 	.word	0x00000000


	//----- nvinfo : EIATTR_REGCOUNT
	.align		4
.L_16:
        /*0024*/ 	.byte	0x04, 0x2f
        /*0026*/ 	.short	(.L_18 - .L_17)
	.align		4
.L_17:
        /*0028*/ 	.word	index@(_ZN7cutlass13device_kernelIN5flash19enable_sm80_to_sm89INS1_16FlashAttnFwdSm80INS1_25CollectiveMainloopFwdSm80ILi8ELi1ELb0EN4cute5tupleIJNS5_1CILi128EEENS7_ILi96EEENS7_ILi256EEEEEELi256ENS_10bfloat16_tEfNS_4arch4Sm80ELb1ELb0ELb0ELb1ELb1ELb0ELb1ELb0EEENS1_21CollectiveEpilogueFwdINS6_IJS8_SA_S9_EEENS6_IJNS7_ILi1EEESI_SI_EEESC_SE_Li256ELb1ELb1ELb0ELb0EEENS1_19SingleTileSchedulerILb1ELb0ELb1ELi128EEEEEEEEEvNT_6ParamsE)
        /*002c*/ 	.word	0x000000ff


	//----- nvinfo : EIATTR_FRAME_SIZE
	.align		4
.L_18:
        /*0030*/ 	.byte	0x04, 0x11
        /*0032*/ 	.short	(.L_20 - .L_19)
	.align		4
.L_19:
        /*0034*/ 	.word	index@(_ZN7cutlass13device_kernelIN5flash19enable_sm80_to_sm89INS1_16FlashAttnFwdSm80INS1_25CollectiveMainloopFwdSm80ILi8ELi1ELb0EN4cute5tupleIJNS5_1CILi128EEENS7_ILi96EEENS7_ILi256EEEEEELi256ENS_10bfloat16_tEfNS_4arch4Sm80ELb1ELb0ELb0ELb1ELb1ELb0ELb1ELb0EEENS1_21CollectiveEpilogueFwdINS6_IJS8_SA_S9_EEENS6_IJNS7_ILi1EEESI_SI_EEESC_SE_Li256ELb1ELb1ELb0ELb0EEENS1_19SingleTileSchedulerILb1ELb0ELb1ELi128EEEEEEEEEvNT_6ParamsE)
        /*0038*/ 	.word	0x00000088


	//----- nvinfo : EIATTR_REGCOUNT
	.align		4
.L_20:
        /*003c*/ 	.byte	0x04, 0x2f
        /*003e*/ 	.short	(.L_22 - .L_21)
	.align		4
.L_21:
        /*0040*/ 	.word	index@(_ZN7cutlass13device_kernelIN5flash19enable_sm80_to_sm89INS1_16FlashAttnFwdSm80INS1_25CollectiveMainloopFwdSm80ILi8ELi1ELb0EN4cute5tupleIJNS5_1CILi128EEENS7_ILi96EEENS7_ILi256EEEEEELi256ENS_10bfloat16_tEfNS_4arch4Sm80ELb1ELb0ELb0ELb0ELb1ELb0ELb1ELb0EEENS1_21CollectiveEpilogueFwdINS6_IJS8_SA_S9_EEENS6_IJNS7_ILi1EEESI_SI_EEESC_SE_Li256ELb0ELb1ELb0ELb0EEENS1_30DynamicPersistentTileSchedulerILi256ELi256ELb0ELb1ELb0EEEEEEEEEvNT_6ParamsE)
        /*0044*/ 	.word	0x000000ff


	//----- nvinfo : EIATTR_FRAME_SIZE
	.align		4
.L_22:
        /*0048*/ 	.byte	0x04, 0x11
        /*004a*/ 	.short	(.L_24 - .L_23)
	.align		4
.L_23:
        /*004c*/ 	.word	index@($__internal_19_$__cuda_sm70_shflsync_idx_p)
        /*0050*/ 	.word	0x00000000


	//----- nvinfo : EIATTR_FRAME_SIZE
	.align		4
.L_24:
        /*0054*/ 	.byte	0x04, 0x11
        /*0056*/ 	.short	(.L_26 - .L_25)
	.align		4
.L_25:
        /*0058*/ 	.word	index@($__internal_18_$__cuda_sm70_shflsync_bfly_p)
        /*005c*/ 	.word	0x00000000


	//----- nvinfo : EIATTR_FRAME_SIZE
	.align		4
.L_26:
        /*0060*/ 	.byte	0x04, 0x11
        /*0062*/ 	.short	(.L_28 - .L_27)
	.align		4
.L_27:
        /*0064*/ 	.word	index@(_ZN7cutlass13device_kernelIN5flash19enable_sm80_to_sm89INS1_16FlashAttnFwdSm80INS1_25CollectiveMainloopFwdSm80ILi8ELi1ELb0EN4cute5tupleIJNS5_1CILi128EEENS7_ILi96EEENS7_ILi256EEEEEELi256ENS_10bfloat16_tEfNS_4arch4Sm80ELb1ELb0ELb0ELb0ELb1ELb0ELb1ELb0EEENS1_21CollectiveEpilogueFwdINS6_IJS8_SA_S9_EEENS6_IJNS7_ILi1EEESI_SI_EEESC_SE_Li256ELb0ELb1ELb0ELb0EEENS1_30DynamicPersistentTileSchedulerILi256ELi256ELb0ELb1ELb0EEEEEEEEEvNT_6ParamsE)
        /*0068*/ 	.word	0x00000088


	//----- nvinfo : EIATTR_REGCOUNT
	.align		4
.L_28:
        /*006c*/ 	.byte	0x04, 0x2f
        /*006e*/ 	.short	(.L_30 - .L_29)
	.align		4
.L_29:
        /*0070*/ 	.word	index@(_ZN7cutlass13device_kernelIN5flash19enable_sm80_to_sm89INS1_16FlashAttnFwdSm80INS1_25CollectiveMainloopFwdSm80ILi8ELi1ELb0EN4cute5tupleIJNS5_1CILi128EEENS7_ILi48EEENS7_ILi256EEEEEELi256ENS_10bfloat16_tEfNS_4arch4Sm80ELb0ELb1ELb0ELb1ELb1ELb1ELb1ELb0EEENS1_21CollectiveEpilogueFwdINS6_IJS8_SA_S9_EEENS6_IJNS7_ILi1EEESI_SI_EEESC_SE_Li256ELb1ELb1ELb0ELb0EEENS1_19SingleTileSchedulerILb1ELb0ELb1ELi128EEEEEEEEEvNT_6ParamsE)
        /*0074*/ 	.word	0x000000ff


	//----- nvinfo : EIATTR_FRAME_SIZE
	.align		4
.L_30:
        /*0078*/ 	.byte	0x04, 0x11
        /*007a*/ 	.short	(.L_32 - .L_31)
	.align		4
.L_31:
        /*007c*/ 	.word	index@($__internal_17_$__cuda_sm70_shflsync_idx_p)
        /*0080*/ 	.word	0x00000000


	//----- nvinfo : EIATTR_FRAME_SIZE
	.align		4
.L_32:
        /*0084*/ 	.byte	0x04, 0x11
        /*0086*/ 	.short	(.L_34 - .L_33)
	.align		4
.L_33:
        /*0088*/ 	.word	index@($__internal_16_$__cuda_sm70_shflsync_bfly_p)
        /*008c*/ 	.word	0x00000000


	//----- nvinfo : EIATTR_FRAME_SIZE
	.align		4
.L_34:
        /*0090*/ 	.byte	0x04, 0x11
        /*0092*/ 	.short	(.L_36 - .L_35)
	.align		4
.L_35:
        /*0094*/ 	.word	index@($_ZN7cutlass13device_kernelIN5flash19enable_sm80_to_sm89INS1_16FlashAttnFwdSm80INS1_25CollectiveMainloopFwdSm80ILi8ELi1ELb0EN4cute5tupleIJNS5_1CILi128EEENS7_ILi48EEENS7_ILi256EEEEEELi256ENS_10bfloat16_tEfNS_4arch4Sm80ELb0ELb1ELb0ELb1ELb1ELb1ELb1ELb0EEENS1_21CollectiveEpilogueFwdINS6_IJS8_SA_S9_EEENS6_IJNS7_ILi1EEESI_SI_EEESC_SE_Li256ELb1ELb1ELb0ELb0EEENS1_19SingleTileSchedulerILb1ELb0ELb1ELi128EEEEEEEEEvNT_6ParamsE$_ZZN5flash25CollectiveMainloopFwdSm80ILi8ELi1ELb0EN4cute5tupleIJNS1_1CILi128EEENS3_ILi48EEENS3_ILi256EEEEEELi256EN7cutlass10bfloat16_tEfNS8_4arch4Sm80ELb0ELb1ELb0ELb1ELb1ELb1ELb1ELb0EE3mmaINS_16FlashAttnFwdSm80ISC_NS_21CollectiveEpilogueFwdINS2_IJS4_S6_S5_EEENS2_IJNS3_ILi1EEESH_SH_EEES9_SB_Li256ELb1ELb1ELb0ELb0EEENS_19SingleTileSchedulerILb1ELb0ELb1ELi128EEEE13SharedStorageENS1_6TensorINS1_11ArrayEngineIfLm128EEENS1_6LayoutINS2_IJNS2_IJNS3_ILi2EEESS_EEESH_NS3_ILi32EEEEEENS2_IJNS2_IJSH_SS_EEENS3_ILi0EEENS3_ILi4EEEEEEEEEENS_7SoftmaxILi2ELi0EEEEEbRKNSC_6ParamsERT0_RT1_iRKNS_16SeqlenInfoQKNewKILb1ELb1EEENS2_IJiiiiEEERT_ENKUlvE_clEv)
        /*0098*/ 	.word	0x00000000


	//----- nvinfo : EIATTR_FRAME_SIZE
	.align		4
.L_36:
        /*009c*/ 	.byte	0x04, 0x11
        /*009e*/ 	.short	(.L_38 - .L_37)
	.align		4
.L_37:
        /*00a0*/ 	.word	index@(_ZN7cutlass13device_kernelIN5flash19enable_sm80_to_sm89INS1_16FlashAttnFwdSm80INS1_25CollectiveMainloopFwdSm80ILi8ELi1ELb0EN4cute5tupleIJNS5_1CILi128EEENS7_ILi48EEENS7_ILi256EEEEEELi256ENS_10bfloat16_tEfNS_4arch4Sm80ELb0ELb1ELb0ELb1ELb1ELb1ELb1ELb0EEENS1_21CollectiveEpilogueFwdINS6_IJS8_SA_S9_EEENS6_IJNS7_ILi1EEESI_SI_EEESC_SE_Li256ELb1ELb1ELb0ELb0EEENS1_19SingleTileSchedulerILb1ELb0ELb1ELi128EEEEEEEEEvNT_6ParamsE)
        /*00a4*/ 	.word	0x00000070


	//----- nvinfo : EIATTR_REGCOUNT
	.align		4
.L_38:
        /*00a8*/ 	.byte	0x04, 0x2f
        /*00aa*/ 	.short	(.L_40 - .L_39)
	.align		4
.L_39:
        /*00ac*/ 	.word	index@(_ZN7cutlass13device_kernelIN5flash19enable_sm80_to_sm89INS1_16FlashAttnFwdSm80INS1_25CollectiveMainloopFwdSm80ILi8ELi1ELb0EN4cute5tupleIJNS5_1CILi128EEENS7_ILi64EEENS7_ILi256EEEEEELi256ENS_10bfloat16_tEfNS_4arch4Sm80ELb0ELb1ELb0ELb1ELb1ELb0ELb1ELb0EEENS1_21CollectiveEpilogueFwdINS6_IJS8_SA_S9_EEENS6_IJNS7_ILi1EEESI_SI_EEESC_SE_Li256ELb1ELb1ELb0ELb0EEENS1_19SingleTileSchedulerILb1ELb0ELb1ELi128EEEEEEEEEvNT_6ParamsE)
        /*00b0*/ 	.word	0x000000ff


	//----- nvinfo : EIATTR_FRAME_SIZE
	.align		4
.L_40:
        /*00b4*/ 	.byte	0x04, 0x11
        /*00b6*/ 	.short	(.L_42 - .L_41)
	.align		4
.L_41:
        /*00b8*/ 	.word	index@(_ZN7cutlass13device_kernelIN5flash19enable_sm80_to_sm89INS1_16FlashAttnFwdSm80INS1_25CollectiveMainloopFwdSm80ILi8ELi1ELb0EN4cute5tupleIJNS5_1CILi128EEENS7_ILi64EEENS7_ILi256EEEEEELi256ENS_10bfloat16_tEfNS_4arch4Sm80ELb0ELb1ELb0ELb1ELb1ELb0ELb1ELb0EEENS1_21CollectiveEpilogueFwdINS6_IJS8_SA_S9_EEENS6_IJNS7_ILi1EEESI_SI_EEESC_SE_Li256ELb1ELb1ELb0ELb0EEENS1_19SingleTileSchedulerILb1ELb0ELb1ELi128EEEEEEEEEvNT_6ParamsE)
        /*00bc*/ 	.word	0x00000000


	//----- nvinfo : EIATTR_REGCOUNT
	.align		4
.L_42:
        /*00c0*/ 	.byte	0x04, 0x2f
        /*00c2*/ 	.short	(.L_44 - .L_43)
	.align		4
.L_43:
        /*00c4*/ 	.word	index@(_ZN7cutlass13device_kernelIN5flash19enable_sm80_to_sm89INS1_16FlashAttnFwdSm80INS1_25CollectiveMainloopFwdSm80ILi8ELi1ELb0EN4cute5tupleIJNS5_1CILi128EEENS7_ILi64EEENS7_ILi256EEEEEELi256ENS_10bfloat16_tEfNS_4arch4Sm80ELb0ELb1ELb0ELb0ELb1ELb0ELb1ELb0EEENS1_21CollectiveEpilogueFwdINS6_IJS8_SA_S9_EEENS6_IJNS7_ILi1EEESI_SI_EEESC_SE_Li256ELb0ELb1ELb0ELb0EEENS1_19SingleTileSchedulerILb0ELb0ELb1ELi128EEEEEEEEEvNT_6ParamsE)
        /*00c8*/ 	.word	0x000000ff


	//----- nvinfo : EIATTR_FRAME_SIZE
	.align		4
.L_44:
        /*00cc*/ 	.byte	0x04, 0x11
        /*00ce*/ 	.short	(.L_46 - .L_45)
	.align		4
.L_45:
        /*00d0*/ 	.word	index@(_ZN7cutlass13device_kernelIN5flash19enable_sm80_to_sm89INS1_16FlashAttnFwdSm80INS1_25CollectiveMainloopFwdSm80ILi8ELi1ELb0EN4cute5tupleIJNS5_1CILi128EEENS7_ILi64EEENS7_ILi256EEEEEELi256ENS_10bfloat16_tEfNS_4arch4Sm80ELb0ELb1ELb0ELb0ELb1ELb0ELb1ELb0EEENS1_21CollectiveEpilogueFwdINS6_IJS8_SA_S9_EEENS6_IJNS7_ILi1EEESI_SI_EEESC_SE_Li256ELb0ELb1ELb0ELb0EEENS1_19SingleTileSchedulerILb0ELb0ELb1ELi128EEEEEEEEEvNT_6ParamsE)
        /*00d4*/ 	.word	0x00000000


	//----- nvinfo : EIATTR_REGCOUNT
	.align		4
.L_46:
        /*00d8*/ 	.byte	0x04, 0x2f
        /*00da*/ 	.short	(.L_48 - .L_47)
	.align		4
.L_47:
        /*00dc*/ 	.word	index@(_ZN7cutlass13device_kernelIN5flash19enable_sm80_to_sm89INS1_16FlashAttnFwdSm80INS1_25CollectiveMainloopFwdSm80ILi8ELi1ELb0EN4cute5tupleIJNS5_1CILi128EEENS7_ILi48EEENS7_ILi256EEEEEELi256ENS_10bfloat16_tEfNS_4arch4Sm80ELb0ELb0ELb0ELb1ELb1ELb1ELb1ELb0EEENS1_21CollectiveEpilogueFwdINS6_IJS8_SA_S9_EEENS6_IJNS7_ILi1EEESI_SI_EEESC_SE_Li256ELb1ELb1ELb0ELb0EEENS1_19SingleTileSchedulerILb1ELb0ELb1ELi128EEEEEEEEEvNT_6ParamsE)
        /*00e0*/ 	.word	0x000000f8


	//----- nvinfo : EIATTR_FRAME_SIZE
	.align		4
.L_48:
        /*00e4*/ 	.byte	0x04, 0x11
        /*00e6*/ 	.short	(.L_50 - .L_49)
	.align		4
.L_49:
        /*00e8*/ 	.word	index@($__internal_15_$__cuda_sm70_shflsync_idx_p)
        /*00ec*/ 	.word	0x00000000


	//----- nvinfo : EIATTR_FRAME_SIZE
	.align		4
.L_50:
        /*00f0*/ 	.byte	0x04, 0x11
        /*00f2*/ 	.short	(.L_52 - .L_51)
	.align		4
.L_51:
        /*00f4*/ 	.word	index@(_ZN7cutlass13device_kernelIN5flash19enable_sm80_to_sm89INS1_16FlashAttnFwdSm80INS1_25CollectiveMainloopFwdSm80ILi8ELi1ELb0EN4cute5tupleIJNS5_1CILi128EEENS7_ILi48EEENS7_ILi256EEEEEELi256ENS_10bfloat16_tEfNS_4arch4Sm80ELb0ELb0ELb0ELb1ELb1ELb1ELb1ELb0EEENS1_21CollectiveEpilogueFwdINS6_IJS8_SA_S9_EEENS6_IJNS7_ILi1EEESI_SI_EEESC_SE_Li256ELb1ELb1ELb0ELb0EEENS1_19SingleTileSchedulerILb1ELb0ELb1ELi128EEEEEEEEEvNT_6ParamsE)
        /*00f8*/ 	.word	0x00000000


	//----- nvinfo : EIATTR_REGCOUNT
	.align		4
.L_52:
        /*00fc*/ 	.byte	0x04, 0x2f
        /*00fe*/ 	.short	(.L_54 - .L_53)
	.align		4
.L_53:
        /*0100*/ 	.word	index@(_ZN7cutlass13device_kernelIN5flash19enable_sm80_to_sm89INS1_16FlashAttnFwdSm80INS1_25CollectiveMainloopFwdSm80ILi8ELi1ELb0EN4cute5tupleIJNS5_1CILi128EEENS7_ILi96EEENS7_ILi256EEEEEELi256ENS_10bfloat16_tEfNS_4arch4Sm80ELb0ELb0ELb0ELb1ELb1ELb0ELb1ELb0EEENS1_21CollectiveEpilogueFwdINS6_IJS8_SA_S9_EEENS6_IJNS7_ILi1EEESI_SI_EEESC_SE_Li256ELb1ELb1ELb0ELb0EEENS1_19SingleTileSchedulerILb1ELb0ELb1ELi128EEEEEEEEEvNT_6ParamsE)
        /*0104*/ 	.word	0x000000ff


	//----- nvinfo : EIATTR_FRAME_SIZE
	.align		4
.L_54:
        /*0108*/ 	.byte	0x04, 0x11
        /*010a*/ 	.short	(.L_56 - .L_55)
	.align		4
.L_55:
        /*010c*/ 	.word	index@(_ZN7cutlass13device_kernelIN5flash19enable_sm80_to_sm89INS1_16FlashAttnFwdSm80INS1_25CollectiveMainloopFwdSm80ILi8ELi1ELb0EN4cute5tupleIJNS5_1CILi128EEENS7_ILi96EEENS7_ILi256EEEEEELi256ENS_10bfloat16_tEfNS_4arch4Sm80ELb0ELb0ELb0ELb1ELb1ELb0ELb1ELb0EEENS1_21CollectiveEpilogueFwdINS6_IJS8_SA_S9_EEENS6_IJNS7_ILi1EEESI_SI_EEESC_SE_Li256ELb1ELb1ELb0ELb0EEENS1_19SingleTileSchedulerILb1ELb0ELb1ELi128EEEEEEEEEvNT_6ParamsE)
        /*0110*/ 	.word	0x00000048


	//----- nvinfo : EIATTR_REGCOUNT
	.align		4
.L_56:
        /*0114*/ 	.byte	0x04, 0x2f
        /*0116*/ 	.short	(.L_58 - .L_57)
	.align		4
.L_57:
        /*0118*/ 	.word	index@(_ZN7cutlass13device_kernelIN5flash19enable_sm80_to_sm89INS1_16FlashAttnFwdSm80INS1_25CollectiveMainloopFwdSm80ILi8ELi1ELb0EN4cute5tupleIJNS5_1CILi128EEENS7_ILi96EEENS7_ILi256EEEEEELi256ENS_10bfloat16_tEfNS_4arch4Sm80ELb0ELb0ELb0ELb0ELb1ELb0ELb1ELb0EEENS1_21CollectiveEpilogueFwdINS6_IJS8_SA_S9_EEENS6_IJNS7_ILi1EEESI_SI_EEESC_SE_Li256ELb0ELb1ELb0ELb0EEENS1_19SingleTileSchedulerILb0ELb0ELb1ELi128EEEEEEEEEvNT_6ParamsE)
        /*011c*/ 	.word	0x000000ff


	//----- nvinfo : EIATTR_FRAME_SIZE
	.align		4
.L_58:
        /*0120*/ 	.byte	0x04, 0x11
        /*0122*/ 	.short	(.L_60 - .L_59)
	.align		4
.L_59:
        /*0124*/ 	.word	index@(_ZN7cutlass13device_kernelIN5flash19enable_sm80_to_sm89INS1_16FlashAttnFwdSm80INS1_25CollectiveMainloopFwdSm80ILi8ELi1ELb0EN4cute5tupleIJNS5_1CILi128EEENS7_ILi96EEENS7_ILi256EEEEEELi256ENS_10bfloat16_tEfNS_4arch4Sm80ELb0ELb0ELb0ELb0ELb1ELb0ELb1ELb0EEENS1_21CollectiveEpilogueFwdINS6_IJS8_SA_S9_EEENS6_IJNS7_ILi1EEESI_SI_EEESC_SE_Li256ELb0ELb1ELb0ELb0EEENS1_19SingleTileSchedulerILb0ELb0ELb1ELi128EEEEEEEEEvNT_6ParamsE)
        /*0128*/ 	.word	0x00000060


	//----- nvinfo : EIATTR_REGCOUNT
	.align		4
.L_60:
        /*012c*/ 	.byte	0x04, 0x2f
        /*012e*/ 	.short	(.L_62 - .L_61)
	.align		4
.L_61:
        /*0130*/ 	.word	index@(_ZN7cutlass13device_kernelIN5flash19enable_sm80_to_sm89INS1_16FlashAttnFwdSm80INS1_25CollectiveMainloopFwdSm80ILi8ELi1ELb0EN4cute5tupleIJNS5_1CILi128EEENS7_ILi32EEENS7_ILi256EEEEEELi256ENS_10bfloat16_tEfNS_4arch4Sm80ELb1ELb0ELb0ELb1ELb1ELb1ELb1ELb0EEENS1_21CollectiveEpilogueFwdINS6_IJS8_SA_S9_EEENS6_IJNS7_ILi1EEESI_SI_EEESC_SE_Li256ELb1ELb1ELb0ELb0EEENS1_19SingleTileSchedulerILb1ELb0ELb1ELi128EEEEEEEEEvNT_6ParamsE)
        /*0134*/ 	.word	0x000000fb


	//----- nvinfo : EIATTR_FRAME_SIZE
	.align		4
.L_62:
        /*0138*/ 	.byte	0x04, 0x11
        /*013a*/ 	.short	(.L_64 - .L_63)
	.align		4
.L_63:
        /*013c*/ 	.word	index@(_ZN7cutlass13device_kernelIN5flash19enable_sm80_to_sm89INS1_16FlashAttnFwdSm80INS1_25CollectiveMainloopFwdSm80ILi8ELi1ELb0EN4cute5tupleIJNS5_1CILi128EEENS7_ILi32EEENS7_ILi256EEEEEELi256ENS_10bfloat16_tEfNS_4arch4Sm80ELb1ELb0ELb0ELb1ELb1ELb1ELb1ELb0EEENS1_21CollectiveEpilogueFwdINS6_IJS8_SA_S9_EEENS6_IJNS7_ILi1EEESI_SI_EEESC_SE_Li256ELb1ELb1ELb0ELb0EEENS1_19SingleTileSchedulerILb1ELb0ELb1ELi128EEEEEEEEEvNT_6ParamsE)
        /*0140*/ 	.word	0x00000000


	//----- nvinfo : EIATTR_REGCOUNT
	.align		4
.L_64:
        /*0144*/ 	.byte	0x04, 0x2f
        /*0146*/ 	.short	(.L_66 - .L_65)
	.align		4
.L_65:
        /*0148*/ 	.word	index@(_ZN7cutlass13device_kernelIN5flash19enable_sm80_to_sm89INS1_16FlashAttnFwdSm80INS1_25CollectiveMainloopFwdSm80ILi8ELi1ELb1EN4cute5tupleIJNS5_1CILi128EEENS7_ILi64EEENS7_ILi256EEEEEELi256ENS_10bfloat16_tEfNS_4arch4Sm80ELb1ELb0ELb0ELb1ELb1ELb0ELb1ELb0EEENS1_21CollectiveEpilogueFwdINS6_IJS8_SA_S9_EEENS6_IJNS7_ILi1EEESI_SI_EEESC_SE_Li256ELb1ELb1ELb0ELb0EEENS1_19SingleTileSchedulerILb1ELb0ELb1ELi128EEEEEEEEEvNT_6ParamsE)
        /*014c*/ 	.word	0x000000ff


	//----- nvinfo : EIATTR_FRAME_SIZE
	.align		4
.L_66:
        /*0150*/ 	.byte	0x04, 0x11
        /*0152*/ 	.short	(.L_68 - .L_67)
	.align		4
.L_67:
        /*0154*/ 	.word	index@(_ZN7cutlass13device_kernelIN5flash19enable_sm80_to_sm89INS1_16FlashAttnFwdSm80INS1_25CollectiveMainloopFwdSm80ILi8ELi1ELb1EN4cute5tupleIJNS5_1CILi128EEENS7_ILi64EEENS7_ILi256EEEEEELi256ENS_10bfloat16_tEfNS_4arch4Sm80ELb1ELb0ELb0ELb1ELb1ELb0ELb1ELb0EEENS1_21CollectiveEpilogueFwdINS6_IJS8_SA_S9_EEENS6_IJNS7_ILi1EEESI_SI_EEESC_SE_Li256ELb1ELb1ELb0ELb0EEENS1_19SingleTileSchedulerILb1ELb0ELb1ELi128EEEEEEEEEvNT_6ParamsE)
        /*0158*/ 	.word	0x000000e0


	//----- nvinfo : EIATTR_REGCOUNT
	.align		4
.L_68:
        /*015c*/ 	.byte	0x04, 0x2f
        /*015e*/ 	.short	(.L_70 - .L_69)
	.align		4
.L_69:
        /*0160*/ 	.word	index@(_ZN7cutlass13device_kernelIN5flash19enable_sm80_to_sm89INS1_16FlashAttnFwdSm80INS1_25CollectiveMainloopFwdSm80ILi8ELi1ELb1EN4cute5tupleIJNS5_1CILi128EEENS7_ILi64EEENS7_ILi256EEEEEELi256ENS_10bfloat16_tEfNS_4arch4Sm80ELb1ELb0ELb0ELb0ELb1ELb0ELb1ELb0EEENS1_21CollectiveEpilogueFwdINS6_IJS8_SA_S9_EEENS6_IJNS7_ILi1EEESI_SI_EEESC_SE_Li256ELb0ELb1ELb0ELb0EEENS1_30DynamicPersistentTileSchedulerILi256ELi256ELb0ELb1ELb0EEEEEEEEEvNT_6ParamsE)
        /*0164*/ 	.word	0x000000ff


	//----- nvinfo : EIATTR_FRAME_SIZE
	.align		4
.L_70:
        /*0168*/ 	.byte	0x04, 0x11
        /*016a*/ 	.short	(.L_72 - .L_71)
	.align		4
.L_71:
        /*016c*/ 	.word	index@($__internal_14_$__cuda_sm70_shflsync_idx_p)
        /*0170*/ 	.word	0x00000000


	//----- nvinfo : EIATTR_FRAME_SIZE
	.align		4
.L_72:
        /*0174*/ 	.byte	0x04, 0x11
        /*0176*/ 	.short	(.L_74 - .L_73)
	.align		4
.L_73:
        /*0178*/ 	.word	index@($__internal_13_$__cuda_sm70_shflsync_bfly_p)
        /*017c*/ 	.word	0x00000000


	//----- nvinfo : EIATTR_FRAME_SIZE
	.align		4
.L_74:
        /*0180*/ 	.byte	0x04, 0x11
        /*0182*/ 	.short	(.L_76 - .L_75)
	.align		4
.L_75:
        /*0184*/ 	.word	index@(_ZN7cutlass13device_kernelIN5flash19enable_sm80_to_sm89INS1_16FlashAttnFwdSm80INS1_25CollectiveMainloopFwdSm80ILi8ELi1ELb1EN4cute5tupleIJNS5_1CILi128EEENS7_ILi64EEENS7_ILi256EEEEEELi256ENS_10bfloat16_tEfNS_4arch4Sm80ELb1ELb0ELb0ELb0ELb1ELb0ELb1ELb0EEENS1_21CollectiveEpilogueFwdINS6_IJS8_SA_S9_EEENS6_IJNS7_ILi1EEESI_SI_EEESC_SE_Li256ELb0ELb1ELb0ELb0EEENS1_30DynamicPersistentTileSchedulerILi256ELi256ELb0ELb1ELb0EEEEEEEEEvNT_6ParamsE)
        /*0188*/ 	.word	0x00000128


	//----- nvinfo : EIATTR_REGCOUNT
	.align		4
.L_76:
        /*018c*/ 	.byte	0x04, 0x2f
        /*018e*/ 	.short	(.L_78 - .L_77)
	.align		4
.L_77:
        /*0190*/ 	.word	index@(_ZN7cutlass13device_kernelIN5flash19enable_sm80_to_sm89INS1_16FlashAttnFwdSm80INS1_25CollectiveMainloopFwdSm80ILi8ELi1ELb0EN4cute5tupleIJNS5_1CILi128EEENS7_ILi32EEENS7_ILi256EEEEEELi256ENS_10bfloat16_tEfNS_4arch4Sm80ELb0ELb1ELb0ELb1ELb1ELb1ELb1ELb0EEENS1_21CollectiveEpilogueFwdINS6_IJS8_SA_S9_EEENS6_IJNS7_ILi1EEESI_SI_EEESC_SE_Li256ELb1ELb1ELb0ELb0EEENS1_19SingleTileSchedulerILb1ELb0ELb1ELi128EEEEEEEEEvNT_6ParamsE)
        /*0194*/ 	.word	0x000000f9


	//----- nvinfo : EIATTR_FRAME_SIZE
	.align		4
.L_78:
        /*0198*/ 	.byte	0x04, 0x11
        /*019a*/ 	.short	(.L_80 - .L_79)
	.align		4
.L_79:
        /*019c*/ 	.word	index@(_ZN7cutlass13device_kernelIN5flash19enable_sm80_to_sm89INS1_16FlashAttnFwdSm80INS1_25CollectiveMainloopFwdSm80ILi8ELi1ELb0EN4cute5tupleIJNS5_1CILi128EEENS7_ILi32EEENS7_ILi256EEEEEELi256ENS_10bfloat16_tEfNS_4arch4Sm80ELb0ELb1ELb0ELb1ELb1ELb1ELb1ELb0EEENS1_21CollectiveEpilogueFwdINS6_IJS8_SA_S9_EEENS6_IJNS7_ILi1EEESI_SI_EEESC_SE_Li256ELb1ELb1ELb0ELb0EEENS1_19SingleTileSchedulerILb1ELb0ELb1ELi128EEEEEEEEEvNT_6ParamsE)
        /*01a0*/ 	.word	0x00000000


	//----- nvinfo : EIATTR_REGCOUNT
	.align		4
.L_80:
        /*01a4*/ 	.byte	0x04, 0x2f
        /*01a6*/ 	.short	(.L_82 - .L_81)
	.align		4
.L_81:
        /*01a8*/ 	.word	index@(_ZN7cutlass13device_kernelIN5flash19enable_sm80_to_sm89INS1_16FlashAttnFwdSm80INS1_25CollectiveMainloopFwdSm80ILi8ELi1ELb1EN4cute5tupleIJNS5_1CILi128EEENS7_ILi48EEENS7_ILi256EEEEEELi256ENS_10bfloat16_tEfNS_4arch4Sm80ELb0ELb1ELb0ELb1ELb1ELb0ELb1ELb0EEENS1_21CollectiveEpilogueFwdINS6_IJS8_SA_S9_EEENS6_IJNS7_ILi1EEESI_SI_EEESC_SE_Li256ELb1ELb1ELb0ELb0EEENS1_19SingleTileSchedulerILb1ELb0ELb1ELi128EEEEEEEEEvNT_6ParamsE)
        /*01ac*/ 	.word	0x000000ff


	//----- nvinfo : EIATTR_FRAME_SIZE
	.align		4
.L_82:
        /*01b0*/ 	.byte	0x04, 0x11
        /*01b2*/ 	.short	(.L_84 - .L_83)
	.align		4
.L_83:
        /*01b4*/ 	.word	index@($__internal_12_$__cuda_sm70_shflsync_idx_p)
        /*01b8*/ 	.word	0x00000000


	//----- nvinfo : EIATTR_FRAME_SIZE
	.align		4
.L_84:
        /*01bc*/ 	.byte	0x04, 0x11
        /*01be*/ 	.short	(.L_86 - .L_85)
	.align		4
.L_85:
        /*01c0*/ 	.word	index@(_ZN7cutlass13device_kernelIN5flash19enable_sm80_to_sm89INS1_16FlashAttnFwdSm80INS1_25CollectiveMainloopFwdSm80ILi8ELi1ELb1EN4cute5tupleIJNS5_1CILi128EEENS7_ILi48EEENS7_ILi256EEEEEELi256ENS_10bfloat16_tEfNS_4arch4Sm80ELb0ELb1ELb0ELb1ELb1ELb0ELb1ELb0EEENS1_21CollectiveEpilogueFwdINS6_IJS8_SA_S9_EEENS6_IJNS7_ILi1EEESI_SI_EEESC_SE_Li256ELb1ELb1ELb0ELb0EEENS1_19SingleTileSchedulerILb1ELb0ELb1ELi128EEEEEEEEEvNT_6ParamsE)
        /*01c4*/ 	.word	0x00000080


	//----- nvinfo : EIATTR_REGCOUNT
	.align		4
.L_86:
        /*01c8*/ 	.byte	0x04, 0x2f
        /*01ca*/ 	.short	(.L_88 - .L_87)
	.align		4
.L_87:
        /*01cc*/ 	.word	index@(_ZN7cutlass13device_kernelIN5flash19enable_sm80_to_sm89INS1_16FlashAttnFwdSm80INS1_25CollectiveMainloopFwdSm80ILi8ELi1ELb1EN4cute5tupleIJNS5_1CILi128EEENS7_ILi48EEENS7_ILi256EEEEEELi256ENS_10bfloat16_tEfNS_4arch4Sm80ELb0ELb1ELb0ELb0ELb1ELb0ELb1ELb0EEENS1_21CollectiveEpilogueFwdINS6_IJS8_SA_S9_EEENS6_IJNS7_ILi1EEESI_SI_EEESC_SE_Li256ELb0ELb1ELb0ELb0EEENS1_19SingleTileSchedulerILb0ELb0ELb1ELi128EEEEEEEEEvNT_6ParamsE)
        /*01d0*/ 	.word	0x000000ff


	//----- nvinfo : EIATTR_FRAME_SIZE
	.align		4
.L_88:
        /*01d4*/ 	.byte	0x04, 0x11
        /*01d6*/ 	.short	(.L_90 - .L_89)
	.align		4
.L_89:
        /*01d8*/ 	.word	index@($__internal_11_$__cuda_sm70_shflsync_idx_p)
        /*01dc*/ 	.word	0x00000000


	//----- nvinfo : EIATTR_FRAME_SIZE
	.align		4
.L_90:
        /*01e0*/ 	.byte	0x04, 0x11
        /*01e2*/ 	.short	(.L_92 - .L_91)
	.align		4
.L_91:
        /*01e4*/ 	.word	index@(_ZN7cutlass13device_kernelIN5flash19enable_sm80_to_sm89INS1_16FlashAttnFwdSm80INS1_25CollectiveMainloopFwdSm80ILi8ELi1ELb1EN4cute5tupleIJNS5_1CILi128EEENS7_ILi48EEENS7_ILi256EEEEEELi256ENS_10bfloat16_tEfNS_4arch4Sm80ELb0ELb1ELb0ELb0ELb1ELb0ELb1ELb0EEENS1_21CollectiveEpilogueFwdINS6_IJS8_SA_S9_EEENS6_IJNS7_ILi1EEESI_SI_EEESC_SE_Li256ELb0ELb1ELb0ELb0EEENS1_19SingleTileSchedulerILb0ELb0ELb1ELi128EEEEEEEEEvNT_6ParamsE)
        /*01e8*/ 	.word	0x00000080


	//----- nvinfo : EIATTR_REGCOUNT
	.align		4
.L_92:
        /*01ec*/ 	.byte	0x04, 0x2f
        /*01ee*/ 	.short	(.L_94 - .L_93)
	.align		4
.L_93:
        /*01f0*/ 	.word	index@(_ZN7cutlass13device_kernelIN5flash19enable_sm80_to_sm89INS1_16FlashAttnFwdSm80INS1_25CollectiveMainloopFwdSm80ILi8ELi1ELb0EN4cute5tupleIJNS5_1CILi128EEENS7_ILi32EEENS7_ILi256EEEEEELi256ENS_10bfloat16_tEfNS_4arch4Sm80ELb0ELb0ELb0ELb1ELb1ELb1ELb1ELb0EEENS1_21CollectiveEpilogueFwdINS6_IJS8_SA_S9_EEENS6_IJNS7_ILi1EEESI_SI_EEESC_SE_Li256ELb1ELb1ELb0ELb0EEENS1_19SingleTileSchedulerILb1ELb0ELb1ELi128EEEEEEEEEvNT_6ParamsE)
        /*01f4*/ 	.word	0x000000f8


	//----- nvinfo : EIATTR_FRAME_SIZE
	.align		4
.L_94:
        /*01f8*/ 	.byte	0x04, 0x11
        /*01fa*/ 	.short	(.L_96 - .L_95)
	.align		4
.L_95:
        /*01fc*/ 	.word	index@(_ZN7cutlass13device_kernelIN5flash19enable_sm80_to_sm89INS1_16FlashAttnFwdSm80INS1_25CollectiveMainloopFwdSm80ILi8ELi1ELb0EN4cute5tupleIJNS5_1CILi128EEENS7_ILi32EEENS7_ILi256EEEEEELi256ENS_10bfloat16_tEfNS_4arch4Sm80ELb0ELb0ELb0ELb1ELb1ELb1ELb1ELb0EEENS1_21CollectiveEpilogueFwdINS6_IJS8_SA_S9_EEENS6_IJNS7_ILi1EEESI_SI_EEESC_SE_Li256ELb1ELb1ELb0ELb0EEENS1_19SingleTileSchedulerILb1ELb0ELb1ELi128EEEEEEEEEvNT_6ParamsE)
        /*0200*/ 	.word	0x00000000


	//----- nvinfo : EIATTR_REGCOUNT
	.align		4
.L_96:
        /*0204*/ 	.byte	0x04, 0x2f
        /*0206*/ 	.short	(.L_98 - .L_97)
	.align		4
.L_97:
        /*0208*/ 	.word	index@(_ZN7cutlass13device_kernelIN5flash19enable_sm80_to_sm89INS1_16FlashAttnFwdSm80INS1_25CollectiveMainloopFwdSm80ILi8ELi1ELb1EN4cute5tupleIJNS5_1CILi128EEENS7_ILi64EEENS7_ILi256EEEEEELi256ENS_10bfloat16_tEfNS_4arch4Sm80ELb0ELb0ELb0ELb1ELb1ELb0ELb1ELb0EEENS1_21CollectiveEpilogueFwdINS6_IJS8_SA_S9_EEENS6_IJNS7_ILi1EEESI_SI_EEESC_SE_Li256ELb1ELb1ELb0ELb0EEENS1_19SingleTileSchedulerILb1ELb0ELb1ELi128EEEEEEEEEvNT_6ParamsE)
        /*020c*/ 	.word	0x000000ff


	//----- nvinfo : EIATTR_FRAME_SIZE
	.align		4
.L_98:
        /*0210*/ 	.byte	0x04, 0x11
        /*0212*/ 	.short	(.L_100 - .L_99)
	.align		4
.L_99:
        /*0214*/ 	.word	index@(_ZN7cutlass13device_kernelIN5flash19enable_sm80_to_sm89INS1_16FlashAttnFwdSm80INS1_25CollectiveMainloopFwdSm80ILi8ELi1ELb1EN4cute5tupleIJNS5_1CILi128EEENS7_ILi64EEENS7_ILi256EEEEEELi256ENS_10bfloat16_tEfNS_4arch4Sm80ELb0ELb0ELb0ELb1ELb1ELb0ELb1ELb0EEENS1_21CollectiveEpilogueFwdINS6_IJS8_SA_S9_EEENS6_IJNS7_ILi1EEESI_SI_EEESC_SE_Li256ELb1ELb1ELb0ELb0EEENS1_19SingleTileSchedulerILb1ELb0ELb1ELi128EEEEEEEEEvNT_6ParamsE)
        /*0218*/ 	.word	0x00000098


	//----- nvinfo : EIATTR_REGCOUNT
	.align		4
.L_100:
        /*021c*/ 	.byte	0x04, 0x2f
        /*021e*/ 	.short	(.L_102 - .L_101)
	.align		4
.L_101:
        /*0220*/ 	.word	index@(_ZN7cutlass13device_kernelIN5flash19enable_sm80_to_sm89INS1_16FlashAttnFwdSm80INS1_25CollectiveMainloopFwdSm80ILi8ELi1ELb1EN4cute5tupleIJNS5_1CILi128EEENS7_ILi64EEENS7_ILi256EEEEEELi256ENS_10bfloat16_tEfNS_4arch4Sm80ELb0ELb0ELb0ELb0ELb1ELb0ELb1ELb0EEENS1_21CollectiveEpilogueFwdINS6_IJS8_SA_S9_EEENS6_IJNS7_ILi1EEESI_SI_EEESC_SE_Li256ELb0ELb1ELb0ELb0EEENS1_19SingleTileSchedulerILb0ELb0ELb1ELi128EEEEEEEEEvNT_6ParamsE)
        /*0224*/ 	.word	0x000000ff


	//----- nvinfo : EIATTR_FRAME_SIZE
	.align		4
.L_102:
        /*0228*/ 	.byte	0x04, 0x11
        /*022a*/ 	.short	(.L_104 - .L_103)
	.align		4
.L_103:
        /*022c*/ 	.word	index@(_ZN7cutlass13device_kernelIN5flash19enable_sm80_to_sm89INS1_16FlashAttnFwdSm80INS1_25CollectiveMainloopFwdSm80ILi8ELi1ELb1EN4cute5tupleIJNS5_1CILi128EEENS7_ILi64EEENS7_ILi256EEEEEELi256ENS_10bfloat16_tEfNS_4arch4Sm80ELb0ELb0ELb0ELb0ELb1ELb0ELb1ELb0EEENS1_21CollectiveEpilogueFwdINS6_IJS8_SA_S9_EEENS6_IJNS7_ILi1EEESI_SI_EEESC_SE_Li256ELb0ELb1ELb0ELb0EEENS1_19SingleTileSchedulerILb0ELb0ELb1ELi128EEEEEEEEEvNT_6ParamsE)
        /*0230*/ 	.word	0x000000b0


	//----- nvinfo : EIATTR_REGCOUNT
	.align		4
.L_104:
        /*0234*/ 	.byte	0x04, 0x2f
        /*0236*/ 	.short	(.L_106 - .L_105)
	.align		4
.L_105:
        /*0238*/ 	.word	index@(_ZN7cutlass13device_kernelIN5flash19enable_sm80_to_sm89INS1_16FlashAttnFwdSm80INS1_25CollectiveMainloopFwdSm80ILi8ELi1ELb0EN4cute5tupleIJNS5_1CILi128EEENS7_ILi48EEENS7_ILi256EEEEEELi256ENS_10bfloat16_tEfNS_4arch4Sm80ELb1ELb0ELb1ELb1ELb1ELb1ELb1ELb0EEENS1_21CollectiveEpilogueFwdINS6_IJS8_SA_S9_EEENS6_IJNS7_ILi1EEESI_SI_EEESC_SE_Li256ELb1ELb1ELb0ELb0EEENS1_19SingleTileSchedulerILb1ELb0ELb1ELi128EEEEEEEEEvNT_6ParamsE)
        /*023c*/ 	.word	0x000000ff


	//----- nvinfo : EIATTR_FRAME_SIZE
	.align		4
.L_106:
        /*0240*/ 	.byte	0x04, 0x11
        /*0242*/ 	.short	(.L_108 - .L_107)
	.align		4
.L_107:
        /*0244*/ 	.word	index@($__internal_10_$__cuda_sm70_shflsync_idx_p)
        /*0248*/ 	.word	0x00000000


	//----- nvinfo : EIATTR_FRAME_SIZE
	.align		4
.L_108:
        /*024c*/ 	.byte	0x04, 0x11
        /*024e*/ 	.short	(.L_110 - .L_109)
	.align		4
.L_109:
        /*0250*/ 	.word	index@($__internal_9_$__cuda_sm70_shflsync_bfly_p)
        /*0254*/ 	.word	0x00000000


	//----- nvinfo : EIATTR_FRAME_SIZE
	.align		4
.L_110:
        /*0258*/ 	.byte	0x04, 0x11
        /*025a*/ 	.short	(.L_112 - .L_111)
	.align		4
.L_111:
        /*025c*/ 	.word	index@($_ZN7cutlass13device_kernelIN5flash19enable_sm80_to_sm89INS1_16FlashAttnFwdSm80INS1_25CollectiveMainloopFwdSm80ILi8ELi1ELb0EN4cute5tupleIJNS5_1CILi128EEENS7_ILi48EEENS7_ILi256EEEEEELi256ENS_10bfloat16_tEfNS_4arch4Sm80ELb1ELb0ELb1ELb1ELb1ELb1ELb1ELb0EEENS1_21CollectiveEpilogueFwdINS6_IJS8_SA_S9_EEENS6_IJNS7_ILi1EEESI_SI_EEESC_SE_Li256ELb1ELb1ELb0ELb0EEENS1_19SingleTileSchedulerILb1ELb0ELb1ELi128EEEEEEEEEvNT_6ParamsE$_ZZN5flash25CollectiveMainloopFwdSm80ILi8ELi1ELb0EN4cute5tupleIJNS1_1CILi128EEENS3_ILi48EEENS3_ILi256EEEEEELi256EN7cutlass10bfloat16_tEfNS8_4arch4Sm80ELb1ELb0ELb1ELb1ELb1ELb1ELb1ELb0EE3mmaINS_16FlashAttnFwdSm80ISC_NS_21CollectiveEpilogueFwdINS2_IJS4_S6_S5_EEENS2_IJNS3_ILi1EEESH_SH_EEES9_SB_Li256ELb1ELb1ELb0ELb0EEENS_19SingleTileSchedulerILb1ELb0ELb1ELi128EEEE13SharedStorageENS1_6TensorINS1_11ArrayEngineIfLm128EEENS1_6LayoutINS2_IJNS2_IJNS3_ILi2EEESS_EEESH_NS3_ILi32EEEEEENS2_IJNS2_IJSH_SS_EEENS3_ILi0EEENS3_ILi4EEEEEEEEEENS_7SoftmaxILi2ELi0EEEEEbRKNSC_6ParamsERT0_RT1_iRKNS_16SeqlenInfoQKNewKILb1ELb1EEENS2_IJiiiiEEERT_ENKUlvE_clEv)
        /*0260*/ 	.word	0x00000000


	//----- nvinfo : EIATTR_FRAME_SIZE
	.align		4
.L_112:
        /*0264*/ 	.byte	0x04, 0x11
        /*0266*/ 	.short	(.L_114 - .L_113)
	.align		4
.L_113:
        /*0268*/ 	.word	index@(_ZN7cutlass13device_kernelIN5flash19enable_sm80_to_sm89INS1_16FlashAttnFwdSm80INS1_25CollectiveMainloopFwdSm80ILi8ELi1ELb0EN4cute5tupleIJNS5_1CILi128EEENS7_ILi48EEENS7_ILi256EEEEEELi256ENS_10bfloat16_tEfNS_4arch4Sm80ELb1ELb0ELb1ELb1ELb1ELb1ELb1ELb0EEENS1_21CollectiveEpilogueFwdINS6_IJS8_SA_S9_EEENS6_IJNS7_ILi1EEESI_SI_EEESC_SE_Li256ELb1ELb1ELb0ELb0EEENS1_19SingleTileSchedulerILb1ELb0ELb1ELi128EEEEEEEEEvNT_6ParamsE)
        /*026c*/ 	.word	0x00000078


	//----- nvinfo : EIATTR_REGCOUNT
	.align		4
.L_114:
        /*0270*/ 	.byte	0x04, 0x2f
        /*0272*/ 	.short	(.L_116 - .L_115)
	.align		4
.L_115:
        /*0274*/ 	.word	index@(_ZN7cutlass13device_kernelIN5flash19enable_sm80_to_sm89INS1_16FlashAttnFwdSm80INS1_25CollectiveMainloopFwdSm80ILi8ELi1ELb0EN4cute5tupleIJNS5_1CILi128EEENS7_ILi96EEENS7_ILi256EEEEEELi256ENS_10bfloat16_tEfNS_4arch4Sm80ELb1ELb0ELb1ELb1ELb1ELb0ELb1ELb0EEENS1_21CollectiveEpilogueFwdINS6_IJS8_SA_S9_EEENS6_IJNS7_ILi1EEESI_SI_EEESC_SE_Li256ELb1ELb1ELb0ELb0EEENS1_19SingleTileSchedulerILb1ELb0ELb1ELi128EEEEEEEEEvNT_6ParamsE)
        /*0278*/ 	.word	0x000000ff


	//----- nvinfo : EIATTR_FRAME_SIZE
	.align		4
.L_116:
        /*027c*/ 	.byte	0x04, 0x11
        /*027e*/ 	.short	(.L_118 - .L_117)
	.align		4
.L_117:
        /*0280*/ 	.word	index@(_ZN7cutlass13device_kernelIN5flash19enable_sm80_to_sm89INS1_16FlashAttnFwdSm80INS1_25CollectiveMainloopFwdSm80ILi8ELi1ELb0EN4cute5tupleIJNS5_1CILi128EEENS7_ILi96EEENS7_ILi256EEEEEELi256ENS_10bfloat16_tEfNS_4arch4Sm80ELb1ELb0ELb1ELb1ELb1ELb0ELb1ELb0EEENS1_21CollectiveEpilogueFwdINS6_IJS8_SA_S9_EEENS6_IJNS7_ILi1EEESI_SI_EEESC_SE_Li256ELb1ELb1ELb0ELb0EEENS1_19SingleTileSchedulerILb1ELb0ELb1ELi128EEEEEEEEEvNT_6ParamsE)
        /*0284*/ 	.word	0x00000070


	//----- nvinfo : EIATTR_REGCOUNT
	.align		4
.L_118:
        /*0288*/ 	.byte	0x04, 0x2f
        /*028a*/ 	.short	(.L_120 - .L_119)
	.align		4
.L_119:
        /*028c*/ 	.word	index@(_ZN7cutlass13device_kernelIN5flash19enable_sm80_to_sm89INS1_16FlashAttnFwdSm80INS1_25CollectiveMainloopFwdSm80ILi8ELi1ELb0EN4cute5tupleIJNS5_1CILi128EEENS7_ILi96EEENS7_ILi256EEEEEELi256ENS_10bfloat16_tEfNS_4arch4Sm80ELb1ELb0ELb1ELb0ELb1ELb0ELb1ELb0EEENS1_21CollectiveEpilogueFwdINS6_IJS8_SA_S9_EEENS6_IJNS7_ILi1EEESI_SI_EEESC_SE_Li256ELb0ELb1ELb0ELb0EEENS1_30DynamicPersistentTileSchedulerILi256ELi256ELb0ELb1ELb0EEEEEEEEEvNT_6ParamsE)
        /*0290*/ 	.word	0x000000ff


	//----- nvinfo : EIATTR_FRAME_SIZE
	.align		4
.L_120:
        /*0294*/ 	.byte	0x04, 0x11
        /*0296*/ 	.short	(.L_122 - .L_121)
	.align		4
.L_121:
        /*0298*/ 	.word	index@($__internal_8_$__cuda_sm70_shflsync_idx_p)
        /*029c*/ 	.word	0x00000000


	//----- nvinfo : EIATTR_FRAME_SIZE
	.align		4
.L_122:
        /*02a0*/ 	.byte	0x04, 0x11
        /*02a2*/ 	.short	(.L_124 - .L_123)
	.align		4
.L_123:
        /*02a4*/ 	.word	index@($__internal_7_$__cuda_sm70_shflsync_bfly_p)
        /*02a8*/ 	.word	0x00000000


	//----- nvinfo : EIATTR_FRAME_SIZE
	.align		4
.L_124:
        /*02ac*/ 	.byte	0x04, 0x11
        /*02ae*/ 	.short	(.L_126 - .L_125)
	.align		4
.L_125:
        /*02b0*/ 	.word	index@(_ZN7cutlass13device_kernelIN5flash19enable_sm80_to_sm89INS1_16FlashAttnFwdSm80INS1_25CollectiveMainloopFwdSm80ILi8ELi1ELb0EN4cute5tupleIJNS5_1CILi128EEENS7_ILi96EEENS7_ILi256EEEEEELi256ENS_10bfloat16_tEfNS_4arch4Sm80ELb1ELb0ELb1ELb0ELb1ELb0ELb1ELb0EEENS1_21CollectiveEpilogueFwdINS6_IJS8_SA_S9_EEENS6_IJNS7_ILi1EEESI_SI_EEESC_SE_Li256ELb0ELb1ELb0ELb0EEENS1_30DynamicPersistentTileSchedulerILi256ELi256ELb0ELb1ELb0EEEEEEEEEvNT_6ParamsE)
        /*02b4*/ 	.word	0x00000088


	//----- nvinfo : EIATTR_REGCOUNT
	.align		4
.L_126:
        /*02b8*/ 	.byte	0x04, 0x2f
        /*02ba*/ 	.short	(.L_128 - .L_127)
	.align		4
.L_127:
        /*02bc*/ 	.word	index@(_ZN7cutlass13device_kernelIN5flash19enable_sm80_to_sm89INS1_16FlashAttnFwdSm80INS1_25CollectiveMainloopFwdSm80ILi8ELi1ELb0EN4cute5tupleIJNS5_1CILi128EEENS7_ILi48EEENS7_ILi256EEEEEELi256ENS_10bfloat16_tEfNS_4arch4Sm80ELb0ELb1ELb1ELb1ELb1ELb1ELb1ELb0EEENS1_21CollectiveEpilogueFwdINS6_IJS8_SA_S9_EEENS6_IJNS7_ILi1EEESI_SI_EEESC_SE_Li256ELb1ELb1ELb0ELb0EEENS1_19SingleTileSchedulerILb1ELb0ELb1ELi128EEEEEEEEEvNT_6ParamsE)
        /*02c0*/ 	.word	0x000000ff


	//----- nvinfo : EIATTR_FRAME_SIZE
	.align		4
.L_128:
        /*02c4*/ 	.byte	0x04, 0x11
        /*02c6*/ 	.short	(.L_130 - .L_129)
	.align		4
.L_129:
        /*02c8*/ 	.word	index@($__internal_6_$__cuda_sm70_shflsync_idx_p)
        /*02cc*/ 	.word	0x00000000


	//----- nvinfo : EIATTR_FRAME_SIZE
	.align		4
.L_130:
        /*02d0*/ 	.byte	0x04, 0x11
        /*02d2*/ 	.short	(.L_132 - .L_131)
	.align		4
.L_131:
        /*02d4*/ 	.word	index@($__internal_5_$__cuda_sm70_shflsync_bfly_p)
        /*02d8*/ 	.word	0x00000000


	//----- nvinfo : EIATTR_FRAME_SIZE
	.align		4
.L_132:
        /*02dc*/ 	.byte	0x04, 0x11
        /*02de*/ 	.short	(.L_134 - .L_133)
	.align		4
.L_133:
        /*02e0*/ 	.word	index@($_ZN7cutlass13device_kernelIN5flash19enable_sm80_to_sm89INS1_16FlashAttnFwdSm80INS1_25CollectiveMainloopFwdSm80ILi8ELi1ELb0EN4cute5tupleIJNS5_1CILi128EEENS7_ILi48EEENS7_ILi256EEEEEELi256ENS_10bfloat16_tEfNS_4arch4Sm80ELb0ELb1ELb1ELb1ELb1ELb1ELb1ELb0EEENS1_21CollectiveEpilogueFwdINS6_IJS8_SA_S9_EEENS6_IJNS7_ILi1EEESI_SI_EEESC_SE_Li256ELb1ELb1ELb0ELb0EEENS1_19SingleTileSchedulerILb1ELb0ELb1ELi128EEEEEEEEEvNT_6ParamsE$_ZZN5flash25CollectiveMainloopFwdSm80ILi8ELi1ELb0EN4cute5tupleIJNS1_1CILi128EEENS3_ILi48EEENS3_ILi256EEEEEELi256EN7cutlass10bfloat16_tEfNS8_4arch4Sm80ELb0ELb1ELb1ELb1ELb1ELb1ELb1ELb0EE3mmaINS_16FlashAttnFwdSm80ISC_NS_21CollectiveEpilogueFwdINS2_IJS4_S6_S5_EEENS2_IJNS3_ILi1EEESH_SH_EEES9_SB_Li256ELb1ELb1ELb0ELb0EEENS_19SingleTileSchedulerILb1ELb0ELb1ELi128EEEE13SharedStorageENS1_6TensorINS1_11ArrayEngineIfLm128EEENS1_6LayoutINS2_IJNS2_IJNS3_ILi2EEESS_EEESH_NS3_ILi32EEEEEENS2_IJNS2_IJSH_SS_EEENS3_ILi0EEENS3_ILi4EEEEEEEEEENS_7SoftmaxILi2ELi0EEEEEbRKNSC_6ParamsERT0_RT1_iRKNS_16SeqlenInfoQKNewKILb1ELb1EEENS2_IJiiiiEEERT_ENKUlvE_clEv)
        /*02e4*/ 	.word	0x00000000


	//----- nvinfo : EIATTR_FRAME_SIZE
	.align		4
.L_134:
        /*02e8*/ 	.byte	0x04, 0x11
        /*02ea*/ 	.short	(.L_136 - .L_135)
	.align		4
.L_135:
        /*02ec*/ 	.word	index@(_ZN7cutlass13device_kernelIN5flash19enable_sm80_to_sm89INS1_16FlashAttnFwdSm80INS1_25CollectiveMainloopFwdSm80ILi8ELi1ELb0EN4cute5tupleIJNS5_1CILi128EEENS7_ILi48EEENS7_ILi256EEEEEELi256ENS_10bfloat16_tEfNS_4arch4Sm80ELb0ELb1ELb1ELb1ELb1ELb1ELb1ELb0EEENS1_21CollectiveEpilogueFwdINS6_IJS8_SA_S9_EEENS6_IJNS7_ILi1EEESI_SI_EEESC_SE_Li256ELb1ELb1ELb0ELb0EEENS1_19SingleTileSchedulerILb1ELb0ELb1ELi128EEEEEEEEEvNT_6ParamsE)
        /*02f0*/ 	.word	0x00000078


	//----- nvinfo : EIATTR_REGCOUNT
	.align		4
.L_136:
        /*02f4*/ 	.byte	0x04, 0x2f
        /*02f6*/ 	.short	(.L_138 - .L_137)
	.align		4
.L_137:
        /*02f8*/ 	.word	index@(_ZN7cutlass13device_kernelIN5flash19enable_sm80_to_sm89INS1_16FlashAttnFwdSm80INS1_25CollectiveMainloopFwdSm80ILi8ELi1ELb0EN4cute5tupleIJNS5_1CILi128EEENS7_ILi64EEENS7_ILi256EEEEEELi256ENS_10bfloat16_tEfNS_4arch4Sm80ELb0ELb1ELb1ELb1ELb1ELb0ELb1ELb0EEENS1_21CollectiveEpilogueFwdINS6_IJS8_SA_S9_EEENS6_IJNS7_ILi1EEESI_SI_EEESC_SE_Li256ELb1ELb1ELb0ELb0EEENS1_19SingleTileSchedulerILb1ELb0ELb1ELi128EEEEEEEEEvNT_6ParamsE)
        /*02fc*/ 	.word	0x000000ff


	//----- nvinfo : EIATTR_FRAME_SIZE
	.align		4
.L_138:
        /*0300*/ 	.byte	0x04, 0x11
        /*0302*/ 	.short	(.L_140 - .L_139)
	.align		4
.L_139:
        /*0304*/ 	.word	index@(_ZN7cutlass13device_kernelIN5flash19enable_sm80_to_sm89INS1_16FlashAttnFwdSm80INS1_25CollectiveMainloopFwdSm80ILi8ELi1ELb0EN4cute5tupleIJNS5_1CILi128EEENS7_ILi64EEENS7_ILi256EEEEEELi256ENS_10bfloat16_tEfNS_4arch4Sm80ELb0ELb1ELb1ELb1ELb1ELb0ELb1ELb0EEENS1_21CollectiveEpilogueFwdINS6_IJS8_SA_S9_EEENS6_IJNS7_ILi1EEESI_SI_EEESC_SE_Li256ELb1ELb1ELb0ELb0EEENS1_19SingleTileSchedulerILb1ELb0ELb1ELi128EEEEEEEEEvNT_6ParamsE)
        /*0308*/ 	.word	0x00000038


	//----- nvinfo : EIATTR_REGCOUNT
	.align		4
.L_140:
        /*030c*/ 	.byte	0x04, 0x2f
        /*030e*/ 	.short	(.L_142 - .L_141)
	.align		4
.L_141:
        /*0310*/ 	.word	index@(_ZN7cutlass13device_kernelIN5flash19enable_sm80_to_sm89INS1_16FlashAttnFwdSm80INS1_25CollectiveMainloopFwdSm80ILi8ELi1ELb0EN4cute5tupleIJNS5_1CILi128EEENS7_ILi64EEENS7_ILi256EEEEEELi256ENS_10bfloat16_tEfNS_4arch4Sm80ELb0ELb1ELb1ELb0ELb1ELb0ELb1ELb0EEENS1_21CollectiveEpilogueFwdINS6_IJS8_SA_S9_EEENS6_IJNS7_ILi1EEESI_SI_EEESC_SE_Li256ELb0ELb1ELb0ELb0EEENS1_19SingleTileSchedulerILb0ELb0ELb1ELi128EEEEEEEEEvNT_6ParamsE)
        /*0314*/ 	.word	0x000000ff


	//----- nvinfo : EIATTR_FRAME_SIZE
	.align		4
.L_142:
        /*0318*/ 	.byte	0x04, 0x11
        /*031a*/ 	.short	(.L_144 - .L_143)
	.align		4
.L_143:
        /*031c*/ 	.word	index@(_ZN7cutlass13device_kernelIN5flash19enable_sm80_to_sm89INS1_16FlashAttnFwdSm80INS1_25CollectiveMainloopFwdSm80ILi8ELi1ELb0EN4cute5tupleIJNS5_1CILi128EEENS7_ILi64EEENS7_ILi256EEEEEELi256ENS_10bfloat16_tEfNS_4arch4Sm80ELb0ELb1ELb1ELb0ELb1ELb0ELb1ELb0EEENS1_21CollectiveEpilogueFwdINS6_IJS8_SA_S9_EEENS6_IJNS7_ILi1EEESI_SI_EEESC_SE_Li256ELb0ELb1ELb0ELb0EEENS1_19SingleTileSchedulerILb0ELb0ELb1ELi128EEEEEEEEEvNT_6ParamsE)
        /*0320*/ 	.word	0x00000030


	//----- nvinfo : EIATTR_REGCOUNT
	.align		4
.L_144:
        /*0324*/ 	.byte	0x04, 0x2f
        /*0326*/ 	.short	(.L_146 - .L_145)
	.align		4
.L_145:
        /*0328*/ 	.word	index@(_ZN7cutlass13device_kernelIN5flash19enable_sm80_to_sm89INS1_16FlashAttnFwdSm80INS1_25CollectiveMainloopFwdSm80ILi8ELi1ELb0EN4cute5tupleIJNS5_1CILi128EEENS7_ILi48EEENS7_ILi256EEEEEELi256ENS_10bfloat16_tEfNS_4arch4Sm80ELb0ELb0ELb1ELb1ELb1ELb1ELb1ELb0EEENS1_21CollectiveEpilogueFwdINS6_IJS8_SA_S9_EEENS6_IJNS7_ILi1EEESI_SI_EEESC_SE_Li256ELb1ELb1ELb0ELb0EEENS1_19SingleTileSchedulerILb1ELb0ELb1ELi128EEEEEEEEEvNT_6ParamsE)
        /*032c*/ 	.word	0x000000ff


	//----- nvinfo : EIATTR_FRAME_SIZE
	.align		4
.L_146:
        /*0330*/ 	.byte	0x04, 0x11
        /*0332*/ 	.short	(.L_148 - .L_147)
	.align		4
.L_147:
        /*0334*/ 	.word	index@($__internal_4_$__cuda_sm70_shflsync_idx_p)
        /*0338*/ 	.word	0x00000000


	//----- nvinfo : EIATTR_FRAME_SIZE
	.align		4
.L_148:
        /*033c*/ 	.byte	0x04, 0x11
        /*033e*/ 	.short	(.L_150 - .L_149)
	.align		4
.L_149:
        /*0340*/ 	.word	index@(_ZN7cutlass13device_kernelIN5flash19enable_sm80_to_sm89INS1_16FlashAttnFwdSm80INS1_25CollectiveMainloopFwdSm80ILi8ELi1ELb0EN4cute5tupleIJNS5_1CILi128EEENS7_ILi48EEENS7_ILi256EEEEEELi256ENS_10bfloat16_tEfNS_4arch4Sm80ELb0ELb0ELb1ELb1ELb1ELb1ELb1ELb0EEENS1_21CollectiveEpilogueFwdINS6_IJS8_SA_S9_EEENS6_IJNS7_ILi1EEESI_SI_EEESC_SE_Li256ELb1ELb1ELb0ELb0EEENS1_19SingleTileSchedulerILb1ELb0ELb1ELi128EEEEEEEEEvNT_6ParamsE)
        /*0344*/ 	.word	0x00000000


	//----- nvinfo : EIATTR_REGCOUNT
	.align		4
.L_150:
        /*0348*/ 	.byte	0x04, 0x2f
        /*034a*/ 	.short	(.L_152 - .L_151)
	.align		4
.L_151:
        /*034c*/ 	.word	index@(_ZN7cutlass13device_kernelIN5flash19enable_sm80_to_sm89INS1_16FlashAttnFwdSm80INS1_25CollectiveMainloopFwdSm80ILi8ELi1ELb0EN4cute5tupleIJNS5_1CILi128EEENS7_ILi96EEENS7_ILi256EEEEEELi256ENS_10bfloat16_tEfNS_4arch4Sm80ELb0ELb0ELb1ELb1ELb1ELb0ELb1ELb0EEENS1_21CollectiveEpilogueFwdINS6_IJS8_SA_S9_EEENS6_IJNS7_ILi1EEESI_SI_EEESC_SE_Li256ELb1ELb1ELb0ELb0EEENS1_19SingleTileSchedulerILb1ELb0ELb1ELi128EEEEEEEEEvNT_6ParamsE)
        /*0350*/ 	.word	0x000000ff


	//----- nvinfo : EIATTR_FRAME_SIZE
	.align		4
.L_152:
        /*0354*/ 	.byte	0x04, 0x11
        /*0356*/ 	.short	(.L_154 - .L_153)
	.align		4
.L_153:
        /*0358*/ 	.word	index@(_ZN7cutlass13device_kernelIN5flash19enable_sm80_to_sm89INS1_16FlashAttnFwdSm80INS1_25CollectiveMainloopFwdSm80ILi8ELi1ELb0EN4cute5tupleIJNS5_1CILi128EEENS7_ILi96EEENS7_ILi256EEEEEELi256ENS_10bfloat16_tEfNS_4arch4Sm80ELb0ELb0ELb1ELb1ELb1ELb0ELb1ELb0EEENS1_21CollectiveEpilogueFwdINS6_IJS8_SA_S9_EEENS6_IJNS7_ILi1EEESI_SI_EEESC_SE_Li256ELb1ELb1ELb0ELb0EEENS1_19SingleTileSchedulerILb1ELb0ELb1ELi128EEEEEEEEEvNT_6ParamsE)
        /*035c*/ 	.word	0x00000060


	//----- nvinfo : EIATTR_REGCOUNT
	.align		4
.L_154:
        /*0360*/ 	.byte	0x04, 0x2f
        /*0362*/ 	.short	(.L_156 - .L_155)
	.align		4
.L_155:
        /*0364*/ 	.word	index@(_ZN7cutlass13device_kernelIN5flash19enable_sm80_to_sm89INS1_16FlashAttnFwdSm80INS1_25CollectiveMainloopFwdSm80ILi8ELi1ELb0EN4cute5tupleIJNS5_1CILi128EEENS7_ILi96EEENS7_ILi256EEEEEELi256ENS_10bfloat16_tEfNS_4arch4Sm80ELb0ELb0ELb1ELb0ELb1ELb0ELb1ELb0EEENS1_21CollectiveEpilogueFwdINS6_IJS8_SA_S9_EEENS6_IJNS7_ILi1EEESI_SI_EEESC_SE_Li256ELb0ELb1ELb0ELb0EEENS1_19SingleTileSchedulerILb0ELb0ELb1ELi128EEEEEEEEEvNT_6ParamsE)
        /*0368*/ 	.word	0x000000ff


	//----- nvinfo : EIATTR_FRAME_SIZE
	.align		4
.L_156:
        /*036c*/ 	.byte	0x04, 0x11
        /*036e*/ 	.short	(.L_158 - .L_157)
	.align		4
.L_157:
        /*0370*/ 	.word	index@(_ZN7cutlass13device_kernelIN5flash19enable_sm80_to_sm89INS1_16FlashAttnFwdSm80INS1_25CollectiveMainloopFwdSm80ILi8ELi1ELb0EN4cute5tupleIJNS5_1CILi128EEENS7_ILi96EEENS7_ILi256EEEEEELi256ENS_10bfloat16_tEfNS_4arch4Sm80ELb0ELb0ELb1ELb0ELb1ELb0ELb1ELb0EEENS1_21CollectiveEpilogueFwdINS6_IJS8_SA_S9_EEENS6_IJNS7_ILi1EEESI_SI_EEESC_SE_Li256ELb0ELb1ELb0ELb0EEENS1_19SingleTileSchedulerILb0ELb0ELb1ELi128EEEEEEEEEvNT_6ParamsE)
        /*0374*/ 	.word	0x00000090


	//----- nvinfo : EIATTR_REGCOUNT
	.align		4
.L_158:
        /*0378*/ 	.byte	0x04, 0x2f
        /*037a*/ 	.short	(.L_160 - .L_159)
	.align		4
.L_159:
        /*037c*/ 	.word	index@(_ZN7cutlass13device_kernelIN5flash19enable_sm80_to_sm89INS1_16FlashAttnFwdSm80INS1_25CollectiveMainloopFwdSm80ILi8ELi1ELb0EN4cute5tupleIJNS5_1CILi128EEENS7_ILi32EEENS7_ILi256EEEEEELi256ENS_10bfloat16_tEfNS_4arch4Sm80ELb1ELb0ELb1ELb1ELb1ELb1ELb1ELb0EEENS1_21CollectiveEpilogueFwdINS6_IJS8_SA_S9_EEENS6_IJNS7_ILi1EEESI_SI_EEESC_SE_Li256ELb1ELb1ELb0ELb0EEENS1_19SingleTileSchedulerILb1ELb0ELb1ELi128EEEEEEEEEvNT_6ParamsE)
        /*0380*/ 	.word	0x000000fb


	//----- nvinfo : EIATTR_FRAME_SIZE
	.align		4
.L_160:
        /*0384*/ 	.byte	0x04, 0x11
        /*0386*/ 	.short	(.L_162 - .L_161)
	.align		4
.L_161:
        /*0388*/ 	.word	index@(_ZN7cutlass13device_kernelIN5flash19enable_sm80_to_sm89INS1_16FlashAttnFwdSm80INS1_25CollectiveMainloopFwdSm80ILi8ELi1ELb0EN4cute5tupleIJNS5_1CILi128EEENS7_ILi32EEENS7_ILi256EEEEEELi256ENS_10bfloat16_tEfNS_4arch4Sm80ELb1ELb0ELb1ELb1ELb1ELb1ELb1ELb0EEENS1_21CollectiveEpilogueFwdINS6_IJS8_SA_S9_EEENS6_IJNS7_ILi1EEESI_SI_EEESC_SE_Li256ELb1ELb1ELb0ELb0EEENS1_19SingleTileSchedulerILb1ELb0ELb1ELi128EEEEEEEEEvNT_6ParamsE)
        /*038c*/ 	.word	0x00000000


	//----- nvinfo : EIATTR_REGCOUNT
	.align		4
.L_162:
        /*0390*/ 	.byte	0x04, 0x2f
        /*0392*/ 	.short	(.L_164 - .L_163)
	.align		4
.L_163:
        /*0394*/ 	.word	index@(_ZN7cutlass13device_kernelIN5flash19enable_sm80_to_sm89INS1_16FlashAttnFwdSm80INS1_25CollectiveMainloopFwdSm80ILi8ELi1ELb1EN4cute5tupleIJNS5_1CILi128EEENS7_ILi64EEENS7_ILi256EEEEEELi256ENS_10bfloat16_tEfNS_4arch4Sm80ELb1ELb0ELb1ELb1ELb1ELb0ELb1ELb0EEENS1_21CollectiveEpilogueFwdINS6_IJS8_SA_S9_EEENS6_IJNS7_ILi1EEESI_SI_EEESC_SE_Li256ELb1ELb1ELb0ELb0EEENS1_19SingleTileSchedulerILb1ELb0ELb1ELi128EEEEEEEEEvNT_6ParamsE)
        /*0398*/ 	.word	0x000000ff


	//----- nvinfo : EIATTR_FRAME_SIZE
	.align		4
.L_164:
        /*039c*/ 	.byte	0x04, 0x11
        /*039e*/ 	.short	(.L_166 - .L_165)
	.align		4
.L_165:
        /*03a0*/ 	.word	index@(_ZN7cutlass13device_kernelIN5flash19enable_sm80_to_sm89INS1_16FlashAttnFwdSm80INS1_25CollectiveMainloopFwdSm80ILi8ELi1ELb1EN4cute5tupleIJNS5_1CILi128EEENS7_ILi64EEENS7_ILi256EEEEEELi256ENS_10bfloat16_tEfNS_4arch4Sm80ELb1ELb0ELb1ELb1ELb1ELb0ELb1ELb0EEENS1_21CollectiveEpilogueFwdINS6_IJS8_SA_S9_EEENS6_IJNS7_ILi1EEESI_SI_EEESC_SE_Li256ELb1ELb1ELb0ELb0EEENS1_19SingleTileSchedulerILb1ELb0ELb1ELi128EEEEEEEEEvNT_6ParamsE)
        /*03a4*/ 	.word	0x00000108


	//----- nvinfo : EIATTR_REGCOUNT
	.align		4
.L_166:
        /*03a8*/ 	.byte	0x04, 0x2f
        /*03aa*/ 	.short	(.L_168 - .L_167)
	.align		4
.L_167:
        /*03ac*/ 	.word	index@(_ZN7cutlass13device_kernelIN5flash19enable_sm80_to_sm89INS1_16FlashAttnFwdSm80INS1_25CollectiveMainloopFwdSm80ILi8ELi1ELb1EN4cute5tupleIJNS5_1CILi128EEENS7_ILi64EEENS7_ILi256EEEEEELi256ENS_10bfloat16_tEfNS_4arch4Sm80ELb1ELb0ELb1ELb0ELb1ELb0ELb1ELb0EEENS1_21CollectiveEpilogueFwdINS6_IJS8_SA_S9_EEENS6_IJNS7_ILi1EEESI_SI_EEESC_SE_Li256ELb0ELb1ELb0ELb0EEENS1_30DynamicPersistentTileSchedulerILi256ELi256ELb0ELb1ELb0EEEEEEEEEvNT_6ParamsE)
        /*03b0*/ 	.word	0x000000ff


	//----- nvinfo : EIATTR_FRAME_SIZE
	.align		4
.L_168:
        /*03b4*/ 	.byte	0x04, 0x11
        /*03b6*/ 	.short	(.L_170 - .L_169)
	.align		4
.L_169:
        /*03b8*/ 	.word	index@($__internal_3_$__cuda_sm70_shflsync_idx_p)
        /*03bc*/ 	.word	0x00000000


	//----- nvinfo : EIATTR_FRAME_SIZE
	.align		4
.L_170:
        /*03c0*/ 	.byte	0x04, 0x11
        /*03c2*/ 	.short	(.L_172 - .L_171)
	.align		4
.L_171:
        /*03c4*/ 	.word	index@($__internal_2_$__cuda_sm70_shflsync_bfly_p)
        /*03c8*/ 	.word	0x00000000


	//----- nvinfo : EIATTR_FRAME_SIZE
	.align		4
.L_172:
        /*03cc*/ 	.byte	0x04, 0x11
        /*03ce*/ 	.short	(.L_174 - .L_173)
	.align		4
.L_173:
        /*03d0*/ 	.word	index@(_ZN7cutlass13device_kernelIN5flash19enable_sm80_to_sm89INS1_16FlashAttnFwdSm80INS1_25CollectiveMainloopFwdSm80ILi8ELi1ELb1EN4cute5tupleIJNS5_1CILi128EEENS7_ILi64EEENS7_ILi256EEEEEELi256ENS_10bfloat16_tEfNS_4arch4Sm80ELb1ELb0ELb1ELb0ELb1ELb0ELb1ELb0EEENS1_21CollectiveEpilogueFwdINS6_IJS8_SA_S9_EEENS6_IJNS7_ILi1EEESI_SI_EEESC_SE_Li256ELb0ELb1ELb0ELb0EEENS1_30DynamicPersistentTileSchedulerILi256ELi256ELb0ELb1ELb0EEEEEEEEEvNT_6ParamsE)
        /*03d4*/ 	.word	0x00000130


	//----- nvinfo : EIATTR_REGCOUNT
	.align		4
.L_174:
        /*03d8*/ 	.byte	0x04, 0x2f
        /*03da*/ 	.short	(.L_176 - .L_175)
	.align		4
.L_175:
        /*03dc*/ 	.word	index@(_ZN7cutlass13device_kernelIN5flash19enable_sm80_to_sm89INS1_16FlashAttnFwdSm80INS1_25CollectiveMainloopFwdSm80ILi8ELi1ELb0EN4cute5tupleIJNS5_1CILi128EEENS7_ILi32EEENS7_ILi256EEEEEELi256ENS_10bfloat16_tEfNS_4arch4Sm80ELb0ELb1ELb1ELb1ELb1ELb1ELb1ELb0EEENS1_21CollectiveEpilogueFwdINS6_IJS8_SA_S9_EEENS6_IJNS7_ILi1EEESI_SI_EEESC_SE_Li256ELb1ELb1ELb0ELb0EEENS1_19SingleTileSchedulerILb1ELb0ELb1ELi128EEEEEEEEEvNT_6ParamsE)
        /*03e0*/ 	.word	0x000000fb


	//----- nvinfo : EIATTR_FRAME_SIZE
	.align		4
.L_176:
        /*03e4*/ 	.byte	0x04, 0x11
        /*03e6*/ 	.short	(.L_178 - .L_177)
	.align		4
.L_177:
        /*03e8*/ 	.word	index@(_ZN7cutlass13device_kernelIN5flash19enable_sm80_to_sm89INS1_16FlashAttnFwdSm80INS1_25CollectiveMainloopFwdSm80ILi8ELi1ELb0EN4cute5tupleIJNS5_1CILi128EEENS7_ILi32EEENS7_ILi256EEEEEELi256ENS_10bfloat16_tEfNS_4arch4Sm80ELb0ELb1ELb1ELb1ELb1ELb1ELb1ELb0EEENS1_21CollectiveEpilogueFwdINS6_IJS8_SA_S9_EEENS6_IJNS7_ILi1EEESI_SI_EEESC_SE_Li256ELb1ELb1ELb0ELb0EEENS1_19SingleTileSchedulerILb1ELb0ELb1ELi128EEEEEEEEEvNT_6ParamsE)
        /*03ec*/ 	.word	0x00000000


	//----- nvinfo : EIATTR_REGCOUNT
	.align		4
.L_178:
        /*03f0*/ 	.byte	0x04, 0x2f
        /*03f2*/ 	.short	(.L_180 - .L_179)
	.align		4
.L_179:
        /*03f4*/ 	.word	index@(_ZN7cutlass13device_kernelIN5flash19enable_sm80_to_sm89INS1_16FlashAttnFwdSm80INS1_25CollectiveMainloopFwdSm80ILi8ELi1ELb1EN4cute5tupleIJNS5_1CILi128EEENS7_ILi48EEENS7_ILi256EEEEEELi256ENS_10bfloat16_tEfNS_4arch4Sm80ELb0ELb1ELb1ELb1ELb1ELb0ELb1ELb0EEENS1_21CollectiveEpilogueFwdINS6_IJS8_SA_S9_EEENS6_IJNS7_ILi1EEESI_SI_EEESC_SE_Li256ELb1ELb1ELb0ELb0EEENS1_19SingleTileSchedulerILb1ELb0ELb1ELi128EEEEEEEEEvNT_6ParamsE)
        /*03f8*/ 	.word	0x000000ff


	//----- nvinfo : EIATTR_FRAME_SIZE
	.align		4
.L_180:
        /*03fc*/ 	.byte	0x04, 0x11
        /*03fe*/ 	.short	(.L_182 - .L_181)
	.align		4
.L_181:
        /*0400*/ 	.word	index@($__internal_1_$__cuda_sm70_shflsync_idx_p)
        /*0404*/ 	.word	0x00000000


	//----- nvinfo : EIATTR_FRAME_SIZE
	.align		4
.L_182:
        /*0408*/ 	.byte	0x04, 0x11
        /*040a*/ 	.short	(.L_184 - .L_183)
	.align		4
.L_183:
        /*040c*/ 	.word	index@(_ZN7cutlass13device_kernelIN5flash19enable_sm80_to_sm89INS1_16FlashAttnFwdSm80INS1_25CollectiveMainloopFwdSm80ILi8ELi1ELb1EN4cute5tupleIJNS5_1CILi128EEENS7_ILi48EEENS7_ILi256EEEEEELi256ENS_10bfloat16_tEfNS_4arch4Sm80ELb0ELb1ELb1ELb1ELb1ELb0ELb1ELb0EEENS1_21CollectiveEpilogueFwdINS6_IJS8_SA_S9_EEENS6_IJNS7_ILi1EEESI_SI_EEESC_SE_Li256ELb1ELb1ELb0ELb0EEENS1_19SingleTileSchedulerILb1ELb0ELb1ELi128EEEEEEEEEvNT_6ParamsE)
        /*0410*/ 	.word	0x00000068


	//----- nvinfo : EIATTR_REGCOUNT
	.align		4
.L_184:
        /*0414*/ 	.byte	0x04, 0x2f
        /*0416*/ 	.short	(.L_186 - .L_185)
	.align		4
.L_185:
        /*0418*/ 	.word	index@(_ZN7cutlass13device_kernelIN5flash19enable_sm80_to_sm89INS1_16FlashAttnFwdSm80INS1_25CollectiveMainloopFwdSm80ILi8ELi1ELb1EN4cute5tupleIJNS5_1CILi128EEENS7_ILi48EEENS7_ILi256EEEEEELi256ENS_10bfloat16_tEfNS_4arch4Sm80ELb0ELb1ELb1ELb0ELb1ELb0ELb1ELb0EEENS1_21CollectiveEpilogueFwdINS6_IJS8_SA_S9_EEENS6_IJNS7_ILi1EEESI_SI_EEESC_SE_Li256ELb0ELb1ELb0ELb0EEENS1_19SingleTileSchedulerILb0ELb0ELb1ELi128EEEEEEEEEvNT_6ParamsE)
        /*041c*/ 	.word	0x000000ff


	//----- nvinfo : EIATTR_FRAME_SIZE
	.align		4
.L_186:
        /*0420*/ 	.byte	0x04, 0x11
        /*0422*/ 	.short	(.L_188 - .L_187)
	.align		4
.L_187:
        /*0424*/ 	.word	index@($__internal_0_$__cuda_sm70_shflsync_idx_p)
        /*0428*/ 	.word	0x00000000


	//----- nvinfo : EIATTR_FRAME_SIZE
	.align		4
.L_188:
        /*042c*/ 	.byte	0x04, 0x11
        /*042e*/ 	.short	(.L_190 - .L_189)
	.align		4
.L_189:
        /*0430*/ 	.word	index@(_ZN7cutlass13device_kernelIN5flash19enable_sm80_to_sm89INS1_16FlashAttnFwdSm80INS1_25CollectiveMainloopFwdSm80ILi8ELi1ELb1EN4cute5tupleIJNS5_1CILi128EEENS7_ILi48EEENS7_ILi256EEEEEELi256ENS_10bfloat16_tEfNS_4arch4Sm80ELb0ELb1ELb1ELb0ELb1ELb0ELb1ELb0EEENS1_21CollectiveEpilogueFwdINS6_IJS8_SA_S9_EEENS6_IJNS7_ILi1EEESI_SI_EEESC_SE_Li256ELb0ELb1ELb0ELb0EEENS1_19SingleTileSchedulerILb0ELb0ELb1ELi128EEEEEEEEEvNT_6ParamsE)
        /*0434*/ 	.word	0x00000068


	//----- nvinfo : EIATTR_REGCOUNT
	.align		4
.L_190:
        /*0438*/ 	.byte	0x04, 0x2f
        /*043a*/ 	.short	(.L_192 - .L_191)
	.align		4
.L_191:
        /*043c*/ 	.word	index@(_ZN7cutlass13device_kernelIN5flash19enable_sm80_to_sm89INS1_16FlashAttnFwdSm80INS1_25CollectiveMainloopFwdSm80ILi8ELi1ELb0EN4cute5tupleIJNS5_1CILi128EEENS7_ILi32EEENS7_ILi256EEEEEELi256ENS_10bfloat16_tEfNS_4arch4Sm80ELb0ELb0ELb1ELb1ELb1ELb1ELb1ELb0EEENS1_21CollectiveEpilogueFwdINS6_IJS8_SA_S9_EEENS6_IJNS7_ILi1EEESI_SI_EEESC_SE_Li256ELb1ELb1ELb0ELb0EEENS1_19SingleTileSchedulerILb1ELb0ELb1ELi128EEEEEEEEEvNT_6ParamsE)
        /*0440*/ 	.word	0x000000f8


	//----- nvinfo : EIATTR_FRAME_SIZE
	.align		4
.L_192:
        /*0444*/ 	.byte	0x04, 0x11
        /*0446*/ 	.short	(.L_194 - .L_193)
	.align		4
.L_193:
        /*0448*/ 	.word	index@(_ZN7cutlass13device_kernelIN5flash19enable_sm80_to_sm89INS1_16FlashAttnFwdSm80INS1_25CollectiveMainloopFwdSm80ILi8ELi1ELb0EN4cute5tupleIJNS5_1CILi128EEENS7_ILi32EEENS7_ILi256EEEEEELi256ENS_10bfloat16_tEfNS_4arch4Sm80ELb0ELb0ELb1ELb1ELb1ELb1ELb1ELb0EEENS1_21CollectiveEpilogueFwdINS6_IJS8_SA_S9_EEENS6_IJNS7_ILi1EEESI_SI_EEESC_SE_Li256ELb1ELb1ELb0ELb0EEENS1_19SingleTileSchedulerILb1ELb0ELb1ELi128EEEEEEEEEvNT_6ParamsE)
        /*044c*/ 	.word	0x00000000


	//----- nvinfo : EIATTR_REGCOUNT
	.align		4
.L_194:
        /*0450*/ 	.byte	0x04, 0x2f
        /*0452*/ 	.short	(.L_196 - .L_195)
	.align		4
.L_195:
        /*0454*/ 	.word	index@(_ZN7cutlass13device_kernelIN5flash19enable_sm80_to_sm89INS1_16FlashAttnFwdSm80INS1_25CollectiveMainloopFwdSm80ILi8ELi1ELb1EN4cute5tupleIJNS5_1CILi128EEENS7_ILi64EEENS7_ILi256EEEEEELi256ENS_10bfloat16_tEfNS_4arch4Sm80ELb0ELb0ELb1ELb1ELb1ELb0ELb1ELb0EEENS1_21CollectiveEpilogueFwdINS6_IJS8_SA_S9_EEENS6_IJNS7_ILi1EEESI_SI_EEESC_SE_Li256ELb1ELb1ELb0ELb0EEENS1_19SingleTileSchedulerILb1ELb0ELb1ELi128EEEEEEEEEvNT_6ParamsE)
        /*0458*/ 	.word	0x000000ff


	//----- nvinfo : EIATTR_FRAME_SIZE
	.align		4
.L_196:
        /*045c*/ 	.byte	0x04, 0x11
        /*045e*/ 	.short	(.L_198 - .L_197)
	.align		4
.L_197:
        /*0460*/ 	.word	index@(_ZN7cutlass13device_kernelIN5flash19enable_sm80_to_sm89INS1_16FlashAttnFwdSm80INS1_25CollectiveMainloopFwdSm80ILi8ELi1ELb1EN4cute5tupleIJNS5_1CILi128EEENS7_ILi64EEENS7_ILi256EEEEEELi256ENS_10bfloat16_tEfNS_4arch4Sm80ELb0ELb0ELb1ELb1ELb1ELb0ELb1ELb0EEENS1_21CollectiveEpilogueFwdINS6_IJS8_SA_S9_EEENS6_IJNS7_ILi1EEESI_SI_EEESC_SE_Li256ELb1ELb1ELb0ELb0EEENS1_19SingleTileSchedulerILb1ELb0ELb1ELi128EEEEEEEEEvNT_6ParamsE)
        /*0464*/ 	.word	0x000000a8


	//----- nvinfo : EIATTR_REGCOUNT
	.align		4
.L_198:
        /*0468*/ 	.byte	0x04, 0x2f
        /*046a*/ 	.short	(.L_200 - .L_199)
	.align		4
.L_199:
        /*046c*/ 	.word	index@(_ZN7cutlass13device_kernelIN5flash19enable_sm80_to_sm89INS1_16FlashAttnFwdSm80INS1_25CollectiveMainloopFwdSm80ILi8ELi1ELb1EN4cute5tupleIJNS5_1CILi128EEENS7_ILi64EEENS7_ILi256EEEEEELi256ENS_10bfloat16_tEfNS_4arch4Sm80ELb0ELb0ELb1ELb0ELb1ELb0ELb1ELb0EEENS1_21CollectiveEpilogueFwdINS6_IJS8_SA_S9_EEENS6_IJNS7_ILi1EEESI_SI_EEESC_SE_Li256ELb0ELb1ELb0ELb0EEENS1_19SingleTileSchedulerILb0ELb0ELb1ELi128EEEEEEEEEvNT_6ParamsE)
        /*0470*/ 	.word	0x000000ff


	//----- nvinfo : EIATTR_FRAME_SIZE
	.align		4
.L_200:
        /*0474*/ 	.byte	0x04, 0x11
        /*0476*/ 	.short	(.L_202 - .L_201)
	.align		4
.L_201:
        /*0478*/ 	.word	index@(_ZN7cutlass13device_kernelIN5flash19enable_sm80_to_sm89INS1_16FlashAttnFwdSm80INS1_25CollectiveMainloopFwdSm80ILi8ELi1ELb1EN4cute5tupleIJNS5_1CILi128EEENS7_ILi64EEENS7_ILi256EEEEEELi256ENS_10bfloat16_tEfNS_4arch4Sm80ELb0ELb0ELb1ELb0ELb1ELb0ELb1ELb0EEENS1_21CollectiveEpilogueFwdINS6_IJS8_SA_S9_EEENS6_IJNS7_ILi1EEESI_SI_EEESC_SE_Li256ELb0ELb1ELb0ELb0EEENS1_19SingleTileSchedulerILb0ELb0ELb1ELi128EEEEEEEEEvNT_6ParamsE)
        /*047c*/ 	.word	0x000000c0


	//----- nvinfo : EIATTR_MIN_STACK_SIZE
	.align		4
.L_202:
        /*0480*/ 	.byte	0x04, 0x12
        /*0482*/ 	.short	(.L_204 - .L_203)
	.align		4
.L_203:
        /*0484*/ 	.word	index@(_ZN7cutlass13device_kernelIN5flash19enable_sm80_to_sm89INS1_16FlashAttnFwdSm80INS1_25CollectiveMainloopFwdSm80ILi8ELi1ELb1EN4cute5tupleIJNS5_1CILi128EEENS7_ILi64EEENS7_ILi256EEEEEELi256ENS_10bfloat16_tEfNS_4arch4Sm80ELb0ELb0ELb1ELb0ELb1ELb0ELb1ELb0EEENS1_21CollectiveEpilogueFwdINS6_IJS8_SA_S9_EEENS6_IJNS7_ILi1EEESI_SI_EEESC_SE_Li256ELb0ELb1ELb0ELb0EEENS1_19SingleTileSchedulerILb0ELb0ELb1ELi128EEEEEEEEEvNT_6ParamsE)
        /*0488*/ 	.word	0x000000c0


	//----- nvinfo : EIATTR_MIN_STACK_SIZE
	.align		4
.L_204:
        /*048c*/ 	.byte	0x04, 0x12
        /*048e*/ 	.short	(.L_206 - .L_205)
	.align		4
.L_205:
        /*0490*/ 	.word	index@(_ZN7cutlass13device_kernelIN5flash19enable_sm80_to_sm89INS1_16FlashAttnFwdSm80INS1_25CollectiveMainloopFwdSm80ILi8ELi1ELb1EN4cute5tupleIJNS5_1CILi128EEENS7_ILi64EEENS7_ILi256EEEEEELi256ENS_10bfloat16_tEfNS_4arch4Sm80ELb0ELb0ELb1ELb1ELb1ELb0ELb1ELb0EEENS1_21CollectiveEpilogueFwdINS6_IJS8_SA_S9_EEENS6_IJNS7_ILi1EEESI_SI_EEESC_SE_Li256ELb1ELb1ELb0ELb0EEENS1_19SingleTileSchedulerILb1ELb0ELb1ELi128EEEEEEEEEvNT_6ParamsE)
        /*0494*/ 	.word	0x000000a8


	//----- nvinfo : EIATTR_MIN_STACK_SIZE
	.align		4
.L_206:
        /*0498*/ 	.byte	0x04, 0x12
        /*049a*/ 	.short	(.L_208 - .L_207)
	.align		4
.L_207:
        /*049c*/ 	.word	index@(_ZN7cutlass13device_kernelIN5flash19enable_sm80_to_sm89INS1_16FlashAttnFwdSm80INS1_25CollectiveMainloopFwdSm80ILi8ELi1ELb0EN4cute5tupleIJNS5_1CILi128EEENS7_ILi32EEENS7_ILi256EEEEEELi256ENS_10bfloat16_tEfNS_4arch4Sm80ELb0ELb0ELb1ELb1ELb1ELb1ELb1ELb0EEENS1_21CollectiveEpilogueFwdINS6_IJS8_SA_S9_EEENS6_IJNS7_ILi1EEESI_SI_EEESC_SE_Li256ELb1ELb1ELb0ELb0EEENS1_19SingleTileSchedulerILb1ELb0ELb1ELi128EEEEEEEEEvNT_6ParamsE)
        /*04a0*/ 	.word	0x00000000


	//----- nvinfo : EIATTR_MIN_STACK_SIZE
	.align		4
.L_208:
        /*04a4*/ 	.byte	0x04, 0x12
        /*04a6*/ 	.short	(.L_210 - .L_209)
	.align		4
.L_209:
        /*04a8*/ 	.word	index@(_ZN7cutlass13device_kernelIN5flash19enable_sm80_to_sm89INS1_16FlashAttnFwdSm80INS1_25CollectiveMainloopFwdSm80ILi8ELi1ELb1EN4cute5tupleIJNS5_1CILi128EEENS7_ILi48EEENS7_ILi256EEEEEELi256ENS_10bfloat16_tEfNS_4arch4Sm80ELb0ELb1ELb1ELb0ELb1ELb0ELb1ELb0EEENS1_21CollectiveEpilogueFwdINS6_IJS8_SA_S9_EEENS6_IJNS7_ILi1EEESI_SI_EEESC_SE_Li256ELb0ELb1ELb0ELb0EEENS1_19SingleTileSchedulerILb0ELb0ELb1ELi128EEEEEEEEEvNT_6ParamsE)
        /*04ac*/ 	.word	0x00000068


	//----- nvinfo : EIATTR_MIN_STACK_SIZE
	.align		4
.L_210:
        /*04b0*/ 	.byte	0x04, 0x12
        /*04b2*/ 	.short	(.L_212 - .L_211)
	.align		4
.L_211:
        /*04b4*/ 	.word	index@(_ZN7cutlass13device_kernelIN5flash19enable_sm80_to_sm89INS1_16FlashAttnFwdSm80INS1_25CollectiveMainloopFwdSm80ILi8ELi1ELb1EN4cute5tupleIJNS5_1CILi128EEENS7_ILi48EEENS7_ILi256EEEEEELi256ENS_10bfloat16_tEfNS_4arch4Sm80ELb0ELb1ELb1ELb1ELb1ELb0ELb1ELb0EEENS1_21CollectiveEpilogueFwdINS6_IJS8_SA_S9_EEENS6_IJNS7_ILi1EEESI_SI_EEESC_SE_Li256ELb1ELb1ELb0ELb0EEENS1_19SingleTileSchedulerILb1ELb0ELb1ELi128EEEEEEEEEvNT_6ParamsE)
        /*04b8*/ 	.word	0x00000068


	//----- nvinfo : EIATTR_MIN_STACK_SIZE
	.align		4
.L_212:
        /*04bc*/ 	.byte	0x04, 0x12
        /*04be*/ 	.short	(.L_214 - .L_213)
	.align		4
.L_213:
        /*04c0*/ 	.word	index@(_ZN7cutlass13device_kernelIN5flash19enable_sm80_to_sm89INS1_16FlashAttnFwdSm80INS1_25CollectiveMainloopFwdSm80ILi8ELi1ELb0EN4cute5tupleIJNS5_1CILi128EEENS7_ILi32EEENS7_ILi256EEEEEELi256ENS_10bfloat16_tEfNS_4arch4Sm80ELb0ELb1ELb1ELb1ELb1ELb1ELb1ELb0EEENS1_21CollectiveEpilogueFwdINS6_IJS8_SA_S9_EEENS6_IJNS7_ILi1EEESI_SI_EEESC_SE_Li256ELb1ELb1ELb0ELb0EEENS1_19SingleTileSchedulerILb1ELb0ELb1ELi128EEEEEEEEEvNT_6ParamsE)
        /*04c4*/ 	.word	0x00000000


	//----- nvinfo : EIATTR_MIN_STACK_SIZE
	.align		4
.L_214:
        /*04c8*/ 	.byte	0x04, 0x12
        /*04ca*/ 	.short	(.L_216 - .L_215)
	.align		4
.L_215:
        /*04cc*/ 	.word	index@(_ZN7cutlass13device_kernelIN5flash19enable_sm80_to_sm89INS1_16FlashAttnFwdSm80INS1_25CollectiveMainloopFwdSm80ILi8ELi1ELb1EN4cute5tupleIJNS5_1CILi128EEENS7_ILi64EEENS7_ILi256EEEEEELi256ENS_10bfloat16_tEfNS_4arch4Sm80ELb1ELb0ELb1ELb0ELb1ELb0ELb1ELb0EEENS1_21CollectiveEpilogueFwdINS6_IJS8_SA_S9_EEENS6_IJNS7_ILi1EEESI_SI_EEESC_SE_Li256ELb0ELb1ELb0ELb0EEENS1_30DynamicPersistentTileSchedulerILi256ELi256ELb0ELb1ELb0EEEEEEEEEvNT_6ParamsE)
        /*04d0*/ 	.word	0x00000130


	//----- nvinfo : EIATTR_MIN_STACK_SIZE
	.align		4
.L_216:
        /*04d4*/ 	.byte	0x04, 0x12
        /*04d6*/ 	.short	(.L_218 - .L_217)
	.align		4
.L_217:
        /*04d8*/ 	.word	index@(_ZN7cutlass13device_kernelIN5flash19enable_sm80_to_sm89INS1_16FlashAttnFwdSm80INS1_25CollectiveMainloopFwdSm80ILi8ELi1ELb1EN4cute5tupleIJNS5_1CILi128EEENS7_ILi64EEENS7_ILi256EEEEEELi256ENS_10bfloat16_tEfNS_4arch4Sm80ELb1ELb0ELb1ELb1ELb1ELb0ELb1ELb0EEENS1_21CollectiveEpilogueFwdINS6_IJS8_SA_S9_EEENS6_IJNS7_ILi1EEESI_SI_EEESC_SE_Li256ELb1ELb1ELb0ELb0EEENS1_19SingleTileSchedulerILb1ELb0ELb1ELi128EEEEEEEEEvNT_6ParamsE)
        /*04dc*/ 	.word	0x00000108


	//----- nvinfo : EIATTR_MIN_STACK_SIZE
	.align		4
.L_218:
        /*04e0*/ 	.byte	0x04, 0x12
        /*04e2*/ 	.short	(.L_220 - .L_219)
	.align		4
.L_219:
        /*04e4*/ 	.word	index@(_ZN7cutlass13device_kernelIN5flash19enable_sm80_to_sm89INS1_16FlashAttnFwdSm80INS1_25CollectiveMainloopFwdSm80ILi8ELi1ELb0EN4cute5tupleIJNS5_1CILi128EEENS7_ILi32EEENS7_ILi256EEEEEELi256ENS_10bfloat16_tEfNS_4arch4Sm80ELb1ELb0ELb1ELb1ELb1ELb1ELb1ELb0EEENS1_21CollectiveEpilogueFwdINS6_IJS8_SA_S9_EEENS6_IJNS7_ILi1EEESI_SI_EEESC_SE_Li256ELb1ELb1ELb0ELb0EEENS1_19SingleTileSchedulerILb1ELb0ELb1ELi128EEEEEEEEEvNT_6ParamsE)
        /*04e8*/ 	.word	0x00000000


	//----- nvinfo : EIATTR_MIN_STACK_SIZE
	.align		4
.L_220:
        /*04ec*/ 	.byte	0x04, 0x12
        /*04ee*/ 	.short	(.L_222 - .L_221)
	.align		4
.L_221:
        /*04f0*/ 	.word	index@(_ZN7cutlass13device_kernelIN5flash19enable_sm80_to_sm89INS1_16FlashAttnFwdSm80INS1_25CollectiveMainloopFwdSm80ILi8ELi1ELb0EN4cute5tupleIJNS5_1CILi128EEENS7_ILi96EEENS7_ILi256EEEEEELi256ENS_10bfloat16_tEfNS_4arch4Sm80ELb0ELb0ELb1ELb0ELb1ELb0ELb1ELb0EEENS1_21CollectiveEpilogueFwdINS6_IJS8_SA_S9_EEENS6_IJNS7_ILi1EEESI_SI_EEESC_SE_Li256ELb0ELb1ELb0ELb0EEENS1_19SingleTileSchedulerILb0ELb0ELb1ELi128EEEEEEEEEvNT_6ParamsE)
        /*04f4*/ 	.word	0x00000090


	//----- nvinfo : EIATTR_MIN_STACK_SIZE
	.align		4
.L_222:
        /*04f8*/ 	.byte	0x04, 0x12
        /*04fa*/ 	.short	(.L_224 - .L_223)
	.align		4
.L_223:
        /*04fc*/ 	.word	index@(_ZN7cutlass13device_kernelIN5flash19enable_sm80_to_sm89INS1_16FlashAttnFwdSm80INS1_25CollectiveMainloopFwdSm80ILi8ELi1ELb0EN4cute5tupleIJNS5_1CILi128EEENS7_ILi96EEENS7_ILi256EEEEEELi256ENS_10bfloat16_tEfNS_4arch4Sm80ELb0ELb0ELb1ELb1ELb1ELb0ELb1ELb0EEENS1_21CollectiveEpilogueFwdINS6_IJS8_SA_S9_EEENS6_IJNS7_ILi1EEESI_SI_EEESC_SE_Li256ELb1ELb1ELb0ELb0EEENS1_19SingleTileSchedulerILb1ELb0ELb1ELi128EEEEEEEEEvNT_6ParamsE)
        /*0500*/ 	.word	0x00000060


	//----- nvinfo : EIATTR_MIN_STACK_SIZE
	.align		4
.L_224:
        /*0504*/ 	.byte	0x04, 0x12
        /*0506*/ 	.short	(.L_226 - .L_225)
	.align		4
.L_225:
        /*0508*/ 	.word	index@(_ZN7cutlass13device_kernelIN5flash19enable_sm80_to_sm89INS1_16FlashAttnFwdSm80INS1_25CollectiveMainloopFwdSm80ILi8ELi1ELb0EN4cute5tupleIJNS5_1CILi128EEENS7_ILi48EEENS7_ILi256EEEEEELi256ENS_10bfloat16_tEfNS_4arch4Sm80ELb0ELb0ELb1ELb1ELb1ELb1ELb1ELb0EEENS1_21CollectiveEpilogueFwdINS6_IJS8_SA_S9_EEENS6_IJNS7_ILi1EEESI_SI_EEESC_SE_Li256ELb1ELb1ELb0ELb0EEENS1_19SingleTileSchedulerILb1ELb0ELb1ELi128EEEEEEEEEvNT_6ParamsE)
        /*050c*/ 	.word	0x00000000


	//----- nvinfo : EIATTR_MIN_STACK_SIZE
	.align		4
.L_226:
        /*0510*/ 	.byte	0x04, 0x12
        /*0512*/ 	.short	(.L_228 - .L_227)
	.align		4
.L_227:
        /*0514*/ 	.word	index@(_ZN7cutlass13device_kernelIN5flash19enable_sm80_to_sm89INS1_16FlashAttnFwdSm80INS1_25CollectiveMainloopFwdSm80ILi8ELi1ELb0EN4cute5tupleIJNS5_1CILi128EEENS7_ILi64EEENS7_ILi256EEEEEELi256ENS_10bfloat16_tEfNS_4arch4Sm80ELb0ELb1ELb1ELb0ELb1ELb0ELb1ELb0EEENS1_21CollectiveEpilogueFwdINS6_IJS8_SA_S9_EEENS6_IJNS7_ILi1EEESI_SI_EEESC_SE_Li256ELb0ELb1ELb0ELb0EEENS1_19SingleTileSchedulerILb0ELb0ELb1ELi128EEEEEEEEEvNT_6ParamsE)
        /*0518*/ 	.word	0x00000030


	//----- nvinfo : EIATTR_MIN_STACK_SIZE
	.align		4
.L_228:
        /*051c*/ 	.byte	0x04, 0x12
        /*051e*/ 	.short	(.L_230 - .L_229)
	.align		4
.L_229:
        /*0520*/ 	.word	index@(_ZN7cutlass13device_kernelIN5flash19enable_sm80_to_sm89INS1_16FlashAttnFwdSm80INS1_25CollectiveMainloopFwdSm80ILi8ELi1ELb0EN4cute5tupleIJNS5_1CILi128EEENS7_ILi64EEENS7_ILi256EEEEEELi256ENS_10bfloat16_tEfNS_4arch4Sm80ELb0ELb1ELb1ELb1ELb1ELb0ELb1ELb0EEENS1_21CollectiveEpilogueFwdINS6_IJS8_SA_S9_EEENS6_IJNS7_ILi1EEESI_SI_EEESC_SE_Li256ELb1ELb1ELb0ELb0EEENS1_19SingleTileSchedulerILb1ELb0ELb1ELi128EEEEEEEEEvNT_6ParamsE)
        /*0524*/ 	.word	0x00000038


	//----- nvinfo : EIATTR_MIN_STACK_SIZE
	.align		4
.L_230:
        /*0528*/ 	.byte	0x04, 0x12
        /*052a*/ 	.short	(.L_232 - .L_231)
	.align		4
.L_231:
        /*052c*/ 	.word	index@(_ZN7cutlass13device_kernelIN5flash19enable_sm80_to_sm89INS1_16FlashAttnFwdSm80INS1_25CollectiveMainloopFwdSm80ILi8ELi1ELb0EN4cute5tupleIJNS5_1CILi128EEENS7_ILi48EEENS7_ILi256EEEEEELi256ENS_10bfloat16_tEfNS_4arch4Sm80ELb0ELb1ELb1ELb1ELb1ELb1ELb1ELb0EEENS1_21CollectiveEpilogueFwdINS6_IJS8_SA_S9_EEENS6_IJNS7_ILi1EEESI_SI_EEESC_SE_Li256ELb1ELb1ELb0ELb0EEENS1_19SingleTileSchedulerILb1ELb0ELb1ELi128EEEEEEEEEvNT_6ParamsE)
        /*0530*/ 	.word	0x00000078


	//----- nvinfo : EIATTR_MIN_STACK_SIZE
	.align		4
.L_232:
        /*0534*/ 	.byte	0x04, 0x12
        /*0536*/ 	.short	(.L_234 - .L_233)
	.align		4
.L_233:
        /*0538*/ 	.word	index@(_ZN7cutlass13device_kernelIN5flash19enable_sm80_to_sm89INS1_16FlashAttnFwdSm80INS1_25CollectiveMainloopFwdSm80ILi8ELi1ELb0EN4cute5tupleIJNS5_1CILi128EEENS7_ILi96EEENS7_ILi256EEEEEELi256ENS_10bfloat16_tEfNS_4arch4Sm80ELb1ELb0ELb1ELb0ELb1ELb0ELb1ELb0EEENS1_21CollectiveEpilogueFwdINS6_IJS8_SA_S9_EEENS6_IJNS7_ILi1EEESI_SI_EEESC_SE_Li256ELb0ELb1ELb0ELb0EEENS1_30DynamicPersistentTileSchedulerILi256ELi256ELb0ELb1ELb0EEEEEEEEEvNT_6ParamsE)
        /*053c*/ 	.word	0x00000088


	//----- nvinfo : EIATTR_MIN_STACK_SIZE
	.align		4
.L_234:
        /*0540*/ 	.byte	0x04, 0x12
        /*0542*/ 	.short	(.L_236 - .L_235)
	.align		4
.L_235:
        /*0544*/ 	.word	index@(_ZN7cutlass13device_kernelIN5flash19enable_sm80_to_sm89INS1_16FlashAttnFwdSm80INS1_25CollectiveMainloopFwdSm80ILi8ELi1ELb0EN4cute5tupleIJNS5_1CILi128EEENS7_ILi96EEENS7_ILi256EEEEEELi256ENS_10bfloat16_tEfNS_4arch4Sm80ELb1ELb0ELb1ELb1ELb1ELb0ELb1ELb0EEENS1_21CollectiveEpilogueFwdINS6_IJS8_SA_S9_EEENS6_IJNS7_ILi1EEESI_SI_EEESC_SE_Li256ELb1ELb1ELb0ELb0EEENS1_19SingleTileSchedulerILb1ELb0ELb1ELi128EEEEEEEEEvNT_6ParamsE)
        /*0548*/ 	.word	0x00000070


	//----- nvinfo : EIATTR_MIN_STACK_SIZE
	.align		4
.L_236:
        /*054c*/ 	.byte	0x04, 0x12
        /*054e*/ 	.short	(.L_238 - .L_237)
	.align		4
.L_237:
        /*0550*/ 	.word	index@(_ZN7cutlass13device_kernelIN5flash19enable_sm80_to_sm89INS1_16FlashAttnFwdSm80INS1_25CollectiveMainloopFwdSm80ILi8ELi1ELb0EN4cute5tupleIJNS5_1CILi128EEENS7_ILi48EEENS7_ILi256EEEEEELi256ENS_10bfloat16_tEfNS_4arch4Sm80ELb1ELb0ELb1ELb1ELb1ELb1ELb1ELb0EEENS1_21CollectiveEpilogueFwdINS6_IJS8_SA_S9_EEENS6_IJNS7_ILi1EEESI_SI_EEESC_SE_Li256ELb1ELb1ELb0ELb0EEENS1_19SingleTileSchedulerILb1ELb0ELb1ELi128EEEEEEEEEvNT_6ParamsE)
        /*0554*/ 	.word	0x00000078


	//----- nvinfo : EIATTR_MIN_STACK_SIZE
	.align		4
.L_238:
        /*0558*/ 	.byte	0x04, 0x12
        /*055a*/ 	.short	(.L_240 - .L_239)
	.align		4
.L_239:
        /*055c*/ 	.word	index@(_ZN7cutlass13device_kernelIN5flash19enable_sm80_to_sm89INS1_16FlashAttnFwdSm80INS1_25CollectiveMainloopFwdSm80ILi8ELi1ELb1EN4cute5tupleIJNS5_1CILi128EEENS7_ILi64EEENS7_ILi256EEEEEELi256ENS_10bfloat16_tEfNS_4arch4Sm80ELb0ELb0ELb0ELb0ELb1ELb0ELb1ELb0EEENS1_21CollectiveEpilogueFwdINS6_IJS8_SA_S9_EEENS6_IJNS7_ILi1EEESI_SI_EEESC_SE_Li256ELb0ELb1ELb0ELb0EEENS1_19SingleTileSchedulerILb0ELb0ELb1ELi128EEEEEEEEEvNT_6ParamsE)
        /*0560*/ 	.word	0x000000b0


	//----- nvinfo : EIATTR_MIN_STACK_SIZE
	.align		4
.L_240:
        /*0564*/ 	.byte	0x04, 0x12
        /*0566*/ 	.short	(.L_242 - .L_241)
	.align		4
.L_241:
        /*0568*/ 	.word	index@(_ZN7cutlass13device_kernelIN5flash19enable_sm80_to_sm89INS1_16FlashAttnFwdSm80INS1_25CollectiveMainloopFwdSm80ILi8ELi1ELb1EN4cute5tupleIJNS5_1CILi128EEENS7_ILi64EEENS7_ILi256EEEEEELi256ENS_10bfloat16_tEfNS_4arch4Sm80ELb0ELb0ELb0ELb1ELb1ELb0ELb1ELb0EEENS1_21CollectiveEpilogueFwdINS6_IJS8_SA_S9_EEENS6_IJNS7_ILi1EEESI_SI_EEESC_SE_Li256ELb1ELb1ELb0ELb0EEENS1_19SingleTileSchedulerILb1ELb0ELb1ELi128EEEEEEEEEvNT_6ParamsE)
        /*056c*/ 	.word	0x00000098


	//----- nvinfo : EIATTR_MIN_STACK_SIZE
	.align		4
.L_242:
        /*0570*/ 	.byte	0x04, 0x12
        /*0572*/ 	.short	(.L_244 - .L_243)
	.align		4
.L_243:
        /*0574*/ 	.word	index@(_ZN7cutlass13device_kernelIN5flash19enable_sm80_to_sm89INS1_16FlashAttnFwdSm80INS1_25CollectiveMainloopFwdSm80ILi8ELi1ELb0EN4cute5tupleIJNS5_1CILi128EEENS7_ILi32EEENS7_ILi256EEEEEELi256ENS_10bfloat16_tEfNS_4arch4Sm80ELb0ELb0ELb0ELb1ELb1ELb1ELb1ELb0EEENS1_21CollectiveEpilogueFwdINS6_IJS8_SA_S9_EEENS6_IJNS7_ILi1EEESI_SI_EEESC_SE_Li256ELb1ELb1ELb0ELb0EEENS1_19SingleTileSchedulerILb1ELb0ELb1ELi128EEEEEEEEEvNT_6ParamsE)
        /*0578*/ 	.word	0x00000000


	//----- nvinfo : EIATTR_MIN_STACK_SIZE
	.align		4
.L_244:
        /*057c*/ 	.byte	0x04, 0x12
        /*057e*/ 	.short	(.L_246 - .L_245)
	.align		4
.L_245:
        /*0580*/ 	.word	index@(_ZN7cutlass13device_kernelIN5flash19enable_sm80_to_sm89INS1_16FlashAttnFwdSm80INS1_25CollectiveMainloopFwdSm80ILi8ELi1ELb1EN4cute5tupleIJNS5_1CILi128EEENS7_ILi48EEENS7_ILi256EEEEEELi256ENS_10bfloat16_tEfNS_4arch4Sm80ELb0ELb1ELb0ELb0ELb1ELb0ELb1ELb0EEENS1_21CollectiveEpilogueFwdINS6_IJS8_SA_S9_EEENS6_IJNS7_ILi1EEESI_SI_EEESC_SE_Li256ELb0ELb1ELb0ELb0EEENS1_19SingleTileSchedulerILb0ELb0ELb1ELi128EEEEEEEEEvNT_6ParamsE)
        /*0584*/ 	.word	0x00000080


	//----- nvinfo : EIATTR_MIN_STACK_SIZE
	.align		4
.L_246:
        /*0588*/ 	.byte	0x04, 0x12
        /*058a*/ 	.short	(.L_248 - .L_247)
	.align		4
.L_247:
        /*058c*/ 	.word	index@(_ZN7cutlass13device_kernelIN5flash19enable_sm80_to_sm89INS1_16FlashAttnFwdSm80INS1_25CollectiveMainloopFwdSm80ILi8ELi1ELb1EN4cute5tupleIJNS5_1CILi128EEENS7_ILi48EEENS7_ILi256EEEEEELi256ENS_10bfloat16_tEfNS_4arch4Sm80ELb0ELb1ELb0ELb1ELb1ELb0ELb1ELb0EEENS1_21CollectiveEpilogueFwdINS6_IJS8_SA_S9_EEENS6_IJNS7_ILi1EEESI_SI_EEESC_SE_Li256ELb1ELb1ELb0ELb0EEENS1_19SingleTileSchedulerILb1ELb0ELb1ELi128EEEEEEEEEvNT_6ParamsE)
        /*0590*/ 	.word	0x00000080


	//----- nvinfo : EIATTR_MIN_STACK_SIZE
	.align		4
.L_248:
        /*0594*/ 	.byte	0x04, 0x12
        /*0596*/ 	.short	(.L_250 - .L_249)
	.align		4
.L_249:
        /*0598*/ 	.word	index@(_ZN7cutlass13device_kernelIN5flash19enable_sm80_to_sm89INS1_16FlashAttnFwdSm80INS1_25CollectiveMainloopFwdSm80ILi8ELi1ELb0EN4cute5tupleIJNS5_1CILi128EEENS7_ILi32EEENS7_ILi256EEEEEELi256ENS_10bfloat16_tEfNS_4arch4Sm80ELb0ELb1ELb0ELb1ELb1ELb1ELb1ELb0EEENS1_21CollectiveEpilogueFwdINS6_IJS8_SA_S9_EEENS6_IJNS7_ILi1EEESI_SI_EEESC_SE_Li256ELb1ELb1ELb0ELb0EEENS1_19SingleTileSchedulerILb1ELb0ELb1ELi128EEEEEEEEEvNT_6ParamsE)
        /*059c*/ 	.word	0x00000000


	//----- nvinfo : EIATTR_MIN_STACK_SIZE
	.align		4
.L_250:
        /*05a0*/ 	.byte	0x04, 0x12
        /*05a2*/ 	.short	(.L_252 - .L_251)
	.align		4
.L_251:
        /*05a4*/ 	.word	index@(_ZN7cutlass13device_kernelIN5flash19enable_sm80_to_sm89INS1_16FlashAttnFwdSm80INS1_25CollectiveMainloopFwdSm80ILi8ELi1ELb1EN4cute5tupleIJNS5_1CILi128EEENS7_ILi64EEENS7_ILi256EEEEEELi256ENS_10bfloat16_tEfNS_4arch4Sm80ELb1ELb0ELb0ELb0ELb1ELb0ELb1ELb0EEENS1_21CollectiveEpilogueFwdINS6_IJS8_SA_S9_EEENS6_IJNS7_ILi1EEESI_SI_EEESC_SE_Li256ELb0ELb1ELb0ELb0EEENS1_30DynamicPersistentTileSchedulerILi256ELi256ELb0ELb1ELb0EEEEEEEEEvNT_6ParamsE)
        /*05a8*/ 	.word	0x00000128


	//----- nvinfo : EIATTR_MIN_STACK_SIZE
	.align		4
.L_252:
        /*05ac*/ 	.byte	0x04, 0x12
        /*05ae*/ 	.short	(.L_254 - .L_253)
	.align		4
.L_253:
        /*05b0*/ 	.word	index@(_ZN7cutlass13device_kernelIN5flash19enable_sm80_to_sm89INS1_16FlashAttnFwdSm80INS1_25CollectiveMainloopFwdSm80ILi8ELi1ELb1EN4cute5tupleIJNS5_1CILi128EEENS7_ILi64EEENS7_ILi256EEEEEELi256ENS_10bfloat16_tEfNS_4arch4Sm80ELb1ELb0ELb0ELb1ELb1ELb0ELb1ELb0EEENS1_21CollectiveEpilogueFwdINS6_IJS8_SA_S9_EEENS6_IJNS7_ILi1EEESI_SI_EEESC_SE_Li256ELb1ELb1ELb0ELb0EEENS1_19SingleTileSchedulerILb1ELb0ELb1ELi128EEEEEEEEEvNT_6ParamsE)
        /*05b4*/ 	.word	0x000000e0


	//----- nvinfo : EIATTR_MIN_STACK_SIZE
	.align		4
.L_254:
        /*05b8*/ 	.byte	0x04, 0x12
        /*05ba*/ 	.short	(.L_256 - .L_255)
	.align		4
.L_255:
        /*05bc*/ 	.word	index@(_ZN7cutlass13device_kernelIN5flash19enable_sm80_to_sm89INS1_16FlashAttnFwdSm80INS1_25CollectiveMainloopFwdSm80ILi8ELi1ELb0EN4cute5tupleIJNS5_1CILi128EEENS7_ILi32EEENS7_ILi256EEEEEELi256ENS_10bfloat16_tEfNS_4arch4Sm80ELb1ELb0ELb0ELb1ELb1ELb1ELb1ELb0EEENS1_21CollectiveEpilogueFwdINS6_IJS8_SA_S9_EEENS6_IJNS7_ILi1EEESI_SI_EEESC_SE_Li256ELb1ELb1ELb0ELb0EEENS1_19SingleTileSchedulerILb1ELb0ELb1ELi128EEEEEEEEEvNT_6ParamsE)
        /*05c0*/ 	.word	0x00000000


	//----- nvinfo : EIATTR_MIN_STACK_SIZE
	.align		4
.L_256:
        /*05c4*/ 	.byte	0x04, 0x12
        /*05c6*/ 	.short	(.L_258 - .L_257)
	.align		4
.L_257:
        /*05c8*/ 	.word	index@(_ZN7cutlass13device_kernelIN5flash19enable_sm80_to_sm89INS1_16FlashAttnFwdSm80INS1_25CollectiveMainloopFwdSm80ILi8ELi1ELb0EN4cute5tupleIJNS5_1CILi128EEENS7_ILi96EEENS7_ILi256EEEEEELi256ENS_10bfloat16_tEfNS_4arch4Sm80ELb0ELb0ELb0ELb0ELb1ELb0ELb1ELb0EEENS1_21CollectiveEpilogueFwdINS6_IJS8_SA_S9_EEENS6_IJNS7_ILi1EEESI_SI_EEESC_SE_Li256ELb0ELb1ELb0ELb0EEENS1_19SingleTileSchedulerILb0ELb0ELb1ELi128EEEEEEEEEvNT_6ParamsE)
        /*05cc*/ 	.word	0x00000060


	//----- nvinfo : EIATTR_MIN_STACK_SIZE
	.align		4
.L_258:
        /*05d0*/ 	.byte	0x04, 0x12
        /*05d2*/ 	.short	(.L_260 - .L_259)
	.align		4
.L_259:
        /*05d4*/ 	.word	index@(_ZN7cutlass13device_kernelIN5flash19enable_sm80_to_sm89INS1_16FlashAttnFwdSm80INS1_25CollectiveMainloopFwdSm80ILi8ELi1ELb0EN4cute5tupleIJNS5_1CILi128EEENS7_ILi96EEENS7_ILi256EEEEEELi256ENS_10bfloat16_tEfNS_4arch4Sm80ELb0ELb0ELb0ELb1ELb1ELb0ELb1ELb0EEENS1_21CollectiveEpilogueFwdINS6_IJS8_SA_S9_EEENS6_IJNS7_ILi1EEESI_SI_EEESC_SE_Li256ELb1ELb1ELb0ELb0EEENS1_19SingleTileSchedulerILb1ELb0ELb1ELi128EEEEEEEEEvNT_6ParamsE)
        /*05d8*/ 	.word	0x00000048


	//----- nvinfo : EIATTR_MIN_STACK_SIZE
	.align		4
.L_260:
        /*05dc*/ 	.byte	0x04, 0x12
        /*05de*/ 	.short	(.L_262 - .L_261)
	.align		4
.L_261:
        /*05e0*/ 	.word	index@(_ZN7cutlass13device_kernelIN5flash19enable_sm80_to_sm89INS1_16FlashAttnFwdSm80INS1_25CollectiveMainloopFwdSm80ILi8ELi1ELb0EN4cute5tupleIJNS5_1CILi128EEENS7_ILi48EEENS7_ILi256EEEEEELi256ENS_10bfloat16_tEfNS_4arch4Sm80ELb0ELb0ELb0ELb1ELb1ELb1ELb1ELb0EEENS1_21CollectiveEpilogueFwdINS6_IJS8_SA_S9_EEENS6_IJNS7_ILi1EEESI_SI_EEESC_SE_Li256ELb1ELb1ELb0ELb0EEENS1_19SingleTileSchedulerILb1ELb0ELb1ELi128EEEEEEEEEvNT_6ParamsE)
        /*05e4*/ 	.word	0x00000000


	//----- nvinfo : EIATTR_MIN_STACK_SIZE
	.align		4
.L_262:
        /*05e8*/ 	.byte	0x04, 0x12
        /*05ea*/ 	.short	(.L_264 - .L_263)
	.align		4
.L_263:
        /*05ec*/ 	.word	index@(_ZN7cutlass13device_kernelIN5flash19enable_sm80_to_sm89INS1_16FlashAttnFwdSm80INS1_25CollectiveMainloopFwdSm80ILi8ELi1ELb0EN4cute5tupleIJNS5_1CILi128EEENS7_ILi64EEENS7_ILi256EEEEEELi256ENS_10bfloat16_tEfNS_4arch4Sm80ELb0ELb1ELb0ELb0ELb1ELb0ELb1ELb0EEENS1_21CollectiveEpilogueFwdINS6_IJS8_SA_S9_EEENS6_IJNS7_ILi1EEESI_SI_EEESC_SE_Li256ELb0ELb1ELb0ELb0EEENS1_19SingleTileSchedulerILb0ELb0ELb1ELi128EEEEEEEEEvNT_6ParamsE)
        /*05f0*/ 	.word	0x00000000


	//----- nvinfo : EIATTR_MIN_STACK_SIZE
	.align		4
.L_264:
        /*05f4*/ 	.byte	0x04, 0x12
        /*05f6*/ 	.short	(.L_266 - .L_265)
	.align		4
.L_265:
        /*05f8*/ 	.word	index@(_ZN7cutlass13device_kernelIN5flash19enable_sm80_to_sm89INS1_16FlashAttnFwdSm80INS1_25CollectiveMainloopFwdSm80ILi8ELi1ELb0EN4cute5tupleIJNS5_1CILi128EEENS7_ILi64EEENS7_ILi256EEEEEELi256ENS_10bfloat16_tEfNS_4arch4Sm80ELb0ELb1ELb0ELb1ELb1ELb0ELb1ELb0EEENS1_21CollectiveEpilogueFwdINS6_IJS8_SA_S9_EEENS6_IJNS7_ILi1EEESI_SI_EEESC_SE_Li256ELb1ELb1ELb0ELb0EEENS1_19SingleTileSchedulerILb1ELb0ELb1ELi128EEEEEEEEEvNT_6ParamsE)
        /*05fc*/ 	.word	0x00000000


	//----- nvinfo : EIATTR_MIN_STACK_SIZE
	.align		4
.L_266:
        /*0600*/ 	.byte	0x04, 0x12
        /*0602*/ 	.short	(.L_268 - .L_267)
	.align		4
.L_267:
        /*0604*/ 	.word	index@(_ZN7cutlass13device_kernelIN5flash19enable_sm80_to_sm89INS1_16FlashAttnFwdSm80INS1_25CollectiveMainloopFwdSm80ILi8ELi1ELb0EN4cute5tupleIJNS5_1CILi128EEENS7_ILi48EEENS7_ILi256EEEEEELi256ENS_10bfloat16_tEfNS_4arch4Sm80ELb0ELb1ELb0ELb1ELb1ELb1ELb1ELb0EEENS1_21CollectiveEpilogueFwdINS6_IJS8_SA_S9_EEENS6_IJNS7_ILi1EEESI_SI_EEESC_SE_Li256ELb1ELb1ELb0ELb0EEENS1_19SingleTileSchedulerILb1ELb0ELb1ELi128EEEEEEEEEvNT_6ParamsE)
        /*0608*/ 	.word	0x00000070


	//----- nvinfo : EIATTR_MIN_STACK_SIZE
	.align		4
.L_268:
        /*060c*/ 	.byte	0x04, 0x12
        /*060e*/ 	.short	(.L_270 - .L_269)
	.align		4
.L_269:
        /*0610*/ 	.word	index@(_ZN7cutlass13device_kernelIN5flash19enable_sm80_to_sm89INS1_16FlashAttnFwdSm80INS1_25CollectiveMainloopFwdSm80ILi8ELi1ELb0EN4cute5tupleIJNS5_1CILi128EEENS7_ILi96EEENS7_ILi256EEEEEELi256ENS_10bfloat16_tEfNS_4arch4Sm80ELb1ELb0ELb0ELb0ELb1ELb0ELb1ELb0EEENS1_21CollectiveEpilogueFwdINS6_IJS8_SA_S9_EEENS6_IJNS7_ILi1EEESI_SI_EEESC_SE_Li256ELb0ELb1ELb0ELb0EEENS1_30DynamicPersistentTileSchedulerILi256ELi256ELb0ELb1ELb0EEEEEEEEEvNT_6ParamsE)
        /*0614*/ 	.word	0x00000088


	//----- nvinfo : EIATTR_MIN_STACK_SIZE
	.align		4
.L_270:
        /*0618*/ 	.byte	0x04, 0x12
        /*061a*/ 	.short	(.L_272 - .L_271)
	.align		4
.L_271:
        /*061c*/ 	.word	index@(_ZN7cutlass13device_kernelIN5flash19enable_sm80_to_sm89INS1_16FlashAttnFwdSm80INS1_25CollectiveMainloopFwdSm80ILi8ELi1ELb0EN4cute5tupleIJNS5_1CILi128EEENS7_ILi96EEENS7_ILi256EEEEEELi256ENS_10bfloat16_tEfNS_4arch4Sm80ELb1ELb0ELb0ELb1ELb1ELb0ELb1ELb0EEENS1_21CollectiveEpilogueFwdINS6_IJS8_SA_S9_EEENS6_IJNS7_ILi1EEESI_SI_EEESC_SE_Li256ELb1ELb1ELb0ELb0EEENS1_19SingleTileSchedulerILb1ELb0ELb1ELi128EEEEEEEEEvNT_6ParamsE)
        /*0620*/ 	.word	0x00000088


	//----- nvinfo : EIATTR_MIN_STACK_SIZE
	.align		4
.L_272:
        /*0624*/ 	.byte	0x04, 0x12
        /*0626*/ 	.short	(.L_274 - .L_273)
	.align		4
.L_273:
        /*0628*/ 	.word	index@(_ZN7cutlass13device_kernelIN5flash19enable_sm80_to_sm89INS1_16FlashAttnFwdSm80INS1_25CollectiveMainloopFwdSm80ILi8ELi1ELb0EN4cute5tupleIJNS5_1CILi128EEENS7_ILi48EEENS7_ILi256EEEEEELi256ENS_10bfloat16_tEfNS_4arch4Sm80ELb1ELb0ELb0ELb1ELb1ELb1ELb1ELb0EEENS1_21CollectiveEpilogueFwdINS6_IJS8_SA_S9_EEENS6_IJNS7_ILi1EEESI_SI_EEESC_SE_Li256ELb1ELb1ELb0ELb0EEENS1_19SingleTileSchedulerILb1ELb0ELb1ELi128EEEEEEEEEvNT_6ParamsE)
        /*062c*/ 	.word	0x00000000
.L_274:


//--------------------- .nv.info._ZN7cutlass13device_kernelIN5flash19enable_sm80_to_sm89INS1_16FlashAttnFwdSm80INS1_25CollectiveMainloopFwdSm80ILi8ELi1ELb1EN4cute5tupleIJNS5_1CILi128EEENS7_ILi64EEENS7_ILi256EEEEEELi256ENS_10bfloat16_tEfNS_4arch4Sm80ELb0ELb0ELb1ELb0ELb1ELb0ELb1ELb0EEENS1_21CollectiveEpilogueFwdINS6_IJS8_SA_S9_EEENS6_IJNS7_ILi1EEESI_SI_EEESC_SE_Li256ELb0ELb1ELb0ELb0EEENS1_19SingleTileSchedulerILb0ELb0ELb1ELi128EEEEEEEEEvNT_6ParamsE --------------------------
	.section	.nv.info._ZN7cutlass13device_kernelIN5flash19enable_sm80_to_sm89INS1_16FlashAttnFwdSm80INS1_25CollectiveMainloopFwdSm80ILi8ELi1ELb1EN4cute5tupleIJNS5_1CILi128EEENS7_ILi64EEENS7_ILi256EEEEEELi256ENS_10bfloat16_tEfNS_4arch4Sm80ELb0ELb0ELb1ELb0ELb1ELb0ELb1ELb0EEENS1_21CollectiveEpilogueFwdINS6_IJS8_SA_S9_EEENS6_IJNS7_ILi1EEESI_SI_EEESC_SE_Li256ELb0ELb1ELb0ELb0EEENS1_19SingleTileSchedulerILb0ELb0ELb1ELi128EEEEEEEEEvNT_6ParamsE,"",@"SHT_CUDA_INFO"
	.sectionflags	@""
	.align	4


	//----- nvinfo : EIATTR_CUDA_API_VERSION
	.align		4
        /*0000*/ 	.byte	0x04, 0x37
        /*0002*/ 	.short	(.L_276 - .L_275)
.L_275:
        /*0004*/ 	.word	0x00000082


	//----- nvinfo : EIATTR_SW2861232_WAR
	.align		4
.L_276:
        /*0008*/ 	.byte	0x01, 0x35
	.zero		2


	//----- nvinfo : EIATTR_PARAM_CBANK
	.align		4
        /*000c*/ 	.byte	0x04, 0x0a
        /*000e*/ 	.short	(.L_278 - .L_277)
	.align		4
.L_277:
        /*0010*/ 	.word	index@(.nv.constant0._ZN7cutlass13device_kernelIN5flash19enable_sm80_to_sm89INS1_16FlashAttnFwdSm80INS1_25CollectiveMainloopFwdSm80ILi8ELi1ELb1EN4cute5tupleIJNS5_1CILi128EEENS7_ILi64EEENS7_ILi256EEEEEELi256ENS_10bfloat16_tEfNS_4arch4Sm80ELb0ELb0ELb1ELb0ELb1ELb0ELb1ELb0EEENS1_21CollectiveEpilogueFwdINS6_IJS8_SA_S9_EEENS6_IJNS7_ILi1EEESI_SI_EEESC_SE_Li256ELb0ELb1ELb0ELb0EEENS1_19SingleTileSchedulerILb0ELb0ELb1ELi128EEEEEEEEEvNT_6ParamsE)
        /*0014*/ 	.short	0x0160
        /*0016*/ 	.short	0x0418


	//----- nvinfo : EIATTR_CBANK_PARAM_SIZE
	.align		4
.L_278:
        /*0018*/ 	.byte	0x03, 0x19
        /*001a*/ 	.short	0x0418


	//----- nvinfo : EIATTR_KPARAM_INFO
	.align		4
        /*001c*/ 	.byte	0x04, 0x17
        /*001e*/ 	.short	(.L_280 - .L_279)
.L_279:
        /*0020*/ 	.word	0x00000000
        /*0024*/ 	.short	0x0000
        /*0026*/ 	.short	0x0000
        /*0028*/ 	.byte	0x00, 0xf0, 0x61, 0x10


	//----- nvinfo : EIATTR_MAXREG_COUNT
	.align		4
.L_280:
        /*002c*/ 	.byte	0x03, 0x1b
        /*002e*/ 	.short	0x00ff


	//----- nvinfo : EIATTR_NUM_BARRIERS
	.align		4
        /*0030*/ 	.byte	0x02, 0x4c
        /*0032*/ 	.byte	0x02
	.zero		1


	//----- nvinfo : EIATTR_ANNOTATIONS
	.align		4
        /*0034*/ 	.byte	0x04, 0x55
        /*0036*/ 	.short	(.L_282 - .L_281)


	//   ....[0]....
.L_281:
        /*0038*/ 	.word	0x00000001
        /*003c*/ 	.byte	0x20, 0x06, 0x00, 0x00, 0x01, 0x00, 0x00, 0x00, 0xb0, 0x08, 0x00, 0x00, 0x01, 0x00, 0x00, 0x00
        /* <DEDUP_REMOVED lines=52> */
        /*038c*/ 	.byte	0x90, 0x97, 0x00, 0x00


	//----- nvinfo : EIATTR_MERCURY_ISA_VERSION
	.align		4
.L_282:
        /*0390*/ 	.byte	0x03, 0x5f
        /*0392*/ 	.short	0x0000


	//----- nvinfo : EIATTR_COOP_GROUP_MASK_REGIDS
	.align		4
        /*0394*/ 	.byte	0x04, 0x29
        /*0396*/ 	.short	(.L_284 - .L_283)


	//   ....[0]....
.L_283:
        /*0398*/ 	.word	0xffffffff


	//   ....[1]....
        /*039c*/ 	.word	0xffffffff


	//   ....[2]....
        /*03a0*/ 	.word	0xffffffff


	//   ....[3]....
        /*03a4*/ 	.word	0xffffffff


	//   ....[4]....
        /*03a8*/ 	.word	0xffffffff


	//   ....[5]....
        /*03ac*/ 	.word	0xffffffff


	//   ....[6]....
        /*03b0*/ 	.word	0xffffffff


	//   ....[7]....
        /*03b4*/ 	.word	0xffffffff


	//   ....[8]....
        /*03b8*/ 	.word	0xffffffff


	//   ....[9]....
        /*03bc*/ 	.word	0xffffffff


	//   ....[10]....
        /*03c0*/ 	.word	0xffffffff


	//   ....[11]....
        /*03c4*/ 	.word	0xffffffff


	//   ....[12]....
        /*03c8*/ 	.word	0xffffffff


	//   ....[13]....
        /*03cc*/ 	.word	0xffffffff


	//   ....[14]....
        /*03d0*/ 	.word	0xffffffff


	//   ....[15]....
        /*03d4*/ 	.word	0xffffffff


	//   ....[16]....
        /*03d8*/ 	.word	0xffffffff


	//   ....[17]....
        /*03dc*/ 	.word	0xffffffff


	//   ....[18]....
        /*03e0*/ 	.word	0xffffffff


	//   ....[19]....
        /*03e4*/ 	.word	0xffffffff


	//   ....[20]....
        /*03e8*/ 	.word	0xffffffff


	//   ....[21]....
        /*03ec*/ 	.word	0xffffffff


	//   ....[22]....
        /*03f0*/ 	.word	0xffffffff


	//   ....[23]....
        /*03f4*/ 	.word	0xffffffff


	//   ....[24]....
        /*03f8*/ 	.word	0xffffffff


	//   ....[25]....
        /*03fc*/ 	.word	0xffffffff


	//   ....[26]....
        /*0400*/ 	.word	0xffffffff


	//   ....[27]....
        /*0404*/ 	.word	0xffffffff


	//   ....[28]....
        /*0408*/ 	.word	0xffffffff


	//   ....[29]....
        /*040c*/ 	.word	0xffffffff


	//   ....[30]....
        /*0410*/ 	.word	0xffffffff


	//   ....[31]....
        /*0414*/ 	.word	0xffffffff


	//   ....[32]....
        /*0418*/ 	.word	0xffffffff


	//   ....[33]....
        /*041c*/ 	.word	0xffffffff


	//   ....[34]....
        /*0420*/ 	.word	0xffffffff


	//   ....[35]....
        /*0424*/ 	.word	0xffffffff


	//   ....[36]....
        /*0428*/ 	.word	0xffffffff


	//   ....[37]....
        /*042c*/ 	.word	0xffffffff


	//   ....[38]....
        /*0430*/ 	.word	0xffffffff


	//   ....[39]....
        /*0434*/ 	.word	0xffffffff


	//   ....[40]....
        /*0438*/ 	.word	0xffffffff


	//   ....[41]....
        /*043c*/ 	.word	0xffffffff


	//   ....[42]....
        /*0440*/ 	.word	0xffffffff


	//   ....[43]....
        /*0444*/ 	.word	0xffffffff


	//   ....[44]....
        /*0448*/ 	.word	0xffffffff


	//   ....[45]....
        /*044c*/ 	.word	0xffffffff


	//   ....[46]....
        /*0450*/ 	.word	0xffffffff


	//   ....[47]....
        /*0454*/ 	.word	0xffffffff


	//   ....[48]....
        /*0458*/ 	.word	0xffffffff


	//   ....[49]....
        /*045c*/ 	.word	0xffffffff


	//   ....[50]....
        /*0460*/ 	.word	0xffffffff


	//   ....[51]....
        /*0464*/ 	.word	0xffffffff


	//----- nvinfo : EIATTR_COOP_GROUP_INSTR_OFFSETS
	.align		4
.L_284:
        /*0468*/ 	.byte	0x04, 0x28
        /*046a*/ 	.short	(.L_286 - .L_285)


	//   ....[0]....
.L_285:
        /*046c*/ 	.word	0x00000740


	//   ....[1]....
        /*0470*/ 	.word	0x00000770


	//   ....[2]....
        /*0474*/ 	.word	0x000009a0


	//   ....[3]....
        /*0478*/ 	.word	0x000009b0


	//   ....[4]....
        /*047c*/ 	.word	0x00000b10


	//   ....[5]....
        /*0480*/ 	.word	0x00000b30


	//   ....[6]....
        /*0484*/ 	.word	0x00000db0


	//   ....[7]....
        /*0488*/ 	.word	0x00000de0


	//   ....[8]....
        /*048c*/ 	.word	0x00000fb0


	//   ....[9]....
        /*0490*/ 	.word	0x00000fd0


	//   ....[10]....
        /*0494*/ 	.word	0x00001130


	//   ....[11]....
        /*0498*/ 	.word	0x00001150


	//   ....[12]....
        /*049c*/ 	.word	0x00001940


	//   ....[13]....
        /*04a0*/ 	.word	0x00001960


	//   ....[14]....
        /*04a4*/ 	.word	0x00001980


	//   ....[15]....
        /*04a8*/ 	.word	0x00001990


	//   ....[16]....
        /*04ac*/ 	.word	0x00003150


	//   ....[17]....
        /*04b0*/ 	.word	0x00003170


	//   ....[18]....
        /*04b4*/ 	.word	0x00003210


	//   ....[19]....
        /*04b8*/ 	.word	0x00003230


	//   ....[20]....
        /*04bc*/ 	.word	0x00003950


	//   ....[21]....
        /*04c0*/ 	.word	0x000039f0


	//   ....[22]....
        /*04c4*/ 	.word	0x00003a00


	//   ....[23]....
        /*04c8*/ 	.word	0x00003a50


	//   ....[24]....
        /*04cc*/ 	.word	0x00005bf0


	//   ....[25]....
        /*04d0*/ 	.word	0x00005c00


	//   ....[26]....
        /*04d4*/ 	.word	0x00005cb0


	//   ....[27]....
        /*04d8*/ 	.word	0x00005ce0


	//   ....[28]....
        /*04dc*/ 	.word	0x00006010


	//   ....[29]....
        /*04e0*/ 	.word	0x00006020


	//   ....[30]....
        /*04e4*/ 	.word	0x000060f0


	//   ....[31]....
        /*04e8*/ 	.word	0x00006100


	//   ....[32]....
        /*04ec*/ 	.word	0x00007530


	//   ....[33]....
        /*04f0*/ 	.word	0x00007550


	//   ....[34]....
        /*04f4*/ 	.word	0x00007c10


	//   ....[35]....
        /*04f8*/ 	.word	0x00007c30


	//   ....[36]....
        /*04fc*/ 	.word	0x000094e0


	//   ....[37]....
        /*0500*/ 	.word	0x000094f0


	//   ....[38]....
        /*0504*/ 	.word	0x00009520


	//   ....[39]....
        /*0508*/ 	.word	0x00009540


	//   ....[40]....
        /*050c*/ 	.word	0x0000acc0


	//   ....[41]....
        /*0510*/ 	.word	0x0000acd0


	//   ....[42]....
        /*0514*/ 	.word	0x0000acf0


	//   ....[43]....
        /*0518*/ 	.word	0x0000ad00


	//   ....[44]....
        /*051c*/ 	.word	0x0000ae40


	//   ....[45]....
        /*0520*/ 	.word	0x0000ae60


	//   ....[46]....
        /*0524*/ 	.word	0x0000b060


	//   ....[47]....
        /*0528*/ 	.word	0x0000b090


	//   ....[48]....
        /*052c*/ 	.word	0x0000b250


	//   ....[49]....
        /*0530*/ 	.word	0x0000b280


	//   ....[50]....
        /*0534*/ 	.word	0x0000b440


	//   ....[51]....
        /*0538*/ 	.word	0x0000b460


	//----- nvinfo : EIATTR_EXIT_INSTR_OFFSETS
	.align		4
.L_286:
        /*053c*/ 	.byte	0x04, 0x1c
        /*053e*/ 	.short	(.L_288 - .L_287)


	//   ....[0]....
.L_287:
        /*0540*/ 	.word	0x00000040


	//   ....[1]....
        /*0544*/ 	.word	0x0000b470


	//   ....[2]....
        /*0548*/ 	.word	0x0000b5b0


	//   ....[3]....
        /*054c*/ 	.word	0x0000b610


	//----- nvinfo : EIATTR_CTAIDZ_USED
	.align		4
.L_288:
        /*0550*/ 	.byte	0x01, 0x04
	.zero		2


	//----- nvinfo : EIATTR_MAX_THREADS
	.align		4
        /*0554*/ 	.byte	0x04, 0x05
        /*0556*/ 	.short	(.L_290 - .L_289)
.L_289:
        /*0558*/ 	.word	0x00000100
        /*055c*/ 	.word	0x00000001
        /*0560*/ 	.word	0x00000001


	//----- nvinfo : EIATTR_CRS_STACK_SIZE
	.align		4
.L_290:
        /*0564*/ 	.byte	0x04, 0x1e
        /*0566*/ 	.short	(.L_292 - .L_291)
.L_291:
        /*0568*/ 	.word	0x00000000
.L_292:


//--------------------- .nv.info._ZN7cutlass13device_kernelIN5flash19enable_sm80_to_sm89INS1_16FlashAttnFwdSm80INS1_25CollectiveMainloopFwdSm80ILi8ELi1ELb1EN4cute5tupleIJNS5_1CILi128EEENS7_ILi64EEENS7_ILi256EEEEEELi256ENS_10bfloat16_tEfNS_4arch4Sm80ELb0ELb0ELb1ELb1ELb1ELb0ELb1ELb0EEENS1_21CollectiveEpilogueFwdINS6_IJS8_SA_S9_EEENS6_IJNS7_ILi1EEESI_SI_EEESC_SE_Li256ELb1ELb1ELb0ELb0EEENS1_19SingleTileSchedulerILb1ELb0ELb1ELi128EEEEEEEEEvNT_6ParamsE --------------------------
	.section	.nv.info._ZN7cutlass13device_kernelIN5flash19enable_sm80_to_sm89INS1_16FlashAttnFwdSm80INS1_25CollectiveMainloopFwdSm80ILi8ELi1ELb1EN4cute5tupleIJNS5_1CILi128EEENS7_ILi64EEENS7_ILi256EEEEEELi256ENS_10bfloat16_tEfNS_4arch4Sm80ELb0ELb0ELb1ELb1ELb1ELb0ELb1ELb0EEENS1_21CollectiveEpilogueFwdINS6_IJS8_SA_S9_EEENS6_IJNS7_ILi1EEESI_SI_EEESC_SE_Li256ELb1ELb1ELb0ELb0EEENS1_19SingleTileSchedulerILb1ELb0ELb1ELi128EEEEEEEEEvNT_6ParamsE,"",@"SHT_CUDA_INFO"
	.sectionflags	@""
	.align	4


	//----- nvinfo : EIATTR_CUDA_API_VERSION
	.align		4
        /*0000*/ 	.byte	0x04, 0x37
        /*0002*/ 	.short	(.L_294 - .L_293)
.L_293:
        /*0004*/ 	.word	0x00000082


	//----- nvinfo : EIATTR_SW2861232_WAR
	.align		4
.L_294:
        /*0008*/ 	.byte	0x01, 0x35
	.zero		2


	//----- nvinfo : EIATTR_PARAM_CBANK
	.align		4
        /*000c*/ 	.byte	0x04, 0x0a
        /*000e*/ 	.short	(.L_296 - .L_295)
	.align		4
.L_295:
        /*0010*/ 	.word	index@(.nv.constant0._ZN7cutlass13device_kernelIN5flash19enable_sm80_to_sm89INS1_16FlashAttnFwdSm80INS1_25CollectiveMainloopFwdSm80ILi8ELi1ELb1EN4cute5tupleIJNS5_1CILi128EEENS7_ILi64EEENS7_ILi256EEEEEELi256ENS_10bfloat16_tEfNS_4arch4Sm80ELb0ELb0ELb1ELb1ELb1ELb0ELb1ELb0EEENS1_21CollectiveEpilogueFwdINS6_IJS8_SA_S9_EEENS6_IJNS7_ILi1EEESI_SI_EEESC_SE_Li256ELb1ELb1ELb0ELb0EEENS1_19SingleTileSchedulerILb1ELb0ELb1ELi128EEEEEEEEEvNT_6ParamsE)
        /*0014*/ 	.short	0x0160
        /*0016*/ 	.short	0x0418


	//----- nvinfo : EIATTR_CBANK_PARAM_SIZE
	.align		4
.L_296:
        /*0018*/ 	.byte	0x03, 0x19
        /*001a*/ 	.short	0x0418


	//----- nvinfo : EIATTR_KPARAM_INFO
	.align		4
        /*001c*/ 	.byte	0x04, 0x17
        /*001e*/ 	.short	(.L_298 - .L_297)
.L_297:
        /*0020*/ 	.word	0x00000000
        /*0024*/ 	.short	0x0000
        /*0026*/ 	.short	0x0000
        /*0028*/ 	.byte	0x00, 0xf0, 0x61, 0x10


	//----- nvinfo : EIATTR_MAXREG_COUNT
	.align		4
.L_298:
        /*002c*/ 	.byte	0x03, 0x1b
        /*002e*/ 	.short	0x00ff


	//----- nvinfo : EIATTR_NUM_BARRIERS
	.align		4
        /*0030*/ 	.byte	0x02, 0x4c
        /*0032*/ 	.byte	0x02
	.zero		1


	//----- nvinfo : EIATTR_ANNOTATIONS
	.align		4
        /*0034*/ 	.byte	0x04, 0x55
        /*0036*/ 	.short	(.L_300 - .L_299)


	//   ....[0]....
.L_299:
        /* <DEDUP_REMOVED lines=49> */
        /*033c*/ 	.byte	0x20, 0x99, 0x00, 0x00, 0x01, 0x00, 0x00, 0x00, 0x30, 0x99, 0x00, 0x00


	//----- nvinfo : EIATTR_MERCURY_ISA_VERSION
	.align		4
.L_300:
        /*0348*/ 	.byte	0x03, 0x5f
        /*034a*/ 	.short	0x0000


	//----- nvinfo : EIATTR_COOP_GROUP_MASK_REGIDS
	.align		4
        /*034c*/ 	.byte	0x04, 0x29
        /*034e*/ 	.short	(.L_302 - .L_301)


	//   ....[0]....
.L_301:
        /*0350*/ 	.word	0xffffffff


	//   ....[1]....
        /*0354*/ 	.word	0xffffffff


	//   ....[2]....
        /*0358*/ 	.word	0xffffffff


	//   ....[3]....
        /*035c*/ 	.word	0xffffffff


	//   ....[4]....
        /*0360*/ 	.word	0xffffffff


	//   ....[5]....
        /*0364*/ 	.word	0xffffffff


	//   ....[6]....
        /*0368*/ 	.word	0xffffffff


	//   ....[7]....
        /*036c*/ 	.word	0xffffffff


	//   ....[8]....
        /*0370*/ 	.word	0xffffffff


	//   ....[9]....
        /*0374*/ 	.word	0xffffffff


	//   ....[10]....
        /*0378*/ 	.word	0xffffffff


	//   ....[11]....
        /*037c*/ 	.word	0xffffffff


	//   ....[12]....
        /*0380*/ 	.word	0xffffffff


	//   ....[13]....
        /*0384*/ 	.word	0xffffffff


	//   ....[14]....
        /*0388*/ 	.word	0xffffffff


	//   ....[15]....
        /*038c*/ 	.word	0xffffffff


	//   ....[16]....
        /*0390*/ 	.word	0xffffffff


	//   ....[17]....
        /*0394*/ 	.word	0xffffffff


	//   ....[18]....
        /*0398*/ 	.word	0xffffffff


	//   ....[19]....
        /*039c*/ 	.word	0xffffffff


	//   ....[20]....
        /*03a0*/ 	.word	0xffffffff


	//   ....[21]....
        /*03a4*/ 	.word	0xffffffff


	//   ....[22]....
        /*03a8*/ 	.word	0xffffffff


	//   ....[23]....
        /*03ac*/ 	.word	0xffffffff


	//   ....[24]....
        /*03b0*/ 	.word	0xffffffff


	//   ....[25]....
        /*03b4*/ 	.word	0xffffffff


	//   ....[26]....
        /*03b8*/ 	.word	0xffffffff


	//   ....[27]....
        /*03bc*/ 	.word	0xffffffff


	//   ....[28]....
        /*03c0*/ 	.word	0xffffffff


	//   ....[29]....
        /*03c4*/ 	.word	0xffffffff


	//   ....[30]....
        /*03c8*/ 	.word	0xffffffff


	//   ....[31]....
        /*03cc*/ 	.word	0xffffffff


	//   ....[32]....
        /*03d0*/ 	.word	0xffffffff


	//   ....[33]....
        /*03d4*/ 	.word	0xffffffff


	//   ....[34]....
        /*03d8*/ 	.word	0xffffffff


	//   ....[35]....
        /*03dc*/ 	.word	0xffffffff


	//   ....[36]....
        /*03e0*/ 	.word	0xffffffff


	//   ....[37]....
        /*03e4*/ 	.word	0xffffffff


	//   ....[38]....
        /*03e8*/ 	.word	0xffffffff


	//   ....[39]....
        /*03ec*/ 	.word	0xffffffff


	//   ....[40]....
        /*03f0*/ 	.word	0xffffffff


	//   ....[41]....
        /*03f4*/ 	.word	0xffffffff


	//   ....[42]....
        /*03f8*/ 	.word	0xffffffff


	//   ....[43]....
        /*03fc*/ 	.word	0xffffffff


	//   ....[44]....
        /*0400*/ 	.word	0xffffffff


	//   ....[45]....
        /*0404*/ 	.word	0xffffffff


	//   ....[46]....
        /*0408*/ 	.word	0xffffffff


	//   ....[47]....
        /*040c*/ 	.word	0xffffffff


	//   ....[48]....
        /*0410*/ 	.word	0xffffffff


	//   ....[49]....
        /*0414*/ 	.word	0xffffffff


	//   ....[50]....
        /*0418*/ 	.word	0xffffffff


	//   ....[51]....
        /*041c*/ 	.word	0xffffffff


	//   ....[52]....
        /*0420*/ 	.word	0xffffffff


	//   ....[53]....
        /*0424*/ 	.word	0xffffffff


	//   ....[54]....
        /*0428*/ 	.word	0xffffffff


	//   ....[55]....
        /*042c*/ 	.word	0xffffffff


	//   ....[56]....
        /*0430*/ 	.word	0xffffffff


	//   ....[57]....
        /*0434*/ 	.word	0xffffffff


	//   ....[58]....
        /*0438*/ 	.word	0xffffffff


	//   ....[59]....
        /*043c*/ 	.word	0xffffffff


	//   ....[60]....
        /*0440*/ 	.word	0xffffffff


	//----- nvinfo : EIATTR_COOP_GROUP_INSTR_OFFSETS
	.align		4
.L_302:
        /*0444*/ 	.byte	0x04, 0x28
        /*0446*/ 	.short	(.L_304 - .L_303)


	//   ....[0]....
.L_303:
        /*0448*/ 	.word	0x000000a0


	//   ....[1]....
        /*044c*/ 	.word	0x00001500


	//   ....[2]....
        /*0450*/ 	.word	0x00001530


	//   ....[3]....
        /*0454*/ 	.word	0x000015f0


	//   ....[4]....
        /*0458*/ 	.word	0x00001620


	//   ....[5]....
        /*045c*/ 	.word	0x00001750


	//   ....[6]....
        /*0460*/ 	.word	0x00001760


	//   ....[7]....
        /*0464*/ 	.word	0x00001900


	//   ....[8]....
        /*0468*/ 	.word	0x000019c0


	//   ....[9]....
        /*046c*/ 	.word	0x00001b00


	//   ....[10]....
        /*0470*/ 	.word	0x00001b40


	//   ....[11]....
        /*0474*/ 	.word	0x00001b80


	//   ....[12]....
        /*0478*/ 	.word	0x00001b90


	//   ....[13]....
        /*047c*/ 	.word	0x00001bb0


	//   ....[14]....
        /*0480*/ 	.word	0x00001c40


	//   ....[15]....
        /*0484*/ 	.word	0x00001d30


	//   ....[16]....
        /*0488*/ 	.word	0x00001d80


	//   ....[17]....
        /*048c*/ 	.word	0x00003990


	//   ....[18]....
        /*0490*/ 	.word	0x000039a0


	//   ....[19]....
        /*0494*/ 	.word	0x00003a30


	//   ....[20]....
        /*0498*/ 	.word	0x00003a50


	//   ....[21]....
        /*049c*/ 	.word	0x00004190


	//   ....[22]....
        /*04a0*/ 	.word	0x00004230


	//   ....[23]....
        /*04a4*/ 	.word	0x00004250


	//   ....[24]....
        /*04a8*/ 	.word	0x000042b0


	//   ....[25]....
        /*04ac*/ 	.word	0x00006190


	//   ....[26]....
        /*04b0*/ 	.word	0x000061a0


	//   ....[27]....
        /*04b4*/ 	.word	0x000061b0


	//   ....[28]....
        /*04b8*/ 	.word	0x000061c0


	//   ....[29]....
        /*04bc*/ 	.word	0x00006610


	//   ....[30]....
        /*04c0*/ 	.word	0x00006620


	//   ....[31]....
        /*04c4*/ 	.word	0x00006650


	//   ....[32]....
        /*04c8*/ 	.word	0x00006670


	//   ....[33]....
        /*04cc*/ 	.word	0x00007ae0


	//   ....[34]....
        /*04d0*/ 	.word	0x00007b00


	//   ....[35]....
        /*04d4*/ 	.word	0x000081c0


	//   ....[36]....
        /*04d8*/ 	.word	0x000081e0


	//   ....[37]....
        /*04dc*/ 	.word	0x00009950


	//   ....[38]....
        /*04e0*/ 	.word	0x00009960


	//   ....[39]....
        /*04e4*/ 	.word	0x00009990


	//   ....[40]....
        /*04e8*/ 	.word	0x000099b0


	//   ....[41]....
        /*04ec*/ 	.word	0x0000b420


	//   ....[42]....
        /*04f0*/ 	.word	0x0000b460


	//   ....[43]....
        /*04f4*/ 	.word	0x0000b4c0


	//   ....[44]....
        /*04f8*/ 	.word	0x0000b4f0


	//   ....[45]....
        /*04fc*/ 	.word	0x0000b720


	//   ....[46]....
        /*0500*/ 	.word	0x0000b730


	//   ....[47]....
        /*0504*/ 	.word	0x0000b930


	//   ....[48]....
        /*0508*/ 	.word	0x0000b960


	//   ....[49]....
        /*050c*/ 	.word	0x0000bb20


	//   ....[50]....
        /*0510*/ 	.word	0x0000bb50


	//   ....[51]....
        /*0514*/ 	.word	0x0000bd10


	//   ....[52]....
        /*0518*/ 	.word	0x0000bd30


	//   ....[53]....
        /*051c*/ 	.word	0x0000c6b0


	//   ....[54]....
        /*0520*/ 	.word	0x0000c6d0


	//   ....[55]....
        /*0524*/ 	.word	0x0000c890


	//   ....[56]....
        /*0528*/ 	.word	0x0000c8c0


	//   ....[57]....
        /*052c*/ 	.word	0x0000ca50


	//   ....[58]....
        /*0530*/ 	.word	0x0000ca80


	//   ....[59]....
        /*0534*/ 	.word	0x0000cc10


	//   ....[60]....
        /*0538*/ 	.word	0x0000cc30


	//----- nvinfo : EIATTR_EXIT_INSTR_OFFSETS
	.align		4
.L_304:
        /*053c*/ 	.byte	0x04, 0x1c
        /*053e*/ 	.short	(.L_306 - .L_305)


	//   ....[0]....
.L_305:
        /*0540*/ 	.word	0x00000450


	//   ....[1]....
        /*0544*/ 	.word	0x0000bd40


	//   ....[2]....
        /*0548*/ 	.word	0x0000be80


	//   ....[3]....
        /*054c*/ 	.word	0x0000bee0


	//   ....[4]....
        /*0550*/ 	.word	0x0000cc40


	//   ....[5]....
        /*0554*/ 	.word	0x0000cd50


	//   ....[6]....
        /*0558*/ 	.word	0x0000cdb0


	//----- nvinfo : EIATTR_CTAIDZ_USED
	.align		4
.L_306:
        /*055c*/ 	.byte	0x01, 0x04
	.zero		2


	//----- nvinfo : EIATTR_MAX_THREADS
	.align		4
        /*0560*/ 	.byte	0x04, 0x05
        /*0562*/ 	.short	(.L_308 - .L_307)
.L_307:
        /*0564*/ 	.word	0x00000100
        /*0568*/ 	.word	0x00000001
        /*056c*/ 	.word	0x00000001


	//----- nvinfo : EIATTR_CRS_STACK_SIZE
	.align		4
.L_308:
        /*0570*/ 	.byte	0x04, 0x1e
        /*0572*/ 	.short	(.L_310 - .L_309)
.L_309:
        /*0574*/ 	.word	0x00000000
.L_310:


//--------------------- .nv.info._ZN7cutlass13device_kernelIN5flash19enable_sm80_to_sm89INS1_16FlashAttnFwdSm80INS1_25CollectiveMainloopFwdSm80ILi8ELi1ELb0EN4cute5tupleIJNS5_1CILi128EEENS7_ILi32EEENS7_ILi256EEEEEELi256ENS_10bfloat16_tEfNS_4arch4Sm80ELb0ELb0ELb1ELb1ELb1ELb1ELb1ELb0EEENS1_21CollectiveEpilogueFwdINS6_IJS8_SA_S9_EEENS6_IJNS7_ILi1EEESI_SI_EEESC_SE_Li256ELb1ELb1ELb0ELb0EEENS1_19SingleTileSchedulerILb1ELb0ELb1ELi128EEEEEEEEEvNT_6ParamsE --------------------------
	.section	.nv.info._ZN7cutlass13device_kernelIN5flash19enable_sm80_to_sm89INS1_16FlashAttnFwdSm80INS1_25CollectiveMainloopFwdSm80ILi8ELi1ELb0EN4cute5tupleIJNS5_1CILi128EEENS7_ILi32EEENS7_ILi256EEEEEELi256ENS_10bfloat16_tEfNS_4arch4Sm80ELb0ELb0ELb1ELb1ELb1ELb1ELb1ELb0EEENS1_21CollectiveEpilogueFwdINS6_IJS8_SA_S9_EEENS6_IJNS7_ILi1EEESI_SI_EEESC_SE_Li256ELb1ELb1ELb0ELb0EEENS1_19SingleTileSchedulerILb1ELb0ELb1ELi128EEEEEEEEEvNT_6ParamsE,"",@"SHT_CUDA_INFO"
	.sectionflags	@""
	.align	4


	//----- nvinfo : EIATTR_CUDA_API_VERSION
	.align		4
        /*0000*/ 	.byte	0x04, 0x37
        /*0002*/ 	.short	(.L_312 - .L_311)
.L_311:
        /*0004*/ 	.word	0x00000082


	//----- nvinfo : EIATTR_SW2861232_WAR
	.align		4
.L_312:
        /*0008*/ 	.byte	0x01, 0x35
	.zero		2


	//----- nvinfo : EIATTR_PARAM_CBANK
	.align		4
        /*000c*/ 	.byte	0x04, 0x0a
        /*000e*/ 	.short	(.L_314 - .L_313)
	.align		4
.L_313:
        /*0010*/ 	.word	index@(.nv.constant0._ZN7cutlass13device_kernelIN5flash19enable_sm80_to_sm89INS1_16FlashAttnFwdSm80INS1_25CollectiveMainloopFwdSm80ILi8ELi1ELb0EN4cute5tupleIJNS5_1CILi128EEENS7_ILi32EEENS7_ILi256EEEEEELi256ENS_10bfloat16_tEfNS_4arch4Sm80ELb0ELb0ELb1ELb1ELb1ELb1ELb1ELb0EEENS1_21CollectiveEpilogueFwdINS6_IJS8_SA_S9_EEENS6_IJNS7_ILi1EEESI_SI_EEESC_SE_Li256ELb1ELb1ELb0ELb0EEENS1_19SingleTileSchedulerILb1ELb0ELb1ELi128EEEEEEEEEvNT_6ParamsE)
        /*0014*/ 	.short	0x0160
        /*0016*/ 	.short	0x0418


	//----- nvinfo : EIATTR_CBANK_PARAM_SIZE
	.align		4
.L_314:
        /*0018*/ 	.byte	0x03, 0x19
        /*001a*/ 	.short	0x0418


	//----- nvinfo : EIATTR_KPARAM_INFO
	.align		4
        /*001c*/ 	.byte	0x04, 0x17
        /*001e*/ 	.short	(.L_316 - .L_315)
.L_315:
        /*0020*/ 	.word	0x00000000
        /*0024*/ 	.short	0x0000
        /*0026*/ 	.short	0x0000
        /*0028*/ 	.byte	0x00, 0xf0, 0x61, 0x10


	//----- nvinfo : EIATTR_MAXREG_COUNT
	.align		4
.L_316:
        /*002c*/ 	.byte	0x03, 0x1b
        /*002e*/ 	.short	0x00ff


	//----- nvinfo : EIATTR_NUM_BARRIERS
	.align		4
        /*0030*/ 	.byte	0x02, 0x4c
        /*0032*/ 	.byte	0x02
	.zero		1


	//----- nvinfo : EIATTR_MERCURY_ISA_VERSION
	.align		4
        /*0034*/ 	.byte	0x03, 0x5f
        /*0036*/ 	.short	0x0000


	//----- nvinfo : EIATTR_COOP_GROUP_MASK_REGIDS
	.align		4
        /*0038*/ 	.byte	0x04, 0x29
        /*003a*/ 	.short	(.L_318 - .L_317)


	//   ....[0]....
.L_317:
        /*003c*/ 	.word	0xffffffff


	//   ....[1]....
        /*0040*/ 	.word	0xffffffff


	//   ....[2]....
        /*0044*/ 	.word	0xffffffff


	//   ....[3]....
        /*0048*/ 	.word	0xffffffff


	//   ....[4]....
        /*004c*/ 	.word	0xffffffff


	//   ....[5]....
        /*0050*/ 	.word	0xffffffff


	//   ....[6]....
        /*0054*/ 	.word	0xffffffff


	//   ....[7]....
        /*0058*/ 	.word	0xffffffff


	//   ....[8]....
        /*005c*/ 	.word	0xffffffff


	//   ....[9]....
        /*0060*/ 	.word	0xffffffff


	//   ....[10]....
        /*0064*/ 	.word	0xffffffff


	//   ....[11]....
        /*0068*/ 	.word	0xffffffff


	//   ....[12]....
        /*006c*/ 	.word	0xffffffff


	//   ....[13]....
        /*0070*/ 	.word	0xffffffff


	//   ....[14]....
        /*0074*/ 	.word	0xffffffff


	//   ....[15]....
        /*0078*/ 	.word	0xffffffff


	//   ....[16]....
        /*007c*/ 	.word	0xffffffff


	//   ....[17]....
        /*0080*/ 	.word	0xffffffff


	//   ....[18]....
        /*0084*/ 	.word	0xffffffff


	//   ....[19]....
        /*0088*/ 	.word	0xffffffff


	//   ....[20]....
        /*008c*/ 	.word	0xffffffff


	//   ....[21]....
        /*0090*/ 	.word	0xffffffff


	//   ....[22]....
        /*0094*/ 	.word	0xffffffff


	//   ....[23]....
        /*0098*/ 	.word	0xffffffff


	//   ....[24]....
        /*009c*/ 	.word	0xffffffff


	//   ....[25]....
        /*00a0*/ 	.word	0xffffffff


	//   ....[26]....
        /*00a4*/ 	.word	0xffffffff


	//   ....[27]....
        /*00a8*/ 	.word	0xffffffff


	//   ....[28]....
        /*00ac*/ 	.word	0xffffffff


	//   ....[29]....
        /*00b0*/ 	.word	0xffffffff


	//   ....[30]....
        /*00b4*/ 	.word	0xffffffff


	//   ....[31]....
        /*00b8*/ 	.word	0xffffffff


	//   ....[32]....
        /*00bc*/ 	.word	0xffffffff


	//   ....[33]....
        /*00c0*/ 	.word	0xffffffff


	//   ....[34]....
        /*00c4*/ 	.word	0xffffffff


	//   ....[35]....
        /*00c8*/ 	.word	0xffffffff


	//   ....[36]....
        /*00cc*/ 	.word	0xffffffff


	//   ....[37]....
        /*00d0*/ 	.word	0xffffffff


	//   ....[38]....
        /*00d4*/ 	.word	0xffffffff


	//   ....[39]....
        /*00d8*/ 	.word	0xffffffff


	//   ....[40]....
        /*00dc*/ 	.word	0xffffffff


	//   ....[41]....
        /*00e0*/ 	.word	0xffffffff


	//   ....[42]....
        /*00e4*/ 	.word	0xffffffff


	//   ....[43]....
        /*00e8*/ 	.word	0xffffffff


	//   ....[44]....
        /*00ec*/ 	.word	0xffffffff


	//   ....[45]....
        /*00f0*/ 	.word	0xffffffff


	//   ....[46]....
        /*00f4*/ 	.word	0xffffffff


	//   ....[47]....
        /*00f8*/ 	.word	0xffffffff


	//   ....[48]....
        /*00fc*/ 	.word	0xffffffff


	//   ....[49]....
        /*0100*/ 	.word	0xffffffff


	//   ....[50]....
        /*0104*/ 	.word	0xffffffff


	//   ....[51]....
        /*0108*/ 	.word	0xffffffff


	//   ....[52]....
        /*010c*/ 	.word	0xffffffff


	//   ....[53]....
        /*0110*/ 	.word	0xffffffff


	//   ....[54]....
        /*0114*/ 	.word	0xffffffff


	//   ....[55]....
        /*0118*/ 	.word	0xffffffff


	//   ....[56]....
        /*011c*/ 	.word	0xffffffff


	//   ....[57]....
        /*0120*/ 	.word	0xffffffff


	//   ....[58]....
        /*0124*/ 	.word	0xffffffff


	//----- nvinfo : EIATTR_COOP_GROUP_INSTR_OFFSETS
	.align		4
.L_318:
        /*0128*/ 	.byte	0x04, 0x28
        /*012a*/ 	.short	(.L_320 - .L_319)


	//   ....[0]....
.L_319:
        /*012c*/ 	.word	0x00000090


	//   ....[1]....
        /*0130*/ 	.word	0x00001f60


	//   ....[2]....
        /*0134*/ 	.word	0x00001f70


	//   ....[3]....
        /*0138*/ 	.word	0x00003190


	//   ....[4]....
        /*013c*/ 	.word	0x000031a0


	//   ....[5]....
        /*0140*/ 	.word	0x000042b0


	//   ....[6]....
        /*0144*/ 	.word	0x000042d0


	//   ....[7]....
        /*0148*/ 	.word	0x000046a0


	//   ....[8]....
        /*014c*/ 	.word	0x000046c0


	//   ....[9]....
        /*0150*/ 	.word	0x00005370


	//   ....[10]....
        /*0154*/ 	.word	0x000053a0


	//   ....[11]....
        /*0158*/ 	.word	0x00005600


	//   ....[12]....
        /*015c*/ 	.word	0x00005630


	//   ....[13]....
        /*0160*/ 	.word	0x000057a0


	//   ....[14]....
        /*0164*/ 	.word	0x000057d0


	//   ....[15]....
        /*0168*/ 	.word	0x00005940


	//   ....[16]....
        /*016c*/ 	.word	0x00005980


	//   ....[17]....
        /*0170*/ 	.word	0x00005e40


	//   ....[18]....
        /*0174*/ 	.word	0x00005e90


	//   ....[19]....
        /*0178*/ 	.word	0x0000cf00


	//   ....[20]....
        /*017c*/ 	.word	0x0000cf40


	//   ....[21]....
        /*0180*/ 	.word	0x0000dcf0


	//   ....[22]....
        /*0184*/ 	.word	0x0000dd00


	//   ....[23]....
        /*0188*/ 	.word	0x0000e260


	//   ....[24]....
        /*018c*/ 	.word	0x0000e2b0


	//   ....[25]....
        /*0190*/ 	.word	0x0000e2d0


	//   ....[26]....
        /*0194*/ 	.word	0x0000e2f0


	//   ....[27]....
        /*0198*/ 	.word	0x0000ee30


	//   ....[28]....
        /*019c*/ 	.word	0x0000ee40


	//   ....[29]....
        /*01a0*/ 	.word	0x0000f060


	//   ....[30]....
        /*01a4*/ 	.word	0x0000f070


	//   ....[31]....
        /*01a8*/ 	.word	0x0000fbf0


	//   ....[32]....
        /*01ac*/ 	.word	0x0000fc10


	//   ....[33]....
        /*01b0*/ 	.word	0x0000fc90


	//   ....[34]....
        /*01b4*/ 	.word	0x0000fca0


	//   ....[35]....
        /*01b8*/ 	.word	0x00010e80


	//   ....[36]....
        /*01bc*/ 	.word	0x00010eb0


	//   ....[37]....
        /*01c0*/ 	.word	0x00010f00


	//   ....[38]....
        /*01c4*/ 	.word	0x00010f10


	//   ....[39]....
        /*01c8*/ 	.word	0x00012990


	//   ....[40]....
        /*01cc*/ 	.word	0x000129d0


	//   ....[41]....
        /*01d0*/ 	.word	0x00012a00


	//   ....[42]....
        /*01d4*/ 	.word	0x00012a30


	//   ....[43]....
        /*01d8*/ 	.word	0x00012c70


	//   ....[44]....
        /*01dc*/ 	.word	0x00012c80


	//   ....[45]....
        /*01e0*/ 	.word	0x00012e80


	//   ....[46]....
        /*01e4*/ 	.word	0x00012eb0


	//   ....[47]....
        /*01e8*/ 	.word	0x00013070


	//   ....[48]....
        /*01ec*/ 	.word	0x000130a0


	//   ....[49]....
        /*01f0*/ 	.word	0x00013260


	//   ....[50]....
        /*01f4*/ 	.word	0x00013280


	//   ....[51]....
        /*01f8*/ 	.word	0x00013c20


	//   ....[52]....
        /*01fc*/ 	.word	0x00013c50


	//   ....[53]....
        /*0200*/ 	.word	0x00013de0


	//   ....[54]....
        /*0204*/ 	.word	0x00013e10


	//   ....[55]....
        /*0208*/ 	.word	0x00013fa0


	//   ....[56]....
        /*020c*/ 	.word	0x00013fd0


	//   ....[57]....
        /*0210*/ 	.word	0x00014160


	//   ....[58]....
        /*0214*/ 	.word	0x00014180


	//----- nvinfo : EIATTR_EXIT_INSTR_OFFSETS
	.align		4
.L_320:
        /*0218*/ 	.byte	0x04, 0x1c
        /*021a*/ 	.short	(.L_322 - .L_321)


	//   ....[0]....
.L_321:
        /*021c*/ 	.word	0x00000440


	//   ....[1]....
        /*0220*/ 	.word	0x00013290


	//   ....[2]....
        /*0224*/ 	.word	0x000133d0


	//   ....[3]....
        /*0228*/ 	.word	0x00013430


	//   ....[4]....
        /*022c*/ 	.word	0x00014190


	//   ....[5]....
        /*0230*/ 	.word	0x000142a0


	//   ....[6]....
        /*0234*/ 	.word	0x00014300


	//----- nvinfo : EIATTR_CTAIDZ_USED
	.align		4
.L_322:
        /*0238*/ 	.byte	0x01, 0x04
	.zero		2


	//----- nvinfo : EIATTR_MAX_THREADS
	.align		4
        /*023c*/ 	.byte	0x04, 0x05
        /*023e*/ 	.short	(.L_324 - .L_323)
.L_323:
        /*0240*/ 	.word	0x00000100
        /*0244*/ 	.word	0x00000001
        /*0248*/ 	.word	0x00000001


	//----- nvinfo : EIATTR_CRS_STACK_SIZE
	.align		4
.L_324:
        /*024c*/ 	.byte	0x04, 0x1e
        /*024e*/ 	.short	(.L_326 - .L_325)
.L_325:
        /*0250*/ 	.word	0x00000000
.L_326:


//--------------------- .nv.info._ZN7cutlass13device_kernelIN5flash19enable_sm80_to_sm89INS1_16FlashAttnFwdSm80INS1_25CollectiveMainloopFwdSm80ILi8ELi1ELb1EN4cute5tupleIJNS5_1CILi128EEENS7_ILi48EEENS7_ILi256EEEEEELi256ENS_10bfloat16_tEfNS_4arch4Sm80ELb0ELb1ELb1ELb0ELb1ELb0ELb1ELb0EEENS1_21CollectiveEpilogueFwdINS6_IJS8_SA_S9_EEENS6_IJNS7_ILi1EEESI_SI_EEESC_SE_Li256ELb0ELb1ELb0ELb0EEENS1_19SingleTileSchedulerILb0ELb0ELb1ELi128EEEEEEEEEvNT_6ParamsE --------------------------
	.section	.nv.info._ZN7cutlass13device_kernelIN5flash19enable_sm80_to_sm89INS1_16FlashAttnFwdSm80INS1_25CollectiveMainloopFwdSm80ILi8ELi1ELb1EN4cute5tupleIJNS5_1CILi128EEENS7_ILi48EEENS7_ILi256EEEEEELi256ENS_10bfloat16_tEfNS_4arch4Sm80ELb0ELb1ELb1ELb0ELb1ELb0ELb1ELb0EEENS1_21CollectiveEpilogueFwdINS6_IJS8_SA_S9_EEENS6_IJNS7_ILi1EEESI_SI_EEESC_SE_Li256ELb0ELb1ELb0ELb0EEENS1_19SingleTileSchedulerILb0ELb0ELb1ELi128EEEEEEEEEvNT_6ParamsE,"",@"SHT_CUDA_INFO"
	.sectionflags	@""
	.align	4


	//----- nvinfo : EIATTR_CUDA_API_VERSION
	.align		4
        /*0000*/ 	.byte	0x04, 0x37
        /*0002*/ 	.short	(.L_328 - .L_327)
.L_327:
        /*0004*/ 	.word	0x00000082


	//----- nvinfo : EIATTR_SW2861232_WAR
	.align		4
.L_328:
        /*0008*/ 	.byte	0x01, 0x35
	.zero		2


	//----- nvinfo : EIATTR_PARAM_CBANK
	.align		4
        /*000c*/ 	.byte	0x04, 0x0a
        /*000e*/ 	.short	(.L_330 - .L_329)
	.align		4
.L_329:
        /*0010*/ 	.word	index@(.nv.constant0._ZN7cutlass13device_kernelIN5flash19enable_sm80_to_sm89INS1_16FlashAttnFwdSm80INS1_25CollectiveMainloopFwdSm80ILi8ELi1ELb1EN4cute5tupleIJNS5_1CILi128EEENS7_ILi48EEENS7_ILi256EEEEEELi256ENS_10bfloat16_tEfNS_4arch4Sm80ELb0ELb1ELb1ELb0ELb1ELb0ELb1ELb0EEENS1_21CollectiveEpilogueFwdINS6_IJS8_SA_S9_EEENS6_IJNS7_ILi1EEESI_SI_EEESC_SE_Li256ELb0ELb1ELb0ELb0EEENS1_19SingleTileSchedulerILb0ELb0ELb1ELi128EEEEEEEEEvNT_6ParamsE)
        /*0014*/ 	.short	0x0160
        /*0016*/ 	.short	0x0418


	//----- nvinfo : EIATTR_CBANK_PARAM_SIZE
	.align		4
.L_330:
        /*0018*/ 	.byte	0x03, 0x19
        /*001a*/ 	.short	0x0418


	//----- nvinfo : EIATTR_KPARAM_INFO
	.align		4
        /*001c*/ 	.byte	0x04, 0x17
        /*001e*/ 	.short	(.L_332 - .L_331)
.L_331:
        /*0020*/ 	.word	0x00000000
        /*0024*/ 	.short	0x0000
        /*0026*/ 	.short	0x0000
        /*0028*/ 	.byte	0x00, 0xf0, 0x61, 0x10


	//----- nvinfo : EIATTR_MAXREG_COUNT
	.align		4
.L_332:
        /*002c*/ 	.byte	0x03, 0x1b
        /*002e*/ 	.short	0x00ff


	//----- nvinfo : EIATTR_NUM_BARRIERS
	.align		4
        /*0030*/ 	.byte	0x02, 0x4c
        /*0032*/ 	.byte	0x02
	.zero		1


	//----- nvinfo : EIATTR_ANNOTATIONS
	.align		4
        /*0034*/ 	.byte	0x04, 0x55
        /*0036*/ 	.short	(.L_334 - .L_333)


	//   ....[0]....
.L_333:
        /* <DEDUP_REMOVED lines=87> */


	//----- nvinfo : EIATTR_MERCURY_ISA_VERSION
	.align		4
.L_334:
        /*0598*/ 	.byte	0x03, 0x5f
        /*059a*/ 	.short	0x0000


	//----- nvinfo : EIATTR_COOP_GROUP_MASK_REGIDS
	.align		4
        /*059c*/ 	.byte	0x04, 0x29
        /*059e*/ 	.short	(.L_336 - .L_335)


	//   ....[0]....
.L_335:
        /*05a0*/ 	.word	0xffffffff


	//   ....[1]....
        /*05a4*/ 	.word	0xffffffff


	//   ....[2]....
        /*05a8*/ 	.word	0xffffffff


	//   ....[3]....
        /*05ac*/ 	.word	0xffffffff


	//   ....[4]....
        /*05b0*/ 	.word	0xffffffff


	//   ....[5]....
        /*05b4*/ 	.word	0xffffffff


	//   ....[6]....
        /*05b8*/ 	.word	0xffffffff


	//   ....[7]....
        /*05bc*/ 	.word	0xffffffff


	//   ....[8]....
        /*05c0*/ 	.word	0xffffffff


	//   ....[9]....
        /*05c4*/ 	.word	0xffffffff


	//   ....[10]....
        /*05c8*/ 	.word	0xffffffff


	//   ....[11]....
        /*05cc*/ 	.word	0xffffffff


	//   ....[12]....
        /*05d0*/ 	.word	0xffffffff


	//   ....[13]....
        /*05d4*/ 	.word	0xffffffff


	//   ....[14]....
        /*05d8*/ 	.word	0xffffffff


	//   ....[15]....
        /*05dc*/ 	.word	0xffffffff


	//   ....[16]....
        /*05e0*/ 	.word	0xffffffff


	//   ....[17]....
        /*05e4*/ 	.word	0xffffffff


	//   ....[18]....
        /*05e8*/ 	.word	0xffffffff


	//   ....[19]....
        /*05ec*/ 	.word	0xffffffff


	//   ....[20]....
        /*05f0*/ 	.word	0xffffffff


	//   ....[21]....
        /*05f4*/ 	.word	0xffffffff


	//   ....[22]....
        /*05f8*/ 	.word	0xffffffff


	//   ....[23]....
        /*05fc*/ 	.word	0xffffffff


	//   ....[24]....
        /*0600*/ 	.word	0xffffffff


	//   ....[25]....
        /*0604*/ 	.word	0xffffffff


	//   ....[26]....
        /*0608*/ 	.word	0xffffffff


	//   ....[27]....
        /*060c*/ 	.word	0xffffffff


	//   ....[28]....
        /*0610*/ 	.word	0xffffffff


	//   ....[29]....
        /*0614*/ 	.word	0xffffffff


	//   ....[30]....
        /*0618*/ 	.word	0xffffffff


	//   ....[31]....
        /*061c*/ 	.word	0xffffffff


	//   ....[32]....
        /*0620*/ 	.word	0xffffffff


	//   ....[33]....
        /*0624*/ 	.word	0xffffffff


	//   ....[34]....
        /*0628*/ 	.word	0xffffffff


	//   ....[35]....
        /*062c*/ 	.word	0xffffffff


	//   ....[36]....
        /*0630*/ 	.word	0xffffffff


	//   ....[37]....
        /*0634*/ 	.word	0xffffffff


	//   ....[38]....
        /*0638*/ 	.word	0xffffffff


	//   ....[39]....
        /*063c*/ 	.word	0xffffffff


	//   ....[40]....
        /*0640*/ 	.word	0xffffffff


	//   ....[41]....
        /*0644*/ 	.word	0xffffffff


	//   ....[42]....
        /*0648*/ 	.word	0xffffffff


	//   ....[43]....
        /*064c*/ 	.word	0xffffffff


	//   ....[44]....
        /*0650*/ 	.word	0xffffffff


	//   ....[45]....
        /*0654*/ 	.word	0xffffffff


	//   ....[46]....
        /*0658*/ 	.word	0xffffffff


	//   ....[47]....
        /*065c*/ 	.word	0xffffffff


	//   ....[48]....
        /*0660*/ 	.word	0xffffffff


	//   ....[49]....
        /*0664*/ 	.word	0xffffffff


	//   ....[50]....
        /*0668*/ 	.word	0xffffffff


	//   ....[51]....
        /*066c*/ 	.word	0xffffffff


	//   ....[52]....
        /*0670*/ 	.word	0xffffffff


	//   ....[53]....
        /*0674*/ 	.word	0xffffffff


	//   ....[54]....
        /*0678*/ 	.word	0xffffffff


	//   ....[55]....
        /*067c*/ 	.word	0xffffffff


	//   ....[56]....
        /*0680*/ 	.word	0xffffffff


	//   ....[57]....
        /*0684*/ 	.word	0xffffffff


	//   ....[58]....
        /*0688*/ 	.word	0xffffffff


	//   ....[59]....
        /*068c*/ 	.word	0xffffffff


	//   ....[60]....
        /*0690*/ 	.word	0xffffffff


	//   ....[61]....
        /*0694*/ 	.word	0xffffffff


	//   ....[62]....
        /*0698*/ 	.word	0xffffffff


	//   ....[63]....
        /*069c*/ 	.word	0xffffffff


	//   ....[64]....
        /*06a0*/ 	.word	0xffffffff


	//   ....[65]....
        /*06a4*/ 	.word	0xffffffff


	//   ....[66]....
        /*06a8*/ 	.word	0xffffffff


	//   ....[67]....
        /*06ac*/ 	.word	0xffffffff


	//   ....[68]....
        /*06b0*/ 	.word	0xffffffff


	//   ....[69]....
        /*06b4*/ 	.word	0xffffffff


	//   ....[70]....
        /*06b8*/ 	.word	0xffffffff


	//   ....[71]....
        /*06bc*/ 	.word	0xffffffff


	//   ....[72]....
        /*06c0*/ 	.word	0xffffffff


	//   ....[73]....
        /*06c4*/ 	.word	0xffffffff


	//   ....[74]....
        /*06c8*/ 	.word	0xffffffff


	//   ....[75]....
        /*06cc*/ 	.word	0xffffffff


	//   ....[76]....
        /*06d0*/ 	.word	0xffffffff


	//   ....[77]....
        /*06d4*/ 	.word	0xffffffff


	//   ....[78]....
        /*06d8*/ 	.word	0xffffffff


	//   ....[79]....
        /*06dc*/ 	.word	0xffffffff


	//   ....[80]....
        /*06e0*/ 	.word	0xffffffff


	//   ....[81]....
        /*06e4*/ 	.word	0xffffffff


	//   ....[82]....
        /*06e8*/ 	.word	0xffffffff


	//   ....[83]....
        /*06ec*/ 	.word	0xffffffff


	//   ....[84]....
        /*06f0*/ 	.word	0xffffffff


	//   ....[85]....
        /*06f4*/ 	.word	0xffffffff


	//   ....[86]....
        /*06f8*/ 	.word	0xffffffff


	//   ....[87]....
        /*06fc*/ 	.word	0xffffffff


	//   ....[88]....
        /*0700*/ 	.word	0xffffffff


	//   ....[89]....
        /*0704*/ 	.word	0xffffffff


	//   ....[90]....
        /*0708*/ 	.word	0xffffffff


	//   ....[91]....
        /*070c*/ 	.word	0xffffffff


	//   ....[92]....
        /*0710*/ 	.word	0xffffffff


	//   ....[93]....
        /*0714*/ 	.word	0xffffffff


	//   ....[94]....
        /*0718*/ 	.word	0xffffffff


	//   ....[95]....
        /*071c*/ 	.word	0xffffffff


	//   ....[96]....
        /*0720*/ 	.word	0xffffffff


	//   ....[97]....
        /*0724*/ 	.word	0xffffffff


	//----- nvinfo : EIATTR_COOP_GROUP_INSTR_OFFSETS
	.align		4
.L_336:
        /*0728*/ 	.byte	0x04, 0x28
        /*072a*/ 	.short	(.L_338 - .L_337)


	//   ....[0]....
.L_337:
        /*072c*/ 	.word	0x000012c0


	//   ....[1]....
        /*0730*/ 	.word	0x000012f0


	//   ....[2]....
        /*0734*/ 	.word	0x00001320


	//   ....[3]....
        /*0738*/ 	.word	0x00001360


	//   ....[4]....
        /*073c*/ 	.word	0x00001390


	//   ....[5]....
        /*0740*/ 	.word	0x00001580


	//   ....[6]....
        /*0744*/ 	.word	0x000015a0


	//   ....[7]....
        /*0748*/ 	.word	0x000015b0


	//   ....[8]....
        /*074c*/ 	.word	0x00001720


	//   ....[9]....
        /*0750*/ 	.word	0x00001760


	//   ....[10]....
        /*0754*/ 	.word	0x00001780


	//   ....[11]....
        /*0758*/ 	.word	0x00001810


	//   ....[12]....
        /*075c*/ 	.word	0x00001cb0


	//   ....[13]....
        /*0760*/ 	.word	0x00001ce0


	//   ....[14]....
        /*0764*/ 	.word	0x00002150


	//   ....[15]....
        /*0768*/ 	.word	0x00002160


	//   ....[16]....
        /*076c*/ 	.word	0x000031d0


	//   ....[17]....
        /*0770*/ 	.word	0x000031e0


	//   ....[18]....
        /*0774*/ 	.word	0x00003230


	//   ....[19]....
        /*0778*/ 	.word	0x00003290


	//   ....[20]....
        /*077c*/ 	.word	0x00003760


	//   ....[21]....
        /*0780*/ 	.word	0x00003960


	//   ....[22]....
        /*0784*/ 	.word	0x000046f0


	//   ....[23]....
        /*0788*/ 	.word	0x00004720


	//   ....[24]....
        /*078c*/ 	.word	0x000048d0


	//   ....[25]....
        /*0790*/ 	.word	0x00004980


	//   ....[26]....
        /*0794*/ 	.word	0x00005bc0


	//   ....[27]....
        /*0798*/ 	.word	0x00005bd0


	//   ....[28]....
        /*079c*/ 	.word	0x00005d10


	//   ....[29]....
        /*07a0*/ 	.word	0x00005d20


	//   ....[30]....
        /*07a4*/ 	.word	0x00006db0


	//   ....[31]....
        /*07a8*/ 	.word	0x00006dd0


	//   ....[32]....
        /*07ac*/ 	.word	0x00006df0


	//   ....[33]....
        /*07b0*/ 	.word	0x00006e10


	//   ....[34]....
        /*07b4*/ 	.word	0x000070f0


	//   ....[35]....
        /*07b8*/ 	.word	0x00007410


	//   ....[36]....
        /*07bc*/ 	.word	0x00007ac0


	//   ....[37]....
        /*07c0*/ 	.word	0x00007ae0


	//   ....[38]....
        /*07c4*/ 	.word	0x00008320


	//   ....[39]....
        /*07c8*/ 	.word	0x00008420


	//   ....[40]....
        /*07cc*/ 	.word	0x00009db0


	//   ....[41]....
        /*07d0*/ 	.word	0x00009de0


	//   ....[42]....
        /*07d4*/ 	.word	0x00009f10


	//   ....[43]....
        /*07d8*/ 	.word	0x00009f20


	//   ....[44]....
        /*07dc*/ 	.word	0x0000af30


	//   ....[45]....
        /*07e0*/ 	.word	0x0000af50


	//   ....[46]....
        /*07e4*/ 	.word	0x0000af70


	//   ....[47]....
        /*07e8*/ 	.word	0x0000af90


	//   ....[48]....
        /*07ec*/ 	.word	0x0000b2b0


	//   ....[49]....
        /*07f0*/ 	.word	0x0000b2d0


	//   ....[50]....
        /*07f4*/ 	.word	0x0000b8e0


	//   ....[51]....
        /*07f8*/ 	.word	0x0000b900


	//   ....[52]....
        /*07fc*/ 	.word	0x0000cf50


	//   ....[53]....
        /*0800*/ 	.word	0x0000cf70


	//   ....[54]....
        /*0804*/ 	.word	0x0000d120


	//   ....[55]....
        /*0808*/ 	.word	0x0000d130


	//   ....[56]....
        /*080c*/ 	.word	0x0000e140


	//   ....[57]....
        /*0810*/ 	.word	0x0000e160


	//   ....[58]....
        /*0814*/ 	.word	0x0000e170


	//   ....[59]....
        /*0818*/ 	.word	0x0000e180


	//   ....[60]....
        /*081c*/ 	.word	0x0000e4a0


	//   ....[61]....
        /*0820*/ 	.word	0x0000e970


	//   ....[62]....
        /*0824*/ 	.word	0x0000ee50


	//   ....[63]....
        /*0828*/ 	.word	0x0000ee70


	//   ....[64]....
        /*082c*/ 	.word	0x0000f680


	//   ....[65]....
        /*0830*/ 	.word	0x0000f7b0


	//   ....[66]....
        /*0834*/ 	.word	0x00010b60


	//   ....[67]....
        /*0838*/ 	.word	0x00010b70


	//   ....[68]....
        /*083c*/ 	.word	0x00010ba0


	//   ....[69]....
        /*0840*/ 	.word	0x00010bc0


	//   ....[70]....
        /*0844*/ 	.word	0x00012530


	//   ....[71]....
        /*0848*/ 	.word	0x00012540


	//   ....[72]....
        /*084c*/ 	.word	0x00012560


	//   ....[73]....
        /*0850*/ 	.word	0x00012570


	//   ....[74]....
        /*0854*/ 	.word	0x00012590


	//   ....[75]....
        /*0858*/ 	.word	0x000125e0


	//   ....[76]....
        /*085c*/ 	.word	0x000128b0


	//   ....[77]....
        /*0860*/ 	.word	0x000128e0


	//   ....[78]....
        /*0864*/ 	.word	0x00012aa0


	//   ....[79]....
        /*0868*/ 	.word	0x00012ad0


	//   ....[80]....
        /*086c*/ 	.word	0x00012c90


	//   ....[81]....
        /*0870*/ 	.word	0x00012cb0


	//   ....[82]....
        /*0874*/ 	.word	0x00013400


	//   ....[83]....
        /*0878*/ 	.word	0x00013420


	//   ....[84]....
        /*087c*/ 	.word	0x000135b0


	//   ....[85]....
        /*0880*/ 	.word	0x000135e0


	//   ....[86]....
        /*0884*/ 	.word	0x00013770


	//   ....[87]....
        /*0888*/ 	.word	0x000137a0


	//   ....[88]....
        /*088c*/ 	.word	0x00013930


	//   ....[89]....
        /*0890*/ 	.word	0x00013950


	//   ....[90]....
        /*0894*/ 	.word	0x00013b00


	//   ....[91]....
        /*0898*/ 	.word	0x00013b40


	//   ....[92]....
        /*089c*/ 	.word	0x00013b80


	//   ....[93]....
        /*08a0*/ 	.word	0x00013bc0


	//   ....[94]....
        /*08a4*/ 	.word	0x00013bf0


	//   ....[95]....
        /*08a8*/ 	.word	0x00013c30


	//   ....[96]....
        /*08ac*/ 	.word	0x00013c60


	//   ....[97]....
        /*08b0*/ 	.word	0x00013ca0


	//----- nvinfo : EIATTR_EXIT_INSTR_OFFSETS
	.align		4
.L_338:
        /*08b4*/ 	.byte	0x04, 0x1c
        /*08b6*/ 	.short	(.L_340 - .L_339)


	//   ....[0]....
.L_339:
        /*08b8*/ 	.word	0x00000040


	//   ....[1]....
        /*08bc*/ 	.word	0x00012cc0


	//   ....[2]....
        /*08c0*/ 	.word	0x00012e00


	//   ....[3]....
        /*08c4*/ 	.word	0x00012e60


	//   ....[4]....
        /*08c8*/ 	.word	0x00013960


	//   ....[5]....
        /*08cc*/ 	.word	0x00013a70


	//   ....[6]....
        /*08d0*/ 	.word	0x00013ad0


	//----- nvinfo : EIATTR_CTAIDZ_USED
	.align		4
.L_340:
        /*08d4*/ 	.byte	0x01, 0x04
	.zero		2


	//----- nvinfo : EIATTR_MAX_THREADS
	.align		4
        /*08d8*/ 	.byte	0x04, 0x05
        /*08da*/ 	.short	(.L_342 - .L_341)
.L_341:
        /*08dc*/ 	.word	0x00000100
        /*08e0*/ 	.word	0x00000001
        /*08e4*/ 	.word	0x00000001


	//----- nvinfo : EIATTR_CRS_STACK_SIZE
	.align		4
.L_342:
        /*08e8*/ 	.byte	0x04, 0x1e
        /*08ea*/ 	.short	(.L_344 - .L_343)
.L_343:
        /*08ec*/ 	.word	0x00000000
.L_344:


//--------------------- .nv.info._ZN7cutlass13device_kernelIN5flash19enable_sm80_to_sm89INS1_16FlashAttnFwdSm80INS1_25CollectiveMainloopFwdSm80ILi8ELi1ELb1EN4cute5tupleIJNS5_1CILi128EEENS7_ILi48EEENS7_ILi256EEEEEELi256ENS_10bfloat16_tEfNS_4arch4Sm80ELb0ELb1ELb1ELb1ELb1ELb0ELb1ELb0EEENS1_21CollectiveEpilogueFwdINS6_IJS8_SA_S9_EEENS6_IJNS7_ILi1EEESI_SI_EEESC_SE_Li256ELb1ELb1ELb0ELb0EEENS1_19SingleTileSchedulerILb1ELb0ELb1ELi128EEEEEEEEEvNT_6ParamsE --------------------------
	.section	.nv.info._ZN7cutlass13device_kernelIN5flash19enable_sm80_to_sm89INS1_16FlashAttnFwdSm80INS1_25CollectiveMainloopFwdSm80ILi8ELi1ELb1EN4cute5tupleIJNS5_1CILi128EEENS7_ILi48EEENS7_ILi256EEEEEELi256ENS_10bfloat16_tEfNS_4arch4Sm80ELb0ELb1ELb1ELb1ELb1ELb0ELb1ELb0EEENS1_21CollectiveEpilogueFwdINS6_IJS8_SA_S9_EEENS6_IJNS7_ILi1EEESI_SI_EEESC_SE_Li256ELb1ELb1ELb0ELb0EEENS1_19SingleTileSchedulerILb1ELb0ELb1ELi128EEEEEEEEEvNT_6ParamsE,"",@"SHT_CUDA_INFO"
	.sectionflags	@""
	.align	4


	//----- nvinfo : EIATTR_CUDA_API_VERSION
	.align		4
        /*0000*/ 	.byte	0x04, 0x37
        /*0002*/ 	.short	(.L_346 - .L_345)
.L_345:
        /*0004*/ 	.word	0x00000082


	//----- nvinfo : EIATTR_SW2861232_WAR
	.align		4
.L_346:
        /*0008*/ 	.byte	0x01, 0x35
	.zero		2


	//----- nvinfo : EIATTR_PARAM_CBANK
	.align		4
        /*000c*/ 	.byte	0x04, 0x0a
        /*000e*/ 	.short	(.L_348 - .L_347)
	.align		4
.L_347:
        /*0010*/ 	.word	index@(.nv.constant0._ZN7cutlass13device_kernelIN5flash19enable_sm80_to_sm89INS1_16FlashAttnFwdSm80INS1_25CollectiveMainloopFwdSm80ILi8ELi1ELb1EN4cute5tupleIJNS5_1CILi128EEENS7_ILi48EEENS7_ILi256EEEEEELi256ENS_10bfloat16_tEfNS_4arch4Sm80ELb0ELb1ELb1ELb1ELb1ELb0ELb1ELb0EEENS1_21CollectiveEpilogueFwdINS6_IJS8_SA_S9_EEENS6_IJNS7_ILi1EEESI_SI_EEESC_SE_Li256ELb1ELb1ELb0ELb0EEENS1_19SingleTileSchedulerILb1ELb0ELb1ELi128EEEEEEEEEvNT_6ParamsE)
        /*0014*/ 	.short	0x0160
        /*0016*/ 	.short	0x0418


	//----- nvinfo : EIATTR_CBANK_PARAM_SIZE
	.align		4
.L_348:
        /*0018*/ 	.byte	0x03, 0x19
        /*001a*/ 	.short	0x0418


	//----- nvinfo : EIATTR_KPARAM_INFO
	.align		4
        /*001c*/ 	.byte	0x04, 0x17
        /*001e*/ 	.short	(.L_350 - .L_349)
.L_349:
        /*0020*/ 	.word	0x00000000
        /*0024*/ 	.short	0x0000
        /*0026*/ 	.short	0x0000
        /*0028*/ 	.byte	0x00, 0xf0, 0x61, 0x10


	//----- nvinfo : EIATTR_MAXREG_COUNT
	.align		4
.L_350:
        /*002c*/ 	.byte	0x03, 0x1b
        /*002e*/ 	.short	0x00ff


	//----- nvinfo : EIATTR_NUM_BARRIERS
	.align		4
        /*0030*/ 	.byte	0x02, 0x4c
        /*0032*/ 	.byte	0x02
	.zero		1


	//----- nvinfo : EIATTR_ANNOTATIONS
	.align		4
        /*0034*/ 	.byte	0x04, 0x55
        /*0036*/ 	.short	(.L_352 - .L_351)


	//   ....[0]....
.L_351:
        /* <DEDUP_REMOVED lines=88> */


	//----- nvinfo : EIATTR_MERCURY_ISA_VERSION
	.align		4
.L_352:
        /*05a0*/ 	.byte	0x03, 0x5f
        /*05a2*/ 	.short	0x0000


	//----- nvinfo : EIATTR_COOP_GROUP_MASK_REGIDS
	.align		4
        /*05a4*/ 	.byte	0x04, 0x29
        /*05a6*/ 	.short	(.L_354 - .L_353)


	//   ....[0]....
.L_353:
        /*05a8*/ 	.word	0xffffffff


	//   ....[1]....
        /*05ac*/ 	.word	0xffffffff


	//   ....[2]....
        /*05b0*/ 	.word	0xffffffff


	//   ....[3]....
        /*05b4*/ 	.word	0xffffffff


	//   ....[4]....
        /*05b8*/ 	.word	0xffffffff


	//   ....[5]....
        /*05bc*/ 	.word	0xffffffff


	//   ....[6]....
        /*05c0*/ 	.word	0xffffffff


	//   ....[7]....
        /*05c4*/ 	.word	0xffffffff


	//   ....[8]....
        /*05c8*/ 	.word	0xffffffff


	//   ....[9]....
        /*05cc*/ 	.word	0xffffffff


	//   ....[10]....
        /*05d0*/ 	.word	0xffffffff


	//   ....[11]....
        /*05d4*/ 	.word	0xffffffff


	//   ....[12]....
        /*05d8*/ 	.word	0xffffffff


	//   ....[13]....
        /*05dc*/ 	.word	0xffffffff


	//   ....[14]....
        /*05e0*/ 	.word	0xffffffff


	//   ....[15]....
        /*05e4*/ 	.word	0xffffffff


	//   ....[16]....
        /*05e8*/ 	.word	0xffffffff


	//   ....[17]....
        /*05ec*/ 	.word	0xffffffff


	//   ....[18]....
        /*05f0*/ 	.word	0xffffffff


	//   ....[19]....
        /*05f4*/ 	.word	0xffffffff


	//   ....[20]....
        /*05f8*/ 	.word	0xffffffff


	//   ....[21]....
        /*05fc*/ 	.word	0xffffffff


	//   ....[22]....
        /*0600*/ 	.word	0xffffffff


	//   ....[23]....
        /*0604*/ 	.word	0xffffffff


	//   ....[24]....
        /*0608*/ 	.word	0xffffffff


	//   ....[25]....
        /*060c*/ 	.word	0xffffffff


	//   ....[26]....
        /*0610*/ 	.word	0xffffffff


	//   ....[27]....
        /*0614*/ 	.word	0xffffffff


	//   ....[28]....
        /*0618*/ 	.word	0xffffffff


	//   ....[29]....
        /*061c*/ 	.word	0xffffffff


	//   ....[30]....
        /*0620*/ 	.word	0xffffffff


	//   ....[31]....
        /*0624*/ 	.word	0xffffffff


	//   ....[32]....
        /*0628*/ 	.word	0xffffffff


	//   ....[33]....
        /*062c*/ 	.word	0xffffffff


	//   ....[34]....
        /*0630*/ 	.word	0xffffffff


	//   ....[35]....
        /*0634*/ 	.word	0xffffffff


	//   ....[36]....
        /*0638*/ 	.word	0xffffffff


	//   ....[37]....
        /*063c*/ 	.word	0xffffffff


	//   ....[38]....
        /*0640*/ 	.word	0xffffffff


	//   ....[39]....
        /*0644*/ 	.word	0xffffffff


	//   ....[40]....
        /*0648*/ 	.word	0xffffffff


	//   ....[41]....
        /*064c*/ 	.word	0xffffffff


	//   ....[42]....
        /*0650*/ 	.word	0xffffffff


	//   ....[43]....
        /*0654*/ 	.word	0xffffffff


	//   ....[44]....
        /*0658*/ 	.word	0xffffffff


	//   ....[45]....
        /*065c*/ 	.word	0xffffffff


	//   ....[46]....
        /*0660*/ 	.word	0xffffffff


	//   ....[47]....
        /*0664*/ 	.word	0xffffffff


	//   ....[48]....
        /*0668*/ 	.word	0xffffffff


	//   ....[49]....
        /*066c*/ 	.word	0xffffffff


	//   ....[50]....
        /*0670*/ 	.word	0xffffffff


	//   ....[51]....
        /*0674*/ 	.word	0xffffffff


	//   ....[52]....
        /*0678*/ 	.word	0xffffffff


	//   ....[53]....
        /*067c*/ 	.word	0xffffffff


	//   ....[54]....
        /*0680*/ 	.word	0xffffffff


	//   ....[55]....
        /*0684*/ 	.word	0xffffffff


	//   ....[56]....
        /*0688*/ 	.word	0xffffffff


	//   ....[57]....
        /*068c*/ 	.word	0xffffffff


	//   ....[58]....
        /*0690*/ 	.word	0xffffffff


	//   ....[59]....
        /*0694*/ 	.word	0xffffffff


	//   ....[60]....
        /*0698*/ 	.word	0xffffffff


	//   ....[61]....
        /*069c*/ 	.word	0xffffffff


	//   ....[62]....
        /*06a0*/ 	.word	0xffffffff


	//   ....[63]....
        /*06a4*/ 	.word	0xffffffff


	//   ....[64]....
        /*06a8*/ 	.word	0xffffffff


	//   ....[65]....
        /*06ac*/ 	.word	0xffffffff


	//   ....[66]....
        /*06b0*/ 	.word	0xffffffff


	//   ....[67]....
        /*06b4*/ 	.word	0xffffffff


	//   ....[68]....
        /*06b8*/ 	.word	0xffffffff


	//   ....[69]....
        /*06bc*/ 	.word	0xffffffff


	//   ....[70]....
        /*06c0*/ 	.word	0xffffffff


	//   ....[71]....
        /*06c4*/ 	.word	0xffffffff


	//   ....[72]....
        /*06c8*/ 	.word	0xffffffff


	//   ....[73]....
        /*06cc*/ 	.word	0xffffffff


	//   ....[74]....
        /*06d0*/ 	.word	0xffffffff


	//   ....[75]....
        /*06d4*/ 	.word	0xffffffff


	//   ....[76]....
        /*06d8*/ 	.word	0xffffffff


	//   ....[77]....
        /*06dc*/ 	.word	0xffffffff


	//   ....[78]....
        /*06e0*/ 	.word	0xffffffff


	//   ....[79]....
        /*06e4*/ 	.word	0xffffffff


	//   ....[80]....
        /*06e8*/ 	.word	0xffffffff


	//   ....[81]....
        /*06ec*/ 	.word	0xffffffff


	//   ....[82]....
        /*06f0*/ 	.word	0xffffffff


	//   ....[83]....
        /*06f4*/ 	.word	0xffffffff


	//   ....[84]....
        /*06f8*/ 	.word	0xffffffff


	//   ....[85]....
        /*06fc*/ 	.word	0xffffffff


	//   ....[86]....
        /*0700*/ 	.word	0xffffffff


	//   ....[87]....
        /*0704*/ 	.word	0xffffffff


	//   ....[88]....
        /*0708*/ 	.word	0xffffffff


	//   ....[89]....
        /*070c*/ 	.word	0xffffffff


	//   ....[90]....
        /*0710*/ 	.word	0xffffffff


	//   ....[91]....
        /*0714*/ 	.word	0xffffffff


	//   ....[92]....
        /*0718*/ 	.word	0xffffffff


	//   ....[93]....
        /*071c*/ 	.word	0xffffffff


	//   ....[94]....
        /*0720*/ 	.word	0xffffffff


	//   ....[95]....
        /*0724*/ 	.word	0xffffffff


	//   ....[96]....
        /*0728*/ 	.word	0xffffffff


	//   ....[97]....
        /*072c*/ 	.word	0xffffffff


	//   ....[98]....
        /*0730*/ 	.word	0xffffffff


	//----- nvinfo : EIATTR_COOP_GROUP_INSTR_OFFSETS
	.align		4
.L_354:
        /*0734*/ 	.byte	0x04, 0x28
        /*0736*/ 	.short	(.L_356 - .L_355)


	//   ....[0]....
.L_355:
        /*0738*/ 	.word	0x000000a0


	//   ....[1]....
        /*073c*/ 	.word	0x00001970


	//   ....[2]....
        /*0740*/ 	.word	0x000019a0


	//   ....[3]....
        /*0744*/ 	.word	0x000019f0


	//   ....[4]....
        /*0748*/ 	.word	0x00001a20


	//   ....[5]....
        /*074c*/ 	.word	0x00001a50


	//   ....[6]....
        /*0750*/ 	.word	0x00001cd0


	//   ....[7]....
        /*0754*/ 	.word	0x00001ce0


	//   ....[8]....
        /*0758*/ 	.word	0x00001cf0


	//   ....[9]....
        /*075c*/ 	.word	0x00001e30


	//   ....[10]....
        /*0760*/ 	.word	0x00001e70


	//   ....[11]....
        /*0764*/ 	.word	0x00002170


	//   ....[12]....
        /*0768*/ 	.word	0x00002190


	//   ....[13]....
        /*076c*/ 	.word	0x000023c0


	//   ....[14]....
        /*0770*/ 	.word	0x00002410


	//   ....[15]....
        /*0774*/ 	.word	0x00002850


	//   ....[16]....
        /*0778*/ 	.word	0x00002860


	//   ....[17]....
        /*077c*/ 	.word	0x00003930


	//   ....[18]....
        /*0780*/ 	.word	0x00003940


	//   ....[19]....
        /*0784*/ 	.word	0x00003a50


	//   ....[20]....
        /*0788*/ 	.word	0x00003a70


	//   ....[21]....
        /*078c*/ 	.word	0x00003e40


	//   ....[22]....
        /*0790*/ 	.word	0x000045d0


	//   ....[23]....
        /*0794*/ 	.word	0x00004ee0


	//   ....[24]....
        /*0798*/ 	.word	0x00004f20


	//   ....[25]....
        /*079c*/ 	.word	0x00004f40


	//   ....[26]....
        /*07a0*/ 	.word	0x00005030


	//   ....[27]....
        /*07a4*/ 	.word	0x00006350


	//   ....[28]....
        /*07a8*/ 	.word	0x00006360


	//   ....[29]....
        /*07ac*/ 	.word	0x000064a0


	//   ....[30]....
        /*07b0*/ 	.word	0x000064b0


	//   ....[31]....
        /*07b4*/ 	.word	0x00007550


	//   ....[32]....
        /*07b8*/ 	.word	0x00007570


	//   ....[33]....
        /*07bc*/ 	.word	0x00007590


	//   ....[34]....
        /*07c0*/ 	.word	0x000075b0


	//   ....[35]....
        /*07c4*/ 	.word	0x000078b0


	//   ....[36]....
        /*07c8*/ 	.word	0x00007ba0


	//   ....[37]....
        /*07cc*/ 	.word	0x00008250


	//   ....[38]....
        /*07d0*/ 	.word	0x00008270


	//   ....[39]....
        /*07d4*/ 	.word	0x00008a80


	//   ....[40]....
        /*07d8*/ 	.word	0x00008b80


	//   ....[41]....
        /*07dc*/ 	.word	0x0000a500


	//   ....[42]....
        /*07e0*/ 	.word	0x0000a530


	//   ....[43]....
        /*07e4*/ 	.word	0x0000a660


	//   ....[44]....
        /*07e8*/ 	.word	0x0000a670


	//   ....[45]....
        /*07ec*/ 	.word	0x0000b680


	//   ....[46]....
        /*07f0*/ 	.word	0x0000b6a0


	//   ....[47]....
        /*07f4*/ 	.word	0x0000b6c0


	//   ....[48]....
        /*07f8*/ 	.word	0x0000b6e0


	//   ....[49]....
        /*07fc*/ 	.word	0x0000ba00


	//   ....[50]....
        /*0800*/ 	.word	0x0000ba20


	//   ....[51]....
        /*0804*/ 	.word	0x0000c030


	//   ....[52]....
        /*0808*/ 	.word	0x0000c050


	//   ....[53]....
        /*080c*/ 	.word	0x0000d6a0


	//   ....[54]....
        /*0810*/ 	.word	0x0000d6c0


	//   ....[55]....
        /*0814*/ 	.word	0x0000d870


	//   ....[56]....
        /*0818*/ 	.word	0x0000d880


	//   ....[57]....
        /*081c*/ 	.word	0x0000e880


	//   ....[58]....
        /*0820*/ 	.word	0x0000e8a0


	//   ....[59]....
        /*0824*/ 	.word	0x0000e8b0


	//   ....[60]....
        /*0828*/ 	.word	0x0000e8c0


	//   ....[61]....
        /*082c*/ 	.word	0x0000ebd0


	//   ....[62]....
        /*0830*/ 	.word	0x0000f090


	//   ....[63]....
        /*0834*/ 	.word	0x0000f560


	//   ....[64]....
        /*0838*/ 	.word	0x0000f580


	//   ....[65]....
        /*083c*/ 	.word	0x0000fd80


	//   ....[66]....
        /*0840*/ 	.word	0x0000fea0


	//   ....[67]....
        /*0844*/ 	.word	0x00011270


	//   ....[68]....
        /*0848*/ 	.word	0x00011280


	//   ....[69]....
        /*084c*/ 	.word	0x000112b0


	//   ....[70]....
        /*0850*/ 	.word	0x000112d0


	//   ....[71]....
        /*0854*/ 	.word	0x00012d60


	//   ....[72]....
        /*0858*/ 	.word	0x00012d90


	//   ....[73]....
        /*085c*/ 	.word	0x00012dd0


	//   ....[74]....
        /*0860*/ 	.word	0x00012e10


	//   ....[75]....
        /*0864*/ 	.word	0x00013030


	//   ....[76]....
        /*0868*/ 	.word	0x00013040


	//   ....[77]....
        /*086c*/ 	.word	0x00013240


	//   ....[78]....
        /*0870*/ 	.word	0x00013270


	//   ....[79]....
        /*0874*/ 	.word	0x00013430


	//   ....[80]....
        /*0878*/ 	.word	0x00013460


	//   ....[81]....
        /*087c*/ 	.word	0x00013620


	//   ....[82]....
        /*0880*/ 	.word	0x00013640


	//   ....[83]....
        /*0884*/ 	.word	0x00013ff0


	//   ....[84]....
        /*0888*/ 	.word	0x00014010


	//   ....[85]....
        /*088c*/ 	.word	0x000141a0


	//   ....[86]....
        /*0890*/ 	.word	0x000141d0


	//   ....[87]....
        /*0894*/ 	.word	0x00014360


	//   ....[88]....
        /*0898*/ 	.word	0x00014390


	//   ....[89]....
        /*089c*/ 	.word	0x00014520


	//   ....[90]....
        /*08a0*/ 	.word	0x00014540


	//   ....[91]....
        /*08a4*/ 	.word	0x00014700


	//   ....[92]....
        /*08a8*/ 	.word	0x00014760


	//   ....[93]....
        /*08ac*/ 	.word	0x000147c0


	//   ....[94]....
        /*08b0*/ 	.word	0x00014820


	//   ....[95]....
        /*08b4*/ 	.word	0x00014870


	//   ....[96]....
        /*08b8*/ 	.word	0x000148d0


	//   ....[97]....
        /*08bc*/ 	.word	0x00014920


	//   ....[98]....
        /*08c0*/ 	.word	0x00014980


	//----- nvinfo : EIATTR_EXIT_INSTR_OFFSETS
	.align		4
.L_356:
        /*08c4*/ 	.byte	0x04, 0x1c
        /*08c6*/ 	.short	(.L_358 - .L_357)


	//   ....[0]....
.L_357:
        /*08c8*/ 	.word	0x00000450


	//   ....[1]....
        /*08cc*/ 	.word	0x00013650


	//   ....[2]....
        /*08d0*/ 	.word	0x00013790


	//   ....[3]....
        /*08d4*/ 	.word	0x000137f0


	//   ....[4]....
        /*08d8*/ 	.word	0x00014550


	//   ....[5]....
        /*08dc*/ 	.word	0x00014660


	//   ....[6]....
        /*08e0*/ 	.word	0x000146c0


	//----- nvinfo : EIATTR_CTAIDZ_USED
	.align		4
.L_358:
        /*08e4*/ 	.byte	0x01, 0x04
	.zero		2


	//----- nvinfo : EIATTR_MAX_THREADS
	.align		4
        /*08e8*/ 	.byte	0x04, 0x05
        /*08ea*/ 	.short	(.L_360 - .L_359)
.L_359:
        /*08ec*/ 	.word	0x00000100
        /*08f0*/ 	.word	0x00000001
        /*08f4*/ 	.word	0x00000001


	//----- nvinfo : EIATTR_CRS_STACK_SIZE
	.align		4
.L_360:
        /*08f8*/ 	.byte	0x04, 0x1e
        /*08fa*/ 	.short	(.L_362 - .L_361)
.L_361:
        /*08fc*/ 	.word	0x00000000
.L_362:


//--------------------- .nv.info._ZN7cutlass13device_kernelIN5flash19enable_sm80_to_sm89INS1_16FlashAttnFwdSm80INS1_25CollectiveMainloopFwdSm80ILi8ELi1ELb0EN4cute5tupleIJNS5_1CILi128EEENS7_ILi32EEENS7_ILi256EEEEEELi256ENS_10bfloat16_tEfNS_4arch4Sm80ELb0ELb1ELb1ELb1ELb1ELb1ELb1ELb0EEENS1_21CollectiveEpilogueFwdINS6_IJS8_SA_S9_EEENS6_IJNS7_ILi1EEESI_SI_EEESC_SE_Li256ELb1ELb1ELb0ELb0EEENS1_19SingleTileSchedulerILb1ELb0ELb1ELi128EEEEEEEEEvNT_6ParamsE --------------------------
	.section	.nv.info._ZN7cutlass13device_kernelIN5flash19enable_sm80_to_sm89INS1_16FlashAttnFwdSm80INS1_25CollectiveMainloopFwdSm80ILi8ELi1ELb0EN4cute5tupleIJNS5_1CILi128EEENS7_ILi32EEENS7_ILi256EEEEEELi256ENS_10bfloat16_tEfNS_4arch4Sm80ELb0ELb1ELb1ELb1ELb1ELb1ELb1ELb0EEENS1_21CollectiveEpilogueFwdINS6_IJS8_SA_S9_EEENS6_IJNS7_ILi1EEESI_SI_EEESC_SE_Li256ELb1ELb1ELb0ELb0EEENS1_19SingleTileSchedulerILb1ELb0ELb1ELi128EEEEEEEEEvNT_6ParamsE,"",@"SHT_CUDA_INFO"
	.sectionflags	@""
	.align	4


	//----- nvinfo : EIATTR_CUDA_API_VERSION
	.align		4
        /*0000*/ 	.byte	0x04, 0x37
        /*0002*/ 	.short	(.L_364 - .L_363)
.L_363:
        /*0004*/ 	.word	0x00000082


	//----- nvinfo : EIATTR_SW2861232_WAR
	.align		4
.L_364:
        /*0008*/ 	.byte	0x01, 0x35
	.zero		2


	//----- nvinfo : EIATTR_PARAM_CBANK
	.align		4
        /*000c*/ 	.byte	0x04, 0x0a
        /*000e*/ 	.short	(.L_366 - .L_365)
	.align		4
.L_365:
        /*0010*/ 	.word	index@(.nv.constant0._ZN7cutlass13device_kernelIN5flash19enable_sm80_to_sm89INS1_16FlashAttnFwdSm80INS1_25CollectiveMainloopFwdSm80ILi8ELi1ELb0EN4cute5tupleIJNS5_1CILi128EEENS7_ILi32EEENS7_ILi256EEEEEELi256ENS_10bfloat16_tEfNS_4arch4Sm80ELb0ELb1ELb1ELb1ELb1ELb1ELb1ELb0EEENS1_21CollectiveEpilogueFwdINS6_IJS8_SA_S9_EEENS6_IJNS7_ILi1EEESI_SI_EEESC_SE_Li256ELb1ELb1ELb0ELb0EEENS1_19SingleTileSchedulerILb1ELb0ELb1ELi128EEEEEEEEEvNT_6ParamsE)
        /*0014*/ 	.short	0x0160
        /*0016*/ 	.short	0x0418


	//----- nvinfo : EIATTR_CBANK_PARAM_SIZE
	.align		4
.L_366:
        /*0018*/ 	.byte	0x03, 0x19
        /*001a*/ 	.short	0x0418


	//----- nvinfo : EIATTR_KPARAM_INFO
	.align		4
        /*001c*/ 	.byte	0x04, 0x17
        /*001e*/ 	.short	(.L_368 - .L_367)
.L_367:
        /*0020*/ 	.word	0x00000000
        /*0024*/ 	.short	0x0000
        /*0026*/ 	.short	0x0000
        /*0028*/ 	.byte	0x00, 0xf0, 0x61, 0x10


	//----- nvinfo : EIATTR_MAXREG_COUNT
	.align		4
.L_368:
        /*002c*/ 	.byte	0x03, 0x1b
        /*002e*/ 	.short	0x00ff


	//----- nvinfo : EIATTR_NUM_BARRIERS
	.align		4
        /*0030*/ 	.byte	0x02, 0x4c
        /*0032*/ 	.byte	0x02
	.zero		1


	//----- nvinfo : EIATTR_MERCURY_ISA_VERSION
	.align		4
        /*0034*/ 	.byte	0x03, 0x5f
        /*0036*/ 	.short	0x0000


	//----- nvinfo : EIATTR_COOP_GROUP_MASK_REGIDS
	.align		4
        /*0038*/ 	.byte	0x04, 0x29
        /*003a*/ 	.short	(.L_370 - .L_369)


	//   ....[0]....
.L_369:
        /*003c*/ 	.word	0xffffffff


	//   ....[1]....
        /*0040*/ 	.word	0xffffffff


	//   ....[2]....
        /*0044*/ 	.word	0xffffffff


	//   ....[3]....
        /*0048*/ 	.word	0xffffffff


	//   ....[4]....
        /*004c*/ 	.word	0xffffffff


	//   ....[5]....
        /*0050*/ 	.word	0xffffffff


	//   ....[6]....
        /*0054*/ 	.word	0xffffffff


	//   ....[7]....
        /*0058*/ 	.word	0xffffffff


	//   ....[8]....
        /*005c*/ 	.word	0xffffffff


	//   ....[9]....
        /*0060*/ 	.word	0xffffffff


	//   ....[10]....
        /*0064*/ 	.word	0xffffffff


	//   ....[11]....
        /*0068*/ 	.word	0xffffffff


	//   ....[12]....
        /*006c*/ 	.word	0xffffffff


	//   ....[13]....
        /*0070*/ 	.word	0xffffffff


	//   ....[14]....
        /*0074*/ 	.word	0xffffffff


	//   ....[15]....
        /*0078*/ 	.word	0xffffffff


	//   ....[16]....
        /*007c*/ 	.word	0xffffffff


	//   ....[17]....
        /*0080*/ 	.word	0xffffffff


	//   ....[18]....
        /*0084*/ 	.word	0xffffffff


	//   ....[19]....
        /*0088*/ 	.word	0xffffffff


	//   ....[20]....
        /*008c*/ 	.word	0xffffffff


	//   ....[21]....
        /*0090*/ 	.word	0xffffffff


	//   ....[22]....
        /*0094*/ 	.word	0xffffffff


	//   ....[23]....
        /*0098*/ 	.word	0xffffffff


	//   ....[24]....
        /*009c*/ 	.word	0xffffffff


	//   ....[25]....
        /*00a0*/ 	.word	0xffffffff


	//   ....[26]....
        /*00a4*/ 	.word	0xffffffff


	//   ....[27]....
        /*00a8*/ 	.word	0xffffffff


	//   ....[28]....
        /*00ac*/ 	.word	0xffffffff


	//   ....[29]....
        /*00b0*/ 	.word	0xffffffff


	//   ....[30]....
        /*00b4*/ 	.word	0xffffffff


	//   ....[31]....
        /*00b8*/ 	.word	0xffffffff


	//   ....[32]....
        /*00bc*/ 	.word	0xffffffff


	//   ....[33]....
        /*00c0*/ 	.word	0xffffffff


	//   ....[34]....
        /*00c4*/ 	.word	0xffffffff


	//   ....[35]....
        /*00c8*/ 	.word	0xffffffff


	//   ....[36]....
        /*00cc*/ 	.word	0xffffffff


	//   ....[37]....
        /*00d0*/ 	.word	0xffffffff


	//   ....[38]....
        /*00d4*/ 	.word	0xffffffff


	//   ....[39]....
        /*00d8*/ 	.word	0xffffffff


	//   ....[40]....
        /*00dc*/ 	.word	0xffffffff


	//   ....[41]....
        /*00e0*/ 	.word	0xffffffff


	//   ....[42]....
        /*00e4*/ 	.word	0xffffffff


	//   ....[43]....
        /*00e8*/ 	.word	0xffffffff


	//   ....[44]....
        /*00ec*/ 	.word	0xffffffff


	//   ....[45]....
        /*00f0*/ 	.word	0xffffffff


	//   ....[46]....
        /*00f4*/ 	.word	0xffffffff


	//   ....[47]....
        /*00f8*/ 	.word	0xffffffff


	//   ....[48]....
        /*00fc*/ 	.word	0xffffffff


	//   ....[49]....
        /*0100*/ 	.word	0xffffffff


	//   ....[50]....
        /*0104*/ 	.word	0xffffffff


	//   ....[51]....
        /*0108*/ 	.word	0xffffffff


	//   ....[52]....
        /*010c*/ 	.word	0xffffffff


	//   ....[53]....
        /*0110*/ 	.word	0xffffffff


	//   ....[54]....
        /*0114*/ 	.word	0xffffffff


	//   ....[55]....
        /*0118*/ 	.word	0xffffffff


	//   ....[56]....
        /*011c*/ 	.word	0xffffffff


	//   ....[57]....
        /*0120*/ 	.word	0xffffffff


	//   ....[58]....
        /*0124*/ 	.word	0xffffffff


	//   ....[59]....
        /*0128*/ 	.word	0xffffffff


	//   ....[60]....
        /*012c*/ 	.word	0xffffffff


	//   ....[61]....
        /*0130*/ 	.word	0xffffffff


	//   ....[62]....
        /*0134*/ 	.word	0xffffffff


	//   ....[63]....
        /*0138*/ 	.word	0xffffffff


	//   ....[64]....
        /*013c*/ 	.word	0xffffffff


	//   ....[65]....
        /*0140*/ 	.word	0xffffffff


	//   ....[66]....
        /*0144*/ 	.word	0xffffffff


	//   ....[67]....
        /*0148*/ 	.word	0xffffffff


	//   ....[68]....
        /*014c*/ 	.word	0xffffffff


	//   ....[69]....
        /*0150*/ 	.word	0xffffffff


	//   ....[70]....
        /*0154*/ 	.word	0xffffffff


	//   ....[71]....
        /*0158*/ 	.word	0xffffffff


	//   ....[72]....
        /*015c*/ 	.word	0xffffffff


	//   ....[73]....
        /*0160*/ 	.word	0xffffffff


	//   ....[74]....
        /*0164*/ 	.word	0xffffffff


	//   ....[75]....
        /*0168*/ 	.word	0xffffffff


	//   ....[76]....
        /*016c*/ 	.word	0xffffffff


	//   ....[77]....
        /*0170*/ 	.word	0xffffffff


	//   ....[78]....
        /*0174*/ 	.word	0xffffffff


	//   ....[79]....
        /*0178*/ 	.word	0xffffffff


	//   ....[80]....
        /*017c*/ 	.word	0xffffffff


	//   ....[81]....
        /*0180*/ 	.word	0xffffffff


	//   ....[82]....
        /*0184*/ 	.word	0xffffffff


	//   ....[83]....
        /*0188*/ 	.word	0xffffffff


	//   ....[84]....
        /*018c*/ 	.word	0xffffffff


	//   ....[85]....
        /*0190*/ 	.word	0xffffffff


	//   ....[86]....
        /*0194*/ 	.word	0xffffffff


	//   ....[87]....
        /*0198*/ 	.word	0xffffffff


	//   ....[88]....
        /*019c*/ 	.word	0xffffffff


	//   ....[89]....
        /*01a0*/ 	.word	0xffffffff


	//   ....[90]....
        /*01a4*/ 	.word	0xffffffff


	//   ....[91]....
        /*01a8*/ 	.word	0xffffffff


	//   ....[92]....
        /*01ac*/ 	.word	0xffffffff


	//   ....[93]....
        /*01b0*/ 	.word	0xffffffff


	//   ....[94]....
        /*01b4*/ 	.word	0xffffffff


	//   ....[95]....
        /*01b8*/ 	.word	0xffffffff


	//   ....[96]....
        /*01bc*/ 	.word	0xffffffff


	//   ....[97]....
        /*01c0*/ 	.word	0xffffffff


	//   ....[98]....
        /*01c4*/ 	.word	0xffffffff


	//   ....[99]....
        /*01c8*/ 	.word	0xffffffff


	//   ....[100]....
        /*01cc*/ 	.word	0xffffffff


	//   ....[101]....
        /*01d0*/ 	.word	0xffffffff


	//   ....[102]....
        /*01d4*/ 	.word	0xffffffff


	//   ....[103]....
        /*01d8*/ 	.word	0xffffffff


	//   ....[104]....
        /*01dc*/ 	.word	0xffffffff


	//   ....[105]....
        /*01e0*/ 	.word	0xffffffff


	//   ....[106]....
        /*01e4*/ 	.word	0xffffffff


	//   ....[107]....
        /*01e8*/ 	.word	0xffffffff


	//   ....[108]....
        /*01ec*/ 	.word	0xffffffff


	//   ....[109]....
        /*01f0*/ 	.word	0xffffffff


	//   ....[110]....
        /*01f4*/ 	.word	0xffffffff


	//   ....[111]....
        /*01f8*/ 	.word	0xffffffff


	//   ....[112]....
        /*01fc*/ 	.word	0xffffffff


	//----- nvinfo : EIATTR_COOP_GROUP_INSTR_OFFSETS
	.align		4
.L_370:
        /*0200*/ 	.byte	0x04, 0x28
        /*0202*/ 	.short	(.L_372 - .L_371)


	//   ....[0]....
.L_371:
        /*0204*/ 	.word	0x00000090


	//   ....[1]....
        /*0208*/ 	.word	0x00002380


	//   ....[2]....
        /*020c*/ 	.word	0x00002390


	//   ....[3]....
        /*0210*/ 	.word	0x000035b0


	//   ....[4]....
        /*0214*/ 	.word	0x000035c0


	//   ....[5]....
        /*0218*/ 	.word	0x000046d0


	//   ....[6]....
        /*021c*/ 	.word	0x000046f0


	//   ....[7]....
        /*0220*/ 	.word	0x00004ac0


	//   ....[8]....
        /*0224*/ 	.word	0x00004ae0


	//   ....[9]....
        /*0228*/ 	.word	0x00005c30


	//   ....[10]....
        /*022c*/ 	.word	0x00005c70


	//   ....[11]....
        /*0230*/ 	.word	0x00005e60


	//   ....[12]....
        /*0234*/ 	.word	0x00005e90


	//   ....[13]....
        /*0238*/ 	.word	0x00006010


	//   ....[14]....
        /*023c*/ 	.word	0x00006040


	//   ....[15]....
        /*0240*/ 	.word	0x000061c0


	//   ....[16]....
        /*0244*/ 	.word	0x00006200


	//   ....[17]....
        /*0248*/ 	.word	0x00006710


	//   ....[18]....
        /*024c*/ 	.word	0x00006760


	//   ....[19]....
        /*0250*/ 	.word	0x00006b70


	//   ....[20]....
        /*0254*/ 	.word	0x00006bd0


	//   ....[21]....
        /*0258*/ 	.word	0x00006c00


	//   ....[22]....
        /*025c*/ 	.word	0x00006c10


	//   ....[23]....
        /*0260*/ 	.word	0x00006ee0


	//   ....[24]....
        /*0264*/ 	.word	0x000070a0


	//   ....[25]....
        /*0268*/ 	.word	0x000070e0


	//   ....[26]....
        /*026c*/ 	.word	0x00007120


	//   ....[27]....
        /*0270*/ 	.word	0x00007450


	//   ....[28]....
        /*0274*/ 	.word	0x00007610


	//   ....[29]....
        /*0278*/ 	.word	0x00007650


	//   ....[30]....
        /*027c*/ 	.word	0x00007690


	//   ....[31]....
        /*0280*/ 	.word	0x000079d0


	//   ....[32]....
        /*0284*/ 	.word	0x00007b90


	//   ....[33]....
        /*0288*/ 	.word	0x00007bd0


	//   ....[34]....
        /*028c*/ 	.word	0x00007c10


	//   ....[35]....
        /*0290*/ 	.word	0x0000b630


	//   ....[36]....
        /*0294*/ 	.word	0x0000b690


	//   ....[37]....
        /*0298*/ 	.word	0x0000b6d0


	//   ....[38]....
        /*029c*/ 	.word	0x0000b6f0


	//   ....[39]....
        /*02a0*/ 	.word	0x0000b890


	//   ....[40]....
        /*02a4*/ 	.word	0x0000ba50


	//   ....[41]....
        /*02a8*/ 	.word	0x0000ba90


	//   ....[42]....
        /*02ac*/ 	.word	0x0000bad0


	//   ....[43]....
        /*02b0*/ 	.word	0x0000bcd0


	//   ....[44]....
        /*02b4*/ 	.word	0x0000be90


	//   ....[45]....
        /*02b8*/ 	.word	0x0000bed0


	//   ....[46]....
        /*02bc*/ 	.word	0x0000bf10


	//   ....[47]....
        /*02c0*/ 	.word	0x0000c120


	//   ....[48]....
        /*02c4*/ 	.word	0x0000c230


	//   ....[49]....
        /*02c8*/ 	.word	0x0000c270


	//   ....[50]....
        /*02cc*/ 	.word	0x0000c2b0


	//   ....[51]....
        /*02d0*/ 	.word	0x00010640


	//   ....[52]....
        /*02d4*/ 	.word	0x00010680


	//   ....[53]....
        /*02d8*/ 	.word	0x00011320


	//   ....[54]....
        /*02dc*/ 	.word	0x00011330


	//   ....[55]....
        /*02e0*/ 	.word	0x000116b0


	//   ....[56]....
        /*02e4*/ 	.word	0x00011880


	//   ....[57]....
        /*02e8*/ 	.word	0x00012070


	//   ....[58]....
        /*02ec*/ 	.word	0x00012120


	//   ....[59]....
        /*02f0*/ 	.word	0x00012130


	//   ....[60]....
        /*02f4*/ 	.word	0x00012160


	//   ....[61]....
        /*02f8*/ 	.word	0x00012e00


	//   ....[62]....
        /*02fc*/ 	.word	0x00012e10


	//   ....[63]....
        /*0300*/ 	.word	0x000139c0


	//   ....[64]....
        /*0304*/ 	.word	0x000139d0


	//   ....[65]....
        /*0308*/ 	.word	0x00013b60


	//   ....[66]....
        /*030c*/ 	.word	0x00013dc0


	//   ....[67]....
        /*0310*/ 	.word	0x000142e0


	//   ....[68]....
        /*0314*/ 	.word	0x00014460


	//   ....[69]....
        /*0318*/ 	.word	0x00014520


	//   ....[70]....
        /*031c*/ 	.word	0x00014630


	//   ....[71]....
        /*0320*/ 	.word	0x00015cc0


	//   ....[72]....
        /*0324*/ 	.word	0x00015cd0


	//   ....[73]....
        /*0328*/ 	.word	0x00016880


	//   ....[74]....
        /*032c*/ 	.word	0x00016890


	//   ....[75]....
        /*0330*/ 	.word	0x00016ae0


	//   ....[76]....
        /*0334*/ 	.word	0x00016af0


	//   ....[77]....
        /*0338*/ 	.word	0x00016b60


	//   ....[78]....
        /*033c*/ 	.word	0x00016b70


	//   ....[79]....
        /*0340*/ 	.word	0x00017f80


	//   ....[80]....
        /*0344*/ 	.word	0x00017fa0


	//   ....[81]....
        /*0348*/ 	.word	0x00018ba0


	//   ....[82]....
        /*034c*/ 	.word	0x00018bb0


	//   ....[83]....
        /*0350*/ 	.word	0x00018d50


	//   ....[84]....
        /*0354*/ 	.word	0x00019030


	//   ....[85]....
        /*0358*/ 	.word	0x00019580


	//   ....[86]....
        /*035c*/ 	.word	0x00019650


	//   ....[87]....
        /*0360*/ 	.word	0x00019720


	//   ....[88]....
        /*0364*/ 	.word	0x00019830


	//   ....[89]....
        /*0368*/ 	.word	0x0001a990


	//   ....[90]....
        /*036c*/ 	.word	0x0001a9c0


	//   ....[91]....
        /*0370*/ 	.word	0x0001aa10


	//   ....[92]....
        /*0374*/ 	.word	0x0001aa20


	//   ....[93]....
        /*0378*/ 	.word	0x0001c490


	//   ....[94]....
        /*037c*/ 	.word	0x0001c4d0


	//   ....[95]....
        /*0380*/ 	.word	0x0001c500


	//   ....[96]....
        /*0384*/ 	.word	0x0001c530


	//   ....[97]....
        /*0388*/ 	.word	0x0001c770


	//   ....[98]....
        /*038c*/ 	.word	0x0001c780


	//   ....[99]....
        /*0390*/ 	.word	0x0001c980


	//   ....[100]....
        /*0394*/ 	.word	0x0001c9b0


	//   ....[101]....
        /*0398*/ 	.word	0x0001cb70


	//   ....[102]....
        /*039c*/ 	.word	0x0001cba0


	//   ....[103]....
        /*03a0*/ 	.word	0x0001cd60


	//   ....[104]....
        /*03a4*/ 	.word	0x0001cd80


	//   ....[105]....
        /*03a8*/ 	.word	0x0001d730


	//   ....[106]....
        /*03ac*/ 	.word	0x0001d750


	//   ....[107]....
        /*03b0*/ 	.word	0x0001d8e0


	//   ....[108]....
        /*03b4*/ 	.word	0x0001d910


	//   ....[109]....
        /*03b8*/ 	.word	0x0001daa0


	//   ....[110]....
        /*03bc*/ 	.word	0x0001dad0


	//   ....[111]....
        /*03c0*/ 	.word	0x0001dc60


	//   ....[112]....
        /*03c4*/ 	.word	0x0001dc80


	//----- nvinfo : EIATTR_EXIT_INSTR_OFFSETS
	.align		4
.L_372:
        /*03c8*/ 	.byte	0x04, 0x1c
        /*03ca*/ 	.short	(.L_374 - .L_373)


	//   ....[0]....
.L_373:
        /*03cc*/ 	.word	0x00000440


	//   ....[1]....
        /*03d0*/ 	.word	0x0001cd90


	//   ....[2]....
        /*03d4*/ 	.word	0x0001ced0


	//   ....[3]....
        /*03d8*/ 	.word	0x0001cf30


	//   ....[4]....
        /*03dc*/ 	.word	0x0001dc90


	//   ....[5]....
        /*03e0*/ 	.word	0x0001dda0


	//   ....[6]....
        /*03e4*/ 	.word	0x0001de00


	//----- nvinfo : EIATTR_CTAIDZ_USED
	.align		4
.L_374:
        /*03e8*/ 	.byte	0x01, 0x04
	.zero		2


	//----- nvinfo : EIATTR_MAX_THREADS
	.align		4
        /*03ec*/ 	.byte	0x04, 0x05
        /*03ee*/ 	.short	(.L_376 - .L_375)
.L_375:
        /*03f0*/ 	.word	0x00000100
        /*03f4*/ 	.word	0x00000001
        /*03f8*/ 	.word	0x00000001


	//----- nvinfo : EIATTR_CRS_STACK_SIZE
	.align		4
.L_376:
        /*03fc*/ 	.byte	0x04, 0x1e
        /*03fe*/ 	.short	(.L_378 - .L_377)
.L_377:
        /*0400*/ 	.word	0x00000000
.L_378:


//--------------------- .nv.info._ZN7cutlass13device_kernelIN5flash19enable_sm80_to_sm89INS1_16FlashAttnFwdSm80INS1_25CollectiveMainloopFwdSm80ILi8ELi1ELb1EN4cute5tupleIJNS5_1CILi128EEENS7_ILi64EEENS7_ILi256EEEEEELi256ENS_10bfloat16_tEfNS_4arch4Sm80ELb1ELb0ELb1ELb0ELb1ELb0ELb1ELb0EEENS1_21CollectiveEpilogueFwdINS6_IJS8_SA_S9_EEENS6_IJNS7_ILi1EEESI_SI_EEESC_SE_Li256ELb0ELb1ELb0ELb0EEENS1_30DynamicPersistentTileSchedulerILi256ELi256ELb0ELb1ELb0EEEEEEEEEvNT_6ParamsE --------------------------
	.section	.nv.info._ZN7cutlass13device_kernelIN5flash19enable_sm80_to_sm89INS1_16FlashAttnFwdSm80INS1_25CollectiveMainloopFwdSm80ILi8ELi1ELb1EN4cute5tupleIJNS5_1CILi128EEENS7_ILi64EEENS7_ILi256EEEEEELi256ENS_10bfloat16_tEfNS_4arch4Sm80ELb1ELb0ELb1ELb0ELb1ELb0ELb1ELb0EEENS1_21CollectiveEpilogueFwdINS6_IJS8_SA_S9_EEENS6_IJNS7_ILi1EEESI_SI_EEESC_SE_Li256ELb0ELb1ELb0ELb0EEENS1_30DynamicPersistentTileSchedulerILi256ELi256ELb0ELb1ELb0EEEEEEEEEvNT_6ParamsE,"",@"SHT_CUDA_INFO"
	.sectionflags	@""
	.align	4


	//----- nvinfo : EIATTR_CUDA_API_VERSION
	.align		4
        /*0000*/ 	.byte	0x04, 0x37
        /*0002*/ 	.short	(.L_380 - .L_379)
.L_379:
        /*0004*/ 	.word	0x00000082


	//----- nvinfo : EIATTR_SW2861232_WAR
	.align		4
.L_380:
        /*0008*/ 	.byte	0x01, 0x35
	.zero		2


	//----- nvinfo : EIATTR_PARAM_CBANK
	.align		4
        /*000c*/ 	.byte	0x04, 0x0a
        /*000e*/ 	.short	(.L_382 - .L_381)
	.align		4
.L_381:
        /*0010*/ 	.word	index@(.nv.constant0._ZN7cutlass13device_kernelIN5flash19enable_sm80_to_sm89INS1_16FlashAttnFwdSm80INS1_25CollectiveMainloopFwdSm80ILi8ELi1ELb1EN4cute5tupleIJNS5_1CILi128EEENS7_ILi64EEENS7_ILi256EEEEEELi256ENS_10bfloat16_tEfNS_4arch4Sm80ELb1ELb0ELb1ELb0ELb1ELb0ELb1ELb0EEENS1_21CollectiveEpilogueFwdINS6_IJS8_SA_S9_EEENS6_IJNS7_ILi1EEESI_SI_EEESC_SE_Li256ELb0ELb1ELb0ELb0EEENS1_30DynamicPersistentTileSchedulerILi256ELi256ELb0ELb1ELb0EEEEEEEEEvNT_6ParamsE)
        /*0014*/ 	.short	0x0160
        /*0016*/ 	.short	0x0428


	//----- nvinfo : EIATTR_CBANK_PARAM_SIZE
	.align		4
.L_382:
        /*0018*/ 	.byte	0x03, 0x19
        /*001a*/ 	.short	0x0428


	//----- nvinfo : EIATTR_KPARAM_INFO
	.align		4
        /*001c*/ 	.byte	0x04, 0x17
        /*001e*/ 	.short	(.L_384 - .L_383)
.L_383:
        /*0020*/ 	.word	0x00000000
        /*0024*/ 	.short	0x0000
        /*0026*/ 	.short	0x0000
        /*0028*/ 	.byte	0x00, 0xf0, 0xa1, 0x10


	//----- nvinfo : EIATTR_MAXREG_COUNT
	.align		4
.L_384:
        /*002c*/ 	.byte	0x03, 0x1b
        /*002e*/ 	.short	0x00ff


	//----- nvinfo : EIATTR_NUM_BARRIERS
	.align		4
        /*0030*/ 	.byte	0x02, 0x4c
        /*0032*/ 	.byte	0x06
	.zero		1


	//----- nvinfo : EIATTR_ANNOTATIONS
	.align		4
        /*0034*/ 	.byte	0x04, 0x55
        /*0036*/ 	.short	(.L_386 - .L_385)


	//   ....[0]....
.L_385:
        /* <DEDUP_REMOVED lines=185> */


	//----- nvinfo : EIATTR_MERCURY_ISA_VERSION
	.align		4
.L_386:
        /*0bb0*/ 	.byte	0x03, 0x5f
        /*0bb2*/ 	.short	0x0000


	//----- nvinfo : EIATTR_INT_WARP_WIDE_INSTR_OFFSETS
	.align		4
        /*0bb4*/ 	.byte	0x04, 0x31
        /*0bb6*/ 	.short	(.L_388 - .L_387)


	//   ....[0]....
.L_387:
        /*0bb8*/ 	.word	0x0000ed60


	//   ....[1]....
        /*0bbc*/ 	.word	0x0000ede0


	//----- nvinfo : EIATTR_COOP_GROUP_MASK_REGIDS
	.align		4
.L_388:
        /*0bc0*/ 	.byte	0x04, 0x29
        /*0bc2*/ 	.short	(.L_390 - .L_389)


	//   ....[0]....
.L_389:
        /*0bc4*/ 	.word	0xffffffff


	//   ....[1]....
        /*0bc8*/ 	.word	0xffffffff


	//   ....[2]....
        /*0bcc*/ 	.word	0xffffffff


	//   ....[3]....
        /*0bd0*/ 	.word	0xffffffff


	//   ....[4]....
        /*0bd4*/ 	.word	0xffffffff


	//   ....[5]....
        /*0bd8*/ 	.word	0xffffffff


	//   ....[6]....
        /*0bdc*/ 	.word	0xffffffff


	//   ....[7]....
        /*0be0*/ 	.word	0xffffffff


	//   ....[8]....
        /*0be4*/ 	.word	0xffffffff


	//   ....[9]....
        /*0be8*/ 	.word	0xffffffff


	//   ....[10]....
        /*0bec*/ 	.word	0xffffffff


	//   ....[11]....
        /*0bf0*/ 	.word	0xffffffff


	//   ....[12]....
        /*0bf4*/ 	.word	0xffffffff


	//   ....[13]....
        /*0bf8*/ 	.word	0xffffffff


	//   ....[14]....
        /*0bfc*/ 	.word	0xffffffff


	//   ....[15]....
        /*0c00*/ 	.word	0xffffffff


	//   ....[16]....
        /*0c04*/ 	.word	0xffffffff


	//   ....[17]....
        /*0c08*/ 	.word	0xffffffff


	//   ....[18]....
        /*0c0c*/ 	.word	0xffffffff


	//   ....[19]....
        /*0c10*/ 	.word	0xffffffff


	//   ....[20]....
        /*0c14*/ 	.word	0xffffffff


	//   ....[21]....
        /*0c18*/ 	.word	0xffffffff


	//   ....[22]....
        /*0c1c*/ 	.word	0xffffffff


	//   ....[23]....
        /*0c20*/ 	.word	0xffffffff


	//   ....[24]....
        /*0c24*/ 	.word	0xffffffff


	//   ....[25]....
        /*0c28*/ 	.word	0xffffffff


	//   ....[26]....
        /*0c2c*/ 	.word	0xffffffff


	//   ....[27]....
        /*0c30*/ 	.word	0xffffffff


	//   ....[28]....
        /*0c34*/ 	.word	0xffffffff


	//   ....[29]....
        /*0c38*/ 	.word	0xffffffff


	//   ....[30]....
        /*0c3c*/ 	.word	0xffffffff


	//   ....[31]....
        /*0c40*/ 	.word	0xffffffff


	//   ....[32]....
        /*0c44*/ 	.word	0xffffffff


	//   ....[33]....
        /*0c48*/ 	.word	0xffffffff


	//   ....[34]....
        /*0c4c*/ 	.word	0xffffffff


	//   ....[35]....
        /*0c50*/ 	.word	0xffffffff


	//   ....[36]....
        /*0c54*/ 	.word	0xffffffff


	//   ....[37]....
        /*0c58*/ 	.word	0xffffffff


	//   ....[38]....
        /*0c5c*/ 	.word	0xffffffff


	//   ....[39]....
        /*0c60*/ 	.word	0xffffffff


	//   ....[40]....
        /*0c64*/ 	.word	0xffffffff


	//   ....[41]....
        /*0c68*/ 	.word	0xffffffff


	//   ....[42]....
        /*0c6c*/ 	.word	0xffffffff


	//   ....[43]....
        /*0c70*/ 	.word	0xffffffff


	//   ....[44]....
        /*0c74*/ 	.word	0xffffffff


	//   ....[45]....
        /*0c78*/ 	.word	0xffffffff


	//   ....[46]....
        /*0c7c*/ 	.word	0xffffffff


	//   ....[47]....
        /*0c80*/ 	.word	0xffffffff


	//   ....[48]....
        /*0c84*/ 	.word	0xffffffff


	//   ....[49]....
        /*0c88*/ 	.word	0xffffffff


	//   ....[50]....
        /*0c8c*/ 	.word	0xffffffff


	//   ....[51]....
        /*0c90*/ 	.word	0xffffffff


	//   ....[52]....
        /*0c94*/ 	.word	0xffffffff


	//   ....[53]....
        /*0c98*/ 	.word	0xffffffff


	//   ....[54]....
        /*0c9c*/ 	.word	0xffffffff


	//   ....[55]....
        /*0ca0*/ 	.word	0xffffffff


	//   ....[56]....
        /*0ca4*/ 	.word	0xffffffff


	//   ....[57]....
        /*0ca8*/ 	.word	0xffffffff


	//   ....[58]....
        /*0cac*/ 	.word	0xffffffff


	//   ....[59]....
        /*0cb0*/ 	.word	0xffffffff


	//   ....[60]....
        /*0cb4*/ 	.word	0xffffffff


	//   ....[61]....
        /*0cb8*/ 	.word	0xffffffff


	//   ....[62]....
        /*0cbc*/ 	.word	0xffffffff


	//   ....[63]....
        /*0cc0*/ 	.word	0xffffffff


	//   ....[64]....
        /*0cc4*/ 	.word	0xffffffff


	//   ....[65]....
        /*0cc8*/ 	.word	0xffffffff


	//   ....[66]....
        /*0ccc*/ 	.word	0xffffffff


	//   ....[67]....
        /*0cd0*/ 	.word	0xffffffff


	//   ....[68]....
        /*0cd4*/ 	.word	0xffffffff


	//   ....[69]....
        /*0cd8*/ 	.word	0xffffffff


	//   ....[70]....
        /*0cdc*/ 	.word	0xffffffff


	//   ....[71]....
        /*0ce0*/ 	.word	0xffffffff


	//   ....[72]....
        /*0ce4*/ 	.word	0xffffffff


	//   ....[73]....
        /*0ce8*/ 	.word	0xffffffff


	//   ....[74]....
        /*0cec*/ 	.word	0xffffffff


	//   ....[75]....
        /*0cf0*/ 	.word	0xffffffff


	//   ....[76]....
        /*0cf4*/ 	.word	0xffffffff


	//   ....[77]....
        /*0cf8*/ 	.word	0xffffffff


	//   ....[78]....
        /*0cfc*/ 	.word	0xffffffff


	//   ....[79]....
        /*0d00*/ 	.word	0xffffffff


	//   ....[80]....
        /*0d04*/ 	.word	0xffffffff


	//   ....[81]....
        /*0d08*/ 	.word	0xffffffff


	//   ....[82]....
        /*0d0c*/ 	.word	0xffffffff


	//   ....[83]....
        /*0d10*/ 	.word	0xffffffff


	//   ....[84]....
        /*0d14*/ 	.word	0xffffffff


	//   ....[85]....
        /*0d18*/ 	.word	0xffffffff


	//   ....[86]....
        /*0d1c*/ 	.word	0xffffffff


	//   ....[87]....
        /*0d20*/ 	.word	0xffffffff


	//   ....[88]....
        /*0d24*/ 	.word	0xffffffff


	//   ....[89]....
        /*0d28*/ 	.word	0xffffffff


	//   ....[90]....
        /*0d2c*/ 	.word	0xffffffff


	//   ....[91]....
        /*0d30*/ 	.word	0xffffffff


	//   ....[92]....
        /*0d34*/ 	.word	0xffffffff


	//   ....[93]....
        /*0d38*/ 	.word	0xffffffff


	//   ....[94]....
        /*0d3c*/ 	.word	0xffffffff


	//   ....[95]....
        /*0d40*/ 	.word	0xffffffff


	//   ....[96]....
        /*0d44*/ 	.word	0xffffffff


	//   ....[97]....
        /*0d48*/ 	.word	0xffffffff


	//   ....[98]....
        /*0d4c*/ 	.word	0xffffffff


	//   ....[99]....
        /*0d50*/ 	.word	0xffffffff


	//   ....[100]....
        /*0d54*/ 	.word	0xffffffff


	//   ....[101]....
        /*0d58*/ 	.word	0xffffffff


	//   ....[102]....
        /*0d5c*/ 	.word	0xffffffff


	//   ....[103]....
        /*0d60*/ 	.word	0xffffffff


	//   ....[104]....
        /*0d64*/ 	.word	0xffffffff


	//   ....[105]....
        /*0d68*/ 	.word	0xffffffff


	//   ....[106]....
        /*0d6c*/ 	.word	0xffffffff


	//   ....[107]....
        /*0d70*/ 	.word	0xffffffff


	//   ....[108]....
        /*0d74*/ 	.word	0xffffffff


	//   ....[109]....
        /*0d78*/ 	.word	0xffffffff


	//   ....[110]....
        /*0d7c*/ 	.word	0xffffffff


	//   ....[111]....
        /*0d80*/ 	.word	0xffffffff


	//   ....[112]....
        /*0d84*/ 	.word	0xffffffff


	//   ....[113]....
        /*0d88*/ 	.word	0xffffffff


	//   ....[114]....
        /*0d8c*/ 	.word	0xffffffff


	//   ....[115]....
        /*0d90*/ 	.word	0xffffffff


	//   ....[116]....
        /*0d94*/ 	.word	0xffffffff


	//   ....[117]....
        /*0d98*/ 	.word	0xffffffff


	//   ....[118]....
        /*0d9c*/ 	.word	0xffffffff


	//   ....[119]....
        /*0da0*/ 	.word	0xffffffff


	//   ....[120]....
        /*0da4*/ 	.word	0xffffffff


	//   ....[121]....
        /*0da8*/ 	.word	0xffffffff


	//   ....[122]....
        /*0dac*/ 	.word	0xffffffff


	//   ....[123]....
        /*0db0*/ 	.word	0xffffffff


	//   ....[124]....
        /*0db4*/ 	.word	0xffffffff


	//----- nvinfo : EIATTR_COOP_GROUP_INSTR_OFFSETS
	.align		4
.L_390:
        /*0db8*/ 	.byte	0x04, 0x28
        /*0dba*/ 	.short	(.L_392 - .L_391)


	//   ....[0]....
.L_391:
        /*0dbc*/ 	.word	0x00000050


	//   ....[1]....
        /*0dc0*/ 	.word	0x000017d0


	//   ....[2]....
        /*0dc4*/ 	.word	0x00001800


	//   ....[3]....
        /*0dc8*/ 	.word	0x00001830


	//   ....[4]....
        /*0dcc*/ 	.word	0x00001850


	//   ....[5]....
        /*0dd0*/ 	.word	0x00001a20


	//   ....[6]....
        /*0dd4*/ 	.word	0x00001a40


	//   ....[7]....
        /*0dd8*/ 	.word	0x00001b70


	//   ....[8]....
        /*0ddc*/ 	.word	0x00001b90


	//   ....[9]....
        /*0de0*/ 	.word	0x00001da0


	//   ....[10]....
        /*0de4*/ 	.word	0x00001dc0


	//   ....[11]....
        /*0de8*/ 	.word	0x00001e10


	//   ....[12]....
        /*0dec*/ 	.word	0x00001e70


	//   ....[13]....
        /*0df0*/ 	.word	0x00002430


	//   ....[14]....
        /*0df4*/ 	.word	0x00002440


	//   ....[15]....
        /*0df8*/ 	.word	0x00002450


	//   ....[16]....
        /*0dfc*/ 	.word	0x00002460


	//   ....[17]....
        /*0e00*/ 	.word	0x00003950


	//   ....[18]....
        /*0e04*/ 	.word	0x000039c0


	//   ....[19]....
        /*0e08*/ 	.word	0x00003ae0


	//   ....[20]....
        /*0e0c*/ 	.word	0x00003b20


	//   ....[21]....
        /*0e10*/ 	.word	0x00003e30


	//   ....[22]....
        /*0e14*/ 	.word	0x00004070


	//   ....[23]....
        /*0e18*/ 	.word	0x00004470


	//   ....[24]....
        /*0e1c*/ 	.word	0x00004490


	//   ....[25]....
        /*0e20*/ 	.word	0x000044b0


	//   ....[26]....
        /*0e24*/ 	.word	0x000044d0


	//   ....[27]....
        /*0e28*/ 	.word	0x000060a0


	//   ....[28]....
        /*0e2c*/ 	.word	0x00006110


	//   ....[29]....
        /*0e30*/ 	.word	0x00006210


	//   ....[30]....
        /*0e34*/ 	.word	0x00006240


	//   ....[31]....
        /*0e38*/ 	.word	0x00007840


	//   ....[32]....
        /*0e3c*/ 	.word	0x000078b0


	//   ....[33]....
        /*0e40*/ 	.word	0x000079b0


	//   ....[34]....
        /*0e44*/ 	.word	0x000079e0


	//   ....[35]....
        /*0e48*/ 	.word	0x00007d30


	//   ....[36]....
        /*0e4c*/ 	.word	0x00007fa0


	//   ....[37]....
        /*0e50*/ 	.word	0x000082c0


	//   ....[38]....
        /*0e54*/ 	.word	0x000082e0


	//   ....[39]....
        /*0e58*/ 	.word	0x00008400


	//   ....[40]....
        /*0e5c*/ 	.word	0x00008420


	//   ....[41]....
        /*0e60*/ 	.word	0x0000a700


	//   ....[42]....
        /*0e64*/ 	.word	0x0000a770


	//   ....[43]....
        /*0e68*/ 	.word	0x0000a780


	//   ....[44]....
        /*0e6c*/ 	.word	0x0000a840


	//   ....[45]....
        /*0e70*/ 	.word	0x0000bf90


	//   ....[46]....
        /*0e74*/ 	.word	0x0000bfd0


	//   ....[47]....
        /*0e78*/ 	.word	0x0000c0e0


	//   ....[48]....
        /*0e7c*/ 	.word	0x0000c100


	//   ....[49]....
        /*0e80*/ 	.word	0x0000c490


	//   ....[50]....
        /*0e84*/ 	.word	0x0000c4b0


	//   ....[51]....
        /*0e88*/ 	.word	0x0000c4d0


	//   ....[52]....
        /*0e8c*/ 	.word	0x0000c4f0


	//   ....[53]....
        /*0e90*/ 	.word	0x0000e310


	//   ....[54]....
        /*0e94*/ 	.word	0x0000e360


	//   ....[55]....
        /*0e98*/ 	.word	0x0000e380


	//   ....[56]....
        /*0e9c*/ 	.word	0x0000e3a0


	//   ....[57]....
        /*0ea0*/ 	.word	0x0000f7c0


	//   ....[58]....
        /*0ea4*/ 	.word	0x0000fb70


	//   ....[59]....
        /*0ea8*/ 	.word	0x0000fb90


	//   ....[60]....
        /*0eac*/ 	.word	0x0000fbb0


	//   ....[61]....
        /*0eb0*/ 	.word	0x0000fbd0


	//   ....[62]....
        /*0eb4*/ 	.word	0x0000fe70


	//   ....[63]....
        /*0eb8*/ 	.word	0x0000fe90


	//   ....[64]....
        /*0ebc*/ 	.word	0x00010010


	//   ....[65]....
        /*0ec0*/ 	.word	0x00010040


	//   ....[66]....
        /*0ec4*/ 	.word	0x00010180


	//   ....[67]....
        /*0ec8*/ 	.word	0x000101b0


	//   ....[68]....
        /*0ecc*/ 	.word	0x000102f0


	//   ....[69]....
        /*0ed0*/ 	.word	0x00010310


	//   ....[70]....
        /*0ed4*/ 	.word	0x000108e0


	//   ....[71]....
        /*0ed8*/ 	.word	0x00010900


	//   ....[72]....
        /*0edc*/ 	.word	0x00010b60


	//   ....[73]....
        /*0ee0*/ 	.word	0x00010b70


	//   ....[74]....
        /*0ee4*/ 	.word	0x00010d60


	//   ....[75]....
        /*0ee8*/ 	.word	0x00010d80


	//   ....[76]....
        /*0eec*/ 	.word	0x00010f70


	//   ....[77]....
        /*0ef0*/ 	.word	0x00010f80


	//   ....[78]....
        /*0ef4*/ 	.word	0x000111e0


	//   ....[79]....
        /*0ef8*/ 	.word	0x000112f0


	//   ....[80]....
        /*0efc*/ 	.word	0x00011360


	//   ....[81]....
        /*0f00*/ 	.word	0x00011580


	//   ....[82]....
        /*0f04*/ 	.word	0x000115f0


	//   ....[83]....
        /*0f08*/ 	.word	0x00011660


	//   ....[84]....
        /*0f0c*/ 	.word	0x000116d0


	//   ....[85]....
        /*0f10*/ 	.word	0x00011b10


	//   ....[86]....
        /*0f14*/ 	.word	0x00011b60


	//   ....[87]....
        /*0f18*/ 	.word	0x00011bb0


	//   ....[88]....
        /*0f1c*/ 	.word	0x00011c00


	//   ....[89]....
        /*0f20*/ 	.word	0x00011c70


	//   ....[90]....
        /*0f24*/ 	.word	0x00011ce0


	//   ....[91]....
        /*0f28*/ 	.word	0x00011f00


	//   ....[92]....
        /*0f2c*/ 	.word	0x00011f70


	//   ....[93]....
        /*0f30*/ 	.word	0x00011fe0


	//   ....[94]....
        /*0f34*/ 	.word	0x00012050


	//   ....[95]....
        /*0f38*/ 	.word	0x00012270


	//   ....[96]....
        /*0f3c*/ 	.word	0x000122e0


	//   ....[97]....
        /*0f40*/ 	.word	0x00012350


	//   ....[98]....
        /*0f44*/ 	.word	0x000123d0


	//   ....[99]....
        /*0f48*/ 	.word	0x00012850


	//   ....[100]....
        /*0f4c*/ 	.word	0x00012890


	//   ....[101]....
        /*0f50*/ 	.word	0x000128e0


	//   ....[102]....
        /*0f54*/ 	.word	0x00012920


	//   ....[103]....
        /*0f58*/ 	.word	0x00012980


	//   ....[104]....
        /*0f5c*/ 	.word	0x000129f0


	//   ....[105]....
        /*0f60*/ 	.word	0x00012a60


	//   ....[106]....
        /*0f64*/ 	.word	0x00012c10


	//   ....[107]....
        /*0f68*/ 	.word	0x00012c80


	//   ....[108]....
        /*0f6c*/ 	.word	0x00012cd0


	//   ....[109]....
        /*0f70*/ 	.word	0x00012d10


	//   ....[110]....
        /*0f74*/ 	.word	0x00012d60


	//   ....[111]....
        /*0f78*/ 	.word	0x00012da0


	//   ....[112]....
        /*0f7c*/ 	.word	0x00012df0


	//   ....[113]....
        /*0f80*/ 	.word	0x00012e50


	//   ....[114]....
        /*0f84*/ 	.word	0x00012ea0


	//   ....[115]....
        /*0f88*/ 	.word	0x00012ef0


	//   ....[116]....
        /*0f8c*/ 	.word	0x00012f60


	//   ....[117]....
        /*0f90*/ 	.word	0x00012fd0


	//   ....[118]....
        /*0f94*/ 	.word	0x00013050


	//   ....[119]....
        /*0f98*/ 	.word	0x000130c0


	//   ....[120]....
        /*0f9c*/ 	.word	0x00013140


	//   ....[121]....
        /*0fa0*/ 	.word	0x000131c0


	//   ....[122]....
        /*0fa4*/ 	.word	0x00013240


	//   ....[123]....
        /*0fa8*/ 	.word	0x000132b0


	//   ....[124]....
        /*0fac*/ 	.word	0x00013320


	//----- nvinfo : EIATTR_EXIT_INSTR_OFFSETS
	.align		4
.L_392:
        /*0fb0*/ 	.byte	0x04, 0x1c
        /*0fb2*/ 	.short	(.L_394 - .L_393)


	//   ....[0]....
.L_393:
        /*0fb4*/ 	.word	0x000000a0


	//   ....[1]....
        /*0fb8*/ 	.word	0x000112a0


	//----- nvinfo : EIATTR_MAX_THREADS
	.align		4
.L_394:
        /*0fbc*/ 	.byte	0x04, 0x05
        /*0fbe*/ 	.short	(.L_396 - .L_395)
.L_395:
        /*0fc0*/ 	.word	0x00000100
        /*0fc4*/ 	.word	0x00000001
        /*0fc8*/ 	.word	0x00000001


	//----- nvinfo : EIATTR_CRS_STACK_SIZE
	.align		4
.L_396:
        /*0fcc*/ 	.byte	0x04, 0x1e
        /*0fce*/ 	.short	(.L_398 - .L_397)
.L_397:
        /*0fd0*/ 	.word	0x00000000
.L_398:


//--------------------- .nv.info._ZN7cutlass13device_kernelIN5flash19enable_sm80_to_sm89INS1_16FlashAttnFwdSm80INS1_25CollectiveMainloopFwdSm80ILi8ELi1ELb1EN4cute5tupleIJNS5_1CILi128EEENS7_ILi64EEENS7_ILi256EEEEEELi256ENS_10bfloat16_tEfNS_4arch4Sm80ELb1ELb0ELb1ELb1ELb1ELb0ELb1ELb0EEENS1_21CollectiveEpilogueFwdINS6_IJS8_SA_S9_EEENS6_IJNS7_ILi1EEESI_SI_EEESC_SE_Li256ELb1ELb1ELb0ELb0EEENS1_19SingleTileSchedulerILb1ELb0ELb1ELi128EEEEEEEEEvNT_6ParamsE --------------------------
	.section	.nv.info._ZN7cutlass13device_kernelIN5flash19enable_sm80_to_sm89INS1_16FlashAttnFwdSm80INS1_25CollectiveMainloopFwdSm80ILi8ELi1ELb1EN4cute5tupleIJNS5_1CILi128EEENS7_ILi64EEENS7_ILi256EEEEEELi256ENS_10bfloat16_tEfNS_4arch4Sm80ELb1ELb0ELb1ELb1ELb1ELb0ELb1ELb0EEENS1_21CollectiveEpilogueFwdINS6_IJS8_SA_S9_EEENS6_IJNS7_ILi1EEESI_SI_EEESC_SE_Li256ELb1ELb1ELb0ELb0EEENS1_19SingleTileSchedulerILb1ELb0ELb1ELi128EEEEEEEEEvNT_6ParamsE,"",@"SHT_CUDA_INFO"
	.sectionflags	@""
	.align	4


	//----- nvinfo : EIATTR_CUDA_API_VERSION
	.align		4
        /*0000*/ 	.byte	0x04, 0x37
        /*0002*/ 	.short	(.L_400 - .L_399)
.L_399:
        /*0004*/ 	.word	0x00000082


	//----- nvinfo : EIATTR_SW2861232_WAR
	.align		4
.L_400:
        /*0008*/ 	.byte	0x01, 0x35
	.zero		2


	//----- nvinfo : EIATTR_PARAM_CBANK
	.align		4
        /*000c*/ 	.byte	0x04, 0x0a
        /*000e*/ 	.short	(.L_402 - .L_401)
	.align		4
.L_401:
        /*0010*/ 	.word	index@(.nv.constant0._ZN7cutlass13device_kernelIN5flash19enable_sm80_to_sm89INS1_16FlashAttnFwdSm80INS1_25CollectiveMainloopFwdSm80ILi8ELi1ELb1EN4cute5tupleIJNS5_1CILi128EEENS7_ILi64EEENS7_ILi256EEEEEELi256ENS_10bfloat16_tEfNS_4arch4Sm80ELb1ELb0ELb1ELb1ELb1ELb0ELb1ELb0EEENS1_21CollectiveEpilogueFwdINS6_IJS8_SA_S9_EEENS6_IJNS7_ILi1EEESI_SI_EEESC_SE_Li256ELb1ELb1ELb0ELb0EEENS1_19SingleTileSchedulerILb1ELb0ELb1ELi128EEEEEEEEEvNT_6ParamsE)
        /*0014*/ 	.short	0x0160
        /*0016*/ 	.short	0x0418


	//----- nvinfo : EIATTR_CBANK_PARAM_SIZE
	.align		4
.L_402:
        /*0018*/ 	.byte	0x03, 0x19
        /*001a*/ 	.short	0x0418


	//----- nvinfo : EIATTR_KPARAM_INFO
	.align		4
        /*001c*/ 	.byte	0x04, 0x17
        /*001e*/ 	.short	(.L_404 - .L_403)
.L_403:
        /*0020*/ 	.word	0x00000000
        /*0024*/ 	.short	0x0000
        /*0026*/ 	.short	0x0000
        /*0028*/ 	.byte	0x00, 0xf0, 0x61, 0x10


	//----- nvinfo : EIATTR_MAXREG_COUNT
	.align		4
.L_404:
        /*002c*/ 	.byte	0x03, 0x1b
        /*002e*/ 	.short	0x00ff


	//----- nvinfo : EIATTR_NUM_BARRIERS
	.align		4
        /*0030*/ 	.byte	0x02, 0x4c
        /*0032*/ 	.byte	0x02
	.zero		1


	//----- nvinfo : EIATTR_ANNOTATIONS
	.align		4
        /*0034*/ 	.byte	0x04, 0x55
        /*0036*/ 	.short	(.L_406 - .L_405)


	//   ....[0]....
.L_405:
        /* <DEDUP_REMOVED lines=103> */


	//----- nvinfo : EIATTR_MERCURY_ISA_VERSION
	.align		4
.L_406:
        /*0698*/ 	.byte	0x03, 0x5f
        /*069a*/ 	.short	0x0000


	//----- nvinfo : EIATTR_COOP_GROUP_MASK_REGIDS
	.align		4
        /*069c*/ 	.byte	0x04, 0x29
        /*069e*/ 	.short	(.L_408 - .L_407)


	//   ....[0]....
.L_407:
        /*06a0*/ 	.word	0xffffffff


	//   ....[1]....
        /*06a4*/ 	.word	0xffffffff


	//   ....[2]....
        /*06a8*/ 	.word	0xffffffff


	//   ....[3]....
        /*06ac*/ 	.word	0xffffffff


	//   ....[4]....
        /*06b0*/ 	.word	0xffffffff


	//   ....[5]....
        /*06b4*/ 	.word	0xffffffff


	//   ....[6]....
        /*06b8*/ 	.word	0xffffffff


	//   ....[7]....
        /*06bc*/ 	.word	0xffffffff


	//   ....[8]....
        /*06c0*/ 	.word	0xffffffff


	//   ....[9]....
        /*06c4*/ 	.word	0xffffffff


	//   ....[10]....
        /*06c8*/ 	.word	0xffffffff


	//   ....[11]....
        /*06cc*/ 	.word	0xffffffff


	//   ....[12]....
        /*06d0*/ 	.word	0xffffffff


	//   ....[13]....
        /*06d4*/ 	.word	0xffffffff


	//   ....[14]....
        /*06d8*/ 	.word	0xffffffff


	//   ....[15]....
        /*06dc*/ 	.word	0xffffffff


	//   ....[16]....
        /*06e0*/ 	.word	0xffffffff


	//   ....[17]....
        /*06e4*/ 	.word	0xffffffff


	//   ....[18]....
        /*06e8*/ 	.word	0xffffffff


	//   ....[19]....
        /*06ec*/ 	.word	0xffffffff


	//   ....[20]....
        /*06f0*/ 	.word	0xffffffff


	//   ....[21]....
        /*06f4*/ 	.word	0xffffffff


	//   ....[22]....
        /*06f8*/ 	.word	0xffffffff


	//   ....[23]....
        /*06fc*/ 	.word	0xffffffff


	//   ....[24]....
        /*0700*/ 	.word	0xffffffff


	//   ....[25]....
        /*0704*/ 	.word	0xffffffff


	//   ....[26]....
        /*0708*/ 	.word	0xffffffff


	//   ....[27]....
        /*070c*/ 	.word	0xffffffff


	//   ....[28]....
        /*0710*/ 	.word	0xffffffff


	//   ....[29]....
        /*0714*/ 	.word	0xffffffff


	//   ....[30]....
        /*0718*/ 	.word	0xffffffff


	//   ....[31]....
        /*071c*/ 	.word	0xffffffff


	//   ....[32]....
        /*0720*/ 	.word	0xffffffff


	//   ....[33]....
        /*0724*/ 	.word	0xffffffff


	//   ....[34]....
        /*0728*/ 	.word	0xffffffff


	//   ....[35]....
        /*072c*/ 	.word	0xffffffff


	//   ....[36]....
        /*0730*/ 	.word	0xffffffff


	//   ....[37]....
        /*0734*/ 	.word	0xffffffff


	//   ....[38]....
        /*0738*/ 	.word	0xffffffff


	//   ....[39]....
        /*073c*/ 	.word	0xffffffff


	//   ....[40]....
        /*0740*/ 	.word	0xffffffff


	//   ....[41]....
        /*0744*/ 	.word	0xffffffff


	//   ....[42]....
        /*0748*/ 	.word	0xffffffff


	//   ....[43]....
        /*074c*/ 	.word	0xffffffff


	//   ....[44]....
        /*0750*/ 	.word	0xffffffff


	//   ....[45]....
        /*0754*/ 	.word	0xffffffff


	//   ....[46]....
        /*0758*/ 	.word	0xffffffff


	//   ....[47]....
        /*075c*/ 	.word	0xffffffff


	//   ....[48]....
        /*0760*/ 	.word	0xffffffff


	//   ....[49]....
        /*0764*/ 	.word	0xffffffff


	//   ....[50]....
        /*0768*/ 	.word	0xffffffff


	//   ....[51]....
        /*076c*/ 	.word	0xffffffff


	//   ....[52]....
        /*0770*/ 	.word	0xffffffff


	//   ....[53]....
        /*0774*/ 	.word	0xffffffff


	//   ....[54]....
        /*0778*/ 	.word	0xffffffff


	//   ....[55]....
        /*077c*/ 	.word	0xffffffff


	//   ....[56]....
        /*0780*/ 	.word	0xffffffff


	//   ....[57]....
        /*0784*/ 	.word	0xffffffff


	//   ....[58]....
        /*0788*/ 	.word	0xffffffff


	//   ....[59]....
        /*078c*/ 	.word	0xffffffff


	//   ....[60]....
        /*0790*/ 	.word	0xffffffff


	//   ....[61]....
        /*0794*/ 	.word	0xffffffff


	//   ....[62]....
        /*0798*/ 	.word	0xffffffff


	//   ....[63]....
        /*079c*/ 	.word	0xffffffff


	//   ....[64]....
        /*07a0*/ 	.word	0xffffffff


	//   ....[65]....
        /*07a4*/ 	.word	0xffffffff


	//   ....[66]....
        /*07a8*/ 	.word	0xffffffff


	//   ....[67]....
        /*07ac*/ 	.word	0xffffffff


	//   ....[68]....
        /*07b0*/ 	.word	0xffffffff


	//   ....[69]....
        /*07b4*/ 	.word	0xffffffff


	//   ....[70]....
        /*07b8*/ 	.word	0xffffffff


	//   ....[71]....
        /*07bc*/ 	.word	0xffffffff


	//   ....[72]....
        /*07c0*/ 	.word	0xffffffff


	//   ....[73]....
        /*07c4*/ 	.word	0xffffffff


	//   ....[74]....
        /*07c8*/ 	.word	0xffffffff


	//   ....[75]....
        /*07cc*/ 	.word	0xffffffff


	//   ....[76]....
        /*07d0*/ 	.word	0xffffffff


	//----- nvinfo : EIATTR_COOP_GROUP_INSTR_OFFSETS
	.align		4
.L_408:
        /*07d4*/ 	.byte	0x04, 0x28
        /*07d6*/ 	.short	(.L_410 - .L_409)


	//   ....[0]....
.L_409:
        /*07d8*/ 	.word	0x000000a0


	//   ....[1]....
        /*07dc*/ 	.word	0x000015e0


	//   ....[2]....
        /*07e0*/ 	.word	0x00001640


	//   ....[3]....
        /*07e4*/ 	.word	0x00001700


	//   ....[4]....
        /*07e8*/ 	.word	0x00001730


	//   ....[5]....
        /*07ec*/ 	.word	0x00001860


	//   ....[6]....
        /*07f0*/ 	.word	0x00001870


	//   ....[7]....
        /*07f4*/ 	.word	0x000019b0


	//   ....[8]....
        /*07f8*/ 	.word	0x000019c0


	//   ....[9]....
        /*07fc*/ 	.word	0x00001b30


	//   ....[10]....
        /*0800*/ 	.word	0x00001b50


	//   ....[11]....
        /*0804*/ 	.word	0x00001c50


	//   ....[12]....
        /*0808*/ 	.word	0x00001c90


	//   ....[13]....
        /*080c*/ 	.word	0x00001cb0


	//   ....[14]....
        /*0810*/ 	.word	0x00001cf0


	//   ....[15]....
        /*0814*/ 	.word	0x00001e00


	//   ....[16]....
        /*0818*/ 	.word	0x00001e30


	//   ....[17]....
        /*081c*/ 	.word	0x00003780


	//   ....[18]....
        /*0820*/ 	.word	0x00003790


	//   ....[19]....
        /*0824*/ 	.word	0x00003870


	//   ....[20]....
        /*0828*/ 	.word	0x00003890


	//   ....[21]....
        /*082c*/ 	.word	0x00003da0


	//   ....[22]....
        /*0830*/ 	.word	0x00004210


	//   ....[23]....
        /*0834*/ 	.word	0x00004780


	//   ....[24]....
        /*0838*/ 	.word	0x000047a0


	//   ....[25]....
        /*083c*/ 	.word	0x000047c0


	//   ....[26]....
        /*0840*/ 	.word	0x000047e0


	//   ....[27]....
        /*0844*/ 	.word	0x000063a0


	//   ....[28]....
        /*0848*/ 	.word	0x000063b0


	//   ....[29]....
        /*084c*/ 	.word	0x000063c0


	//   ....[30]....
        /*0850*/ 	.word	0x000063d0


	//   ....[31]....
        /*0854*/ 	.word	0x00007a80


	//   ....[32]....
        /*0858*/ 	.word	0x00007a90


	//   ....[33]....
        /*085c*/ 	.word	0x00007aa0


	//   ....[34]....
        /*0860*/ 	.word	0x00007ab0


	//   ....[35]....
        /*0864*/ 	.word	0x00007e80


	//   ....[36]....
        /*0868*/ 	.word	0x00007e90


	//   ....[37]....
        /*086c*/ 	.word	0x00008380


	//   ....[38]....
        /*0870*/ 	.word	0x00008420


	//   ....[39]....
        /*0874*/ 	.word	0x00008af0


	//   ....[40]....
        /*0878*/ 	.word	0x00008b10


	//   ....[41]....
        /*087c*/ 	.word	0x0000a780


	//   ....[42]....
        /*0880*/ 	.word	0x0000a790


	//   ....[43]....
        /*0884*/ 	.word	0x0000a7a0


	//   ....[44]....
        /*0888*/ 	.word	0x0000a7b0


	//   ....[45]....
        /*088c*/ 	.word	0x0000abf0


	//   ....[46]....
        /*0890*/ 	.word	0x0000ac00


	//   ....[47]....
        /*0894*/ 	.word	0x0000ac20


	//   ....[48]....
        /*0898*/ 	.word	0x0000ace0


	//   ....[49]....
        /*089c*/ 	.word	0x0000c0f0


	//   ....[50]....
        /*08a0*/ 	.word	0x0000c110


	//   ....[51]....
        /*08a4*/ 	.word	0x0000c7f0


	//   ....[52]....
        /*08a8*/ 	.word	0x0000c810


	//   ....[53]....
        /*08ac*/ 	.word	0x0000df90


	//   ....[54]....
        /*08b0*/ 	.word	0x0000dfa0


	//   ....[55]....
        /*08b4*/ 	.word	0x0000dfd0


	//   ....[56]....
        /*08b8*/ 	.word	0x0000dfe0


	//   ....[57]....
        /*08bc*/ 	.word	0x0000fa50


	//   ....[58]....
        /*08c0*/ 	.word	0x0000fa90


	//   ....[59]....
        /*08c4*/ 	.word	0x0000faf0


	//   ....[60]....
        /*08c8*/ 	.word	0x0000fb20


	//   ....[61]....
        /*08cc*/ 	.word	0x0000fd50


	//   ....[62]....
        /*08d0*/ 	.word	0x0000fd60


	//   ....[63]....
        /*08d4*/ 	.word	0x0000ff60


	//   ....[64]....
        /*08d8*/ 	.word	0x0000ff90


	//   ....[65]....
        /*08dc*/ 	.word	0x00010150


	//   ....[66]....
        /*08e0*/ 	.word	0x00010180


	//   ....[67]....
        /*08e4*/ 	.word	0x00010340


	//   ....[68]....
        /*08e8*/ 	.word	0x00010360


	//   ....[69]....
        /*08ec*/ 	.word	0x00010ce0


	//   ....[70]....
        /*08f0*/ 	.word	0x00010d00


	//   ....[71]....
        /*08f4*/ 	.word	0x00010ec0


	//   ....[72]....
        /*08f8*/ 	.word	0x00010ef0


	//   ....[73]....
        /*08fc*/ 	.word	0x00011080


	//   ....[74]....
        /*0900*/ 	.word	0x000110b0


	//   ....[75]....
        /*0904*/ 	.word	0x00011240


	//   ....[76]....
        /*0908*/ 	.word	0x00011260


	//----- nvinfo : EIATTR_EXIT_INSTR_OFFSETS
	.align		4
.L_410:
        /*090c*/ 	.byte	0x04, 0x1c
        /*090e*/ 	.short	(.L_412 - .L_411)


	//   ....[0]....
.L_411:
        /*0910*/ 	.word	0x00000450


	//   ....[1]....
        /*0914*/ 	.word	0x00010370


	//   ....[2]....
        /*0918*/ 	.word	0x000104b0


	//   ....[3]....
        /*091c*/ 	.word	0x00010510


	//   ....[4]....
        /*0920*/ 	.word	0x00011270


	//   ....[5]....
        /*0924*/ 	.word	0x00011380


	//   ....[6]....
        /*0928*/ 	.word	0x000113e0


	//----- nvinfo : EIATTR_CTAIDZ_USED
	.align		4
.L_412:
        /*092c*/ 	.byte	0x01, 0x04
	.zero		2


	//----- nvinfo : EIATTR_MAX_THREADS
	.align		4
        /*0930*/ 	.byte	0x04, 0x05
        /*0932*/ 	.short	(.L_414 - .L_413)
.L_413:
        /*0934*/ 	.word	0x00000100
        /*0938*/ 	.word	0x00000001
        /*093c*/ 	.word	0x00000001


	//----- nvinfo : EIATTR_CRS_STACK_SIZE
	.align		4
.L_414:
        /*0940*/ 	.byte	0x04, 0x1e
        /*0942*/ 	.short	(.L_416 - .L_415)
.L_415:
        /*0944*/ 	.word	0x00000000
.L_416:


//--------------------- .nv.info._ZN7cutlass13device_kernelIN5flash19enable_sm80_to_sm89INS1_16FlashAttnFwdSm80INS1_25CollectiveMainloopFwdSm80ILi8ELi1ELb0EN4cute5tupleIJNS5_1CILi128EEENS7_ILi32EEENS7_ILi256EEEEEELi256ENS_10bfloat16_tEfNS_4arch4Sm80ELb1ELb0ELb1ELb1ELb1ELb1ELb1ELb0EEENS1_21CollectiveEpilogueFwdINS6_IJS8_SA_S9_EEENS6_IJNS7_ILi1EEESI_SI_EEESC_SE_Li256ELb1ELb1ELb0ELb0EEENS1_19SingleTileSchedulerILb1ELb0ELb1ELi128EEEEEEEEEvNT_6ParamsE --------------------------
	.section	.nv.info._ZN7cutlass13device_kernelIN5flash19enable_sm80_to_sm89INS1_16FlashAttnFwdSm80INS1_25CollectiveMainloopFwdSm80ILi8ELi1ELb0EN4cute5tupleIJNS5_1CILi128EEENS7_ILi32EEENS7_ILi256EEEEEELi256ENS_10bfloat16_tEfNS_4arch4Sm80ELb1ELb0ELb1ELb1ELb1ELb1ELb1ELb0EEENS1_21CollectiveEpilogueFwdINS6_IJS8_SA_S9_EEENS6_IJNS7_ILi1EEESI_SI_EEESC_SE_Li256ELb1ELb1ELb0ELb0EEENS1_19SingleTileSchedulerILb1ELb0ELb1ELi128EEEEEEEEEvNT_6ParamsE,"",@"SHT_CUDA_INFO"
	.sectionflags	@""
	.align	4


	//----- nvinfo : EIATTR_CUDA_API_VERSION
	.align		4
        /*0000*/ 	.byte	0x04, 0x37
        /*0002*/ 	.short	(.L_418 - .L_417)
.L_417:
        /*0004*/ 	.word	0x00000082


	//----- nvinfo : EIATTR_SW2861232_WAR
	.align		4
.L_418:
        /*0008*/ 	.byte	0x01, 0x35
	.zero		2


	//----- nvinfo : EIATTR_PARAM_CBANK
	.align		4
        /*000c*/ 	.byte	0x04, 0x0a
        /*000e*/ 	.short	(.L_420 - .L_419)
	.align		4
.L_419:
        /*0010*/ 	.word	index@(.nv.constant0._ZN7cutlass13device_kernelIN5flash19enable_sm80_to_sm89INS1_16FlashAttnFwdSm80INS1_25CollectiveMainloopFwdSm80ILi8ELi1ELb0EN4cute5tupleIJNS5_1CILi128EEENS7_ILi32EEENS7_ILi256EEEEEELi256ENS_10bfloat16_tEfNS_4arch4Sm80ELb1ELb0ELb1ELb1ELb1ELb1ELb1ELb0EEENS1_21CollectiveEpilogueFwdINS6_IJS8_SA_S9_EEENS6_IJNS7_ILi1EEESI_SI_EEESC_SE_Li256ELb1ELb1ELb0ELb0EEENS1_19SingleTileSchedulerILb1ELb0ELb1ELi128EEEEEEEEEvNT_6ParamsE)
        /*0014*/ 	.short	0x0160
        /*0016*/ 	.short	0x0418


	//----- nvinfo : EIATTR_CBANK_PARAM_SIZE
	.align		4
.L_420:
        /*0018*/ 	.byte	0x03, 0x19
        /*001a*/ 	.short	0x0418


	//----- nvinfo : EIATTR_KPARAM_INFO
	.align		4
        /*001c*/ 	.byte	0x04, 0x17
        /*001e*/ 	.short	(.L_422 - .L_421)
.L_421:
        /*0020*/ 	.word	0x00000000
        /*0024*/ 	.short	0x0000
        /*0026*/ 	.short	0x0000
        /*0028*/ 	.byte	0x00, 0xf0, 0x61, 0x10


	//----- nvinfo : EIATTR_MAXREG_COUNT
	.align		4
.L_422:
        /*002c*/ 	.byte	0x03, 0x1b
        /*002e*/ 	.short	0x00ff


	//----- nvinfo : EIATTR_NUM_BARRIERS
	.align		4
        /*0030*/ 	.byte	0x02, 0x4c
        /*0032*/ 	.byte	0x02
	.zero		1


	//----- nvinfo : EIATTR_MERCURY_ISA_VERSION
	.align		4
        /*0034*/ 	.byte	0x03, 0x5f
        /*0036*/ 	.short	0x0000


	//----- nvinfo : EIATTR_COOP_GROUP_MASK_REGIDS
	.align		4
        /*0038*/ 	.byte	0x04, 0x29
        /*003a*/ 	.short	(.L_424 - .L_423)


	//   ....[0]....
.L_423:
        /*003c*/ 	.word	0xffffffff


	//   ....[1]....
        /*0040*/ 	.word	0xffffffff


	//   ....[2]....
        /*0044*/ 	.word	0xffffffff


	//   ....[3]....
        /*0048*/ 	.word	0xffffffff


	//   ....[4]....
        /*004c*/ 	.word	0xffffffff


	//   ....[5]....
        /*0050*/ 	.word	0xffffffff


	//   ....[6]....
        /*0054*/ 	.word	0xffffffff


	//   ....[7]....
        /*0058*/ 	.word	0xffffffff


	//   ....[8]....
        /*005c*/ 	.word	0xffffffff


	//   ....[9]....
        /*0060*/ 	.word	0xffffffff


	//   ....[10]....
        /*0064*/ 	.word	0xffffffff


	//   ....[11]....
        /*0068*/ 	.word	0xffffffff


	//   ....[12]....
        /*006c*/ 	.word	0xffffffff


	//   ....[13]....
        /*0070*/ 	.word	0xffffffff


	//   ....[14]....
        /*0074*/ 	.word	0xffffffff


	//   ....[15]....
        /*0078*/ 	.word	0xffffffff


	//   ....[16]....
        /*007c*/ 	.word	0xffffffff


	//   ....[17]....
        /*0080*/ 	.word	0xffffffff


	//   ....[18]....
        /*0084*/ 	.word	0xffffffff


	//   ....[19]....
        /*0088*/ 	.word	0xffffffff


	//   ....[20]....
        /*008c*/ 	.word	0xffffffff


	//   ....[21]....
        /*0090*/ 	.word	0xffffffff


	//   ....[22]....
        /*0094*/ 	.word	0xffffffff


	//   ....[23]....
        /*0098*/ 	.word	0xffffffff


	//   ....[24]....
        /*009c*/ 	.word	0xffffffff


	//   ....[25]....
        /*00a0*/ 	.word	0xffffffff


	//   ....[26]....
        /*00a4*/ 	.word	0xffffffff


	//   ....[27]....
        /*00a8*/ 	.word	0xffffffff


	//   ....[28]....
        /*00ac*/ 	.word	0xffffffff


	//   ....[29]....
        /*00b0*/ 	.word	0xffffffff


	//   ....[30]....
        /*00b4*/ 	.word	0xffffffff


	//   ....[31]....
        /*00b8*/ 	.word	0xffffffff


	//   ....[32]....
        /*00bc*/ 	.word	0xffffffff


	//   ....[33]....
        /*00c0*/ 	.word	0xffffffff


	//   ....[34]....
        /*00c4*/ 	.word	0xffffffff


	//   ....[35]....
        /*00c8*/ 	.word	0xffffffff


	//   ....[36]....
        /*00cc*/ 	.word	0xffffffff


	//   ....[37]....
        /*00d0*/ 	.word	0xffffffff


	//   ....[38]....
        /*00d4*/ 	.word	0xffffffff


	//   ....[39]....
        /*00d8*/ 	.word	0xffffffff


	//   ....[40]....
        /*00dc*/ 	.word	0xffffffff


	//   ....[41]....
        /*00e0*/ 	.word	0xffffffff


	//   ....[42]....
        /*00e4*/ 	.word	0xffffffff


	//   ....[43]....
        /*00e8*/ 	.word	0xffffffff


	//   ....[44]....
        /*00ec*/ 	.word	0xffffffff


	//   ....[45]....
        /*00f0*/ 	.word	0xffffffff


	//   ....[46]....
        /*00f4*/ 	.word	0xffffffff


	//   ....[47]....
        /*00f8*/ 	.word	0xffffffff


	//   ....[48]....
        /*00fc*/ 	.word	0xffffffff


	//   ....[49]....
        /*0100*/ 	.word	0xffffffff


	//   ....[50]....
        /*0104*/ 	.word	0xffffffff


	//   ....[51]....
        /*0108*/ 	.word	0xffffffff


	//   ....[52]....
        /*010c*/ 	.word	0xffffffff


	//   ....[53]....
        /*0110*/ 	.word	0xffffffff


	//   ....[54]....
        /*0114*/ 	.word	0xffffffff


	//   ....[55]....
        /*0118*/ 	.word	0xffffffff


	//   ....[56]....
        /*011c*/ 	.word	0xffffffff


	//   ....[57]....
        /*0120*/ 	.word	0xffffffff


	//   ....[58]....
        /*0124*/ 	.word	0xffffffff


	//   ....[59]....
        /*0128*/ 	.word	0xffffffff


	//   ....[60]....
        /*012c*/ 	.word	0xffffffff


	//   ....[61]....
        /*0130*/ 	.word	0xffffffff


	//   ....[62]....
        /*0134*/ 	.word	0xffffffff


	//   ....[63]....
        /*0138*/ 	.word	0xffffffff


	//   ....[64]....
        /*013c*/ 	.word	0xffffffff


	//   ....[65]....
        /*0140*/ 	.word	0xffffffff


	//   ....[66]....
        /*0144*/ 	.word	0xffffffff


	//   ....[67]....
        /*0148*/ 	.word	0xffffffff


	//   ....[68]....
        /*014c*/ 	.word	0xffffffff


	//   ....[69]....
        /*0150*/ 	.word	0xffffffff


	//   ....[70]....
        /*0154*/ 	.word	0xffffffff


	//   ....[71]....
        /*0158*/ 	.word	0xffffffff


	//   ....[72]....
        /*015c*/ 	.word	0xffffffff


	//   ....[73]....
        /*0160*/ 	.word	0xffffffff


	//   ....[74]....
        /*0164*/ 	.word	0xffffffff


	//   ....[75]....
        /*0168*/ 	.word	0xffffffff


	//   ....[76]....
        /*016c*/ 	.word	0xffffffff


	//   ....[77]....
        /*0170*/ 	.word	0xffffffff


	//   ....[78]....
        /*0174*/ 	.word	0xffffffff


	//   ....[79]....
        /*0178*/ 	.word	0xffffffff


	//   ....[80]....
        /*017c*/ 	.word	0xffffffff


	//   ....[81]....
        /*0180*/ 	.word	0xffffffff


	//   ....[82]....
        /*0184*/ 	.word	0xffffffff


	//   ....[83]....
        /*0188*/ 	.word	0xffffffff


	//   ....[84]....
        /*018c*/ 	.word	0xffffffff


	//   ....[85]....
        /*0190*/ 	.word	0xffffffff


	//   ....[86]....
        /*0194*/ 	.word	0xffffffff


	//   ....[87]....
        /*0198*/ 	.word	0xffffffff


	//   ....[88]....
        /*019c*/ 	.word	0xffffffff


	//   ....[89]....
        /*01a0*/ 	.word	0xffffffff


	//   ....[90]....
        /*01a4*/ 	.word	0xffffffff


	//   ....[91]....
        /*01a8*/ 	.word	0xffffffff


	//   ....[92]....
        /*01ac*/ 	.word	0xffffffff


	//   ....[93]....
        /*01b0*/ 	.word	0xffffffff


	//   ....[94]....
        /*01b4*/ 	.word	0xffffffff


	//   ....[95]....
        /*01b8*/ 	.word	0xffffffff


	//   ....[96]....
        /*01bc*/ 	.word	0xffffffff


	//   ....[97]....
        /*01c0*/ 	.word	0xffffffff


	//   ....[98]....
        /*01c4*/ 	.word	0xffffffff


	//   ....[99]....
        /*01c8*/ 	.word	0xffffffff


	//   ....[100]....
        /*01cc*/ 	.word	0xffffffff


	//   ....[101]....
        /*01d0*/ 	.word	0xffffffff


	//   ....[102]....
        /*01d4*/ 	.word	0xffffffff


	//----- nvinfo : EIATTR_COOP_GROUP_INSTR_OFFSETS
	.align		4
.L_424:
        /*01d8*/ 	.byte	0x04, 0x28
        /*01da*/ 	.short	(.L_426 - .L_425)


	//   ....[0]....
.L_425:
        /*01dc*/ 	.word	0x00000090


	//   ....[1]....
        /*01e0*/ 	.word	0x00002040


	//   ....[2]....
        /*01e4*/ 	.word	0x00002050


	//   ....[3]....
        /*01e8*/ 	.word	0x00003270


	//   ....[4]....
        /*01ec*/ 	.word	0x00003280


	//   ....[5]....
        /*01f0*/ 	.word	0x00004390


	//   ....[6]....
        /*01f4*/ 	.word	0x000043b0


	//   ....[7]....
        /*01f8*/ 	.word	0x00004780


	//   ....[8]....
        /*01fc*/ 	.word	0x000047a0


	//   ....[9]....
        /*0200*/ 	.word	0x00005530


	//   ....[10]....
        /*0204*/ 	.word	0x00005580


	//   ....[11]....
        /*0208*/ 	.word	0x00005770


	//   ....[12]....
        /*020c*/ 	.word	0x000057a0


	//   ....[13]....
        /*0210*/ 	.word	0x00005920


	//   ....[14]....
        /*0214*/ 	.word	0x00005950


	//   ....[15]....
        /*0218*/ 	.word	0x00005ad0


	//   ....[16]....
        /*021c*/ 	.word	0x00005b20


	//   ....[17]....
        /*0220*/ 	.word	0x00006020


	//   ....[18]....
        /*0224*/ 	.word	0x00006070


	//   ....[19]....
        /*0228*/ 	.word	0x000064a0


	//   ....[20]....
        /*022c*/ 	.word	0x000064d0


	//   ....[21]....
        /*0230*/ 	.word	0x00006500


	//   ....[22]....
        /*0234*/ 	.word	0x00006510


	//   ....[23]....
        /*0238*/ 	.word	0x000067e0


	//   ....[24]....
        /*023c*/ 	.word	0x000069a0


	//   ....[25]....
        /*0240*/ 	.word	0x000069e0


	//   ....[26]....
        /*0244*/ 	.word	0x00006a20


	//   ....[27]....
        /*0248*/ 	.word	0x00006d50


	//   ....[28]....
        /*024c*/ 	.word	0x00006f10


	//   ....[29]....
        /*0250*/ 	.word	0x00006f50


	//   ....[30]....
        /*0254*/ 	.word	0x00006f90


	//   ....[31]....
        /*0258*/ 	.word	0x000072d0


	//   ....[32]....
        /*025c*/ 	.word	0x00007490


	//   ....[33]....
        /*0260*/ 	.word	0x000074d0


	//   ....[34]....
        /*0264*/ 	.word	0x00007510


	//   ....[35]....
        /*0268*/ 	.word	0x0000af40


	//   ....[36]....
        /*026c*/ 	.word	0x0000afa0


	//   ....[37]....
        /*0270*/ 	.word	0x0000afd0


	//   ....[38]....
        /*0274*/ 	.word	0x0000afe0


	//   ....[39]....
        /*0278*/ 	.word	0x0000b180


	//   ....[40]....
        /*027c*/ 	.word	0x0000b340


	//   ....[41]....
        /*0280*/ 	.word	0x0000b380


	//   ....[42]....
        /*0284*/ 	.word	0x0000b3c0


	//   ....[43]....
        /*0288*/ 	.word	0x0000b5c0


	//   ....[44]....
        /*028c*/ 	.word	0x0000b780


	//   ....[45]....
        /*0290*/ 	.word	0x0000b7c0


	//   ....[46]....
        /*0294*/ 	.word	0x0000b800


	//   ....[47]....
        /*0298*/ 	.word	0x0000ba10


	//   ....[48]....
        /*029c*/ 	.word	0x0000bb20


	//   ....[49]....
        /*02a0*/ 	.word	0x0000bb60


	//   ....[50]....
        /*02a4*/ 	.word	0x0000bba0


	//   ....[51]....
        /*02a8*/ 	.word	0x0000fee0


	//   ....[52]....
        /*02ac*/ 	.word	0x0000ff10


	//   ....[53]....
        /*02b0*/ 	.word	0x00010c00


	//   ....[54]....
        /*02b4*/ 	.word	0x00010c10


	//   ....[55]....
        /*02b8*/ 	.word	0x00011020


	//   ....[56]....
        /*02bc*/ 	.word	0x00011190


	//   ....[57]....
        /*02c0*/ 	.word	0x00011580


	//   ....[58]....
        /*02c4*/ 	.word	0x000115a0


	//   ....[59]....
        /*02c8*/ 	.word	0x000115c0


	//   ....[60]....
        /*02cc*/ 	.word	0x000115e0


	//   ....[61]....
        /*02d0*/ 	.word	0x00012140


	//   ....[62]....
        /*02d4*/ 	.word	0x00012150


	//   ....[63]....
        /*02d8*/ 	.word	0x00012d00


	//   ....[64]....
        /*02dc*/ 	.word	0x00012d10


	//   ....[65]....
        /*02e0*/ 	.word	0x00012e80


	//   ....[66]....
        /*02e4*/ 	.word	0x00012e90


	//   ....[67]....
        /*02e8*/ 	.word	0x000131c0


	//   ....[68]....
        /*02ec*/ 	.word	0x00013220


	//   ....[69]....
        /*02f0*/ 	.word	0x00013240


	//   ....[70]....
        /*02f4*/ 	.word	0x00013260


	//   ....[71]....
        /*02f8*/ 	.word	0x00014800


	//   ....[72]....
        /*02fc*/ 	.word	0x00014810


	//   ....[73]....
        /*0300*/ 	.word	0x00014a30


	//   ....[74]....
        /*0304*/ 	.word	0x00014a40


	//   ....[75]....
        /*0308*/ 	.word	0x000155c0


	//   ....[76]....
        /*030c*/ 	.word	0x000155e0


	//   ....[77]....
        /*0310*/ 	.word	0x00015650


	//   ....[78]....
        /*0314*/ 	.word	0x00015660


	//   ....[79]....
        /*0318*/ 	.word	0x00016850


	//   ....[80]....
        /*031c*/ 	.word	0x00016880


	//   ....[81]....
        /*0320*/ 	.word	0x000168d0


	//   ....[82]....
        /*0324*/ 	.word	0x000168e0


	//   ....[83]....
        /*0328*/ 	.word	0x00018350


	//   ....[84]....
        /*032c*/ 	.word	0x00018390


	//   ....[85]....
        /*0330*/ 	.word	0x000183c0


	//   ....[86]....
        /*0334*/ 	.word	0x000183f0


	//   ....[87]....
        /*0338*/ 	.word	0x00018630


	//   ....[88]....
        /*033c*/ 	.word	0x00018640


	//   ....[89]....
        /*0340*/ 	.word	0x00018840


	//   ....[90]....
        /*0344*/ 	.word	0x00018870


	//   ....[91]....
        /*0348*/ 	.word	0x00018a30


	//   ....[92]....
        /*034c*/ 	.word	0x00018a60


	//   ....[93]....
        /*0350*/ 	.word	0x00018c20


	//   ....[94]....
        /*0354*/ 	.word	0x00018c40


	//   ....[95]....
        /*0358*/ 	.word	0x000195f0


	//   ....[96]....
        /*035c*/ 	.word	0x00019610


	//   ....[97]....
        /*0360*/ 	.word	0x000197a0


	//   ....[98]....
        /*0364*/ 	.word	0x000197d0


	//   ....[99]....
        /*0368*/ 	.word	0x00019960


	//   ....[100]....
        /*036c*/ 	.word	0x00019990


	//   ....[101]....
        /*0370*/ 	.word	0x00019b20


	//   ....[102]....
        /*0374*/ 	.word	0x00019b40


	//----- nvinfo : EIATTR_EXIT_INSTR_OFFSETS
	.align		4
.L_426:
        /*0378*/ 	.byte	0x04, 0x1c
        /*037a*/ 	.short	(.L_428 - .L_427)


	//   ....[0]....
.L_427:
        /*037c*/ 	.word	0x00000440


	//   ....[1]....
        /*0380*/ 	.word	0x00018c50


	//   ....[2]....
        /*0384*/ 	.word	0x00018d90


	//   ....[3]....
        /*0388*/ 	.word	0x00018df0


	//   ....[4]....
        /*038c*/ 	.word	0x00019b50


	//   ....[5]....
        /*0390*/ 	.word	0x00019c60


	//   ....[6]....
        /*0394*/ 	.word	0x00019cc0


	//----- nvinfo : EIATTR_CTAIDZ_USED
	.align		4
.L_428:
        /*0398*/ 	.byte	0x01, 0x04
	.zero		2


	//----- nvinfo : EIATTR_MAX_THREADS
	.align		4
        /*039c*/ 	.byte	0x04, 0x05
        /*039e*/ 	.short	(.L_430 - .L_429)
.L_429:
        /*03a0*/ 	.word	0x00000100
        /*03a4*/ 	.word	0x00000001
        /*03a8*/ 	.word	0x00000001


	//----- nvinfo : EIATTR_CRS_STACK_SIZE
	.align		4
.L_430:
        /*03ac*/ 	.byte	0x04, 0x1e
        /*03ae*/ 	.short	(.L_432 - .L_431)
.L_431:
        /*03b0*/ 	.word	0x00000000
.L_432:


//--------------------- .nv.info._ZN7cutlass13device_kernelIN5flash19enable_sm80_to_sm89INS1_16FlashAttnFwdSm80INS1_25CollectiveMainloopFwdSm80ILi8ELi1ELb0EN4cute5tupleIJNS5_1CILi128EEENS7_ILi96EEENS7_ILi256EEEEEELi256ENS_10bfloat16_tEfNS_4arch4Sm80ELb0ELb0ELb1ELb0ELb1ELb0ELb1ELb0EEENS1_21CollectiveEpilogueFwdINS6_IJS8_SA_S9_EEENS6_IJNS7_ILi1EEESI_SI_EEESC_SE_Li256ELb0ELb1ELb0ELb0EEENS1_19SingleTileSchedulerILb0ELb0ELb1ELi128EEEEEEEEEvNT_6ParamsE --------------------------
	.section	.nv.info._ZN7cutlass13device_kernelIN5flash19enable_sm80_to_sm89INS1_16FlashAttnFwdSm80INS1_25CollectiveMainloopFwdSm80ILi8ELi1ELb0EN4cute5tupleIJNS5_1CILi128EEENS7_ILi96EEENS7_ILi256EEEEEELi256ENS_10bfloat16_tEfNS_4arch4Sm80ELb0ELb0ELb1ELb0ELb1ELb0ELb1ELb0EEENS1_21CollectiveEpilogueFwdINS6_IJS8_SA_S9_EEENS6_IJNS7_ILi1EEESI_SI_EEESC_SE_Li256ELb0ELb1ELb0ELb0EEENS1_19SingleTileSchedulerILb0ELb0ELb1ELi128EEEEEEEEEvNT_6ParamsE,"",@"SHT_CUDA_INFO"
	.sectionflags	@""
	.align	4


	//----- nvinfo : EIATTR_CUDA_API_VERSION
	.align		4
        /*0000*/ 	.byte	0x04, 0x37
        /*0002*/ 	.short	(.L_434 - .L_433)
.L_433:
        /*0004*/ 	.word	0x00000082


	//----- nvinfo : EIATTR_SW2861232_WAR
	.align		4
.L_434:
        /*0008*/ 	.byte	0x01, 0x35
	.zero		2


	//----- nvinfo : EIATTR_PARAM_CBANK
	.align		4
        /*000c*/ 	.byte	0x04, 0x0a
        /*000e*/ 	.short	(.L_436 - .L_435)
	.align		4
.L_435:
        /*0010*/ 	.word	index@(.nv.constant0._ZN7cutlass13device_kernelIN5flash19enable_sm80_to_sm89INS1_16FlashAttnFwdSm80INS1_25CollectiveMainloopFwdSm80ILi8ELi1ELb0EN4cute5tupleIJNS5_1CILi128EEENS7_ILi96EEENS7_ILi256EEEEEELi256ENS_10bfloat16_tEfNS_4arch4Sm80ELb0ELb0ELb1ELb0ELb1ELb0ELb1ELb0EEENS1_21CollectiveEpilogueFwdINS6_IJS8_SA_S9_EEENS6_IJNS7_ILi1EEESI_SI_EEESC_SE_Li256ELb0ELb1ELb0ELb0EEENS1_19SingleTileSchedulerILb0ELb0ELb1ELi128EEEEEEEEEvNT_6ParamsE)
        /*0014*/ 	.short	0x0160
        /*0016*/ 	.short	0x0418


	//----- nvinfo : EIATTR_CBANK_PARAM_SIZE
	.align		4
.L_436:
        /*0018*/ 	.byte	0x03, 0x19
        /*001a*/ 	.short	0x0418


	//----- nvinfo : EIATTR_KPARAM_INFO
	.align		4
        /*001c*/ 	.byte	0x04, 0x17
        /*001e*/ 	.short	(.L_438 - .L_437)
.L_437:
        /*0020*/ 	.word	0x00000000
        /*0024*/ 	.short	0x0000
        /*0026*/ 	.short	0x0000
        /*0028*/ 	.byte	0x00, 0xf0, 0x61, 0x10


	//----- nvinfo : EIATTR_MAXREG_COUNT
	.align		4
.L_438:
        /*002c*/ 	.byte	0x03, 0x1b
        /*002e*/ 	.short	0x00ff


	//----- nvinfo : EIATTR_NUM_BARRIERS
	.align		4
        /*0030*/ 	.byte	0x02, 0x4c
        /*0032*/ 	.byte	0x02
	.zero		1


	//----- nvinfo : EIATTR_ANNOTATIONS
	.align		4
        /*0034*/ 	.byte	0x04, 0x55
        /*0036*/ 	.short	(.L_440 - .L_439)


	//   ....[0]....
.L_439:
        /* <DEDUP_REMOVED lines=43> */


	//----- nvinfo : EIATTR_MERCURY_ISA_VERSION
	.align		4
.L_440:
        /*02d0*/ 	.byte	0x03, 0x5f
        /*02d2*/ 	.short	0x0000


	//----- nvinfo : EIATTR_COOP_GROUP_MASK_REGIDS
	.align		4
        /*02d4*/ 	.byte	0x04, 0x29
        /*02d6*/ 	.short	(.L_442 - .L_441)


	//   ....[0]....
.L_441:
        /*02d8*/ 	.word	0xffffffff


	//   ....[1]....
        /*02dc*/ 	.word	0xffffffff


	//   ....[2]....
        /*02e0*/ 	.word	0xffffffff


	//   ....[3]....
        /*02e4*/ 	.word	0xffffffff


	//   ....[4]....
        /*02e8*/ 	.word	0xffffffff


	//   ....[5]....
        /*02ec*/ 	.word	0xffffffff


	//   ....[6]....
        /*02f0*/ 	.word	0xffffffff


	//   ....[7]....
        /*02f4*/ 	.word	0xffffffff


	//   ....[8]....
        /*02f8*/ 	.word	0xffffffff


	//   ....[9]....
        /*02fc*/ 	.word	0xffffffff


	//   ....[10]....
        /*0300*/ 	.word	0xffffffff


	//   ....[11]....
        /*0304*/ 	.word	0xffffffff


	//   ....[12]....
        /*0308*/ 	.word	0xffffffff


	//   ....[13]....
        /*030c*/ 	.word	0xffffffff


	//   ....[14]....
        /*0310*/ 	.word	0xffffffff


	//   ....[15]....
        /*0314*/ 	.word	0xffffffff


	//   ....[16]....
        /*0318*/ 	.word	0xffffffff


	//   ....[17]....
        /*031c*/ 	.word	0xffffffff


	//   ....[18]....
        /*0320*/ 	.word	0xffffffff


	//   ....[19]....
        /*0324*/ 	.word	0xffffffff


	//   ....[20]....
        /*0328*/ 	.word	0xffffffff


	//   ....[21]....
        /*032c*/ 	.word	0xffffffff


	//   ....[22]....
        /*0330*/ 	.word	0xffffffff


	//   ....[23]....
        /*0334*/ 	.word	0xffffffff


	//   ....[24]....
        /*0338*/ 	.word	0xffffffff


	//   ....[25]....
        /*033c*/ 	.word	0xffffffff


	//   ....[26]....
        /*0340*/ 	.word	0xffffffff


	//   ....[27]....
        /*0344*/ 	.word	0xffffffff


	//   ....[28]....
        /*0348*/ 	.word	0xffffffff


	//   ....[29]....
        /*034c*/ 	.word	0xffffffff


	//   ....[30]....
        /*0350*/ 	.word	0xffffffff


	//   ....[31]....
        /*0354*/ 	.word	0xffffffff


	//   ....[32]....
        /*0358*/ 	.word	0xffffffff


	//   ....[33]....
        /*035c*/ 	.word	0xffffffff


	//   ....[34]....
        /*0360*/ 	.word	0xffffffff


	//   ....[35]....
        /*0364*/ 	.word	0xffffffff


	//   ....[36]....
        /*0368*/ 	.word	0xffffffff


	//   ....[37]....
        /*036c*/ 	.word	0xffffffff


	//   ....[38]....
        /*0370*/ 	.word	0xffffffff


	//   ....[39]....
        /*0374*/ 	.word	0xffffffff


	//   ....[40]....
        /*0378*/ 	.word	0xffffffff


	//   ....[41]....
        /*037c*/ 	.word	0xffffffff


	//   ....[42]....
        /*0380*/ 	.word	0xffffffff


	//   ....[43]....
        /*0384*/ 	.word	0xffffffff


	//   ....[44]....
        /*0388*/ 	.word	0xffffffff


	//   ....[45]....
        /*038c*/ 	.word	0xffffffff


	//   ....[46]....
        /*0390*/ 	.word	0xffffffff


	//   ....[47]....
        /*0394*/ 	.word	0xffffffff


	//   ....[48]....
        /*0398*/ 	.word	0xffffffff


	//   ....[49]....
        /*039c*/ 	.word	0xffffffff


	//   ....[50]....
        /*03a0*/ 	.word	0xffffffff


	//   ....[51]....
        /*03a4*/ 	.word	0xffffffff


	//   ....[52]....
        /*03a8*/ 	.word	0xffffffff


	//   ....[53]....
        /*03ac*/ 	.word	0xffffffff


	//   ....[54]....
        /*03b0*/ 	.word	0xffffffff


	//   ....[55]....
        /*03b4*/ 	.word	0xffffffff


	//   ....[56]....
        /*03b8*/ 	.word	0xffffffff


	//   ....[57]....
        /*03bc*/ 	.word	0xffffffff


	//   ....[58]....
        /*03c0*/ 	.word	0xffffffff


	//   ....[59]....
        /*03c4*/ 	.word	0xffffffff


	//   ....[60]....
        /*03c8*/ 	.word	0xffffffff


	//   ....[61]....
        /*03cc*/ 	.word	0xffffffff


	//----- nvinfo : EIATTR_COOP_GROUP_INSTR_OFFSETS
	.align		4
.L_442:
        /*03d0*/ 	.byte	0x04, 0x28
        /*03d2*/ 	.short	(.L_444 - .L_443)


	//   ....[0]....
.L_443:
        /*03d4*/ 	.word	0x00000670


	//   ....[1]....
        /*03d8*/ 	.word	0x000006a0


	//   ....[2]....
        /*03dc*/ 	.word	0x000006d0


	//   ....[3]....
        /*03e0*/ 	.word	0x000006f0


	//   ....[4]....
        /*03e4*/ 	.word	0x000009c0


	//   ....[5]....
        /*03e8*/ 	.word	0x000009e0


	//   ....[6]....
        /*03ec*/ 	.word	0x00000ae0


	//   ....[7]....
        /*03f0*/ 	.word	0x00000b70


	//   ....[8]....
        /*03f4*/ 	.word	0x000010c0


	//   ....[9]....
        /*03f8*/ 	.word	0x000010e0


	//   ....[10]....
        /*03fc*/ 	.word	0x000011a0


	//   ....[11]....
        /*0400*/ 	.word	0x000011d0


	//   ....[12]....
        /*0404*/ 	.word	0x00001260


	//   ....[13]....
        /*0408*/ 	.word	0x00001290


	//   ....[14]....
        /*040c*/ 	.word	0x00001a90


	//   ....[15]....
        /*0410*/ 	.word	0x00001ab0


	//   ....[16]....
        /*0414*/ 	.word	0x00001ad0


	//   ....[17]....
        /*0418*/ 	.word	0x00001af0


	//   ....[18]....
        /*041c*/ 	.word	0x00001b20


	//   ....[19]....
        /*0420*/ 	.word	0x00001b40


	//   ....[20]....
        /*0424*/ 	.word	0x00003b70


	//   ....[21]....
        /*0428*/ 	.word	0x00003b90


	//   ....[22]....
        /*042c*/ 	.word	0x00003bb0


	//   ....[23]....
        /*0430*/ 	.word	0x00003bd0


	//   ....[24]....
        /*0434*/ 	.word	0x00003bf0


	//   ....[25]....
        /*0438*/ 	.word	0x00003c00


	//   ....[26]....
        /*043c*/ 	.word	0x00004790


	//   ....[27]....
        /*0440*/ 	.word	0x00004830


	//   ....[28]....
        /*0444*/ 	.word	0x00004840


	//   ....[29]....
        /*0448*/ 	.word	0x00004870


	//   ....[30]....
        /*044c*/ 	.word	0x00006aa0


	//   ....[31]....
        /*0450*/ 	.word	0x00006ab0


	//   ....[32]....
        /*0454*/ 	.word	0x00006ac0


	//   ....[33]....
        /*0458*/ 	.word	0x00006ad0


	//   ....[34]....
        /*045c*/ 	.word	0x00006b90


	//   ....[35]....
        /*0460*/ 	.word	0x00006ba0


	//   ....[36]....
        /*0464*/ 	.word	0x00006f20


	//   ....[37]....
        /*0468*/ 	.word	0x00006f30


	//   ....[38]....
        /*046c*/ 	.word	0x00006f40


	//   ....[39]....
        /*0470*/ 	.word	0x00006f50


	//   ....[40]....
        /*0474*/ 	.word	0x000070d0


	//   ....[41]....
        /*0478*/ 	.word	0x000070f0


	//   ....[42]....
        /*047c*/ 	.word	0x00009120


	//   ....[43]....
        /*0480*/ 	.word	0x00009170


	//   ....[44]....
        /*0484*/ 	.word	0x00009190


	//   ....[45]....
        /*0488*/ 	.word	0x000091b0


	//   ....[46]....
        /*048c*/ 	.word	0x0000b820


	//   ....[47]....
        /*0490*/ 	.word	0x0000b8d0


	//   ....[48]....
        /*0494*/ 	.word	0x0000b950


	//   ....[49]....
        /*0498*/ 	.word	0x0000b9c0


	//   ....[50]....
        /*049c*/ 	.word	0x0000d120


	//   ....[51]....
        /*04a0*/ 	.word	0x0000d130


	//   ....[52]....
        /*04a4*/ 	.word	0x0000d150


	//   ....[53]....
        /*04a8*/ 	.word	0x0000d160


	//   ....[54]....
        /*04ac*/ 	.word	0x0000d2a0


	//   ....[55]....
        /*04b0*/ 	.word	0x0000d2c0


	//   ....[56]....
        /*04b4*/ 	.word	0x0000d4c0


	//   ....[57]....
        /*04b8*/ 	.word	0x0000d4f0


	//   ....[58]....
        /*04bc*/ 	.word	0x0000d6b0


	//   ....[59]....
        /*04c0*/ 	.word	0x0000d6e0


	//   ....[60]....
        /*04c4*/ 	.word	0x0000d890


	//   ....[61]....
        /*04c8*/ 	.word	0x0000d8a0


	//----- nvinfo : EIATTR_EXIT_INSTR_OFFSETS
	.align		4
.L_444:
        /*04cc*/ 	.byte	0x04, 0x1c
        /*04ce*/ 	.short	(.L_446 - .L_445)


	//   ....[0]....
.L_445:
        /*04d0*/ 	.word	0x00000040


	//   ....[1]....
        /*04d4*/ 	.word	0x0000d8d0


	//   ....[2]....
        /*04d8*/ 	.word	0x0000da10


	//   ....[3]....
        /*04dc*/ 	.word	0x0000da70


	//----- nvinfo : EIATTR_CTAIDZ_USED
	.align		4
.L_446:
        /*04e0*/ 	.byte	0x01, 0x04
	.zero		2


	//----- nvinfo : EIATTR_MAX_THREADS
	.align		4
        /*04e4*/ 	.byte	0x04, 0x05
        /*04e6*/ 	.short	(.L_448 - .L_447)
.L_447:
        /*04e8*/ 	.word	0x00000100
        /*04ec*/ 	.word	0x00000001
        /*04f0*/ 	.word	0x00000001


	//----- nvinfo : EIATTR_CRS_STACK_SIZE
	.align		4
.L_448:
        /*04f4*/ 	.byte	0x04, 0x1e
        /*04f6*/ 	.short	(.L_450 - .L_449)
.L_449:
        /*04f8*/ 	.word	0x00000000
.L_450:


//--------------------- .nv.info._ZN7cutlass13device_kernelIN5flash19enable_sm80_to_sm89INS1_16FlashAttnFwdSm80INS1_25CollectiveMainloopFwdSm80ILi8ELi1ELb0EN4cute5tupleIJNS5_1CILi128EEENS7_ILi96EEENS7_ILi256EEEEEELi256ENS_10bfloat16_tEfNS_4arch4Sm80ELb0ELb0ELb1ELb1ELb1ELb0ELb1ELb0EEENS1_21CollectiveEpilogueFwdINS6_IJS8_SA_S9_EEENS6_IJNS7_ILi1EEESI_SI_EEESC_SE_Li256ELb1ELb1ELb0ELb0EEENS1_19SingleTileSchedulerILb1ELb0ELb1ELi128EEEEEEEEEvNT_6ParamsE --------------------------
	.section	.nv.info._ZN7cutlass13device_kernelIN5flash19enable_sm80_to_sm89INS1_16FlashAttnFwdSm80INS1_25CollectiveMainloopFwdSm80ILi8ELi1ELb0EN4cute5tupleIJNS5_1CILi128EEENS7_ILi96EEENS7_ILi256EEEEEELi256ENS_10bfloat16_tEfNS_4arch4Sm80ELb0ELb0ELb1ELb1ELb1ELb0ELb1ELb0EEENS1_21CollectiveEpilogueFwdINS6_IJS8_SA_S9_EEENS6_IJNS7_ILi1EEESI_SI_EEESC_SE_Li256ELb1ELb1ELb0ELb0EEENS1_19SingleTileSchedulerILb1ELb0ELb1ELi128EEEEEEEEEvNT_6ParamsE,"",@"SHT_CUDA_INFO"
	.sectionflags	@""
	.align	4


	//----- nvinfo : EIATTR_CUDA_API_VERSION
	.align		4
        /*0000*/ 	.byte	0x04, 0x37
        /*0002*/ 	.short	(.L_452 - .L_451)
.L_451:
        /*0004*/ 	.word	0x00000082


	//----- nvinfo : EIATTR_SW2861232_WAR
	.align		4
.L_452:
        /*0008*/ 	.byte	0x01, 0x35
	.zero		2


	//----- nvinfo : EIATTR_PARAM_CBANK
	.align		4
        /*000c*/ 	.byte	0x04, 0x0a
        /*000e*/ 	.short	(.L_454 - .L_453)
	.align		4
.L_453:
        /*0010*/ 	.word	index@(.nv.constant0._ZN7cutlass13device_kernelIN5flash19enable_sm80_to_sm89INS1_16FlashAttnFwdSm80INS1_25CollectiveMainloopFwdSm80ILi8ELi1ELb0EN4cute5tupleIJNS5_1CILi128EEENS7_ILi96EEENS7_ILi256EEEEEELi256ENS_10bfloat16_tEfNS_4arch4Sm80ELb0ELb0ELb1ELb1ELb1ELb0ELb1ELb0EEENS1_21CollectiveEpilogueFwdINS6_IJS8_SA_S9_EEENS6_IJNS7_ILi1EEESI_SI_EEESC_SE_Li256ELb1ELb1ELb0ELb0EEENS1_19SingleTileSchedulerILb1ELb0ELb1ELi128EEEEEEEEEvNT_6ParamsE)
        /*0014*/ 	.short	0x0160
        /*0016*/ 	.short	0x0418


	//----- nvinfo : EIATTR_CBANK_PARAM_SIZE
	.align		4
.L_454:
        /*0018*/ 	.byte	0x03, 0x19
        /*001a*/ 	.short	0x0418


	//----- nvinfo : EIATTR_KPARAM_INFO
	.align		4
        /*001c*/ 	.byte	0x04, 0x17
        /*001e*/ 	.short	(.L_456 - .L_455)
.L_455:
        /*0020*/ 	.word	0x00000000
        /*0024*/ 	.short	0x0000
        /*0026*/ 	.short	0x0000
        /*0028*/ 	.byte	0x00, 0xf0, 0x61, 0x10


	//----- nvinfo : EIATTR_MAXREG_COUNT
	.align		4
.L_456:
        /*002c*/ 	.byte	0x03, 0x1b
        /*002e*/ 	.short	0x00ff


	//----- nvinfo : EIATTR_NUM_BARRIERS
	.align		4
        /*0030*/ 	.byte	0x02, 0x4c
        /*0032*/ 	.byte	0x02
	.zero		1


	//----- nvinfo : EIATTR_ANNOTATIONS
	.align		4
        /*0034*/ 	.byte	0x04, 0x55
        /*0036*/ 	.short	(.L_458 - .L_457)


	//   ....[0]....
.L_457:
        /* <DEDUP_REMOVED lines=31> */


	//----- nvinfo : EIATTR_MERCURY_ISA_VERSION
	.align		4
.L_458:
        /*0218*/ 	.byte	0x03, 0x5f
        /*021a*/ 	.short	0x0000


	//----- nvinfo : EIATTR_COOP_GROUP_MASK_REGIDS
	.align		4
        /*021c*/ 	.byte	0x04, 0x29
        /*021e*/ 	.short	(.L_460 - .L_459)


	//   ....[0]....
.L_459:
        /*0220*/ 	.word	0xffffffff


	//   ....[1]....
        /*0224*/ 	.word	0xffffffff


	//   ....[2]....
        /*0228*/ 	.word	0xffffffff


	//   ....[3]....
        /*022c*/ 	.word	0xffffffff


	//   ....[4]....
        /*0230*/ 	.word	0xffffffff


	//   ....[5]....
        /*0234*/ 	.word	0xffffffff


	//   ....[6]....
        /*0238*/ 	.word	0xffffffff


	//   ....[7]....
        /*023c*/ 	.word	0xffffffff


	//   ....[8]....
        /*0240*/ 	.word	0xffffffff


	//   ....[9]....
        /*0244*/ 	.word	0xffffffff


	//   ....[10]....
        /*0248*/ 	.word	0xffffffff


	//   ....[11]....
        /*024c*/ 	.word	0xffffffff


	//   ....[12]....
        /*0250*/ 	.word	0xffffffff


	//   ....[13]....
        /*0254*/ 	.word	0xffffffff


	//   ....[14]....
        /*0258*/ 	.word	0xffffffff


	//   ....[15]....
        /*025c*/ 	.word	0xffffffff


	//   ....[16]....
        /*0260*/ 	.word	0xffffffff


	//   ....[17]....
        /*0264*/ 	.word	0xffffffff


	//   ....[18]....
        /*0268*/ 	.word	0xffffffff


	//   ....[19]....
        /*026c*/ 	.word	0xffffffff


	//   ....[20]....
        /*0270*/ 	.word	0xffffffff


	//   ....[21]....
        /*0274*/ 	.word	0xffffffff


	//   ....[22]....
        /*0278*/ 	.word	0xffffffff


	//   ....[23]....
        /*027c*/ 	.word	0xffffffff


	//   ....[24]....
        /*0280*/ 	.word	0xffffffff


	//   ....[25]....
        /*0284*/ 	.word	0xffffffff


	//   ....[26]....
        /*0288*/ 	.word	0xffffffff


	//   ....[27]....
        /*028c*/ 	.word	0xffffffff


	//   ....[28]....
        /*0290*/ 	.word	0xffffffff


	//   ....[29]....
        /*0294*/ 	.word	0xffffffff


	//   ....[30]....
        /*0298*/ 	.word	0xffffffff


	//   ....[31]....
        /*029c*/ 	.word	0xffffffff


	//   ....[32]....
        /*02a0*/ 	.word	0xffffffff


	//   ....[33]....
        /*02a4*/ 	.word	0xffffffff


	//   ....[34]....
        /*02a8*/ 	.word	0xffffffff


	//   ....[35]....
        /*02ac*/ 	.word	0xffffffff


	//   ....[36]....
        /*02b0*/ 	.word	0xffffffff


	//   ....[37]....
        /*02b4*/ 	.word	0xffffffff


	//   ....[38]....
        /*02b8*/ 	.word	0xffffffff


	//   ....[39]....
        /*02bc*/ 	.word	0xffffffff


	//   ....[40]....
        /*02c0*/ 	.word	0xffffffff


	//   ....[41]....
        /*02c4*/ 	.word	0xffffffff


	//   ....[42]....
        /*02c8*/ 	.word	0xffffffff


	//   ....[43]....
        /*02cc*/ 	.word	0xffffffff


	//   ....[44]....
        /*02d0*/ 	.word	0xffffffff


	//   ....[45]....
        /*02d4*/ 	.word	0xffffffff


	//   ....[46]....
        /*02d8*/ 	.word	0xffffffff


	//   ....[47]....
        /*02dc*/ 	.word	0xffffffff


	//   ....[48]....
        /*02e0*/ 	.word	0xffffffff


	//   ....[49]....
        /*02e4*/ 	.word	0xffffffff


	//   ....[50]....
        /*02e8*/ 	.word	0xffffffff


	//   ....[51]....
        /*02ec*/ 	.word	0xffffffff


	//   ....[52]....
        /*02f0*/ 	.word	0xffffffff


	//   ....[53]....
        /*02f4*/ 	.word	0xffffffff


	//   ....[54]....
        /*02f8*/ 	.word	0xffffffff


	//   ....[55]....
        /*02fc*/ 	.word	0xffffffff


	//   ....[56]....
        /*0300*/ 	.word	0xffffffff


	//   ....[57]....
        /*0304*/ 	.word	0xffffffff


	//   ....[58]....
        /*0308*/ 	.word	0xffffffff


	//   ....[59]....
        /*030c*/ 	.word	0xffffffff


	//   ....[60]....
        /*0310*/ 	.word	0xffffffff


	//   ....[61]....
        /*0314*/ 	.word	0xffffffff


	//   ....[62]....
        /*0318*/ 	.word	0xffffffff


	//   ....[63]....
        /*031c*/ 	.word	0xffffffff


	//   ....[64]....
        /*0320*/ 	.word	0xffffffff


	//   ....[65]....
        /*0324*/ 	.word	0xffffffff


	//   ....[66]....
        /*0328*/ 	.word	0xffffffff


	//   ....[67]....
        /*032c*/ 	.word	0xffffffff


	//   ....[68]....
        /*0330*/ 	.word	0xffffffff


	//   ....[69]....
        /*0334*/ 	.word	0xffffffff


	//   ....[70]....
        /*0338*/ 	.word	0xffffffff


	//----- nvinfo : EIATTR_COOP_GROUP_INSTR_OFFSETS
	.align		4
.L_460:
        /*033c*/ 	.byte	0x04, 0x28
        /*033e*/ 	.short	(.L_462 - .L_461)


	//   ....[0]....
.L_461:
        /*0340*/ 	.word	0x000000a0


	//   ....[1]....
        /*0344*/ 	.word	0x000011e0


	//   ....[2]....
        /*0348*/ 	.word	0x00001210


	//   ....[3]....
        /*034c*/ 	.word	0x00001470


	//   ....[4]....
        /*0350*/ 	.word	0x000014a0


	//   ....[5]....
        /*0354*/ 	.word	0x00001610


	//   ....[6]....
        /*0358*/ 	.word	0x00001640


	//   ....[7]....
        /*035c*/ 	.word	0x000017a0


	//   ....[8]....
        /*0360*/ 	.word	0x000017e0


	//   ....[9]....
        /*0364*/ 	.word	0x00001f60


	//   ....[10]....
        /*0368*/ 	.word	0x00001fa0


	//   ....[11]....
        /*036c*/ 	.word	0x00001fe0


	//   ....[12]....
        /*0370*/ 	.word	0x00002010


	//   ....[13]....
        /*0374*/ 	.word	0x00002040


	//   ....[14]....
        /*0378*/ 	.word	0x00002070


	//   ....[15]....
        /*037c*/ 	.word	0x000020a0


	//   ....[16]....
        /*0380*/ 	.word	0x000020d0


	//   ....[17]....
        /*0384*/ 	.word	0x00002100


	//   ....[18]....
        /*0388*/ 	.word	0x00002130


	//   ....[19]....
        /*038c*/ 	.word	0x00002160


	//   ....[20]....
        /*0390*/ 	.word	0x00002270


	//   ....[21]....
        /*0394*/ 	.word	0x000044b0


	//   ....[22]....
        /*0398*/ 	.word	0x000044e0


	//   ....[23]....
        /*039c*/ 	.word	0x00004510


	//   ....[24]....
        /*03a0*/ 	.word	0x00004540


	//   ....[25]....
        /*03a4*/ 	.word	0x000045e0


	//   ....[26]....
        /*03a8*/ 	.word	0x000045f0


	//   ....[27]....
        /*03ac*/ 	.word	0x000050b0


	//   ....[28]....
        /*03b0*/ 	.word	0x00005140


	//   ....[29]....
        /*03b4*/ 	.word	0x00005170


	//   ....[30]....
        /*03b8*/ 	.word	0x000051f0


	//   ....[31]....
        /*03bc*/ 	.word	0x00007150


	//   ....[32]....
        /*03c0*/ 	.word	0x00007160


	//   ....[33]....
        /*03c4*/ 	.word	0x00007170


	//   ....[34]....
        /*03c8*/ 	.word	0x00007180


	//   ....[35]....
        /*03cc*/ 	.word	0x00007190


	//   ....[36]....
        /*03d0*/ 	.word	0x000071a0


	//   ....[37]....
        /*03d4*/ 	.word	0x000076e0


	//   ....[38]....
        /*03d8*/ 	.word	0x00007700


	//   ....[39]....
        /*03dc*/ 	.word	0x00007720


	//   ....[40]....
        /*03e0*/ 	.word	0x00007730


	//   ....[41]....
        /*03e4*/ 	.word	0x00007750


	//   ....[42]....
        /*03e8*/ 	.word	0x00007780


	//   ....[43]....
        /*03ec*/ 	.word	0x00009740


	//   ....[44]....
        /*03f0*/ 	.word	0x00009750


	//   ....[45]....
        /*03f4*/ 	.word	0x00009770


	//   ....[46]....
        /*03f8*/ 	.word	0x00009790


	//   ....[47]....
        /*03fc*/ 	.word	0x0000bfb0


	//   ....[48]....
        /*0400*/ 	.word	0x0000bfe0


	//   ....[49]....
        /*0404*/ 	.word	0x0000c030


	//   ....[50]....
        /*0408*/ 	.word	0x0000c050


	//   ....[51]....
        /*040c*/ 	.word	0x0000dac0


	//   ....[52]....
        /*0410*/ 	.word	0x0000db00


	//   ....[53]....
        /*0414*/ 	.word	0x0000db40


	//   ....[54]....
        /*0418*/ 	.word	0x0000db80


	//   ....[55]....
        /*041c*/ 	.word	0x0000dd60


	//   ....[56]....
        /*0420*/ 	.word	0x0000dd70


	//   ....[57]....
        /*0424*/ 	.word	0x0000df70


	//   ....[58]....
        /*0428*/ 	.word	0x0000dfa0


	//   ....[59]....
        /*042c*/ 	.word	0x0000e160


	//   ....[60]....
        /*0430*/ 	.word	0x0000e190


	//   ....[61]....
        /*0434*/ 	.word	0x0000e350


	//   ....[62]....
        /*0438*/ 	.word	0x0000e370


	//   ....[63]....
        /*043c*/ 	.word	0x0000ed20


	//   ....[64]....
        /*0440*/ 	.word	0x0000ed40


	//   ....[65]....
        /*0444*/ 	.word	0x0000eed0


	//   ....[66]....
        /*0448*/ 	.word	0x0000ef00


	//   ....[67]....
        /*044c*/ 	.word	0x0000f090


	//   ....[68]....
        /*0450*/ 	.word	0x0000f0c0


	//   ....[69]....
        /*0454*/ 	.word	0x0000f250


	//   ....[70]....
        /*0458*/ 	.word	0x0000f270


	//----- nvinfo : EIATTR_EXIT_INSTR_OFFSETS
	.align		4
.L_462:
        /*045c*/ 	.byte	0x04, 0x1c
        /*045e*/ 	.short	(.L_464 - .L_463)


	//   ....[0]....
.L_463:
        /*0460*/ 	.word	0x00000450


	//   ....[1]....
        /*0464*/ 	.word	0x0000e380


	//   ....[2]....
        /*0468*/ 	.word	0x0000e4c0


	//   ....[3]....
        /*046c*/ 	.word	0x0000e520


	//   ....[4]....
        /*0470*/ 	.word	0x0000f280


	//   ....[5]....
        /*0474*/ 	.word	0x0000f390


	//   ....[6]....
        /*0478*/ 	.word	0x0000f3f0


	//----- nvinfo : EIATTR_CTAIDZ_USED
	.align		4
.L_464:
        /*047c*/ 	.byte	0x01, 0x04
	.zero		2


	//----- nvinfo : EIATTR_MAX_THREADS
	.align		4
        /*0480*/ 	.byte	0x04, 0x05
        /*0482*/ 	.short	(.L_466 - .L_465)
.L_465:
        /*0484*/ 	.word	0x00000100
        /*0488*/ 	.word	0x00000001
        /*048c*/ 	.word	0x00000001


	//----- nvinfo : EIATTR_CRS_STACK_SIZE
	.align		4
.L_466:
        /*0490*/ 	.byte	0x04, 0x1e
        /*0492*/ 	.short	(.L_468 - .L_467)
.L_467:
        /*0494*/ 	.word	0x00000000
.L_468:


//--------------------- .nv.info._ZN7cutlass13device_kernelIN5flash19enable_sm80_to_sm89INS1_16FlashAttnFwdSm80INS1_25CollectiveMainloopFwdSm80ILi8ELi1ELb0EN4cute5tupleIJNS5_1CILi128EEENS7_ILi48EEENS7_ILi256EEEEEELi256ENS_10bfloat16_tEfNS_4arch4Sm80ELb0ELb0ELb1ELb1ELb1ELb1ELb1ELb0EEENS1_21CollectiveEpilogueFwdINS6_IJS8_SA_S9_EEENS6_IJNS7_ILi1EEESI_SI_EEESC_SE_Li256ELb1ELb1ELb0ELb0EEENS1_19SingleTileSchedulerILb1ELb0ELb1ELi128EEEEEEEEEvNT_6ParamsE --------------------------
	.section	.nv.info._ZN7cutlass13device_kernelIN5flash19enable_sm80_to_sm89INS1_16FlashAttnFwdSm80INS1_25CollectiveMainloopFwdSm80ILi8ELi1ELb0EN4cute5tupleIJNS5_1CILi128EEENS7_ILi48EEENS7_ILi256EEEEEELi256ENS_10bfloat16_tEfNS_4arch4Sm80ELb0ELb0ELb1ELb1ELb1ELb1ELb1ELb0EEENS1_21CollectiveEpilogueFwdINS6_IJS8_SA_S9_EEENS6_IJNS7_ILi1EEESI_SI_EEESC_SE_Li256ELb1ELb1ELb0ELb0EEENS1_19SingleTileSchedulerILb1ELb0ELb1ELi128EEEEEEEEEvNT_6ParamsE,"",@"SHT_CUDA_INFO"
	.sectionflags	@""
	.align	4


	//----- nvinfo : EIATTR_CUDA_API_VERSION
	.align		4
        /*0000*/ 	.byte	0x04, 0x37
        /*0002*/ 	.short	(.L_470 - .L_469)
.L_469:
        /*0004*/ 	.word	0x00000082


	//----- nvinfo : EIATTR_SW2861232_WAR
	.align		4
.L_470:
        /*0008*/ 	.byte	0x01, 0x35
	.zero		2


	//----- nvinfo : EIATTR_PARAM_CBANK
	.align		4
        /*000c*/ 	.byte	0x04, 0x0a
        /*000e*/ 	.short	(.L_472 - .L_471)
	.align		4
.L_471:
        /*0010*/ 	.word	index@(.nv.constant0._ZN7cutlass13device_kernelIN5flash19enable_sm80_to_sm89INS1_16FlashAttnFwdSm80INS1_25CollectiveMainloopFwdSm80ILi8ELi1ELb0EN4cute5tupleIJNS5_1CILi128EEENS7_ILi48EEENS7_ILi256EEEEEELi256ENS_10bfloat16_tEfNS_4arch4Sm80ELb0ELb0ELb1ELb1ELb1ELb1ELb1ELb0EEENS1_21CollectiveEpilogueFwdINS6_IJS8_SA_S9_EEENS6_IJNS7_ILi1EEESI_SI_EEESC_SE_Li256ELb1ELb1ELb0ELb0EEENS1_19SingleTileSchedulerILb1ELb0ELb1ELi128EEEEEEEEEvNT_6ParamsE)
        /*0014*/ 	.short	0x0160
        /*0016*/ 	.short	0x0418


	//----- nvinfo : EIATTR_CBANK_PARAM_SIZE
	.align		4
.L_472:
        /*0018*/ 	.byte	0x03, 0x19
        /*001a*/ 	.short	0x0418


	//----- nvinfo : EIATTR_KPARAM_INFO
	.align		4
        /*001c*/ 	.byte	0x04, 0x17
        /*001e*/ 	.short	(.L_474 - .L_473)
.L_473:
        /*0020*/ 	.word	0x00000000
        /*0024*/ 	.short	0x0000
        /*0026*/ 	.short	0x0000
        /*0028*/ 	.byte	0x00, 0xf0, 0x61, 0x10


	//----- nvinfo : EIATTR_MAXREG_COUNT
	.align		4
.L_474:
        /*002c*/ 	.byte	0x03, 0x1b
        /*002e*/ 	.short	0x00ff


	//----- nvinfo : EIATTR_NUM_BARRIERS
	.align		4
        /*0030*/ 	.byte	0x02, 0x4c
        /*0032*/ 	.byte	0x02
	.zero		1


	//----- nvinfo : EIATTR_MERCURY_ISA_VERSION
	.align		4
        /*0034*/ 	.byte	0x03, 0x5f
        /*0036*/ 	.short	0x0000


	//----- nvinfo : EIATTR_COOP_GROUP_MASK_REGIDS
	.align		4
        /*0038*/ 	.byte	0x04, 0x29
        /*003a*/ 	.short	(.L_476 - .L_475)


	//   ....[0]....
.L_475:
        /*003c*/ 	.word	0xffffffff


	//   ....[1]....
        /*0040*/ 	.word	0xffffffff


	//   ....[2]....
        /*0044*/ 	.word	0xffffffff


	//   ....[3]....
        /*0048*/ 	.word	0xffffffff


	//   ....[4]....
        /*004c*/ 	.word	0xffffffff


	//   ....[5]....
        /*0050*/ 	.word	0xffffffff


	//   ....[6]....
        /*0054*/ 	.word	0xffffffff


	//   ....[7]....
        /*0058*/ 	.word	0xffffffff


	//   ....[8]....
        /*005c*/ 	.word	0xffffffff


	//   ....[9]....
        /*0060*/ 	.word	0xffffffff


	//   ....[10]....
        /*0064*/ 	.word	0xffffffff


	//   ....[11]....
        /*0068*/ 	.word	0xffffffff


	//   ....[12]....
        /*006c*/ 	.word	0xffffffff


	//   ....[13]....
        /*0070*/ 	.word	0xffffffff


	//   ....[14]....
        /*0074*/ 	.word	0xffffffff


	//   ....[15]....
        /*0078*/ 	.word	0xffffffff


	//   ....[16]....
        /*007c*/ 	.word	0xffffffff


	//   ....[17]....
        /*0080*/ 	.word	0xffffffff


	//   ....[18]....
        /*0084*/ 	.word	0xffffffff


	//   ....[19]....
        /*0088*/ 	.word	0xffffffff


	//   ....[20]....
        /*008c*/ 	.word	0xffffffff


	//   ....[21]....
        /*0090*/ 	.word	0xffffffff


	//   ....[22]....
        /*0094*/ 	.word	0xffffffff


	//   ....[23]....
        /*0098*/ 	.word	0xffffffff


	//   ....[24]....
        /*009c*/ 	.word	0xffffffff


	//   ....[25]....
        /*00a0*/ 	.word	0xffffffff


	//   ....[26]....
        /*00a4*/ 	.word	0xffffffff


	//   ....[27]....
        /*00a8*/ 	.word	0xffffffff


	//   ....[28]....
        /*00ac*/ 	.word	0xffffffff


	//   ....[29]....
        /*00b0*/ 	.word	0xffffffff


	//   ....[30]....
        /*00b4*/ 	.word	0xffffffff


	//   ....[31]....
        /*00b8*/ 	.word	0xffffffff


	//   ....[32]....
        /*00bc*/ 	.word	0xffffffff


	//   ....[33]....
        /*00c0*/ 	.word	0xffffffff


	//   ....[34]....
        /*00c4*/ 	.word	0xffffffff


	//   ....[35]....
        /*00c8*/ 	.word	0xffffffff


	//   ....[36]....
        /*00cc*/ 	.word	0xffffffff


	//   ....[37]....
        /*00d0*/ 	.word	0xffffffff


	//   ....[38]....
        /*00d4*/ 	.word	0xffffffff


	//   ....[39]....
        /*00d8*/ 	.word	0xffffffff


	//   ....[40]....
        /*00dc*/ 	.word	0xffffffff


	//   ....[41]....
        /*00e0*/ 	.word	0xffffffff


	//   ....[42]....
        /*00e4*/ 	.word	0xffffffff


	//   ....[43]....
        /*00e8*/ 	.word	0xffffffff


	//   ....[44]....
        /*00ec*/ 	.word	0xffffffff


	//   ....[45]....
        /*00f0*/ 	.word	0xffffffff


	//   ....[46]....
        /*00f4*/ 	.word	0xffffffff


	//   ....[47]....
        /*00f8*/ 	.word	0xffffffff


	//   ....[48]....
        /*00fc*/ 	.word	0xffffffff


	//   ....[49]....
        /*0100*/ 	.word	0xffffffff


	//   ....[50]....
        /*0104*/ 	.word	0xffffffff


	//   ....[51]....
        /*0108*/ 	.word	0xffffffff


	//   ....[52]....
        /*010c*/ 	.word	0xffffffff


	//   ....[53]....
        /*0110*/ 	.word	0xffffffff


	//   ....[54]....
        /*0114*/ 	.word	0xffffffff


	//   ....[55]....
        /*0118*/ 	.word	0xffffffff


	//   ....[56]....
        /*011c*/ 	.word	0xffffffff


	//   ....[57]....
        /*0120*/ 	.word	0xffffffff


	//   ....[58]....
        /*0124*/ 	.word	0xffffffff


	//   ....[59]....
        /*0128*/ 	.word	0xffffffff


	//   ....[60]....
        /*012c*/ 	.word	0xffffffff


	//   ....[61]....
        /*0130*/ 	.word	0xffffffff


	//   ....[62]....
        /*0134*/ 	.word	0xffffffff


	//   ....[63]....
        /*0138*/ 	.word	0xffffffff


	//   ....[64]....
        /*013c*/ 	.word	0xffffffff


	//   ....[65]....
        /*0140*/ 	.word	0xffffffff


	//   ....[66]....
        /*0144*/ 	.word	0xffffffff


	//   ....[67]....
        /*0148*/ 	.word	0xffffffff


	//   ....[68]....
        /*014c*/ 	.word	0xffffffff


	//   ....[69]....
        /*0150*/ 	.word	0xffffffff


	//   ....[70]....
        /*0154*/ 	.word	0xffffffff


	//   ....[71]....
        /*0158*/ 	.word	0xffffffff


	//   ....[72]....
        /*015c*/ 	.word	0xffffffff


	//   ....[73]....
        /*0160*/ 	.word	0xffffffff


	//   ....[74]....
        /*0164*/ 	.word	0xffffffff


	//   ....[75]....
        /*0168*/ 	.word	0xffffffff


	//   ....[76]....
        /*016c*/ 	.word	0xffffffff


	//   ....[77]....
        /*0170*/ 	.word	0xffffffff


	//   ....[78]....
        /*0174*/ 	.word	0xffffffff


	//   ....[79]....
        /*0178*/ 	.word	0xffffffff


	//   ....[80]....
        /*017c*/ 	.word	0xffffffff


	//----- nvinfo : EIATTR_COOP_GROUP_INSTR_OFFSETS
	.align		4
.L_476:
        /*0180*/ 	.byte	0x04, 0x28
        /*0182*/ 	.short	(.L_478 - .L_477)


	//   ....[0]....
.L_477:
        /*0184*/ 	.word	0x00000080


	//   ....[1]....
        /*0188*/ 	.word	0x00002080


	//   ....[2]....
        /*018c*/ 	.word	0x00002100


	//   ....[3]....
        /*0190*/ 	.word	0x00003170


	//   ....[4]....
        /*0194*/ 	.word	0x00003180


	//   ....[5]....
        /*0198*/ 	.word	0x000046e0


	//   ....[6]....
        /*019c*/ 	.word	0x00004760


	//   ....[7]....
        /*01a0*/ 	.word	0x00005870


	//   ....[8]....
        /*01a4*/ 	.word	0x00005880


	//   ....[9]....
        /*01a8*/ 	.word	0x00006820


	//   ....[10]....
        /*01ac*/ 	.word	0x00006850


	//   ....[11]....
        /*01b0*/ 	.word	0x00006a10


	//   ....[12]....
        /*01b4*/ 	.word	0x00006a30


	//   ....[13]....
        /*01b8*/ 	.word	0x00006e50


	//   ....[14]....
        /*01bc*/ 	.word	0x00006ef0


	//   ....[15]....
        /*01c0*/ 	.word	0x00007090


	//   ....[16]....
        /*01c4*/ 	.word	0x000070b0


	//   ....[17]....
        /*01c8*/ 	.word	0x00007db0


	//   ....[18]....
        /*01cc*/ 	.word	0x00007df0


	//   ....[19]....
        /*01d0*/ 	.word	0x00008050


	//   ....[20]....
        /*01d4*/ 	.word	0x00008080


	//   ....[21]....
        /*01d8*/ 	.word	0x000081f0


	//   ....[22]....
        /*01dc*/ 	.word	0x00008220


	//   ....[23]....
        /*01e0*/ 	.word	0x00008380


	//   ....[24]....
        /*01e4*/ 	.word	0x000083c0


	//   ....[25]....
        /*01e8*/ 	.word	0x00008880


	//   ....[26]....
        /*01ec*/ 	.word	0x000088a0


	//   ....[27]....
        /*01f0*/ 	.word	0x000089f0


	//   ....[28]....
        /*01f4*/ 	.word	0x00008a00


	//   ....[29]....
        /*01f8*/ 	.word	0x0000f9f0


	//   ....[30]....
        /*01fc*/ 	.word	0x0000fa50


	//   ....[31]....
        /*0200*/ 	.word	0x0000fe40


	//   ....[32]....
        /*0204*/ 	.word	0x0000fe50


	//   ....[33]....
        /*0208*/ 	.word	0x00010f70


	//   ....[34]....
        /*020c*/ 	.word	0x00010f90


	//   ....[35]....
        /*0210*/ 	.word	0x000110a0


	//   ....[36]....
        /*0214*/ 	.word	0x000110c0


	//   ....[37]....
        /*0218*/ 	.word	0x000116c0


	//   ....[38]....
        /*021c*/ 	.word	0x00011750


	//   ....[39]....
        /*0220*/ 	.word	0x000117c0


	//   ....[40]....
        /*0224*/ 	.word	0x000118e0


	//   ....[41]....
        /*0228*/ 	.word	0x000128b0


	//   ....[42]....
        /*022c*/ 	.word	0x000128d0


	//   ....[43]....
        /*0230*/ 	.word	0x00012a30


	//   ....[44]....
        /*0234*/ 	.word	0x00012a40


	//   ....[45]....
        /*0238*/ 	.word	0x00013a70


	//   ....[46]....
        /*023c*/ 	.word	0x00013a80


	//   ....[47]....
        /*0240*/ 	.word	0x00013a90


	//   ....[48]....
        /*0244*/ 	.word	0x00013b30


	//   ....[49]....
        /*0248*/ 	.word	0x00013e50


	//   ....[50]....
        /*024c*/ 	.word	0x00013e60


	//   ....[51]....
        /*0250*/ 	.word	0x00013e90


	//   ....[52]....
        /*0254*/ 	.word	0x00013ea0


	//   ....[53]....
        /*0258*/ 	.word	0x00015590


	//   ....[54]....
        /*025c*/ 	.word	0x000155c0


	//   ....[55]....
        /*0260*/ 	.word	0x00015610


	//   ....[56]....
        /*0264*/ 	.word	0x00015620


	//   ....[57]....
        /*0268*/ 	.word	0x00016f30


	//   ....[58]....
        /*026c*/ 	.word	0x00016f70


	//   ....[59]....
        /*0270*/ 	.word	0x00016fb0


	//   ....[60]....
        /*0274*/ 	.word	0x00016fe0


	//   ....[61]....
        /*0278*/ 	.word	0x00017220


	//   ....[62]....
        /*027c*/ 	.word	0x00017230


	//   ....[63]....
        /*0280*/ 	.word	0x00017430


	//   ....[64]....
        /*0284*/ 	.word	0x00017460


	//   ....[65]....
        /*0288*/ 	.word	0x00017620


	//   ....[66]....
        /*028c*/ 	.word	0x00017650


	//   ....[67]....
        /*0290*/ 	.word	0x00017810


	//   ....[68]....
        /*0294*/ 	.word	0x00017830


	//   ....[69]....
        /*0298*/ 	.word	0x000180a0


	//   ....[70]....
        /*029c*/ 	.word	0x000180c0


	//   ....[71]....
        /*02a0*/ 	.word	0x00018250


	//   ....[72]....
        /*02a4*/ 	.word	0x00018280


	//   ....[73]....
        /*02a8*/ 	.word	0x00018410


	//   ....[74]....
        /*02ac*/ 	.word	0x00018440


	//   ....[75]....
        /*02b0*/ 	.word	0x000185d0


	//   ....[76]....
        /*02b4*/ 	.word	0x000185f0


	//   ....[77]....
        /*02b8*/ 	.word	0x000187a0


	//   ....[78]....
        /*02bc*/ 	.word	0x000187f0


	//   ....[79]....
        /*02c0*/ 	.word	0x00018830


	//   ....[80]....
        /*02c4*/ 	.word	0x00018880


	//----- nvinfo : EIATTR_EXIT_INSTR_OFFSETS
	.align		4
.L_478:
        /*02c8*/ 	.byte	0x04, 0x1c
        /*02ca*/ 	.short	(.L_480 - .L_479)


	//   ....[0]....
.L_479:
        /*02cc*/ 	.word	0x00000310


	//   ....[1]....
        /*02d0*/ 	.word	0x00017840


	//   ....[2]....
        /*02d4*/ 	.word	0x00017980


	//   ....[3]....
        /*02d8*/ 	.word	0x000179e0


	//   ....[4]....
        /*02dc*/ 	.word	0x00018600


	//   ....[5]....
        /*02e0*/ 	.word	0x00018710


	//   ....[6]....
        /*02e4*/ 	.word	0x00018770


	//----- nvinfo : EIATTR_CTAIDZ_USED
	.align		4
.L_480:
        /*02e8*/ 	.byte	0x01, 0x04
	.zero		2


	//----- nvinfo : EIATTR_MAX_THREADS
	.align		4
        /*02ec*/ 	.byte	0x04, 0x05
        /*02ee*/ 	.short	(.L_482 - .L_481)
.L_481:
        /*02f0*/ 	.word	0x00000100
        /*02f4*/ 	.word	0x00000001
        /*02f8*/ 	.word	0x00000001


	//----- nvinfo : EIATTR_CRS_STACK_SIZE
	.align		4
.L_482:
        /*02fc*/ 	.byte	0x04, 0x1e
        /*02fe*/ 	.short	(.L_484 - .L_483)
.L_483:
        /*0300*/ 	.word	0x00000000
.L_484:


//--------------------- .nv.info._ZN7cutlass13device_kernelIN5flash19enable_sm80_to_sm89INS1_16FlashAttnFwdSm80INS1_25CollectiveMainloopFwdSm80ILi8ELi1ELb0EN4cute5tupleIJNS5_1CILi128EEENS7_ILi64EEENS7_ILi256EEEEEELi256ENS_10bfloat16_tEfNS_4arch4Sm80ELb0ELb1ELb1ELb0ELb1ELb0ELb1ELb0EEENS1_21CollectiveEpilogueFwdINS6_IJS8_SA_S9_EEENS6_IJNS7_ILi1EEESI_SI_EEESC_SE_Li256ELb0ELb1ELb0ELb0EEENS1_19SingleTileSchedulerILb0ELb0ELb1ELi128EEEEEEEEEvNT_6ParamsE --------------------------
	.section	.nv.info._ZN7cutlass13device_kernelIN5flash19enable_sm80_to_sm89INS1_16FlashAttnFwdSm80INS1_25CollectiveMainloopFwdSm80ILi8ELi1ELb0EN4cute5tupleIJNS5_1CILi128EEENS7_ILi64EEENS7_ILi256EEEEEELi256ENS_10bfloat16_tEfNS_4arch4Sm80ELb0ELb1ELb1ELb0ELb1ELb0ELb1ELb0EEENS1_21CollectiveEpilogueFwdINS6_IJS8_SA_S9_EEENS6_IJNS7_ILi1EEESI_SI_EEESC_SE_Li256ELb0ELb1ELb0ELb0EEENS1_19SingleTileSchedulerILb0ELb0ELb1ELi128EEEEEEEEEvNT_6ParamsE,"",@"SHT_CUDA_INFO"
	.sectionflags	@""
	.align	4


	//----- nvinfo : EIATTR_CUDA_API_VERSION
	.align		4
        /*0000*/ 	.byte	0x04, 0x37
        /*0002*/ 	.short	(.L_486 - .L_485)
.L_485:
        /*0004*/ 	.word	0x00000082


	//----- nvinfo : EIATTR_SW2861232_WAR
	.align		4
.L_486:
        /*0008*/ 	.byte	0x01, 0x35
	.zero		2


	//----- nvinfo : EIATTR_PARAM_CBANK
	.align		4
        /*000c*/ 	.byte	0x04, 0x0a
        /*000e*/ 	.short	(.L_488 - .L_487)
	.align		4
.L_487:
        /*0010*/ 	.word	index@(.nv.constant0._ZN7cutlass13device_kernelIN5flash19enable_sm80_to_sm89INS1_16FlashAttnFwdSm80INS1_25CollectiveMainloopFwdSm80ILi8ELi1ELb0EN4cute5tupleIJNS5_1CILi128EEENS7_ILi64EEENS7_ILi256EEEEEELi256ENS_10bfloat16_tEfNS_4arch4Sm80ELb0ELb1ELb1ELb0ELb1ELb0ELb1ELb0EEENS1_21CollectiveEpilogueFwdINS6_IJS8_SA_S9_EEENS6_IJNS7_ILi1EEESI_SI_EEESC_SE_Li256ELb0ELb1ELb0ELb0EEENS1_19SingleTileSchedulerILb0ELb0ELb1ELi128EEEEEEEEEvNT_6ParamsE)
        /*0014*/ 	.short	0x0160
        /*0016*/ 	.short	0x0418


	//----- nvinfo : EIATTR_CBANK_PARAM_SIZE
	.align		4
.L_488:
        /*0018*/ 	.byte	0x03, 0x19
        /*001a*/ 	.short	0x0418


	//----- nvinfo : EIATTR_KPARAM_INFO
	.align		4
        /*001c*/ 	.byte	0x04, 0x17
        /*001e*/ 	.short	(.L_490 - .L_489)
.L_489:
        /*0020*/ 	.word	0x00000000
        /*0024*/ 	.short	0x0000
        /*0026*/ 	.short	0x0000
        /*0028*/ 	.byte	0x00, 0xf0, 0x61, 0x10


	//----- nvinfo : EIATTR_MAXREG_COUNT
	.align		4
.L_490:
        /*002c*/ 	.byte	0x03, 0x1b
        /*002e*/ 	.short	0x00ff


	//----- nvinfo : EIATTR_NUM_BARRIERS
	.align		4
        /*0030*/ 	.byte	0x02, 0x4c
        /*0032*/ 	.byte	0x02
	.zero		1


	//----- nvinfo : EIATTR_ANNOTATIONS
	.align		4
        /*0034*/ 	.byte	0x04, 0x55
        /*0036*/ 	.short	(.L_492 - .L_491)


	//   ....[0]....
.L_491:
        /* <DEDUP_REMOVED lines=21> */


	//----- nvinfo : EIATTR_MERCURY_ISA_VERSION
	.align		4
.L_492:
        /*0178*/ 	.byte	0x03, 0x5f
        /*017a*/ 	.short	0x0000


	//----- nvinfo : EIATTR_COOP_GROUP_MASK_REGIDS
	.align		4
        /*017c*/ 	.byte	0x04, 0x29
        /*017e*/ 	.short	(.L_494 - .L_493)


	//   ....[0]....
.L_493:
        /*0180*/ 	.word	0xffffffff


	//   ....[1]....
        /*0184*/ 	.word	0xffffffff


	//   ....[2]....
        /*0188*/ 	.word	0xffffffff


	//   ....[3]....
        /*018c*/ 	.word	0xffffffff


	//   ....[4]....
        /*0190*/ 	.word	0xffffffff


	//   ....[5]....
        /*0194*/ 	.word	0xffffffff


	//   ....[6]....
        /*0198*/ 	.word	0xffffffff


	//   ....[7]....
        /*019c*/ 	.word	0xffffffff


	//   ....[8]....
        /*01a0*/ 	.word	0xffffffff


	//   ....[9]....
        /*01a4*/ 	.word	0xffffffff


	//   ....[10]....
        /*01a8*/ 	.word	0xffffffff


	//   ....[11]....
        /*01ac*/ 	.word	0xffffffff


	//   ....[12]....
        /*01b0*/ 	.word	0xffffffff


	//   ....[13]....
        /*01b4*/ 	.word	0xffffffff


	//   ....[14]....
        /*01b8*/ 	.word	0xffffffff


	//   ....[15]....
        /*01bc*/ 	.word	0xffffffff


	//   ....[16]....
        /*01c0*/ 	.word	0xffffffff


	//   ....[17]....
        /*01c4*/ 	.word	0xffffffff


	//   ....[18]....
        /*01c8*/ 	.word	0xffffffff


	//   ....[19]....
        /*01cc*/ 	.word	0xffffffff


	//   ....[20]....
        /*01d0*/ 	.word	0xffffffff


	//   ....[21]....
        /*01d4*/ 	.word	0xffffffff


	//   ....[22]....
        /*01d8*/ 	.word	0xffffffff


	//   ....[23]....
        /*01dc*/ 	.word	0xffffffff


	//   ....[24]....
        /*01e0*/ 	.word	0xffffffff


	//   ....[25]....
        /*01e4*/ 	.word	0xffffffff


	//   ....[26]....
        /*01e8*/ 	.word	0xffffffff


	//   ....[27]....
        /*01ec*/ 	.word	0xffffffff


	//   ....[28]....
        /*01f0*/ 	.word	0xffffffff


	//   ....[29]....
        /*01f4*/ 	.word	0xffffffff


	//   ....[30]....
        /*01f8*/ 	.word	0xffffffff


	//   ....[31]....
        /*01fc*/ 	.word	0xffffffff


	//   ....[32]....
        /*0200*/ 	.word	0xffffffff


	//   ....[33]....
        /*0204*/ 	.word	0xffffffff


	//   ....[34]....
        /*0208*/ 	.word	0xffffffff


	//   ....[35]....
        /*020c*/ 	.word	0xffffffff


	//   ....[36]....
        /*0210*/ 	.word	0xffffffff


	//   ....[37]....
        /*0214*/ 	.word	0xffffffff


	//   ....[38]....
        /*0218*/ 	.word	0xffffffff


	//   ....[39]....
        /*021c*/ 	.word	0xffffffff


	//   ....[40]....
        /*0220*/ 	.word	0xffffffff


	//   ....[41]....
        /*0224*/ 	.word	0xffffffff


	//   ....[42]....
        /*0228*/ 	.word	0xffffffff


	//   ....[43]....
        /*022c*/ 	.word	0xffffffff


	//   ....[44]....
        /*0230*/ 	.word	0xffffffff


	//   ....[45]....
        /*0234*/ 	.word	0xffffffff


	//   ....[46]....
        /*0238*/ 	.word	0xffffffff


	//   ....[47]....
        /*023c*/ 	.word	0xffffffff


	//   ....[48]....
        /*0240*/ 	.word	0xffffffff


	//   ....[49]....
        /*0244*/ 	.word	0xffffffff


	//   ....[50]....
        /*0248*/ 	.word	0xffffffff


	//   ....[51]....
        /*024c*/ 	.word	0xffffffff


	//   ....[52]....
        /*0250*/ 	.word	0xffffffff


	//   ....[53]....
        /*0254*/ 	.word	0xffffffff


	//   ....[54]....
        /*0258*/ 	.word	0xffffffff


	//   ....[55]....
        /*025c*/ 	.word	0xffffffff


	//   ....[56]....
        /*0260*/ 	.word	0xffffffff


	//   ....[57]....
        /*0264*/ 	.word	0xffffffff


	//   ....[58]....
        /*0268*/ 	.word	0xffffffff


	//   ....[59]....
        /*026c*/ 	.word	0xffffffff


	//   ....[60]....
        /*0270*/ 	.word	0xffffffff


	//   ....[61]....
        /*0274*/ 	.word	0xffffffff


	//   ....[62]....
        /*0278*/ 	.word	0xffffffff


	//   ....[63]....
        /*027c*/ 	.word	0xffffffff


	//   ....[64]....
        /*0280*/ 	.word	0xffffffff


	//   ....[65]....
        /*0284*/ 	.word	0xffffffff


	//   ....[66]....
        /*0288*/ 	.word	0xffffffff


	//   ....[67]....
        /*028c*/ 	.word	0xffffffff


	//   ....[68]....
        /*0290*/ 	.word	0xffffffff


	//   ....[69]....
        /*0294*/ 	.word	0xffffffff


	//   ....[70]....
        /*0298*/ 	.word	0xffffffff


	//   ....[71]....
        /*029c*/ 	.word	0xffffffff


	//   ....[72]....
        /*02a0*/ 	.word	0xffffffff


	//   ....[73]....
        /*02a4*/ 	.word	0xffffffff


	//   ....[74]....
        /*02a8*/ 	.word	0xffffffff


	//   ....[75]....
        /*02ac*/ 	.word	0xffffffff


	//   ....[76]....
        /*02b0*/ 	.word	0xffffffff


	//   ....[77]....
        /*02b4*/ 	.word	0xffffffff


	//   ....[78]....
        /*02b8*/ 	.word	0xffffffff


	//   ....[79]....
        /*02bc*/ 	.word	0xffffffff


	//   ....[80]....
        /*02c0*/ 	.word	0xffffffff


	//   ....[81]....
        /*02c4*/ 	.word	0xffffffff


	//   ....[82]....
        /*02c8*/ 	.word	0xffffffff


	//   ....[83]....
        /*02cc*/ 	.word	0xffffffff


	//   ....[84]....
        /*02d0*/ 	.word	0xffffffff


	//   ....[85]....
        /*02d4*/ 	.word	0xffffffff


	//   ....[86]....
        /*02d8*/ 	.word	0xffffffff


	//   ....[87]....
        /*02dc*/ 	.word	0xffffffff


	//   ....[88]....
        /*02e0*/ 	.word	0xffffffff


	//   ....[89]....
        /*02e4*/ 	.word	0xffffffff


	//----- nvinfo : EIATTR_COOP_GROUP_INSTR_OFFSETS
	.align		4
.L_494:
        /*02e8*/ 	.byte	0x04, 0x28
        /*02ea*/ 	.short	(.L_496 - .L_495)


	//   ....[0]....
.L_495:
        /*02ec*/ 	.word	0x00001090


	//   ....[1]....
        /*02f0*/ 	.word	0x000010c0


	//   ....[2]....
        /*02f4*/ 	.word	0x00001100


	//   ....[3]....
        /*02f8*/ 	.word	0x00001130


	//   ....[4]....
        /*02fc*/ 	.word	0x00001170


	//   ....[5]....
        /*0300*/ 	.word	0x000011a0


	//   ....[6]....
        /*0304*/ 	.word	0x000013b0


	//   ....[7]....
        /*0308*/ 	.word	0x000013d0


	//   ....[8]....
        /*030c*/ 	.word	0x00001890


	//   ....[9]....
        /*0310*/ 	.word	0x000018c0


	//   ....[10]....
        /*0314*/ 	.word	0x000018e0


	//   ....[11]....
        /*0318*/ 	.word	0x00001910


	//   ....[12]....
        /*031c*/ 	.word	0x00001930


	//   ....[13]....
        /*0320*/ 	.word	0x00001940


	//   ....[14]....
        /*0324*/ 	.word	0x00001a80


	//   ....[15]....
        /*0328*/ 	.word	0x00001aa0


	//   ....[16]....
        /*032c*/ 	.word	0x000031d0


	//   ....[17]....
        /*0330*/ 	.word	0x000031e0


	//   ....[18]....
        /*0334*/ 	.word	0x000032b0


	//   ....[19]....
        /*0338*/ 	.word	0x000032d0


	//   ....[20]....
        /*033c*/ 	.word	0x00003720


	//   ....[21]....
        /*0340*/ 	.word	0x00003a30


	//   ....[22]....
        /*0344*/ 	.word	0x000046c0


	//   ....[23]....
        /*0348*/ 	.word	0x000046f0


	//   ....[24]....
        /*034c*/ 	.word	0x00004710


	//   ....[25]....
        /*0350*/ 	.word	0x00004730


	//   ....[26]....
        /*0354*/ 	.word	0x00006fe0


	//   ....[27]....
        /*0358*/ 	.word	0x00006ff0


	//   ....[28]....
        /*035c*/ 	.word	0x00007000


	//   ....[29]....
        /*0360*/ 	.word	0x00007010


	//   ....[30]....
        /*0364*/ 	.word	0x00008500


	//   ....[31]....
        /*0368*/ 	.word	0x00008510


	//   ....[32]....
        /*036c*/ 	.word	0x00008520


	//   ....[33]....
        /*0370*/ 	.word	0x00008530


	//   ....[34]....
        /*0374*/ 	.word	0x000087f0


	//   ....[35]....
        /*0378*/ 	.word	0x00008a20


	//   ....[36]....
        /*037c*/ 	.word	0x00009390


	//   ....[37]....
        /*0380*/ 	.word	0x00009450


	//   ....[38]....
        /*0384*/ 	.word	0x000096e0


	//   ....[39]....
        /*0388*/ 	.word	0x00009780


	//   ....[40]....
        /*038c*/ 	.word	0x0000ba50


	//   ....[41]....
        /*0390*/ 	.word	0x0000ba60


	//   ....[42]....
        /*0394*/ 	.word	0x0000ba70


	//   ....[43]....
        /*0398*/ 	.word	0x0000ba80


	//   ....[44]....
        /*039c*/ 	.word	0x0000cf70


	//   ....[45]....
        /*03a0*/ 	.word	0x0000cf80


	//   ....[46]....
        /*03a4*/ 	.word	0x0000cf90


	//   ....[47]....
        /*03a8*/ 	.word	0x0000cfa0


	//   ....[48]....
        /*03ac*/ 	.word	0x0000d3f0


	//   ....[49]....
        /*03b0*/ 	.word	0x0000d410


	//   ....[50]....
        /*03b4*/ 	.word	0x0000d440


	//   ....[51]....
        /*03b8*/ 	.word	0x0000d450


	//   ....[52]....
        /*03bc*/ 	.word	0x0000f3b0


	//   ....[53]....
        /*03c0*/ 	.word	0x0000f3c0


	//   ....[54]....
        /*03c4*/ 	.word	0x0000f3e0


	//   ....[55]....
        /*03c8*/ 	.word	0x0000f4e0


	//   ....[56]....
        /*03cc*/ 	.word	0x00010880


	//   ....[57]....
        /*03d0*/ 	.word	0x00010890


	//   ....[58]....
        /*03d4*/ 	.word	0x000108a0


	//   ....[59]....
        /*03d8*/ 	.word	0x000108b0


	//   ....[60]....
        /*03dc*/ 	.word	0x00010b10


	//   ....[61]....
        /*03e0*/ 	.word	0x00010d30


	//   ....[62]....
        /*03e4*/ 	.word	0x000116a0


	//   ....[63]....
        /*03e8*/ 	.word	0x00011760


	//   ....[64]....
        /*03ec*/ 	.word	0x000119f0


	//   ....[65]....
        /*03f0*/ 	.word	0x00011a90


	//   ....[66]....
        /*03f4*/ 	.word	0x000136a0


	//   ....[67]....
        /*03f8*/ 	.word	0x000136b0


	//   ....[68]....
        /*03fc*/ 	.word	0x000136e0


	//   ....[69]....
        /*0400*/ 	.word	0x000136f0


	//   ....[70]....
        /*0404*/ 	.word	0x000150e0


	//   ....[71]....
        /*0408*/ 	.word	0x000150f0


	//   ....[72]....
        /*040c*/ 	.word	0x00015110


	//   ....[73]....
        /*0410*/ 	.word	0x00015120


	//   ....[74]....
        /*0414*/ 	.word	0x00015130


	//   ....[75]....
        /*0418*/ 	.word	0x00015140


	//   ....[76]....
        /*041c*/ 	.word	0x00015440


	//   ....[77]....
        /*0420*/ 	.word	0x00015470


	//   ....[78]....
        /*0424*/ 	.word	0x00015630


	//   ....[79]....
        /*0428*/ 	.word	0x00015660


	//   ....[80]....
        /*042c*/ 	.word	0x00015820


	//   ....[81]....
        /*0430*/ 	.word	0x00015840


	//   ....[82]....
        /*0434*/ 	.word	0x00015f60


	//   ....[83]....
        /*0438*/ 	.word	0x00015f80


	//   ....[84]....
        /*043c*/ 	.word	0x00016130


	//   ....[85]....
        /*0440*/ 	.word	0x00016160


	//   ....[86]....
        /*0444*/ 	.word	0x000162f0


	//   ....[87]....
        /*0448*/ 	.word	0x00016320


	//   ....[88]....
        /*044c*/ 	.word	0x000164b0


	//   ....[89]....
        /*0450*/ 	.word	0x000164d0


	//----- nvinfo : EIATTR_EXIT_INSTR_OFFSETS
	.align		4
.L_496:
        /*0454*/ 	.byte	0x04, 0x1c
        /*0456*/ 	.short	(.L_498 - .L_497)


	//   ....[0]....
.L_497:
        /*0458*/ 	.word	0x00000040


	//   ....[1]....
        /*045c*/ 	.word	0x00015850


	//   ....[2]....
        /*0460*/ 	.word	0x00015990


	//   ....[3]....
        /*0464*/ 	.word	0x000159f0


	//   ....[4]....
        /*0468*/ 	.word	0x000164e0


	//   ....[5]....
        /*046c*/ 	.word	0x000165f0


	//   ....[6]....
        /*0470*/ 	.word	0x00016650


	//----- nvinfo : EIATTR_CTAIDZ_USED
	.align		4
.L_498:
        /*0474*/ 	.byte	0x01, 0x04
	.zero		2


	//----- nvinfo : EIATTR_MAX_THREADS
	.align		4
        /*0478*/ 	.byte	0x04, 0x05
        /*047a*/ 	.short	(.L_500 - .L_499)
.L_499:
        /*047c*/ 	.word	0x00000100
        /*0480*/ 	.word	0x00000001
        /*0484*/ 	.word	0x00000001


	//----- nvinfo : EIATTR_CRS_STACK_SIZE
	.align		4
.L_500:
        /*0488*/ 	.byte	0x04, 0x1e
        /*048a*/ 	.short	(.L_502 - .L_501)
.L_501:
        /*048c*/ 	.word	0x00000000
.L_502:


//--------------------- .nv.info._ZN7cutlass13device_kernelIN5flash19enable_sm80_to_sm89INS1_16FlashAttnFwdSm80INS1_25CollectiveMainloopFwdSm80ILi8ELi1ELb0EN4cute5tupleIJNS5_1CILi128EEENS7_ILi64EEENS7_ILi256EEEEEELi256ENS_10bfloat16_tEfNS_4arch4Sm80ELb0ELb1ELb1ELb1ELb1ELb0ELb1ELb0EEENS1_21CollectiveEpilogueFwdINS6_IJS8_SA_S9_EEENS6_IJNS7_ILi1EEESI_SI_EEESC_SE_Li256ELb1ELb1ELb0ELb0EEENS1_19SingleTileSchedulerILb1ELb0ELb1ELi128EEEEEEEEEvNT_6ParamsE --------------------------
	.section	.nv.info._ZN7cutlass13device_kernelIN5flash19enable_sm80_to_sm89INS1_16FlashAttnFwdSm80INS1_25CollectiveMainloopFwdSm80ILi8ELi1ELb0EN4cute5tupleIJNS5_1CILi128EEENS7_ILi64EEENS7_ILi256EEEEEELi256ENS_10bfloat16_tEfNS_4arch4Sm80ELb0ELb1ELb1ELb1ELb1ELb0ELb1ELb0EEENS1_21CollectiveEpilogueFwdINS6_IJS8_SA_S9_EEENS6_IJNS7_ILi1EEESI_SI_EEESC_SE_Li256ELb1ELb1ELb0ELb0EEENS1_19SingleTileSchedulerILb1ELb0ELb1ELi128EEEEEEEEEvNT_6ParamsE,"",@"SHT_CUDA_INFO"
	.sectionflags	@""
	.align	4


	//----- nvinfo : EIATTR_CUDA_API_VERSION
	.align		4
        /*0000*/ 	.byte	0x04, 0x37
        /*0002*/ 	.short	(.L_504 - .L_503)
.L_503:
        /*0004*/ 	.word	0x00000082


	//----- nvinfo : EIATTR_SW2861232_WAR
	.align		4
.L_504:
        /*0008*/ 	.byte	0x01, 0x35
	.zero		2


	//----- nvinfo : EIATTR_PARAM_CBANK
	.align		4
        /*000c*/ 	.byte	0x04, 0x0a
        /*000e*/ 	.short	(.L_506 - .L_505)
	.align		4
.L_505:
        /*0010*/ 	.word	index@(.nv.constant0._ZN7cutlass13device_kernelIN5flash19enable_sm80_to_sm89INS1_16FlashAttnFwdSm80INS1_25CollectiveMainloopFwdSm80ILi8ELi1ELb0EN4cute5tupleIJNS5_1CILi128EEENS7_ILi64EEENS7_ILi256EEEEEELi256ENS_10bfloat16_tEfNS_4arch4Sm80ELb0ELb1ELb1ELb1ELb1ELb0ELb1ELb0EEENS1_21CollectiveEpilogueFwdINS6_IJS8_SA_S9_EEENS6_IJNS7_ILi1EEESI_SI_EEESC_SE_Li256ELb1ELb1ELb0ELb0EEENS1_19SingleTileSchedulerILb1ELb0ELb1ELi128EEEEEEEEEvNT_6ParamsE)
        /*0014*/ 	.short	0x0160
        /*0016*/ 	.short	0x0418


	//----- nvinfo : EIATTR_CBANK_PARAM_SIZE
	.align		4
.L_506:
        /*0018*/ 	.byte	0x03, 0x19
        /*001a*/ 	.short	0x0418


	//----- nvinfo : EIATTR_KPARAM_INFO
	.align		4
        /*001c*/ 	.byte	0x04, 0x17
        /*001e*/ 	.short	(.L_508 - .L_507)
.L_507:
        /*0020*/ 	.word	0x00000000
        /*0024*/ 	.short	0x0000
        /*0026*/ 	.short	0x0000
        /*0028*/ 	.byte	0x00, 0xf0, 0x61, 0x10


	//----- nvinfo : EIATTR_MAXREG_COUNT
	.align		4
.L_508:
        /*002c*/ 	.byte	0x03, 0x1b
        /*002e*/ 	.short	0x00ff


	//----- nvinfo : EIATTR_NUM_BARRIERS
	.align		4
        /*0030*/ 	.byte	0x02, 0x4c
        /*0032*/ 	.byte	0x02
	.zero		1


	//----- nvinfo : EIATTR_ANNOTATIONS
	.align		4
        /*0034*/ 	.byte	0x04, 0x55
        /*0036*/ 	.short	(.L_510 - .L_509)


	//   ....[0]....
.L_509:
        /* <DEDUP_REMOVED lines=23> */


	//----- nvinfo : EIATTR_MERCURY_ISA_VERSION
	.align		4
.L_510:
        /*0198*/ 	.byte	0x03, 0x5f
        /*019a*/ 	.short	0x0000


	//----- nvinfo : EIATTR_COOP_GROUP_MASK_REGIDS
	.align		4
        /*019c*/ 	.byte	0x04, 0x29
        /*019e*/ 	.short	(.L_512 - .L_511)


	//   ....[0]....
.L_511:
        /*01a0*/ 	.word	0xffffffff


	//   ....[1]....
        /*01a4*/ 	.word	0xffffffff


	//   ....[2]....
        /*01a8*/ 	.word	0xffffffff


	//   ....[3]....
        /*01ac*/ 	.word	0xffffffff


	//   ....[4]....
        /*01b0*/ 	.word	0xffffffff


	//   ....[5]....
        /*01b4*/ 	.word	0xffffffff


	//   ....[6]....
        /*01b8*/ 	.word	0xffffffff


	//   ....[7]....
        /*01bc*/ 	.word	0xffffffff


	//   ....[8]....
        /*01c0*/ 	.word	0xffffffff


	//   ....[9]....
        /*01c4*/ 	.word	0xffffffff


	//   ....[10]....
        /*01c8*/ 	.word	0xffffffff


	//   ....[11]....
        /*01cc*/ 	.word	0xffffffff


	//   ....[12]....
        /*01d0*/ 	.word	0xffffffff


	//   ....[13]....
        /*01d4*/ 	.word	0xffffffff


	//   ....[14]....
        /*01d8*/ 	.word	0xffffffff


	//   ....[15]....
        /*01dc*/ 	.word	0xffffffff


	//   ....[16]....
        /*01e0*/ 	.word	0xffffffff


	//   ....[17]....
        /*01e4*/ 	.word	0xffffffff


	//   ....[18]....
        /*01e8*/ 	.word	0xffffffff


	//   ....[19]....
        /*01ec*/ 	.word	0xffffffff


	//   ....[20]....
        /*01f0*/ 	.word	0xffffffff


	//   ....[21]....
        /*01f4*/ 	.word	0xffffffff


	//   ....[22]....
        /*01f8*/ 	.word	0xffffffff


	//   ....[23]....
        /*01fc*/ 	.word	0xffffffff


	//   ....[24]....
        /*0200*/ 	.word	0xffffffff


	//   ....[25]....
        /*0204*/ 	.word	0xffffffff


	//   ....[26]....
        /*0208*/ 	.word	0xffffffff


	//   ....[27]....
        /*020c*/ 	.word	0xffffffff


	//   ....[28]....
        /*0210*/ 	.word	0xffffffff


	//   ....[29]....
        /*0214*/ 	.word	0xffffffff


	//   ....[30]....
        /*0218*/ 	.word	0xffffffff


	//   ....[31]....
        /*021c*/ 	.word	0xffffffff


	//   ....[32]....
        /*0220*/ 	.word	0xffffffff


	//   ....[33]....
        /*0224*/ 	.word	0xffffffff


	//   ....[34]....
        /*0228*/ 	.word	0xffffffff


	//   ....[35]....
        /*022c*/ 	.word	0xffffffff


	//   ....[36]....
        /*0230*/ 	.word	0xffffffff


	//   ....[37]....
        /*0234*/ 	.word	0xffffffff


	//   ....[38]....
        /*0238*/ 	.word	0xffffffff


	//   ....[39]....
        /*023c*/ 	.word	0xffffffff


	//   ....[40]....
        /*0240*/ 	.word	0xffffffff


	//   ....[41]....
        /*0244*/ 	.word	0xffffffff


	//   ....[42]....
        /*0248*/ 	.word	0xffffffff


	//   ....[43]....
        /*024c*/ 	.word	0xffffffff


	//   ....[44]....
        /*0250*/ 	.word	0xffffffff


	//   ....[45]....
        /*0254*/ 	.word	0xffffffff


	//   ....[46]....
        /*0258*/ 	.word	0xffffffff


	//   ....[47]....
        /*025c*/ 	.word	0xffffffff


	//   ....[48]....
        /*0260*/ 	.word	0xffffffff


	//   ....[49]....
        /*0264*/ 	.word	0xffffffff


	//   ....[50]....
        /*0268*/ 	.word	0xffffffff


	//   ....[51]....
        /*026c*/ 	.word	0xffffffff


	//   ....[52]....
        /*0270*/ 	.word	0xffffffff


	//   ....[53]....
        /*0274*/ 	.word	0xffffffff


	//   ....[54]....
        /*0278*/ 	.word	0xffffffff


	//   ....[55]....
        /*027c*/ 	.word	0xffffffff


	//   ....[56]....
        /*0280*/ 	.word	0xffffffff


	//   ....[57]....
        /*0284*/ 	.word	0xffffffff


	//   ....[58]....
        /*0288*/ 	.word	0xffffffff


	//   ....[59]....
        /*028c*/ 	.word	0xffffffff


	//   ....[60]....
        /*0290*/ 	.word	0xffffffff


	//   ....[61]....
        /*0294*/ 	.word	0xffffffff


	//   ....[62]....
        /*0298*/ 	.word	0xffffffff


	//   ....[63]....
        /*029c*/ 	.word	0xffffffff


	//   ....[64]....
        /*02a0*/ 	.word	0xffffffff


	//   ....[65]....
        /*02a4*/ 	.word	0xffffffff


	//   ....[66]....
        /*02a8*/ 	.word	0xffffffff


	//   ....[67]....
        /*02ac*/ 	.word	0xffffffff


	//   ....[68]....
        /*02b0*/ 	.word	0xffffffff


	//   ....[69]....
        /*02b4*/ 	.word	0xffffffff


	//   ....[70]....
        /*02b8*/ 	.word	0xffffffff


	//   ....[71]....
        /*02bc*/ 	.word	0xffffffff


	//   ....[72]....
        /*02c0*/ 	.word	0xffffffff


	//   ....[73]....
        /*02c4*/ 	.word	0xffffffff


	//   ....[74]....
        /*02c8*/ 	.word	0xffffffff


	//   ....[75]....
        /*02cc*/ 	.word	0xffffffff


	//   ....[76]....
        /*02d0*/ 	.word	0xffffffff


	//   ....[77]....
        /*02d4*/ 	.word	0xffffffff


	//   ....[78]....
        /*02d8*/ 	.word	0xffffffff


	//   ....[79]....
        /*02dc*/ 	.word	0xffffffff


	//   ....[80]....
        /*02e0*/ 	.word	0xffffffff


	//   ....[81]....
        /*02e4*/ 	.word	0xffffffff


	//   ....[82]....
        /*02e8*/ 	.word	0xffffffff


	//   ....[83]....
        /*02ec*/ 	.word	0xffffffff


	//   ....[84]....
        /*02f0*/ 	.word	0xffffffff


	//   ....[85]....
        /*02f4*/ 	.word	0xffffffff


	//   ....[86]....
        /*02f8*/ 	.word	0xffffffff


	//   ....[87]....
        /*02fc*/ 	.word	0xffffffff


	//   ....[88]....
        /*0300*/ 	.word	0xffffffff


	//   ....[89]....
        /*0304*/ 	.word	0xffffffff


	//   ....[90]....
        /*0308*/ 	.word	0xffffffff


	//----- nvinfo : EIATTR_COOP_GROUP_INSTR_OFFSETS
	.align		4
.L_512:
        /*030c*/ 	.byte	0x04, 0x28
        /*030e*/ 	.short	(.L_514 - .L_513)


	//   ....[0]....
.L_513:
        /*0310*/ 	.word	0x000000a0


	//   ....[1]....
        /*0314*/ 	.word	0x00001710


	//   ....[2]....
        /*0318*/ 	.word	0x00001840


	//   ....[3]....
        /*031c*/ 	.word	0x000019b0


	//   ....[4]....
        /*0320*/ 	.word	0x000019e0


	//   ....[5]....
        /*0324*/ 	.word	0x00001b50


	//   ....[6]....
        /*0328*/ 	.word	0x00001b80


	//   ....[7]....
        /*032c*/ 	.word	0x00001d00


	//   ....[8]....
        /*0330*/ 	.word	0x00001d40


	//   ....[9]....
        /*0334*/ 	.word	0x00002360


	//   ....[10]....
        /*0338*/ 	.word	0x000023a0


	//   ....[11]....
        /*033c*/ 	.word	0x000023d0


	//   ....[12]....
        /*0340*/ 	.word	0x00002420


	//   ....[13]....
        /*0344*/ 	.word	0x00002460


	//   ....[14]....
        /*0348*/ 	.word	0x00002490


	//   ....[15]....
        /*034c*/ 	.word	0x000024b0


	//   ....[16]....
        /*0350*/ 	.word	0x000024e0


	//   ....[17]....
        /*0354*/ 	.word	0x00003b90


	//   ....[18]....
        /*0358*/ 	.word	0x00003bb0


	//   ....[19]....
        /*035c*/ 	.word	0x00003c70


	//   ....[20]....
        /*0360*/ 	.word	0x00003c90


	//   ....[21]....
        /*0364*/ 	.word	0x000040a0


	//   ....[22]....
        /*0368*/ 	.word	0x000043c0


	//   ....[23]....
        /*036c*/ 	.word	0x00005060


	//   ....[24]....
        /*0370*/ 	.word	0x00005090


	//   ....[25]....
        /*0374*/ 	.word	0x000050b0


	//   ....[26]....
        /*0378*/ 	.word	0x000050d0


	//   ....[27]....
        /*037c*/ 	.word	0x000079c0


	//   ....[28]....
        /*0380*/ 	.word	0x000079d0


	//   ....[29]....
        /*0384*/ 	.word	0x000079e0


	//   ....[30]....
        /*0388*/ 	.word	0x000079f0


	//   ....[31]....
        /*038c*/ 	.word	0x00008ef0


	//   ....[32]....
        /*0390*/ 	.word	0x00008f00


	//   ....[33]....
        /*0394*/ 	.word	0x00008f10


	//   ....[34]....
        /*0398*/ 	.word	0x00008f20


	//   ....[35]....
        /*039c*/ 	.word	0x000091d0


	//   ....[36]....
        /*03a0*/ 	.word	0x000093e0


	//   ....[37]....
        /*03a4*/ 	.word	0x00009d40


	//   ....[38]....
        /*03a8*/ 	.word	0x00009e00


	//   ....[39]....
        /*03ac*/ 	.word	0x0000a090


	//   ....[40]....
        /*03b0*/ 	.word	0x0000a130


	//   ....[41]....
        /*03b4*/ 	.word	0x0000c410


	//   ....[42]....
        /*03b8*/ 	.word	0x0000c420


	//   ....[43]....
        /*03bc*/ 	.word	0x0000c430


	//   ....[44]....
        /*03c0*/ 	.word	0x0000c440


	//   ....[45]....
        /*03c4*/ 	.word	0x0000d940


	//   ....[46]....
        /*03c8*/ 	.word	0x0000d950


	//   ....[47]....
        /*03cc*/ 	.word	0x0000d960


	//   ....[48]....
        /*03d0*/ 	.word	0x0000d970


	//   ....[49]....
        /*03d4*/ 	.word	0x0000ddb0


	//   ....[50]....
        /*03d8*/ 	.word	0x0000ddd0


	//   ....[51]....
        /*03dc*/ 	.word	0x0000de00


	//   ....[52]....
        /*03e0*/ 	.word	0x0000de10


	//   ....[53]....
        /*03e4*/ 	.word	0x0000fcd0


	//   ....[54]....
        /*03e8*/ 	.word	0x0000fce0


	//   ....[55]....
        /*03ec*/ 	.word	0x0000fd00


	//   ....[56]....
        /*03f0*/ 	.word	0x0000fe00


	//   ....[57]....
        /*03f4*/ 	.word	0x000111c0


	//   ....[58]....
        /*03f8*/ 	.word	0x000111d0


	//   ....[59]....
        /*03fc*/ 	.word	0x000111e0


	//   ....[60]....
        /*0400*/ 	.word	0x000111f0


	//   ....[61]....
        /*0404*/ 	.word	0x00011450


	//   ....[62]....
        /*0408*/ 	.word	0x00011660


	//   ....[63]....
        /*040c*/ 	.word	0x00011fc0


	//   ....[64]....
        /*0410*/ 	.word	0x00012080


	//   ....[65]....
        /*0414*/ 	.word	0x00012310


	//   ....[66]....
        /*0418*/ 	.word	0x000123b0


	//   ....[67]....
        /*041c*/ 	.word	0x00013fc0


	//   ....[68]....
        /*0420*/ 	.word	0x00013fd0


	//   ....[69]....
        /*0424*/ 	.word	0x00014000


	//   ....[70]....
        /*0428*/ 	.word	0x00014020


	//   ....[71]....
        /*042c*/ 	.word	0x00015aa0


	//   ....[72]....
        /*0430*/ 	.word	0x00015ae0


	//   ....[73]....
        /*0434*/ 	.word	0x00015b20


	//   ....[74]....
        /*0438*/ 	.word	0x00015b50


	//   ....[75]....
        /*043c*/ 	.word	0x00015d90


	//   ....[76]....
        /*0440*/ 	.word	0x00015da0


	//   ....[77]....
        /*0444*/ 	.word	0x00015fa0


	//   ....[78]....
        /*0448*/ 	.word	0x00015fd0


	//   ....[79]....
        /*044c*/ 	.word	0x00016190


	//   ....[80]....
        /*0450*/ 	.word	0x000161c0


	//   ....[81]....
        /*0454*/ 	.word	0x00016380


	//   ....[82]....
        /*0458*/ 	.word	0x000163a0


	//   ....[83]....
        /*045c*/ 	.word	0x00016d20


	//   ....[84]....
        /*0460*/ 	.word	0x00016d40


	//   ....[85]....
        /*0464*/ 	.word	0x00016f00


	//   ....[86]....
        /*0468*/ 	.word	0x00016f30


	//   ....[87]....
        /*046c*/ 	.word	0x000170c0


	//   ....[88]....
        /*0470*/ 	.word	0x000170f0


	//   ....[89]....
        /*0474*/ 	.word	0x00017280


	//   ....[90]....
        /*0478*/ 	.word	0x000172a0


	//----- nvinfo : EIATTR_EXIT_INSTR_OFFSETS
	.align		4
.L_514:
        /*047c*/ 	.byte	0x04, 0x1c
        /*047e*/ 	.short	(.L_516 - .L_515)


	//   ....[0]....
.L_515:
        /*0480*/ 	.word	0x00000450


	//   ....[1]....
        /*0484*/ 	.word	0x000163b0


	//   ....[2]....
        /*0488*/ 	.word	0x000164f0


	//   ....[3]....
        /*048c*/ 	.word	0x00016550


	//   ....[4]....
        /*0490*/ 	.word	0x000172b0


	//   ....[5]....
        /*0494*/ 	.word	0x000173c0


	//   ....[6]....
        /*0498*/ 	.word	0x00017420


	//----- nvinfo : EIATTR_CTAIDZ_USED
	.align		4
.L_516:
        /*049c*/ 	.byte	0x01, 0x04
	.zero		2


	//----- nvinfo : EIATTR_MAX_THREADS
	.align		4
        /*04a0*/ 	.byte	0x04, 0x05
        /*04a2*/ 	.short	(.L_518 - .L_517)
.L_517:
        /*04a4*/ 	.word	0x00000100
        /*04a8*/ 	.word	0x00000001
        /*04ac*/ 	.word	0x00000001


	//----- nvinfo : EIATTR_CRS_STACK_SIZE
	.align		4
.L_518:
        /*04b0*/ 	.byte	0x04, 0x1e
        /*04b2*/ 	.short	(.L_520 - .L_519)
.L_519:
        /*04b4*/ 	.word	0x00000000
.L_520:


//--------------------- .nv.info._ZN7cutlass13device_kernelIN5flash19enable_sm80_to_sm89INS1_16FlashAttnFwdSm80INS1_25CollectiveMainloopFwdSm80ILi8ELi1ELb0EN4cute5tupleIJNS5_1CILi128EEENS7_ILi48EEENS7_ILi256EEEEEELi256ENS_10bfloat16_tEfNS_4arch4Sm80ELb0ELb1ELb1ELb1ELb1ELb1ELb1ELb0EEENS1_21CollectiveEpilogueFwdINS6_IJS8_SA_S9_EEENS6_IJNS7_ILi1EEESI_SI_EEESC_SE_Li256ELb1ELb1ELb0ELb0EEENS1_19SingleTileSchedulerILb1ELb0ELb1ELi128EEEEEEEEEvNT_6ParamsE --------------------------
	.section	.nv.info._ZN7cutlass13device_kernelIN5flash19enable_sm80_to_sm89INS1_16FlashAttnFwdSm80INS1_25CollectiveMainloopFwdSm80ILi8ELi1ELb0EN4cute5tupleIJNS5_1CILi128EEENS7_ILi48EEENS7_ILi256EEEEEELi256ENS_10bfloat16_tEfNS_4arch4Sm80ELb0ELb1ELb1ELb1ELb1ELb1ELb1ELb0EEENS1_21CollectiveEpilogueFwdINS6_IJS8_SA_S9_EEENS6_IJNS7_ILi1EEESI_SI_EEESC_SE_Li256ELb1ELb1ELb0ELb0EEENS1_19SingleTileSchedulerILb1ELb0ELb1ELi128EEEEEEEEEvNT_6ParamsE,"",@"SHT_CUDA_INFO"
	.sectionflags	@""
	.align	4


	//----- nvinfo : EIATTR_CUDA_API_VERSION
	.align		4
        /*0000*/ 	.byte	0x04, 0x37
        /*0002*/ 	.short	(.L_522 - .L_521)
.L_521:
        /*0004*/ 	.word	0x00000082


	//----- nvinfo : EIATTR_SW2861232_WAR
	.align		4
.L_522:
        /*0008*/ 	.byte	0x01, 0x35
	.zero		2


	//----- nvinfo : EIATTR_PARAM_CBANK
	.align		4
        /*000c*/ 	.byte	0x04, 0x0a
        /*000e*/ 	.short	(.L_524 - .L_523)
	.align		4
.L_523:
        /*0010*/ 	.word	index@(.nv.constant0._ZN7cutlass13device_kernelIN5flash19enable_sm80_to_sm89INS1_16FlashAttnFwdSm80INS1_25CollectiveMainloopFwdSm80ILi8ELi1ELb0EN4cute5tupleIJNS5_1CILi128EEENS7_ILi48EEENS7_ILi256EEEEEELi256ENS_10bfloat16_tEfNS_4arch4Sm80ELb0ELb1ELb1ELb1ELb1ELb1ELb1ELb0EEENS1_21CollectiveEpilogueFwdINS6_IJS8_SA_S9_EEENS6_IJNS7_ILi1EEESI_SI_EEESC_SE_Li256ELb1ELb1ELb0ELb0EEENS1_19SingleTileSchedulerILb1ELb0ELb1ELi128EEEEEEEEEvNT_6ParamsE)
        /*0014*/ 	.short	0x0160
        /*0016*/ 	.short	0x0418


	//----- nvinfo : EIATTR_CBANK_PARAM_SIZE
	.align		4
.L_524:
        /*0018*/ 	.byte	0x03, 0x19
        /*001a*/ 	.short	0x0418


	//----- nvinfo : EIATTR_KPARAM_INFO
	.align		4
        /*001c*/ 	.byte	0x04, 0x17
        /*001e*/ 	.short	(.L_526 - .L_525)
.L_525:
        /*0020*/ 	.word	0x00000000
        /*0024*/ 	.short	0x0000
        /*0026*/ 	.short	0x0000
        /*0028*/ 	.byte	0x00, 0xf0, 0x61, 0x10


	//----- nvinfo : EIATTR_MAXREG_COUNT
	.align		4
.L_526:
        /*002c*/ 	.byte	0x03, 0x1b
        /*002e*/ 	.short	0x00ff


	//----- nvinfo : EIATTR_NUM_BARRIERS
	.align		4
        /*0030*/ 	.byte	0x02, 0x4c
        /*0032*/ 	.byte	0x02
	.zero		1


	//----- nvinfo : EIATTR_ANNOTATIONS
	.align		4
        /*0034*/ 	.byte	0x04, 0x55
        /*0036*/ 	.short	(.L_528 - .L_527)


	//   ....[0]....
.L_527:
        /*0038*/ 	.word	0x00000001
        /*003c*/ 	.byte	0xe0, 0x01, 0x00, 0x00, 0x01, 0x00, 0x00, 0x00, 0x20, 0x03, 0x00, 0x00, 0x01, 0x00, 0x00, 0x00
        /*004c*/ 	.byte	0x30, 0x03, 0x00, 0x00, 0x01, 0x00, 0x00, 0x00, 0x60, 0x80, 0x00, 0x00, 0x01, 0x00, 0x00, 0x00
        /*005c*/ 	.byte	0x00, 0x8b, 0x01, 0x00, 0x01, 0x00, 0x00, 0x00, 0xb0, 0xa5, 0x01, 0x00


	//----- nvinfo : EIATTR_MERCURY_ISA_VERSION
	.align		4
.L_528:
        /*0068*/ 	.byte	0x03, 0x5f
        /*006a*/ 	.short	0x0000


	//----- nvinfo : EIATTR_COOP_GROUP_MASK_REGIDS
	.align		4
        /*006c*/ 	.byte	0x04, 0x29
        /*006e*/ 	.short	(.L_530 - .L_529)


	//   ....[0]....
.L_529:
        /*0070*/ 	.word	0xffffffff


	//   ....[1]....
        /*0074*/ 	.word	0xffffffff


	//   ....[2]....
        /*0078*/ 	.word	0xffffffff


	//   ....[3]....
        /*007c*/ 	.word	0xffffffff


	//   ....[4]....
        /*0080*/ 	.word	0xffffffff


	//   ....[5]....
        /*0084*/ 	.word	0xffffffff


	//   ....[6]....
        /*0088*/ 	.word	0xffffffff


	//   ....[7]....
        /*008c*/ 	.word	0xffffffff


	//   ....[8]....
        /*0090*/ 	.word	0xffffffff


	//   ....[9]....
        /*0094*/ 	.word	0xffffffff


	//   ....[10]....
        /*0098*/ 	.word	0xffffffff


	//   ....[11]....
        /*009c*/ 	.word	0xffffffff


	//   ....[12]....
        /*00a0*/ 	.word	0xffffffff


	//   ....[13]....
        /*00a4*/ 	.word	0xffffffff


	//   ....[14]....
        /*00a8*/ 	.word	0xffffffff


	//   ....[15]....
        /*00ac*/ 	.word	0xffffffff


	//   ....[16]....
        /*00b0*/ 	.word	0xffffffff


	//   ....[17]....
        /*00b4*/ 	.word	0xffffffff


	//   ....[18]....
        /*00b8*/ 	.word	0xffffffff


	//   ....[19]....
        /*00bc*/ 	.word	0xffffffff


	//   ....[20]....
        /*00c0*/ 	.word	0xffffffff


	//   ....[21]....
        /*00c4*/ 	.word	0xffffffff


	//   ....[22]....
        /*00c8*/ 	.word	0xffffffff


	//   ....[23]....
        /*00cc*/ 	.word	0xffffffff


	//   ....[24]....
        /*00d0*/ 	.word	0xffffffff


	//   ....[25]....
        /*00d4*/ 	.word	0xffffffff


	//   ....[26]....
        /*00d8*/ 	.word	0xffffffff


	//   ....[27]....
        /*00dc*/ 	.word	0xffffffff


	//   ....[28]....
        /*00e0*/ 	.word	0xffffffff


	//   ....[29]....
        /*00e4*/ 	.word	0xffffffff


	//   ....[30]....
        /*00e8*/ 	.word	0xffffffff


	//   ....[31]....
        /*00ec*/ 	.word	0xffffffff


	//   ....[32]....
        /*00f0*/ 	.word	0xffffffff


	//   ....[33]....
        /*00f4*/ 	.word	0xffffffff


	//   ....[34]....
        /*00f8*/ 	.word	0xffffffff


	//   ....[35]....
        /*00fc*/ 	.word	0xffffffff


	//   ....[36]....
        /*0100*/ 	.word	0xffffffff


	//   ....[37]....
        /*0104*/ 	.word	0xffffffff


	//   ....[38]....
        /*0108*/ 	.word	0xffffffff


	//   ....[39]....
        /*010c*/ 	.word	0xffffffff


	//   ....[40]....
        /*0110*/ 	.word	0xffffffff


	//   ....[41]....
        /*0114*/ 	.word	0xffffffff


	//   ....[42]....
        /*0118*/ 	.word	0xffffffff


	//   ....[43]....
        /*011c*/ 	.word	0xffffffff


	//   ....[44]....
        /*0120*/ 	.word	0xffffffff


	//   ....[45]....
        /*0124*/ 	.word	0xffffffff


	//   ....[46]....
        /*0128*/ 	.word	0xffffffff


	//   ....[47]....
        /*012c*/ 	.word	0xffffffff


	//   ....[48]....
        /*0130*/ 	.word	0xffffffff


	//   ....[49]....
        /*0134*/ 	.word	0xffffffff


	//   ....[50]....
        /*0138*/ 	.word	0xffffffff


	//   ....[51]....
        /*013c*/ 	.word	0xffffffff


	//   ....[52]....
        /*0140*/ 	.word	0xffffffff


	//   ....[53]....
        /*0144*/ 	.word	0xffffffff


	//   ....[54]....
        /*0148*/ 	.word	0xffffffff


	//   ....[55]....
        /*014c*/ 	.word	0xffffffff


	//   ....[56]....
        /*0150*/ 	.word	0xffffffff


	//   ....[57]....
        /*0154*/ 	.word	0xffffffff


	//   ....[58]....
        /*0158*/ 	.word	0xffffffff


	//   ....[59]....
        /*015c*/ 	.word	0xffffffff


	//   ....[60]....
        /*0160*/ 	.word	0xffffffff


	//   ....[61]....
        /*0164*/ 	.word	0xffffffff


	//   ....[62]....
        /*0168*/ 	.word	0xffffffff


	//   ....[63]....
        /*016c*/ 	.word	0xffffffff


	//   ....[64]....
        /*0170*/ 	.word	0xffffffff


	//   ....[65]....
        /*0174*/ 	.word	0xffffffff


	//   ....[66]....
        /*0178*/ 	.word	0xffffffff


	//   ....[67]....
        /*017c*/ 	.word	0xffffffff


	//   ....[68]....
        /*0180*/ 	.word	0xffffffff


	//   ....[69]....
        /*0184*/ 	.word	0xffffffff


	//   ....[70]....
        /*0188*/ 	.word	0xffffffff


	//   ....[71]....
        /*018c*/ 	.word	0xffffffff


	//   ....[72]....
        /*0190*/ 	.word	0xffffffff


	//   ....[73]....
        /*0194*/ 	.word	0xffffffff


	//   ....[74]....
        /*0198*/ 	.word	0xffffffff


	//   ....[75]....
        /*019c*/ 	.word	0xffffffff


	//   ....[76]....
        /*01a0*/ 	.word	0xffffffff


	//   ....[77]....
        /*01a4*/ 	.word	0xffffffff


	//   ....[78]....
        /*01a8*/ 	.word	0xffffffff


	//   ....[79]....
        /*01ac*/ 	.word	0xffffffff


	//   ....[80]....
        /*01b0*/ 	.word	0xffffffff


	//   ....[81]....
        /*01b4*/ 	.word	0xffffffff


	//   ....[82]....
        /*01b8*/ 	.word	0xffffffff


	//   ....[83]....
        /*01bc*/ 	.word	0xffffffff


	//   ....[84]....
        /*01c0*/ 	.word	0xffffffff


	//   ....[85]....
        /*01c4*/ 	.word	0xffffffff


	//   ....[86]....
        /*01c8*/ 	.word	0xffffffff


	//   ....[87]....
        /*01cc*/ 	.word	0xffffffff


	//   ....[88]....
        /*01d0*/ 	.word	0xffffffff


	//   ....[89]....
        /*01d4*/ 	.word	0xffffffff


	//   ....[90]....
        /*01d8*/ 	.word	0xffffffff


	//   ....[91]....
        /*01dc*/ 	.word	0xffffffff


	//   ....[92]....
        /*01e0*/ 	.word	0xffffffff


	//   ....[93]....
        /*01e4*/ 	.word	0xffffffff


	//   ....[94]....
        /*01e8*/ 	.word	0xffffffff


	//   ....[95]....
        /*01ec*/ 	.word	0xffffffff


	//   ....[96]....
        /*01f0*/ 	.word	0xffffffff


	//   ....[97]....
        /*01f4*/ 	.word	0xffffffff


	//   ....[98]....
        /*01f8*/ 	.word	0xffffffff


	//   ....[99]....
        /*01fc*/ 	.word	0xffffffff


	//   ....[100]....
        /*0200*/ 	.word	0xffffffff


	//   ....[101]....
        /*0204*/ 	.word	0xffffffff


	//   ....[102]....
        /*0208*/ 	.word	0xffffffff


	//   ....[103]....
        /*020c*/ 	.word	0xffffffff


	//   ....[104]....
        /*0210*/ 	.word	0xffffffff


	//   ....[105]....
        /*0214*/ 	.word	0xffffffff


	//   ....[106]....
        /*0218*/ 	.word	0xffffffff


	//   ....[107]....
        /*021c*/ 	.word	0xffffffff


	//   ....[108]....
        /*0220*/ 	.word	0xffffffff


	//   ....[109]....
        /*0224*/ 	.word	0xffffffff


	//   ....[110]....
        /*0228*/ 	.word	0xffffffff


	//   ....[111]....
        /*022c*/ 	.word	0xffffffff


	//   ....[112]....
        /*0230*/ 	.word	0xffffffff


	//   ....[113]....
        /*0234*/ 	.word	0xffffffff


	//   ....[114]....
        /*0238*/ 	.word	0xffffffff


	//   ....[115]....
        /*023c*/ 	.word	0xffffffff


	//   ....[116]....
        /*0240*/ 	.word	0xffffffff


	//   ....[117]....
        /*0244*/ 	.word	0xffffffff


	//   ....[118]....
        /*0248*/ 	.word	0xffffffff


	//   ....[119]....
        /*024c*/ 	.word	0xffffffff


	//   ....[120]....
        /*0250*/ 	.word	0xffffffff


	//   ....[121]....
        /*0254*/ 	.word	0xffffffff


	//   ....[122]....
        /*0258*/ 	.word	0xffffffff


	//   ....[123]....
        /*025c*/ 	.word	0xffffffff


	//   ....[124]....
        /*0260*/ 	.word	0xffffffff


	//   ....[125]....
        /*0264*/ 	.word	0xffffffff


	//   ....[126]....
        /*0268*/ 	.word	0xffffffff


	//   ....[127]....
        /*026c*/ 	.word	0xffffffff


	//   ....[128]....
        /*0270*/ 	.word	0xffffffff


	//   ....[129]....
        /*0274*/ 	.word	0xffffffff


	//   ....[130]....
        /*0278*/ 	.word	0xffffffff


	//   ....[131]....
        /*027c*/ 	.word	0xffffffff


	//   ....[132]....
        /*0280*/ 	.word	0xffffffff


	//   ....[133]....
        /*0284*/ 	.word	0xffffffff


	//   ....[134]....
        /*0288*/ 	.word	0xffffffff


	//   ....[135]....
        /*028c*/ 	.word	0xffffffff


	//   ....[136]....
        /*0290*/ 	.word	0xffffffff


	//   ....[137]....
        /*0294*/ 	.word	0xffffffff


	//   ....[138]....
        /*0298*/ 	.word	0xffffffff


	//   ....[139]....
        /*029c*/ 	.word	0xffffffff


	//   ....[140]....
        /*02a0*/ 	.word	0xffffffff


	//   ....[141]....
        /*02a4*/ 	.word	0xffffffff


	//   ....[142]....
        /*02a8*/ 	.word	0xffffffff


	//   ....[143]....
        /*02ac*/ 	.word	0xffffffff


	//   ....[144]....
        /*02b0*/ 	.word	0xffffffff


	//   ....[145]....
        /*02b4*/ 	.word	0xffffffff


	//   ....[146]....
        /*02b8*/ 	.word	0xffffffff


	//   ....[147]....
        /*02bc*/ 	.word	0xffffffff


	//   ....[148]....
        /*02c0*/ 	.word	0xffffffff


	//   ....[149]....
        /*02c4*/ 	.word	0xffffffff


	//   ....[150]....
        /*02c8*/ 	.word	0xffffffff


	//   ....[151]....
        /*02cc*/ 	.word	0xffffffff


	//   ....[152]....
        /*02d0*/ 	.word	0xffffffff


	//   ....[153]....
        /*02d4*/ 	.word	0xffffffff


	//   ....[154]....
        /*02d8*/ 	.word	0xffffffff


	//   ....[155]....
        /*02dc*/ 	.word	0xffffffff


	//   ....[156]....
        /*02e0*/ 	.word	0xffffffff


	//   ....[157]....
        /*02e4*/ 	.word	0xffffffff


	//   ....[158]....
        /*02e8*/ 	.word	0xffffffff


	//   ....[159]....
        /*02ec*/ 	.word	0xffffffff


	//   ....[160]....
        /*02f0*/ 	.word	0xffffffff


	//   ....[161]....
        /*02f4*/ 	.word	0xffffffff


	//   ....[162]....
        /*02f8*/ 	.word	0xffffffff


	//   ....[163]....
        /*02fc*/ 	.word	0xffffffff


	//   ....[164]....
        /*0300*/ 	.word	0xffffffff


	//   ....[165]....
        /*0304*/ 	.word	0xffffffff


	//   ....[166]....
        /*0308*/ 	.word	0xffffffff


	//   ....[167]....
        /*030c*/ 	.word	0xffffffff


	//   ....[168]....
        /*0310*/ 	.word	0xffffffff


	//   ....[169]....
        /*0314*/ 	.word	0xffffffff


	//   ....[170]....
        /*0318*/ 	.word	0xffffffff


	//   ....[171]....
        /*031c*/ 	.word	0xffffffff


	//   ....[172]....
        /*0320*/ 	.word	0xffffffff


	//   ....[173]....
        /*0324*/ 	.word	0xffffffff


	//   ....[174]....
        /*0328*/ 	.word	0xffffffff


	//   ....[175]....
        /*032c*/ 	.word	0xffffffff


	//   ....[176]....
        /*0330*/ 	.word	0xffffffff


	//   ....[177]....
        /*0334*/ 	.word	0xffffffff


	//   ....[178]....
        /*0338*/ 	.word	0xffffffff


	//   ....[179]....
        /*033c*/ 	.word	0xffffffff


	//   ....[180]....
        /*0340*/ 	.word	0xffffffff


	//   ....[181]....
        /*0344*/ 	.word	0xffffffff


	//   ....[182]....
        /*0348*/ 	.word	0xffffffff


	//   ....[183]....
        /*034c*/ 	.word	0xffffffff


	//   ....[184]....
        /*0350*/ 	.word	0xffffffff


	//   ....[185]....
        /*0354*/ 	.word	0xffffffff


	//   ....[186]....
        /*0358*/ 	.word	0xffffffff


	//   ....[187]....
        /*035c*/ 	.word	0xffffffff


	//   ....[188]....
        /*0360*/ 	.word	0xffffffff


	//   ....[189]....
        /*0364*/ 	.word	0xffffffff


	//   ....[190]....
        /*0368*/ 	.word	0xffffffff


	//   ....[191]....
        /*036c*/ 	.word	0xffffffff


	//   ....[192]....
        /*0370*/ 	.word	0xffffffff


	//   ....[193]....
        /*0374*/ 	.word	0xffffffff


	//   ....[194]....
        /*0378*/ 	.word	0xffffffff


	//   ....[195]....
        /*037c*/ 	.word	0xffffffff


	//   ....[196]....
        /*0380*/ 	.word	0xffffffff


	//   ....[197]....
        /*0384*/ 	.word	0xffffffff


	//   ....[198]....
        /*0388*/ 	.word	0xffffffff


	//   ....[199]....
        /*038c*/ 	.word	0xffffffff


	//   ....[200]....
        /*0390*/ 	.word	0xffffffff


	//   ....[201]....
        /*0394*/ 	.word	0xffffffff


	//   ....[202]....
        /*0398*/ 	.word	0xffffffff


	//   ....[203]....
        /*039c*/ 	.word	0xffffffff


	//   ....[204]....
        /*03a0*/ 	.word	0xffffffff


	//   ....[205]....
        /*03a4*/ 	.word	0xffffffff


	//   ....[206]....
        /*03a8*/ 	.word	0xffffffff


	//   ....[207]....
        /*03ac*/ 	.word	0xffffffff


	//   ....[208]....
        /*03b0*/ 	.word	0xffffffff


	//   ....[209]....
        /*03b4*/ 	.word	0xffffffff


	//   ....[210]....
        /*03b8*/ 	.word	0xffffffff


	//   ....[211]....
        /*03bc*/ 	.word	0xffffffff


	//   ....[212]....
        /*03c0*/ 	.word	0xffffffff


	//   ....[213]....
        /*03c4*/ 	.word	0xffffffff


	//   ....[214]....
        /*03c8*/ 	.word	0xffffffff


	//   ....[215]....
        /*03cc*/ 	.word	0xffffffff


	//   ....[216]....
        /*03d0*/ 	.word	0xffffffff


	//   ....[217]....
        /*03d4*/ 	.word	0xffffffff


	//   ....[218]....
        /*03d8*/ 	.word	0xffffffff


	//   ....[219]....
        /*03dc*/ 	.word	0xffffffff


	//   ....[220]....
        /*03e0*/ 	.word	0xffffffff


	//   ....[221]....
        /*03e4*/ 	.word	0xffffffff


	//   ....[222]....
        /*03e8*/ 	.word	0xffffffff


	//   ....[223]....
        /*03ec*/ 	.word	0xffffffff


	//   ....[224]....
        /*03f0*/ 	.word	0xffffffff


	//   ....[225]....
        /*03f4*/ 	.word	0xffffffff


	//   ....[226]....
        /*03f8*/ 	.word	0xffffffff


	//   ....[227]....
        /*03fc*/ 	.word	0xffffffff


	//   ....[228]....
        /*0400*/ 	.word	0xffffffff


	//   ....[229]....
        /*0404*/ 	.word	0xffffffff


	//   ....[230]....
        /*0408*/ 	.word	0xffffffff


	//   ....[231]....
        /*040c*/ 	.word	0xffffffff


	//   ....[232]....
        /*0410*/ 	.word	0xffffffff


	//   ....[233]....
        /*0414*/ 	.word	0xffffffff


	//   ....[234]....
        /*0418*/ 	.word	0xffffffff


	//   ....[235]....
        /*041c*/ 	.word	0xffffffff


	//   ....[236]....
        /*0420*/ 	.word	0xffffffff


	//   ....[237]....
        /*0424*/ 	.word	0xffffffff


	//   ....[238]....
        /*0428*/ 	.word	0xffffffff


	//   ....[239]....
        /*042c*/ 	.word	0xffffffff


	//   ....[240]....
        /*0430*/ 	.word	0xffffffff


	//   ....[241]....
        /*0434*/ 	.word	0xffffffff


	//   ....[242]....
        /*0438*/ 	.word	0xffffffff


	//----- nvinfo : EIATTR_COOP_GROUP_INSTR_OFFSETS
	.align		4
.L_530:
        /*043c*/ 	.byte	0x04, 0x28
        /*043e*/ 	.short	(.L_532 - .L_531)


	//   ....[0]....
.L_531:
        /*0440*/ 	.word	0x00000090


	//   ....[1]....
        /*0444*/ 	.word	0x00002440


	//   ....[2]....
        /*0448*/ 	.word	0x000024b0


	//   ....[3]....
        /*044c*/ 	.word	0x000034a0


	//   ....[4]....
        /*0450*/ 	.word	0x000034b0


	//   ....[5]....
        /*0454*/ 	.word	0x000049d0


	//   ....[6]....
        /*0458*/ 	.word	0x00004a50


	//   ....[7]....
        /*045c*/ 	.word	0x00005ab0


	//   ....[8]....
        /*0460*/ 	.word	0x00005ac0


	//   ....[9]....
        /*0464*/ 	.word	0x00006a60


	//   ....[10]....
        /*0468*/ 	.word	0x00006a90


	//   ....[11]....
        /*046c*/ 	.word	0x00006c50


	//   ....[12]....
        /*0470*/ 	.word	0x00006c70


	//   ....[13]....
        /*0474*/ 	.word	0x00007150


	//   ....[14]....
        /*0478*/ 	.word	0x00007170


	//   ....[15]....
        /*047c*/ 	.word	0x00007300


	//   ....[16]....
        /*0480*/ 	.word	0x00007320


	//   ....[17]....
        /*0484*/ 	.word	0x00008620


	//   ....[18]....
        /*0488*/ 	.word	0x00008640


	//   ....[19]....
        /*048c*/ 	.word	0x00008820


	//   ....[20]....
        /*0490*/ 	.word	0x00008830


	//   ....[21]....
        /*0494*/ 	.word	0x00008a00


	//   ....[22]....
        /*0498*/ 	.word	0x00008a20


	//   ....[23]....
        /*049c*/ 	.word	0x00008bf0


	//   ....[24]....
        /*04a0*/ 	.word	0x00008c00


	//   ....[25]....
        /*04a4*/ 	.word	0x00009520


	//   ....[26]....
        /*04a8*/ 	.word	0x00009550


	//   ....[27]....
        /*04ac*/ 	.word	0x00009590


	//   ....[28]....
        /*04b0*/ 	.word	0x000095c0


	//   ....[29]....
        /*04b4*/ 	.word	0x00009b30


	//   ....[30]....
        /*04b8*/ 	.word	0x00009b40


	//   ....[31]....
        /*04bc*/ 	.word	0x00009d20


	//   ....[32]....
        /*04c0*/ 	.word	0x00009d30


	//   ....[33]....
        /*04c4*/ 	.word	0x0000aba0


	//   ....[34]....
        /*04c8*/ 	.word	0x0000abc0


	//   ....[35]....
        /*04cc*/ 	.word	0x0000ad80


	//   ....[36]....
        /*04d0*/ 	.word	0x0000ad90


	//   ....[37]....
        /*04d4*/ 	.word	0x0000b1c0


	//   ....[38]....
        /*04d8*/ 	.word	0x0000b840


	//   ....[39]....
        /*04dc*/ 	.word	0x0000bf30


	//   ....[40]....
        /*04e0*/ 	.word	0x0000bf60


	//   ....[41]....
        /*04e4*/ 	.word	0x0000bf70


	//   ....[42]....
        /*04e8*/ 	.word	0x0000bfa0


	//   ....[43]....
        /*04ec*/ 	.word	0x0000d610


	//   ....[44]....
        /*04f0*/ 	.word	0x0000d630


	//   ....[45]....
        /*04f4*/ 	.word	0x0000d7d0


	//   ....[46]....
        /*04f8*/ 	.word	0x0000d7e0


	//   ....[47]....
        /*04fc*/ 	.word	0x0000e870


	//   ....[48]....
        /*0500*/ 	.word	0x0000e890


	//   ....[49]....
        /*0504*/ 	.word	0x0000ea20


	//   ....[50]....
        /*0508*/ 	.word	0x0000ea30


	//   ....[51]....
        /*050c*/ 	.word	0x0000eca0


	//   ....[52]....
        /*0510*/ 	.word	0x0000f240


	//   ....[53]....
        /*0514*/ 	.word	0x0000f830


	//   ....[54]....
        /*0518*/ 	.word	0x0000f860


	//   ....[55]....
        /*051c*/ 	.word	0x0000f870


	//   ....[56]....
        /*0520*/ 	.word	0x0000f8a0


	//   ....[57]....
        /*0524*/ 	.word	0x000115e0


	//   ....[58]....
        /*0528*/ 	.word	0x00011600


	//   ....[59]....
        /*052c*/ 	.word	0x00011760


	//   ....[60]....
        /*0530*/ 	.word	0x00011770


	//   ....[61]....
        /*0534*/ 	.word	0x000127c0


	//   ....[62]....
        /*0538*/ 	.word	0x000127e0


	//   ....[63]....
        /*053c*/ 	.word	0x00012930


	//   ....[64]....
        /*0540*/ 	.word	0x00012940


	//   ....[65]....
        /*0544*/ 	.word	0x00012c20


	//   ....[66]....
        /*0548*/ 	.word	0x00012c50


	//   ....[67]....
        /*054c*/ 	.word	0x00012c60


	//   ....[68]....
        /*0550*/ 	.word	0x00012c90


	//   ....[69]....
        /*0554*/ 	.word	0x00014680


	//   ....[70]....
        /*0558*/ 	.word	0x000146a0


	//   ....[71]....
        /*055c*/ 	.word	0x000148a0


	//   ....[72]....
        /*0560*/ 	.word	0x000148b0


	//   ....[73]....
        /*0564*/ 	.word	0x00015900


	//   ....[74]....
        /*0568*/ 	.word	0x00015920


	//   ....[75]....
        /*056c*/ 	.word	0x00015a90


	//   ....[76]....
        /*0570*/ 	.word	0x00015aa0


	//   ....[77]....
        /*0574*/ 	.word	0x00015d10


	//   ....[78]....
        /*0578*/ 	.word	0x000162d0


	//   ....[79]....
        /*057c*/ 	.word	0x000168e0


	//   ....[80]....
        /*0580*/ 	.word	0x00016910


	//   ....[81]....
        /*0584*/ 	.word	0x00016920


	//   ....[82]....
        /*0588*/ 	.word	0x00016950


	//   ....[83]....
        /*058c*/ 	.word	0x00018130


	//   ....[84]....
        /*0590*/ 	.word	0x00018160


	//   ....[85]....
        /*0594*/ 	.word	0x00018170


	//   ....[86]....
        /*0598*/ 	.word	0x000181a0


	//   ....[87]....
        /*059c*/ 	.word	0x00019b60


	//   ....[88]....
        /*05a0*/ 	.word	0x00019b90


	//   ....[89]....
        /*05a4*/ 	.word	0x00019bb0


	//   ....[90]....
        /*05a8*/ 	.word	0x00019bc0


	//   ....[91]....
        /*05ac*/ 	.word	0x00019de0


	//   ....[92]....
        /*05b0*/ 	.word	0x00019df0


	//   ....[93]....
        /*05b4*/ 	.word	0x00019ff0


	//   ....[94]....
        /*05b8*/ 	.word	0x0001a020


	//   ....[95]....
        /*05bc*/ 	.word	0x0001a1e0


	//   ....[96]....
        /*05c0*/ 	.word	0x0001a210


	//   ....[97]....
        /*05c4*/ 	.word	0x0001a3d0


	//   ....[98]....
        /*05c8*/ 	.word	0x0001a3f0


	//   ....[99]....
        /*05cc*/ 	.word	0x0001ac70


	//   ....[100]....
        /*05d0*/ 	.word	0x0001ac90


	//   ....[101]....
        /*05d4*/ 	.word	0x0001ae60


	//   ....[102]....
        /*05d8*/ 	.word	0x0001ae70


	//   ....[103]....
        /*05dc*/ 	.word	0x0001b040


	//   ....[104]....
        /*05e0*/ 	.word	0x0001b060


	//   ....[105]....
        /*05e4*/ 	.word	0x0001b230


	//   ....[106]....
        /*05e8*/ 	.word	0x0001b240


	//   ....[107]....
        /*05ec*/ 	.word	0x0001b450


	//   ....[108]....
        /*05f0*/ 	.word	0x0001b4d0


	//   ....[109]....
        /*05f4*/ 	.word	0x0001b550


	//   ....[110]....
        /*05f8*/ 	.word	0x0001b5c0


	//   ....[111]....
        /*05fc*/ 	.word	0x0001b640


	//   ....[112]....
        /*0600*/ 	.word	0x0001b6c0


	//   ....[113]....
        /*0604*/ 	.word	0x0001b740


	//   ....[114]....
        /*0608*/ 	.word	0x0001b7b0


	//   ....[115]....
        /*060c*/ 	.word	0x0001b830


	//   ....[116]....
        /*0610*/ 	.word	0x0001b8b0


	//   ....[117]....
        /*0614*/ 	.word	0x0001b920


	//   ....[118]....
        /*0618*/ 	.word	0x0001b9a0


	//   ....[119]....
        /*061c*/ 	.word	0x0001ba20


	//   ....[120]....
        /*0620*/ 	.word	0x0001baa0


	//   ....[121]....
        /*0624*/ 	.word	0x0001bb10


	//   ....[122]....
        /*0628*/ 	.word	0x0001bb90


	//   ....[123]....
        /*062c*/ 	.word	0x0001bc10


	//   ....[124]....
        /*0630*/ 	.word	0x0001bc70


	//   ....[125]....
        /*0634*/ 	.word	0x0001bcc0


	//   ....[126]....
        /*0638*/ 	.word	0x0001bd10


	//   ....[127]....
        /*063c*/ 	.word	0x0001bd60


	//   ....[128]....
        /*0640*/ 	.word	0x0001bde0


	//   ....[129]....
        /*0644*/ 	.word	0x0001be60


	//   ....[130]....
        /*0648*/ 	.word	0x0001bee0


	//   ....[131]....
        /*064c*/ 	.word	0x0001bf50


	//   ....[132]....
        /*0650*/ 	.word	0x0001bfd0


	//   ....[133]....
        /*0654*/ 	.word	0x0001c050


	//   ....[134]....
        /*0658*/ 	.word	0x0001c0d0


	//   ....[135]....
        /*065c*/ 	.word	0x0001c140


	//   ....[136]....
        /*0660*/ 	.word	0x0001c1c0


	//   ....[137]....
        /*0664*/ 	.word	0x0001c240


	//   ....[138]....
        /*0668*/ 	.word	0x0001c290


	//   ....[139]....
        /*066c*/ 	.word	0x0001c2e0


	//   ....[140]....
        /*0670*/ 	.word	0x0001c330


	//   ....[141]....
        /*0674*/ 	.word	0x0001c370


	//   ....[142]....
        /*0678*/ 	.word	0x0001c3e0


	//   ....[143]....
        /*067c*/ 	.word	0x0001c460


	//   ....[144]....
        /*0680*/ 	.word	0x0001c4e0


	//   ....[145]....
        /*0684*/ 	.word	0x0001c550


	//   ....[146]....
        /*0688*/ 	.word	0x0001c5d0


	//   ....[147]....
        /*068c*/ 	.word	0x0001c650


	//   ....[148]....
        /*0690*/ 	.word	0x0001c6d0


	//   ....[149]....
        /*0694*/ 	.word	0x0001c740


	//   ....[150]....
        /*0698*/ 	.word	0x0001c790


	//   ....[151]....
        /*069c*/ 	.word	0x0001c7e0


	//   ....[152]....
        /*06a0*/ 	.word	0x0001c830


	//   ....[153]....
        /*06a4*/ 	.word	0x0001c870


	//   ....[154]....
        /*06a8*/ 	.word	0x0001c8e0


	//   ....[155]....
        /*06ac*/ 	.word	0x0001c960


	//   ....[156]....
        /*06b0*/ 	.word	0x0001c9d0


	//   ....[157]....
        /*06b4*/ 	.word	0x0001ca50


	//   ....[158]....
        /*06b8*/ 	.word	0x0001cad0


	//   ....[159]....
        /*06bc*/ 	.word	0x0001cb50


	//   ....[160]....
        /*06c0*/ 	.word	0x0001cbc0


	//   ....[161]....
        /*06c4*/ 	.word	0x0001cc40


	//   ....[162]....
        /*06c8*/ 	.word	0x0001ccc0


	//   ....[163]....
        /*06cc*/ 	.word	0x0001cd10


	//   ....[164]....
        /*06d0*/ 	.word	0x0001cd60


	//   ....[165]....
        /*06d4*/ 	.word	0x0001cdb0


	//   ....[166]....
        /*06d8*/ 	.word	0x0001cdf0


	//   ....[167]....
        /*06dc*/ 	.word	0x0001ce40


	//   ....[168]....
        /*06e0*/ 	.word	0x0001cea0


	//   ....[169]....
        /*06e4*/ 	.word	0x0001cef0


	//   ....[170]....
        /*06e8*/ 	.word	0x0001cf30


	//   ....[171]....
        /*06ec*/ 	.word	0x0001cfa0


	//   ....[172]....
        /*06f0*/ 	.word	0x0001d020


	//   ....[173]....
        /*06f4*/ 	.word	0x0001d0a0


	//   ....[174]....
        /*06f8*/ 	.word	0x0001d110


	//   ....[175]....
        /*06fc*/ 	.word	0x0001d190


	//   ....[176]....
        /*0700*/ 	.word	0x0001d210


	//   ....[177]....
        /*0704*/ 	.word	0x0001d290


	//   ....[178]....
        /*0708*/ 	.word	0x0001d300


	//   ....[179]....
        /*070c*/ 	.word	0x0001d700


	//   ....[180]....
        /*0710*/ 	.word	0x0001d720


	//   ....[181]....
        /*0714*/ 	.word	0x0001d740


	//   ....[182]....
        /*0718*/ 	.word	0x0001d750


	//   ....[183]....
        /*071c*/ 	.word	0x0001dcc0


	//   ....[184]....
        /*0720*/ 	.word	0x0001dcd0


	//   ....[185]....
        /*0724*/ 	.word	0x0001dce0


	//   ....[186]....
        /*0728*/ 	.word	0x0001dcf0


	//   ....[187]....
        /*072c*/ 	.word	0x0001e1e0


	//   ....[188]....
        /*0730*/ 	.word	0x0001e200


	//   ....[189]....
        /*0734*/ 	.word	0x0001e220


	//   ....[190]....
        /*0738*/ 	.word	0x0001e230


	//   ....[191]....
        /*073c*/ 	.word	0x0001e740


	//   ....[192]....
        /*0740*/ 	.word	0x0001e7a0


	//   ....[193]....
        /*0744*/ 	.word	0x0001e7b0


	//   ....[194]....
        /*0748*/ 	.word	0x0001e7c0


	//   ....[195]....
        /*074c*/ 	.word	0x000223b0


	//   ....[196]....
        /*0750*/ 	.word	0x000223d0


	//   ....[197]....
        /*0754*/ 	.word	0x000223f0


	//   ....[198]....
        /*0758*/ 	.word	0x00022400


	//   ....[199]....
        /*075c*/ 	.word	0x00022870


	//   ....[200]....
        /*0760*/ 	.word	0x00022880


	//   ....[201]....
        /*0764*/ 	.word	0x00022890


	//   ....[202]....
        /*0768*/ 	.word	0x000228a0


	//   ....[203]....
        /*076c*/ 	.word	0x00022c70


	//   ....[204]....
        /*0770*/ 	.word	0x00022c90


	//   ....[205]....
        /*0774*/ 	.word	0x00022cb0


	//   ....[206]....
        /*0778*/ 	.word	0x00022cc0


	//   ....[207]....
        /*077c*/ 	.word	0x000230b0


	//   ....[208]....
        /*0780*/ 	.word	0x00023110


	//   ....[209]....
        /*0784*/ 	.word	0x00023120


	//   ....[210]....
        /*0788*/ 	.word	0x00023130


	//   ....[211]....
        /*078c*/ 	.word	0x000272e0


	//   ....[212]....
        /*0790*/ 	.word	0x00027360


	//   ....[213]....
        /*0794*/ 	.word	0x000273e0


	//   ....[214]....
        /*0798*/ 	.word	0x00027450


	//   ....[215]....
        /*079c*/ 	.word	0x000274d0


	//   ....[216]....
        /*07a0*/ 	.word	0x00027540


	//   ....[217]....
        /*07a4*/ 	.word	0x000275c0


	//   ....[218]....
        /*07a8*/ 	.word	0x00027630


	//   ....[219]....
        /*07ac*/ 	.word	0x000276b0


	//   ....[220]....
        /*07b0*/ 	.word	0x00027730


	//   ....[221]....
        /*07b4*/ 	.word	0x000277b0


	//   ....[222]....
        /*07b8*/ 	.word	0x00027820


	//   ....[223]....
        /*07bc*/ 	.word	0x000278a0


	//   ....[224]....
        /*07c0*/ 	.word	0x00027920


	//   ....[225]....
        /*07c4*/ 	.word	0x00027990


	//   ....[226]....
        /*07c8*/ 	.word	0x00027a00


	//   ....[227]....
        /*07cc*/ 	.word	0x00027a80


	//   ....[228]....
        /*07d0*/ 	.word	0x00027b00


	//   ....[229]....
        /*07d4*/ 	.word	0x00027b80


	//   ....[230]....
        /*07d8*/ 	.word	0x00027bf0


	//   ....[231]....
        /*07dc*/ 	.word	0x00027c70


	//   ....[232]....
        /*07e0*/ 	.word	0x00027ce0


	//   ....[233]....
        /*07e4*/ 	.word	0x00027d50


	//   ....[234]....
        /*07e8*/ 	.word	0x00027dc0


	//   ....[235]....
        /*07ec*/ 	.word	0x00027e40


	//   ....[236]....
        /*07f0*/ 	.word	0x00027ec0


	//   ....[237]....
        /*07f4*/ 	.word	0x00027f40


	//   ....[238]....
        /*07f8*/ 	.word	0x00027fb0


	//   ....[239]....
        /*07fc*/ 	.word	0x00028030


	//   ....[240]....
        /*0800*/ 	.word	0x000280b0


	//   ....[241]....
        /*0804*/ 	.word	0x00028120


	//   ....[242]....
        /*0808*/ 	.word	0x00028190


	//----- nvinfo : EIATTR_EXIT_INSTR_OFFSETS
	.align		4
.L_532:
        /*080c*/ 	.byte	0x04, 0x1c
        /*080e*/ 	.short	(.L_534 - .L_533)


	//   ....[0]....
.L_533:
        /*0810*/ 	.word	0x00000350


	//   ....[1]....
        /*0814*/ 	.word	0x0001a400


	//   ....[2]....
        /*0818*/ 	.word	0x0001a540


	//   ....[3]....
        /*081c*/ 	.word	0x0001a5a0


	//   ....[4]....
        /*0820*/ 	.word	0x0001b280


	//   ....[5]....
        /*0824*/ 	.word	0x0001b390


	//   ....[6]....
        /*0828*/ 	.word	0x0001b3f0


	//----- nvinfo : EIATTR_CTAIDZ_USED
	.align		4
.L_534:
        /*082c*/ 	.byte	0x01, 0x04
	.zero		2


	//----- nvinfo : EIATTR_MAX_THREADS
	.align		4
        /*0830*/ 	.byte	0x04, 0x05
        /*0832*/ 	.short	(.L_536 - .L_535)
.L_535:
        /*0834*/ 	.word	0x00000100
        /*0838*/ 	.word	0x00000001
        /*083c*/ 	.word	0x00000001


	//----- nvinfo : EIATTR_CRS_STACK_SIZE
	.align		4
.L_536:
        /*0840*/ 	.byte	0x04, 0x1e
        /*0842*/ 	.short	(.L_538 - .L_537)
.L_537:
        /*0844*/ 	.word	0x00000000
.L_538:


//--------------------- .nv.info._ZN7cutlass13device_kernelIN5flash19enable_sm80_to_sm89INS1_16FlashAttnFwdSm80INS1_25CollectiveMainloopFwdSm80ILi8ELi1ELb0EN4cute5tupleIJNS5_1CILi128EEENS7_ILi96EEENS7_ILi256EEEEEELi256ENS_10bfloat16_tEfNS_4arch4Sm80ELb1ELb0ELb1ELb0ELb1ELb0ELb1ELb0EEENS1_21CollectiveEpilogueFwdINS6_IJS8_SA_S9_EEENS6_IJNS7_ILi1EEESI_SI_EEESC_SE_Li256ELb0ELb1ELb0ELb0EEENS1_30DynamicPersistentTileSchedulerILi256ELi256ELb0ELb1ELb0EEEEEEEEEvNT_6ParamsE --------------------------
	.section	.nv.info._ZN7cutlass13device_kernelIN5flash19enable_sm80_to_sm89INS1_16FlashAttnFwdSm80INS1_25CollectiveMainloopFwdSm80ILi8ELi1ELb0EN4cute5tupleIJNS5_1CILi128EEENS7_ILi96EEENS7_ILi256EEEEEELi256ENS_10bfloat16_tEfNS_4arch4Sm80ELb1ELb0ELb1ELb0ELb1ELb0ELb1ELb0EEENS1_21CollectiveEpilogueFwdINS6_IJS8_SA_S9_EEENS6_IJNS7_ILi1EEESI_SI_EEESC_SE_Li256ELb0ELb1ELb0ELb0EEENS1_30DynamicPersistentTileSchedulerILi256ELi256ELb0ELb1ELb0EEEEEEEEEvNT_6ParamsE,"",@"SHT_CUDA_INFO"
	.sectionflags	@""
	.align	4


	//----- nvinfo : EIATTR_CUDA_API_VERSION
	.align		4
        /*0000*/ 	.byte	0x04, 0x37
        /*0002*/ 	.short	(.L_540 - .L_539)
.L_539:
        /*0004*/ 	.word	0x00000082


	//----- nvinfo : EIATTR_SW2861232_WAR
	.align		4
.L_540:
        /*0008*/ 	.byte	0x01, 0x35
	.zero		2


	//----- nvinfo : EIATTR_PARAM_CBANK
	.align		4
        /*000c*/ 	.byte	0x04, 0x0a
        /*000e*/ 	.short	(.L_542 - .L_541)
	.align		4
.L_541:
        /*0010*/ 	.word	index@(.nv.constant0._ZN7cutlass13device_kernelIN5flash19enable_sm80_to_sm89INS1_16FlashAttnFwdSm80INS1_25CollectiveMainloopFwdSm80ILi8ELi1ELb0EN4cute5tupleIJNS5_1CILi128EEENS7_ILi96EEENS7_ILi256EEEEEELi256ENS_10bfloat16_tEfNS_4arch4Sm80ELb1ELb0ELb1ELb0ELb1ELb0ELb1ELb0EEENS1_21CollectiveEpilogueFwdINS6_IJS8_SA_S9_EEENS6_IJNS7_ILi1EEESI_SI_EEESC_SE_Li256ELb0ELb1ELb0ELb0EEENS1_30DynamicPersistentTileSchedulerILi256ELi256ELb0ELb1ELb0EEEEEEEEEvNT_6ParamsE)
        /*0014*/ 	.short	0x0160
        /*0016*/ 	.short	0x0428


	//----- nvinfo : EIATTR_CBANK_PARAM_SIZE
	.align		4
.L_542:
        /*0018*/ 	.byte	0x03, 0x19
        /*001a*/ 	.short	0x0428


	//----- nvinfo : EIATTR_KPARAM_INFO
	.align		4
        /*001c*/ 	.byte	0x04, 0x17
        /*001e*/ 	.short	(.L_544 - .L_543)
.L_543:
        /*0020*/ 	.word	0x00000000
        /*0024*/ 	.short	0x0000
        /*0026*/ 	.short	0x0000
        /*0028*/ 	.byte	0x00, 0xf0, 0xa1, 0x10


	//----- nvinfo : EIATTR_MAXREG_COUNT
	.align		4
.L_544:
        /*002c*/ 	.byte	0x03, 0x1b
        /*002e*/ 	.short	0x00ff


	//----- nvinfo : EIATTR_NUM_BARRIERS
	.align		4
        /*0030*/ 	.byte	0x02, 0x4c
        /*0032*/ 	.byte	0x06
	.zero		1


	//----- nvinfo : EIATTR_ANNOTATIONS
	.align		4
        /*0034*/ 	.byte	0x04, 0x55
        /*0036*/ 	.short	(.L_546 - .L_545)


	//   ....[0]....
.L_545:
        /* <DEDUP_REMOVED lines=77> */


	//----- nvinfo : EIATTR_MERCURY_ISA_VERSION
	.align		4
.L_546:
        /*04f0*/ 	.byte	0x03, 0x5f
        /*04f2*/ 	.short	0x0000


	//----- nvinfo : EIATTR_INT_WARP_WIDE_INSTR_OFFSETS
	.align		4
        /*04f4*/ 	.byte	0x04, 0x31
        /*04f6*/ 	.short	(.L_548 - .L_547)


	//   ....[0]....
.L_547:
        /*04f8*/ 	.word	0x000130d0


	//   ....[1]....
        /*04fc*/ 	.word	0x00013150


	//----- nvinfo : EIATTR_COOP_GROUP_MASK_REGIDS
	.align		4
.L_548:
        /*0500*/ 	.byte	0x04, 0x29
        /*0502*/ 	.short	(.L_550 - .L_549)


	//   ....[0]....
.L_549:
        /*0504*/ 	.word	0xffffffff


	//   ....[1]....
        /*0508*/ 	.word	0xffffffff


	//   ....[2]....
        /*050c*/ 	.word	0xffffffff


	//   ....[3]....
        /*0510*/ 	.word	0xffffffff


	//   ....[4]....
        /*0514*/ 	.word	0xffffffff


	//   ....[5]....
        /*0518*/ 	.word	0xffffffff


	//   ....[6]....
        /*051c*/ 	.word	0xffffffff


	//   ....[7]....
        /*0520*/ 	.word	0xffffffff


	//   ....[8]....
        /*0524*/ 	.word	0xffffffff


	//   ....[9]....
        /*0528*/ 	.word	0xffffffff


	//   ....[10]....
        /*052c*/ 	.word	0xffffffff


	//   ....[11]....
        /*0530*/ 	.word	0xffffffff


	//   ....[12]....
        /*0534*/ 	.word	0xffffffff


	//   ....[13]....
        /*0538*/ 	.word	0xffffffff


	//   ....[14]....
        /*053c*/ 	.word	0xffffffff


	//   ....[15]....
        /*0540*/ 	.word	0xffffffff


	//   ....[16]....
        /*0544*/ 	.word	0xffffffff


	//   ....[17]....
        /*0548*/ 	.word	0xffffffff


	//   ....[18]....
        /*054c*/ 	.word	0xffffffff


	//   ....[19]....
        /*0550*/ 	.word	0xffffffff


	//   ....[20]....
        /*0554*/ 	.word	0xffffffff


	//   ....[21]....
        /*0558*/ 	.word	0xffffffff


	//   ....[22]....
        /*055c*/ 	.word	0xffffffff


	//   ....[23]....
        /*0560*/ 	.word	0xffffffff


	//   ....[24]....
        /*0564*/ 	.word	0xffffffff


	//   ....[25]....
        /*0568*/ 	.word	0xffffffff


	//   ....[26]....
        /*056c*/ 	.word	0xffffffff


	//   ....[27]....
        /*0570*/ 	.word	0xffffffff


	//   ....[28]....
        /*0574*/ 	.word	0xffffffff


	//   ....[29]....
        /*0578*/ 	.word	0xffffffff


	//   ....[30]....
        /*057c*/ 	.word	0xffffffff


	//   ....[31]....
        /*0580*/ 	.word	0xffffffff


	//   ....[32]....
        /*0584*/ 	.word	0xffffffff


	//   ....[33]....
        /*0588*/ 	.word	0xffffffff


	//   ....[34]....
        /*058c*/ 	.word	0xffffffff


	//   ....[35]....
        /*0590*/ 	.word	0xffffffff


	//   ....[36]....
        /*0594*/ 	.word	0xffffffff


	//   ....[37]....
        /*0598*/ 	.word	0xffffffff


	//   ....[38]....
        /*059c*/ 	.word	0xffffffff


	//   ....[39]....
        /*05a0*/ 	.word	0xffffffff


	//   ....[40]....
        /*05a4*/ 	.word	0xffffffff


	//   ....[41]....
        /*05a8*/ 	.word	0xffffffff


	//   ....[42]....
        /*05ac*/ 	.word	0xffffffff


	//   ....[43]....
        /*05b0*/ 	.word	0xffffffff


	//   ....[44]....
        /*05b4*/ 	.word	0xffffffff


	//   ....[45]....
        /*05b8*/ 	.word	0xffffffff


	//   ....[46]....
        /*05bc*/ 	.word	0xffffffff


	//   ....[47]....
        /*05c0*/ 	.word	0xffffffff


	//   ....[48]....
        /*05c4*/ 	.word	0xffffffff


	//   ....[49]....
        /*05c8*/ 	.word	0xffffffff


	//   ....[50]....
        /*05cc*/ 	.word	0xffffffff


	//   ....[51]....
        /*05d0*/ 	.word	0xffffffff


	//   ....[52]....
        /*05d4*/ 	.word	0xffffffff


	//   ....[53]....
        /*05d8*/ 	.word	0xffffffff


	//   ....[54]....
        /*05dc*/ 	.word	0xffffffff


	//   ....[55]....
        /*05e0*/ 	.word	0xffffffff


	//   ....[56]....
        /*05e4*/ 	.word	0xffffffff


	//   ....[57]....
        /*05e8*/ 	.word	0xffffffff


	//   ....[58]....
        /*05ec*/ 	.word	0xffffffff


	//   ....[59]....
        /*05f0*/ 	.word	0xffffffff


	//   ....[60]....
        /*05f4*/ 	.word	0xffffffff


	//   ....[61]....
        /*05f8*/ 	.word	0xffffffff


	//   ....[62]....
        /*05fc*/ 	.word	0xffffffff


	//   ....[63]....
        /*0600*/ 	.word	0xffffffff


	//   ....[64]....
        /*0604*/ 	.word	0xffffffff


	//   ....[65]....
        /*0608*/ 	.word	0xffffffff


	//   ....[66]....
        /*060c*/ 	.word	0xffffffff


	//   ....[67]....
        /*0610*/ 	.word	0xffffffff


	//   ....[68]....
        /*0614*/ 	.word	0xffffffff


	//   ....[69]....
        /*0618*/ 	.word	0xffffffff


	//   ....[70]....
        /*061c*/ 	.word	0xffffffff


	//   ....[71]....
        /*0620*/ 	.word	0xffffffff


	//   ....[72]....
        /*0624*/ 	.word	0xffffffff


	//   ....[73]....
        /*0628*/ 	.word	0xffffffff


	//   ....[74]....
        /*062c*/ 	.word	0xffffffff


	//   ....[75]....
        /*0630*/ 	.word	0xffffffff


	//   ....[76]....
        /*0634*/ 	.word	0xffffffff


	//   ....[77]....
        /*0638*/ 	.word	0xffffffff


	//   ....[78]....
        /*063c*/ 	.word	0xffffffff


	//   ....[79]....
        /*0640*/ 	.word	0xffffffff


	//   ....[80]....
        /*0644*/ 	.word	0xffffffff


	//   ....[81]....
        /*0648*/ 	.word	0xffffffff


	//   ....[82]....
        /*064c*/ 	.word	0xffffffff


	//   ....[83]....
        /*0650*/ 	.word	0xffffffff


	//   ....[84]....
        /*0654*/ 	.word	0xffffffff


	//   ....[85]....
        /*0658*/ 	.word	0xffffffff


	//   ....[86]....
        /*065c*/ 	.word	0xffffffff


	//   ....[87]....
        /*0660*/ 	.word	0xffffffff


	//   ....[88]....
        /*0664*/ 	.word	0xffffffff


	//   ....[89]....
        /*0668*/ 	.word	0xffffffff


	//   ....[90]....
        /*066c*/ 	.word	0xffffffff


	//   ....[91]....
        /*0670*/ 	.word	0xffffffff


	//   ....[92]....
        /*0674*/ 	.word	0xffffffff


	//   ....[93]....
        /*0678*/ 	.word	0xffffffff


	//   ....[94]....
        /*067c*/ 	.word	0xffffffff


	//   ....[95]....
        /*0680*/ 	.word	0xffffffff


	//   ....[96]....
        /*0684*/ 	.word	0xffffffff


	//   ....[97]....
        /*0688*/ 	.word	0xffffffff


	//   ....[98]....
        /*068c*/ 	.word	0xffffffff


	//   ....[99]....
        /*0690*/ 	.word	0xffffffff


	//   ....[100]....
        /*0694*/ 	.word	0xffffffff


	//   ....[101]....
        /*0698*/ 	.word	0xffffffff


	//   ....[102]....
        /*069c*/ 	.word	0xffffffff


	//   ....[103]....
        /*06a0*/ 	.word	0xffffffff


	//   ....[104]....
        /*06a4*/ 	.word	0xffffffff


	//   ....[105]....
        /*06a8*/ 	.word	0xffffffff


	//   ....[106]....
        /*06ac*/ 	.word	0xffffffff


	//   ....[107]....
        /*06b0*/ 	.word	0xffffffff


	//   ....[108]....
        /*06b4*/ 	.word	0xffffffff


	//   ....[109]....
        /*06b8*/ 	.word	0xffffffff


	//   ....[110]....
        /*06bc*/ 	.word	0xffffffff


	//   ....[111]....
        /*06c0*/ 	.word	0xffffffff


	//   ....[112]....
        /*06c4*/ 	.word	0xffffffff


	//   ....[113]....
        /*06c8*/ 	.word	0xffffffff


	//   ....[114]....
        /*06cc*/ 	.word	0xffffffff


	//   ....[115]....
        /*06d0*/ 	.word	0xffffffff


	//   ....[116]....
        /*06d4*/ 	.word	0xffffffff


	//   ....[117]....
        /*06d8*/ 	.word	0xffffffff


	//   ....[118]....
        /*06dc*/ 	.word	0xffffffff


	//   ....[119]....
        /*06e0*/ 	.word	0xffffffff


	//   ....[120]....
        /*06e4*/ 	.word	0xffffffff


	//   ....[121]....
        /*06e8*/ 	.word	0xffffffff


	//   ....[122]....
        /*06ec*/ 	.word	0xffffffff


	//   ....[123]....
        /*06f0*/ 	.word	0xffffffff


	//   ....[124]....
        /*06f4*/ 	.word	0xffffffff


	//   ....[125]....
        /*06f8*/ 	.word	0xffffffff


	//   ....[126]....
        /*06fc*/ 	.word	0xffffffff


	//   ....[127]....
        /*0700*/ 	.word	0xffffffff


	//   ....[128]....
        /*0704*/ 	.word	0xffffffff


	//   ....[129]....
        /*0708*/ 	.word	0xffffffff


	//   ....[130]....
        /*070c*/ 	.word	0xffffffff


	//   ....[131]....
        /*0710*/ 	.word	0xffffffff


	//   ....[132]....
        /*0714*/ 	.word	0xffffffff


	//   ....[133]....
        /*0718*/ 	.word	0xffffffff


	//   ....[134]....
        /*071c*/ 	.word	0xffffffff


	//   ....[135]....
        /*0720*/ 	.word	0xffffffff


	//   ....[136]....
        /*0724*/ 	.word	0xffffffff


	//   ....[137]....
        /*0728*/ 	.word	0xffffffff


	//   ....[138]....
        /*072c*/ 	.word	0xffffffff


	//   ....[139]....
        /*0730*/ 	.word	0xffffffff


	//   ....[140]....
        /*0734*/ 	.word	0xffffffff


	//   ....[141]....
        /*0738*/ 	.word	0xffffffff


	//   ....[142]....
        /*073c*/ 	.word	0xffffffff


	//   ....[143]....
        /*0740*/ 	.word	0xffffffff


	//   ....[144]....
        /*0744*/ 	.word	0xffffffff


	//   ....[145]....
        /*0748*/ 	.word	0xffffffff


	//   ....[146]....
        /*074c*/ 	.word	0xffffffff


	//   ....[147]....
        /*0750*/ 	.word	0xffffffff


	//   ....[148]....
        /*0754*/ 	.word	0xffffffff


	//   ....[149]....
        /*0758*/ 	.word	0xffffffff


	//   ....[150]....
        /*075c*/ 	.word	0xffffffff


	//   ....[151]....
        /*0760*/ 	.word	0xffffffff


	//   ....[152]....
        /*0764*/ 	.word	0xffffffff


	//   ....[153]....
        /*0768*/ 	.word	0xffffffff


	//   ....[154]....
        /*076c*/ 	.word	0xffffffff


	//----- nvinfo : EIATTR_COOP_GROUP_INSTR_OFFSETS
	.align		4
.L_550:
        /*0770*/ 	.byte	0x04, 0x28
        /*0772*/ 	.short	(.L_552 - .L_551)


	//   ....[0]....
.L_551:
        /*0774*/ 	.word	0x00000050


	//   ....[1]....
        /*0778*/ 	.word	0x00001550


	//   ....[2]....
        /*077c*/ 	.word	0x00001570


	//   ....[3]....
        /*0780*/ 	.word	0x000017e0


	//   ....[4]....
        /*0784*/ 	.word	0x000017f0


	//   ....[5]....
        /*0788*/ 	.word	0x000019f0


	//   ....[6]....
        /*078c*/ 	.word	0x00001a10


	//   ....[7]....
        /*0790*/ 	.word	0x00001c10


	//   ....[8]....
        /*0794*/ 	.word	0x00001c20


	//   ....[9]....
        /*0798*/ 	.word	0x00002270


	//   ....[10]....
        /*079c*/ 	.word	0x00002290


	//   ....[11]....
        /*07a0*/ 	.word	0x000022a0


	//   ....[12]....
        /*07a4*/ 	.word	0x000022d0


	//   ....[13]....
        /*07a8*/ 	.word	0x00002410


	//   ....[14]....
        /*07ac*/ 	.word	0x00002450


	//   ....[15]....
        /*07b0*/ 	.word	0x00002730


	//   ....[16]....
        /*07b4*/ 	.word	0x00002750


	//   ....[17]....
        /*07b8*/ 	.word	0x00002760


	//   ....[18]....
        /*07bc*/ 	.word	0x00002780


	//   ....[19]....
        /*07c0*/ 	.word	0x00002a70


	//   ....[20]....
        /*07c4*/ 	.word	0x00002ab0


	//   ....[21]....
        /*07c8*/ 	.word	0x00004700


	//   ....[22]....
        /*07cc*/ 	.word	0x00004720


	//   ....[23]....
        /*07d0*/ 	.word	0x00004750


	//   ....[24]....
        /*07d4*/ 	.word	0x00004770


	//   ....[25]....
        /*07d8*/ 	.word	0x000048d0


	//   ....[26]....
        /*07dc*/ 	.word	0x00004950


	//   ....[27]....
        /*07e0*/ 	.word	0x00004c30


	//   ....[28]....
        /*07e4*/ 	.word	0x00004f70


	//   ....[29]....
        /*07e8*/ 	.word	0x00005570


	//   ....[30]....
        /*07ec*/ 	.word	0x00005590


	//   ....[31]....
        /*07f0*/ 	.word	0x000055b0


	//   ....[32]....
        /*07f4*/ 	.word	0x000055d0


	//   ....[33]....
        /*07f8*/ 	.word	0x00007f10


	//   ....[34]....
        /*07fc*/ 	.word	0x00007f30


	//   ....[35]....
        /*0800*/ 	.word	0x00007f60


	//   ....[36]....
        /*0804*/ 	.word	0x00007fc0


	//   ....[37]....
        /*0808*/ 	.word	0x00008090


	//   ....[38]....
        /*080c*/ 	.word	0x00008150


	//   ....[39]....
        /*0810*/ 	.word	0x00009f60


	//   ....[40]....
        /*0814*/ 	.word	0x00009f80


	//   ....[41]....
        /*0818*/ 	.word	0x00009fb0


	//   ....[42]....
        /*081c*/ 	.word	0x0000a010


	//   ....[43]....
        /*0820*/ 	.word	0x0000a0e0


	//   ....[44]....
        /*0824*/ 	.word	0x0000a1a0


	//   ....[45]....
        /*0828*/ 	.word	0x0000a4c0


	//   ....[46]....
        /*082c*/ 	.word	0x0000a800


	//   ....[47]....
        /*0830*/ 	.word	0x0000ae00


	//   ....[48]....
        /*0834*/ 	.word	0x0000ae20


	//   ....[49]....
        /*0838*/ 	.word	0x0000ae40


	//   ....[50]....
        /*083c*/ 	.word	0x0000ae60


	//   ....[51]....
        /*0840*/ 	.word	0x0000d970


	//   ....[52]....
        /*0844*/ 	.word	0x0000d980


	//   ....[53]....
        /*0848*/ 	.word	0x0000d9e0


	//   ....[54]....
        /*084c*/ 	.word	0x0000da30


	//   ....[55]....
        /*0850*/ 	.word	0x0000da80


	//   ....[56]....
        /*0854*/ 	.word	0x0000db90


	//   ....[57]....
        /*0858*/ 	.word	0x0000f950


	//   ....[58]....
        /*085c*/ 	.word	0x0000f970


	//   ....[59]....
        /*0860*/ 	.word	0x0000fa70


	//   ....[60]....
        /*0864*/ 	.word	0x0000fa90


	//   ....[61]....
        /*0868*/ 	.word	0x0000fac0


	//   ....[62]....
        /*086c*/ 	.word	0x0000fb50


	//   ....[63]....
        /*0870*/ 	.word	0x0000ffe0


	//   ....[64]....
        /*0874*/ 	.word	0x0000fff0


	//   ....[65]....
        /*0878*/ 	.word	0x00010020


	//   ....[66]....
        /*087c*/ 	.word	0x00010030


	//   ....[67]....
        /*0880*/ 	.word	0x00012680


	//   ....[68]....
        /*0884*/ 	.word	0x000126d0


	//   ....[69]....
        /*0888*/ 	.word	0x000126f0


	//   ....[70]....
        /*088c*/ 	.word	0x00012710


	//   ....[71]....
        /*0890*/ 	.word	0x00013b30


	//   ....[72]....
        /*0894*/ 	.word	0x00013f10


	//   ....[73]....
        /*0898*/ 	.word	0x00013f30


	//   ....[74]....
        /*089c*/ 	.word	0x00013f50


	//   ....[75]....
        /*08a0*/ 	.word	0x00013f60


	//   ....[76]....
        /*08a4*/ 	.word	0x000141e0


	//   ....[77]....
        /*08a8*/ 	.word	0x00014200


	//   ....[78]....
        /*08ac*/ 	.word	0x00014380


	//   ....[79]....
        /*08b0*/ 	.word	0x000143b0


	//   ....[80]....
        /*08b4*/ 	.word	0x000144f0


	//   ....[81]....
        /*08b8*/ 	.word	0x00014520


	//   ....[82]....
        /*08bc*/ 	.word	0x00014660


	//   ....[83]....
        /*08c0*/ 	.word	0x00014680


	//   ....[84]....
        /*08c4*/ 	.word	0x00014c50


	//   ....[85]....
        /*08c8*/ 	.word	0x00014c70


	//   ....[86]....
        /*08cc*/ 	.word	0x00014ef0


	//   ....[87]....
        /*08d0*/ 	.word	0x00014f00


	//   ....[88]....
        /*08d4*/ 	.word	0x00015110


	//   ....[89]....
        /*08d8*/ 	.word	0x00015130


	//   ....[90]....
        /*08dc*/ 	.word	0x00015340


	//   ....[91]....
        /*08e0*/ 	.word	0x00015350


	//   ....[92]....
        /*08e4*/ 	.word	0x000155d0


	//   ....[93]....
        /*08e8*/ 	.word	0x000156e0


	//   ....[94]....
        /*08ec*/ 	.word	0x00015750


	//   ....[95]....
        /*08f0*/ 	.word	0x000157d0


	//   ....[96]....
        /*08f4*/ 	.word	0x00015840


	//   ....[97]....
        /*08f8*/ 	.word	0x000158c0


	//   ....[98]....
        /*08fc*/ 	.word	0x00015940


	//   ....[99]....
        /*0900*/ 	.word	0x000159c0


	//   ....[100]....
        /*0904*/ 	.word	0x00015a30


	//   ....[101]....
        /*0908*/ 	.word	0x00015aa0


	//   ....[102]....
        /*090c*/ 	.word	0x00015b10


	//   ....[103]....
        /*0910*/ 	.word	0x00015d10


	//   ....[104]....
        /*0914*/ 	.word	0x00015d80


	//   ....[105]....
        /*0918*/ 	.word	0x00015f90


	//   ....[106]....
        /*091c*/ 	.word	0x00016000


	//   ....[107]....
        /*0920*/ 	.word	0x00016070


	//   ....[108]....
        /*0924*/ 	.word	0x000160f0


	//   ....[109]....
        /*0928*/ 	.word	0x00016730


	//   ....[110]....
        /*092c*/ 	.word	0x00016780


	//   ....[111]....
        /*0930*/ 	.word	0x000167d0


	//   ....[112]....
        /*0934*/ 	.word	0x00016810


	//   ....[113]....
        /*0938*/ 	.word	0x00016880


	//   ....[114]....
        /*093c*/ 	.word	0x000168f0


	//   ....[115]....
        /*0940*/ 	.word	0x00016af0


	//   ....[116]....
        /*0944*/ 	.word	0x00016b60


	//   ....[117]....
        /*0948*/ 	.word	0x00016d70


	//   ....[118]....
        /*094c*/ 	.word	0x00016de0


	//   ....[119]....
        /*0950*/ 	.word	0x00016e50


	//   ....[120]....
        /*0954*/ 	.word	0x00016ec0


	//   ....[121]....
        /*0958*/ 	.word	0x000170c0


	//   ....[122]....
        /*095c*/ 	.word	0x00017130


	//   ....[123]....
        /*0960*/ 	.word	0x00017340


	//   ....[124]....
        /*0964*/ 	.word	0x000173b0


	//   ....[125]....
        /*0968*/ 	.word	0x00017420


	//   ....[126]....
        /*096c*/ 	.word	0x000174a0


	//   ....[127]....
        /*0970*/ 	.word	0x00017ae0


	//   ....[128]....
        /*0974*/ 	.word	0x00017b20


	//   ....[129]....
        /*0978*/ 	.word	0x00017b70


	//   ....[130]....
        /*097c*/ 	.word	0x00017bb0


	//   ....[131]....
        /*0980*/ 	.word	0x00017c10


	//   ....[132]....
        /*0984*/ 	.word	0x00017c80


	//   ....[133]....
        /*0988*/ 	.word	0x00017cf0


	//   ....[134]....
        /*098c*/ 	.word	0x00017e80


	//   ....[135]....
        /*0990*/ 	.word	0x00017ef0


	//   ....[136]....
        /*0994*/ 	.word	0x00018080


	//   ....[137]....
        /*0998*/ 	.word	0x000180f0


	//   ....[138]....
        /*099c*/ 	.word	0x00018140


	//   ....[139]....
        /*09a0*/ 	.word	0x00018180


	//   ....[140]....
        /*09a4*/ 	.word	0x000181d0


	//   ....[141]....
        /*09a8*/ 	.word	0x00018210


	//   ....[142]....
        /*09ac*/ 	.word	0x00018260


	//   ....[143]....
        /*09b0*/ 	.word	0x000182c0


	//   ....[144]....
        /*09b4*/ 	.word	0x00018310


	//   ....[145]....
        /*09b8*/ 	.word	0x00018360


	//   ....[146]....
        /*09bc*/ 	.word	0x000183d0


	//   ....[147]....
        /*09c0*/ 	.word	0x00018440


	//   ....[148]....
        /*09c4*/ 	.word	0x000184c0


	//   ....[149]....
        /*09c8*/ 	.word	0x00018530


	//   ....[150]....
        /*09cc*/ 	.word	0x000185b0


	//   ....[151]....
        /*09d0*/ 	.word	0x00018630


	//   ....[152]....
        /*09d4*/ 	.word	0x000186b0


	//   ....[153]....
        /*09d8*/ 	.word	0x00018720


	//   ....[154]....
        /*09dc*/ 	.word	0x00018790


	//----- nvinfo : EIATTR_EXIT_INSTR_OFFSETS
	.align		4
.L_552:
        /*09e0*/ 	.byte	0x04, 0x1c
        /*09e2*/ 	.short	(.L_554 - .L_553)


	//   ....[0]....
.L_553:
        /*09e4*/ 	.word	0x000000a0


	//   ....[1]....
        /*09e8*/ 	.word	0x00015690


	//----- nvinfo : EIATTR_MAX_THREADS
	.align		4
.L_554:
        /*09ec*/ 	.byte	0x04, 0x05
        /*09ee*/ 	.short	(.L_556 - .L_555)
.L_555:
        /*09f0*/ 	.word	0x00000100
        /*09f4*/ 	.word	0x00000001
        /*09f8*/ 	.word	0x00000001


	//----- nvinfo : EIATTR_CRS_STACK_SIZE
	.align		4
.L_556:
        /*09fc*/ 	.byte	0x04, 0x1e
        /*09fe*/ 	.short	(.L_558 - .L_557)
.L_557:
        /*0a00*/ 	.word	0x00000000
.L_558:


//--------------------- .nv.info._ZN7cutlass13device_kernelIN5flash19enable_sm80_to_sm89INS1_16FlashAttnFwdSm80INS1_25CollectiveMainloopFwdSm80ILi8ELi1ELb0EN4cute5tupleIJNS5_1CILi128EEENS7_ILi96EEENS7_ILi256EEEEEELi256ENS_10bfloat16_tEfNS_4arch4Sm80ELb1ELb0ELb1ELb1ELb1ELb0ELb1ELb0EEENS1_21CollectiveEpilogueFwdINS6_IJS8_SA_S9_EEENS6_IJNS7_ILi1EEESI_SI_EEESC_SE_Li256ELb1ELb1ELb0ELb0EEENS1_19SingleTileSchedulerILb1ELb0ELb1ELi128EEEEEEEEEvNT_6ParamsE --------------------------
	.section	.nv.info._ZN7cutlass13device_kernelIN5flash19enable_sm80_to_sm89INS1_16FlashAttnFwdSm80INS1_25CollectiveMainloopFwdSm80ILi8ELi1ELb0EN4cute5tupleIJNS5_1CILi128EEENS7_ILi96EEENS7_ILi256EEEEEELi256ENS_10bfloat16_tEfNS_4arch4Sm80ELb1ELb0ELb1ELb1ELb1ELb0ELb1ELb0EEENS1_21CollectiveEpilogueFwdINS6_IJS8_SA_S9_EEENS6_IJNS7_ILi1EEESI_SI_EEESC_SE_Li256ELb1ELb1ELb0ELb0EEENS1_19SingleTileSchedulerILb1ELb0ELb1ELi128EEEEEEEEEvNT_6ParamsE,"",@"SHT_CUDA_INFO"
	.sectionflags	@""
	.align	4


	//----- nvinfo : EIATTR_CUDA_API_VERSION
	.align		4
        /*0000*/ 	.byte	0x04, 0x37
        /*0002*/ 	.short	(.L_560 - .L_559)
.L_559:
        /*0004*/ 	.word	0x00000082


	//----- nvinfo : EIATTR_SW2861232_WAR
	.align		4
.L_560:
        /*0008*/ 	.byte	0x01, 0x35
	.zero		2


	//----- nvinfo : EIATTR_PARAM_CBANK
	.align		4
        /*000c*/ 	.byte	0x04, 0x0a
        /*000e*/ 	.short	(.L_562 - .L_561)
	.align		4
.L_561:
        /*0010*/ 	.word	index@(.nv.constant0._ZN7cutlass13device_kernelIN5flash19enable_sm80_to_sm89INS1_16FlashAttnFwdSm80INS1_25CollectiveMainloopFwdSm80ILi8ELi1ELb0EN4cute5tupleIJNS5_1CILi128EEENS7_ILi96EEENS7_ILi256EEEEEELi256ENS_10bfloat16_tEfNS_4arch4Sm80ELb1ELb0ELb1ELb1ELb1ELb0ELb1ELb0EEENS1_21CollectiveEpilogueFwdINS6_IJS8_SA_S9_EEENS6_IJNS7_ILi1EEESI_SI_EEESC_SE_Li256ELb1ELb1ELb0ELb0EEENS1_19SingleTileSchedulerILb1ELb0ELb1ELi128EEEEEEEEEvNT_6ParamsE)
        /*0014*/ 	.short	0x0160
        /*0016*/ 	.short	0x0418


	//----- nvinfo : EIATTR_CBANK_PARAM_SIZE
	.align		4
.L_562:
        /*0018*/ 	.byte	0x03, 0x19
        /*001a*/ 	.short	0x0418


	//----- nvinfo : EIATTR_KPARAM_INFO
	.align		4
        /*001c*/ 	.byte	0x04, 0x17
        /*001e*/ 	.short	(.L_564 - .L_563)
.L_563:
        /*0020*/ 	.word	0x00000000
        /*0024*/ 	.short	0x0000
        /*0026*/ 	.short	0x0000
        /*0028*/ 	.byte	0x00, 0xf0, 0x61, 0x10


	//----- nvinfo : EIATTR_MAXREG_COUNT
	.align		4
.L_564:
        /*002c*/ 	.byte	0x03, 0x1b
        /*002e*/ 	.short	0x00ff


	//----- nvinfo : EIATTR_NUM_BARRIERS
	.align		4
        /*0030*/ 	.byte	0x02, 0x4c
        /*0032*/ 	.byte	0x02
	.zero		1


	//----- nvinfo : EIATTR_ANNOTATIONS
	.align		4
        /*0034*/ 	.byte	0x04, 0x55
        /*0036*/ 	.short	(.L_566 - .L_565)


	//   ....[0]....
.L_565:
        /* <DEDUP_REMOVED lines=56> */


	//----- nvinfo : EIATTR_MERCURY_ISA_VERSION
	.align		4
.L_566:
        /*03a0*/ 	.byte	0x03, 0x5f
        /*03a2*/ 	.short	0x0000


	//----- nvinfo : EIATTR_COOP_GROUP_MASK_REGIDS
	.align		4
        /*03a4*/ 	.byte	0x04, 0x29
        /*03a6*/ 	.short	(.L_568 - .L_567)


	//   ....[0]....
.L_567:
        /*03a8*/ 	.word	0xffffffff


	//   ....[1]....
        /*03ac*/ 	.word	0xffffffff


	//   ....[2]....
        /*03b0*/ 	.word	0xffffffff


	//   ....[3]....
        /*03b4*/ 	.word	0xffffffff


	//   ....[4]....
        /*03b8*/ 	.word	0xffffffff


	//   ....[5]....
        /*03bc*/ 	.word	0xffffffff


	//   ....[6]....
        /*03c0*/ 	.word	0xffffffff


	//   ....[7]....
        /*03c4*/ 	.word	0xffffffff


	//   ....[8]....
        /*03c8*/ 	.word	0xffffffff


	//   ....[9]....
        /*03cc*/ 	.word	0xffffffff


	//   ....[10]....
        /*03d0*/ 	.word	0xffffffff


	//   ....[11]....
        /*03d4*/ 	.word	0xffffffff


	//   ....[12]....
        /*03d8*/ 	.word	0xffffffff


	//   ....[13]....
        /*03dc*/ 	.word	0xffffffff


	//   ....[14]....
        /*03e0*/ 	.word	0xffffffff


	//   ....[15]....
        /*03e4*/ 	.word	0xffffffff


	//   ....[16]....
        /*03e8*/ 	.word	0xffffffff


	//   ....[17]....
        /*03ec*/ 	.word	0xffffffff


	//   ....[18]....
        /*03f0*/ 	.word	0xffffffff


	//   ....[19]....
        /*03f4*/ 	.word	0xffffffff


	//   ....[20]....
        /*03f8*/ 	.word	0xffffffff


	//   ....[21]....
        /*03fc*/ 	.word	0xffffffff


	//   ....[22]....
        /*0400*/ 	.word	0xffffffff


	//   ....[23]....
        /*0404*/ 	.word	0xffffffff


	//   ....[24]....
        /*0408*/ 	.word	0xffffffff


	//   ....[25]....
        /*040c*/ 	.word	0xffffffff


	//   ....[26]....
        /*0410*/ 	.word	0xffffffff


	//   ....[27]....
        /*0414*/ 	.word	0xffffffff


	//   ....[28]....
        /*0418*/ 	.word	0xffffffff


	//   ....[29]....
        /*041c*/ 	.word	0xffffffff


	//   ....[30]....
        /*0420*/ 	.word	0xffffffff


	//   ....[31]....
        /*0424*/ 	.word	0xffffffff


	//   ....[32]....
        /*0428*/ 	.word	0xffffffff


	//   ....[33]....
        /*042c*/ 	.word	0xffffffff


	//   ....[34]....
        /*0430*/ 	.word	0xffffffff


	//   ....[35]....
        /*0434*/ 	.word	0xffffffff


	//   ....[36]....
        /*0438*/ 	.word	0xffffffff


	//   ....[37]....
        /*043c*/ 	.word	0xffffffff


	//   ....[38]....
        /*0440*/ 	.word	0xffffffff


	//   ....[39]....
        /*0444*/ 	.word	0xffffffff


	//   ....[40]....
        /*0448*/ 	.word	0xffffffff


	//   ....[41]....
        /*044c*/ 	.word	0xffffffff


	//   ....[42]....
        /*0450*/ 	.word	0xffffffff


	//   ....[43]....
        /*0454*/ 	.word	0xffffffff


	//   ....[44]....
        /*0458*/ 	.word	0xffffffff


	//   ....[45]....
        /*045c*/ 	.word	0xffffffff


	//   ....[46]....
        /*0460*/ 	.word	0xffffffff


	//   ....[47]....
        /*0464*/ 	.word	0xffffffff


	//   ....[48]....
        /*0468*/ 	.word	0xffffffff


	//   ....[49]....
        /*046c*/ 	.word	0xffffffff


	//   ....[50]....
        /*0470*/ 	.word	0xffffffff


	//   ....[51]....
        /*0474*/ 	.word	0xffffffff


	//   ....[52]....
        /*0478*/ 	.word	0xffffffff


	//   ....[53]....
        /*047c*/ 	.word	0xffffffff


	//   ....[54]....
        /*0480*/ 	.word	0xffffffff


	//   ....[55]....
        /*0484*/ 	.word	0xffffffff


	//   ....[56]....
        /*0488*/ 	.word	0xffffffff


	//   ....[57]....
        /*048c*/ 	.word	0xffffffff


	//   ....[58]....
        /*0490*/ 	.word	0xffffffff


	//   ....[59]....
        /*0494*/ 	.word	0xffffffff


	//   ....[60]....
        /*0498*/ 	.word	0xffffffff


	//   ....[61]....
        /*049c*/ 	.word	0xffffffff


	//   ....[62]....
        /*04a0*/ 	.word	0xffffffff


	//   ....[63]....
        /*04a4*/ 	.word	0xffffffff


	//   ....[64]....
        /*04a8*/ 	.word	0xffffffff


	//   ....[65]....
        /*04ac*/ 	.word	0xffffffff


	//   ....[66]....
        /*04b0*/ 	.word	0xffffffff


	//   ....[67]....
        /*04b4*/ 	.word	0xffffffff


	//   ....[68]....
        /*04b8*/ 	.word	0xffffffff


	//   ....[69]....
        /*04bc*/ 	.word	0xffffffff


	//   ....[70]....
        /*04c0*/ 	.word	0xffffffff


	//   ....[71]....
        /*04c4*/ 	.word	0xffffffff


	//   ....[72]....
        /*04c8*/ 	.word	0xffffffff


	//   ....[73]....
        /*04cc*/ 	.word	0xffffffff


	//   ....[74]....
        /*04d0*/ 	.word	0xffffffff


	//   ....[75]....
        /*04d4*/ 	.word	0xffffffff


	//   ....[76]....
        /*04d8*/ 	.word	0xffffffff


	//   ....[77]....
        /*04dc*/ 	.word	0xffffffff


	//   ....[78]....
        /*04e0*/ 	.word	0xffffffff


	//   ....[79]....
        /*04e4*/ 	.word	0xffffffff


	//   ....[80]....
        /*04e8*/ 	.word	0xffffffff


	//   ....[81]....
        /*04ec*/ 	.word	0xffffffff


	//   ....[82]....
        /*04f0*/ 	.word	0xffffffff


	//   ....[83]....
        /*04f4*/ 	.word	0xffffffff


	//   ....[84]....
        /*04f8*/ 	.word	0xffffffff


	//   ....[85]....
        /*04fc*/ 	.word	0xffffffff


	//   ....[86]....
        /*0500*/ 	.word	0xffffffff


	//   ....[87]....
        /*0504*/ 	.word	0xffffffff


	//   ....[88]....
        /*0508*/ 	.word	0xffffffff


	//   ....[89]....
        /*050c*/ 	.word	0xffffffff


	//   ....[90]....
        /*0510*/ 	.word	0xffffffff


	//----- nvinfo : EIATTR_COOP_GROUP_INSTR_OFFSETS
	.align		4
.L_568:
        /*0514*/ 	.byte	0x04, 0x28
        /*0516*/ 	.short	(.L_570 - .L_569)


	//   ....[0]....
.L_569:
        /*0518*/ 	.word	0x000000a0


	//   ....[1]....
        /*051c*/ 	.word	0x00001330


	//   ....[2]....
        /*0520*/ 	.word	0x00001350


	//   ....[3]....
        /*0524*/ 	.word	0x000015b0


	//   ....[4]....
        /*0528*/ 	.word	0x000015e0


	//   ....[5]....
        /*052c*/ 	.word	0x00001750


	//   ....[6]....
        /*0530*/ 	.word	0x00001780


	//   ....[7]....
        /*0534*/ 	.word	0x00001900


	//   ....[8]....
        /*0538*/ 	.word	0x00001950


	//   ....[9]....
        /*053c*/ 	.word	0x000020e0


	//   ....[10]....
        /*0540*/ 	.word	0x00002110


	//   ....[11]....
        /*0544*/ 	.word	0x00002140


	//   ....[12]....
        /*0548*/ 	.word	0x00002180


	//   ....[13]....
        /*054c*/ 	.word	0x000021c0


	//   ....[14]....
        /*0550*/ 	.word	0x00002200


	//   ....[15]....
        /*0554*/ 	.word	0x00002230


	//   ....[16]....
        /*0558*/ 	.word	0x00002270


	//   ....[17]....
        /*055c*/ 	.word	0x00002360


	//   ....[18]....
        /*0560*/ 	.word	0x00002390


	//   ....[19]....
        /*0564*/ 	.word	0x000023d0


	//   ....[20]....
        /*0568*/ 	.word	0x00002410


	//   ....[21]....
        /*056c*/ 	.word	0x00004060


	//   ....[22]....
        /*0570*/ 	.word	0x00004080


	//   ....[23]....
        /*0574*/ 	.word	0x000040a0


	//   ....[24]....
        /*0578*/ 	.word	0x000040d0


	//   ....[25]....
        /*057c*/ 	.word	0x00004170


	//   ....[26]....
        /*0580*/ 	.word	0x00004180


	//   ....[27]....
        /*0584*/ 	.word	0x000048c0


	//   ....[28]....
        /*0588*/ 	.word	0x00004ca0


	//   ....[29]....
        /*058c*/ 	.word	0x00005610


	//   ....[30]....
        /*0590*/ 	.word	0x00005740


	//   ....[31]....
        /*0594*/ 	.word	0x00005750


	//   ....[32]....
        /*0598*/ 	.word	0x000057a0


	//   ....[33]....
        /*059c*/ 	.word	0x00007760


	//   ....[34]....
        /*05a0*/ 	.word	0x00007790


	//   ....[35]....
        /*05a4*/ 	.word	0x000077a0


	//   ....[36]....
        /*05a8*/ 	.word	0x000077b0


	//   ....[37]....
        /*05ac*/ 	.word	0x00007870


	//   ....[38]....
        /*05b0*/ 	.word	0x00007890


	//   ....[39]....
        /*05b4*/ 	.word	0x00009650


	//   ....[40]....
        /*05b8*/ 	.word	0x00009660


	//   ....[41]....
        /*05bc*/ 	.word	0x00009670


	//   ....[42]....
        /*05c0*/ 	.word	0x00009680


	//   ....[43]....
        /*05c4*/ 	.word	0x00009690


	//   ....[44]....
        /*05c8*/ 	.word	0x000097e0


	//   ....[45]....
        /*05cc*/ 	.word	0x00009a40


	//   ....[46]....
        /*05d0*/ 	.word	0x00009a70


	//   ....[47]....
        /*05d4*/ 	.word	0x0000a300


	//   ....[48]....
        /*05d8*/ 	.word	0x0000a3f0


	//   ....[49]....
        /*05dc*/ 	.word	0x0000a400


	//   ....[50]....
        /*05e0*/ 	.word	0x0000a430


	//   ....[51]....
        /*05e4*/ 	.word	0x0000cf60


	//   ....[52]....
        /*05e8*/ 	.word	0x0000cf70


	//   ....[53]....
        /*05ec*/ 	.word	0x0000cf80


	//   ....[54]....
        /*05f0*/ 	.word	0x0000cf90


	//   ....[55]....
        /*05f4*/ 	.word	0x0000cfa0


	//   ....[56]....
        /*05f8*/ 	.word	0x0000cfb0


	//   ....[57]....
        /*05fc*/ 	.word	0x0000d4f0


	//   ....[58]....
        /*0600*/ 	.word	0x0000d510


	//   ....[59]....
        /*0604*/ 	.word	0x0000d530


	//   ....[60]....
        /*0608*/ 	.word	0x0000d540


	//   ....[61]....
        /*060c*/ 	.word	0x0000d560


	//   ....[62]....
        /*0610*/ 	.word	0x0000d590


	//   ....[63]....
        /*0614*/ 	.word	0x0000f550


	//   ....[64]....
        /*0618*/ 	.word	0x0000f560


	//   ....[65]....
        /*061c*/ 	.word	0x0000f580


	//   ....[66]....
        /*0620*/ 	.word	0x0000f5a0


	//   ....[67]....
        /*0624*/ 	.word	0x00011dc0


	//   ....[68]....
        /*0628*/ 	.word	0x00011df0


	//   ....[69]....
        /*062c*/ 	.word	0x00011e40


	//   ....[70]....
        /*0630*/ 	.word	0x00011e60


	//   ....[71]....
        /*0634*/ 	.word	0x000138b0


	//   ....[72]....
        /*0638*/ 	.word	0x000138e0


	//   ....[73]....
        /*063c*/ 	.word	0x00013920


	//   ....[74]....
        /*0640*/ 	.word	0x00013960


	//   ....[75]....
        /*0644*/ 	.word	0x00013b80


	//   ....[76]....
        /*0648*/ 	.word	0x00013b90


	//   ....[77]....
        /*064c*/ 	.word	0x00013d90


	//   ....[78]....
        /*0650*/ 	.word	0x00013dc0


	//   ....[79]....
        /*0654*/ 	.word	0x00013f80


	//   ....[80]....
        /*0658*/ 	.word	0x00013fb0


	//   ....[81]....
        /*065c*/ 	.word	0x00014170


	//   ....[82]....
        /*0660*/ 	.word	0x00014190


	//   ....[83]....
        /*0664*/ 	.word	0x00014b40


	//   ....[84]....
        /*0668*/ 	.word	0x00014b60


	//   ....[85]....
        /*066c*/ 	.word	0x00014cf0


	//   ....[86]....
        /*0670*/ 	.word	0x00014d20


	//   ....[87]....
        /*0674*/ 	.word	0x00014eb0


	//   ....[88]....
        /*0678*/ 	.word	0x00014ee0


	//   ....[89]....
        /*067c*/ 	.word	0x00015070


	//   ....[90]....
        /*0680*/ 	.word	0x00015090


	//----- nvinfo : EIATTR_EXIT_INSTR_OFFSETS
	.align		4
.L_570:
        /*0684*/ 	.byte	0x04, 0x1c
        /*0686*/ 	.short	(.L_572 - .L_571)


	//   ....[0]....
.L_571:
        /*0688*/ 	.word	0x00000450


	//   ....[1]....
        /*068c*/ 	.word	0x000141a0


	//   ....[2]....
        /*0690*/ 	.word	0x000142e0


	//   ....[3]....
        /*0694*/ 	.word	0x00014340


	//   ....[4]....
        /*0698*/ 	.word	0x000150a0


	//   ....[5]....
        /*069c*/ 	.word	0x000151b0


	//   ....[6]....
        /*06a0*/ 	.word	0x00015210


	//----- nvinfo : EIATTR_CTAIDZ_USED
	.align		4
.L_572:
        /*06a4*/ 	.byte	0x01, 0x04
	.zero		2


	//----- nvinfo : EIATTR_MAX_THREADS
	.align		4
        /*06a8*/ 	.byte	0x04, 0x05
        /*06aa*/ 	.short	(.L_574 - .L_573)
.L_573:
        /*06ac*/ 	.word	0x00000100
        /*06b0*/ 	.word	0x00000001
        /*06b4*/ 	.word	0x00000001


	//----- nvinfo : EIATTR_CRS_STACK_SIZE
	.align		4
.L_574:
        /*06b8*/ 	.byte	0x04, 0x1e
        /*06ba*/ 	.short	(.L_576 - .L_575)
.L_575:
        /*06bc*/ 	.word	0x00000000
.L_576:


//--------------------- .nv.info._ZN7cutlass13device_kernelIN5flash19enable_sm80_to_sm89INS1_16FlashAttnFwdSm80INS1_25CollectiveMainloopFwdSm80ILi8ELi1ELb0EN4cute5tupleIJNS5_1CILi128EEENS7_ILi48EEENS7_ILi256EEEEEELi256ENS_10bfloat16_tEfNS_4arch4Sm80ELb1ELb0ELb1ELb1ELb1ELb1ELb1ELb0EEENS1_21CollectiveEpilogueFwdINS6_IJS8_SA_S9_EEENS6_IJNS7_ILi1EEESI_SI_EEESC_SE_Li256ELb1ELb1ELb0ELb0EEENS1_19SingleTileSchedulerILb1ELb0ELb1ELi128EEEEEEEEEvNT_6ParamsE --------------------------
	.section	.nv.info._ZN7cutlass13device_kernelIN5flash19enable_sm80_to_sm89INS1_16FlashAttnFwdSm80INS1_25CollectiveMainloopFwdSm80ILi8ELi1ELb0EN4cute5tupleIJNS5_1CILi128EEENS7_ILi48EEENS7_ILi256EEEEEELi256ENS_10bfloat16_tEfNS_4arch4Sm80ELb1ELb0ELb1ELb1ELb1ELb1ELb1ELb0EEENS1_21CollectiveEpilogueFwdINS6_IJS8_SA_S9_EEENS6_IJNS7_ILi1EEESI_SI_EEESC_SE_Li256ELb1ELb1ELb0ELb0EEENS1_19SingleTileSchedulerILb1ELb0ELb1ELi128EEEEEEEEEvNT_6ParamsE,"",@"SHT_CUDA_INFO"
	.sectionflags	@""
	.align	4


	//----- nvinfo : EIATTR_CUDA_API_VERSION
	.align		4
        /*0000*/ 	.byte	0x04, 0x37
        /*0002*/ 	.short	(.L_578 - .L_577)
.L_577:
        /*0004*/ 	.word	0x00000082


	//----- nvinfo : EIATTR_SW2861232_WAR
	.align		4
.L_578:
        /*0008*/ 	.byte	0x01, 0x35
	.zero		2


	//----- nvinfo : EIATTR_PARAM_CBANK
	.align		4
        /*000c*/ 	.byte	0x04, 0x0a
        /*000e*/ 	.short	(.L_580 - .L_579)
	.align		4
.L_579:
        /*0010*/ 	.word	index@(.nv.constant0._ZN7cutlass13device_kernelIN5flash19enable_sm80_to_sm89INS1_16FlashAttnFwdSm80INS1_25CollectiveMainloopFwdSm80ILi8ELi1ELb0EN4cute5tupleIJNS5_1CILi128EEENS7_ILi48EEENS7_ILi256EEEEEELi256ENS_10bfloat16_tEfNS_4arch4Sm80ELb1ELb0ELb1ELb1ELb1ELb1ELb1ELb0EEENS1_21CollectiveEpilogueFwdINS6_IJS8_SA_S9_EEENS6_IJNS7_ILi1EEESI_SI_EEESC_SE_Li256ELb1ELb1ELb0ELb0EEENS1_19SingleTileSchedulerILb1ELb0ELb1ELi128EEEEEEEEEvNT_6ParamsE)
        /*0014*/ 	.short	0x0160
        /*0016*/ 	.short	0x0418


	//----- nvinfo : EIATTR_CBANK_PARAM_SIZE
	.align		4
.L_580:
        /*0018*/ 	.byte	0x03, 0x19
        /*001a*/ 	.short	0x0418


	//----- nvinfo : EIATTR_KPARAM_INFO
	.align		4
        /*001c*/ 	.byte	0x04, 0x17
        /*001e*/ 	.short	(.L_582 - .L_581)
.L_581:
        /*0020*/ 	.word	0x00000000
        /*0024*/ 	.short	0x0000
        /*0026*/ 	.short	0x0000
        /*0028*/ 	.byte	0x00, 0xf0, 0x61, 0x10


	//----- nvinfo : EIATTR_MAXREG_COUNT
	.align		4
.L_582:
        /*002c*/ 	.byte	0x03, 0x1b
        /*002e*/ 	.short	0x00ff


	//----- nvinfo : EIATTR_NUM_BARRIERS
	.align		4
        /*0030*/ 	.byte	0x02, 0x4c
        /*0032*/ 	.byte	0x02
	.zero		1


	//----- nvinfo : EIATTR_ANNOTATIONS
	.align		4
        /*0034*/ 	.byte	0x04, 0x55
        /*0036*/ 	.short	(.L_584 - .L_583)


	//   ....[0]....
.L_583:
        /*0038*/ 	.word	0x00000001
        /*003c*/ 	.byte	0xe0, 0x01, 0x00, 0x00, 0x01, 0x00, 0x00, 0x00, 0x20, 0x03, 0x00, 0x00, 0x01, 0x00, 0x00, 0x00
        /*004c*/ 	.byte	0x30, 0x03, 0x00, 0x00, 0x01, 0x00, 0x00, 0x00, 0xf0, 0x7a, 0x00, 0x00, 0x01, 0x00, 0x00, 0x00
        /*005c*/ 	.byte	0xe0, 0x32, 0x01, 0x00, 0x01, 0x00, 0x00, 0x00, 0x90, 0x4d, 0x01, 0x00


	//----- nvinfo : EIATTR_MERCURY_ISA_VERSION
	.align		4
.L_584:
        /*0068*/ 	.byte	0x03, 0x5f
        /*006a*/ 	.short	0x0000


	//----- nvinfo : EIATTR_COOP_GROUP_MASK_REGIDS
	.align		4
        /*006c*/ 	.byte	0x04, 0x29
        /*006e*/ 	.short	(.L_586 - .L_585)


	//   ....[0]....
.L_585:
        /*0070*/ 	.word	0xffffffff


	//   ....[1]....
        /*0074*/ 	.word	0xffffffff


	//   ....[2]....
        /*0078*/ 	.word	0xffffffff


	//   ....[3]....
        /*007c*/ 	.word	0xffffffff


	//   ....[4]....
        /*0080*/ 	.word	0xffffffff


	//   ....[5]....
        /*0084*/ 	.word	0xffffffff


	//   ....[6]....
        /*0088*/ 	.word	0xffffffff


	//   ....[7]....
        /*008c*/ 	.word	0xffffffff


	//   ....[8]....
        /*0090*/ 	.word	0xffffffff


	//   ....[9]....
        /*0094*/ 	.word	0xffffffff


	//   ....[10]....
        /*0098*/ 	.word	0xffffffff


	//   ....[11]....
        /*009c*/ 	.word	0xffffffff


	//   ....[12]....
        /*00a0*/ 	.word	0xffffffff


	//   ....[13]....
        /*00a4*/ 	.word	0xffffffff


	//   ....[14]....
        /*00a8*/ 	.word	0xffffffff


	//   ....[15]....
        /*00ac*/ 	.word	0xffffffff


	//   ....[16]....
        /*00b0*/ 	.word	0xffffffff


	//   ....[17]....
        /*00b4*/ 	.word	0xffffffff


	//   ....[18]....
        /*00b8*/ 	.word	0xffffffff


	//   ....[19]....
        /*00bc*/ 	.word	0xffffffff


	//   ....[20]....
        /*00c0*/ 	.word	0xffffffff


	//   ....[21]....
        /*00c4*/ 	.word	0xffffffff


	//   ....[22]....
        /*00c8*/ 	.word	0xffffffff


	//   ....[23]....
        /*00cc*/ 	.word	0xffffffff


	//   ....[24]....
        /*00d0*/ 	.word	0xffffffff


	//   ....[25]....
        /*00d4*/ 	.word	0xffffffff


	//   ....[26]....
        /*00d8*/ 	.word	0xffffffff


	//   ....[27]....
        /*00dc*/ 	.word	0xffffffff


	//   ....[28]....
        /*00e0*/ 	.word	0xffffffff


	//   ....[29]....
        /*00e4*/ 	.word	0xffffffff


	//   ....[30]....
        /*00e8*/ 	.word	0xffffffff


	//   ....[31]....
        /*00ec*/ 	.word	0xffffffff


	//   ....[32]....
        /*00f0*/ 	.word	0xffffffff


	//   ....[33]....
        /*00f4*/ 	.word	0xffffffff


	//   ....[34]....
        /*00f8*/ 	.word	0xffffffff


	//   ....[35]....
        /*00fc*/ 	.word	0xffffffff


	//   ....[36]....
        /*0100*/ 	.word	0xffffffff


	//   ....[37]....
        /*0104*/ 	.word	0xffffffff


	//   ....[38]....
        /*0108*/ 	.word	0xffffffff


	//   ....[39]....
        /*010c*/ 	.word	0xffffffff


	//   ....[40]....
        /*0110*/ 	.word	0xffffffff


	//   ....[41]....
        /*0114*/ 	.word	0xffffffff


	//   ....[42]....
        /*0118*/ 	.word	0xffffffff


	//   ....[43]....
        /*011c*/ 	.word	0xffffffff


	//   ....[44]....
        /*0120*/ 	.word	0xffffffff


	//   ....[45]....
        /*0124*/ 	.word	0xffffffff


	//   ....[46]....
        /*0128*/ 	.word	0xffffffff


	//   ....[47]....
        /*012c*/ 	.word	0xffffffff


	//   ....[48]....
        /*0130*/ 	.word	0xffffffff


	//   ....[49]....
        /*0134*/ 	.word	0xffffffff


	//   ....[50]....
        /*0138*/ 	.word	0xffffffff


	//   ....[51]....
        /*013c*/ 	.word	0xffffffff


	//   ....[52]....
        /*0140*/ 	.word	0xffffffff


	//   ....[53]....
        /*0144*/ 	.word	0xffffffff


	//   ....[54]....
        /*0148*/ 	.word	0xffffffff


	//   ....[55]....
        /*014c*/ 	.word	0xffffffff


	//   ....[56]....
        /*0150*/ 	.word	0xffffffff


	//   ....[57]....
        /*0154*/ 	.word	0xffffffff


	//   ....[58]....
        /*0158*/ 	.word	0xffffffff


	//   ....[59]....
        /*015c*/ 	.word	0xffffffff


	//   ....[60]....
        /*0160*/ 	.word	0xffffffff


	//   ....[61]....
        /*0164*/ 	.word	0xffffffff


	//   ....[62]....
        /*0168*/ 	.word	0xffffffff


	//   ....[63]....
        /*016c*/ 	.word	0xffffffff


	//   ....[64]....
        /*0170*/ 	.word	0xffffffff


	//   ....[65]....
        /*0174*/ 	.word	0xffffffff


	//   ....[66]....
        /*0178*/ 	.word	0xffffffff


	//   ....[67]....
        /*017c*/ 	.word	0xffffffff


	//   ....[68]....
        /*0180*/ 	.word	0xffffffff


	//   ....[69]....
        /*0184*/ 	.word	0xffffffff


	//   ....[70]....
        /*0188*/ 	.word	0xffffffff


	//   ....[71]....
        /*018c*/ 	.word	0xffffffff


	//   ....[72]....
        /*0190*/ 	.word	0xffffffff


	//   ....[73]....
        /*0194*/ 	.word	0xffffffff


	//   ....[74]....
        /*0198*/ 	.word	0xffffffff


	//   ....[75]....
        /*019c*/ 	.word	0xffffffff


	//   ....[76]....
        /*01a0*/ 	.word	0xffffffff


	//   ....[77]....
        /*01a4*/ 	.word	0xffffffff


	//   ....[78]....
        /*01a8*/ 	.word	0xffffffff


	//   ....[79]....
        /*01ac*/ 	.word	0xffffffff


	//   ....[80]....
        /*01b0*/ 	.word	0xffffffff


	//   ....[81]....
        /*01b4*/ 	.word	0xffffffff


	//   ....[82]....
        /*01b8*/ 	.word	0xffffffff


	//   ....[83]....
        /*01bc*/ 	.word	0xffffffff


	//   ....[84]....
        /*01c0*/ 	.word	0xffffffff


	//   ....[85]....
        /*01c4*/ 	.word	0xffffffff


	//   ....[86]....
        /*01c8*/ 	.word	0xffffffff


	//   ....[87]....
        /*01cc*/ 	.word	0xffffffff


	//   ....[88]....
        /*01d0*/ 	.word	0xffffffff


	//   ....[89]....
        /*01d4*/ 	.word	0xffffffff


	//   ....[90]....
        /*01d8*/ 	.word	0xffffffff


	//   ....[91]....
        /*01dc*/ 	.word	0xffffffff


	//   ....[92]....
        /*01e0*/ 	.word	0xffffffff


	//   ....[93]....
        /*01e4*/ 	.word	0xffffffff


	//   ....[94]....
        /*01e8*/ 	.word	0xffffffff


	//   ....[95]....
        /*01ec*/ 	.word	0xffffffff


	//   ....[96]....
        /*01f0*/ 	.word	0xffffffff


	//   ....[97]....
        /*01f4*/ 	.word	0xffffffff


	//   ....[98]....
        /*01f8*/ 	.word	0xffffffff


	//   ....[99]....
        /*01fc*/ 	.word	0xffffffff


	//   ....[100]....
        /*0200*/ 	.word	0xffffffff


	//   ....[101]....
        /*0204*/ 	.word	0xffffffff


	//   ....[102]....
        /*0208*/ 	.word	0xffffffff


	//   ....[103]....
        /*020c*/ 	.word	0xffffffff


	//   ....[104]....
        /*0210*/ 	.word	0xffffffff


	//   ....[105]....
        /*0214*/ 	.word	0xffffffff


	//   ....[106]....
        /*0218*/ 	.word	0xffffffff


	//   ....[107]....
        /*021c*/ 	.word	0xffffffff


	//   ....[108]....
        /*0220*/ 	.word	0xffffffff


	//   ....[109]....
        /*0224*/ 	.word	0xffffffff


	//   ....[110]....
        /*0228*/ 	.word	0xffffffff


	//   ....[111]....
        /*022c*/ 	.word	0xffffffff


	//   ....[112]....
        /*0230*/ 	.word	0xffffffff


	//   ....[113]....
        /*0234*/ 	.word	0xffffffff


	//   ....[114]....
        /*0238*/ 	.word	0xffffffff


	//   ....[115]....
        /*023c*/ 	.word	0xffffffff


	//   ....[116]....
        /*0240*/ 	.word	0xffffffff


	//   ....[117]....
        /*0244*/ 	.word	0xffffffff


	//   ....[118]....
        /*0248*/ 	.word	0xffffffff


	//   ....[119]....
        /*024c*/ 	.word	0xffffffff


	//   ....[120]....
        /*0250*/ 	.word	0xffffffff


	//   ....[121]....
        /*0254*/ 	.word	0xffffffff


	//   ....[122]....
        /*0258*/ 	.word	0xffffffff


	//   ....[123]....
        /*025c*/ 	.word	0xffffffff


	//   ....[124]....
        /*0260*/ 	.word	0xffffffff


	//   ....[125]....
        /*0264*/ 	.word	0xffffffff


	//   ....[126]....
        /*0268*/ 	.word	0xffffffff


	//   ....[127]....
        /*026c*/ 	.word	0xffffffff


	//   ....[128]....
        /*0270*/ 	.word	0xffffffff


	//   ....[129]....
        /*0274*/ 	.word	0xffffffff


	//   ....[130]....
        /*0278*/ 	.word	0xffffffff


	//   ....[131]....
        /*027c*/ 	.word	0xffffffff


	//   ....[132]....
        /*0280*/ 	.word	0xffffffff


	//   ....[133]....
        /*0284*/ 	.word	0xffffffff


	//   ....[134]....
        /*0288*/ 	.word	0xffffffff


	//   ....[135]....
        /*028c*/ 	.word	0xffffffff


	//   ....[136]....
        /*0290*/ 	.word	0xffffffff


	//   ....[137]....
        /*0294*/ 	.word	0xffffffff


	//   ....[138]....
        /*0298*/ 	.word	0xffffffff


	//   ....[139]....
        /*029c*/ 	.word	0xffffffff


	//   ....[140]....
        /*02a0*/ 	.word	0xffffffff


	//   ....[141]....
        /*02a4*/ 	.word	0xffffffff


	//   ....[142]....
        /*02a8*/ 	.word	0xffffffff


	//   ....[143]....
        /*02ac*/ 	.word	0xffffffff


	//   ....[144]....
        /*02b0*/ 	.word	0xffffffff


	//   ....[145]....
        /*02b4*/ 	.word	0xffffffff


	//   ....[146]....
        /*02b8*/ 	.word	0xffffffff


	//   ....[147]....
        /*02bc*/ 	.word	0xffffffff


	//   ....[148]....
        /*02c0*/ 	.word	0xffffffff


	//   ....[149]....
        /*02c4*/ 	.word	0xffffffff


	//   ....[150]....
        /*02c8*/ 	.word	0xffffffff


	//   ....[151]....
        /*02cc*/ 	.word	0xffffffff


	//   ....[152]....
        /*02d0*/ 	.word	0xffffffff


	//   ....[153]....
        /*02d4*/ 	.word	0xffffffff


	//   ....[154]....
        /*02d8*/ 	.word	0xffffffff


	//   ....[155]....
        /*02dc*/ 	.word	0xffffffff


	//   ....[156]....
        /*02e0*/ 	.word	0xffffffff


	//   ....[157]....
        /*02e4*/ 	.word	0xffffffff


	//   ....[158]....
        /*02e8*/ 	.word	0xffffffff


	//   ....[159]....
        /*02ec*/ 	.word	0xffffffff


	//   ....[160]....
        /*02f0*/ 	.word	0xffffffff


	//   ....[161]....
        /*02f4*/ 	.word	0xffffffff


	//   ....[162]....
        /*02f8*/ 	.word	0xffffffff


	//   ....[163]....
        /*02fc*/ 	.word	0xffffffff


	//   ....[164]....
        /*0300*/ 	.word	0xffffffff


	//   ....[165]....
        /*0304*/ 	.word	0xffffffff


	//   ....[166]....
        /*0308*/ 	.word	0xffffffff


	//   ....[167]....
        /*030c*/ 	.word	0xffffffff


	//   ....[168]....
        /*0310*/ 	.word	0xffffffff


	//   ....[169]....
        /*0314*/ 	.word	0xffffffff


	//   ....[170]....
        /*0318*/ 	.word	0xffffffff


	//   ....[171]....
        /*031c*/ 	.word	0xffffffff


	//   ....[172]....
        /*0320*/ 	.word	0xffffffff


	//   ....[173]....
        /*0324*/ 	.word	0xffffffff


	//   ....[174]....
        /*0328*/ 	.word	0xffffffff


	//   ....[175]....
        /*032c*/ 	.word	0xffffffff


	//   ....[176]....
        /*0330*/ 	.word	0xffffffff


	//   ....[177]....
        /*0334*/ 	.word	0xffffffff


	//   ....[178]....
        /*0338*/ 	.word	0xffffffff


	//   ....[179]....
        /*033c*/ 	.word	0xffffffff


	//   ....[180]....
        /*0340*/ 	.word	0xffffffff


	//   ....[181]....
        /*0344*/ 	.word	0xffffffff


	//   ....[182]....
        /*0348*/ 	.word	0xffffffff


	//   ....[183]....
        /*034c*/ 	.word	0xffffffff


	//   ....[184]....
        /*0350*/ 	.word	0xffffffff


	//   ....[185]....
        /*0354*/ 	.word	0xffffffff


	//   ....[186]....
        /*0358*/ 	.word	0xffffffff


	//   ....[187]....
        /*035c*/ 	.word	0xffffffff


	//   ....[188]....
        /*0360*/ 	.word	0xffffffff


	//   ....[189]....
        /*0364*/ 	.word	0xffffffff


	//   ....[190]....
        /*0368*/ 	.word	0xffffffff


	//   ....[191]....
        /*036c*/ 	.word	0xffffffff


	//   ....[192]....
        /*0370*/ 	.word	0xffffffff


	//   ....[193]....
        /*0374*/ 	.word	0xffffffff


	//   ....[194]....
        /*0378*/ 	.word	0xffffffff


	//   ....[195]....
        /*037c*/ 	.word	0xffffffff


	//   ....[196]....
        /*0380*/ 	.word	0xffffffff


	//   ....[197]....
        /*0384*/ 	.word	0xffffffff


	//   ....[198]....
        /*0388*/ 	.word	0xffffffff


	//   ....[199]....
        /*038c*/ 	.word	0xffffffff


	//   ....[200]....
        /*0390*/ 	.word	0xffffffff


	//   ....[201]....
        /*0394*/ 	.word	0xffffffff


	//   ....[202]....
        /*0398*/ 	.word	0xffffffff


	//   ....[203]....
        /*039c*/ 	.word	0xffffffff


	//   ....[204]....
        /*03a0*/ 	.word	0xffffffff


	//   ....[205]....
        /*03a4*/ 	.word	0xffffffff


	//   ....[206]....
        /*03a8*/ 	.word	0xffffffff


	//   ....[207]....
        /*03ac*/ 	.word	0xffffffff


	//   ....[208]....
        /*03b0*/ 	.word	0xffffffff


	//   ....[209]....
        /*03b4*/ 	.word	0xffffffff


	//   ....[210]....
        /*03b8*/ 	.word	0xffffffff


	//   ....[211]....
        /*03bc*/ 	.word	0xffffffff


	//   ....[212]....
        /*03c0*/ 	.word	0xffffffff


	//   ....[213]....
        /*03c4*/ 	.word	0xffffffff


	//   ....[214]....
        /*03c8*/ 	.word	0xffffffff


	//----- nvinfo : EIATTR_COOP_GROUP_INSTR_OFFSETS
	.align		4
.L_586:
        /*03cc*/ 	.byte	0x04, 0x28
        /*03ce*/ 	.short	(.L_588 - .L_587)


	//   ....[0]....
.L_587:
        /*03d0*/ 	.word	0x00000090


	//   ....[1]....
        /*03d4*/ 	.word	0x00002190


	//   ....[2]....
        /*03d8*/ 	.word	0x00002200


	//   ....[3]....
        /*03dc*/ 	.word	0x000031f0


	//   ....[4]....
        /*03e0*/ 	.word	0x00003200


	//   ....[5]....
        /*03e4*/ 	.word	0x00004720


	//   ....[6]....
        /*03e8*/ 	.word	0x000047a0


	//   ....[7]....
        /*03ec*/ 	.word	0x00005800


	//   ....[8]....
        /*03f0*/ 	.word	0x00005810


	//   ....[9]....
        /*03f4*/ 	.word	0x000067b0


	//   ....[10]....
        /*03f8*/ 	.word	0x000067e0


	//   ....[11]....
        /*03fc*/ 	.word	0x000069a0


	//   ....[12]....
        /*0400*/ 	.word	0x000069c0


	//   ....[13]....
        /*0404*/ 	.word	0x00006ea0


	//   ....[14]....
        /*0408*/ 	.word	0x00006ec0


	//   ....[15]....
        /*040c*/ 	.word	0x00007050


	//   ....[16]....
        /*0410*/ 	.word	0x00007070


	//   ....[17]....
        /*0414*/ 	.word	0x000080c0


	//   ....[18]....
        /*0418*/ 	.word	0x000080e0


	//   ....[19]....
        /*041c*/ 	.word	0x000082d0


	//   ....[20]....
        /*0420*/ 	.word	0x000082e0


	//   ....[21]....
        /*0424*/ 	.word	0x000084b0


	//   ....[22]....
        /*0428*/ 	.word	0x000084d0


	//   ....[23]....
        /*042c*/ 	.word	0x000086a0


	//   ....[24]....
        /*0430*/ 	.word	0x000086b0


	//   ....[25]....
        /*0434*/ 	.word	0x00008f90


	//   ....[26]....
        /*0438*/ 	.word	0x00008fb0


	//   ....[27]....
        /*043c*/ 	.word	0x00008fe0


	//   ....[28]....
        /*0440*/ 	.word	0x00009020


	//   ....[29]....
        /*0444*/ 	.word	0x00009560


	//   ....[30]....
        /*0448*/ 	.word	0x00009570


	//   ....[31]....
        /*044c*/ 	.word	0x00009780


	//   ....[32]....
        /*0450*/ 	.word	0x00009790


	//   ....[33]....
        /*0454*/ 	.word	0x0000a630


	//   ....[34]....
        /*0458*/ 	.word	0x0000a650


	//   ....[35]....
        /*045c*/ 	.word	0x0000a7b0


	//   ....[36]....
        /*0460*/ 	.word	0x0000a7c0


	//   ....[37]....
        /*0464*/ 	.word	0x0000ac50


	//   ....[38]....
        /*0468*/ 	.word	0x0000af50


	//   ....[39]....
        /*046c*/ 	.word	0x0000b250


	//   ....[40]....
        /*0470*/ 	.word	0x0000b270


	//   ....[41]....
        /*0474*/ 	.word	0x0000b290


	//   ....[42]....
        /*0478*/ 	.word	0x0000b2b0


	//   ....[43]....
        /*047c*/ 	.word	0x0000c760


	//   ....[44]....
        /*0480*/ 	.word	0x0000c780


	//   ....[45]....
        /*0484*/ 	.word	0x0000c8d0


	//   ....[46]....
        /*0488*/ 	.word	0x0000c8e0


	//   ....[47]....
        /*048c*/ 	.word	0x0000d8f0


	//   ....[48]....
        /*0490*/ 	.word	0x0000d910


	//   ....[49]....
        /*0494*/ 	.word	0x0000da30


	//   ....[50]....
        /*0498*/ 	.word	0x0000da40


	//   ....[51]....
        /*049c*/ 	.word	0x0000dc00


	//   ....[52]....
        /*04a0*/ 	.word	0x0000ddb0


	//   ....[53]....
        /*04a4*/ 	.word	0x0000e050


	//   ....[54]....
        /*04a8*/ 	.word	0x0000e0f0


	//   ....[55]....
        /*04ac*/ 	.word	0x0000e110


	//   ....[56]....
        /*04b0*/ 	.word	0x0000e120


	//   ....[57]....
        /*04b4*/ 	.word	0x0000fb60


	//   ....[58]....
        /*04b8*/ 	.word	0x0000fb70


	//   ....[59]....
        /*04bc*/ 	.word	0x0000fd20


	//   ....[60]....
        /*04c0*/ 	.word	0x0000fd30


	//   ....[61]....
        /*04c4*/ 	.word	0x00010d20


	//   ....[62]....
        /*04c8*/ 	.word	0x00010d40


	//   ....[63]....
        /*04cc*/ 	.word	0x00010e70


	//   ....[64]....
        /*04d0*/ 	.word	0x00010e80


	//   ....[65]....
        /*04d4*/ 	.word	0x00011150


	//   ....[66]....
        /*04d8*/ 	.word	0x00011180


	//   ....[67]....
        /*04dc*/ 	.word	0x00011190


	//   ....[68]....
        /*04e0*/ 	.word	0x000111c0


	//   ....[69]....
        /*04e4*/ 	.word	0x00012910


	//   ....[70]....
        /*04e8*/ 	.word	0x00012940


	//   ....[71]....
        /*04ec*/ 	.word	0x00012950


	//   ....[72]....
        /*04f0*/ 	.word	0x00012980


	//   ....[73]....
        /*04f4*/ 	.word	0x00014350


	//   ....[74]....
        /*04f8*/ 	.word	0x00014380


	//   ....[75]....
        /*04fc*/ 	.word	0x000143a0


	//   ....[76]....
        /*0500*/ 	.word	0x000143b0


	//   ....[77]....
        /*0504*/ 	.word	0x000145c0


	//   ....[78]....
        /*0508*/ 	.word	0x000145d0


	//   ....[79]....
        /*050c*/ 	.word	0x000147d0


	//   ....[80]....
        /*0510*/ 	.word	0x00014800


	//   ....[81]....
        /*0514*/ 	.word	0x000149c0


	//   ....[82]....
        /*0518*/ 	.word	0x000149f0


	//   ....[83]....
        /*051c*/ 	.word	0x00014bb0


	//   ....[84]....
        /*0520*/ 	.word	0x00014bd0


	//   ....[85]....
        /*0524*/ 	.word	0x00015440


	//   ....[86]....
        /*0528*/ 	.word	0x00015460


	//   ....[87]....
        /*052c*/ 	.word	0x00015630


	//   ....[88]....
        /*0530*/ 	.word	0x00015640


	//   ....[89]....
        /*0534*/ 	.word	0x00015810


	//   ....[90]....
        /*0538*/ 	.word	0x00015830


	//   ....[91]....
        /*053c*/ 	.word	0x00015a00


	//   ....[92]....
        /*0540*/ 	.word	0x00015a10


	//   ....[93]....
        /*0544*/ 	.word	0x00015c20


	//   ....[94]....
        /*0548*/ 	.word	0x00015ca0


	//   ....[95]....
        /*054c*/ 	.word	0x00015d20


	//   ....[96]....
        /*0550*/ 	.word	0x00015d90


	//   ....[97]....
        /*0554*/ 	.word	0x00015e10


	//   ....[98]....
        /*0558*/ 	.word	0x00015e90


	//   ....[99]....
        /*055c*/ 	.word	0x00015f10


	//   ....[100]....
        /*0560*/ 	.word	0x00015f80


	//   ....[101]....
        /*0564*/ 	.word	0x00016000


	//   ....[102]....
        /*0568*/ 	.word	0x00016080


	//   ....[103]....
        /*056c*/ 	.word	0x000160f0


	//   ....[104]....
        /*0570*/ 	.word	0x00016170


	//   ....[105]....
        /*0574*/ 	.word	0x000161f0


	//   ....[106]....
        /*0578*/ 	.word	0x00016270


	//   ....[107]....
        /*057c*/ 	.word	0x000162e0


	//   ....[108]....
        /*0580*/ 	.word	0x00016360


	//   ....[109]....
        /*0584*/ 	.word	0x000163e0


	//   ....[110]....
        /*0588*/ 	.word	0x00016720


	//   ....[111]....
        /*058c*/ 	.word	0x00016770


	//   ....[112]....
        /*0590*/ 	.word	0x000167c0


	//   ....[113]....
        /*0594*/ 	.word	0x00016800


	//   ....[114]....
        /*0598*/ 	.word	0x00016880


	//   ....[115]....
        /*059c*/ 	.word	0x00016900


	//   ....[116]....
        /*05a0*/ 	.word	0x00016980


	//   ....[117]....
        /*05a4*/ 	.word	0x000169f0


	//   ....[118]....
        /*05a8*/ 	.word	0x00016a70


	//   ....[119]....
        /*05ac*/ 	.word	0x00016af0


	//   ....[120]....
        /*05b0*/ 	.word	0x00016b70


	//   ....[121]....
        /*05b4*/ 	.word	0x00016be0


	//   ....[122]....
        /*05b8*/ 	.word	0x00016c60


	//   ....[123]....
        /*05bc*/ 	.word	0x00016ce0


	//   ....[124]....
        /*05c0*/ 	.word	0x00017020


	//   ....[125]....
        /*05c4*/ 	.word	0x00017060


	//   ....[126]....
        /*05c8*/ 	.word	0x000170b0


	//   ....[127]....
        /*05cc*/ 	.word	0x000170f0


	//   ....[128]....
        /*05d0*/ 	.word	0x00017160


	//   ....[129]....
        /*05d4*/ 	.word	0x000171e0


	//   ....[130]....
        /*05d8*/ 	.word	0x00017250


	//   ....[131]....
        /*05dc*/ 	.word	0x000172d0


	//   ....[132]....
        /*05e0*/ 	.word	0x00017350


	//   ....[133]....
        /*05e4*/ 	.word	0x000173d0


	//   ....[134]....
        /*05e8*/ 	.word	0x00017440


	//   ....[135]....
        /*05ec*/ 	.word	0x00017490


	//   ....[136]....
        /*05f0*/ 	.word	0x000174e0


	//   ....[137]....
        /*05f4*/ 	.word	0x00017530


	//   ....[138]....
        /*05f8*/ 	.word	0x00017570


	//   ....[139]....
        /*05fc*/ 	.word	0x000175c0


	//   ....[140]....
        /*0600*/ 	.word	0x00017620


	//   ....[141]....
        /*0604*/ 	.word	0x00017670


	//   ....[142]....
        /*0608*/ 	.word	0x000176b0


	//   ....[143]....
        /*060c*/ 	.word	0x00017720


	//   ....[144]....
        /*0610*/ 	.word	0x000177a0


	//   ....[145]....
        /*0614*/ 	.word	0x00017820


	//   ....[146]....
        /*0618*/ 	.word	0x00017890


	//   ....[147]....
        /*061c*/ 	.word	0x00017910


	//   ....[148]....
        /*0620*/ 	.word	0x00017990


	//   ....[149]....
        /*0624*/ 	.word	0x00017a10


	//   ....[150]....
        /*0628*/ 	.word	0x00017a80


	//   ....[151]....
        /*062c*/ 	.word	0x00017e80


	//   ....[152]....
        /*0630*/ 	.word	0x00017ea0


	//   ....[153]....
        /*0634*/ 	.word	0x00017ec0


	//   ....[154]....
        /*0638*/ 	.word	0x00017ed0


	//   ....[155]....
        /*063c*/ 	.word	0x00018440


	//   ....[156]....
        /*0640*/ 	.word	0x00018450


	//   ....[157]....
        /*0644*/ 	.word	0x00018460


	//   ....[158]....
        /*0648*/ 	.word	0x00018470


	//   ....[159]....
        /*064c*/ 	.word	0x00018960


	//   ....[160]....
        /*0650*/ 	.word	0x00018980


	//   ....[161]....
        /*0654*/ 	.word	0x000189a0


	//   ....[162]....
        /*0658*/ 	.word	0x000189b0


	//   ....[163]....
        /*065c*/ 	.word	0x00018ec0


	//   ....[164]....
        /*0660*/ 	.word	0x00018f20


	//   ....[165]....
        /*0664*/ 	.word	0x00018f30


	//   ....[166]....
        /*0668*/ 	.word	0x00018f40


	//   ....[167]....
        /*066c*/ 	.word	0x0001cb30


	//   ....[168]....
        /*0670*/ 	.word	0x0001cb50


	//   ....[169]....
        /*0674*/ 	.word	0x0001cb70


	//   ....[170]....
        /*0678*/ 	.word	0x0001cb80


	//   ....[171]....
        /*067c*/ 	.word	0x0001cff0


	//   ....[172]....
        /*0680*/ 	.word	0x0001d000


	//   ....[173]....
        /*0684*/ 	.word	0x0001d010


	//   ....[174]....
        /*0688*/ 	.word	0x0001d020


	//   ....[175]....
        /*068c*/ 	.word	0x0001d3f0


	//   ....[176]....
        /*0690*/ 	.word	0x0001d410


	//   ....[177]....
        /*0694*/ 	.word	0x0001d430


	//   ....[178]....
        /*0698*/ 	.word	0x0001d440


	//   ....[179]....
        /*069c*/ 	.word	0x0001d830


	//   ....[180]....
        /*06a0*/ 	.word	0x0001d890


	//   ....[181]....
        /*06a4*/ 	.word	0x0001d8a0


	//   ....[182]....
        /*06a8*/ 	.word	0x0001d8b0


	//   ....[183]....
        /*06ac*/ 	.word	0x00021a60


	//   ....[184]....
        /*06b0*/ 	.word	0x00021ae0


	//   ....[185]....
        /*06b4*/ 	.word	0x00021b60


	//   ....[186]....
        /*06b8*/ 	.word	0x00021bd0


	//   ....[187]....
        /*06bc*/ 	.word	0x00021c50


	//   ....[188]....
        /*06c0*/ 	.word	0x00021cc0


	//   ....[189]....
        /*06c4*/ 	.word	0x00021d40


	//   ....[190]....
        /*06c8*/ 	.word	0x00021db0


	//   ....[191]....
        /*06cc*/ 	.word	0x00021e30


	//   ....[192]....
        /*06d0*/ 	.word	0x00021eb0


	//   ....[193]....
        /*06d4*/ 	.word	0x00021f30


	//   ....[194]....
        /*06d8*/ 	.word	0x00021fa0


	//   ....[195]....
        /*06dc*/ 	.word	0x00022020


	//   ....[196]....
        /*06e0*/ 	.word	0x000220a0


	//   ....[197]....
        /*06e4*/ 	.word	0x00022110


	//   ....[198]....
        /*06e8*/ 	.word	0x00022180


	//   ....[199]....
        /*06ec*/ 	.word	0x00022200


	//   ....[200]....
        /*06f0*/ 	.word	0x00022280


	//   ....[201]....
        /*06f4*/ 	.word	0x00022300


	//   ....[202]....
        /*06f8*/ 	.word	0x00022370


	//   ....[203]....
        /*06fc*/ 	.word	0x000223f0


	//   ....[204]....
        /*0700*/ 	.word	0x00022460


	//   ....[205]....
        /*0704*/ 	.word	0x000224d0


	//   ....[206]....
        /*0708*/ 	.word	0x00022540


	//   ....[207]....
        /*070c*/ 	.word	0x000225c0


	//   ....[208]....
        /*0710*/ 	.word	0x00022640


	//   ....[209]....
        /*0714*/ 	.word	0x000226c0


	//   ....[210]....
        /*0718*/ 	.word	0x00022730


	//   ....[211]....
        /*071c*/ 	.word	0x000227b0


	//   ....[212]....
        /*0720*/ 	.word	0x00022830


	//   ....[213]....
        /*0724*/ 	.word	0x000228a0


	//   ....[214]....
        /*0728*/ 	.word	0x00022910


	//----- nvinfo : EIATTR_EXIT_INSTR_OFFSETS
	.align		4
.L_588:
        /*072c*/ 	.byte	0x04, 0x1c
        /*072e*/ 	.short	(.L_590 - .L_589)


	//   ....[0]....
.L_589:
        /*0730*/ 	.word	0x00000350


	//   ....[1]....
        /*0734*/ 	.word	0x00014be0


	//   ....[2]....
        /*0738*/ 	.word	0x00014d20


	//   ....[3]....
        /*073c*/ 	.word	0x00014d80


	//   ....[4]....
        /*0740*/ 	.word	0x00015a50


	//   ....[5]....
        /*0744*/ 	.word	0x00015b60


	//   ....[6]....
        /*0748*/ 	.word	0x00015bc0


	//----- nvinfo : EIATTR_CTAIDZ_USED
	.align		4
.L_590:
        /*074c*/ 	.byte	0x01, 0x04
	.zero		2


	//----- nvinfo : EIATTR_MAX_THREADS
	.align		4
        /*0750*/ 	.byte	0x04, 0x05
        /*0752*/ 	.short	(.L_592 - .L_591)
.L_591:
        /*0754*/ 	.word	0x00000100
        /*0758*/ 	.word	0x00000001
        /*075c*/ 	.word	0x00000001


	//----- nvinfo : EIATTR_CRS_STACK_SIZE
	.align		4
.L_592:
        /*0760*/ 	.byte	0x04, 0x1e
        /*0762*/ 	.short	(.L_594 - .L_593)
.L_593:
        /*0764*/ 	.word	0x00000000
.L_594:


//--------------------- .nv.info._ZN7cutlass13device_kernelIN5flash19enable_sm80_to_sm89INS1_16FlashAttnFwdSm80INS1_25CollectiveMainloopFwdSm80ILi8ELi1ELb1EN4cute5tupleIJNS5_1CILi128EEENS7_ILi64EEENS7_ILi256EEEEEELi256ENS_10bfloat16_tEfNS_4arch4Sm80ELb0ELb0ELb0ELb0ELb1ELb0ELb1ELb0EEENS1_21CollectiveEpilogueFwdINS6_IJS8_SA_S9_EEENS6_IJNS7_ILi1EEESI_SI_EEESC_SE_Li256ELb0ELb1ELb0ELb0EEENS1_19SingleTileSchedulerILb0ELb0ELb1ELi128EEEEEEEEEvNT_6ParamsE --------------------------
	.section	.nv.info._ZN7cutlass13device_kernelIN5flash19enable_sm80_to_sm89INS1_16FlashAttnFwdSm80INS1_25CollectiveMainloopFwdSm80ILi8ELi1ELb1EN4cute5tupleIJNS5_1CILi128EEENS7_ILi64EEENS7_ILi256EEEEEELi256ENS_10bfloat16_tEfNS_4arch4Sm80ELb0ELb0ELb0ELb0ELb1ELb0ELb1ELb0EEENS1_21CollectiveEpilogueFwdINS6_IJS8_SA_S9_EEENS6_IJNS7_ILi1EEESI_SI_EEESC_SE_Li256ELb0ELb1ELb0ELb0EEENS1_19SingleTileSchedulerILb0ELb0ELb1ELi128EEEEEEEEEvNT_6ParamsE,"",@"SHT_CUDA_INFO"
	.sectionflags	@""
	.align	4


	//----- nvinfo : EIATTR_CUDA_API_VERSION
	.align		4
        /*0000*/ 	.byte	0x04, 0x37
        /*0002*/ 	.short	(.L_596 - .L_595)
.L_595:
        /*0004*/ 	.word	0x00000082


	//----- nvinfo : EIATTR_SW2861232_WAR
	.align		4
.L_596:
        /*0008*/ 	.byte	0x01, 0x35
	.zero		2


	//----- nvinfo : EIATTR_PARAM_CBANK
	.align		4
        /*000c*/ 	.byte	0x04, 0x0a
        /*000e*/ 	.short	(.L_598 - .L_597)
	.align		4
.L_597:
        /*0010*/ 	.word	index@(.nv.constant0._ZN7cutlass13device_kernelIN5flash19enable_sm80_to_sm89INS1_16FlashAttnFwdSm80INS1_25CollectiveMainloopFwdSm80ILi8ELi1ELb1EN4cute5tupleIJNS5_1CILi128EEENS7_ILi64EEENS7_ILi256EEEEEELi256ENS_10bfloat16_tEfNS_4arch4Sm80ELb0ELb0ELb0ELb0ELb1ELb0ELb1ELb0EEENS1_21CollectiveEpilogueFwdINS6_IJS8_SA_S9_EEENS6_IJNS7_ILi1EEESI_SI_EEESC_SE_Li256ELb0ELb1ELb0ELb0EEENS1_19SingleTileSchedulerILb0ELb0ELb1ELi128EEEEEEEEEvNT_6ParamsE)
        /*0014*/ 	.short	0x0160
        /*0016*/ 	.short	0x0418


	//----- nvinfo : EIATTR_CBANK_PARAM_SIZE
	.align		4
.L_598:
        /*0018*/ 	.byte	0x03, 0x19
        /*001a*/ 	.short	0x0418


	//----- nvinfo : EIATTR_KPARAM_INFO
	.align		4
        /*001c*/ 	.byte	0x04, 0x17
        /*001e*/ 	.short	(.L_600 - .L_599)
.L_599:
        /*0020*/ 	.word	0x00000000
        /*0024*/ 	.short	0x0000
        /*0026*/ 	.short	0x0000
        /*0028*/ 	.byte	0x00, 0xf0, 0x61, 0x10


	//----- nvinfo : EIATTR_MAXREG_COUNT
	.align		4
.L_600:
        /*002c*/ 	.byte	0x03, 0x1b
        /*002e*/ 	.short	0x00ff


	//----- nvinfo : EIATTR_NUM_BARRIERS
	.align		4
        /*0030*/ 	.byte	0x02, 0x4c
        /*0032*/ 	.byte	0x02
	.zero		1


	//----- nvinfo : EIATTR_ANNOTATIONS
	.align		4
        /*0034*/ 	.byte	0x04, 0x55
        /*0036*/ 	.short	(.L_602 - .L_601)


	//   ....[0]....
.L_601:
        /* <DEDUP_REMOVED lines=52> */


	//----- nvinfo : EIATTR_MERCURY_ISA_VERSION
	.align		4
.L_602:
        /*0360*/ 	.byte	0x03, 0x5f
        /*0362*/ 	.short	0x0000


	//----- nvinfo : EIATTR_COOP_GROUP_MASK_REGIDS
	.align		4
        /*0364*/ 	.byte	0x04, 0x29
        /*0366*/ 	.short	(.L_604 - .L_603)


	//   ....[0]....
.L_603:
        /*0368*/ 	.word	0xffffffff


	//   ....[1]....
        /*036c*/ 	.word	0xffffffff


	//   ....[2]....
        /*0370*/ 	.word	0xffffffff


	//   ....[3]....
        /*0374*/ 	.word	0xffffffff


	//   ....[4]....
        /*0378*/ 	.word	0xffffffff


	//   ....[5]....
        /*037c*/ 	.word	0xffffffff


	//   ....[6]....
        /*0380*/ 	.word	0xffffffff


	//   ....[7]....
        /*0384*/ 	.word	0xffffffff


	//   ....[8]....
        /*0388*/ 	.word	0xffffffff


	//   ....[9]....
        /*038c*/ 	.word	0xffffffff


	//   ....[10]....
        /*0390*/ 	.word	0xffffffff


	//   ....[11]....
        /*0394*/ 	.word	0xffffffff


	//   ....[12]....
        /*0398*/ 	.word	0xffffffff


	//   ....[13]....
        /*039c*/ 	.word	0xffffffff


	//   ....[14]....
        /*03a0*/ 	.word	0xffffffff


	//   ....[15]....
        /*03a4*/ 	.word	0xffffffff


	//   ....[16]....
        /*03a8*/ 	.word	0xffffffff


	//   ....[17]....
        /*03ac*/ 	.word	0xffffffff


	//   ....[18]....
        /*03b0*/ 	.word	0xffffffff


	//   ....[19]....
        /*03b4*/ 	.word	0xffffffff


	//   ....[20]....
        /*03b8*/ 	.word	0xffffffff


	//   ....[21]....
        /*03bc*/ 	.word	0xffffffff


	//   ....[22]....
        /*03c0*/ 	.word	0xffffffff


	//   ....[23]....
        /*03c4*/ 	.word	0xffffffff


	//   ....[24]....
        /*03c8*/ 	.word	0xffffffff


	//   ....[25]....
        /*03cc*/ 	.word	0xffffffff


	//   ....[26]....
        /*03d0*/ 	.word	0xffffffff


	//   ....[27]....
        /*03d4*/ 	.word	0xffffffff


	//   ....[28]....
        /*03d8*/ 	.word	0xffffffff


	//   ....[29]....
        /*03dc*/ 	.word	0xffffffff


	//   ....[30]....
        /*03e0*/ 	.word	0xffffffff


	//   ....[31]....
        /*03e4*/ 	.word	0xffffffff


	//   ....[32]....
        /*03e8*/ 	.word	0xffffffff


	//   ....[33]....
        /*03ec*/ 	.word	0xffffffff


	//   ....[34]....
        /*03f0*/ 	.word	0xffffffff


	//   ....[35]....
        /*03f4*/ 	.word	0xffffffff


	//   ....[36]....
        /*03f8*/ 	.word	0xffffffff


	//   ....[37]....
        /*03fc*/ 	.word	0xffffffff


	//   ....[38]....
        /*0400*/ 	.word	0xffffffff


	//   ....[39]....
        /*0404*/ 	.word	0xffffffff


	//   ....[40]....
        /*0408*/ 	.word	0xffffffff


	//   ....[41]....
        /*040c*/ 	.word	0xffffffff


	//   ....[42]....
        /*0410*/ 	.word	0xffffffff


	//   ....[43]....
        /*0414*/ 	.word	0xffffffff


	//   ....[44]....
        /*0418*/ 	.word	0xffffffff


	//   ....[45]....
        /*041c*/ 	.word	0xffffffff


	//   ....[46]....
        /*0420*/ 	.word	0xffffffff


	//   ....[47]....
        /*0424*/ 	.word	0xffffffff


	//   ....[48]....
        /*0428*/ 	.word	0xffffffff


	//   ....[49]....
        /*042c*/ 	.word	0xffffffff


	//   ....[50]....
        /*0430*/ 	.word	0xffffffff


	//   ....[51]....
        /*0434*/ 	.word	0xffffffff


	//----- nvinfo : EIATTR_COOP_GROUP_INSTR_OFFSETS
	.align		4
.L_604:
        /*0438*/ 	.byte	0x04, 0x28
        /*043a*/ 	.short	(.L_606 - .L_605)


	//   ....[0]....
.L_605:
        /*043c*/ 	.word	0x00000740


	//   ....[1]....
        /*0440*/ 	.word	0x00000770


	//   ....[2]....
        /*0444*/ 	.word	0x000009a0


	//   ....[3]....
        /*0448*/ 	.word	0x000009b0


	//   ....[4]....
        /*044c*/ 	.word	0x00000b10


	//   ....[5]....
        /*0450*/ 	.word	0x00000b30


	//   ....[6]....
        /*0454*/ 	.word	0x00000db0


	//   ....[7]....
        /*0458*/ 	.word	0x00000de0


	//   ....[8]....
        /*045c*/ 	.word	0x00000fb0


	//   ....[9]....
        /*0460*/ 	.word	0x00000fd0


	//   ....[10]....
        /*0464*/ 	.word	0x00001130


	//   ....[11]....
        /*0468*/ 	.word	0x00001150


	//   ....[12]....
        /*046c*/ 	.word	0x00001940


	//   ....[13]....
        /*0470*/ 	.word	0x00001960


	//   ....[14]....
        /*0474*/ 	.word	0x00001980


	//   ....[15]....
        /*0478*/ 	.word	0x00001990


	//   ....[16]....
        /*047c*/ 	.word	0x00002c60


	//   ....[17]....
        /*0480*/ 	.word	0x00002c80


	//   ....[18]....
        /*0484*/ 	.word	0x00002e00


	//   ....[19]....
        /*0488*/ 	.word	0x00002e20


	//   ....[20]....
        /*048c*/ 	.word	0x00003540


	//   ....[21]....
        /*0490*/ 	.word	0x000035e0


	//   ....[22]....
        /*0494*/ 	.word	0x000035f0


	//   ....[23]....
        /*0498*/ 	.word	0x00003640


	//   ....[24]....
        /*049c*/ 	.word	0x00005800


	//   ....[25]....
        /*04a0*/ 	.word	0x00005810


	//   ....[26]....
        /*04a4*/ 	.word	0x000058c0


	//   ....[27]....
        /*04a8*/ 	.word	0x000058f0


	//   ....[28]....
        /*04ac*/ 	.word	0x00005c40


	//   ....[29]....
        /*04b0*/ 	.word	0x00005c50


	//   ....[30]....
        /*04b4*/ 	.word	0x00005d10


	//   ....[31]....
        /*04b8*/ 	.word	0x00005d30


	//   ....[32]....
        /*04bc*/ 	.word	0x00006cd0


	//   ....[33]....
        /*04c0*/ 	.word	0x00006cf0


	//   ....[34]....
        /*04c4*/ 	.word	0x00007370


	//   ....[35]....
        /*04c8*/ 	.word	0x00007390


	//   ....[36]....
        /*04cc*/ 	.word	0x00008ce0


	//   ....[37]....
        /*04d0*/ 	.word	0x00008cf0


	//   ....[38]....
        /*04d4*/ 	.word	0x00008d30


	//   ....[39]....
        /*04d8*/ 	.word	0x00008d50


	//   ....[40]....
        /*04dc*/ 	.word	0x0000a4d0


	//   ....[41]....
        /*04e0*/ 	.word	0x0000a4e0


	//   ....[42]....
        /*04e4*/ 	.word	0x0000a500


	//   ....[43]....
        /*04e8*/ 	.word	0x0000a510


	//   ....[44]....
        /*04ec*/ 	.word	0x0000a650


	//   ....[45]....
        /*04f0*/ 	.word	0x0000a670


	//   ....[46]....
        /*04f4*/ 	.word	0x0000a870


	//   ....[47]....
        /*04f8*/ 	.word	0x0000a8a0


	//   ....[48]....
        /*04fc*/ 	.word	0x0000aa60


	//   ....[49]....
        /*0500*/ 	.word	0x0000aa90


	//   ....[50]....
        /*0504*/ 	.word	0x0000ac50


	//   ....[51]....
        /*0508*/ 	.word	0x0000ac70


	//----- nvinfo : EIATTR_EXIT_INSTR_OFFSETS
	.align		4
.L_606:
        /*050c*/ 	.byte	0x04, 0x1c
        /*050e*/ 	.short	(.L_608 - .L_607)


	//   ....[0]....
.L_607:
        /*0510*/ 	.word	0x00000040


	//   ....[1]....
        /*0514*/ 	.word	0x0000ac80


	//   ....[2]....
        /*0518*/ 	.word	0x0000adc0


	//   ....[3]....
        /*051c*/ 	.word	0x0000ae20


	//----- nvinfo : EIATTR_CTAIDZ_USED
	.align		4
.L_608:
        /*0520*/ 	.byte	0x01, 0x04
	.zero		2


	//----- nvinfo : EIATTR_MAX_THREADS
	.align		4
        /*0524*/ 	.byte	0x04, 0x05
        /*0526*/ 	.short	(.L_610 - .L_609)
.L_609:
        /*0528*/ 	.word	0x00000100
        /*052c*/ 	.word	0x00000001
        /*0530*/ 	.word	0x00000001


	//----- nvinfo : EIATTR_CRS_STACK_SIZE
	.align		4
.L_610:
        /*0534*/ 	.byte	0x04, 0x1e
        /*0536*/ 	.short	(.L_612 - .L_611)
.L_611:
        /*0538*/ 	.word	0x00000000
.L_612:


//--------------------- .nv.info._ZN7cutlass13device_kernelIN5flash19enable_sm80_to_sm89INS1_16FlashAttnFwdSm80INS1_25CollectiveMainloopFwdSm80ILi8ELi1ELb1EN4cute5tupleIJNS5_1CILi128EEENS7_ILi64EEENS7_ILi256EEEEEELi256ENS_10bfloat16_tEfNS_4arch4Sm80ELb0ELb0ELb0ELb1ELb1ELb0ELb1ELb0EEENS1_21CollectiveEpilogueFwdINS6_IJS8_SA_S9_EEENS6_IJNS7_ILi1EEESI_SI_EEESC_SE_Li256ELb1ELb1ELb0ELb0EEENS1_19SingleTileSchedulerILb1ELb0ELb1ELi128EEEEEEEEEvNT_6ParamsE --------------------------
	.section	.nv.info._ZN7cutlass13device_kernelIN5flash19enable_sm80_to_sm89INS1_16FlashAttnFwdSm80INS1_25CollectiveMainloopFwdSm80ILi8ELi1ELb1EN4cute5tupleIJNS5_1CILi128EEENS7_ILi64EEENS7_ILi256EEEEEELi256ENS_10bfloat16_tEfNS_4arch4Sm80ELb0ELb0ELb0ELb1ELb1ELb0ELb1ELb0EEENS1_21CollectiveEpilogueFwdINS6_IJS8_SA_S9_EEENS6_IJNS7_ILi1EEESI_SI_EEESC_SE_Li256ELb1ELb1ELb0ELb0EEENS1_19SingleTileSchedulerILb1ELb0ELb1ELi128EEEEEEEEEvNT_6ParamsE,"",@"SHT_CUDA_INFO"
	.sectionflags	@""
	.align	4


	//----- nvinfo : EIATTR_CUDA_API_VERSION
	.align		4
        /*0000*/ 	.byte	0x04, 0x37
        /*0002*/ 	.short	(.L_614 - .L_613)
.L_613:
        /*0004*/ 	.word	0x00000082


	//----- nvinfo : EIATTR_SW2861232_WAR
	.align		4
.L_614:
        /*0008*/ 	.byte	0x01, 0x35
	.zero		2


	//----- nvinfo : EIATTR_PARAM_CBANK
	.align		4
        /*000c*/ 	.byte	0x04, 0x0a
        /*000e*/ 	.short	(.L_616 - .L_615)
	.align		4
.L_615:
        /*0010*/ 	.word	index@(.nv.constant0._ZN7cutlass13device_kernelIN5flash19enable_sm80_to_sm89INS1_16FlashAttnFwdSm80INS1_25CollectiveMainloopFwdSm80ILi8ELi1ELb1EN4cute5tupleIJNS5_1CILi128EEENS7_ILi64EEENS7_ILi256EEEEEELi256ENS_10bfloat16_tEfNS_4arch4Sm80ELb0ELb0ELb0ELb1ELb1ELb0ELb1ELb0EEENS1_21CollectiveEpilogueFwdINS6_IJS8_SA_S9_EEENS6_IJNS7_ILi1EEESI_SI_EEESC_SE_Li256ELb1ELb1ELb0ELb0EEENS1_19SingleTileSchedulerILb1ELb0ELb1ELi128EEEEEEEEEvNT_6ParamsE)
        /*0014*/ 	.short	0x0160
        /*0016*/ 	.short	0x0418


	//----- nvinfo : EIATTR_CBANK_PARAM_SIZE
	.align		4
.L_616:
        /*0018*/ 	.byte	0x03, 0x19
        /*001a*/ 	.short	0x0418


	//----- nvinfo : EIATTR_KPARAM_INFO
	.align		4
        /*001c*/ 	.byte	0x04, 0x17
        /*001e*/ 	.short	(.L_618 - .L_617)
.L_617:
        /*0020*/ 	.word	0x00000000
        /*0024*/ 	.short	0x0000
        /*0026*/ 	.short	0x0000
        /*0028*/ 	.byte	0x00, 0xf0, 0x61, 0x10


	//----- nvinfo : EIATTR_MAXREG_COUNT
	.align		4
.L_618:
        /*002c*/ 	.byte	0x03, 0x1b
        /*002e*/ 	.short	0x00ff


	//----- nvinfo : EIATTR_NUM_BARRIERS
	.align		4
        /*0030*/ 	.byte	0x02, 0x4c
        /*0032*/ 	.byte	0x02
	.zero		1


	//----- nvinfo : EIATTR_ANNOTATIONS
	.align		4
        /*0034*/ 	.byte	0x04, 0x55
        /*0036*/ 	.short	(.L_620 - .L_619)


	//   ....[0]....
.L_619:
        /* <DEDUP_REMOVED lines=47> */


	//----- nvinfo : EIATTR_MERCURY_ISA_VERSION
	.align		4
.L_620:
        /*0310*/ 	.byte	0x03, 0x5f
        /*0312*/ 	.short	0x0000


	//----- nvinfo : EIATTR_COOP_GROUP_MASK_REGIDS
	.align		4
        /*0314*/ 	.byte	0x04, 0x29
        /*0316*/ 	.short	(.L_622 - .L_621)


	//   ....[0]....
.L_621:
        /*0318*/ 	.word	0xffffffff


	//   ....[1]....
        /*031c*/ 	.word	0xffffffff


	//   ....[2]....
        /*0320*/ 	.word	0xffffffff


	//   ....[3]....
        /*0324*/ 	.word	0xffffffff


	//   ....[4]....
        /*0328*/ 	.word	0xffffffff


	//   ....[5]....
        /*032c*/ 	.word	0xffffffff


	//   ....[6]....
        /*0330*/ 	.word	0xffffffff


	//   ....[7]....
        /*0334*/ 	.word	0xffffffff


	//   ....[8]....
        /*0338*/ 	.word	0xffffffff


	//   ....[9]....
        /*033c*/ 	.word	0xffffffff


	//   ....[10]....
        /*0340*/ 	.word	0xffffffff


	//   ....[11]....
        /*0344*/ 	.word	0xffffffff


	//   ....[12]....
        /*0348*/ 	.word	0xffffffff


	//   ....[13]....
        /*034c*/ 	.word	0xffffffff


	//   ....[14]....
        /*0350*/ 	.word	0xffffffff


	//   ....[15]....
        /*0354*/ 	.word	0xffffffff


	//   ....[16]....
        /*0358*/ 	.word	0xffffffff


	//   ....[17]....
        /*035c*/ 	.word	0xffffffff


	//   ....[18]....
        /*0360*/ 	.word	0xffffffff


	//   ....[19]....
        /*0364*/ 	.word	0xffffffff


	//   ....[20]....
        /*0368*/ 	.word	0xffffffff


	//   ....[21]....
        /*036c*/ 	.word	0xffffffff


	//   ....[22]....
        /*0370*/ 	.word	0xffffffff


	//   ....[23]....
        /*0374*/ 	.word	0xffffffff


	//   ....[24]....
        /*0378*/ 	.word	0xffffffff


	//   ....[25]....
        /*037c*/ 	.word	0xffffffff


	//   ....[26]....
        /*0380*/ 	.word	0xffffffff


	//   ....[27]....
        /*0384*/ 	.word	0xffffffff


	//   ....[28]....
        /*0388*/ 	.word	0xffffffff


	//   ....[29]....
        /*038c*/ 	.word	0xffffffff


	//   ....[30]....
        /*0390*/ 	.word	0xffffffff


	//   ....[31]....
        /*0394*/ 	.word	0xffffffff


	//   ....[32]....
        /*0398*/ 	.word	0xffffffff


	//   ....[33]....
        /*039c*/ 	.word	0xffffffff


	//   ....[34]....
        /*03a0*/ 	.word	0xffffffff


	//   ....[35]....
        /*03a4*/ 	.word	0xffffffff


	//   ....[36]....
        /*03a8*/ 	.word	0xffffffff


	//   ....[37]....
        /*03ac*/ 	.word	0xffffffff


	//   ....[38]....
        /*03b0*/ 	.word	0xffffffff


	//   ....[39]....
        /*03b4*/ 	.word	0xffffffff


	//   ....[40]....
        /*03b8*/ 	.word	0xffffffff


	//   ....[41]....
        /*03bc*/ 	.word	0xffffffff


	//   ....[42]....
        /*03c0*/ 	.word	0xffffffff


	//   ....[43]....
        /*03c4*/ 	.word	0xffffffff


	//   ....[44]....
        /*03c8*/ 	.word	0xffffffff


	//   ....[45]....
        /*03cc*/ 	.word	0xffffffff


	//   ....[46]....
        /*03d0*/ 	.word	0xffffffff


	//   ....[47]....
        /*03d4*/ 	.word	0xffffffff


	//   ....[48]....
        /*03d8*/ 	.word	0xffffffff


	//   ....[49]....
        /*03dc*/ 	.word	0xffffffff


	//   ....[50]....
        /*03e0*/ 	.word	0xffffffff


	//   ....[51]....
        /*03e4*/ 	.word	0xffffffff


	//   ....[52]....
        /*03e8*/ 	.word	0xffffffff


	//   ....[53]....
        /*03ec*/ 	.word	0xffffffff


	//   ....[54]....
        /*03f0*/ 	.word	0xffffffff


	//   ....[55]....
        /*03f4*/ 	.word	0xffffffff


	//   ....[56]....
        /*03f8*/ 	.word	0xffffffff


	//   ....[57]....
        /*03fc*/ 	.word	0xffffffff


	//   ....[58]....
        /*0400*/ 	.word	0xffffffff


	//   ....[59]....
        /*0404*/ 	.word	0xffffffff


	//   ....[60]....
        /*0408*/ 	.word	0xffffffff


	//----- nvinfo : EIATTR_COOP_GROUP_INSTR_OFFSETS
	.align		4
.L_622:
        /*040c*/ 	.byte	0x04, 0x28
        /*040e*/ 	.short	(.L_624 - .L_623)


	//   ....[0]....
.L_623:
        /*0410*/ 	.word	0x000000a0


	//   ....[1]....
        /*0414*/ 	.word	0x00001510


	//   ....[2]....
        /*0418*/ 	.word	0x00001540


	//   ....[3]....
        /*041c*/ 	.word	0x00001600


	//   ....[4]....
        /*0420*/ 	.word	0x00001630


	//   ....[5]....
        /*0424*/ 	.word	0x00001770


	//   ....[6]....
        /*0428*/ 	.word	0x00001780


	//   ....[7]....
        /*042c*/ 	.word	0x00001920


	//   ....[8]....
        /*0430*/ 	.word	0x000019e0


	//   ....[9]....
        /*0434*/ 	.word	0x00001b20


	//   ....[10]....
        /*0438*/ 	.word	0x00001b60


	//   ....[11]....
        /*043c*/ 	.word	0x00001ba0


	//   ....[12]....
        /*0440*/ 	.word	0x00001bb0


	//   ....[13]....
        /*0444*/ 	.word	0x00001bd0


	//   ....[14]....
        /*0448*/ 	.word	0x00001c60


	//   ....[15]....
        /*044c*/ 	.word	0x00001d50


	//   ....[16]....
        /*0450*/ 	.word	0x00001da0


	//   ....[17]....
        /*0454*/ 	.word	0x00003540


	//   ....[18]....
        /*0458*/ 	.word	0x00003550


	//   ....[19]....
        /*045c*/ 	.word	0x00003620


	//   ....[20]....
        /*0460*/ 	.word	0x00003640


	//   ....[21]....
        /*0464*/ 	.word	0x00003d70


	//   ....[22]....
        /*0468*/ 	.word	0x00003e10


	//   ....[23]....
        /*046c*/ 	.word	0x00003e30


	//   ....[24]....
        /*0470*/ 	.word	0x00003e90


	//   ....[25]....
        /*0474*/ 	.word	0x00005da0


	//   ....[26]....
        /*0478*/ 	.word	0x00005db0


	//   ....[27]....
        /*047c*/ 	.word	0x00005e30


	//   ....[28]....
        /*0480*/ 	.word	0x00005e40


	//   ....[29]....
        /*0484*/ 	.word	0x00006220


	//   ....[30]....
        /*0488*/ 	.word	0x00006230


	//   ....[31]....
        /*048c*/ 	.word	0x00006280


	//   ....[32]....
        /*0490*/ 	.word	0x000062a0


	//   ....[33]....
        /*0494*/ 	.word	0x00007280


	//   ....[34]....
        /*0498*/ 	.word	0x000072a0


	//   ....[35]....
        /*049c*/ 	.word	0x00007940


	//   ....[36]....
        /*04a0*/ 	.word	0x00007960


	//   ....[37]....
        /*04a4*/ 	.word	0x00009160


	//   ....[38]....
        /*04a8*/ 	.word	0x00009170


	//   ....[39]....
        /*04ac*/ 	.word	0x000091a0


	//   ....[40]....
        /*04b0*/ 	.word	0x000091c0


	//   ....[41]....
        /*04b4*/ 	.word	0x0000ac30


	//   ....[42]....
        /*04b8*/ 	.word	0x0000ac70


	//   ....[43]....
        /*04bc*/ 	.word	0x0000acd0


	//   ....[44]....
        /*04c0*/ 	.word	0x0000ad00


	//   ....[45]....
        /*04c4*/ 	.word	0x0000af30


	//   ....[46]....
        /*04c8*/ 	.word	0x0000af40


	//   ....[47]....
        /*04cc*/ 	.word	0x0000b140


	//   ....[48]....
        /*04d0*/ 	.word	0x0000b170


	//   ....[49]....
        /*04d4*/ 	.word	0x0000b330


	//   ....[50]....
        /*04d8*/ 	.word	0x0000b360


	//   ....[51]....
        /*04dc*/ 	.word	0x0000b520


	//   ....[52]....
        /*04e0*/ 	.word	0x0000b540


	//   ....[53]....
        /*04e4*/ 	.word	0x0000bec0


	//   ....[54]....
        /*04e8*/ 	.word	0x0000bee0


	//   ....[55]....
        /*04ec*/ 	.word	0x0000c0a0


	//   ....[56]....
        /*04f0*/ 	.word	0x0000c0d0


	//   ....[57]....
        /*04f4*/ 	.word	0x0000c260


	//   ....[58]....
        /*04f8*/ 	.word	0x0000c290


	//   ....[59]....
        /*04fc*/ 	.word	0x0000c420


	//   ....[60]....
        /*0500*/ 	.word	0x0000c440


	//----- nvinfo : EIATTR_EXIT_INSTR_OFFSETS
	.align		4
.L_624:
        /*0504*/ 	.byte	0x04, 0x1c
        /*0506*/ 	.short	(.L_626 - .L_625)


	//   ....[0]....
.L_625:
        /*0508*/ 	.word	0x00000450


	//   ....[1]....
        /*050c*/ 	.word	0x0000b550


	//   ....[2]....
        /*0510*/ 	.word	0x0000b690


	//   ....[3]....
        /*0514*/ 	.word	0x0000b6f0


	//   ....[4]....
        /*0518*/ 	.word	0x0000c450


	//   ....[5]....
        /*051c*/ 	.word	0x0000c560


	//   ....[6]....
        /*0520*/ 	.word	0x0000c5c0


	//----- nvinfo : EIATTR_CTAIDZ_USED
	.align		4
.L_626:
        /*0524*/ 	.byte	0x01, 0x04
	.zero		2


	//----- nvinfo : EIATTR_MAX_THREADS
	.align		4
        /*0528*/ 	.byte	0x04, 0x05
        /*052a*/ 	.short	(.L_628 - .L_627)
.L_627:
        /*052c*/ 	.word	0x00000100
        /*0530*/ 	.word	0x00000001
        /*0534*/ 	.word	0x00000001


	//----- nvinfo : EIATTR_CRS_STACK_SIZE
	.align		4
.L_628:
        /*0538*/ 	.byte	0x04, 0x1e
        /*053a*/ 	.short	(.L_630 - .L_629)
.L_629:
        /*053c*/ 	.word	0x00000000
.L_630:


//--------------------- .nv.info._ZN7cutlass13device_kernelIN5flash19enable_sm80_to_sm89INS1_16FlashAttnFwdSm80INS1_25CollectiveMainloopFwdSm80ILi8ELi1ELb0EN4cute5tupleIJNS5_1CILi128EEENS7_ILi32EEENS7_ILi256EEEEEELi256ENS_10bfloat16_tEfNS_4arch4Sm80ELb0ELb0ELb0ELb1ELb1ELb1ELb1ELb0EEENS1_21CollectiveEpilogueFwdINS6_IJS8_SA_S9_EEENS6_IJNS7_ILi1EEESI_SI_EEESC_SE_Li256ELb1ELb1ELb0ELb0EEENS1_19SingleTileSchedulerILb1ELb0ELb1ELi128EEEEEEEEEvNT_6ParamsE --------------------------
	.section	.nv.info._ZN7cutlass13device_kernelIN5flash19enable_sm80_to_sm89INS1_16FlashAttnFwdSm80INS1_25CollectiveMainloopFwdSm80ILi8ELi1ELb0EN4cute5tupleIJNS5_1CILi128EEENS7_ILi32EEENS7_ILi256EEEEEELi256ENS_10bfloat16_tEfNS_4arch4Sm80ELb0ELb0ELb0ELb1ELb1ELb1ELb1ELb0EEENS1_21CollectiveEpilogueFwdINS6_IJS8_SA_S9_EEENS6_IJNS7_ILi1EEESI_SI_EEESC_SE_Li256ELb1ELb1ELb0ELb0EEENS1_19SingleTileSchedulerILb1ELb0ELb1ELi128EEEEEEEEEvNT_6ParamsE,"",@"SHT_CUDA_INFO"
	.sectionflags	@""
	.align	4


	//----- nvinfo : EIATTR_CUDA_API_VERSION
	.align		4
        /*0000*/ 	.byte	0x04, 0x37
        /*0002*/ 	.short	(.L_632 - .L_631)
.L_631:
        /*0004*/ 	.word	0x00000082


	//----- nvinfo : EIATTR_SW2861232_WAR
	.align		4
.L_632:
        /*0008*/ 	.byte	0x01, 0x35
	.zero		2


	//----- nvinfo : EIATTR_PARAM_CBANK
	.align		4
        /*000c*/ 	.byte	0x04, 0x0a
        /*000e*/ 	.short	(.L_634 - .L_633)
	.align		4
.L_633:
        /*0010*/ 	.word	index@(.nv.constant0._ZN7cutlass13device_kernelIN5flash19enable_sm80_to_sm89INS1_16FlashAttnFwdSm80INS1_25CollectiveMainloopFwdSm80ILi8ELi1ELb0EN4cute5tupleIJNS5_1CILi128EEENS7_ILi32EEENS7_ILi256EEEEEELi256ENS_10bfloat16_tEfNS_4arch4Sm80ELb0ELb0ELb0ELb1ELb1ELb1ELb1ELb0EEENS1_21CollectiveEpilogueFwdINS6_IJS8_SA_S9_EEENS6_IJNS7_ILi1EEESI_SI_EEESC_SE_Li256ELb1ELb1ELb0ELb0EEENS1_19SingleTileSchedulerILb1ELb0ELb1ELi128EEEEEEEEEvNT_6ParamsE)
        /*0014*/ 	.short	0x0160
        /*0016*/ 	.short	0x0418


	//----- nvinfo : EIATTR_CBANK_PARAM_SIZE
	.align		4
.L_634:
        /*0018*/ 	.byte	0x03, 0x19
        /*001a*/ 	.short	0x0418


	//----- nvinfo : EIATTR_KPARAM_INFO
	.align		4
        /*001c*/ 	.byte	0x04, 0x17
        /*001e*/ 	.short	(.L_636 - .L_635)
.L_635:
        /*0020*/ 	.word	0x00000000
        /*0024*/ 	.short	0x0000
        /*0026*/ 	.short	0x0000
        /*0028*/ 	.byte	0x00, 0xf0, 0x61, 0x10


	//----- nvinfo : EIATTR_MAXREG_COUNT
	.align		4
.L_636:
        /*002c*/ 	.byte	0x03, 0x1b
        /*002e*/ 	.short	0x00ff


	//----- nvinfo : EIATTR_NUM_BARRIERS
	.align		4
        /*0030*/ 	.byte	0x02, 0x4c
        /*0032*/ 	.byte	0x02
	.zero		1


	//----- nvinfo : EIATTR_MERCURY_ISA_VERSION
	.align		4
        /*0034*/ 	.byte	0x03, 0x5f
        /*0036*/ 	.short	0x0000


	//----- nvinfo : EIATTR_COOP_GROUP_MASK_REGIDS
	.align		4
        /*0038*/ 	.byte	0x04, 0x29
        /*003a*/ 	.short	(.L_638 - .L_637)


	//   ....[0]....
.L_637:
        /*003c*/ 	.word	0xffffffff


	//   ....[1]....
        /*0040*/ 	.word	0xffffffff


	//   ....[2]....
        /*0044*/ 	.word	0xffffffff


	//   ....[3]....
        /*0048*/ 	.word	0xffffffff


	//   ....[4]....
        /*004c*/ 	.word	0xffffffff


	//   ....[5]....
        /*0050*/ 	.word	0xffffffff


	//   ....[6]....
        /*0054*/ 	.word	0xffffffff


	//   ....[7]....
        /*0058*/ 	.word	0xffffffff


	//   ....[8]....
        /*005c*/ 	.word	0xffffffff


	//   ....[9]....
        /*0060*/ 	.word	0xffffffff


	//   ....[10]....
        /*0064*/ 	.word	0xffffffff


	//   ....[11]....
        /*0068*/ 	.word	0xffffffff


	//   ....[12]....
        /*006c*/ 	.word	0xffffffff


	//   ....[13]....
        /*0070*/ 	.word	0xffffffff


	//   ....[14]....
        /*0074*/ 	.word	0xffffffff


	//   ....[15]....
        /*0078*/ 	.word	0xffffffff


	//   ....[16]....
        /*007c*/ 	.word	0xffffffff


	//   ....[17]....
        /*0080*/ 	.word	0xffffffff


	//   ....[18]....
        /*0084*/ 	.word	0xffffffff


	//   ....[19]....
        /*0088*/ 	.word	0xffffffff


	//   ....[20]....
        /*008c*/ 	.word	0xffffffff


	//   ....[21]....
        /*0090*/ 	.word	0xffffffff


	//   ....[22]....
        /*0094*/ 	.word	0xffffffff


	//   ....[23]....
        /*0098*/ 	.word	0xffffffff


	//   ....[24]....
        /*009c*/ 	.word	0xffffffff


	//   ....[25]....
        /*00a0*/ 	.word	0xffffffff


	//   ....[26]....
        /*00a4*/ 	.word	0xffffffff


	//   ....[27]....
        /*00a8*/ 	.word	0xffffffff


	//   ....[28]....
        /*00ac*/ 	.word	0xffffffff


	//   ....[29]....
        /*00b0*/ 	.word	0xffffffff


	//   ....[30]....
        /*00b4*/ 	.word	0xffffffff


	//   ....[31]....
        /*00b8*/ 	.word	0xffffffff


	//   ....[32]....
        /*00bc*/ 	.word	0xffffffff


	//   ....[33]....
        /*00c0*/ 	.word	0xffffffff


	//   ....[34]....
        /*00c4*/ 	.word	0xffffffff


	//   ....[35]....
        /*00c8*/ 	.word	0xffffffff


	//   ....[36]....
        /*00cc*/ 	.word	0xffffffff


	//   ....[37]....
        /*00d0*/ 	.word	0xffffffff


	//   ....[38]....
        /*00d4*/ 	.word	0xffffffff


	//   ....[39]....
        /*00d8*/ 	.word	0xffffffff


	//   ....[40]....
        /*00dc*/ 	.word	0xffffffff


	//   ....[41]....
        /*00e0*/ 	.word	0xffffffff


	//   ....[42]....
        /*00e4*/ 	.word	0xffffffff


	//   ....[43]....
        /*00e8*/ 	.word	0xffffffff


	//   ....[44]....
        /*00ec*/ 	.word	0xffffffff


	//   ....[45]....
        /*00f0*/ 	.word	0xffffffff


	//   ....[46]....
        /*00f4*/ 	.word	0xffffffff


	//   ....[47]....
        /*00f8*/ 	.word	0xffffffff


	//   ....[48]....
        /*00fc*/ 	.word	0xffffffff


	//   ....[49]....
        /*0100*/ 	.word	0xffffffff


	//   ....[50]....
        /*0104*/ 	.word	0xffffffff


	//   ....[51]....
        /*0108*/ 	.word	0xffffffff


	//   ....[52]....
        /*010c*/ 	.word	0xffffffff


	//   ....[53]....
        /*0110*/ 	.word	0xffffffff


	//   ....[54]....
        /*0114*/ 	.word	0xffffffff


	//   ....[55]....
        /*0118*/ 	.word	0xffffffff


	//   ....[56]....
        /*011c*/ 	.word	0xffffffff


	//   ....[57]....
        /*0120*/ 	.word	0xffffffff


	//   ....[58]....
        /*0124*/ 	.word	0xffffffff


	//----- nvinfo : EIATTR_COOP_GROUP_INSTR_OFFSETS
	.align		4
.L_638:
        /*0128*/ 	.byte	0x04, 0x28
        /*012a*/ 	.short	(.L_640 - .L_639)


	//   ....[0]....
.L_639:
        /*012c*/ 	.word	0x00000090


	//   ....[1]....
        /*0130*/ 	.word	0x00001f60


	//   ....[2]....
        /*0134*/ 	.word	0x00001f70


	//   ....[3]....
        /*0138*/ 	.word	0x00003190


	//   ....[4]....
        /*013c*/ 	.word	0x000031a0


	//   ....[5]....
        /*0140*/ 	.word	0x000042b0


	//   ....[6]....
        /*0144*/ 	.word	0x000042d0


	//   ....[7]....
        /*0148*/ 	.word	0x000046a0


	//   ....[8]....
        /*014c*/ 	.word	0x000046c0


	//   ....[9]....
        /*0150*/ 	.word	0x00005370


	//   ....[10]....
        /*0154*/ 	.word	0x000053a0


	//   ....[11]....
        /*0158*/ 	.word	0x00005600


	//   ....[12]....
        /*015c*/ 	.word	0x00005630


	//   ....[13]....
        /*0160*/ 	.word	0x000057a0


	//   ....[14]....
        /*0164*/ 	.word	0x000057d0


	//   ....[15]....
        /*0168*/ 	.word	0x00005940


	//   ....[16]....
        /*016c*/ 	.word	0x00005980


	//   ....[17]....
        /*0170*/ 	.word	0x00005e40


	//   ....[18]....
        /*0174*/ 	.word	0x00005e90


	//   ....[19]....
        /*0178*/ 	.word	0x0000cee0


	//   ....[20]....
        /*017c*/ 	.word	0x0000cf20


	//   ....[21]....
        /*0180*/ 	.word	0x0000daf0


	//   ....[22]....
        /*0184*/ 	.word	0x0000db00


	//   ....[23]....
        /*0188*/ 	.word	0x0000e060


	//   ....[24]....
        /*018c*/ 	.word	0x0000e0b0


	//   ....[25]....
        /*0190*/ 	.word	0x0000e0d0


	//   ....[26]....
        /*0194*/ 	.word	0x0000e0f0


	//   ....[27]....
        /*0198*/ 	.word	0x0000ec30


	//   ....[28]....
        /*019c*/ 	.word	0x0000ec40


	//   ....[29]....
        /*01a0*/ 	.word	0x0000ee60


	//   ....[30]....
        /*01a4*/ 	.word	0x0000ee70


	//   ....[31]....
        /*01a8*/ 	.word	0x0000f7e0


	//   ....[32]....
        /*01ac*/ 	.word	0x0000f800


	//   ....[33]....
        /*01b0*/ 	.word	0x0000f8a0


	//   ....[34]....
        /*01b4*/ 	.word	0x0000f8b0


	//   ....[35]....
        /*01b8*/ 	.word	0x00010a70


	//   ....[36]....
        /*01bc*/ 	.word	0x00010aa0


	//   ....[37]....
        /*01c0*/ 	.word	0x00010af0


	//   ....[38]....
        /*01c4*/ 	.word	0x00010b00


	//   ....[39]....
        /*01c8*/ 	.word	0x00012580


	//   ....[40]....
        /*01cc*/ 	.word	0x000125c0


	//   ....[41]....
        /*01d0*/ 	.word	0x000125f0


	//   ....[42]....
        /*01d4*/ 	.word	0x00012620


	//   ....[43]....
        /*01d8*/ 	.word	0x00012860


	//   ....[44]....
        /*01dc*/ 	.word	0x00012870


	//   ....[45]....
        /*01e0*/ 	.word	0x00012a70


	//   ....[46]....
        /*01e4*/ 	.word	0x00012aa0


	//   ....[47]....
        /*01e8*/ 	.word	0x00012c60


	//   ....[48]....
        /*01ec*/ 	.word	0x00012c90


	//   ....[49]....
        /*01f0*/ 	.word	0x00012e50


	//   ....[50]....
        /*01f4*/ 	.word	0x00012e70


	//   ....[51]....
        /*01f8*/ 	.word	0x00013810


	//   ....[52]....
        /*01fc*/ 	.word	0x00013840


	//   ....[53]....
        /*0200*/ 	.word	0x000139d0


	//   ....[54]....
        /*0204*/ 	.word	0x00013a00


	//   ....[55]....
        /*0208*/ 	.word	0x00013b90


	//   ....[56]....
        /*020c*/ 	.word	0x00013bc0


	//   ....[57]....
        /*0210*/ 	.word	0x00013d50


	//   ....[58]....
        /*0214*/ 	.word	0x00013d70


	//----- nvinfo : EIATTR_EXIT_INSTR_OFFSETS
	.align		4
.L_640:
        /*0218*/ 	.byte	0x04, 0x1c
        /*021a*/ 	.short	(.L_642 - .L_641)


	//   ....[0]....
.L_641:
        /*021c*/ 	.word	0x00000440


	//   ....[1]....
        /*0220*/ 	.word	0x00012e80


	//   ....[2]....
        /*0224*/ 	.word	0x00012fc0


	//   ....[3]....
        /*0228*/ 	.word	0x00013020


	//   ....[4]....
        /*022c*/ 	.word	0x00013d80


	//   ....[5]....
        /*0230*/ 	.word	0x00013e90


	//   ....[6]....
        /*0234*/ 	.word	0x00013ef0


	//----- nvinfo : EIATTR_CTAIDZ_USED
	.align		4
.L_642:
        /*0238*/ 	.byte	0x01, 0x04
	.zero		2


	//----- nvinfo : EIATTR_MAX_THREADS
	.align		4
        /*023c*/ 	.byte	0x04, 0x05
        /*023e*/ 	.short	(.L_644 - .L_643)
.L_643:
        /*0240*/ 	.word	0x00000100
        /*0244*/ 	.word	0x00000001
        /*0248*/ 	.word	0x00000001


	//----- nvinfo : EIATTR_CRS_STACK_SIZE
	.align		4
.L_644:
        /*024c*/ 	.byte	0x04, 0x1e
        /*024e*/ 	.short	(.L_646 - .L_645)
.L_645:
        /*0250*/ 	.word	0x00000000
.L_646:


//--------------------- .nv.info._ZN7cutlass13device_kernelIN5flash19enable_sm80_to_sm89INS1_16FlashAttnFwdSm80INS1_25CollectiveMainloopFwdSm80ILi8ELi1ELb1EN4cute5tupleIJNS5_1CILi128EEENS7_ILi48EEENS7_ILi256EEEEEELi256ENS_10bfloat16_tEfNS_4arch4Sm80ELb0ELb1ELb0ELb0ELb1ELb0ELb1ELb0EEENS1_21CollectiveEpilogueFwdINS6_IJS8_SA_S9_EEENS6_IJNS7_ILi1EEESI_SI_EEESC_SE_Li256ELb0ELb1ELb0ELb0EEENS1_19SingleTileSchedulerILb0ELb0ELb1ELi128EEEEEEEEEvNT_6ParamsE --------------------------
	.section	.nv.info._ZN7cutlass13device_kernelIN5flash19enable_sm80_to_sm89INS1_16FlashAttnFwdSm80INS1_25CollectiveMainloopFwdSm80ILi8ELi1ELb1EN4cute5tupleIJNS5_1CILi128EEENS7_ILi48EEENS7_ILi256EEEEEELi256ENS_10bfloat16_tEfNS_4arch4Sm80ELb0ELb1ELb0ELb0ELb1ELb0ELb1ELb0EEENS1_21CollectiveEpilogueFwdINS6_IJS8_SA_S9_EEENS6_IJNS7_ILi1EEESI_SI_EEESC_SE_Li256ELb0ELb1ELb0ELb0EEENS1_19SingleTileSchedulerILb0ELb0ELb1ELi128EEEEEEEEEvNT_6ParamsE,"",@"SHT_CUDA_INFO"
	.sectionflags	@""
	.align	4


	//----- nvinfo : EIATTR_CUDA_API_VERSION
	.align		4
        /*0000*/ 	.byte	0x04, 0x37
        /*0002*/ 	.short	(.L_648 - .L_647)
.L_647:
        /*0004*/ 	.word	0x00000082


	//----- nvinfo : EIATTR_SW2861232_WAR
	.align		4
.L_648:
        /*0008*/ 	.byte	0x01, 0x35
	.zero		2


	//----- nvinfo : EIATTR_PARAM_CBANK
	.align		4
        /*000c*/ 	.byte	0x04, 0x0a
        /*000e*/ 	.short	(.L_650 - .L_649)
	.align		4
.L_649:
        /*0010*/ 	.word	index@(.nv.constant0._ZN7cutlass13device_kernelIN5flash19enable_sm80_to_sm89INS1_16FlashAttnFwdSm80INS1_25CollectiveMainloopFwdSm80ILi8ELi1ELb1EN4cute5tupleIJNS5_1CILi128EEENS7_ILi48EEENS7_ILi256EEEEEELi256ENS_10bfloat16_tEfNS_4arch4Sm80ELb0ELb1ELb0ELb0ELb1ELb0ELb1ELb0EEENS1_21CollectiveEpilogueFwdINS6_IJS8_SA_S9_EEENS6_IJNS7_ILi1EEESI_SI_EEESC_SE_Li256ELb0ELb1ELb0ELb0EEENS1_19SingleTileSchedulerILb0ELb0ELb1ELi128EEEEEEEEEvNT_6ParamsE)
        /*0014*/ 	.short	0x0160
        /*0016*/ 	.short	0x0418


	//----- nvinfo : EIATTR_CBANK_PARAM_SIZE
	.align		4
.L_650:
        /*0018*/ 	.byte	0x03, 0x19
        /*001a*/ 	.short	0x0418


	//----- nvinfo : EIATTR_KPARAM_INFO
	.align		4
        /*001c*/ 	.byte	0x04, 0x17
        /*001e*/ 	.short	(.L_652 - .L_651)
.L_651:
        /*0020*/ 	.word	0x00000000
        /*0024*/ 	.short	0x0000
        /*0026*/ 	.short	0x0000
        /*0028*/ 	.byte	0x00, 0xf0, 0x61, 0x10


	//----- nvinfo : EIATTR_MAXREG_COUNT
	.align		4
.L_652:
        /*002c*/ 	.byte	0x03, 0x1b
        /*002e*/ 	.short	0x00ff


	//----- nvinfo : EIATTR_NUM_BARRIERS
	.align		4
        /*0030*/ 	.byte	0x02, 0x4c
        /*0032*/ 	.byte	0x02
	.zero		1


	//----- nvinfo : EIATTR_ANNOTATIONS
	.align		4
        /*0034*/ 	.byte	0x04, 0x55
        /*0036*/ 	.short	(.L_654 - .L_653)


	//   ....[0]....
.L_653:
        /* <DEDUP_REMOVED lines=101> */


	//----- nvinfo : EIATTR_MERCURY_ISA_VERSION
	.align		4
.L_654:
        /*0678*/ 	.byte	0x03, 0x5f
        /*067a*/ 	.short	0x0000


	//----- nvinfo : EIATTR_COOP_GROUP_MASK_REGIDS
	.align		4
        /*067c*/ 	.byte	0x04, 0x29
        /*067e*/ 	.short	(.L_656 - .L_655)


	//   ....[0]....
.L_655:
        /*0680*/ 	.word	0xffffffff


	//   ....[1]....
        /*0684*/ 	.word	0xffffffff


	//   ....[2]....
        /*0688*/ 	.word	0xffffffff


	//   ....[3]....
        /*068c*/ 	.word	0xffffffff


	//   ....[4]....
        /*0690*/ 	.word	0xffffffff


	//   ....[5]....
        /*0694*/ 	.word	0xffffffff


	//   ....[6]....
        /*0698*/ 	.word	0xffffffff


	//   ....[7]....
        /*069c*/ 	.word	0xffffffff


	//   ....[8]....
        /*06a0*/ 	.word	0xffffffff


	//   ....[9]....
        /*06a4*/ 	.word	0xffffffff


	//   ....[10]....
        /*06a8*/ 	.word	0xffffffff


	//   ....[11]....
        /*06ac*/ 	.word	0xffffffff


	//   ....[12]....
        /*06b0*/ 	.word	0xffffffff


	//   ....[13]....
        /*06b4*/ 	.word	0xffffffff


	//   ....[14]....
        /*06b8*/ 	.word	0xffffffff


	//   ....[15]....
        /*06bc*/ 	.word	0xffffffff


	//   ....[16]....
        /*06c0*/ 	.word	0xffffffff


	//   ....[17]....
        /*06c4*/ 	.word	0xffffffff


	//   ....[18]....
        /*06c8*/ 	.word	0xffffffff


	//   ....[19]....
        /*06cc*/ 	.word	0xffffffff


	//   ....[20]....
        /*06d0*/ 	.word	0xffffffff


	//   ....[21]....
        /*06d4*/ 	.word	0xffffffff


	//   ....[22]....
        /*06d8*/ 	.word	0xffffffff


	//   ....[23]....
        /*06dc*/ 	.word	0xffffffff


	//   ....[24]....
        /*06e0*/ 	.word	0xffffffff


	//   ....[25]....
        /*06e4*/ 	.word	0xffffffff


	//   ....[26]....
        /*06e8*/ 	.word	0xffffffff


	//   ....[27]....
        /*06ec*/ 	.word	0xffffffff


	//   ....[28]....
        /*06f0*/ 	.word	0xffffffff


	//   ....[29]....
        /*06f4*/ 	.word	0xffffffff


	//   ....[30]....
        /*06f8*/ 	.word	0xffffffff


	//   ....[31]....
        /*06fc*/ 	.word	0xffffffff


	//   ....[32]....
        /*0700*/ 	.word	0xffffffff


	//   ....[33]....
        /*0704*/ 	.word	0xffffffff


	//   ....[34]....
        /*0708*/ 	.word	0xffffffff


	//   ....[35]....
        /*070c*/ 	.word	0xffffffff


	//   ....[36]....
        /*0710*/ 	.word	0xffffffff


	//   ....[37]....
        /*0714*/ 	.word	0xffffffff


	//   ....[38]....
        /*0718*/ 	.word	0xffffffff


	//   ....[39]....
        /*071c*/ 	.word	0xffffffff


	//   ....[40]....
        /*0720*/ 	.word	0xffffffff


	//   ....[41]....
        /*0724*/ 	.word	0xffffffff


	//   ....[42]....
        /*0728*/ 	.word	0xffffffff


	//   ....[43]....
        /*072c*/ 	.word	0xffffffff


	//   ....[44]....
        /*0730*/ 	.word	0xffffffff


	//   ....[45]....
        /*0734*/ 	.word	0xffffffff


	//   ....[46]....
        /*0738*/ 	.word	0xffffffff


	//   ....[47]....
        /*073c*/ 	.word	0xffffffff


	//   ....[48]....
        /*0740*/ 	.word	0xffffffff


	//   ....[49]....
        /*0744*/ 	.word	0xffffffff


	//   ....[50]....
        /*0748*/ 	.word	0xffffffff


	//   ....[51]....
        /*074c*/ 	.word	0xffffffff


	//   ....[52]....
        /*0750*/ 	.word	0xffffffff


	//   ....[53]....
        /*0754*/ 	.word	0xffffffff


	//   ....[54]....
        /*0758*/ 	.word	0xffffffff


	//   ....[55]....
        /*075c*/ 	.word	0xffffffff


	//   ....[56]....
        /*0760*/ 	.word	0xffffffff


	//   ....[57]....
        /*0764*/ 	.word	0xffffffff


	//   ....[58]....
        /*0768*/ 	.word	0xffffffff


	//   ....[59]....
        /*076c*/ 	.word	0xffffffff


	//   ....[60]....
        /*0770*/ 	.word	0xffffffff


	//   ....[61]....
        /*0774*/ 	.word	0xffffffff


	//   ....[62]....
        /*0778*/ 	.word	0xffffffff


	//   ....[63]....
        /*077c*/ 	.word	0xffffffff


	//   ....[64]....
        /*0780*/ 	.word	0xffffffff


	//   ....[65]....
        /*0784*/ 	.word	0xffffffff


	//   ....[66]....
        /*0788*/ 	.word	0xffffffff


	//   ....[67]....
        /*078c*/ 	.word	0xffffffff


	//   ....[68]....
        /*0790*/ 	.word	0xffffffff


	//   ....[69]....
        /*0794*/ 	.word	0xffffffff


	//   ....[70]....
        /*0798*/ 	.word	0xffffffff


	//   ....[71]....
        /*079c*/ 	.word	0xffffffff


	//   ....[72]....
        /*07a0*/ 	.word	0xffffffff


	//   ....[73]....
        /*07a4*/ 	.word	0xffffffff


	//   ....[74]....
        /*07a8*/ 	.word	0xffffffff


	//   ....[75]....
        /*07ac*/ 	.word	0xffffffff


	//   ....[76]....
        /*07b0*/ 	.word	0xffffffff


	//   ....[77]....
        /*07b4*/ 	.word	0xffffffff


	//   ....[78]....
        /*07b8*/ 	.word	0xffffffff


	//   ....[79]....
        /*07bc*/ 	.word	0xffffffff


	//   ....[80]....
        /*07c0*/ 	.word	0xffffffff


	//   ....[81]....
        /*07c4*/ 	.word	0xffffffff


	//   ....[82]....
        /*07c8*/ 	.word	0xffffffff


	//   ....[83]....
        /*07cc*/ 	.word	0xffffffff


	//   ....[84]....
        /*07d0*/ 	.word	0xffffffff


	//   ....[85]....
        /*07d4*/ 	.word	0xffffffff


	//   ....[86]....
        /*07d8*/ 	.word	0xffffffff


	//   ....[87]....
        /*07dc*/ 	.word	0xffffffff


	//   ....[88]....
        /*07e0*/ 	.word	0xffffffff


	//   ....[89]....
        /*07e4*/ 	.word	0xffffffff


	//   ....[90]....
        /*07e8*/ 	.word	0xffffffff


	//   ....[91]....
        /*07ec*/ 	.word	0xffffffff


	//   ....[92]....
        /*07f0*/ 	.word	0xffffffff


	//   ....[93]....
        /*07f4*/ 	.word	0xffffffff


	//   ....[94]....
        /*07f8*/ 	.word	0xffffffff


	//   ....[95]....
        /*07fc*/ 	.word	0xffffffff


	//   ....[96]....
        /*0800*/ 	.word	0xffffffff


	//   ....[97]....
        /*0804*/ 	.word	0xffffffff


	//----- nvinfo : EIATTR_COOP_GROUP_INSTR_OFFSETS
	.align		4
.L_656:
        /*0808*/ 	.byte	0x04, 0x28
        /*080a*/ 	.short	(.L_658 - .L_657)


	//   ....[0]....
.L_657:
        /*080c*/ 	.word	0x000012c0


	//   ....[1]....
        /*0810*/ 	.word	0x000012f0


	//   ....[2]....
        /*0814*/ 	.word	0x00001330


	//   ....[3]....
        /*0818*/ 	.word	0x000013d0


	//   ....[4]....
        /*081c*/ 	.word	0x00001570


	//   ....[5]....
        /*0820*/ 	.word	0x00001590


	//   ....[6]....
        /*0824*/ 	.word	0x000015a0


	//   ....[7]....
        /*0828*/ 	.word	0x000015b0


	//   ....[8]....
        /*082c*/ 	.word	0x00001700


	//   ....[9]....
        /*0830*/ 	.word	0x00001720


	//   ....[10]....
        /*0834*/ 	.word	0x000019f0


	//   ....[11]....
        /*0838*/ 	.word	0x00001a00


	//   ....[12]....
        /*083c*/ 	.word	0x00001d60


	//   ....[13]....
        /*0840*/ 	.word	0x00001d90


	//   ....[14]....
        /*0844*/ 	.word	0x00002180


	//   ....[15]....
        /*0848*/ 	.word	0x00002190


	//   ....[16]....
        /*084c*/ 	.word	0x00003180


	//   ....[17]....
        /*0850*/ 	.word	0x00003190


	//   ....[18]....
        /*0854*/ 	.word	0x00003210


	//   ....[19]....
        /*0858*/ 	.word	0x00003230


	//   ....[20]....
        /*085c*/ 	.word	0x00003560


	//   ....[21]....
        /*0860*/ 	.word	0x000037d0


	//   ....[22]....
        /*0864*/ 	.word	0x00004410


	//   ....[23]....
        /*0868*/ 	.word	0x00004470


	//   ....[24]....
        /*086c*/ 	.word	0x00004490


	//   ....[25]....
        /*0870*/ 	.word	0x00004580


	//   ....[26]....
        /*0874*/ 	.word	0x000060b0


	//   ....[27]....
        /*0878*/ 	.word	0x000060c0


	//   ....[28]....
        /*087c*/ 	.word	0x00006200


	//   ....[29]....
        /*0880*/ 	.word	0x00006210


	//   ....[30]....
        /*0884*/ 	.word	0x00006f90


	//   ....[31]....
        /*0888*/ 	.word	0x00006fb0


	//   ....[32]....
        /*088c*/ 	.word	0x000070c0


	//   ....[33]....
        /*0890*/ 	.word	0x000070e0


	//   ....[34]....
        /*0894*/ 	.word	0x000072e0


	//   ....[35]....
        /*0898*/ 	.word	0x00007920


	//   ....[36]....
        /*089c*/ 	.word	0x00007ca0


	//   ....[37]....
        /*08a0*/ 	.word	0x00007cc0


	//   ....[38]....
        /*08a4*/ 	.word	0x000087e0


	//   ....[39]....
        /*08a8*/ 	.word	0x00008800


	//   ....[40]....
        /*08ac*/ 	.word	0x0000a0b0


	//   ....[41]....
        /*08b0*/ 	.word	0x0000a0c0


	//   ....[42]....
        /*08b4*/ 	.word	0x0000a200


	//   ....[43]....
        /*08b8*/ 	.word	0x0000a210


	//   ....[44]....
        /*08bc*/ 	.word	0x0000afc0


	//   ....[45]....
        /*08c0*/ 	.word	0x0000afe0


	//   ....[46]....
        /*08c4*/ 	.word	0x0000b0d0


	//   ....[47]....
        /*08c8*/ 	.word	0x0000b0e0


	//   ....[48]....
        /*08cc*/ 	.word	0x0000b2e0


	//   ....[49]....
        /*08d0*/ 	.word	0x0000b300


	//   ....[50]....
        /*08d4*/ 	.word	0x0000b900


	//   ....[51]....
        /*08d8*/ 	.word	0x0000b920


	//   ....[52]....
        /*08dc*/ 	.word	0x0000cf60


	//   ....[53]....
        /*08e0*/ 	.word	0x0000cf70


	//   ....[54]....
        /*08e4*/ 	.word	0x0000d140


	//   ....[55]....
        /*08e8*/ 	.word	0x0000d150


	//   ....[56]....
        /*08ec*/ 	.word	0x0000df30


	//   ....[57]....
        /*08f0*/ 	.word	0x0000df40


	//   ....[58]....
        /*08f4*/ 	.word	0x0000e000


	//   ....[59]....
        /*08f8*/ 	.word	0x0000e030


	//   ....[60]....
        /*08fc*/ 	.word	0x0000e210


	//   ....[61]....
        /*0900*/ 	.word	0x0000e830


	//   ....[62]....
        /*0904*/ 	.word	0x0000eba0


	//   ....[63]....
        /*0908*/ 	.word	0x0000ebc0


	//   ....[64]....
        /*090c*/ 	.word	0x0000f6e0


	//   ....[65]....
        /*0910*/ 	.word	0x0000f700


	//   ....[66]....
        /*0914*/ 	.word	0x00010930


	//   ....[67]....
        /*0918*/ 	.word	0x00010940


	//   ....[68]....
        /*091c*/ 	.word	0x00010970


	//   ....[69]....
        /*0920*/ 	.word	0x00010980


	//   ....[70]....
        /*0924*/ 	.word	0x00012380


	//   ....[71]....
        /*0928*/ 	.word	0x00012390


	//   ....[72]....
        /*092c*/ 	.word	0x000123b0


	//   ....[73]....
        /*0930*/ 	.word	0x000123c0


	//   ....[74]....
        /*0934*/ 	.word	0x000123d0


	//   ....[75]....
        /*0938*/ 	.word	0x000123e0


	//   ....[76]....
        /*093c*/ 	.word	0x000126c0


	//   ....[77]....
        /*0940*/ 	.word	0x000126f0


	//   ....[78]....
        /*0944*/ 	.word	0x000128b0


	//   ....[79]....
        /*0948*/ 	.word	0x000128e0


	//   ....[80]....
        /*094c*/ 	.word	0x00012aa0


	//   ....[81]....
        /*0950*/ 	.word	0x00012ac0


	//   ....[82]....
        /*0954*/ 	.word	0x000131e0


	//   ....[83]....
        /*0958*/ 	.word	0x00013200


	//   ....[84]....
        /*095c*/ 	.word	0x000133b0


	//   ....[85]....
        /*0960*/ 	.word	0x000133e0


	//   ....[86]....
        /*0964*/ 	.word	0x00013570


	//   ....[87]....
        /*0968*/ 	.word	0x000135a0


	//   ....[88]....
        /*096c*/ 	.word	0x00013730


	//   ....[89]....
        /*0970*/ 	.word	0x00013750


	//   ....[90]....
        /*0974*/ 	.word	0x00013900


	//   ....[91]....
        /*0978*/ 	.word	0x00013940


	//   ....[92]....
        /*097c*/ 	.word	0x00013980


	//   ....[93]....
        /*0980*/ 	.word	0x000139c0


	//   ....[94]....
        /*0984*/ 	.word	0x00013a10


	//   ....[95]....
        /*0988*/ 	.word	0x00013a50


	//   ....[96]....
        /*098c*/ 	.word	0x00013a90


	//   ....[97]....
        /*0990*/ 	.word	0x00013ad0


	//----- nvinfo : EIATTR_EXIT_INSTR_OFFSETS
	.align		4
.L_658:
        /*0994*/ 	.byte	0x04, 0x1c
        /*0996*/ 	.short	(.L_660 - .L_659)


	//   ....[0]....
.L_659:
        /*0998*/ 	.word	0x00000040


	//   ....[1]....
        /*099c*/ 	.word	0x00012ad0


	//   ....[2]....
        /*09a0*/ 	.word	0x00012c10


	//   ....[3]....
        /*09a4*/ 	.word	0x00012c70


	//   ....[4]....
        /*09a8*/ 	.word	0x00013760


	//   ....[5]....
        /*09ac*/ 	.word	0x00013870


	//   ....[6]....
        /*09b0*/ 	.word	0x000138d0


	//----- nvinfo : EIATTR_CTAIDZ_USED
	.align		4
.L_660:
        /*09b4*/ 	.byte	0x01, 0x04
	.zero		2


	//----- nvinfo : EIATTR_MAX_THREADS
	.align		4
        /*09b8*/ 	.byte	0x04, 0x05
        /*09ba*/ 	.short	(.L_662 - .L_661)
.L_661:
        /*09bc*/ 	.word	0x00000100
        /*09c0*/ 	.word	0x00000001
        /*09c4*/ 	.word	0x00000001


	//----- nvinfo : EIATTR_CRS_STACK_SIZE
	.align		4
.L_662:
        /*09c8*/ 	.byte	0x04, 0x1e
        /*09ca*/ 	.short	(.L_664 - .L_663)
.L_663:
        /*09cc*/ 	.word	0x00000000
.L_664:


//--------------------- .nv.info._ZN7cutlass13device_kernelIN5flash19enable_sm80_to_sm89INS1_16FlashAttnFwdSm80INS1_25CollectiveMainloopFwdSm80ILi8ELi1ELb1EN4cute5tupleIJNS5_1CILi128EEENS7_ILi48EEENS7_ILi256EEEEEELi256ENS_10bfloat16_tEfNS_4arch4Sm80ELb0ELb1ELb0ELb1ELb1ELb0ELb1ELb0EEENS1_21CollectiveEpilogueFwdINS6_IJS8_SA_S9_EEENS6_IJNS7_ILi1EEESI_SI_EEESC_SE_Li256ELb1ELb1ELb0ELb0EEENS1_19SingleTileSchedulerILb1ELb0ELb1ELi128EEEEEEEEEvNT_6ParamsE --------------------------
	.section	.nv.info._ZN7cutlass13device_kernelIN5flash19enable_sm80_to_sm89INS1_16FlashAttnFwdSm80INS1_25CollectiveMainloopFwdSm80ILi8ELi1ELb1EN4cute5tupleIJNS5_1CILi128EEENS7_ILi48EEENS7_ILi256EEEEEELi256ENS_10bfloat16_tEfNS_4arch4Sm80ELb0ELb1ELb0ELb1ELb1ELb0ELb1ELb0EEENS1_21CollectiveEpilogueFwdINS6_IJS8_SA_S9_EEENS6_IJNS7_ILi1EEESI_SI_EEESC_SE_Li256ELb1ELb1ELb0ELb0EEENS1_19SingleTileSchedulerILb1ELb0ELb1ELi128EEEEEEEEEvNT_6ParamsE,"",@"SHT_CUDA_INFO"
	.sectionflags	@""
	.align	4


	//----- nvinfo : EIATTR_CUDA_API_VERSION
	.align		4
        /*0000*/ 	.byte	0x04, 0x37
        /*0002*/ 	.short	(.L_666 - .L_665)
.L_665:
        /*0004*/ 	.word	0x00000082


	//----- nvinfo : EIATTR_SW2861232_WAR
	.align		4
.L_666:
        /*0008*/ 	.byte	0x01, 0x35
	.zero		2


	//----- nvinfo : EIATTR_PARAM_CBANK
	.align		4
        /*000c*/ 	.byte	0x04, 0x0a
        /*000e*/ 	.short	(.L_668 - .L_667)
	.align		4
.L_667:
        /*0010*/ 	.word	index@(.nv.constant0._ZN7cutlass13device_kernelIN5flash19enable_sm80_to_sm89INS1_16FlashAttnFwdSm80INS1_25CollectiveMainloopFwdSm80ILi8ELi1ELb1EN4cute5tupleIJNS5_1CILi128EEENS7_ILi48EEENS7_ILi256EEEEEELi256ENS_10bfloat16_tEfNS_4arch4Sm80ELb0ELb1ELb0ELb1ELb1ELb0ELb1ELb0EEENS1_21CollectiveEpilogueFwdINS6_IJS8_SA_S9_EEENS6_IJNS7_ILi1EEESI_SI_EEESC_SE_Li256ELb1ELb1ELb0ELb0EEENS1_19SingleTileSchedulerILb1ELb0ELb1ELi128EEEEEEEEEvNT_6ParamsE)
        /*0014*/ 	.short	0x0160
        /*0016*/ 	.short	0x0418


	//----- nvinfo : EIATTR_CBANK_PARAM_SIZE
	.align		4
.L_668:
        /*0018*/ 	.byte	0x03, 0x19
        /*001a*/ 	.short	0x0418


	//----- nvinfo : EIATTR_KPARAM_INFO
	.align		4
        /*001c*/ 	.byte	0x04, 0x17
        /*001e*/ 	.short	(.L_670 - .L_669)
.L_669:
        /*0020*/ 	.word	0x00000000
        /*0024*/ 	.short	0x0000
        /*0026*/ 	.short	0x0000
        /*0028*/ 	.byte	0x00, 0xf0, 0x61, 0x10


	//----- nvinfo : EIATTR_MAXREG_COUNT
	.align		4
.L_670:
        /*002c*/ 	.byte	0x03, 0x1b
        /*002e*/ 	.short	0x00ff


	//----- nvinfo : EIATTR_NUM_BARRIERS
	.align		4
        /*0030*/ 	.byte	0x02, 0x4c
        /*0032*/ 	.byte	0x02
	.zero		1


	//----- nvinfo : EIATTR_ANNOTATIONS
	.align		4
        /*0034*/ 	.byte	0x04, 0x55
        /*0036*/ 	.short	(.L_672 - .L_671)


	//   ....[0]....
.L_671:
        /* <DEDUP_REMOVED lines=102> */


	//----- nvinfo : EIATTR_MERCURY_ISA_VERSION
	.align		4
.L_672:
        /*0680*/ 	.byte	0x03, 0x5f
        /*0682*/ 	.short	0x0000


	//----- nvinfo : EIATTR_COOP_GROUP_MASK_REGIDS
	.align		4
        /*0684*/ 	.byte	0x04, 0x29
        /*0686*/ 	.short	(.L_674 - .L_673)


	//   ....[0]....
.L_673:
        /*0688*/ 	.word	0xffffffff


	//   ....[1]....
        /*068c*/ 	.word	0xffffffff


	//   ....[2]....
        /*0690*/ 	.word	0xffffffff


	//   ....[3]....
        /*0694*/ 	.word	0xffffffff


	//   ....[4]....
        /*0698*/ 	.word	0xffffffff


	//   ....[5]....
        /*069c*/ 	.word	0xffffffff


	//   ....[6]....
        /*06a0*/ 	.word	0xffffffff


	//   ....[7]....
        /*06a4*/ 	.word	0xffffffff


	//   ....[8]....
        /*06a8*/ 	.word	0xffffffff


	//   ....[9]....
        /*06ac*/ 	.word	0xffffffff


	//   ....[10]....
        /*06b0*/ 	.word	0xffffffff


	//   ....[11]....
        /*06b4*/ 	.word	0xffffffff


	//   ....[12]....
        /*06b8*/ 	.word	0xffffffff


	//   ....[13]....
        /*06bc*/ 	.word	0xffffffff


	//   ....[14]....
        /*06c0*/ 	.word	0xffffffff


	//   ....[15]....
        /*06c4*/ 	.word	0xffffffff


	//   ....[16]....
        /*06c8*/ 	.word	0xffffffff


	//   ....[17]....
        /*06cc*/ 	.word	0xffffffff


	//   ....[18]....
        /*06d0*/ 	.word	0xffffffff


	//   ....[19]....
        /*06d4*/ 	.word	0xffffffff


	//   ....[20]....
        /*06d8*/ 	.word	0xffffffff


	//   ....[21]....
        /*06dc*/ 	.word	0xffffffff


	//   ....[22]....
        /*06e0*/ 	.word	0xffffffff


	//   ....[23]....
        /*06e4*/ 	.word	0xffffffff


	//   ....[24]....
        /*06e8*/ 	.word	0xffffffff


	//   ....[25]....
        /*06ec*/ 	.word	0xffffffff


	//   ....[26]....
        /*06f0*/ 	.word	0xffffffff


	//   ....[27]....
        /*06f4*/ 	.word	0xffffffff


	//   ....[28]....
        /*06f8*/ 	.word	0xffffffff


	//   ....[29]....
        /*06fc*/ 	.word	0xffffffff


	//   ....[30]....
        /*0700*/ 	.word	0xffffffff


	//   ....[31]....
        /*0704*/ 	.word	0xffffffff


	//   ....[32]....
        /*0708*/ 	.word	0xffffffff


	//   ....[33]....
        /*070c*/ 	.word	0xffffffff


	//   ....[34]....
        /*0710*/ 	.word	0xffffffff


	//   ....[35]....
        /*0714*/ 	.word	0xffffffff


	//   ....[36]....
        /*0718*/ 	.word	0xffffffff


	//   ....[37]....
        /*071c*/ 	.word	0xffffffff


	//   ....[38]....
        /*0720*/ 	.word	0xffffffff


	//   ....[39]....
        /*0724*/ 	.word	0xffffffff


	//   ....[40]....
        /*0728*/ 	.word	0xffffffff


	//   ....[41]....
        /*072c*/ 	.word	0xffffffff


	//   ....[42]....
        /*0730*/ 	.word	0xffffffff


	//   ....[43]....
        /*0734*/ 	.word	0xffffffff


	//   ....[44]....
        /*0738*/ 	.word	0xffffffff


	//   ....[45]....
        /*073c*/ 	.word	0xffffffff


	//   ....[46]....
        /*0740*/ 	.word	0xffffffff


	//   ....[47]....
        /*0744*/ 	.word	0xffffffff


	//   ....[48]....
        /*0748*/ 	.word	0xffffffff


	//   ....[49]....
        /*074c*/ 	.word	0xffffffff


	//   ....[50]....
        /*0750*/ 	.word	0xffffffff


	//   ....[51]....
        /*0754*/ 	.word	0xffffffff


	//   ....[52]....
        /*0758*/ 	.word	0xffffffff


	//   ....[53]....
        /*075c*/ 	.word	0xffffffff


	//   ....[54]....
        /*0760*/ 	.word	0xffffffff


	//   ....[55]....
        /*0764*/ 	.word	0xffffffff


	//   ....[56]....
        /*0768*/ 	.word	0xffffffff


	//   ....[57]....
        /*076c*/ 	.word	0xffffffff


	//   ....[58]....
        /*0770*/ 	.word	0xffffffff


	//   ....[59]....
        /*0774*/ 	.word	0xffffffff


	//   ....[60]....
        /*0778*/ 	.word	0xffffffff


	//   ....[61]....
        /*077c*/ 	.word	0xffffffff


	//   ....[62]....
        /*0780*/ 	.word	0xffffffff


	//   ....[63]....
        /*0784*/ 	.word	0xffffffff


	//   ....[64]....
        /*0788*/ 	.word	0xffffffff


	//   ....[65]....
        /*078c*/ 	.word	0xffffffff


	//   ....[66]....
        /*0790*/ 	.word	0xffffffff


	//   ....[67]....
        /*0794*/ 	.word	0xffffffff


	//   ....[68]....
        /*0798*/ 	.word	0xffffffff


	//   ....[69]....
        /*079c*/ 	.word	0xffffffff


	//   ....[70]....
        /*07a0*/ 	.word	0xffffffff


	//   ....[71]....
        /*07a4*/ 	.word	0xffffffff


	//   ....[72]....
        /*07a8*/ 	.word	0xffffffff


	//   ....[73]....
        /*07ac*/ 	.word	0xffffffff


	//   ....[74]....
        /*07b0*/ 	.word	0xffffffff


	//   ....[75]....
        /*07b4*/ 	.word	0xffffffff


	//   ....[76]....
        /*07b8*/ 	.word	0xffffffff


	//   ....[77]....
        /*07bc*/ 	.word	0xffffffff


	//   ....[78]....
        /*07c0*/ 	.word	0xffffffff


	//   ....[79]....
        /*07c4*/ 	.word	0xffffffff


	//   ....[80]....
        /*07c8*/ 	.word	0xffffffff


	//   ....[81]....
        /*07cc*/ 	.word	0xffffffff


	//   ....[82]....
        /*07d0*/ 	.word	0xffffffff


	//   ....[83]....
        /*07d4*/ 	.word	0xffffffff


	//   ....[84]....
        /*07d8*/ 	.word	0xffffffff


	//   ....[85]....
        /*07dc*/ 	.word	0xffffffff


	//   ....[86]....
        /*07e0*/ 	.word	0xffffffff


	//   ....[87]....
        /*07e4*/ 	.word	0xffffffff


	//   ....[88]....
        /*07e8*/ 	.word	0xffffffff


	//   ....[89]....
        /*07ec*/ 	.word	0xffffffff


	//   ....[90]....
        /*07f0*/ 	.word	0xffffffff


	//   ....[91]....
        /*07f4*/ 	.word	0xffffffff


	//   ....[92]....
        /*07f8*/ 	.word	0xffffffff


	//   ....[93]....
        /*07fc*/ 	.word	0xffffffff


	//   ....[94]....
        /*0800*/ 	.word	0xffffffff


	//   ....[95]....
        /*0804*/ 	.word	0xffffffff


	//   ....[96]....
        /*0808*/ 	.word	0xffffffff


	//   ....[97]....
        /*080c*/ 	.word	0xffffffff


	//   ....[98]....
        /*0810*/ 	.word	0xffffffff


	//----- nvinfo : EIATTR_COOP_GROUP_INSTR_OFFSETS
	.align		4
.L_674:
        /*0814*/ 	.byte	0x04, 0x28
        /*0816*/ 	.short	(.L_676 - .L_675)


	//   ....[0]....
.L_675:
        /*0818*/ 	.word	0x000000a0


	//   ....[1]....
        /*081c*/ 	.word	0x000019c0


	//   ....[2]....
        /*0820*/ 	.word	0x000019f0


	//   ....[3]....
        /*0824*/ 	.word	0x00001b00


	//   ....[4]....
        /*0828*/ 	.word	0x00001b30


	//   ....[5]....
        /*082c*/ 	.word	0x00001d30


	//   ....[6]....
        /*0830*/ 	.word	0x00001d50


	//   ....[7]....
        /*0834*/ 	.word	0x00001d90


	//   ....[8]....
        /*0838*/ 	.word	0x00001dc0


	//   ....[9]....
        /*083c*/ 	.word	0x00001e30


	//   ....[10]....
        /*0840*/ 	.word	0x00001e60


	//   ....[11]....
        /*0844*/ 	.word	0x000021f0


	//   ....[12]....
        /*0848*/ 	.word	0x00002230


	//   ....[13]....
        /*084c*/ 	.word	0x00002310


	//   ....[14]....
        /*0850*/ 	.word	0x00002330


	//   ....[15]....
        /*0854*/ 	.word	0x00002890


	//   ....[16]....
        /*0858*/ 	.word	0x000028a0


	//   ....[17]....
        /*085c*/ 	.word	0x000038c0


	//   ....[18]....
        /*0860*/ 	.word	0x000038d0


	//   ....[19]....
        /*0864*/ 	.word	0x000039e0


	//   ....[20]....
        /*0868*/ 	.word	0x00003a00


	//   ....[21]....
        /*086c*/ 	.word	0x00003cf0


	//   ....[22]....
        /*0870*/ 	.word	0x00003f50


	//   ....[23]....
        /*0874*/ 	.word	0x00004ae0


	//   ....[24]....
        /*0878*/ 	.word	0x00004b30


	//   ....[25]....
        /*087c*/ 	.word	0x00004cd0


	//   ....[26]....
        /*0880*/ 	.word	0x00004d40


	//   ....[27]....
        /*0884*/ 	.word	0x00006860


	//   ....[28]....
        /*0888*/ 	.word	0x00006870


	//   ....[29]....
        /*088c*/ 	.word	0x000069b0


	//   ....[30]....
        /*0890*/ 	.word	0x000069c0


	//   ....[31]....
        /*0894*/ 	.word	0x00007740


	//   ....[32]....
        /*0898*/ 	.word	0x00007760


	//   ....[33]....
        /*089c*/ 	.word	0x00007870


	//   ....[34]....
        /*08a0*/ 	.word	0x00007890


	//   ....[35]....
        /*08a4*/ 	.word	0x00007a90


	//   ....[36]....
        /*08a8*/ 	.word	0x000080b0


	//   ....[37]....
        /*08ac*/ 	.word	0x00008430


	//   ....[38]....
        /*08b0*/ 	.word	0x00008450


	//   ....[39]....
        /*08b4*/ 	.word	0x00008f60


	//   ....[40]....
        /*08b8*/ 	.word	0x00008f80


	//   ....[41]....
        /*08bc*/ 	.word	0x0000a800


	//   ....[42]....
        /*08c0*/ 	.word	0x0000a810


	//   ....[43]....
        /*08c4*/ 	.word	0x0000a950


	//   ....[44]....
        /*08c8*/ 	.word	0x0000a960


	//   ....[45]....
        /*08cc*/ 	.word	0x0000b710


	//   ....[46]....
        /*08d0*/ 	.word	0x0000b730


	//   ....[47]....
        /*08d4*/ 	.word	0x0000b820


	//   ....[48]....
        /*08d8*/ 	.word	0x0000b830


	//   ....[49]....
        /*08dc*/ 	.word	0x0000ba30


	//   ....[50]....
        /*08e0*/ 	.word	0x0000ba50


	//   ....[51]....
        /*08e4*/ 	.word	0x0000c050


	//   ....[52]....
        /*08e8*/ 	.word	0x0000c070


	//   ....[53]....
        /*08ec*/ 	.word	0x0000d6b0


	//   ....[54]....
        /*08f0*/ 	.word	0x0000d6c0


	//   ....[55]....
        /*08f4*/ 	.word	0x0000d890


	//   ....[56]....
        /*08f8*/ 	.word	0x0000d8a0


	//   ....[57]....
        /*08fc*/ 	.word	0x0000e680


	//   ....[58]....
        /*0900*/ 	.word	0x0000e690


	//   ....[59]....
        /*0904*/ 	.word	0x0000e750


	//   ....[60]....
        /*0908*/ 	.word	0x0000e780


	//   ....[61]....
        /*090c*/ 	.word	0x0000e960


	//   ....[62]....
        /*0910*/ 	.word	0x0000ef70


	//   ....[63]....
        /*0914*/ 	.word	0x0000f2d0


	//   ....[64]....
        /*0918*/ 	.word	0x0000f2f0


	//   ....[65]....
        /*091c*/ 	.word	0x0000fe10


	//   ....[66]....
        /*0920*/ 	.word	0x0000fe30


	//   ....[67]....
        /*0924*/ 	.word	0x00011060


	//   ....[68]....
        /*0928*/ 	.word	0x00011070


	//   ....[69]....
        /*092c*/ 	.word	0x000110a0


	//   ....[70]....
        /*0930*/ 	.word	0x000110c0


	//   ....[71]....
        /*0934*/ 	.word	0x00012b20


	//   ....[72]....
        /*0938*/ 	.word	0x00012b60


	//   ....[73]....
        /*093c*/ 	.word	0x00012bc0


	//   ....[74]....
        /*0940*/ 	.word	0x00012bf0


	//   ....[75]....
        /*0944*/ 	.word	0x00012e20


	//   ....[76]....
        /*0948*/ 	.word	0x00012e30


	//   ....[77]....
        /*094c*/ 	.word	0x00013030


	//   ....[78]....
        /*0950*/ 	.word	0x00013060


	//   ....[79]....
        /*0954*/ 	.word	0x00013220


	//   ....[80]....
        /*0958*/ 	.word	0x00013250


	//   ....[81]....
        /*095c*/ 	.word	0x00013410


	//   ....[82]....
        /*0960*/ 	.word	0x00013430


	//   ....[83]....
        /*0964*/ 	.word	0x00013db0


	//   ....[84]....
        /*0968*/ 	.word	0x00013dd0


	//   ....[85]....
        /*096c*/ 	.word	0x00013f90


	//   ....[86]....
        /*0970*/ 	.word	0x00013fc0


	//   ....[87]....
        /*0974*/ 	.word	0x00014150


	//   ....[88]....
        /*0978*/ 	.word	0x00014180


	//   ....[89]....
        /*097c*/ 	.word	0x00014310


	//   ....[90]....
        /*0980*/ 	.word	0x00014330


	//   ....[91]....
        /*0984*/ 	.word	0x00014500


	//   ....[92]....
        /*0988*/ 	.word	0x00014560


	//   ....[93]....
        /*098c*/ 	.word	0x000145c0


	//   ....[94]....
        /*0990*/ 	.word	0x00014620


	//   ....[95]....
        /*0994*/ 	.word	0x00014690


	//   ....[96]....
        /*0998*/ 	.word	0x000146f0


	//   ....[97]....
        /*099c*/ 	.word	0x00014750


	//   ....[98]....
        /*09a0*/ 	.word	0x000147b0


	//----- nvinfo : EIATTR_EXIT_INSTR_OFFSETS
	.align		4
.L_676:
        /*09a4*/ 	.byte	0x04, 0x1c
        /*09a6*/ 	.short	(.L_678 - .L_677)


	//   ....[0]....
.L_677:
        /*09a8*/ 	.word	0x00000450


	//   ....[1]....
        /*09ac*/ 	.word	0x00013440


	//   ....[2]....
        /*09b0*/ 	.word	0x00013580


	//   ....[3]....
        /*09b4*/ 	.word	0x000135e0


	//   ....[4]....
        /*09b8*/ 	.word	0x00014340


	//   ....[5]....
        /*09bc*/ 	.word	0x00014450


	//   ....[6]....
        /*09c0*/ 	.word	0x000144b0


	//----- nvinfo : EIATTR_CTAIDZ_USED
	.align		4
.L_678:
        /*09c4*/ 	.byte	0x01, 0x04
	.zero		2


	//----- nvinfo : EIATTR_MAX_THREADS
	.align		4
        /*09c8*/ 	.byte	0x04, 0x05
        /*09ca*/ 	.short	(.L_680 - .L_679)
.L_679:
        /*09cc*/ 	.word	0x00000100
        /*09d0*/ 	.word	0x00000001
        /*09d4*/ 	.word	0x00000001


	//----- nvinfo : EIATTR_CRS_STACK_SIZE
	.align		4
.L_680:
        /*09d8*/ 	.byte	0x04, 0x1e
        /*09da*/ 	.short	(.L_682 - .L_681)
.L_681:
        /*09dc*/ 	.word	0x00000000
.L_682:


//--------------------- .nv.info._ZN7cutlass13device_kernelIN5flash19enable_sm80_to_sm89INS1_16FlashAttnFwdSm80INS1_25CollectiveMainloopFwdSm80ILi8ELi1ELb0EN4cute5tupleIJNS5_1CILi128EEENS7_ILi32EEENS7_ILi256EEEEEELi256ENS_10bfloat16_tEfNS_4arch4Sm80ELb0ELb1ELb0ELb1ELb1ELb1ELb1ELb0EEENS1_21CollectiveEpilogueFwdINS6_IJS8_SA_S9_EEENS6_IJNS7_ILi1EEESI_SI_EEESC_SE_Li256ELb1ELb1ELb0ELb0EEENS1_19SingleTileSchedulerILb1ELb0ELb1ELi128EEEEEEEEEvNT_6ParamsE --------------------------
	.section	.nv.info._ZN7cutlass13device_kernelIN5flash19enable_sm80_to_sm89INS1_16FlashAttnFwdSm80INS1_25CollectiveMainloopFwdSm80ILi8ELi1ELb0EN4cute5tupleIJNS5_1CILi128EEENS7_ILi32EEENS7_ILi256EEEEEELi256ENS_10bfloat16_tEfNS_4arch4Sm80ELb0ELb1ELb0ELb1ELb1ELb1ELb1ELb0EEENS1_21CollectiveEpilogueFwdINS6_IJS8_SA_S9_EEENS6_IJNS7_ILi1EEESI_SI_EEESC_SE_Li256ELb1ELb1ELb0ELb0EEENS1_19SingleTileSchedulerILb1ELb0ELb1ELi128EEEEEEEEEvNT_6ParamsE,"",@"SHT_CUDA_INFO"
	.sectionflags	@""
	.align	4


	//----- nvinfo : EIATTR_CUDA_API_VERSION
	.align		4
        /*0000*/ 	.byte	0x04, 0x37
        /*0002*/ 	.short	(.L_684 - .L_683)
.L_683:
        /*0004*/ 	.word	0x00000082


	//----- nvinfo : EIATTR_SW2861232_WAR
	.align		4
.L_684:
        /*0008*/ 	.byte	0x01, 0x35
	.zero		2


	//----- nvinfo : EIATTR_PARAM_CBANK
	.align		4
        /*000c*/ 	.byte	0x04, 0x0a
        /*000e*/ 	.short	(.L_686 - .L_685)
	.align		4
.L_685:
        /*0010*/ 	.word	index@(.nv.constant0._ZN7cutlass13device_kernelIN5flash19enable_sm80_to_sm89INS1_16FlashAttnFwdSm80INS1_25CollectiveMainloopFwdSm80ILi8ELi1ELb0EN4cute5tupleIJNS5_1CILi128EEENS7_ILi32EEENS7_ILi256EEEEEELi256ENS_10bfloat16_tEfNS_4arch4Sm80ELb0ELb1ELb0ELb1ELb1ELb1ELb1ELb0EEENS1_21CollectiveEpilogueFwdINS6_IJS8_SA_S9_EEENS6_IJNS7_ILi1EEESI_SI_EEESC_SE_Li256ELb1ELb1ELb0ELb0EEENS1_19SingleTileSchedulerILb1ELb0ELb1ELi128EEEEEEEEEvNT_6ParamsE)
        /*0014*/ 	.short	0x0160
        /*0016*/ 	.short	0x0418


	//----- nvinfo : EIATTR_CBANK_PARAM_SIZE
	.align		4
.L_686:
        /*0018*/ 	.byte	0x03, 0x19
        /*001a*/ 	.short	0x0418


	//----- nvinfo : EIATTR_KPARAM_INFO
	.align		4
        /*001c*/ 	.byte	0x04, 0x17
        /*001e*/ 	.short	(.L_688 - .L_687)
.L_687:
        /*0020*/ 	.word	0x00000000
        /*0024*/ 	.short	0x0000
        /*0026*/ 	.short	0x0000
        /*0028*/ 	.byte	0x00, 0xf0, 0x61, 0x10


	//----- nvinfo : EIATTR_MAXREG_COUNT
	.align		4
.L_688:
        /*002c*/ 	.byte	0x03, 0x1b
        /*002e*/ 	.short	0x00ff


	//----- nvinfo : EIATTR_NUM_BARRIERS
	.align		4
        /*0030*/ 	.byte	0x02, 0x4c
        /*0032*/ 	.byte	0x02
	.zero		1


	//----- nvinfo : EIATTR_MERCURY_ISA_VERSION
	.align		4
        /*0034*/ 	.byte	0x03, 0x5f
        /*0036*/ 	.short	0x0000


	//----- nvinfo : EIATTR_COOP_GROUP_MASK_REGIDS
	.align		4
        /*0038*/ 	.byte	0x04, 0x29
        /*003a*/ 	.short	(.L_690 - .L_689)


	//   ....[0]....
.L_689:
        /*003c*/ 	.word	0xffffffff


	//   ....[1]....
        /*0040*/ 	.word	0xffffffff


	//   ....[2]....
        /*0044*/ 	.word	0xffffffff


	//   ....[3]....
        /*0048*/ 	.word	0xffffffff


	//   ....[4]....
        /*004c*/ 	.word	0xffffffff


	//   ....[5]....
        /*0050*/ 	.word	0xffffffff


	//   ....[6]....
        /*0054*/ 	.word	0xffffffff


	//   ....[7]....
        /*0058*/ 	.word	0xffffffff


	//   ....[8]....
        /*005c*/ 	.word	0xffffffff


	//   ....[9]....
        /*0060*/ 	.word	0xffffffff


	//   ....[10]....
        /*0064*/ 	.word	0xffffffff


	//   ....[11]....
        /*0068*/ 	.word	0xffffffff


	//   ....[12]....
        /*006c*/ 	.word	0xffffffff


	//   ....[13]....
        /*0070*/ 	.word	0xffffffff


	//   ....[14]....
        /*0074*/ 	.word	0xffffffff


	//   ....[15]....
        /*0078*/ 	.word	0xffffffff


	//   ....[16]....
        /*007c*/ 	.word	0xffffffff


	//   ....[17]....
        /*0080*/ 	.word	0xffffffff


	//   ....[18]....
        /*0084*/ 	.word	0xffffffff


	//   ....[19]....
        /*0088*/ 	.word	0xffffffff


	//   ....[20]....
        /*008c*/ 	.word	0xffffffff


	//   ....[21]....
        /*0090*/ 	.word	0xffffffff


	//   ....[22]....
        /*0094*/ 	.word	0xffffffff


	//   ....[23]....
        /*0098*/ 	.word	0xffffffff


	//   ....[24]....
        /*009c*/ 	.word	0xffffffff


	//   ....[25]....
        /*00a0*/ 	.word	0xffffffff


	//   ....[26]....
        /*00a4*/ 	.word	0xffffffff


	//   ....[27]....
        /*00a8*/ 	.word	0xffffffff


	//   ....[28]....
        /*00ac*/ 	.word	0xffffffff


	//   ....[29]....
        /*00b0*/ 	.word	0xffffffff


	//   ....[30]....
        /*00b4*/ 	.word	0xffffffff


	//   ....[31]....
        /*00b8*/ 	.word	0xffffffff


	//   ....[32]....
        /*00bc*/ 	.word	0xffffffff


	//   ....[33]....
        /*00c0*/ 	.word	0xffffffff


	//   ....[34]....
        /*00c4*/ 	.word	0xffffffff


	//   ....[35]....
        /*00c8*/ 	.word	0xffffffff


	//   ....[36]....
        /*00cc*/ 	.word	0xffffffff


	//   ....[37]....
        /*00d0*/ 	.word	0xffffffff


	//   ....[38]....
        /*00d4*/ 	.word	0xffffffff


	//   ....[39]....
        /*00d8*/ 	.word	0xffffffff


	//   ....[40]....
        /*00dc*/ 	.word	0xffffffff


	//   ....[41]....
        /*00e0*/ 	.word	0xffffffff


	//   ....[42]....
        /*00e4*/ 	.word	0xffffffff


	//   ....[43]....
        /*00e8*/ 	.word	0xffffffff


	//   ....[44]....
        /*00ec*/ 	.word	0xffffffff


	//   ....[45]....
        /*00f0*/ 	.word	0xffffffff


	//   ....[46]....
        /*00f4*/ 	.word	0xffffffff


	//   ....[47]....
        /*00f8*/ 	.word	0xffffffff


	//   ....[48]....
        /*00fc*/ 	.word	0xffffffff


	//   ....[49]....
        /*0100*/ 	.word	0xffffffff


	//   ....[50]....
        /*0104*/ 	.word	0xffffffff


	//   ....[51]....
        /*0108*/ 	.word	0xffffffff


	//   ....[52]....
        /*010c*/ 	.word	0xffffffff


	//   ....[53]....
        /*0110*/ 	.word	0xffffffff


	//   ....[54]....
        /*0114*/ 	.word	0xffffffff


	//   ....[55]....
        /*0118*/ 	.word	0xffffffff


	//   ....[56]....
        /*011c*/ 	.word	0xffffffff


	//   ....[57]....
        /*0120*/ 	.word	0xffffffff


	//   ....[58]....
        /*0124*/ 	.word	0xffffffff


	//   ....[59]....
        /*0128*/ 	.word	0xffffffff


	//   ....[60]....
        /*012c*/ 	.word	0xffffffff


	//   ....[61]....
        /*0130*/ 	.word	0xffffffff


	//   ....[62]....
        /*0134*/ 	.word	0xffffffff


	//   ....[63]....
        /*0138*/ 	.word	0xffffffff


	//   ....[64]....
        /*013c*/ 	.word	0xffffffff


	//   ....[65]....
        /*0140*/ 	.word	0xffffffff


	//   ....[66]....
        /*0144*/ 	.word	0xffffffff


	//   ....[67]....
        /*0148*/ 	.word	0xffffffff


	//   ....[68]....
        /*014c*/ 	.word	0xffffffff


	//   ....[69]....
        /*0150*/ 	.word	0xffffffff


	//   ....[70]....
        /*0154*/ 	.word	0xffffffff


	//   ....[71]....
        /*0158*/ 	.word	0xffffffff


	//   ....[72]....
        /*015c*/ 	.word	0xffffffff


	//   ....[73]....
        /*0160*/ 	.word	0xffffffff


	//   ....[74]....
        /*0164*/ 	.word	0xffffffff


	//   ....[75]....
        /*0168*/ 	.word	0xffffffff


	//   ....[76]....
        /*016c*/ 	.word	0xffffffff


	//   ....[77]....
        /*0170*/ 	.word	0xffffffff


	//   ....[78]....
        /*0174*/ 	.word	0xffffffff


	//   ....[79]....
        /*0178*/ 	.word	0xffffffff


	//   ....[80]....
        /*017c*/ 	.word	0xffffffff


	//   ....[81]....
        /*0180*/ 	.word	0xffffffff


	//   ....[82]....
        /*0184*/ 	.word	0xffffffff


	//   ....[83]....
        /*0188*/ 	.word	0xffffffff


	//   ....[84]....
        /*018c*/ 	.word	0xffffffff


	//   ....[85]....
        /*0190*/ 	.word	0xffffffff


	//   ....[86]....
        /*0194*/ 	.word	0xffffffff


	//   ....[87]....
        /*0198*/ 	.word	0xffffffff


	//   ....[88]....
        /*019c*/ 	.word	0xffffffff


	//   ....[89]....
        /*01a0*/ 	.word	0xffffffff


	//   ....[90]....
        /*01a4*/ 	.word	0xffffffff


	//   ....[91]....
        /*01a8*/ 	.word	0xffffffff


	//   ....[92]....
        /*01ac*/ 	.word	0xffffffff


	//   ....[93]....
        /*01b0*/ 	.word	0xffffffff


	//   ....[94]....
        /*01b4*/ 	.word	0xffffffff


	//   ....[95]....
        /*01b8*/ 	.word	0xffffffff


	//   ....[96]....
        /*01bc*/ 	.word	0xffffffff


	//   ....[97]....
        /*01c0*/ 	.word	0xffffffff


	//   ....[98]....
        /*01c4*/ 	.word	0xffffffff


	//   ....[99]....
        /*01c8*/ 	.word	0xffffffff


	//   ....[100]....
        /*01cc*/ 	.word	0xffffffff


	//   ....[101]....
        /*01d0*/ 	.word	0xffffffff


	//   ....[102]....
        /*01d4*/ 	.word	0xffffffff


	//   ....[103]....
        /*01d8*/ 	.word	0xffffffff


	//   ....[104]....
        /*01dc*/ 	.word	0xffffffff


	//   ....[105]....
        /*01e0*/ 	.word	0xffffffff


	//   ....[106]....
        /*01e4*/ 	.word	0xffffffff


	//   ....[107]....
        /*01e8*/ 	.word	0xffffffff


	//   ....[108]....
        /*01ec*/ 	.word	0xffffffff


	//   ....[109]....
        /*01f0*/ 	.word	0xffffffff


	//   ....[110]....
        /*01f4*/ 	.word	0xffffffff


	//   ....[111]....
        /*01f8*/ 	.word	0xffffffff


	//   ....[112]....
        /*01fc*/ 	.word	0xffffffff


	//----- nvinfo : EIATTR_COOP_GROUP_INSTR_OFFSETS
	.align		4
.L_690:
        /*0200*/ 	.byte	0x04, 0x28
        /*0202*/ 	.short	(.L_692 - .L_691)


	//   ....[0]....
.L_691:
        /*0204*/ 	.word	0x00000090


	//   ....[1]....
        /*0208*/ 	.word	0x00002380


	//   ....[2]....
        /*020c*/ 	.word	0x00002390


	//   ....[3]....
        /*0210*/ 	.word	0x000035b0


	//   ....[4]....
        /*0214*/ 	.word	0x000035c0


	//   ....[5]....
        /*0218*/ 	.word	0x000046d0


	//   ....[6]....
        /*021c*/ 	.word	0x000046f0


	//   ....[7]....
        /*0220*/ 	.word	0x00004ac0


	//   ....[8]....
        /*0224*/ 	.word	0x00004ae0


	//   ....[9]....
        /*0228*/ 	.word	0x00005c30


	//   ....[10]....
        /*022c*/ 	.word	0x00005c70


	//   ....[11]....
        /*0230*/ 	.word	0x00005e60


	//   ....[12]....
        /*0234*/ 	.word	0x00005e90


	//   ....[13]....
        /*0238*/ 	.word	0x00006010


	//   ....[14]....
        /*023c*/ 	.word	0x00006040


	//   ....[15]....
        /*0240*/ 	.word	0x000061c0


	//   ....[16]....
        /*0244*/ 	.word	0x00006200


	//   ....[17]....
        /*0248*/ 	.word	0x00006710


	//   ....[18]....
        /*024c*/ 	.word	0x00006760


	//   ....[19]....
        /*0250*/ 	.word	0x00006b70


	//   ....[20]....
        /*0254*/ 	.word	0x00006bd0


	//   ....[21]....
        /*0258*/ 	.word	0x00006c00


	//   ....[22]....
        /*025c*/ 	.word	0x00006c10


	//   ....[23]....
        /*0260*/ 	.word	0x00006ee0


	//   ....[24]....
        /*0264*/ 	.word	0x000070a0


	//   ....[25]....
        /*0268*/ 	.word	0x000070e0


	//   ....[26]....
        /*026c*/ 	.word	0x00007120


	//   ....[27]....
        /*0270*/ 	.word	0x00007450


	//   ....[28]....
        /*0274*/ 	.word	0x00007610


	//   ....[29]....
        /*0278*/ 	.word	0x00007650


	//   ....[30]....
        /*027c*/ 	.word	0x00007690


	//   ....[31]....
        /*0280*/ 	.word	0x000079d0


	//   ....[32]....
        /*0284*/ 	.word	0x00007b90


	//   ....[33]....
        /*0288*/ 	.word	0x00007bd0


	//   ....[34]....
        /*028c*/ 	.word	0x00007c10


	//   ....[35]....
        /*0290*/ 	.word	0x0000b630


	//   ....[36]....
        /*0294*/ 	.word	0x0000b690


	//   ....[37]....
        /*0298*/ 	.word	0x0000b6d0


	//   ....[38]....
        /*029c*/ 	.word	0x0000b6f0


	//   ....[39]....
        /*02a0*/ 	.word	0x0000b890


	//   ....[40]....
        /*02a4*/ 	.word	0x0000ba50


	//   ....[41]....
        /*02a8*/ 	.word	0x0000ba90


	//   ....[42]....
        /*02ac*/ 	.word	0x0000bad0


	//   ....[43]....
        /*02b0*/ 	.word	0x0000bcd0


	//   ....[44]....
        /*02b4*/ 	.word	0x0000be90


	//   ....[45]....
        /*02b8*/ 	.word	0x0000bed0


	//   ....[46]....
        /*02bc*/ 	.word	0x0000bf10


	//   ....[47]....
        /*02c0*/ 	.word	0x0000c120


	//   ....[48]....
        /*02c4*/ 	.word	0x0000c230


	//   ....[49]....
        /*02c8*/ 	.word	0x0000c270


	//   ....[50]....
        /*02cc*/ 	.word	0x0000c2b0


	//   ....[51]....
        /*02d0*/ 	.word	0x00010620


	//   ....[52]....
        /*02d4*/ 	.word	0x00010650


	//   ....[53]....
        /*02d8*/ 	.word	0x00011200


	//   ....[54]....
        /*02dc*/ 	.word	0x00011210


	//   ....[55]....
        /*02e0*/ 	.word	0x00011520


	//   ....[56]....
        /*02e4*/ 	.word	0x00011830


	//   ....[57]....
        /*02e8*/ 	.word	0x00011e90


	//   ....[58]....
        /*02ec*/ 	.word	0x00011ec0


	//   ....[59]....
        /*02f0*/ 	.word	0x00011f20


	//   ....[60]....
        /*02f4*/ 	.word	0x00011f50


	//   ....[61]....
        /*02f8*/ 	.word	0x00012c00


	//   ....[62]....
        /*02fc*/ 	.word	0x00012c10


	//   ....[63]....
        /*0300*/ 	.word	0x000135b0


	//   ....[64]....
        /*0304*/ 	.word	0x000135c0


	//   ....[65]....
        /*0308*/ 	.word	0x00013750


	//   ....[66]....
        /*030c*/ 	.word	0x000139f0


	//   ....[67]....
        /*0310*/ 	.word	0x00013ef0


	//   ....[68]....
        /*0314*/ 	.word	0x00014040


	//   ....[69]....
        /*0318*/ 	.word	0x00014110


	//   ....[70]....
        /*031c*/ 	.word	0x00014220


	//   ....[71]....
        /*0320*/ 	.word	0x000158c0


	//   ....[72]....
        /*0324*/ 	.word	0x000158d0


	//   ....[73]....
        /*0328*/ 	.word	0x00016270


	//   ....[74]....
        /*032c*/ 	.word	0x00016280


	//   ....[75]....
        /*0330*/ 	.word	0x000164c0


	//   ....[76]....
        /*0334*/ 	.word	0x000164e0


	//   ....[77]....
        /*0338*/ 	.word	0x00016570


	//   ....[78]....
        /*033c*/ 	.word	0x00016580


	//   ....[79]....
        /*0340*/ 	.word	0x000179a0


	//   ....[80]....
        /*0344*/ 	.word	0x000179b0


	//   ....[81]....
        /*0348*/ 	.word	0x00018390


	//   ....[82]....
        /*034c*/ 	.word	0x000183a0


	//   ....[83]....
        /*0350*/ 	.word	0x00018530


	//   ....[84]....
        /*0354*/ 	.word	0x000187d0


	//   ....[85]....
        /*0358*/ 	.word	0x00018d90


	//   ....[86]....
        /*035c*/ 	.word	0x00018e30


	//   ....[87]....
        /*0360*/ 	.word	0x00018f00


	//   ....[88]....
        /*0364*/ 	.word	0x00019010


	//   ....[89]....
        /*0368*/ 	.word	0x0001a170


	//   ....[90]....
        /*036c*/ 	.word	0x0001a1a0


	//   ....[91]....
        /*0370*/ 	.word	0x0001a1f0


	//   ....[92]....
        /*0374*/ 	.word	0x0001a200


	//   ....[93]....
        /*0378*/ 	.word	0x0001bc60


	//   ....[94]....
        /*037c*/ 	.word	0x0001bca0


	//   ....[95]....
        /*0380*/ 	.word	0x0001bce0


	//   ....[96]....
        /*0384*/ 	.word	0x0001bd10


	//   ....[97]....
        /*0388*/ 	.word	0x0001bf50


	//   ....[98]....
        /*038c*/ 	.word	0x0001bf60


	//   ....[99]....
        /*0390*/ 	.word	0x0001c160


	//   ....[100]....
        /*0394*/ 	.word	0x0001c190


	//   ....[101]....
        /*0398*/ 	.word	0x0001c350


	//   ....[102]....
        /*039c*/ 	.word	0x0001c380


	//   ....[103]....
        /*03a0*/ 	.word	0x0001c540


	//   ....[104]....
        /*03a4*/ 	.word	0x0001c560


	//   ....[105]....
        /*03a8*/ 	.word	0x0001cf10


	//   ....[106]....
        /*03ac*/ 	.word	0x0001cf30


	//   ....[107]....
        /*03b0*/ 	.word	0x0001d0c0


	//   ....[108]....
        /*03b4*/ 	.word	0x0001d0f0


	//   ....[109]....
        /*03b8*/ 	.word	0x0001d280


	//   ....[110]....
        /*03bc*/ 	.word	0x0001d2b0


	//   ....[111]....
        /*03c0*/ 	.word	0x0001d440


	//   ....[112]....
        /*03c4*/ 	.word	0x0001d460


	//----- nvinfo : EIATTR_EXIT_INSTR_OFFSETS
	.align		4
.L_692:
        /*03c8*/ 	.byte	0x04, 0x1c
        /*03ca*/ 	.short	(.L_694 - .L_693)


	//   ....[0]....
.L_693:
        /*03cc*/ 	.word	0x00000440


	//   ....[1]....
        /*03d0*/ 	.word	0x0001c570


	//   ....[2]....
        /*03d4*/ 	.word	0x0001c6b0


	//   ....[3]....
        /*03d8*/ 	.word	0x0001c710


	//   ....[4]....
        /*03dc*/ 	.word	0x0001d470


	//   ....[5]....
        /*03e0*/ 	.word	0x0001d580


	//   ....[6]....
        /*03e4*/ 	.word	0x0001d5e0


	//----- nvinfo : EIATTR_CTAIDZ_USED
	.align		4
.L_694:
        /*03e8*/ 	.byte	0x01, 0x04
	.zero		2


	//----- nvinfo : EIATTR_MAX_THREADS
	.align		4
        /*03ec*/ 	.byte	0x04, 0x05
        /*03ee*/ 	.short	(.L_696 - .L_695)
.L_695:
        /*03f0*/ 	.word	0x00000100
        /*03f4*/ 	.word	0x00000001
        /*03f8*/ 	.word	0x00000001


	//----- nvinfo : EIATTR_CRS_STACK_SIZE
	.align		4
.L_696:
        /*03fc*/ 	.byte	0x04, 0x1e
        /*03fe*/ 	.short	(.L_698 - .L_697)
.L_697:
        /*0400*/ 	.word	0x00000000
.L_698:


//--------------------- .nv.info._ZN7cutlass13device_kernelIN5flash19enable_sm80_to_sm89INS1_16FlashAttnFwdSm80INS1_25CollectiveMainloopFwdSm80ILi8ELi1ELb1EN4cute5tupleIJNS5_1CILi128EEENS7_ILi64EEENS7_ILi256EEEEEELi256ENS_10bfloat16_tEfNS_4arch4Sm80ELb1ELb0ELb0ELb0ELb1ELb0ELb1ELb0EEENS1_21CollectiveEpilogueFwdINS6_IJS8_SA_S9_EEENS6_IJNS7_ILi1EEESI_SI_EEESC_SE_Li256ELb0ELb1ELb0ELb0EEENS1_30DynamicPersistentTileSchedulerILi256ELi256ELb0ELb1ELb0EEEEEEEEEvNT_6ParamsE --------------------------
	.section	.nv.info._ZN7cutlass13device_kernelIN5flash19enable_sm80_to_sm89INS1_16FlashAttnFwdSm80INS1_25CollectiveMainloopFwdSm80ILi8ELi1ELb1EN4cute5tupleIJNS5_1CILi128EEENS7_ILi64EEENS7_ILi256EEEEEELi256ENS_10bfloat16_tEfNS_4arch4Sm80ELb1ELb0ELb0ELb0ELb1ELb0ELb1ELb0EEENS1_21CollectiveEpilogueFwdINS6_IJS8_SA_S9_EEENS6_IJNS7_ILi1EEESI_SI_EEESC_SE_Li256ELb0ELb1ELb0ELb0EEENS1_30DynamicPersistentTileSchedulerILi256ELi256ELb0ELb1ELb0EEEEEEEEEvNT_6ParamsE,"",@"SHT_CUDA_INFO"
	.sectionflags	@""
	.align	4


	//----- nvinfo : EIATTR_CUDA_API_VERSION
	.align		4
        /*0000*/ 	.byte	0x04, 0x37
        /*0002*/ 	.short	(.L_700 - .L_699)
.L_699:
        /*0004*/ 	.word	0x00000082


	//----- nvinfo : EIATTR_SW2861232_WAR
	.align		4
.L_700:
        /*0008*/ 	.byte	0x01, 0x35
	.zero		2


	//----- nvinfo : EIATTR_PARAM_CBANK
	.align		4
        /*000c*/ 	.byte	0x04, 0x0a
        /*000e*/ 	.short	(.L_702 - .L_701)
	.align		4
.L_701:
        /*0010*/ 	.word	index@(.nv.constant0._ZN7cutlass13device_kernelIN5flash19enable_sm80_to_sm89INS1_16FlashAttnFwdSm80INS1_25CollectiveMainloopFwdSm80ILi8ELi1ELb1EN4cute5tupleIJNS5_1CILi128EEENS7_ILi64EEENS7_ILi256EEEEEELi256ENS_10bfloat16_tEfNS_4arch4Sm80ELb1ELb0ELb0ELb0ELb1ELb0ELb1ELb0EEENS1_21CollectiveEpilogueFwdINS6_IJS8_SA_S9_EEENS6_IJNS7_ILi1EEESI_SI_EEESC_SE_Li256ELb0ELb1ELb0ELb0EEENS1_30DynamicPersistentTileSchedulerILi256ELi256ELb0ELb1ELb0EEEEEEEEEvNT_6ParamsE)
        /*0014*/ 	.short	0x0160
        /*0016*/ 	.short	0x0428


	//----- nvinfo : EIATTR_CBANK_PARAM_SIZE
	.align		4
.L_702:
        /*0018*/ 	.byte	0x03, 0x19
        /*001a*/ 	.short	0x0428


	//----- nvinfo : EIATTR_KPARAM_INFO
	.align		4
        /*001c*/ 	.byte	0x04, 0x17
        /*001e*/ 	.short	(.L_704 - .L_703)
.L_703:
        /*0020*/ 	.word	0x00000000
        /*0024*/ 	.short	0x0000
        /*0026*/ 	.short	0x0000
        /*0028*/ 	.byte	0x00, 0xf0, 0xa1, 0x10


	//----- nvinfo : EIATTR_MAXREG_COUNT
	.align		4
.L_704:
        /*002c*/ 	.byte	0x03, 0x1b
        /*002e*/ 	.short	0x00ff


	//----- nvinfo : EIATTR_NUM_BARRIERS
	.align		4
        /*0030*/ 	.byte	0x02, 0x4c
        /*0032*/ 	.byte	0x06
	.zero		1


	//----- nvinfo : EIATTR_ANNOTATIONS
	.align		4
        /*0034*/ 	.byte	0x04, 0x55
        /*0036*/ 	.short	(.L_706 - .L_705)


	//   ....[0]....
.L_705:
        /* <DEDUP_REMOVED lines=174> */


	//----- nvinfo : EIATTR_MERCURY_ISA_VERSION
	.align		4
.L_706:
        /*0b08*/ 	.byte	0x03, 0x5f
        /*0b0a*/ 	.short	0x0000


	//----- nvinfo : EIATTR_INT_WARP_WIDE_INSTR_OFFSETS
	.align		4
        /*0b0c*/ 	.byte	0x04, 0x31
        /*0b0e*/ 	.short	(.L_708 - .L_707)


	//   ....[0]....
.L_707:
        /*0b10*/ 	.word	0x0000e110


	//   ....[1]....
        /*0b14*/ 	.word	0x0000e190


	//----- nvinfo : EIATTR_COOP_GROUP_MASK_REGIDS
	.align		4
.L_708:
        /*0b18*/ 	.byte	0x04, 0x29
        /*0b1a*/ 	.short	(.L_710 - .L_709)


	//   ....[0]....
.L_709:
        /*0b1c*/ 	.word	0xffffffff


	//   ....[1]....
        /*0b20*/ 	.word	0xffffffff


	//   ....[2]....
        /*0b24*/ 	.word	0xffffffff


	//   ....[3]....
        /*0b28*/ 	.word	0xffffffff


	//   ....[4]....
        /*0b2c*/ 	.word	0xffffffff


	//   ....[5]....
        /*0b30*/ 	.word	0xffffffff


	//   ....[6]....
        /*0b34*/ 	.word	0xffffffff


	//   ....[7]....
        /*0b38*/ 	.word	0xffffffff


	//   ....[8]....
        /*0b3c*/ 	.word	0xffffffff


	//   ....[9]....
        /*0b40*/ 	.word	0xffffffff


	//   ....[10]....
        /*0b44*/ 	.word	0xffffffff


	//   ....[11]....
        /*0b48*/ 	.word	0xffffffff


	//   ....[12]....
        /*0b4c*/ 	.word	0xffffffff


	//   ....[13]....
        /*0b50*/ 	.word	0xffffffff


	//   ....[14]....
        /*0b54*/ 	.word	0xffffffff


	//   ....[15]....
        /*0b58*/ 	.word	0xffffffff


	//   ....[16]....
        /*0b5c*/ 	.word	0xffffffff


	//   ....[17]....
        /*0b60*/ 	.word	0xffffffff


	//   ....[18]....
        /*0b64*/ 	.word	0xffffffff


	//   ....[19]....
        /*0b68*/ 	.word	0xffffffff


	//   ....[20]....
        /*0b6c*/ 	.word	0xffffffff


	//   ....[21]....
        /*0b70*/ 	.word	0xffffffff


	//   ....[22]....
        /*0b74*/ 	.word	0xffffffff


	//   ....[23]....
        /*0b78*/ 	.word	0xffffffff


	//   ....[24]....
        /*0b7c*/ 	.word	0xffffffff


	//   ....[25]....
        /*0b80*/ 	.word	0xffffffff


	//   ....[26]....
        /*0b84*/ 	.word	0xffffffff


	//   ....[27]....
        /*0b88*/ 	.word	0xffffffff


	//   ....[28]....
        /*0b8c*/ 	.word	0xffffffff


	//   ....[29]....
        /*0b90*/ 	.word	0xffffffff


	//   ....[30]....
        /*0b94*/ 	.word	0xffffffff


	//   ....[31]....
        /*0b98*/ 	.word	0xffffffff


	//   ....[32]....
        /*0b9c*/ 	.word	0xffffffff


	//   ....[33]....
        /*0ba0*/ 	.word	0xffffffff


	//   ....[34]....
        /*0ba4*/ 	.word	0xffffffff


	//   ....[35]....
        /*0ba8*/ 	.word	0xffffffff


	//   ....[36]....
        /*0bac*/ 	.word	0xffffffff


	//   ....[37]....
        /*0bb0*/ 	.word	0xffffffff


	//   ....[38]....
        /*0bb4*/ 	.word	0xffffffff


	//   ....[39]....
        /*0bb8*/ 	.word	0xffffffff


	//   ....[40]....
        /*0bbc*/ 	.word	0xffffffff


	//   ....[41]....
        /*0bc0*/ 	.word	0xffffffff


	//   ....[42]....
        /*0bc4*/ 	.word	0xffffffff


	//   ....[43]....
        /*0bc8*/ 	.word	0xffffffff


	//   ....[44]....
        /*0bcc*/ 	.word	0xffffffff


	//   ....[45]....
        /*0bd0*/ 	.word	0xffffffff


	//   ....[46]....
        /*0bd4*/ 	.word	0xffffffff


	//   ....[47]....
        /*0bd8*/ 	.word	0xffffffff


	//   ....[48]....
        /*0bdc*/ 	.word	0xffffffff


	//   ....[49]....
        /*0be0*/ 	.word	0xffffffff


	//   ....[50]....
        /*0be4*/ 	.word	0xffffffff


	//   ....[51]....
        /*0be8*/ 	.word	0xffffffff


	//   ....[52]....
        /*0bec*/ 	.word	0xffffffff


	//   ....[53]....
        /*0bf0*/ 	.word	0xffffffff


	//   ....[54]....
        /*0bf4*/ 	.word	0xffffffff


	//   ....[55]....
        /*0bf8*/ 	.word	0xffffffff


	//   ....[56]....
        /*0bfc*/ 	.word	0xffffffff


	//   ....[57]....
        /*0c00*/ 	.word	0xffffffff


	//   ....[58]....
        /*0c04*/ 	.word	0xffffffff


	//   ....[59]....
        /*0c08*/ 	.word	0xffffffff


	//   ....[60]....
        /*0c0c*/ 	.word	0xffffffff


	//   ....[61]....
        /*0c10*/ 	.word	0xffffffff


	//   ....[62]....
        /*0c14*/ 	.word	0xffffffff


	//   ....[63]....
        /*0c18*/ 	.word	0xffffffff


	//   ....[64]....
        /*0c1c*/ 	.word	0xffffffff


	//   ....[65]....
        /*0c20*/ 	.word	0xffffffff


	//   ....[66]....
        /*0c24*/ 	.word	0xffffffff


	//   ....[67]....
        /*0c28*/ 	.word	0xffffffff


	//   ....[68]....
        /*0c2c*/ 	.word	0xffffffff


	//   ....[69]....
        /*0c30*/ 	.word	0xffffffff


	//   ....[70]....
        /*0c34*/ 	.word	0xffffffff


	//   ....[71]....
        /*0c38*/ 	.word	0xffffffff


	//   ....[72]....
        /*0c3c*/ 	.word	0xffffffff


	//   ....[73]....
        /*0c40*/ 	.word	0xffffffff


	//   ....[74]....
        /*0c44*/ 	.word	0xffffffff


	//   ....[75]....
        /*0c48*/ 	.word	0xffffffff


	//   ....[76]....
        /*0c4c*/ 	.word	0xffffffff


	//   ....[77]....
        /*0c50*/ 	.word	0xffffffff


	//   ....[78]....
        /*0c54*/ 	.word	0xffffffff


	//   ....[79]....
        /*0c58*/ 	.word	0xffffffff


	//   ....[80]....
        /*0c5c*/ 	.word	0xffffffff


	//   ....[81]....
        /*0c60*/ 	.word	0xffffffff


	//   ....[82]....
        /*0c64*/ 	.word	0xffffffff


	//   ....[83]....
        /*0c68*/ 	.word	0xffffffff


	//   ....[84]....
        /*0c6c*/ 	.word	0xffffffff


	//   ....[85]....
        /*0c70*/ 	.word	0xffffffff


	//   ....[86]....
        /*0c74*/ 	.word	0xffffffff


	//   ....[87]....
        /*0c78*/ 	.word	0xffffffff


	//   ....[88]....
        /*0c7c*/ 	.word	0xffffffff


	//   ....[89]....
        /*0c80*/ 	.word	0xffffffff


	//   ....[90]....
        /*0c84*/ 	.word	0xffffffff


	//   ....[91]....
        /*0c88*/ 	.word	0xffffffff


	//   ....[92]....
        /*0c8c*/ 	.word	0xffffffff


	//   ....[93]....
        /*0c90*/ 	.word	0xffffffff


	//   ....[94]....
        /*0c94*/ 	.word	0xffffffff


	//   ....[95]....
        /*0c98*/ 	.word	0xffffffff


	//   ....[96]....
        /*0c9c*/ 	.word	0xffffffff


	//   ....[97]....
        /*0ca0*/ 	.word	0xffffffff


	//   ....[98]....
        /*0ca4*/ 	.word	0xffffffff


	//   ....[99]....
        /*0ca8*/ 	.word	0xffffffff


	//   ....[100]....
        /*0cac*/ 	.word	0xffffffff


	//   ....[101]....
        /*0cb0*/ 	.word	0xffffffff


	//   ....[102]....
        /*0cb4*/ 	.word	0xffffffff


	//   ....[103]....
        /*0cb8*/ 	.word	0xffffffff


	//   ....[104]....
        /*0cbc*/ 	.word	0xffffffff


	//   ....[105]....
        /*0cc0*/ 	.word	0xffffffff


	//   ....[106]....
        /*0cc4*/ 	.word	0xffffffff


	//   ....[107]....
        /*0cc8*/ 	.word	0xffffffff


	//   ....[108]....
        /*0ccc*/ 	.word	0xffffffff


	//   ....[109]....
        /*0cd0*/ 	.word	0xffffffff


	//   ....[110]....
        /*0cd4*/ 	.word	0xffffffff


	//   ....[111]....
        /*0cd8*/ 	.word	0xffffffff


	//   ....[112]....
        /*0cdc*/ 	.word	0xffffffff


	//   ....[113]....
        /*0ce0*/ 	.word	0xffffffff


	//   ....[114]....
        /*0ce4*/ 	.word	0xffffffff


	//   ....[115]....
        /*0ce8*/ 	.word	0xffffffff


	//   ....[116]....
        /*0cec*/ 	.word	0xffffffff


	//   ....[117]....
        /*0cf0*/ 	.word	0xffffffff


	//   ....[118]....
        /*0cf4*/ 	.word	0xffffffff


	//   ....[119]....
        /*0cf8*/ 	.word	0xffffffff


	//   ....[120]....
        /*0cfc*/ 	.word	0xffffffff


	//   ....[121]....
        /*0d00*/ 	.word	0xffffffff


	//   ....[122]....
        /*0d04*/ 	.word	0xffffffff


	//   ....[123]....
        /*0d08*/ 	.word	0xffffffff


	//   ....[124]....
        /*0d0c*/ 	.word	0xffffffff


	//----- nvinfo : EIATTR_COOP_GROUP_INSTR_OFFSETS
	.align		4
.L_710:
        /*0d10*/ 	.byte	0x04, 0x28
        /*0d12*/ 	.short	(.L_712 - .L_711)


	//   ....[0]....
.L_711:
        /*0d14*/ 	.word	0x00000050


	//   ....[1]....
        /*0d18*/ 	.word	0x000017d0


	//   ....[2]....
        /*0d1c*/ 	.word	0x00001800


	//   ....[3]....
        /*0d20*/ 	.word	0x00001830


	//   ....[4]....
        /*0d24*/ 	.word	0x00001850


	//   ....[5]....
        /*0d28*/ 	.word	0x00001a20


	//   ....[6]....
        /*0d2c*/ 	.word	0x00001a40


	//   ....[7]....
        /*0d30*/ 	.word	0x00001b70


	//   ....[8]....
        /*0d34*/ 	.word	0x00001b90


	//   ....[9]....
        /*0d38*/ 	.word	0x00001db0


	//   ....[10]....
        /*0d3c*/ 	.word	0x00001dd0


	//   ....[11]....
        /*0d40*/ 	.word	0x00001e20


	//   ....[12]....
        /*0d44*/ 	.word	0x00001e80


	//   ....[13]....
        /*0d48*/ 	.word	0x00002480


	//   ....[14]....
        /*0d4c*/ 	.word	0x00002490


	//   ....[15]....
        /*0d50*/ 	.word	0x000024a0


	//   ....[16]....
        /*0d54*/ 	.word	0x000024b0


	//   ....[17]....
        /*0d58*/ 	.word	0x00003570


	//   ....[18]....
        /*0d5c*/ 	.word	0x000035e0


	//   ....[19]....
        /*0d60*/ 	.word	0x00003700


	//   ....[20]....
        /*0d64*/ 	.word	0x00003740


	//   ....[21]....
        /*0d68*/ 	.word	0x00003a50


	//   ....[22]....
        /*0d6c*/ 	.word	0x00003c90


	//   ....[23]....
        /*0d70*/ 	.word	0x00004090


	//   ....[24]....
        /*0d74*/ 	.word	0x000040b0


	//   ....[25]....
        /*0d78*/ 	.word	0x000040d0


	//   ....[26]....
        /*0d7c*/ 	.word	0x000040f0


	//   ....[27]....
        /*0d80*/ 	.word	0x00005ce0


	//   ....[28]....
        /*0d84*/ 	.word	0x00005d50


	//   ....[29]....
        /*0d88*/ 	.word	0x00005e50


	//   ....[30]....
        /*0d8c*/ 	.word	0x00005e80


	//   ....[31]....
        /*0d90*/ 	.word	0x00007040


	//   ....[32]....
        /*0d94*/ 	.word	0x000070b0


	//   ....[33]....
        /*0d98*/ 	.word	0x000071b0


	//   ....[34]....
        /*0d9c*/ 	.word	0x000071e0


	//   ....[35]....
        /*0da0*/ 	.word	0x00007520


	//   ....[36]....
        /*0da4*/ 	.word	0x00007750


	//   ....[37]....
        /*0da8*/ 	.word	0x00007a70


	//   ....[38]....
        /*0dac*/ 	.word	0x00007a90


	//   ....[39]....
        /*0db0*/ 	.word	0x00007bb0


	//   ....[40]....
        /*0db4*/ 	.word	0x00007bd0


	//   ....[41]....
        /*0db8*/ 	.word	0x00009ee0


	//   ....[42]....
        /*0dbc*/ 	.word	0x00009f50


	//   ....[43]....
        /*0dc0*/ 	.word	0x00009fa0


	//   ....[44]....
        /*0dc4*/ 	.word	0x00009fd0


	//   ....[45]....
        /*0dc8*/ 	.word	0x0000b340


	//   ....[46]....
        /*0dcc*/ 	.word	0x0000b380


	//   ....[47]....
        /*0dd0*/ 	.word	0x0000b490


	//   ....[48]....
        /*0dd4*/ 	.word	0x0000b4b0


	//   ....[49]....
        /*0dd8*/ 	.word	0x0000b840


	//   ....[50]....
        /*0ddc*/ 	.word	0x0000b860


	//   ....[51]....
        /*0de0*/ 	.word	0x0000b880


	//   ....[52]....
        /*0de4*/ 	.word	0x0000b8a0


	//   ....[53]....
        /*0de8*/ 	.word	0x0000d6c0


	//   ....[54]....
        /*0dec*/ 	.word	0x0000d710


	//   ....[55]....
        /*0df0*/ 	.word	0x0000d730


	//   ....[56]....
        /*0df4*/ 	.word	0x0000d750


	//   ....[57]....
        /*0df8*/ 	.word	0x0000eb70


	//   ....[58]....
        /*0dfc*/ 	.word	0x0000ef20


	//   ....[59]....
        /*0e00*/ 	.word	0x0000ef40


	//   ....[60]....
        /*0e04*/ 	.word	0x0000ef60


	//   ....[61]....
        /*0e08*/ 	.word	0x0000ef80


	//   ....[62]....
        /*0e0c*/ 	.word	0x0000f220


	//   ....[63]....
        /*0e10*/ 	.word	0x0000f240


	//   ....[64]....
        /*0e14*/ 	.word	0x0000f3c0


	//   ....[65]....
        /*0e18*/ 	.word	0x0000f3f0


	//   ....[66]....
        /*0e1c*/ 	.word	0x0000f530


	//   ....[67]....
        /*0e20*/ 	.word	0x0000f560


	//   ....[68]....
        /*0e24*/ 	.word	0x0000f6a0


	//   ....[69]....
        /*0e28*/ 	.word	0x0000f6c0


	//   ....[70]....
        /*0e2c*/ 	.word	0x0000fc90


	//   ....[71]....
        /*0e30*/ 	.word	0x0000fcb0


	//   ....[72]....
        /*0e34*/ 	.word	0x0000ff10


	//   ....[73]....
        /*0e38*/ 	.word	0x0000ff20


	//   ....[74]....
        /*0e3c*/ 	.word	0x00010110


	//   ....[75]....
        /*0e40*/ 	.word	0x00010130


	//   ....[76]....
        /*0e44*/ 	.word	0x00010320


	//   ....[77]....
        /*0e48*/ 	.word	0x00010330


	//   ....[78]....
        /*0e4c*/ 	.word	0x00010590


	//   ....[79]....
        /*0e50*/ 	.word	0x000106a0


	//   ....[80]....
        /*0e54*/ 	.word	0x00010710


	//   ....[81]....
        /*0e58*/ 	.word	0x00010930


	//   ....[82]....
        /*0e5c*/ 	.word	0x000109a0


	//   ....[83]....
        /*0e60*/ 	.word	0x00010a10


	//   ....[84]....
        /*0e64*/ 	.word	0x00010a90


	//   ....[85]....
        /*0e68*/ 	.word	0x00010ed0


	//   ....[86]....
        /*0e6c*/ 	.word	0x00010f20


	//   ....[87]....
        /*0e70*/ 	.word	0x00010f70


	//   ....[88]....
        /*0e74*/ 	.word	0x00010fc0


	//   ....[89]....
        /*0e78*/ 	.word	0x00011030


	//   ....[90]....
        /*0e7c*/ 	.word	0x000110a0


	//   ....[91]....
        /*0e80*/ 	.word	0x000112c0


	//   ....[92]....
        /*0e84*/ 	.word	0x00011330


	//   ....[93]....
        /*0e88*/ 	.word	0x000113a0


	//   ....[94]....
        /*0e8c*/ 	.word	0x00011410


	//   ....[95]....
        /*0e90*/ 	.word	0x00011630


	//   ....[96]....
        /*0e94*/ 	.word	0x000116a0


	//   ....[97]....
        /*0e98*/ 	.word	0x00011710


	//   ....[98]....
        /*0e9c*/ 	.word	0x00011790


	//   ....[99]....
        /*0ea0*/ 	.word	0x00011bd0


	//   ....[100]....
        /*0ea4*/ 	.word	0x00011c10


	//   ....[101]....
        /*0ea8*/ 	.word	0x00011c60


	//   ....[102]....
        /*0eac*/ 	.word	0x00011ca0


	//   ....[103]....
        /*0eb0*/ 	.word	0x00011d00


	//   ....[104]....
        /*0eb4*/ 	.word	0x00011d70


	//   ....[105]....
        /*0eb8*/ 	.word	0x00011de0


	//   ....[106]....
        /*0ebc*/ 	.word	0x00011f90


	//   ....[107]....
        /*0ec0*/ 	.word	0x00012000


	//   ....[108]....
        /*0ec4*/ 	.word	0x00012050


	//   ....[109]....
        /*0ec8*/ 	.word	0x00012090


	//   ....[110]....
        /*0ecc*/ 	.word	0x000120e0


	//   ....[111]....
        /*0ed0*/ 	.word	0x00012120


	//   ....[112]....
        /*0ed4*/ 	.word	0x00012170


	//   ....[113]....
        /*0ed8*/ 	.word	0x000121d0


	//   ....[114]....
        /*0edc*/ 	.word	0x00012220


	//   ....[115]....
        /*0ee0*/ 	.word	0x00012280


	//   ....[116]....
        /*0ee4*/ 	.word	0x000122f0


	//   ....[117]....
        /*0ee8*/ 	.word	0x00012360


	//   ....[118]....
        /*0eec*/ 	.word	0x000123e0


	//   ....[119]....
        /*0ef0*/ 	.word	0x00012450


	//   ....[120]....
        /*0ef4*/ 	.word	0x000124d0


	//   ....[121]....
        /*0ef8*/ 	.word	0x00012550


	//   ....[122]....
        /*0efc*/ 	.word	0x000125d0


	//   ....[123]....
        /*0f00*/ 	.word	0x00012640


	//   ....[124]....
        /*0f04*/ 	.word	0x000126b0


	//----- nvinfo : EIATTR_EXIT_INSTR_OFFSETS
	.align		4
.L_712:
        /*0f08*/ 	.byte	0x04, 0x1c
        /*0f0a*/ 	.short	(.L_714 - .L_713)


	//   ....[0]....
.L_713:
        /*0f0c*/ 	.word	0x000000a0


	//   ....[1]....
        /*0f10*/ 	.word	0x00010650


	//----- nvinfo : EIATTR_MAX_THREADS
	.align		4
.L_714:
        /*0f14*/ 	.byte	0x04, 0x05
        /*0f16*/ 	.short	(.L_716 - .L_715)
.L_715:
        /*0f18*/ 	.word	0x00000100
        /*0f1c*/ 	.word	0x00000001
        /*0f20*/ 	.word	0x00000001


	//----- nvinfo : EIATTR_CRS_STACK_SIZE
	.align		4
.L_716:
        /*0f24*/ 	.byte	0x04, 0x1e
        /*0f26*/ 	.short	(.L_718 - .L_717)
.L_717:
        /*0f28*/ 	.word	0x00000000
.L_718:


//--------------------- .nv.info._ZN7cutlass13device_kernelIN5flash19enable_sm80_to_sm89INS1_16FlashAttnFwdSm80INS1_25CollectiveMainloopFwdSm80ILi8ELi1ELb1EN4cute5tupleIJNS5_1CILi128EEENS7_ILi64EEENS7_ILi256EEEEEELi256ENS_10bfloat16_tEfNS_4arch4Sm80ELb1ELb0ELb0ELb1ELb1ELb0ELb1ELb0EEENS1_21CollectiveEpilogueFwdINS6_IJS8_SA_S9_EEENS6_IJNS7_ILi1EEESI_SI_EEESC_SE_Li256ELb1ELb1ELb0ELb0EEENS1_19SingleTileSchedulerILb1ELb0ELb1ELi128EEEEEEEEEvNT_6ParamsE --------------------------
	.section	.nv.info._ZN7cutlass13device_kernelIN5flash19enable_sm80_to_sm89INS1_16FlashAttnFwdSm80INS1_25CollectiveMainloopFwdSm80ILi8ELi1ELb1EN4cute5tupleIJNS5_1CILi128EEENS7_ILi64EEENS7_ILi256EEEEEELi256ENS_10bfloat16_tEfNS_4arch4Sm80ELb1ELb0ELb0ELb1ELb1ELb0ELb1ELb0EEENS1_21CollectiveEpilogueFwdINS6_IJS8_SA_S9_EEENS6_IJNS7_ILi1EEESI_SI_EEESC_SE_Li256ELb1ELb1ELb0ELb0EEENS1_19SingleTileSchedulerILb1ELb0ELb1ELi128EEEEEEEEEvNT_6ParamsE,"",@"SHT_CUDA_INFO"
	.sectionflags	@""
	.align	4


	//----- nvinfo : EIATTR_CUDA_API_VERSION
	.align		4
        /*0000*/ 	.byte	0x04, 0x37
        /*0002*/ 	.short	(.L_720 - .L_719)
.L_719:
        /*0004*/ 	.word	0x00000082


	//----- nvinfo : EIATTR_SW2861232_WAR
	.align		4
.L_720:
        /*0008*/ 	.byte	0x01, 0x35
	.zero		2


	//----- nvinfo : EIATTR_PARAM_CBANK
	.align		4
        /*000c*/ 	.byte	0x04, 0x0a
        /*000e*/ 	.short	(.L_722 - .L_721)
	.align		4
.L_721:
        /*0010*/ 	.word	index@(.nv.constant0._ZN7cutlass13device_kernelIN5flash19enable_sm80_to_sm89INS1_16FlashAttnFwdSm80INS1_25CollectiveMainloopFwdSm80ILi8ELi1ELb1EN4cute5tupleIJNS5_1CILi128EEENS7_ILi64EEENS7_ILi256EEEEEELi256ENS_10bfloat16_tEfNS_4arch4Sm80ELb1ELb0ELb0ELb1ELb1ELb0ELb1ELb0EEENS1_21CollectiveEpilogueFwdINS6_IJS8_SA_S9_EEENS6_IJNS7_ILi1EEESI_SI_EEESC_SE_Li256ELb1ELb1ELb0ELb0EEENS1_19SingleTileSchedulerILb1ELb0ELb1ELi128EEEEEEEEEvNT_6ParamsE)
        /*0014*/ 	.short	0x0160
        /*0016*/ 	.short	0x0418


	//----- nvinfo : EIATTR_CBANK_PARAM_SIZE
	.align		4
.L_722:
        /*0018*/ 	.byte	0x03, 0x19
        /*001a*/ 	.short	0x0418


	//----- nvinfo : EIATTR_KPARAM_INFO
	.align		4
        /*001c*/ 	.byte	0x04, 0x17
        /*001e*/ 	.short	(.L_724 - .L_723)
.L_723:
        /*0020*/ 	.word	0x00000000
        /*0024*/ 	.short	0x0000
        /*0026*/ 	.short	0x0000
        /*0028*/ 	.byte	0x00, 0xf0, 0x61, 0x10


	//----- nvinfo : EIATTR_MAXREG_COUNT
	.align		4
.L_724:
        /*002c*/ 	.byte	0x03, 0x1b
        /*002e*/ 	.short	0x00ff


	//----- nvinfo : EIATTR_NUM_BARRIERS
	.align		4
        /*0030*/ 	.byte	0x02, 0x4c
        /*0032*/ 	.byte	0x02
	.zero		1


	//----- nvinfo : EIATTR_ANNOTATIONS
	.align		4
        /*0034*/ 	.byte	0x04, 0x55
        /*0036*/ 	.short	(.L_726 - .L_725)


	//   ....[0]....
.L_725:
        /* <DEDUP_REMOVED lines=97> */


	//----- nvinfo : EIATTR_MERCURY_ISA_VERSION
	.align		4
.L_726:
        /*0630*/ 	.byte	0x03, 0x5f
        /*0632*/ 	.short	0x0000


	//----- nvinfo : EIATTR_COOP_GROUP_MASK_REGIDS
	.align		4
        /*0634*/ 	.byte	0x04, 0x29
        /*0636*/ 	.short	(.L_728 - .L_727)


	//   ....[0]....
.L_727:
        /*0638*/ 	.word	0xffffffff


	//   ....[1]....
        /*063c*/ 	.word	0xffffffff


	//   ....[2]....
        /*0640*/ 	.word	0xffffffff


	//   ....[3]....
        /*0644*/ 	.word	0xffffffff


	//   ....[4]....
        /*0648*/ 	.word	0xffffffff


	//   ....[5]....
        /*064c*/ 	.word	0xffffffff


	//   ....[6]....
        /*0650*/ 	.word	0xffffffff


	//   ....[7]....
        /*0654*/ 	.word	0xffffffff


	//   ....[8]....
        /*0658*/ 	.word	0xffffffff


	//   ....[9]....
        /*065c*/ 	.word	0xffffffff


	//   ....[10]....
        /*0660*/ 	.word	0xffffffff


	//   ....[11]....
        /*0664*/ 	.word	0xffffffff


	//   ....[12]....
        /*0668*/ 	.word	0xffffffff


	//   ....[13]....
        /*066c*/ 	.word	0xffffffff


	//   ....[14]....
        /*0670*/ 	.word	0xffffffff


	//   ....[15]....
        /*0674*/ 	.word	0xffffffff


	//   ....[16]....
        /*0678*/ 	.word	0xffffffff


	//   ....[17]....
        /*067c*/ 	.word	0xffffffff


	//   ....[18]....
        /*0680*/ 	.word	0xffffffff


	//   ....[19]....
        /*0684*/ 	.word	0xffffffff


	//   ....[20]....
        /*0688*/ 	.word	0xffffffff


	//   ....[21]....
        /*068c*/ 	.word	0xffffffff


	//   ....[22]....
        /*0690*/ 	.word	0xffffffff


	//   ....[23]....
        /*0694*/ 	.word	0xffffffff


	//   ....[24]....
        /*0698*/ 	.word	0xffffffff


	//   ....[25]....
        /*069c*/ 	.word	0xffffffff


	//   ....[26]....
        /*06a0*/ 	.word	0xffffffff


	//   ....[27]....
        /*06a4*/ 	.word	0xffffffff


	//   ....[28]....
        /*06a8*/ 	.word	0xffffffff


	//   ....[29]....
        /*06ac*/ 	.word	0xffffffff


	//   ....[30]....
        /*06b0*/ 	.word	0xffffffff


	//   ....[31]....
        /*06b4*/ 	.word	0xffffffff


	//   ....[32]....
        /*06b8*/ 	.word	0xffffffff


	//   ....[33]....
        /*06bc*/ 	.word	0xffffffff


	//   ....[34]....
        /*06c0*/ 	.word	0xffffffff


	//   ....[35]....
        /*06c4*/ 	.word	0xffffffff


	//   ....[36]....
        /*06c8*/ 	.word	0xffffffff


	//   ....[37]....
        /*06cc*/ 	.word	0xffffffff


	//   ....[38]....
        /*06d0*/ 	.word	0xffffffff


	//   ....[39]....
        /*06d4*/ 	.word	0xffffffff


	//   ....[40]....
        /*06d8*/ 	.word	0xffffffff


	//   ....[41]....
        /*06dc*/ 	.word	0xffffffff


	//   ....[42]....
        /*06e0*/ 	.word	0xffffffff


	//   ....[43]....
        /*06e4*/ 	.word	0xffffffff


	//   ....[44]....
        /*06e8*/ 	.word	0xffffffff


	//   ....[45]....
        /*06ec*/ 	.word	0xffffffff


	//   ....[46]....
        /*06f0*/ 	.word	0xffffffff


	//   ....[47]....
        /*06f4*/ 	.word	0xffffffff


	//   ....[48]....
        /*06f8*/ 	.word	0xffffffff


	//   ....[49]....
        /*06fc*/ 	.word	0xffffffff


	//   ....[50]....
        /*0700*/ 	.word	0xffffffff


	//   ....[51]....
        /*0704*/ 	.word	0xffffffff


	//   ....[52]....
        /*0708*/ 	.word	0xffffffff


	//   ....[53]....
        /*070c*/ 	.word	0xffffffff


	//   ....[54]....
        /*0710*/ 	.word	0xffffffff


	//   ....[55]....
        /*0714*/ 	.word	0xffffffff


	//   ....[56]....
        /*0718*/ 	.word	0xffffffff


	//   ....[57]....
        /*071c*/ 	.word	0xffffffff


	//   ....[58]....
        /*0720*/ 	.word	0xffffffff


	//   ....[59]....
        /*0724*/ 	.word	0xffffffff


	//   ....[60]....
        /*0728*/ 	.word	0xffffffff


	//   ....[61]....
        /*072c*/ 	.word	0xffffffff


	//   ....[62]....
        /*0730*/ 	.word	0xffffffff


	//   ....[63]....
        /*0734*/ 	.word	0xffffffff


	//   ....[64]....
        /*0738*/ 	.word	0xffffffff


	//   ....[65]....
        /*073c*/ 	.word	0xffffffff


	//   ....[66]....
        /*0740*/ 	.word	0xffffffff


	//   ....[67]....
        /*0744*/ 	.word	0xffffffff


	//   ....[68]....
        /*0748*/ 	.word	0xffffffff


	//   ....[69]....
        /*074c*/ 	.word	0xffffffff


	//   ....[70]....
        /*0750*/ 	.word	0xffffffff


	//   ....[71]....
        /*0754*/ 	.word	0xffffffff


	//   ....[72]....
        /*0758*/ 	.word	0xffffffff


	//   ....[73]....
        /*075c*/ 	.word	0xffffffff


	//   ....[74]....
        /*0760*/ 	.word	0xffffffff


	//   ....[75]....
        /*0764*/ 	.word	0xffffffff


	//   ....[76]....
        /*0768*/ 	.word	0xffffffff


	//----- nvinfo : EIATTR_COOP_GROUP_INSTR_OFFSETS
	.align		4
.L_728:
        /*076c*/ 	.byte	0x04, 0x28
        /*076e*/ 	.short	(.L_730 - .L_729)


	//   ....[0]....
.L_729:
        /*0770*/ 	.word	0x000000a0


	//   ....[1]....
        /*0774*/ 	.word	0x00001600


	//   ....[2]....
        /*0778*/ 	.word	0x00001630


	//   ....[3]....
        /*077c*/ 	.word	0x000016f0


	//   ....[4]....
        /*0780*/ 	.word	0x00001720


	//   ....[5]....
        /*0784*/ 	.word	0x00001860


	//   ....[6]....
        /*0788*/ 	.word	0x00001870


	//   ....[7]....
        /*078c*/ 	.word	0x000019c0


	//   ....[8]....
        /*0790*/ 	.word	0x000019d0


	//   ....[9]....
        /*0794*/ 	.word	0x00001b20


	//   ....[10]....
        /*0798*/ 	.word	0x00001b40


	//   ....[11]....
        /*079c*/ 	.word	0x00001c70


	//   ....[12]....
        /*07a0*/ 	.word	0x00001cc0


	//   ....[13]....
        /*07a4*/ 	.word	0x00001cf0


	//   ....[14]....
        /*07a8*/ 	.word	0x00001d10


	//   ....[15]....
        /*07ac*/ 	.word	0x00001e20


	//   ....[16]....
        /*07b0*/ 	.word	0x00001e50


	//   ....[17]....
        /*07b4*/ 	.word	0x00003720


	//   ....[18]....
        /*07b8*/ 	.word	0x00003730


	//   ....[19]....
        /*07bc*/ 	.word	0x00003810


	//   ....[20]....
        /*07c0*/ 	.word	0x00003830


	//   ....[21]....
        /*07c4*/ 	.word	0x00003c50


	//   ....[22]....
        /*07c8*/ 	.word	0x00003c80


	//   ....[23]....
        /*07cc*/ 	.word	0x00004370


	//   ....[24]....
        /*07d0*/ 	.word	0x000043a0


	//   ....[25]....
        /*07d4*/ 	.word	0x000043c0


	//   ....[26]....
        /*07d8*/ 	.word	0x000043e0


	//   ....[27]....
        /*07dc*/ 	.word	0x00005f90


	//   ....[28]....
        /*07e0*/ 	.word	0x00005fa0


	//   ....[29]....
        /*07e4*/ 	.word	0x00005fb0


	//   ....[30]....
        /*07e8*/ 	.word	0x00005fc0


	//   ....[31]....
        /*07ec*/ 	.word	0x00007210


	//   ....[32]....
        /*07f0*/ 	.word	0x00007220


	//   ....[33]....
        /*07f4*/ 	.word	0x00007230


	//   ....[34]....
        /*07f8*/ 	.word	0x00007240


	//   ....[35]....
        /*07fc*/ 	.word	0x00007680


	//   ....[36]....
        /*0800*/ 	.word	0x00007690


	//   ....[37]....
        /*0804*/ 	.word	0x00007c20


	//   ....[38]....
        /*0808*/ 	.word	0x00007c60


	//   ....[39]....
        /*080c*/ 	.word	0x00008250


	//   ....[40]....
        /*0810*/ 	.word	0x00008350


	//   ....[41]....
        /*0814*/ 	.word	0x00009ff0


	//   ....[42]....
        /*0818*/ 	.word	0x0000a000


	//   ....[43]....
        /*081c*/ 	.word	0x0000a080


	//   ....[44]....
        /*0820*/ 	.word	0x0000a090


	//   ....[45]....
        /*0824*/ 	.word	0x0000a470


	//   ....[46]....
        /*0828*/ 	.word	0x0000a480


	//   ....[47]....
        /*082c*/ 	.word	0x0000a4d0


	//   ....[48]....
        /*0830*/ 	.word	0x0000a4f0


	//   ....[49]....
        /*0834*/ 	.word	0x0000b4d0


	//   ....[50]....
        /*0838*/ 	.word	0x0000b4f0


	//   ....[51]....
        /*083c*/ 	.word	0x0000bb90


	//   ....[52]....
        /*0840*/ 	.word	0x0000bbb0


	//   ....[53]....
        /*0844*/ 	.word	0x0000d3c0


	//   ....[54]....
        /*0848*/ 	.word	0x0000d3d0


	//   ....[55]....
        /*084c*/ 	.word	0x0000d400


	//   ....[56]....
        /*0850*/ 	.word	0x0000d420


	//   ....[57]....
        /*0854*/ 	.word	0x0000eea0


	//   ....[58]....
        /*0858*/ 	.word	0x0000eee0


	//   ....[59]....
        /*085c*/ 	.word	0x0000ef20


	//   ....[60]....
        /*0860*/ 	.word	0x0000ef50


	//   ....[61]....
        /*0864*/ 	.word	0x0000f190


	//   ....[62]....
        /*0868*/ 	.word	0x0000f1a0


	//   ....[63]....
        /*086c*/ 	.word	0x0000f3a0


	//   ....[64]....
        /*0870*/ 	.word	0x0000f3d0


	//   ....[65]....
        /*0874*/ 	.word	0x0000f590


	//   ....[66]....
        /*0878*/ 	.word	0x0000f5c0


	//   ....[67]....
        /*087c*/ 	.word	0x0000f780


	//   ....[68]....
        /*0880*/ 	.word	0x0000f7a0


	//   ....[69]....
        /*0884*/ 	.word	0x00010120


	//   ....[70]....
        /*0888*/ 	.word	0x00010140


	//   ....[71]....
        /*088c*/ 	.word	0x00010300


	//   ....[72]....
        /*0890*/ 	.word	0x00010330


	//   ....[73]....
        /*0894*/ 	.word	0x000104c0


	//   ....[74]....
        /*0898*/ 	.word	0x000104f0


	//   ....[75]....
        /*089c*/ 	.word	0x00010680


	//   ....[76]....
        /*08a0*/ 	.word	0x000106a0


	//----- nvinfo : EIATTR_EXIT_INSTR_OFFSETS
	.align		4
.L_730:
        /*08a4*/ 	.byte	0x04, 0x1c
        /*08a6*/ 	.short	(.L_732 - .L_731)


	//   ....[0]....
.L_731:
        /*08a8*/ 	.word	0x00000450


	//   ....[1]....
        /*08ac*/ 	.word	0x0000f7b0


	//   ....[2]....
        /*08b0*/ 	.word	0x0000f8f0


	//   ....[3]....
        /*08b4*/ 	.word	0x0000f950


	//   ....[4]....
        /*08b8*/ 	.word	0x000106b0


	//   ....[5]....
        /*08bc*/ 	.word	0x000107c0


	//   ....[6]....
        /*08c0*/ 	.word	0x00010820


	//----- nvinfo : EIATTR_CTAIDZ_USED
	.align		4
.L_732:
        /*08c4*/ 	.byte	0x01, 0x04
	.zero		2


	//----- nvinfo : EIATTR_MAX_THREADS
	.align		4
        /*08c8*/ 	.byte	0x04, 0x05
        /*08ca*/ 	.short	(.L_734 - .L_733)
.L_733:
        /*08cc*/ 	.word	0x00000100
        /*08d0*/ 	.word	0x00000001
        /*08d4*/ 	.word	0x00000001


	//----- nvinfo : EIATTR_CRS_STACK_SIZE
	.align		4
.L_734:
        /*08d8*/ 	.byte	0x04, 0x1e
        /*08da*/ 	.short	(.L_736 - .L_735)
.L_735:
        /*08dc*/ 	.word	0x00000000
.L_736:


//--------------------- .nv.info._ZN7cutlass13device_kernelIN5flash19enable_sm80_to_sm89INS1_16FlashAttnFwdSm80INS1_25CollectiveMainloopFwdSm80ILi8ELi1ELb0EN4cute5tupleIJNS5_1CILi128EEENS7_ILi32EEENS7_ILi256EEEEEELi256ENS_10bfloat16_tEfNS_4arch4Sm80ELb1ELb0ELb0ELb1ELb1ELb1ELb1ELb0EEENS1_21CollectiveEpilogueFwdINS6_IJS8_SA_S9_EEENS6_IJNS7_ILi1EEESI_SI_EEESC_SE_Li256ELb1ELb1ELb0ELb0EEENS1_19SingleTileSchedulerILb1ELb0ELb1ELi128EEEEEEEEEvNT_6ParamsE --------------------------
	.section	.nv.info._ZN7cutlass13device_kernelIN5flash19enable_sm80_to_sm89INS1_16FlashAttnFwdSm80INS1_25CollectiveMainloopFwdSm80ILi8ELi1ELb0EN4cute5tupleIJNS5_1CILi128EEENS7_ILi32EEENS7_ILi256EEEEEELi256ENS_10bfloat16_tEfNS_4arch4Sm80ELb1ELb0ELb0ELb1ELb1ELb1ELb1ELb0EEENS1_21CollectiveEpilogueFwdINS6_IJS8_SA_S9_EEENS6_IJNS7_ILi1EEESI_SI_EEESC_SE_Li256ELb1ELb1ELb0ELb0EEENS1_19SingleTileSchedulerILb1ELb0ELb1ELi128EEEEEEEEEvNT_6ParamsE,"",@"SHT_CUDA_INFO"
	.sectionflags	@""
	.align	4


	//----- nvinfo : EIATTR_CUDA_API_VERSION
	.align		4
        /*0000*/ 	.byte	0x04, 0x37
        /*0002*/ 	.short	(.L_738 - .L_737)
.L_737:
        /*0004*/ 	.word	0x00000082


	//----- nvinfo : EIATTR_SW2861232_WAR
	.align		4
.L_738:
        /*0008*/ 	.byte	0x01, 0x35
	.zero		2


	//----- nvinfo : EIATTR_PARAM_CBANK
	.align		4
        /*000c*/ 	.byte	0x04, 0x0a
        /*000e*/ 	.short	(.L_740 - .L_739)
	.align		4
.L_739:
        /*0010*/ 	.word	index@(.nv.constant0._ZN7cutlass13device_kernelIN5flash19enable_sm80_to_sm89INS1_16FlashAttnFwdSm80INS1_25CollectiveMainloopFwdSm80ILi8ELi1ELb0EN4cute5tupleIJNS5_1CILi128EEENS7_ILi32EEENS7_ILi256EEEEEELi256ENS_10bfloat16_tEfNS_4arch4Sm80ELb1ELb0ELb0ELb1ELb1ELb1ELb1ELb0EEENS1_21CollectiveEpilogueFwdINS6_IJS8_SA_S9_EEENS6_IJNS7_ILi1EEESI_SI_EEESC_SE_Li256ELb1ELb1ELb0ELb0EEENS1_19SingleTileSchedulerILb1ELb0ELb1ELi128EEEEEEEEEvNT_6ParamsE)
        /*0014*/ 	.short	0x0160
        /*0016*/ 	.short	0x0418


	//----- nvinfo : EIATTR_CBANK_PARAM_SIZE
	.align		4
.L_740:
        /*0018*/ 	.byte	0x03, 0x19
        /*001a*/ 	.short	0x0418


	//----- nvinfo : EIATTR_KPARAM_INFO
	.align		4
        /*001c*/ 	.byte	0x04, 0x17
        /*001e*/ 	.short	(.L_742 - .L_741)
.L_741:
        /*0020*/ 	.word	0x00000000
        /*0024*/ 	.short	0x0000
        /*0026*/ 	.short	0x0000
        /*0028*/ 	.byte	0x00, 0xf0, 0x61, 0x10


	//----- nvinfo : EIATTR_MAXREG_COUNT
	.align		4
.L_742:
        /*002c*/ 	.byte	0x03, 0x1b
        /*002e*/ 	.short	0x00ff


	//----- nvinfo : EIATTR_NUM_BARRIERS
	.align		4
        /*0030*/ 	.byte	0x02, 0x4c
        /*0032*/ 	.byte	0x02
	.zero		1


	//----- nvinfo : EIATTR_MERCURY_ISA_VERSION
	.align		4
        /*0034*/ 	.byte	0x03, 0x5f
        /*0036*/ 	.short	0x0000


	//----- nvinfo : EIATTR_COOP_GROUP_MASK_REGIDS
	.align		4
        /*0038*/ 	.byte	0x04, 0x29
        /*003a*/ 	.short	(.L_744 - .L_743)


	//   ....[0]....
.L_743:
        /*003c*/ 	.word	0xffffffff


	//   ....[1]....
        /*0040*/ 	.word	0xffffffff


	//   ....[2]....
        /*0044*/ 	.word	0xffffffff


	//   ....[3]....
        /*0048*/ 	.word	0xffffffff


	//   ....[4]....
        /*004c*/ 	.word	0xffffffff


	//   ....[5]....
        /*0050*/ 	.word	0xffffffff


	//   ....[6]....
        /*0054*/ 	.word	0xffffffff


	//   ....[7]....
        /*0058*/ 	.word	0xffffffff


	//   ....[8]....
        /*005c*/ 	.word	0xffffffff


	//   ....[9]....
        /*0060*/ 	.word	0xffffffff


	//   ....[10]....
        /*0064*/ 	.word	0xffffffff


	//   ....[11]....
        /*0068*/ 	.word	0xffffffff


	//   ....[12]....
        /*006c*/ 	.word	0xffffffff


	//   ....[13]....
        /*0070*/ 	.word	0xffffffff


	//   ....[14]....
        /*0074*/ 	.word	0xffffffff


	//   ....[15]....
        /*0078*/ 	.word	0xffffffff


	//   ....[16]....
        /*007c*/ 	.word	0xffffffff


	//   ....[17]....
        /*0080*/ 	.word	0xffffffff


	//   ....[18]....
        /*0084*/ 	.word	0xffffffff


	//   ....[19]....
        /*0088*/ 	.word	0xffffffff


	//   ....[20]....
        /*008c*/ 	.word	0xffffffff


	//   ....[21]....
        /*0090*/ 	.word	0xffffffff


	//   ....[22]....
        /*0094*/ 	.word	0xffffffff


	//   ....[23]....
        /*0098*/ 	.word	0xffffffff


	//   ....[24]....
        /*009c*/ 	.word	0xffffffff


	//   ....[25]....
        /*00a0*/ 	.word	0xffffffff


	//   ....[26]....
        /*00a4*/ 	.word	0xffffffff


	//   ....[27]....
        /*00a8*/ 	.word	0xffffffff


	//   ....[28]....
        /*00ac*/ 	.word	0xffffffff


	//   ....[29]....
        /*00b0*/ 	.word	0xffffffff


	//   ....[30]....
        /*00b4*/ 	.word	0xffffffff


	//   ....[31]....
        /*00b8*/ 	.word	0xffffffff


	//   ....[32]....
        /*00bc*/ 	.word	0xffffffff


	//   ....[33]....
        /*00c0*/ 	.word	0xffffffff


	//   ....[34]....
        /*00c4*/ 	.word	0xffffffff


	//   ....[35]....
        /*00c8*/ 	.word	0xffffffff


	//   ....[36]....
        /*00cc*/ 	.word	0xffffffff


	//   ....[37]....
        /*00d0*/ 	.word	0xffffffff


	//   ....[38]....
        /*00d4*/ 	.word	0xffffffff


	//   ....[39]....
        /*00d8*/ 	.word	0xffffffff


	//   ....[40]....
        /*00dc*/ 	.word	0xffffffff


	//   ....[41]....
        /*00e0*/ 	.word	0xffffffff


	//   ....[42]....
        /*00e4*/ 	.word	0xffffffff


	//   ....[43]....
        /*00e8*/ 	.word	0xffffffff


	//   ....[44]....
        /*00ec*/ 	.word	0xffffffff


	//   ....[45]....
        /*00f0*/ 	.word	0xffffffff


	//   ....[46]....
        /*00f4*/ 	.word	0xffffffff


	//   ....[47]....
        /*00f8*/ 	.word	0xffffffff


	//   ....[48]....
        /*00fc*/ 	.word	0xffffffff


	//   ....[49]....
        /*0100*/ 	.word	0xffffffff


	//   ....[50]....
        /*0104*/ 	.word	0xffffffff


	//   ....[51]....
        /*0108*/ 	.word	0xffffffff


	//   ....[52]....
        /*010c*/ 	.word	0xffffffff


	//   ....[53]....
        /*0110*/ 	.word	0xffffffff


	//   ....[54]....
        /*0114*/ 	.word	0xffffffff


	//   ....[55]....
        /*0118*/ 	.word	0xffffffff


	//   ....[56]....
        /*011c*/ 	.word	0xffffffff


	//   ....[57]....
        /*0120*/ 	.word	0xffffffff


	//   ....[58]....
        /*0124*/ 	.word	0xffffffff


	//   ....[59]....
        /*0128*/ 	.word	0xffffffff


	//   ....[60]....
        /*012c*/ 	.word	0xffffffff


	//   ....[61]....
        /*0130*/ 	.word	0xffffffff


	//   ....[62]....
        /*0134*/ 	.word	0xffffffff


	//   ....[63]....
        /*0138*/ 	.word	0xffffffff


	//   ....[64]....
        /*013c*/ 	.word	0xffffffff


	//   ....[65]....
        /*0140*/ 	.word	0xffffffff


	//   ....[66]....
        /*0144*/ 	.word	0xffffffff


	//   ....[67]....
        /*0148*/ 	.word	0xffffffff


	//   ....[68]....
        /*014c*/ 	.word	0xffffffff


	//   ....[69]....
        /*0150*/ 	.word	0xffffffff


	//   ....[70]....
        /*0154*/ 	.word	0xffffffff


	//   ....[71]....
        /*0158*/ 	.word	0xffffffff


	//   ....[72]....
        /*015c*/ 	.word	0xffffffff


	//   ....[73]....
        /*0160*/ 	.word	0xffffffff


	//   ....[74]....
        /*0164*/ 	.word	0xffffffff


	//   ....[75]....
        /*0168*/ 	.word	0xffffffff


	//   ....[76]....
        /*016c*/ 	.word	0xffffffff


	//   ....[77]....
        /*0170*/ 	.word	0xffffffff


	//   ....[78]....
        /*0174*/ 	.word	0xffffffff


	//   ....[79]....
        /*0178*/ 	.word	0xffffffff


	//   ....[80]....
        /*017c*/ 	.word	0xffffffff


	//   ....[81]....
        /*0180*/ 	.word	0xffffffff


	//   ....[82]....
        /*0184*/ 	.word	0xffffffff


	//   ....[83]....
        /*0188*/ 	.word	0xffffffff


	//   ....[84]....
        /*018c*/ 	.word	0xffffffff


	//   ....[85]....
        /*0190*/ 	.word	0xffffffff


	//   ....[86]....
        /*0194*/ 	.word	0xffffffff


	//   ....[87]....
        /*0198*/ 	.word	0xffffffff


	//   ....[88]....
        /*019c*/ 	.word	0xffffffff


	//   ....[89]....
        /*01a0*/ 	.word	0xffffffff


	//   ....[90]....
        /*01a4*/ 	.word	0xffffffff


	//   ....[91]....
        /*01a8*/ 	.word	0xffffffff


	//   ....[92]....
        /*01ac*/ 	.word	0xffffffff


	//   ....[93]....
        /*01b0*/ 	.word	0xffffffff


	//   ....[94]....
        /*01b4*/ 	.word	0xffffffff


	//   ....[95]....
        /*01b8*/ 	.word	0xffffffff


	//   ....[96]....
        /*01bc*/ 	.word	0xffffffff


	//   ....[97]....
        /*01c0*/ 	.word	0xffffffff


	//   ....[98]....
        /*01c4*/ 	.word	0xffffffff


	//   ....[99]....
        /*01c8*/ 	.word	0xffffffff


	//   ....[100]....
        /*01cc*/ 	.word	0xffffffff


	//   ....[101]....
        /*01d0*/ 	.word	0xffffffff


	//   ....[102]....
        /*01d4*/ 	.word	0xffffffff


	//----- nvinfo : EIATTR_COOP_GROUP_INSTR_OFFSETS
	.align		4
.L_744:
        /*01d8*/ 	.byte	0x04, 0x28
        /*01da*/ 	.short	(.L_746 - .L_745)


	//   ....[0]....
.L_745:
        /*01dc*/ 	.word	0x00000090


	//   ....[1]....
        /*01e0*/ 	.word	0x00002040


	//   ....[2]....
        /*01e4*/ 	.word	0x00002050


	//   ....[3]....
        /*01e8*/ 	.word	0x00003270


	//   ....[4]....
        /*01ec*/ 	.word	0x00003280


	//   ....[5]....
        /*01f0*/ 	.word	0x00004390


	//   ....[6]....
        /*01f4*/ 	.word	0x000043b0


	//   ....[7]....
        /*01f8*/ 	.word	0x00004780


	//   ....[8]....
        /*01fc*/ 	.word	0x000047a0


	//   ....[9]....
        /*0200*/ 	.word	0x00005530


	//   ....[10]....
        /*0204*/ 	.word	0x00005580


	//   ....[11]....
        /*0208*/ 	.word	0x00005770


	//   ....[12]....
        /*020c*/ 	.word	0x000057a0


	//   ....[13]....
        /*0210*/ 	.word	0x00005920


	//   ....[14]....
        /*0214*/ 	.word	0x00005950


	//   ....[15]....
        /*0218*/ 	.word	0x00005ad0


	//   ....[16]....
        /*021c*/ 	.word	0x00005b20


	//   ....[17]....
        /*0220*/ 	.word	0x00006020


	//   ....[18]....
        /*0224*/ 	.word	0x00006070


	//   ....[19]....
        /*0228*/ 	.word	0x000064a0


	//   ....[20]....
        /*022c*/ 	.word	0x000064d0


	//   ....[21]....
        /*0230*/ 	.word	0x00006500


	//   ....[22]....
        /*0234*/ 	.word	0x00006510


	//   ....[23]....
        /*0238*/ 	.word	0x000067e0


	//   ....[24]....
        /*023c*/ 	.word	0x000069a0


	//   ....[25]....
        /*0240*/ 	.word	0x000069e0


	//   ....[26]....
        /*0244*/ 	.word	0x00006a20


	//   ....[27]....
        /*0248*/ 	.word	0x00006d50


	//   ....[28]....
        /*024c*/ 	.word	0x00006f10


	//   ....[29]....
        /*0250*/ 	.word	0x00006f50


	//   ....[30]....
        /*0254*/ 	.word	0x00006f90


	//   ....[31]....
        /*0258*/ 	.word	0x000072d0


	//   ....[32]....
        /*025c*/ 	.word	0x00007490


	//   ....[33]....
        /*0260*/ 	.word	0x000074d0


	//   ....[34]....
        /*0264*/ 	.word	0x00007510


	//   ....[35]....
        /*0268*/ 	.word	0x0000af40


	//   ....[36]....
        /*026c*/ 	.word	0x0000afa0


	//   ....[37]....
        /*0270*/ 	.word	0x0000afd0


	//   ....[38]....
        /*0274*/ 	.word	0x0000afe0


	//   ....[39]....
        /*0278*/ 	.word	0x0000b180


	//   ....[40]....
        /*027c*/ 	.word	0x0000b340


	//   ....[41]....
        /*0280*/ 	.word	0x0000b380


	//   ....[42]....
        /*0284*/ 	.word	0x0000b3c0


	//   ....[43]....
        /*0288*/ 	.word	0x0000b5c0


	//   ....[44]....
        /*028c*/ 	.word	0x0000b780


	//   ....[45]....
        /*0290*/ 	.word	0x0000b7c0


	//   ....[46]....
        /*0294*/ 	.word	0x0000b800


	//   ....[47]....
        /*0298*/ 	.word	0x0000ba10


	//   ....[48]....
        /*029c*/ 	.word	0x0000bb20


	//   ....[49]....
        /*02a0*/ 	.word	0x0000bb60


	//   ....[50]....
        /*02a4*/ 	.word	0x0000bba0


	//   ....[51]....
        /*02a8*/ 	.word	0x0000ff00


	//   ....[52]....
        /*02ac*/ 	.word	0x0000ff50


	//   ....[53]....
        /*02b0*/ 	.word	0x00010ae0


	//   ....[54]....
        /*02b4*/ 	.word	0x00010af0


	//   ....[55]....
        /*02b8*/ 	.word	0x00010ed0


	//   ....[56]....
        /*02bc*/ 	.word	0x00010ee0


	//   ....[57]....
        /*02c0*/ 	.word	0x00011370


	//   ....[58]....
        /*02c4*/ 	.word	0x000113a0


	//   ....[59]....
        /*02c8*/ 	.word	0x000113c0


	//   ....[60]....
        /*02cc*/ 	.word	0x000113e0


	//   ....[61]....
        /*02d0*/ 	.word	0x00011f40


	//   ....[62]....
        /*02d4*/ 	.word	0x00011f50


	//   ....[63]....
        /*02d8*/ 	.word	0x000128f0


	//   ....[64]....
        /*02dc*/ 	.word	0x00012900


	//   ....[65]....
        /*02e0*/ 	.word	0x00012a70


	//   ....[66]....
        /*02e4*/ 	.word	0x00012a80


	//   ....[67]....
        /*02e8*/ 	.word	0x00012d60


	//   ....[68]....
        /*02ec*/ 	.word	0x00012e30


	//   ....[69]....
        /*02f0*/ 	.word	0x00012e40


	//   ....[70]....
        /*02f4*/ 	.word	0x00012ea0


	//   ....[71]....
        /*02f8*/ 	.word	0x000143f0


	//   ....[72]....
        /*02fc*/ 	.word	0x00014400


	//   ....[73]....
        /*0300*/ 	.word	0x00014620


	//   ....[74]....
        /*0304*/ 	.word	0x00014630


	//   ....[75]....
        /*0308*/ 	.word	0x00014fa0


	//   ....[76]....
        /*030c*/ 	.word	0x00014fc0


	//   ....[77]....
        /*0310*/ 	.word	0x00015050


	//   ....[78]....
        /*0314*/ 	.word	0x00015060


	//   ....[79]....
        /*0318*/ 	.word	0x00016230


	//   ....[80]....
        /*031c*/ 	.word	0x00016260


	//   ....[81]....
        /*0320*/ 	.word	0x000162b0


	//   ....[82]....
        /*0324*/ 	.word	0x000162c0


	//   ....[83]....
        /*0328*/ 	.word	0x00017d30


	//   ....[84]....
        /*032c*/ 	.word	0x00017d70


	//   ....[85]....
        /*0330*/ 	.word	0x00017da0


	//   ....[86]....
        /*0334*/ 	.word	0x00017dd0


	//   ....[87]....
        /*0338*/ 	.word	0x00018010


	//   ....[88]....
        /*033c*/ 	.word	0x00018020


	//   ....[89]....
        /*0340*/ 	.word	0x00018220


	//   ....[90]....
        /*0344*/ 	.word	0x00018250


	//   ....[91]....
        /*0348*/ 	.word	0x00018410


	//   ....[92]....
        /*034c*/ 	.word	0x00018440


	//   ....[93]....
        /*0350*/ 	.word	0x00018600


	//   ....[94]....
        /*0354*/ 	.word	0x00018620


	//   ....[95]....
        /*0358*/ 	.word	0x00018fd0


	//   ....[96]....
        /*035c*/ 	.word	0x00018ff0


	//   ....[97]....
        /*0360*/ 	.word	0x00019180


	//   ....[98]....
        /*0364*/ 	.word	0x000191b0


	//   ....[99]....
        /*0368*/ 	.word	0x00019340


	//   ....[100]....
        /*036c*/ 	.word	0x00019370


	//   ....[101]....
        /*0370*/ 	.word	0x00019500


	//   ....[102]....
        /*0374*/ 	.word	0x00019520


	//----- nvinfo : EIATTR_EXIT_INSTR_OFFSETS
	.align		4
.L_746:
        /*0378*/ 	.byte	0x04, 0x1c
        /*037a*/ 	.short	(.L_748 - .L_747)


	//   ....[0]....
.L_747:
        /*037c*/ 	.word	0x00000440


	//   ....[1]....
        /*0380*/ 	.word	0x00018630


	//   ....[2]....
        /*0384*/ 	.word	0x00018770


	//   ....[3]....
        /*0388*/ 	.word	0x000187d0


	//   ....[4]....
        /*038c*/ 	.word	0x00019530


	//   ....[5]....
        /*0390*/ 	.word	0x00019640


	//   ....[6]....
        /*0394*/ 	.word	0x000196a0


	//----- nvinfo : EIATTR_CTAIDZ_USED
	.align		4
.L_748:
        /*0398*/ 	.byte	0x01, 0x04
	.zero		2


	//----- nvinfo : EIATTR_MAX_THREADS
	.align		4
        /*039c*/ 	.byte	0x04, 0x05
        /*039e*/ 	.short	(.L_750 - .L_749)
.L_749:
        /*03a0*/ 	.word	0x00000100
        /*03a4*/ 	.word	0x00000001
        /*03a8*/ 	.word	0x00000001


	//----- nvinfo : EIATTR_CRS_STACK_SIZE
	.align		4
.L_750:
        /*03ac*/ 	.byte	0x04, 0x1e
        /*03ae*/ 	.short	(.L_752 - .L_751)
.L_751:
        /*03b0*/ 	.word	0x00000000
.L_752:


//--------------------- .nv.info._ZN7cutlass13device_kernelIN5flash19enable_sm80_to_sm89INS1_16FlashAttnFwdSm80INS1_25CollectiveMainloopFwdSm80ILi8ELi1ELb0EN4cute5tupleIJNS5_1CILi128EEENS7_ILi96EEENS7_ILi256EEEEEELi256ENS_10bfloat16_tEfNS_4arch4Sm80ELb0ELb0ELb0ELb0ELb1ELb0ELb1ELb0EEENS1_21CollectiveEpilogueFwdINS6_IJS8_SA_S9_EEENS6_IJNS7_ILi1EEESI_SI_EEESC_SE_Li256ELb0ELb1ELb0ELb0EEENS1_19SingleTileSchedulerILb0ELb0ELb1ELi128EEEEEEEEEvNT_6ParamsE --------------------------
	.section	.nv.info._ZN7cutlass13device_kernelIN5flash19enable_sm80_to_sm89INS1_16FlashAttnFwdSm80INS1_25CollectiveMainloopFwdSm80ILi8ELi1ELb0EN4cute5tupleIJNS5_1CILi128EEENS7_ILi96EEENS7_ILi256EEEEEELi256ENS_10bfloat16_tEfNS_4arch4Sm80ELb0ELb0ELb0ELb0ELb1ELb0ELb1ELb0EEENS1_21CollectiveEpilogueFwdINS6_IJS8_SA_S9_EEENS6_IJNS7_ILi1EEESI_SI_EEESC_SE_Li256ELb0ELb1ELb0ELb0EEENS1_19SingleTileSchedulerILb0ELb0ELb1ELi128EEEEEEEEEvNT_6ParamsE,"",@"SHT_CUDA_INFO"
	.sectionflags	@""
	.align	4


	//----- nvinfo : EIATTR_CUDA_API_VERSION
	.align		4
        /*0000*/ 	.byte	0x04, 0x37
        /*0002*/ 	.short	(.L_754 - .L_753)
.L_753:
        /*0004*/ 	.word	0x00000082


	//----- nvinfo : EIATTR_SW2861232_WAR
	.align		4
.L_754:
        /*0008*/ 	.byte	0x01, 0x35
	.zero		2


	//----- nvinfo : EIATTR_PARAM_CBANK
	.align		4
        /*000c*/ 	.byte	0x04, 0x0a
        /*000e*/ 	.short	(.L_756 - .L_755)
	.align		4
.L_755:
        /*0010*/ 	.word	index@(.nv.constant0._ZN7cutlass13device_kernelIN5flash19enable_sm80_to_sm89INS1_16FlashAttnFwdSm80INS1_25CollectiveMainloopFwdSm80ILi8ELi1ELb0EN4cute5tupleIJNS5_1CILi128EEENS7_ILi96EEENS7_ILi256EEEEEELi256ENS_10bfloat16_tEfNS_4arch4Sm80ELb0ELb0ELb0ELb0ELb1ELb0ELb1ELb0EEENS1_21CollectiveEpilogueFwdINS6_IJS8_SA_S9_EEENS6_IJNS7_ILi1EEESI_SI_EEESC_SE_Li256ELb0ELb1ELb0ELb0EEENS1_19SingleTileSchedulerILb0ELb0ELb1ELi128EEEEEEEEEvNT_6ParamsE)
        /*0014*/ 	.short	0x0160
        /*0016*/ 	.short	0x0418


	//----- nvinfo : EIATTR_CBANK_PARAM_SIZE
	.align		4
.L_756:
        /*0018*/ 	.byte	0x03, 0x19
        /*001a*/ 	.short	0x0418


	//----- nvinfo : EIATTR_KPARAM_INFO
	.align		4
        /*001c*/ 	.byte	0x04, 0x17
        /*001e*/ 	.short	(.L_758 - .L_757)
.L_757:
        /*0020*/ 	.word	0x00000000
        /*0024*/ 	.short	0x0000
        /*0026*/ 	.short	0x0000
        /*0028*/ 	.byte	0x00, 0xf0, 0x61, 0x10


	//----- nvinfo : EIATTR_MAXREG_COUNT
	.align		4
.L_758:
        /*002c*/ 	.byte	0x03, 0x1b
        /*002e*/ 	.short	0x00ff


	//----- nvinfo : EIATTR_NUM_BARRIERS
	.align		4
        /*0030*/ 	.byte	0x02, 0x4c
        /*0032*/ 	.byte	0x02
	.zero		1


	//----- nvinfo : EIATTR_ANNOTATIONS
	.align		4
        /*0034*/ 	.byte	0x04, 0x55
        /*0036*/ 	.short	(.L_760 - .L_759)


	//   ....[0]....
.L_759:
        /* <DEDUP_REMOVED lines=30> */


	//----- nvinfo : EIATTR_MERCURY_ISA_VERSION
	.align		4
.L_760:
        /*0208*/ 	.byte	0x03, 0x5f
        /*020a*/ 	.short	0x0000


	//----- nvinfo : EIATTR_COOP_GROUP_MASK_REGIDS
	.align		4
        /*020c*/ 	.byte	0x04, 0x29
        /*020e*/ 	.short	(.L_762 - .L_761)


	//   ....[0]....
.L_761:
        /*0210*/ 	.word	0xffffffff


	//   ....[1]....
        /*0214*/ 	.word	0xffffffff


	//   ....[2]....
        /*0218*/ 	.word	0xffffffff


	//   ....[3]....
        /*021c*/ 	.word	0xffffffff


	//   ....[4]....
        /*0220*/ 	.word	0xffffffff


	//   ....[5]....
        /*0224*/ 	.word	0xffffffff


	//   ....[6]....
        /*0228*/ 	.word	0xffffffff


	//   ....[7]....
        /*022c*/ 	.word	0xffffffff


	//   ....[8]....
        /*0230*/ 	.word	0xffffffff


	//   ....[9]....
        /*0234*/ 	.word	0xffffffff


	//   ....[10]....
        /*0238*/ 	.word	0xffffffff


	//   ....[11]....
        /*023c*/ 	.word	0xffffffff


	//   ....[12]....
        /*0240*/ 	.word	0xffffffff


	//   ....[13]....
        /*0244*/ 	.word	0xffffffff


	//   ....[14]....
        /*0248*/ 	.word	0xffffffff


	//   ....[15]....
        /*024c*/ 	.word	0xffffffff


	//   ....[16]....
        /*0250*/ 	.word	0xffffffff


	//   ....[17]....
        /*0254*/ 	.word	0xffffffff


	//   ....[18]....
        /*0258*/ 	.word	0xffffffff


	//   ....[19]....
        /*025c*/ 	.word	0xffffffff


	//   ....[20]....
        /*0260*/ 	.word	0xffffffff


	//   ....[21]....
        /*0264*/ 	.word	0xffffffff


	//   ....[22]....
        /*0268*/ 	.word	0xffffffff


	//   ....[23]....
        /*026c*/ 	.word	0xffffffff


	//   ....[24]....
        /*0270*/ 	.word	0xffffffff


	//   ....[25]....
        /*0274*/ 	.word	0xffffffff


	//   ....[26]....
        /*0278*/ 	.word	0xffffffff


	//   ....[27]....
        /*027c*/ 	.word	0xffffffff


	//   ....[28]....
        /*0280*/ 	.word	0xffffffff


	//   ....[29]....
        /*0284*/ 	.word	0xffffffff


	//   ....[30]....
        /*0288*/ 	.word	0xffffffff


	//   ....[31]....
        /*028c*/ 	.word	0xffffffff


	//   ....[32]....
        /*0290*/ 	.word	0xffffffff


	//   ....[33]....
        /*0294*/ 	.word	0xffffffff


	//   ....[34]....
        /*0298*/ 	.word	0xffffffff


	//   ....[35]....
        /*029c*/ 	.word	0xffffffff


	//   ....[36]....
        /*02a0*/ 	.word	0xffffffff


	//   ....[37]....
        /*02a4*/ 	.word	0xffffffff


	//   ....[38]....
        /*02a8*/ 	.word	0xffffffff


	//   ....[39]....
        /*02ac*/ 	.word	0xffffffff


	//   ....[40]....
        /*02b0*/ 	.word	0xffffffff


	//   ....[41]....
        /*02b4*/ 	.word	0xffffffff


	//   ....[42]....
        /*02b8*/ 	.word	0xffffffff


	//   ....[43]....
        /*02bc*/ 	.word	0xffffffff


	//   ....[44]....
        /*02c0*/ 	.word	0xffffffff


	//   ....[45]....
        /*02c4*/ 	.word	0xffffffff


	//   ....[46]....
        /*02c8*/ 	.word	0xffffffff


	//   ....[47]....
        /*02cc*/ 	.word	0xffffffff


	//   ....[48]....
        /*02d0*/ 	.word	0xffffffff


	//   ....[49]....
        /*02d4*/ 	.word	0xffffffff


	//   ....[50]....
        /*02d8*/ 	.word	0xffffffff


	//   ....[51]....
        /*02dc*/ 	.word	0xffffffff


	//   ....[52]....
        /*02e0*/ 	.word	0xffffffff


	//   ....[53]....
        /*02e4*/ 	.word	0xffffffff


	//   ....[54]....
        /*02e8*/ 	.word	0xffffffff


	//   ....[55]....
        /*02ec*/ 	.word	0xffffffff


	//   ....[56]....
        /*02f0*/ 	.word	0xffffffff


	//   ....[57]....
        /*02f4*/ 	.word	0xffffffff


	//   ....[58]....
        /*02f8*/ 	.word	0xffffffff


	//   ....[59]....
        /*02fc*/ 	.word	0xffffffff


	//   ....[60]....
        /*0300*/ 	.word	0xffffffff


	//   ....[61]....
        /*0304*/ 	.word	0xffffffff


	//----- nvinfo : EIATTR_COOP_GROUP_INSTR_OFFSETS
	.align		4
.L_762:
        /*0308*/ 	.byte	0x04, 0x28
        /*030a*/ 	.short	(.L_764 - .L_763)


	//   ....[0]....
.L_763:
        /*030c*/ 	.word	0x000005f0


	//   ....[1]....
        /*0310*/ 	.word	0x00000630


	//   ....[2]....
        /*0314*/ 	.word	0x00000670


	//   ....[3]....
        /*0318*/ 	.word	0x000006b0


	//   ....[4]....
        /*031c*/ 	.word	0x00000a30


	//   ....[5]....
        /*0320*/ 	.word	0x00000a50


	//   ....[6]....
        /*0324*/ 	.word	0x00000ac0


	//   ....[7]....
        /*0328*/ 	.word	0x00000bf0


	//   ....[8]....
        /*032c*/ 	.word	0x000010a0


	//   ....[9]....
        /*0330*/ 	.word	0x000010d0


	//   ....[10]....
        /*0334*/ 	.word	0x00001100


	//   ....[11]....
        /*0338*/ 	.word	0x00001130


	//   ....[12]....
        /*033c*/ 	.word	0x00001160


	//   ....[13]....
        /*0340*/ 	.word	0x00001190


	//   ....[14]....
        /*0344*/ 	.word	0x00001a70


	//   ....[15]....
        /*0348*/ 	.word	0x00001a90


	//   ....[16]....
        /*034c*/ 	.word	0x00001ab0


	//   ....[17]....
        /*0350*/ 	.word	0x00001ad0


	//   ....[18]....
        /*0354*/ 	.word	0x00001b00


	//   ....[19]....
        /*0358*/ 	.word	0x00001b20


	//   ....[20]....
        /*035c*/ 	.word	0x00003550


	//   ....[21]....
        /*0360*/ 	.word	0x00003570


	//   ....[22]....
        /*0364*/ 	.word	0x00003590


	//   ....[23]....
        /*0368*/ 	.word	0x000035b0


	//   ....[24]....
        /*036c*/ 	.word	0x000035d0


	//   ....[25]....
        /*0370*/ 	.word	0x000035f0


	//   ....[26]....
        /*0374*/ 	.word	0x00004160


	//   ....[27]....
        /*0378*/ 	.word	0x00004200


	//   ....[28]....
        /*037c*/ 	.word	0x00004210


	//   ....[29]....
        /*0380*/ 	.word	0x00004260


	//   ....[30]....
        /*0384*/ 	.word	0x00006490


	//   ....[31]....
        /*0388*/ 	.word	0x000064a0


	//   ....[32]....
        /*038c*/ 	.word	0x000064b0


	//   ....[33]....
        /*0390*/ 	.word	0x000064c0


	//   ....[34]....
        /*0394*/ 	.word	0x00006580


	//   ....[35]....
        /*0398*/ 	.word	0x00006590


	//   ....[36]....
        /*039c*/ 	.word	0x00006910


	//   ....[37]....
        /*03a0*/ 	.word	0x00006920


	//   ....[38]....
        /*03a4*/ 	.word	0x00006930


	//   ....[39]....
        /*03a8*/ 	.word	0x00006940


	//   ....[40]....
        /*03ac*/ 	.word	0x00006ab0


	//   ....[41]....
        /*03b0*/ 	.word	0x00006ad0


	//   ....[42]....
        /*03b4*/ 	.word	0x00008350


	//   ....[43]....
        /*03b8*/ 	.word	0x00008370


	//   ....[44]....
        /*03bc*/ 	.word	0x00008390


	//   ....[45]....
        /*03c0*/ 	.word	0x000083b0


	//   ....[46]....
        /*03c4*/ 	.word	0x0000aa80


	//   ....[47]....
        /*03c8*/ 	.word	0x0000aa90


	//   ....[48]....
        /*03cc*/ 	.word	0x0000aac0


	//   ....[49]....
        /*03d0*/ 	.word	0x0000aae0


	//   ....[50]....
        /*03d4*/ 	.word	0x0000c230


	//   ....[51]....
        /*03d8*/ 	.word	0x0000c240


	//   ....[52]....
        /*03dc*/ 	.word	0x0000c260


	//   ....[53]....
        /*03e0*/ 	.word	0x0000c270


	//   ....[54]....
        /*03e4*/ 	.word	0x0000c3b0


	//   ....[55]....
        /*03e8*/ 	.word	0x0000c3d0


	//   ....[56]....
        /*03ec*/ 	.word	0x0000c5d0


	//   ....[57]....
        /*03f0*/ 	.word	0x0000c600


	//   ....[58]....
        /*03f4*/ 	.word	0x0000c7c0


	//   ....[59]....
        /*03f8*/ 	.word	0x0000c7f0


	//   ....[60]....
        /*03fc*/ 	.word	0x0000c9b0


	//   ....[61]....
        /*0400*/ 	.word	0x0000c9d0


	//----- nvinfo : EIATTR_EXIT_INSTR_OFFSETS
	.align		4
.L_764:
        /*0404*/ 	.byte	0x04, 0x1c
        /*0406*/ 	.short	(.L_766 - .L_765)


	//   ....[0]....
.L_765:
        /*0408*/ 	.word	0x00000040


	//   ....[1]....
        /*040c*/ 	.word	0x0000c9e0


	//   ....[2]....
        /*0410*/ 	.word	0x0000cb20


	//   ....[3]....
        /*0414*/ 	.word	0x0000cb80


	//----- nvinfo : EIATTR_CTAIDZ_USED
	.align		4
.L_766:
        /*0418*/ 	.byte	0x01, 0x04
	.zero		2


	//----- nvinfo : EIATTR_MAX_THREADS
	.align		4
        /*041c*/ 	.byte	0x04, 0x05
        /*041e*/ 	.short	(.L_768 - .L_767)
.L_767:
        /*0420*/ 	.word	0x00000100
        /*0424*/ 	.word	0x00000001
        /*0428*/ 	.word	0x00000001


	//----- nvinfo : EIATTR_CRS_STACK_SIZE
	.align		4
.L_768:
        /*042c*/ 	.byte	0x04, 0x1e
        /*042e*/ 	.short	(.L_770 - .L_769)
.L_769:
        /*0430*/ 	.word	0x00000000
.L_770:


//--------------------- .nv.info._ZN7cutlass13device_kernelIN5flash19enable_sm80_to_sm89INS1_16FlashAttnFwdSm80INS1_25CollectiveMainloopFwdSm80ILi8ELi1ELb0EN4cute5tupleIJNS5_1CILi128EEENS7_ILi96EEENS7_ILi256EEEEEELi256ENS_10bfloat16_tEfNS_4arch4Sm80ELb0ELb0ELb0ELb1ELb1ELb0ELb1ELb0EEENS1_21CollectiveEpilogueFwdINS6_IJS8_SA_S9_EEENS6_IJNS7_ILi1EEESI_SI_EEESC_SE_Li256ELb1ELb1ELb0ELb0EEENS1_19SingleTileSchedulerILb1ELb0ELb1ELi128EEEEEEEEEvNT_6ParamsE --------------------------
	.section	.nv.info._ZN7cutlass13device_kernelIN5flash19enable_sm80_to_sm89INS1_16FlashAttnFwdSm80INS1_25CollectiveMainloopFwdSm80ILi8ELi1ELb0EN4cute5tupleIJNS5_1CILi128EEENS7_ILi96EEENS7_ILi256EEEEEELi256ENS_10bfloat16_tEfNS_4arch4Sm80ELb0ELb0ELb0ELb1ELb1ELb0ELb1ELb0EEENS1_21CollectiveEpilogueFwdINS6_IJS8_SA_S9_EEENS6_IJNS7_ILi1EEESI_SI_EEESC_SE_Li256ELb1ELb1ELb0ELb0EEENS1_19SingleTileSchedulerILb1ELb0ELb1ELi128EEEEEEEEEvNT_6ParamsE,"",@"SHT_CUDA_INFO"
	.sectionflags	@""
	.align	4


	//----- nvinfo : EIATTR_CUDA_API_VERSION
	.align		4
        /*0000*/ 	.byte	0x04, 0x37
        /*0002*/ 	.short	(.L_772 - .L_771)
.L_771:
        /*0004*/ 	.word	0x00000082


	//----- nvinfo : EIATTR_SW2861232_WAR
	.align		4
.L_772:
        /*0008*/ 	.byte	0x01, 0x35
	.zero		2


	//----- nvinfo : EIATTR_PARAM_CBANK
	.align		4
        /*000c*/ 	.byte	0x04, 0x0a
        /*000e*/ 	.short	(.L_774 - .L_773)
	.align		4
.L_773:
        /*0010*/ 	.word	index@(.nv.constant0._ZN7cutlass13device_kernelIN5flash19enable_sm80_to_sm89INS1_16FlashAttnFwdSm80INS1_25CollectiveMainloopFwdSm80ILi8ELi1ELb0EN4cute5tupleIJNS5_1CILi128EEENS7_ILi96EEENS7_ILi256EEEEEELi256ENS_10bfloat16_tEfNS_4arch4Sm80ELb0ELb0ELb0ELb1ELb1ELb0ELb1ELb0EEENS1_21CollectiveEpilogueFwdINS6_IJS8_SA_S9_EEENS6_IJNS7_ILi1EEESI_SI_EEESC_SE_Li256ELb1ELb1ELb0ELb0EEENS1_19SingleTileSchedulerILb1ELb0ELb1ELi128EEEEEEEEEvNT_6ParamsE)
        /*0014*/ 	.short	0x0160
        /*0016*/ 	.short	0x0418


	//----- nvinfo : EIATTR_CBANK_PARAM_SIZE
	.align		4
.L_774:
        /*0018*/ 	.byte	0x03, 0x19
        /*001a*/ 	.short	0x0418


	//----- nvinfo : EIATTR_KPARAM_INFO
	.align		4
        /*001c*/ 	.byte	0x04, 0x17
        /*001e*/ 	.short	(.L_776 - .L_775)
.L_775:
        /*0020*/ 	.word	0x00000000
        /*0024*/ 	.short	0x0000
        /*0026*/ 	.short	0x0000
        /*0028*/ 	.byte	0x00, 0xf0, 0x61, 0x10


	//----- nvinfo : EIATTR_MAXREG_COUNT
	.align		4
.L_776:
        /*002c*/ 	.byte	0x03, 0x1b
        /*002e*/ 	.short	0x00ff


	//----- nvinfo : EIATTR_NUM_BARRIERS
	.align		4
        /*0030*/ 	.byte	0x02, 0x4c
        /*0032*/ 	.byte	0x02
	.zero		1


	//----- nvinfo : EIATTR_ANNOTATIONS
	.align		4
        /*0034*/ 	.byte	0x04, 0x55
        /*0036*/ 	.short	(.L_778 - .L_777)


	//   ....[0]....
.L_777:
        /* <DEDUP_REMOVED lines=24> */


	//----- nvinfo : EIATTR_MERCURY_ISA_VERSION
	.align		4
.L_778:
        /*01a8*/ 	.byte	0x03, 0x5f
        /*01aa*/ 	.short	0x0000


	//----- nvinfo : EIATTR_COOP_GROUP_MASK_REGIDS
	.align		4
        /*01ac*/ 	.byte	0x04, 0x29
        /*01ae*/ 	.short	(.L_780 - .L_779)


	//   ....[0]....
.L_779:
        /*01b0*/ 	.word	0xffffffff


	//   ....[1]....
        /*01b4*/ 	.word	0xffffffff


	//   ....[2]....
        /*01b8*/ 	.word	0xffffffff


	//   ....[3]....
        /*01bc*/ 	.word	0xffffffff


	//   ....[4]....
        /*01c0*/ 	.word	0xffffffff


	//   ....[5]....
        /*01c4*/ 	.word	0xffffffff


	//   ....[6]....
        /*01c8*/ 	.word	0xffffffff


	//   ....[7]....
        /*01cc*/ 	.word	0xffffffff


	//   ....[8]....
        /*01d0*/ 	.word	0xffffffff


	//   ....[9]....
        /*01d4*/ 	.word	0xffffffff


	//   ....[10]....
        /*01d8*/ 	.word	0xffffffff


	//   ....[11]....
        /*01dc*/ 	.word	0xffffffff


	//   ....[12]....
        /*01e0*/ 	.word	0xffffffff


	//   ....[13]....
        /*01e4*/ 	.word	0xffffffff


	//   ....[14]....
        /*01e8*/ 	.word	0xffffffff


	//   ....[15]....
        /*01ec*/ 	.word	0xffffffff


	//   ....[16]....
        /*01f0*/ 	.word	0xffffffff


	//   ....[17]....
        /*01f4*/ 	.word	0xffffffff


	//   ....[18]....
        /*01f8*/ 	.word	0xffffffff


	//   ....[19]....
        /*01fc*/ 	.word	0xffffffff


	//   ....[20]....
        /*0200*/ 	.word	0xffffffff


	//   ....[21]....
        /*0204*/ 	.word	0xffffffff


	//   ....[22]....
        /*0208*/ 	.word	0xffffffff


	//   ....[23]....
        /*020c*/ 	.word	0xffffffff


	//   ....[24]....
        /*0210*/ 	.word	0xffffffff


	//   ....[25]....
        /*0214*/ 	.word	0xffffffff


	//   ....[26]....
        /*0218*/ 	.word	0xffffffff


	//   ....[27]....
        /*021c*/ 	.word	0xffffffff


	//   ....[28]....
        /*0220*/ 	.word	0xffffffff


	//   ....[29]....
        /*0224*/ 	.word	0xffffffff


	//   ....[30]....
        /*0228*/ 	.word	0xffffffff


	//   ....[31]....
        /*022c*/ 	.word	0xffffffff


	//   ....[32]....
        /*0230*/ 	.word	0xffffffff


	//   ....[33]....
        /*0234*/ 	.word	0xffffffff


	//   ....[34]....
        /*0238*/ 	.word	0xffffffff


	//   ....[35]....
        /*023c*/ 	.word	0xffffffff


	//   ....[36]....
        /*0240*/ 	.word	0xffffffff


	//   ....[37]....
        /*0244*/ 	.word	0xffffffff


	//   ....[38]....
        /*0248*/ 	.word	0xffffffff


	//   ....[39]....
        /*024c*/ 	.word	0xffffffff


	//   ....[40]....
        /*0250*/ 	.word	0xffffffff


	//   ....[41]....
        /*0254*/ 	.word	0xffffffff


	//   ....[42]....
        /*0258*/ 	.word	0xffffffff


	//   ....[43]....
        /*025c*/ 	.word	0xffffffff


	//   ....[44]....
        /*0260*/ 	.word	0xffffffff


	//   ....[45]....
        /*0264*/ 	.word	0xffffffff


	//   ....[46]....
        /*0268*/ 	.word	0xffffffff


	//   ....[47]....
        /*026c*/ 	.word	0xffffffff


	//   ....[48]....
        /*0270*/ 	.word	0xffffffff


	//   ....[49]....
        /*0274*/ 	.word	0xffffffff


	//   ....[50]....
        /*0278*/ 	.word	0xffffffff


	//   ....[51]....
        /*027c*/ 	.word	0xffffffff


	//   ....[52]....
        /*0280*/ 	.word	0xffffffff


	//   ....[53]....
        /*0284*/ 	.word	0xffffffff


	//   ....[54]....
        /*0288*/ 	.word	0xffffffff


	//   ....[55]....
        /*028c*/ 	.word	0xffffffff


	//   ....[56]....
        /*0290*/ 	.word	0xffffffff


	//   ....[57]....
        /*0294*/ 	.word	0xffffffff


	//   ....[58]....
        /*0298*/ 	.word	0xffffffff


	//   ....[59]....
        /*029c*/ 	.word	0xffffffff


	//   ....[60]....
        /*02a0*/ 	.word	0xffffffff


	//   ....[61]....
        /*02a4*/ 	.word	0xffffffff


	//   ....[62]....
        /*02a8*/ 	.word	0xffffffff


	//   ....[63]....
        /*02ac*/ 	.word	0xffffffff


	//   ....[64]....
        /*02b0*/ 	.word	0xffffffff


	//   ....[65]....
        /*02b4*/ 	.word	0xffffffff


	//   ....[66]....
        /*02b8*/ 	.word	0xffffffff


	//   ....[67]....
        /*02bc*/ 	.word	0xffffffff


	//   ....[68]....
        /*02c0*/ 	.word	0xffffffff


	//   ....[69]....
        /*02c4*/ 	.word	0xffffffff


	//   ....[70]....
        /*02c8*/ 	.word	0xffffffff


	//----- nvinfo : EIATTR_COOP_GROUP_INSTR_OFFSETS
	.align		4
.L_780:
        /*02cc*/ 	.byte	0x04, 0x28
        /*02ce*/ 	.short	(.L_782 - .L_781)


	//   ....[0]....
.L_781:
        /*02d0*/ 	.word	0x000000a0


	//   ....[1]....
        /*02d4*/ 	.word	0x00001200


	//   ....[2]....
        /*02d8*/ 	.word	0x00001220


	//   ....[3]....
        /*02dc*/ 	.word	0x00001470


	//   ....[4]....
        /*02e0*/ 	.word	0x000014a0


	//   ....[5]....
        /*02e4*/ 	.word	0x00001610


	//   ....[6]....
        /*02e8*/ 	.word	0x00001640


	//   ....[7]....
        /*02ec*/ 	.word	0x000017a0


	//   ....[8]....
        /*02f0*/ 	.word	0x000017e0


	//   ....[9]....
        /*02f4*/ 	.word	0x00001f00


	//   ....[10]....
        /*02f8*/ 	.word	0x00001f40


	//   ....[11]....
        /*02fc*/ 	.word	0x00001f70


	//   ....[12]....
        /*0300*/ 	.word	0x00001fb0


	//   ....[13]....
        /*0304*/ 	.word	0x00001ff0


	//   ....[14]....
        /*0308*/ 	.word	0x00002030


	//   ....[15]....
        /*030c*/ 	.word	0x00002060


	//   ....[16]....
        /*0310*/ 	.word	0x000020a0


	//   ....[17]....
        /*0314*/ 	.word	0x00002190


	//   ....[18]....
        /*0318*/ 	.word	0x000021c0


	//   ....[19]....
        /*031c*/ 	.word	0x00002200


	//   ....[20]....
        /*0320*/ 	.word	0x00002240


	//   ....[21]....
        /*0324*/ 	.word	0x00003ee0


	//   ....[22]....
        /*0328*/ 	.word	0x00003f00


	//   ....[23]....
        /*032c*/ 	.word	0x00003f10


	//   ....[24]....
        /*0330*/ 	.word	0x00003f20


	//   ....[25]....
        /*0334*/ 	.word	0x00003fb0


	//   ....[26]....
        /*0338*/ 	.word	0x00003fc0


	//   ....[27]....
        /*033c*/ 	.word	0x00004aa0


	//   ....[28]....
        /*0340*/ 	.word	0x00004b30


	//   ....[29]....
        /*0344*/ 	.word	0x00004b60


	//   ....[30]....
        /*0348*/ 	.word	0x00004bd0


	//   ....[31]....
        /*034c*/ 	.word	0x00006b10


	//   ....[32]....
        /*0350*/ 	.word	0x00006b20


	//   ....[33]....
        /*0354*/ 	.word	0x00006b30


	//   ....[34]....
        /*0358*/ 	.word	0x00006b40


	//   ....[35]....
        /*035c*/ 	.word	0x00006b50


	//   ....[36]....
        /*0360*/ 	.word	0x00006b60


	//   ....[37]....
        /*0364*/ 	.word	0x00006f20


	//   ....[38]....
        /*0368*/ 	.word	0x00006f30


	//   ....[39]....
        /*036c*/ 	.word	0x00007090


	//   ....[40]....
        /*0370*/ 	.word	0x000070c0


	//   ....[41]....
        /*0374*/ 	.word	0x000070d0


	//   ....[42]....
        /*0378*/ 	.word	0x000070e0


	//   ....[43]....
        /*037c*/ 	.word	0x00008950


	//   ....[44]....
        /*0380*/ 	.word	0x00008970


	//   ....[45]....
        /*0384*/ 	.word	0x000089a0


	//   ....[46]....
        /*0388*/ 	.word	0x000089b0


	//   ....[47]....
        /*038c*/ 	.word	0x0000aff0


	//   ....[48]....
        /*0390*/ 	.word	0x0000b000


	//   ....[49]....
        /*0394*/ 	.word	0x0000b030


	//   ....[50]....
        /*0398*/ 	.word	0x0000b050


	//   ....[51]....
        /*039c*/ 	.word	0x0000cb10


	//   ....[52]....
        /*03a0*/ 	.word	0x0000cb50


	//   ....[53]....
        /*03a4*/ 	.word	0x0000cb90


	//   ....[54]....
        /*03a8*/ 	.word	0x0000cbd0


	//   ....[55]....
        /*03ac*/ 	.word	0x0000cdb0


	//   ....[56]....
        /*03b0*/ 	.word	0x0000cdc0


	//   ....[57]....
        /*03b4*/ 	.word	0x0000cfc0


	//   ....[58]....
        /*03b8*/ 	.word	0x0000cff0


	//   ....[59]....
        /*03bc*/ 	.word	0x0000d1b0


	//   ....[60]....
        /*03c0*/ 	.word	0x0000d1e0


	//   ....[61]....
        /*03c4*/ 	.word	0x0000d3a0


	//   ....[62]....
        /*03c8*/ 	.word	0x0000d3c0


	//   ....[63]....
        /*03cc*/ 	.word	0x0000dd70


	//   ....[64]....
        /*03d0*/ 	.word	0x0000dd90


	//   ....[65]....
        /*03d4*/ 	.word	0x0000df20


	//   ....[66]....
        /*03d8*/ 	.word	0x0000df50


	//   ....[67]....
        /*03dc*/ 	.word	0x0000e0e0


	//   ....[68]....
        /*03e0*/ 	.word	0x0000e110


	//   ....[69]....
        /*03e4*/ 	.word	0x0000e2a0


	//   ....[70]....
        /*03e8*/ 	.word	0x0000e2c0


	//----- nvinfo : EIATTR_EXIT_INSTR_OFFSETS
	.align		4
.L_782:
        /*03ec*/ 	.byte	0x04, 0x1c
        /*03ee*/ 	.short	(.L_784 - .L_783)


	//   ....[0]....
.L_783:
        /*03f0*/ 	.word	0x00000450


	//   ....[1]....
        /*03f4*/ 	.word	0x0000d3d0


	//   ....[2]....
        /*03f8*/ 	.word	0x0000d510


	//   ....[3]....
        /*03fc*/ 	.word	0x0000d570


	//   ....[4]....
        /*0400*/ 	.word	0x0000e2d0


	//   ....[5]....
        /*0404*/ 	.word	0x0000e3e0


	//   ....[6]....
        /*0408*/ 	.word	0x0000e440


	//----- nvinfo : EIATTR_CTAIDZ_USED
	.align		4
.L_784:
        /*040c*/ 	.byte	0x01, 0x04
	.zero		2


	//----- nvinfo : EIATTR_MAX_THREADS
	.align		4
        /*0410*/ 	.byte	0x04, 0x05
        /*0412*/ 	.short	(.L_786 - .L_785)
.L_785:
        /*0414*/ 	.word	0x00000100
        /*0418*/ 	.word	0x00000001
        /*041c*/ 	.word	0x00000001


	//----- nvinfo : EIATTR_CRS_STACK_SIZE
	.align		4
.L_786:
        /*0420*/ 	.byte	0x04, 0x1e
        /*0422*/ 	.short	(.L_788 - .L_787)
.L_787:
        /*0424*/ 	.word	0x00000000
.L_788:


//--------------------- .nv.info._ZN7cutlass13device_kernelIN5flash19enable_sm80_to_sm89INS1_16FlashAttnFwdSm80INS1_25CollectiveMainloopFwdSm80ILi8ELi1ELb0EN4cute5tupleIJNS5_1CILi128EEENS7_ILi48EEENS7_ILi256EEEEEELi256ENS_10bfloat16_tEfNS_4arch4Sm80ELb0ELb0ELb0ELb1ELb1ELb1ELb1ELb0EEENS1_21CollectiveEpilogueFwdINS6_IJS8_SA_S9_EEENS6_IJNS7_ILi1EEESI_SI_EEESC_SE_Li256ELb1ELb1ELb0ELb0EEENS1_19SingleTileSchedulerILb1ELb0ELb1ELi128EEEEEEEEEvNT_6ParamsE --------------------------
	.section	.nv.info._ZN7cutlass13device_kernelIN5flash19enable_sm80_to_sm89INS1_16FlashAttnFwdSm80INS1_25CollectiveMainloopFwdSm80ILi8ELi1ELb0EN4cute5tupleIJNS5_1CILi128EEENS7_ILi48EEENS7_ILi256EEEEEELi256ENS_10bfloat16_tEfNS_4arch4Sm80ELb0ELb0ELb0ELb1ELb1ELb1ELb1ELb0EEENS1_21CollectiveEpilogueFwdINS6_IJS8_SA_S9_EEENS6_IJNS7_ILi1EEESI_SI_EEESC_SE_Li256ELb1ELb1ELb0ELb0EEENS1_19SingleTileSchedulerILb1ELb0ELb1ELi128EEEEEEEEEvNT_6ParamsE,"",@"SHT_CUDA_INFO"
	.sectionflags	@""
	.align	4


	//----- nvinfo : EIATTR_CUDA_API_VERSION
	.align		4
        /*0000*/ 	.byte	0x04, 0x37
        /*0002*/ 	.short	(.L_790 - .L_789)
.L_789:
        /*0004*/ 	.word	0x00000082


	//----- nvinfo : EIATTR_SW2861232_WAR
	.align		4
.L_790:
        /*0008*/ 	.byte	0x01, 0x35
	.zero		2


	//----- nvinfo : EIATTR_PARAM_CBANK
	.align		4
        /*000c*/ 	.byte	0x04, 0x0a
        /*000e*/ 	.short	(.L_792 - .L_791)
	.align		4
.L_791:
        /*0010*/ 	.word	index@(.nv.constant0._ZN7cutlass13device_kernelIN5flash19enable_sm80_to_sm89INS1_16FlashAttnFwdSm80INS1_25CollectiveMainloopFwdSm80ILi8ELi1ELb0EN4cute5tupleIJNS5_1CILi128EEENS7_ILi48EEENS7_ILi256EEEEEELi256ENS_10bfloat16_tEfNS_4arch4Sm80ELb0ELb0ELb0ELb1ELb1ELb1ELb1ELb0EEENS1_21CollectiveEpilogueFwdINS6_IJS8_SA_S9_EEENS6_IJNS7_ILi1EEESI_SI_EEESC_SE_Li256ELb1ELb1ELb0ELb0EEENS1_19SingleTileSchedulerILb1ELb0ELb1ELi128EEEEEEEEEvNT_6ParamsE)
        /*0014*/ 	.short	0x0160
        /*0016*/ 	.short	0x0418


	//----- nvinfo : EIATTR_CBANK_PARAM_SIZE
	.align		4
.L_792:
        /*0018*/ 	.byte	0x03, 0x19
        /*001a*/ 	.short	0x0418


	//----- nvinfo : EIATTR_KPARAM_INFO
	.align		4
        /*001c*/ 	.byte	0x04, 0x17
        /*001e*/ 	.short	(.L_794 - .L_793)
.L_793:
        /*0020*/ 	.word	0x00000000
        /*0024*/ 	.short	0x0000
        /*0026*/ 	.short	0x0000
        /*0028*/ 	.byte	0x00, 0xf0, 0x61, 0x10


	//----- nvinfo : EIATTR_MAXREG_COUNT
	.align		4
.L_794:
        /*002c*/ 	.byte	0x03, 0x1b
        /*002e*/ 	.short	0x00ff


	//----- nvinfo : EIATTR_NUM_BARRIERS
	.align		4
        /*0030*/ 	.byte	0x02, 0x4c
        /*0032*/ 	.byte	0x02
	.zero		1


	//----- nvinfo : EIATTR_MERCURY_ISA_VERSION
	.align		4
        /*0034*/ 	.byte	0x03, 0x5f
        /*0036*/ 	.short	0x0000


	//----- nvinfo : EIATTR_COOP_GROUP_MASK_REGIDS
	.align		4
        /*0038*/ 	.byte	0x04, 0x29
        /*003a*/ 	.short	(.L_796 - .L_795)


	//   ....[0]....
.L_795:
        /*003c*/ 	.word	0xffffffff


	//   ....[1]....
        /*0040*/ 	.word	0xffffffff


	//   ....[2]....
        /*0044*/ 	.word	0xffffffff


	//   ....[3]....
        /*0048*/ 	.word	0xffffffff


	//   ....[4]....
        /*004c*/ 	.word	0xffffffff


	//   ....[5]....
        /*0050*/ 	.word	0xffffffff


	//   ....[6]....
        /*0054*/ 	.word	0xffffffff


	//   ....[7]....
        /*0058*/ 	.word	0xffffffff


	//   ....[8]....
        /*005c*/ 	.word	0xffffffff


	//   ....[9]....
        /*0060*/ 	.word	0xffffffff


	//   ....[10]....
        /*0064*/ 	.word	0xffffffff


	//   ....[11]....
        /*0068*/ 	.word	0xffffffff


	//   ....[12]....
        /*006c*/ 	.word	0xffffffff


	//   ....[13]....
        /*0070*/ 	.word	0xffffffff


	//   ....[14]....
        /*0074*/ 	.word	0xffffffff


	//   ....[15]....
        /*0078*/ 	.word	0xffffffff


	//   ....[16]....
        /*007c*/ 	.word	0xffffffff


	//   ....[17]....
        /*0080*/ 	.word	0xffffffff


	//   ....[18]....
        /*0084*/ 	.word	0xffffffff


	//   ....[19]....
        /*0088*/ 	.word	0xffffffff


	//   ....[20]....
        /*008c*/ 	.word	0xffffffff


	//   ....[21]....
        /*0090*/ 	.word	0xffffffff


	//   ....[22]....
        /*0094*/ 	.word	0xffffffff


	//   ....[23]....
        /*0098*/ 	.word	0xffffffff


	//   ....[24]....
        /*009c*/ 	.word	0xffffffff


	//   ....[25]....
        /*00a0*/ 	.word	0xffffffff


	//   ....[26]....
        /*00a4*/ 	.word	0xffffffff


	//   ....[27]....
        /*00a8*/ 	.word	0xffffffff


	//   ....[28]....
        /*00ac*/ 	.word	0xffffffff


	//   ....[29]....
        /*00b0*/ 	.word	0xffffffff


	//   ....[30]....
        /*00b4*/ 	.word	0xffffffff


	//   ....[31]....
        /*00b8*/ 	.word	0xffffffff


	//   ....[32]....
        /*00bc*/ 	.word	0xffffffff


	//   ....[33]....
        /*00c0*/ 	.word	0xffffffff


	//   ....[34]....
        /*00c4*/ 	.word	0xffffffff


	//   ....[35]....
        /*00c8*/ 	.word	0xffffffff


	//   ....[36]....
        /*00cc*/ 	.word	0xffffffff


	//   ....[37]....
        /*00d0*/ 	.word	0xffffffff


	//   ....[38]....
        /*00d4*/ 	.word	0xffffffff


	//   ....[39]....
        /*00d8*/ 	.word	0xffffffff


	//   ....[40]....
        /*00dc*/ 	.word	0xffffffff


	//   ....[41]....
        /*00e0*/ 	.word	0xffffffff


	//   ....[42]....
        /*00e4*/ 	.word	0xffffffff


	//   ....[43]....
        /*00e8*/ 	.word	0xffffffff


	//   ....[44]....
        /*00ec*/ 	.word	0xffffffff


	//   ....[45]....
        /*00f0*/ 	.word	0xffffffff


	//   ....[46]....
        /*00f4*/ 	.word	0xffffffff


	//   ....[47]....
        /*00f8*/ 	.word	0xffffffff


	//   ....[48]....
        /*00fc*/ 	.word	0xffffffff


	//   ....[49]....
        /*0100*/ 	.word	0xffffffff


	//   ....[50]....
        /*0104*/ 	.word	0xffffffff


	//   ....[51]....
        /*0108*/ 	.word	0xffffffff


	//   ....[52]....
        /*010c*/ 	.word	0xffffffff


	//   ....[53]....
        /*0110*/ 	.word	0xffffffff


	//   ....[54]....
        /*0114*/ 	.word	0xffffffff


	//   ....[55]....
        /*0118*/ 	.word	0xffffffff


	//   ....[56]....
        /*011c*/ 	.word	0xffffffff


	//   ....[57]....
        /*0120*/ 	.word	0xffffffff


	//   ....[58]....
        /*0124*/ 	.word	0xffffffff


	//   ....[59]....
        /*0128*/ 	.word	0xffffffff


	//   ....[60]....
        /*012c*/ 	.word	0xffffffff


	//   ....[61]....
        /*0130*/ 	.word	0xffffffff


	//   ....[62]....
        /*0134*/ 	.word	0xffffffff


	//   ....[63]....
        /*0138*/ 	.word	0xffffffff


	//   ....[64]....
        /*013c*/ 	.word	0xffffffff


	//   ....[65]....
        /*0140*/ 	.word	0xffffffff


	//   ....[66]....
        /*0144*/ 	.word	0xffffffff


	//   ....[67]....
        /*0148*/ 	.word	0xffffffff


	//   ....[68]....
        /*014c*/ 	.word	0xffffffff


	//   ....[69]....
        /*0150*/ 	.word	0xffffffff


	//   ....[70]....
        /*0154*/ 	.word	0xffffffff


	//   ....[71]....
        /*0158*/ 	.word	0xffffffff


	//   ....[72]....
        /*015c*/ 	.word	0xffffffff


	//   ....[73]....
        /*0160*/ 	.word	0xffffffff


	//   ....[74]....
        /*0164*/ 	.word	0xffffffff


	//   ....[75]....
        /*0168*/ 	.word	0xffffffff


	//   ....[76]....
        /*016c*/ 	.word	0xffffffff


	//   ....[77]....
        /*0170*/ 	.word	0xffffffff


	//   ....[78]....
        /*0174*/ 	.word	0xffffffff


	//   ....[79]....
        /*0178*/ 	.word	0xffffffff


	//   ....[80]....
        /*017c*/ 	.word	0xffffffff


	//----- nvinfo : EIATTR_COOP_GROUP_INSTR_OFFSETS
	.align		4
.L_796:
        /*0180*/ 	.byte	0x04, 0x28
        /*0182*/ 	.short	(.L_798 - .L_797)


	//   ....[0]....
.L_797:
        /*0184*/ 	.word	0x00000080


	//   ....[1]....
        /*0188*/ 	.word	0x00002080


	//   ....[2]....
        /*018c*/ 	.word	0x00002100


	//   ....[3]....
        /*0190*/ 	.word	0x00003170


	//   ....[4]....
        /*0194*/ 	.word	0x00003180


	//   ....[5]....
        /*0198*/ 	.word	0x000046e0


	//   ....[6]....
        /*019c*/ 	.word	0x00004760


	//   ....[7]....
        /*01a0*/ 	.word	0x00005870


	//   ....[8]....
        /*01a4*/ 	.word	0x00005880


	//   ....[9]....
        /*01a8*/ 	.word	0x00006820


	//   ....[10]....
        /*01ac*/ 	.word	0x00006850


	//   ....[11]....
        /*01b0*/ 	.word	0x00006a10


	//   ....[12]....
        /*01b4*/ 	.word	0x00006a30


	//   ....[13]....
        /*01b8*/ 	.word	0x00006e50


	//   ....[14]....
        /*01bc*/ 	.word	0x00006ef0


	//   ....[15]....
        /*01c0*/ 	.word	0x00007090


	//   ....[16]....
        /*01c4*/ 	.word	0x000070b0


	//   ....[17]....
        /*01c8*/ 	.word	0x00007db0


	//   ....[18]....
        /*01cc*/ 	.word	0x00007df0


	//   ....[19]....
        /*01d0*/ 	.word	0x00008050


	//   ....[20]....
        /*01d4*/ 	.word	0x00008080


	//   ....[21]....
        /*01d8*/ 	.word	0x000081f0


	//   ....[22]....
        /*01dc*/ 	.word	0x00008220


	//   ....[23]....
        /*01e0*/ 	.word	0x00008380


	//   ....[24]....
        /*01e4*/ 	.word	0x000083c0


	//   ....[25]....
        /*01e8*/ 	.word	0x00008880


	//   ....[26]....
        /*01ec*/ 	.word	0x000088a0


	//   ....[27]....
        /*01f0*/ 	.word	0x000089f0


	//   ....[28]....
        /*01f4*/ 	.word	0x00008a00


	//   ....[29]....
        /*01f8*/ 	.word	0x0000fa00


	//   ....[30]....
        /*01fc*/ 	.word	0x0000fa40


	//   ....[31]....
        /*0200*/ 	.word	0x0000fe40


	//   ....[32]....
        /*0204*/ 	.word	0x0000fe50


	//   ....[33]....
        /*0208*/ 	.word	0x00010c60


	//   ....[34]....
        /*020c*/ 	.word	0x00010c80


	//   ....[35]....
        /*0210*/ 	.word	0x00010d90


	//   ....[36]....
        /*0214*/ 	.word	0x00010db0


	//   ....[37]....
        /*0218*/ 	.word	0x000113a0


	//   ....[38]....
        /*021c*/ 	.word	0x000113c0


	//   ....[39]....
        /*0220*/ 	.word	0x000115c0


	//   ....[40]....
        /*0224*/ 	.word	0x00011660


	//   ....[41]....
        /*0228*/ 	.word	0x000125a0


	//   ....[42]....
        /*022c*/ 	.word	0x000125c0


	//   ....[43]....
        /*0230*/ 	.word	0x00012720


	//   ....[44]....
        /*0234*/ 	.word	0x00012730


	//   ....[45]....
        /*0238*/ 	.word	0x00013460


	//   ....[46]....
        /*023c*/ 	.word	0x00013470


	//   ....[47]....
        /*0240*/ 	.word	0x00013480


	//   ....[48]....
        /*0244*/ 	.word	0x00013520


	//   ....[49]....
        /*0248*/ 	.word	0x00013820


	//   ....[50]....
        /*024c*/ 	.word	0x00013840


	//   ....[51]....
        /*0250*/ 	.word	0x00013870


	//   ....[52]....
        /*0254*/ 	.word	0x00013880


	//   ....[53]....
        /*0258*/ 	.word	0x00014f80


	//   ....[54]....
        /*025c*/ 	.word	0x00014fb0


	//   ....[55]....
        /*0260*/ 	.word	0x00015000


	//   ....[56]....
        /*0264*/ 	.word	0x00015010


	//   ....[57]....
        /*0268*/ 	.word	0x00016910


	//   ....[58]....
        /*026c*/ 	.word	0x00016950


	//   ....[59]....
        /*0270*/ 	.word	0x00016990


	//   ....[60]....
        /*0274*/ 	.word	0x000169b0


	//   ....[61]....
        /*0278*/ 	.word	0x00016c10


	//   ....[62]....
        /*027c*/ 	.word	0x00016c20


	//   ....[63]....
        /*0280*/ 	.word	0x00016e20


	//   ....[64]....
        /*0284*/ 	.word	0x00016e50


	//   ....[65]....
        /*0288*/ 	.word	0x00017010


	//   ....[66]....
        /*028c*/ 	.word	0x00017040


	//   ....[67]....
        /*0290*/ 	.word	0x00017200


	//   ....[68]....
        /*0294*/ 	.word	0x00017220


	//   ....[69]....
        /*0298*/ 	.word	0x00017a90


	//   ....[70]....
        /*029c*/ 	.word	0x00017ab0


	//   ....[71]....
        /*02a0*/ 	.word	0x00017c40


	//   ....[72]....
        /*02a4*/ 	.word	0x00017c70


	//   ....[73]....
        /*02a8*/ 	.word	0x00017e00


	//   ....[74]....
        /*02ac*/ 	.word	0x00017e30


	//   ....[75]....
        /*02b0*/ 	.word	0x00017fc0


	//   ....[76]....
        /*02b4*/ 	.word	0x00017fe0


	//   ....[77]....
        /*02b8*/ 	.word	0x00018190


	//   ....[78]....
        /*02bc*/ 	.word	0x000181e0


	//   ....[79]....
        /*02c0*/ 	.word	0x00018220


	//   ....[80]....
        /*02c4*/ 	.word	0x00018270


	//----- nvinfo : EIATTR_EXIT_INSTR_OFFSETS
	.align		4
.L_798:
        /*02c8*/ 	.byte	0x04, 0x1c
        /*02ca*/ 	.short	(.L_800 - .L_799)


	//   ....[0]....
.L_799:
        /*02cc*/ 	.word	0x00000310


	//   ....[1]....
        /*02d0*/ 	.word	0x00017230


	//   ....[2]....
        /*02d4*/ 	.word	0x00017370


	//   ....[3]....
        /*02d8*/ 	.word	0x000173d0


	//   ....[4]....
        /*02dc*/ 	.word	0x00017ff0


	//   ....[5]....
        /*02e0*/ 	.word	0x00018100


	//   ....[6]....
        /*02e4*/ 	.word	0x00018160


	//----- nvinfo : EIATTR_CTAIDZ_USED
	.align		4
.L_800:
        /*02e8*/ 	.byte	0x01, 0x04
	.zero		2


	//----- nvinfo : EIATTR_MAX_THREADS
	.align		4
        /*02ec*/ 	.byte	0x04, 0x05
        /*02ee*/ 	.short	(.L_802 - .L_801)
.L_801:
        /*02f0*/ 	.word	0x00000100
        /*02f4*/ 	.word	0x00000001
        /*02f8*/ 	.word	0x00000001


	//----- nvinfo : EIATTR_CRS_STACK_SIZE
	.align		4
.L_802:
        /*02fc*/ 	.byte	0x04, 0x1e
        /*02fe*/ 	.short	(.L_804 - .L_803)
.L_803:
        /*0300*/ 	.word	0x00000000
.L_804:


//--------------------- .nv.info._ZN7cutlass13device_kernelIN5flash19enable_sm80_to_sm89INS1_16FlashAttnFwdSm80INS1_25CollectiveMainloopFwdSm80ILi8ELi1ELb0EN4cute5tupleIJNS5_1CILi128EEENS7_ILi64EEENS7_ILi256EEEEEELi256ENS_10bfloat16_tEfNS_4arch4Sm80ELb0ELb1ELb0ELb0ELb1ELb0ELb1ELb0EEENS1_21CollectiveEpilogueFwdINS6_IJS8_SA_S9_EEENS6_IJNS7_ILi1EEESI_SI_EEESC_SE_Li256ELb0ELb1ELb0ELb0EEENS1_19SingleTileSchedulerILb0ELb0ELb1ELi128EEEEEEEEEvNT_6ParamsE --------------------------
	.section	.nv.info._ZN7cutlass13device_kernelIN5flash19enable_sm80_to_sm89INS1_16FlashAttnFwdSm80INS1_25CollectiveMainloopFwdSm80ILi8ELi1ELb0EN4cute5tupleIJNS5_1CILi128EEENS7_ILi64EEENS7_ILi256EEEEEELi256ENS_10bfloat16_tEfNS_4arch4Sm80ELb0ELb1ELb0ELb0ELb1ELb0ELb1ELb0EEENS1_21CollectiveEpilogueFwdINS6_IJS8_SA_S9_EEENS6_IJNS7_ILi1EEESI_SI_EEESC_SE_Li256ELb0ELb1ELb0ELb0EEENS1_19SingleTileSchedulerILb0ELb0ELb1ELi128EEEEEEEEEvNT_6ParamsE,"",@"SHT_CUDA_INFO"
	.sectionflags	@""
	.align	4


	//----- nvinfo : EIATTR_CUDA_API_VERSION
	.align		4
        /*0000*/ 	.byte	0x04, 0x37
        /*0002*/ 	.short	(.L_806 - .L_805)
.L_805:
        /*0004*/ 	.word	0x00000082


	//----- nvinfo : EIATTR_SW2861232_WAR
	.align		4
.L_806:
        /*0008*/ 	.byte	0x01, 0x35
	.zero		2


	//----- nvinfo : EIATTR_PARAM_CBANK
	.align		4
        /*000c*/ 	.byte	0x04, 0x0a
        /*000e*/ 	.short	(.L_808 - .L_807)
	.align		4
.L_807:
        /*0010*/ 	.word	index@(.nv.constant0._ZN7cutlass13device_kernelIN5flash19enable_sm80_to_sm89INS1_16FlashAttnFwdSm80INS1_25CollectiveMainloopFwdSm80ILi8ELi1ELb0EN4cute5tupleIJNS5_1CILi128EEENS7_ILi64EEENS7_ILi256EEEEEELi256ENS_10bfloat16_tEfNS_4arch4Sm80ELb0ELb1ELb0ELb0ELb1ELb0ELb1ELb0EEENS1_21CollectiveEpilogueFwdINS6_IJS8_SA_S9_EEENS6_IJNS7_ILi1EEESI_SI_EEESC_SE_Li256ELb0ELb1ELb0ELb0EEENS1_19SingleTileSchedulerILb0ELb0ELb1ELi128EEEEEEEEEvNT_6ParamsE)
        /*0014*/ 	.short	0x0160
        /*0016*/ 	.short	0x0418


	//----- nvinfo : EIATTR_CBANK_PARAM_SIZE
	.align		4
.L_808:
        /*0018*/ 	.byte	0x03, 0x19
        /*001a*/ 	.short	0x0418


	//----- nvinfo : EIATTR_KPARAM_INFO
	.align		4
        /*001c*/ 	.byte	0x04, 0x17
        /*001e*/ 	.short	(.L_810 - .L_809)
.L_809:
        /*0020*/ 	.word	0x00000000
        /*0024*/ 	.short	0x0000
        /*0026*/ 	.short	0x0000
        /*0028*/ 	.byte	0x00, 0xf0, 0x61, 0x10


	//----- nvinfo : EIATTR_MAXREG_COUNT
	.align		4
.L_810:
        /*002c*/ 	.byte	0x03, 0x1b
        /*002e*/ 	.short	0x00ff


	//----- nvinfo : EIATTR_NUM_BARRIERS
	.align		4
        /*0030*/ 	.byte	0x02, 0x4c
        /*0032*/ 	.byte	0x02
	.zero		1


	//----- nvinfo : EIATTR_MERCURY_ISA_VERSION
	.align		4
        /*0034*/ 	.byte	0x03, 0x5f
        /*0036*/ 	.short	0x0000


	//----- nvinfo : EIATTR_COOP_GROUP_MASK_REGIDS
	.align		4
        /*0038*/ 	.byte	0x04, 0x29
        /*003a*/ 	.short	(.L_812 - .L_811)


	//   ....[0]....
.L_811:
        /*003c*/ 	.word	0xffffffff


	//   ....[1]....
        /*0040*/ 	.word	0xffffffff


	//   ....[2]....
        /*0044*/ 	.word	0xffffffff


	//   ....[3]....
        /*0048*/ 	.word	0xffffffff


	//   ....[4]....
        /*004c*/ 	.word	0xffffffff


	//   ....[5]....
        /*0050*/ 	.word	0xffffffff


	//   ....[6]....
        /*0054*/ 	.word	0xffffffff


	//   ....[7]....
        /*0058*/ 	.word	0xffffffff


	//   ....[8]....
        /*005c*/ 	.word	0xffffffff


	//   ....[9]....
        /*0060*/ 	.word	0xffffffff


	//   ....[10]....
        /*0064*/ 	.word	0xffffffff


	//   ....[11]....
        /*0068*/ 	.word	0xffffffff


	//   ....[12]....
        /*006c*/ 	.word	0xffffffff


	//   ....[13]....
        /*0070*/ 	.word	0xffffffff


	//   ....[14]....
        /*0074*/ 	.word	0xffffffff


	//   ....[15]....
        /*0078*/ 	.word	0xffffffff


	//   ....[16]....
        /*007c*/ 	.word	0xffffffff


	//   ....[17]....
        /*0080*/ 	.word	0xffffffff


	//   ....[18]....
        /*0084*/ 	.word	0xffffffff


	//   ....[19]....
        /*0088*/ 	.word	0xffffffff


	//   ....[20]....
        /*008c*/ 	.word	0xffffffff


	//   ....[21]....
        /*0090*/ 	.word	0xffffffff


	//   ....[22]....
        /*0094*/ 	.word	0xffffffff


	//   ....[23]....
        /*0098*/ 	.word	0xffffffff


	//   ....[24]....
        /*009c*/ 	.word	0xffffffff


	//   ....[25]....
        /*00a0*/ 	.word	0xffffffff


	//   ....[26]....
        /*00a4*/ 	.word	0xffffffff


	//   ....[27]....
        /*00a8*/ 	.word	0xffffffff


	//   ....[28]....
        /*00ac*/ 	.word	0xffffffff


	//   ....[29]....
        /*00b0*/ 	.word	0xffffffff


	//   ....[30]....
        /*00b4*/ 	.word	0xffffffff


	//   ....[31]....
        /*00b8*/ 	.word	0xffffffff


	//   ....[32]....
        /*00bc*/ 	.word	0xffffffff


	//   ....[33]....
        /*00c0*/ 	.word	0xffffffff


	//   ....[34]....
        /*00c4*/ 	.word	0xffffffff


	//   ....[35]....
        /*00c8*/ 	.word	0xffffffff


	//   ....[36]....
        /*00cc*/ 	.word	0xffffffff


	//   ....[37]....
        /*00d0*/ 	.word	0xffffffff


	//   ....[38]....
        /*00d4*/ 	.word	0xffffffff


	//   ....[39]....
        /*00d8*/ 	.word	0xffffffff


	//   ....[40]....
        /*00dc*/ 	.word	0xffffffff


	//   ....[41]....
        /*00e0*/ 	.word	0xffffffff


	//   ....[42]....
        /*00e4*/ 	.word	0xffffffff


	//   ....[43]....
        /*00e8*/ 	.word	0xffffffff


	//   ....[44]....
        /*00ec*/ 	.word	0xffffffff


	//   ....[45]....
        /*00f0*/ 	.word	0xffffffff


	//   ....[46]....
        /*00f4*/ 	.word	0xffffffff


	//   ....[47]....
        /*00f8*/ 	.word	0xffffffff


	//   ....[48]....
        /*00fc*/ 	.word	0xffffffff


	//   ....[49]....
        /*0100*/ 	.word	0xffffffff


	//   ....[50]....
        /*0104*/ 	.word	0xffffffff


	//   ....[51]....
        /*0108*/ 	.word	0xffffffff


	//   ....[52]....
        /*010c*/ 	.word	0xffffffff


	//   ....[53]....
        /*0110*/ 	.word	0xffffffff


	//   ....[54]....
        /*0114*/ 	.word	0xffffffff


	//   ....[55]....
        /*0118*/ 	.word	0xffffffff


	//   ....[56]....
        /*011c*/ 	.word	0xffffffff


	//   ....[57]....
        /*0120*/ 	.word	0xffffffff


	//   ....[58]....
        /*0124*/ 	.word	0xffffffff


	//   ....[59]....
        /*0128*/ 	.word	0xffffffff


	//   ....[60]....
        /*012c*/ 	.word	0xffffffff


	//   ....[61]....
        /*0130*/ 	.word	0xffffffff


	//   ....[62]....
        /*0134*/ 	.word	0xffffffff


	//   ....[63]....
        /*0138*/ 	.word	0xffffffff


	//   ....[64]....
        /*013c*/ 	.word	0xffffffff


	//   ....[65]....
        /*0140*/ 	.word	0xffffffff


	//   ....[66]....
        /*0144*/ 	.word	0xffffffff


	//   ....[67]....
        /*0148*/ 	.word	0xffffffff


	//   ....[68]....
        /*014c*/ 	.word	0xffffffff


	//   ....[69]....
        /*0150*/ 	.word	0xffffffff


	//   ....[70]....
        /*0154*/ 	.word	0xffffffff


	//   ....[71]....
        /*0158*/ 	.word	0xffffffff


	//   ....[72]....
        /*015c*/ 	.word	0xffffffff


	//   ....[73]....
        /*0160*/ 	.word	0xffffffff


	//   ....[74]....
        /*0164*/ 	.word	0xffffffff


	//   ....[75]....
        /*0168*/ 	.word	0xffffffff


	//   ....[76]....
        /*016c*/ 	.word	0xffffffff


	//   ....[77]....
        /*0170*/ 	.word	0xffffffff


	//   ....[78]....
        /*0174*/ 	.word	0xffffffff


	//   ....[79]....
        /*0178*/ 	.word	0xffffffff


	//   ....[80]....
        /*017c*/ 	.word	0xffffffff


	//   ....[81]....
        /*0180*/ 	.word	0xffffffff


	//   ....[82]....
        /*0184*/ 	.word	0xffffffff


	//   ....[83]....
        /*0188*/ 	.word	0xffffffff


	//   ....[84]....
        /*018c*/ 	.word	0xffffffff


	//   ....[85]....
        /*0190*/ 	.word	0xffffffff


	//   ....[86]....
        /*0194*/ 	.word	0xffffffff


	//   ....[87]....
        /*0198*/ 	.word	0xffffffff


	//   ....[88]....
        /*019c*/ 	.word	0xffffffff


	//   ....[89]....
        /*01a0*/ 	.word	0xffffffff


	//----- nvinfo : EIATTR_COOP_GROUP_INSTR_OFFSETS
	.align		4
.L_812:
        /*01a4*/ 	.byte	0x04, 0x28
        /*01a6*/ 	.short	(.L_814 - .L_813)


	//   ....[0]....
.L_813:
        /*01a8*/ 	.word	0x00000fd0


	//   ....[1]....
        /*01ac*/ 	.word	0x00001000


	//   ....[2]....
        /*01b0*/ 	.word	0x00001030


	//   ....[3]....
        /*01b4*/ 	.word	0x00001060


	//   ....[4]....
        /*01b8*/ 	.word	0x00001090


	//   ....[5]....
        /*01bc*/ 	.word	0x000010e0


	//   ....[6]....
        /*01c0*/ 	.word	0x00001110


	//   ....[7]....
        /*01c4*/ 	.word	0x00001250


	//   ....[8]....
        /*01c8*/ 	.word	0x00001840


	//   ....[9]....
        /*01cc*/ 	.word	0x00001880


	//   ....[10]....
        /*01d0*/ 	.word	0x000018b0


	//   ....[11]....
        /*01d4*/ 	.word	0x000018f0


	//   ....[12]....
        /*01d8*/ 	.word	0x00001920


	//   ....[13]....
        /*01dc*/ 	.word	0x00001950


	//   ....[14]....
        /*01e0*/ 	.word	0x00001980


	//   ....[15]....
        /*01e4*/ 	.word	0x000019d0


	//   ....[16]....
        /*01e8*/ 	.word	0x00003100


	//   ....[17]....
        /*01ec*/ 	.word	0x00003120


	//   ....[18]....
        /*01f0*/ 	.word	0x00003130


	//   ....[19]....
        /*01f4*/ 	.word	0x00003140


	//   ....[20]....
        /*01f8*/ 	.word	0x00003580


	//   ....[21]....
        /*01fc*/ 	.word	0x00003740


	//   ....[22]....
        /*0200*/ 	.word	0x00004000


	//   ....[23]....
        /*0204*/ 	.word	0x000041e0


	//   ....[24]....
        /*0208*/ 	.word	0x000042d0


	//   ....[25]....
        /*020c*/ 	.word	0x00004330


	//   ....[26]....
        /*0210*/ 	.word	0x00005a00


	//   ....[27]....
        /*0214*/ 	.word	0x00005a20


	//   ....[28]....
        /*0218*/ 	.word	0x00005a40


	//   ....[29]....
        /*021c*/ 	.word	0x00005a50


	//   ....[30]....
        /*0220*/ 	.word	0x00006b10


	//   ....[31]....
        /*0224*/ 	.word	0x00006b30


	//   ....[32]....
        /*0228*/ 	.word	0x00006b50


	//   ....[33]....
        /*022c*/ 	.word	0x00006b60


	//   ....[34]....
        /*0230*/ 	.word	0x00006e00


	//   ....[35]....
        /*0234*/ 	.word	0x00007090


	//   ....[36]....
        /*0238*/ 	.word	0x000079a0


	//   ....[37]....
        /*023c*/ 	.word	0x00007a60


	//   ....[38]....
        /*0240*/ 	.word	0x00007d00


	//   ....[39]....
        /*0244*/ 	.word	0x00007e20


	//   ....[40]....
        /*0248*/ 	.word	0x0000a090


	//   ....[41]....
        /*024c*/ 	.word	0x0000a0b0


	//   ....[42]....
        /*0250*/ 	.word	0x0000a0d0


	//   ....[43]....
        /*0254*/ 	.word	0x0000a0e0


	//   ....[44]....
        /*0258*/ 	.word	0x0000b1a0


	//   ....[45]....
        /*025c*/ 	.word	0x0000b1c0


	//   ....[46]....
        /*0260*/ 	.word	0x0000b1e0


	//   ....[47]....
        /*0264*/ 	.word	0x0000b1f0


	//   ....[48]....
        /*0268*/ 	.word	0x0000b660


	//   ....[49]....
        /*026c*/ 	.word	0x0000b670


	//   ....[50]....
        /*0270*/ 	.word	0x0000b6a0


	//   ....[51]....
        /*0274*/ 	.word	0x0000b6b0


	//   ....[52]....
        /*0278*/ 	.word	0x0000d480


	//   ....[53]....
        /*027c*/ 	.word	0x0000d490


	//   ....[54]....
        /*0280*/ 	.word	0x0000d4a0


	//   ....[55]....
        /*0284*/ 	.word	0x0000d4c0


	//   ....[56]....
        /*0288*/ 	.word	0x0000e540


	//   ....[57]....
        /*028c*/ 	.word	0x0000e550


	//   ....[58]....
        /*0290*/ 	.word	0x0000e560


	//   ....[59]....
        /*0294*/ 	.word	0x0000e570


	//   ....[60]....
        /*0298*/ 	.word	0x0000e7b0


	//   ....[61]....
        /*029c*/ 	.word	0x0000eb30


	//   ....[62]....
        /*02a0*/ 	.word	0x0000f350


	//   ....[63]....
        /*02a4*/ 	.word	0x0000f410


	//   ....[64]....
        /*02a8*/ 	.word	0x0000f6b0


	//   ....[65]....
        /*02ac*/ 	.word	0x0000f7d0


	//   ....[66]....
        /*02b0*/ 	.word	0x000112a0


	//   ....[67]....
        /*02b4*/ 	.word	0x000112d0


	//   ....[68]....
        /*02b8*/ 	.word	0x00011320


	//   ....[69]....
        /*02bc*/ 	.word	0x00011330


	//   ....[70]....
        /*02c0*/ 	.word	0x00012c90


	//   ....[71]....
        /*02c4*/ 	.word	0x00012ca0


	//   ....[72]....
        /*02c8*/ 	.word	0x00012cc0


	//   ....[73]....
        /*02cc*/ 	.word	0x00012cd0


	//   ....[74]....
        /*02d0*/ 	.word	0x00012cf0


	//   ....[75]....
        /*02d4*/ 	.word	0x00012d40


	//   ....[76]....
        /*02d8*/ 	.word	0x00013010


	//   ....[77]....
        /*02dc*/ 	.word	0x00013040


	//   ....[78]....
        /*02e0*/ 	.word	0x00013200


	//   ....[79]....
        /*02e4*/ 	.word	0x00013230


	//   ....[80]....
        /*02e8*/ 	.word	0x000133f0


	//   ....[81]....
        /*02ec*/ 	.word	0x00013410


	//   ....[82]....
        /*02f0*/ 	.word	0x00013b60


	//   ....[83]....
        /*02f4*/ 	.word	0x00013b80


	//   ....[84]....
        /*02f8*/ 	.word	0x00013d10


	//   ....[85]....
        /*02fc*/ 	.word	0x00013d40


	//   ....[86]....
        /*0300*/ 	.word	0x00013ed0


	//   ....[87]....
        /*0304*/ 	.word	0x00013f00


	//   ....[88]....
        /*0308*/ 	.word	0x00014090


	//   ....[89]....
        /*030c*/ 	.word	0x000140b0


	//----- nvinfo : EIATTR_EXIT_INSTR_OFFSETS
	.align		4
.L_814:
        /*0310*/ 	.byte	0x04, 0x1c
        /*0312*/ 	.short	(.L_816 - .L_815)


	//   ....[0]....
.L_815:
        /*0314*/ 	.word	0x00000030


	//   ....[1]....
        /*0318*/ 	.word	0x00013420


	//   ....[2]....
        /*031c*/ 	.word	0x00013560


	//   ....[3]....
        /*0320*/ 	.word	0x000135c0


	//   ....[4]....
        /*0324*/ 	.word	0x000140c0


	//   ....[5]....
        /*0328*/ 	.word	0x000141d0


	//   ....[6]....
        /*032c*/ 	.word	0x00014230


	//----- nvinfo : EIATTR_CTAIDZ_USED
	.align		4
.L_816:
        /*0330*/ 	.byte	0x01, 0x04
	.zero		2


	//----- nvinfo : EIATTR_MAX_THREADS
	.align		4
        /*0334*/ 	.byte	0x04, 0x05
        /*0336*/ 	.short	(.L_818 - .L_817)
.L_817:
        /*0338*/ 	.word	0x00000100
        /*033c*/ 	.word	0x00000001
        /*0340*/ 	.word	0x00000001


	//----- nvinfo : EIATTR_CRS_STACK_SIZE
	.align		4
.L_818:
        /*0344*/ 	.byte	0x04, 0x1e
        /*0346*/ 	.short	(.L_820 - .L_819)
.L_819:
        /*0348*/ 	.word	0x00000000
.L_820:


//--------------------- .nv.info._ZN7cutlass13device_kernelIN5flash19enable_sm80_to_sm89INS1_16FlashAttnFwdSm80INS1_25CollectiveMainloopFwdSm80ILi8ELi1ELb0EN4cute5tupleIJNS5_1CILi128EEENS7_ILi64EEENS7_ILi256EEEEEELi256ENS_10bfloat16_tEfNS_4arch4Sm80ELb0ELb1ELb0ELb1ELb1ELb0ELb1ELb0EEENS1_21CollectiveEpilogueFwdINS6_IJS8_SA_S9_EEENS6_IJNS7_ILi1EEESI_SI_EEESC_SE_Li256ELb1ELb1ELb0ELb0EEENS1_19SingleTileSchedulerILb1ELb0ELb1ELi128EEEEEEEEEvNT_6ParamsE --------------------------
	.section	.nv.info._ZN7cutlass13device_kernelIN5flash19enable_sm80_to_sm89INS1_16FlashAttnFwdSm80INS1_25CollectiveMainloopFwdSm80ILi8ELi1ELb0EN4cute5tupleIJNS5_1CILi128EEENS7_ILi64EEENS7_ILi256EEEEEELi256ENS_10bfloat16_tEfNS_4arch4Sm80ELb0ELb1ELb0ELb1ELb1ELb0ELb1ELb0EEENS1_21CollectiveEpilogueFwdINS6_IJS8_SA_S9_EEENS6_IJNS7_ILi1EEESI_SI_EEESC_SE_Li256ELb1ELb1ELb0ELb0EEENS1_19SingleTileSchedulerILb1ELb0ELb1ELi128EEEEEEEEEvNT_6ParamsE,"",@"SHT_CUDA_INFO"
	.sectionflags	@""
	.align	4


	//----- nvinfo : EIATTR_CUDA_API_VERSION
	.align		4
        /*0000*/ 	.byte	0x04, 0x37
        /*0002*/ 	.short	(.L_822 - .L_821)
.L_821:
        /*0004*/ 	.word	0x00000082


	//----- nvinfo : EIATTR_SW2861232_WAR
	.align		4
.L_822:
        /*0008*/ 	.byte	0x01, 0x35
	.zero		2


	//----- nvinfo : EIATTR_PARAM_CBANK
	.align		4
        /*000c*/ 	.byte	0x04, 0x0a
        /*000e*/ 	.short	(.L_824 - .L_823)
	.align		4
.L_823:
        /*0010*/ 	.word	index@(.nv.constant0._ZN7cutlass13device_kernelIN5flash19enable_sm80_to_sm89INS1_16FlashAttnFwdSm80INS1_25CollectiveMainloopFwdSm80ILi8ELi1ELb0EN4cute5tupleIJNS5_1CILi128EEENS7_ILi64EEENS7_ILi256EEEEEELi256ENS_10bfloat16_tEfNS_4arch4Sm80ELb0ELb1ELb0ELb1ELb1ELb0ELb1ELb0EEENS1_21CollectiveEpilogueFwdINS6_IJS8_SA_S9_EEENS6_IJNS7_ILi1EEESI_SI_EEESC_SE_Li256ELb1ELb1ELb0ELb0EEENS1_19SingleTileSchedulerILb1ELb0ELb1ELi128EEEEEEEEEvNT_6ParamsE)
        /*0014*/ 	.short	0x0160
        /*0016*/ 	.short	0x0418


	//----- nvinfo : EIATTR_CBANK_PARAM_SIZE
	.align		4
.L_824:
        /*0018*/ 	.byte	0x03, 0x19
        /*001a*/ 	.short	0x0418


	//----- nvinfo : EIATTR_KPARAM_INFO
	.align		4
        /*001c*/ 	.byte	0x04, 0x17
        /*001e*/ 	.short	(.L_826 - .L_825)
.L_825:
        /*0020*/ 	.word	0x00000000
        /*0024*/ 	.short	0x0000
        /*0026*/ 	.short	0x0000
        /*0028*/ 	.byte	0x00, 0xf0, 0x61, 0x10


	//----- nvinfo : EIATTR_MAXREG_COUNT
	.align		4
.L_826:
        /*002c*/ 	.byte	0x03, 0x1b
        /*002e*/ 	.short	0x00ff


	//----- nvinfo : EIATTR_NUM_BARRIERS
	.align		4
        /*0030*/ 	.byte	0x02, 0x4c
        /*0032*/ 	.byte	0x02
	.zero		1


	//----- nvinfo : EIATTR_MERCURY_ISA_VERSION
	.align		4
        /*0034*/ 	.byte	0x03, 0x5f
        /*0036*/ 	.short	0x0000


	//----- nvinfo : EIATTR_COOP_GROUP_MASK_REGIDS
	.align		4
        /*0038*/ 	.byte	0x04, 0x29
        /*003a*/ 	.short	(.L_828 - .L_827)


	//   ....[0]....
.L_827:
        /*003c*/ 	.word	0xffffffff


	//   ....[1]....
        /*0040*/ 	.word	0xffffffff


	//   ....[2]....
        /*0044*/ 	.word	0xffffffff


	//   ....[3]....
        /*0048*/ 	.word	0xffffffff


	//   ....[4]....
        /*004c*/ 	.word	0xffffffff


	//   ....[5]....
        /*0050*/ 	.word	0xffffffff


	//   ....[6]....
        /*0054*/ 	.word	0xffffffff


	//   ....[7]....
        /*0058*/ 	.word	0xffffffff


	//   ....[8]....
        /*005c*/ 	.word	0xffffffff


	//   ....[9]....
        /*0060*/ 	.word	0xffffffff


	//   ....[10]....
        /*0064*/ 	.word	0xffffffff


	//   ....[11]....
        /*0068*/ 	.word	0xffffffff


	//   ....[12]....
        /*006c*/ 	.word	0xffffffff


	//   ....[13]....
        /*0070*/ 	.word	0xffffffff


	//   ....[14]....
        /*0074*/ 	.word	0xffffffff


	//   ....[15]....
        /*0078*/ 	.word	0xffffffff


	//   ....[16]....
        /*007c*/ 	.word	0xffffffff


	//   ....[17]....
        /*0080*/ 	.word	0xffffffff


	//   ....[18]....
        /*0084*/ 	.word	0xffffffff


	//   ....[19]....
        /*0088*/ 	.word	0xffffffff


	//   ....[20]....
        /*008c*/ 	.word	0xffffffff


	//   ....[21]....
        /*0090*/ 	.word	0xffffffff


	//   ....[22]....
        /*0094*/ 	.word	0xffffffff


	//   ....[23]....
        /*0098*/ 	.word	0xffffffff


	//   ....[24]....
        /*009c*/ 	.word	0xffffffff


	//   ....[25]....
        /*00a0*/ 	.word	0xffffffff


	//   ....[26]....
        /*00a4*/ 	.word	0xffffffff


	//   ....[27]....
        /*00a8*/ 	.word	0xffffffff


	//   ....[28]....
        /*00ac*/ 	.word	0xffffffff


	//   ....[29]....
        /*00b0*/ 	.word	0xffffffff


	//   ....[30]....
        /*00b4*/ 	.word	0xffffffff


	//   ....[31]....
        /*00b8*/ 	.word	0xffffffff


	//   ....[32]....
        /*00bc*/ 	.word	0xffffffff


	//   ....[33]....
        /*00c0*/ 	.word	0xffffffff


	//   ....[34]....
        /*00c4*/ 	.word	0xffffffff


	//   ....[35]....
        /*00c8*/ 	.word	0xffffffff


	//   ....[36]....
        /*00cc*/ 	.word	0xffffffff


	//   ....[37]....
        /*00d0*/ 	.word	0xffffffff


	//   ....[38]....
        /*00d4*/ 	.word	0xffffffff


	//   ....[39]....
        /*00d8*/ 	.word	0xffffffff


	//   ....[40]....
        /*00dc*/ 	.word	0xffffffff


	//   ....[41]....
        /*00e0*/ 	.word	0xffffffff


	//   ....[42]....
        /*00e4*/ 	.word	0xffffffff


	//   ....[43]....
        /*00e8*/ 	.word	0xffffffff


	//   ....[44]....
        /*00ec*/ 	.word	0xffffffff


	//   ....[45]....
        /*00f0*/ 	.word	0xffffffff


	//   ....[46]....
        /*00f4*/ 	.word	0xffffffff


	//   ....[47]....
        /*00f8*/ 	.word	0xffffffff


	//   ....[48]....
        /*00fc*/ 	.word	0xffffffff


	//   ....[49]....
        /*0100*/ 	.word	0xffffffff


	//   ....[50]....
        /*0104*/ 	.word	0xffffffff


	//   ....[51]....
        /*0108*/ 	.word	0xffffffff


	//   ....[52]....
        /*010c*/ 	.word	0xffffffff


	//   ....[53]....
        /*0110*/ 	.word	0xffffffff


	//   ....[54]....
        /*0114*/ 	.word	0xffffffff


	//   ....[55]....
        /*0118*/ 	.word	0xffffffff


	//   ....[56]....
        /*011c*/ 	.word	0xffffffff


	//   ....[57]....
        /*0120*/ 	.word	0xffffffff


	//   ....[58]....
        /*0124*/ 	.word	0xffffffff


	//   ....[59]....
        /*0128*/ 	.word	0xffffffff


	//   ....[60]....
        /*012c*/ 	.word	0xffffffff


	//   ....[61]....
        /*0130*/ 	.word	0xffffffff


	//   ....[62]....
        /*0134*/ 	.word	0xffffffff


	//   ....[63]....
        /*0138*/ 	.word	0xffffffff


	//   ....[64]....
        /*013c*/ 	.word	0xffffffff


	//   ....[65]....
        /*0140*/ 	.word	0xffffffff


	//   ....[66]....
        /*0144*/ 	.word	0xffffffff


	//   ....[67]....
        /*0148*/ 	.word	0xffffffff


	//   ....[68]....
        /*014c*/ 	.word	0xffffffff


	//   ....[69]....
        /*0150*/ 	.word	0xffffffff


	//   ....[70]....
        /*0154*/ 	.word	0xffffffff


	//   ....[71]....
        /*0158*/ 	.word	0xffffffff


	//   ....[72]....
        /*015c*/ 	.word	0xffffffff


	//   ....[73]....
        /*0160*/ 	.word	0xffffffff


	//   ....[74]....
        /*0164*/ 	.word	0xffffffff


	//   ....[75]....
        /*0168*/ 	.word	0xffffffff


	//   ....[76]....
        /*016c*/ 	.word	0xffffffff


	//   ....[77]....
        /*0170*/ 	.word	0xffffffff


	//   ....[78]....
        /*0174*/ 	.word	0xffffffff


	//   ....[79]....
        /*0178*/ 	.word	0xffffffff


	//   ....[80]....
        /*017c*/ 	.word	0xffffffff


	//   ....[81]....
        /*0180*/ 	.word	0xffffffff


	//   ....[82]....
        /*0184*/ 	.word	0xffffffff


	//   ....[83]....
        /*0188*/ 	.word	0xffffffff


	//   ....[84]....
        /*018c*/ 	.word	0xffffffff


	//   ....[85]....
        /*0190*/ 	.word	0xffffffff


	//   ....[86]....
        /*0194*/ 	.word	0xffffffff


	//   ....[87]....
        /*0198*/ 	.word	0xffffffff


	//   ....[88]....
        /*019c*/ 	.word	0xffffffff


	//   ....[89]....
        /*01a0*/ 	.word	0xffffffff


	//   ....[90]....
        /*01a4*/ 	.word	0xffffffff


	//----- nvinfo : EIATTR_COOP_GROUP_INSTR_OFFSETS
	.align		4
.L_828:
        /*01a8*/ 	.byte	0x04, 0x28
        /*01aa*/ 	.short	(.L_830 - .L_829)


	//   ....[0]....
.L_829:
        /*01ac*/ 	.word	0x00000090


	//   ....[1]....
        /*01b0*/ 	.word	0x00001690


	//   ....[2]....
        /*01b4*/ 	.word	0x000016c0


	//   ....[3]....
        /*01b8*/ 	.word	0x00001920


	//   ....[4]....
        /*01bc*/ 	.word	0x00001950


	//   ....[5]....
        /*01c0*/ 	.word	0x00001ac0


	//   ....[6]....
        /*01c4*/ 	.word	0x00001af0


	//   ....[7]....
        /*01c8*/ 	.word	0x00001c50


	//   ....[8]....
        /*01cc*/ 	.word	0x00001c90


	//   ....[9]....
        /*01d0*/ 	.word	0x00002330


	//   ....[10]....
        /*01d4*/ 	.word	0x00002360


	//   ....[11]....
        /*01d8*/ 	.word	0x00002390


	//   ....[12]....
        /*01dc*/ 	.word	0x000023e0


	//   ....[13]....
        /*01e0*/ 	.word	0x00002420


	//   ....[14]....
        /*01e4*/ 	.word	0x00002450


	//   ....[15]....
        /*01e8*/ 	.word	0x00002480


	//   ....[16]....
        /*01ec*/ 	.word	0x000024c0


	//   ....[17]....
        /*01f0*/ 	.word	0x00003a80


	//   ....[18]....
        /*01f4*/ 	.word	0x00003ab0


	//   ....[19]....
        /*01f8*/ 	.word	0x00003ad0


	//   ....[20]....
        /*01fc*/ 	.word	0x00003ae0


	//   ....[21]....
        /*0200*/ 	.word	0x00003ef0


	//   ....[22]....
        /*0204*/ 	.word	0x000040b0


	//   ....[23]....
        /*0208*/ 	.word	0x00004980


	//   ....[24]....
        /*020c*/ 	.word	0x00004c50


	//   ....[25]....
        /*0210*/ 	.word	0x00004c60


	//   ....[26]....
        /*0214*/ 	.word	0x00004cb0


	//   ....[27]....
        /*0218*/ 	.word	0x000063d0


	//   ....[28]....
        /*021c*/ 	.word	0x000063f0


	//   ....[29]....
        /*0220*/ 	.word	0x00006400


	//   ....[30]....
        /*0224*/ 	.word	0x00006410


	//   ....[31]....
        /*0228*/ 	.word	0x000074e0


	//   ....[32]....
        /*022c*/ 	.word	0x00007500


	//   ....[33]....
        /*0230*/ 	.word	0x00007510


	//   ....[34]....
        /*0234*/ 	.word	0x00007520


	//   ....[35]....
        /*0238*/ 	.word	0x000077b0


	//   ....[36]....
        /*023c*/ 	.word	0x00007a20


	//   ....[37]....
        /*0240*/ 	.word	0x00008310


	//   ....[38]....
        /*0244*/ 	.word	0x000083e0


	//   ....[39]....
        /*0248*/ 	.word	0x00008680


	//   ....[40]....
        /*024c*/ 	.word	0x000087a0


	//   ....[41]....
        /*0250*/ 	.word	0x0000aaa0


	//   ....[42]....
        /*0254*/ 	.word	0x0000aac0


	//   ....[43]....
        /*0258*/ 	.word	0x0000aad0


	//   ....[44]....
        /*025c*/ 	.word	0x0000aae0


	//   ....[45]....
        /*0260*/ 	.word	0x0000bbb0


	//   ....[46]....
        /*0264*/ 	.word	0x0000bbd0


	//   ....[47]....
        /*0268*/ 	.word	0x0000bbe0


	//   ....[48]....
        /*026c*/ 	.word	0x0000bbf0


	//   ....[49]....
        /*0270*/ 	.word	0x0000c050


	//   ....[50]....
        /*0274*/ 	.word	0x0000c060


	//   ....[51]....
        /*0278*/ 	.word	0x0000c090


	//   ....[52]....
        /*027c*/ 	.word	0x0000c0a0


	//   ....[53]....
        /*0280*/ 	.word	0x0000dea0


	//   ....[54]....
        /*0284*/ 	.word	0x0000deb0


	//   ....[55]....
        /*0288*/ 	.word	0x0000dec0


	//   ....[56]....
        /*028c*/ 	.word	0x0000dee0


	//   ....[57]....
        /*0290*/ 	.word	0x0000ef70


	//   ....[58]....
        /*0294*/ 	.word	0x0000ef80


	//   ....[59]....
        /*0298*/ 	.word	0x0000ef90


	//   ....[60]....
        /*029c*/ 	.word	0x0000efa0


	//   ....[61]....
        /*02a0*/ 	.word	0x0000f1e0


	//   ....[62]....
        /*02a4*/ 	.word	0x0000f550


	//   ....[63]....
        /*02a8*/ 	.word	0x0000fd60


	//   ....[64]....
        /*02ac*/ 	.word	0x0000fe20


	//   ....[65]....
        /*02b0*/ 	.word	0x000100c0


	//   ....[66]....
        /*02b4*/ 	.word	0x000101e0


	//   ....[67]....
        /*02b8*/ 	.word	0x00011cb0


	//   ....[68]....
        /*02bc*/ 	.word	0x00011ce0


	//   ....[69]....
        /*02c0*/ 	.word	0x00011d30


	//   ....[70]....
        /*02c4*/ 	.word	0x00011d40


	//   ....[71]....
        /*02c8*/ 	.word	0x000137d0


	//   ....[72]....
        /*02cc*/ 	.word	0x00013810


	//   ....[73]....
        /*02d0*/ 	.word	0x00013850


	//   ....[74]....
        /*02d4*/ 	.word	0x00013880


	//   ....[75]....
        /*02d8*/ 	.word	0x00013aa0


	//   ....[76]....
        /*02dc*/ 	.word	0x00013ab0


	//   ....[77]....
        /*02e0*/ 	.word	0x00013cb0


	//   ....[78]....
        /*02e4*/ 	.word	0x00013ce0


	//   ....[79]....
        /*02e8*/ 	.word	0x00013ea0


	//   ....[80]....
        /*02ec*/ 	.word	0x00013ed0


	//   ....[81]....
        /*02f0*/ 	.word	0x00014090


	//   ....[82]....
        /*02f4*/ 	.word	0x000140b0


	//   ....[83]....
        /*02f8*/ 	.word	0x00014a60


	//   ....[84]....
        /*02fc*/ 	.word	0x00014a80


	//   ....[85]....
        /*0300*/ 	.word	0x00014c10


	//   ....[86]....
        /*0304*/ 	.word	0x00014c40


	//   ....[87]....
        /*0308*/ 	.word	0x00014dd0


	//   ....[88]....
        /*030c*/ 	.word	0x00014e00


	//   ....[89]....
        /*0310*/ 	.word	0x00014f90


	//   ....[90]....
        /*0314*/ 	.word	0x00014fb0


	//----- nvinfo : EIATTR_EXIT_INSTR_OFFSETS
	.align		4
.L_830:
        /*0318*/ 	.byte	0x04, 0x1c
        /*031a*/ 	.short	(.L_832 - .L_831)


	//   ....[0]....
.L_831:
        /*031c*/ 	.word	0x00000440


	//   ....[1]....
        /*0320*/ 	.word	0x000140c0


	//   ....[2]....
        /*0324*/ 	.word	0x00014200


	//   ....[3]....
        /*0328*/ 	.word	0x00014260


	//   ....[4]....
        /*032c*/ 	.word	0x00014fc0


	//   ....[5]....
        /*0330*/ 	.word	0x000150d0


	//   ....[6]....
        /*0334*/ 	.word	0x00015130


	//----- nvinfo : EIATTR_CTAIDZ_USED
	.align		4
.L_832:
        /*0338*/ 	.byte	0x01, 0x04
	.zero		2


	//----- nvinfo : EIATTR_MAX_THREADS
	.align		4
        /*033c*/ 	.byte	0x04, 0x05
        /*033e*/ 	.short	(.L_834 - .L_833)
.L_833:
        /*0340*/ 	.word	0x00000100
        /*0344*/ 	.word	0x00000001
        /*0348*/ 	.word	0x00000001


	//----- nvinfo : EIATTR_CRS_STACK_SIZE
	.align		4
.L_834:
        /*034c*/ 	.byte	0x04, 0x1e
        /*034e*/ 	.short	(.L_836 - .L_835)
.L_835:
        /*0350*/ 	.word	0x00000000
.L_836:


//--------------------- .nv.info._ZN7cutlass13device_kernelIN5flash19enable_sm80_to_sm89INS1_16FlashAttnFwdSm80INS1_25CollectiveMainloopFwdSm80ILi8ELi1ELb0EN4cute5tupleIJNS5_1CILi128EEENS7_ILi48EEENS7_ILi256EEEEEELi256ENS_10bfloat16_tEfNS_4arch4Sm80ELb0ELb1ELb0ELb1ELb1ELb1ELb1ELb0EEENS1_21CollectiveEpilogueFwdINS6_IJS8_SA_S9_EEENS6_IJNS7_ILi1EEESI_SI_EEESC_SE_Li256ELb1ELb1ELb0ELb0EEENS1_19SingleTileSchedulerILb1ELb0ELb1ELi128EEEEEEEEEvNT_6ParamsE --------------------------
	.section	.nv.info._ZN7cutlass13device_kernelIN5flash19enable_sm80_to_sm89INS1_16FlashAttnFwdSm80INS1_25CollectiveMainloopFwdSm80ILi8ELi1ELb0EN4cute5tupleIJNS5_1CILi128EEENS7_ILi48EEENS7_ILi256EEEEEELi256ENS_10bfloat16_tEfNS_4arch4Sm80ELb0ELb1ELb0ELb1ELb1ELb1ELb1ELb0EEENS1_21CollectiveEpilogueFwdINS6_IJS8_SA_S9_EEENS6_IJNS7_ILi1EEESI_SI_EEESC_SE_Li256ELb1ELb1ELb0ELb0EEENS1_19SingleTileSchedulerILb1ELb0ELb1ELi128EEEEEEEEEvNT_6ParamsE,"",@"SHT_CUDA_INFO"
	.sectionflags	@""
	.align	4


	//----- nvinfo : EIATTR_CUDA_API_VERSION
	.align		4
        /*0000*/ 	.byte	0x04, 0x37
        /*0002*/ 	.short	(.L_838 - .L_837)
.L_837:
        /*0004*/ 	.word	0x00000082


	//----- nvinfo : EIATTR_SW2861232_WAR
	.align		4
.L_838:
        /*0008*/ 	.byte	0x01, 0x35
	.zero		2


	//----- nvinfo : EIATTR_PARAM_CBANK
	.align		4
        /*000c*/ 	.byte	0x04, 0x0a
        /*000e*/ 	.short	(.L_840 - .L_839)
	.align		4
.L_839:
        /*0010*/ 	.word	index@(.nv.constant0._ZN7cutlass13device_kernelIN5flash19enable_sm80_to_sm89INS1_16FlashAttnFwdSm80INS1_25CollectiveMainloopFwdSm80ILi8ELi1ELb0EN4cute5tupleIJNS5_1CILi128EEENS7_ILi48EEENS7_ILi256EEEEEELi256ENS_10bfloat16_tEfNS_4arch4Sm80ELb0ELb1ELb0ELb1ELb1ELb1ELb1ELb0EEENS1_21CollectiveEpilogueFwdINS6_IJS8_SA_S9_EEENS6_IJNS7_ILi1EEESI_SI_EEESC_SE_Li256ELb1ELb1ELb0ELb0EEENS1_19SingleTileSchedulerILb1ELb0ELb1ELi128EEEEEEEEEvNT_6ParamsE)
        /*0014*/ 	.short	0x0160
        /*0016*/ 	.short	0x0418


	//----- nvinfo : EIATTR_CBANK_PARAM_SIZE
	.align		4
.L_840:
        /*0018*/ 	.byte	0x03, 0x19
        /*001a*/ 	.short	0x0418


	//----- nvinfo : EIATTR_KPARAM_INFO
	.align		4
        /*001c*/ 	.byte	0x04, 0x17
        /*001e*/ 	.short	(.L_842 - .L_841)
.L_841:
        /*0020*/ 	.word	0x00000000
        /*0024*/ 	.short	0x0000
        /*0026*/ 	.short	0x0000
        /*0028*/ 	.byte	0x00, 0xf0, 0x61, 0x10


	//----- nvinfo : EIATTR_MAXREG_COUNT
	.align		4
.L_842:
        /*002c*/ 	.byte	0x03, 0x1b
        /*002e*/ 	.short	0x00ff


	//----- nvinfo : EIATTR_NUM_BARRIERS
	.align		4
        /*0030*/ 	.byte	0x02, 0x4c
        /*0032*/ 	.byte	0x02
	.zero		1


	//----- nvinfo : EIATTR_MERCURY_ISA_VERSION
	.align		4
        /*0034*/ 	.byte	0x03, 0x5f
        /*0036*/ 	.short	0x0000


	//----- nvinfo : EIATTR_COOP_GROUP_MASK_REGIDS
	.align		4
        /*0038*/ 	.byte	0x04, 0x29
        /*003a*/ 	.short	(.L_844 - .L_843)


	//   ....[0]....
.L_843:
        /*003c*/ 	.word	0xffffffff


	//   ....[1]....
        /*0040*/ 	.word	0xffffffff


	//   ....[2]....
        /*0044*/ 	.word	0xffffffff


	//   ....[3]....
        /*0048*/ 	.word	0xffffffff


	//   ....[4]....
        /*004c*/ 	.word	0xffffffff


	//   ....[5]....
        /*0050*/ 	.word	0xffffffff


	//   ....[6]....
        /*0054*/ 	.word	0xffffffff


	//   ....[7]....
        /*0058*/ 	.word	0xffffffff


	//   ....[8]....
        /*005c*/ 	.word	0xffffffff


	//   ....[9]....
        /*0060*/ 	.word	0xffffffff


	//   ....[10]....
        /*0064*/ 	.word	0xffffffff


	//   ....[11]....
        /*0068*/ 	.word	0xffffffff


	//   ....[12]....
        /*006c*/ 	.word	0xffffffff


	//   ....[13]....
        /*0070*/ 	.word	0xffffffff


	//   ....[14]....
        /*0074*/ 	.word	0xffffffff


	//   ....[15]....
        /*0078*/ 	.word	0xffffffff


	//   ....[16]....
        /*007c*/ 	.word	0xffffffff


	//   ....[17]....
        /*0080*/ 	.word	0xffffffff


	//   ....[18]....
        /*0084*/ 	.word	0xffffffff


	//   ....[19]....
        /*0088*/ 	.word	0xffffffff


	//   ....[20]....
        /*008c*/ 	.word	0xffffffff


	//   ....[21]....
        /*0090*/ 	.word	0xffffffff


	//   ....[22]....
        /*0094*/ 	.word	0xffffffff


	//   ....[23]....
        /*0098*/ 	.word	0xffffffff


	//   ....[24]....
        /*009c*/ 	.word	0xffffffff


	//   ....[25]....
        /*00a0*/ 	.word	0xffffffff


	//   ....[26]....
        /*00a4*/ 	.word	0xffffffff


	//   ....[27]....
        /*00a8*/ 	.word	0xffffffff


	//   ....[28]....
        /*00ac*/ 	.word	0xffffffff


	//   ....[29]....
        /*00b0*/ 	.word	0xffffffff


	//   ....[30]....
        /*00b4*/ 	.word	0xffffffff


	//   ....[31]....
        /*00b8*/ 	.word	0xffffffff


	//   ....[32]....
        /*00bc*/ 	.word	0xffffffff


	//   ....[33]....
        /*00c0*/ 	.word	0xffffffff


	//   ....[34]....
        /*00c4*/ 	.word	0xffffffff


	//   ....[35]....
        /*00c8*/ 	.word	0xffffffff


	//   ....[36]....
        /*00cc*/ 	.word	0xffffffff


	//   ....[37]....
        /*00d0*/ 	.word	0xffffffff


	//   ....[38]....
        /*00d4*/ 	.word	0xffffffff


	//   ....[39]....
        /*00d8*/ 	.word	0xffffffff


	//   ....[40]....
        /*00dc*/ 	.word	0xffffffff


	//   ....[41]....
        /*00e0*/ 	.word	0xffffffff


	//   ....[42]....
        /*00e4*/ 	.word	0xffffffff


	//   ....[43]....
        /*00e8*/ 	.word	0xffffffff


	//   ....[44]....
        /*00ec*/ 	.word	0xffffffff


	//   ....[45]....
        /*00f0*/ 	.word	0xffffffff


	//   ....[46]....
        /*00f4*/ 	.word	0xffffffff


	//   ....[47]....
        /*00f8*/ 	.word	0xffffffff


	//   ....[48]....
        /*00fc*/ 	.word	0xffffffff


	//   ....[49]....
        /*0100*/ 	.word	0xffffffff


	//   ....[50]....
        /*0104*/ 	.word	0xffffffff


	//   ....[51]....
        /*0108*/ 	.word	0xffffffff


	//   ....[52]....
        /*010c*/ 	.word	0xffffffff


	//   ....[53]....
        /*0110*/ 	.word	0xffffffff


	//   ....[54]....
        /*0114*/ 	.word	0xffffffff


	//   ....[55]....
        /*0118*/ 	.word	0xffffffff


	//   ....[56]....
        /*011c*/ 	.word	0xffffffff


	//   ....[57]....
        /*0120*/ 	.word	0xffffffff


	//   ....[58]....
        /*0124*/ 	.word	0xffffffff


	//   ....[59]....
        /*0128*/ 	.word	0xffffffff


	//   ....[60]....
        /*012c*/ 	.word	0xffffffff


	//   ....[61]....
        /*0130*/ 	.word	0xffffffff


	//   ....[62]....
        /*0134*/ 	.word	0xffffffff


	//   ....[63]....
        /*0138*/ 	.word	0xffffffff


	//   ....[64]....
        /*013c*/ 	.word	0xffffffff


	//   ....[65]....
        /*0140*/ 	.word	0xffffffff


	//   ....[66]....
        /*0144*/ 	.word	0xffffffff


	//   ....[67]....
        /*0148*/ 	.word	0xffffffff


	//   ....[68]....
        /*014c*/ 	.word	0xffffffff


	//   ....[69]....
        /*0150*/ 	.word	0xffffffff


	//   ....[70]....
        /*0154*/ 	.word	0xffffffff


	//   ....[71]....
        /*0158*/ 	.word	0xffffffff


	//   ....[72]....
        /*015c*/ 	.word	0xffffffff


	//   ....[73]....
        /*0160*/ 	.word	0xffffffff


	//   ....[74]....
        /*0164*/ 	.word	0xffffffff


	//   ....[75]....
        /*0168*/ 	.word	0xffffffff


	//   ....[76]....
        /*016c*/ 	.word	0xffffffff


	//   ....[77]....
        /*0170*/ 	.word	0xffffffff


	//   ....[78]....
        /*0174*/ 	.word	0xffffffff


	//   ....[79]....
        /*0178*/ 	.word	0xffffffff


	//   ....[80]....
        /*017c*/ 	.word	0xffffffff


	//   ....[81]....
        /*0180*/ 	.word	0xffffffff


	//   ....[82]....
        /*0184*/ 	.word	0xffffffff


	//   ....[83]....
        /*0188*/ 	.word	0xffffffff


	//   ....[84]....
        /*018c*/ 	.word	0xffffffff


	//   ....[85]....
        /*0190*/ 	.word	0xffffffff


	//   ....[86]....
        /*0194*/ 	.word	0xffffffff


	//   ....[87]....
        /*0198*/ 	.word	0xffffffff


	//   ....[88]....
        /*019c*/ 	.word	0xffffffff


	//   ....[89]....
        /*01a0*/ 	.word	0xffffffff


	//   ....[90]....
        /*01a4*/ 	.word	0xffffffff


	//   ....[91]....
        /*01a8*/ 	.word	0xffffffff


	//   ....[92]....
        /*01ac*/ 	.word	0xffffffff


	//   ....[93]....
        /*01b0*/ 	.word	0xffffffff


	//   ....[94]....
        /*01b4*/ 	.word	0xffffffff


	//   ....[95]....
        /*01b8*/ 	.word	0xffffffff


	//   ....[96]....
        /*01bc*/ 	.word	0xffffffff


	//   ....[97]....
        /*01c0*/ 	.word	0xffffffff


	//   ....[98]....
        /*01c4*/ 	.word	0xffffffff


	//   ....[99]....
        /*01c8*/ 	.word	0xffffffff


	//   ....[100]....
        /*01cc*/ 	.word	0xffffffff


	//   ....[101]....
        /*01d0*/ 	.word	0xffffffff


	//   ....[102]....
        /*01d4*/ 	.word	0xffffffff


	//   ....[103]....
        /*01d8*/ 	.word	0xffffffff


	//   ....[104]....
        /*01dc*/ 	.word	0xffffffff


	//   ....[105]....
        /*01e0*/ 	.word	0xffffffff


	//   ....[106]....
        /*01e4*/ 	.word	0xffffffff


	//   ....[107]....
        /*01e8*/ 	.word	0xffffffff


	//   ....[108]....
        /*01ec*/ 	.word	0xffffffff


	//   ....[109]....
        /*01f0*/ 	.word	0xffffffff


	//   ....[110]....
        /*01f4*/ 	.word	0xffffffff


	//   ....[111]....
        /*01f8*/ 	.word	0xffffffff


	//   ....[112]....
        /*01fc*/ 	.word	0xffffffff


	//   ....[113]....
        /*0200*/ 	.word	0xffffffff


	//   ....[114]....
        /*0204*/ 	.word	0xffffffff


	//   ....[115]....
        /*0208*/ 	.word	0xffffffff


	//   ....[116]....
        /*020c*/ 	.word	0xffffffff


	//   ....[117]....
        /*0210*/ 	.word	0xffffffff


	//   ....[118]....
        /*0214*/ 	.word	0xffffffff


	//   ....[119]....
        /*0218*/ 	.word	0xffffffff


	//   ....[120]....
        /*021c*/ 	.word	0xffffffff


	//   ....[121]....
        /*0220*/ 	.word	0xffffffff


	//   ....[122]....
        /*0224*/ 	.word	0xffffffff


	//   ....[123]....
        /*0228*/ 	.word	0xffffffff


	//   ....[124]....
        /*022c*/ 	.word	0xffffffff


	//   ....[125]....
        /*0230*/ 	.word	0xffffffff


	//   ....[126]....
        /*0234*/ 	.word	0xffffffff


	//   ....[127]....
        /*0238*/ 	.word	0xffffffff


	//   ....[128]....
        /*023c*/ 	.word	0xffffffff


	//   ....[129]....
        /*0240*/ 	.word	0xffffffff


	//   ....[130]....
        /*0244*/ 	.word	0xffffffff


	//   ....[131]....
        /*0248*/ 	.word	0xffffffff


	//   ....[132]....
        /*024c*/ 	.word	0xffffffff


	//   ....[133]....
        /*0250*/ 	.word	0xffffffff


	//   ....[134]....
        /*0254*/ 	.word	0xffffffff


	//   ....[135]....
        /*0258*/ 	.word	0xffffffff


	//   ....[136]....
        /*025c*/ 	.word	0xffffffff


	//   ....[137]....
        /*0260*/ 	.word	0xffffffff


	//   ....[138]....
        /*0264*/ 	.word	0xffffffff


	//   ....[139]....
        /*0268*/ 	.word	0xffffffff


	//   ....[140]....
        /*026c*/ 	.word	0xffffffff


	//   ....[141]....
        /*0270*/ 	.word	0xffffffff


	//   ....[142]....
        /*0274*/ 	.word	0xffffffff


	//   ....[143]....
        /*0278*/ 	.word	0xffffffff


	//   ....[144]....
        /*027c*/ 	.word	0xffffffff


	//   ....[145]....
        /*0280*/ 	.word	0xffffffff


	//   ....[146]....
        /*0284*/ 	.word	0xffffffff


	//   ....[147]....
        /*0288*/ 	.word	0xffffffff


	//   ....[148]....
        /*028c*/ 	.word	0xffffffff


	//   ....[149]....
        /*0290*/ 	.word	0xffffffff


	//   ....[150]....
        /*0294*/ 	.word	0xffffffff


	//   ....[151]....
        /*0298*/ 	.word	0xffffffff


	//   ....[152]....
        /*029c*/ 	.word	0xffffffff


	//   ....[153]....
        /*02a0*/ 	.word	0xffffffff


	//   ....[154]....
        /*02a4*/ 	.word	0xffffffff


	//   ....[155]....
        /*02a8*/ 	.word	0xffffffff


	//   ....[156]....
        /*02ac*/ 	.word	0xffffffff


	//   ....[157]....
        /*02b0*/ 	.word	0xffffffff


	//   ....[158]....
        /*02b4*/ 	.word	0xffffffff


	//   ....[159]....
        /*02b8*/ 	.word	0xffffffff


	//   ....[160]....
        /*02bc*/ 	.word	0xffffffff


	//   ....[161]....
        /*02c0*/ 	.word	0xffffffff


	//   ....[162]....
        /*02c4*/ 	.word	0xffffffff


	//   ....[163]....
        /*02c8*/ 	.word	0xffffffff


	//   ....[164]....
        /*02cc*/ 	.word	0xffffffff


	//   ....[165]....
        /*02d0*/ 	.word	0xffffffff


	//   ....[166]....
        /*02d4*/ 	.word	0xffffffff


	//   ....[167]....
        /*02d8*/ 	.word	0xffffffff


	//   ....[168]....
        /*02dc*/ 	.word	0xffffffff


	//   ....[169]....
        /*02e0*/ 	.word	0xffffffff


	//   ....[170]....
        /*02e4*/ 	.word	0xffffffff


	//   ....[171]....
        /*02e8*/ 	.word	0xffffffff


	//   ....[172]....
        /*02ec*/ 	.word	0xffffffff


	//   ....[173]....
        /*02f0*/ 	.word	0xffffffff


	//   ....[174]....
        /*02f4*/ 	.word	0xffffffff


	//   ....[175]....
        /*02f8*/ 	.word	0xffffffff


	//   ....[176]....
        /*02fc*/ 	.word	0xffffffff


	//   ....[177]....
        /*0300*/ 	.word	0xffffffff


	//   ....[178]....
        /*0304*/ 	.word	0xffffffff


	//   ....[179]....
        /*0308*/ 	.word	0xffffffff


	//   ....[180]....
        /*030c*/ 	.word	0xffffffff


	//   ....[181]....
        /*0310*/ 	.word	0xffffffff


	//   ....[182]....
        /*0314*/ 	.word	0xffffffff


	//   ....[183]....
        /*0318*/ 	.word	0xffffffff


	//   ....[184]....
        /*031c*/ 	.word	0xffffffff


	//   ....[185]....
        /*0320*/ 	.word	0xffffffff


	//   ....[186]....
        /*0324*/ 	.word	0xffffffff


	//   ....[187]....
        /*0328*/ 	.word	0xffffffff


	//   ....[188]....
        /*032c*/ 	.word	0xffffffff


	//   ....[189]....
        /*0330*/ 	.word	0xffffffff


	//   ....[190]....
        /*0334*/ 	.word	0xffffffff


	//   ....[191]....
        /*0338*/ 	.word	0xffffffff


	//   ....[192]....
        /*033c*/ 	.word	0xffffffff


	//   ....[193]....
        /*0340*/ 	.word	0xffffffff


	//   ....[194]....
        /*0344*/ 	.word	0xffffffff


	//   ....[195]....
        /*0348*/ 	.word	0xffffffff


	//   ....[196]....
        /*034c*/ 	.word	0xffffffff


	//   ....[197]....
        /*0350*/ 	.word	0xffffffff


	//   ....[198]....
        /*0354*/ 	.word	0xffffffff


	//   ....[199]....
        /*0358*/ 	.word	0xffffffff


	//   ....[200]....
        /*035c*/ 	.word	0xffffffff


	//   ....[201]....
        /*0360*/ 	.word	0xffffffff


	//   ....[202]....
        /*0364*/ 	.word	0xffffffff


	//   ....[203]....
        /*0368*/ 	.word	0xffffffff


	//   ....[204]....
        /*036c*/ 	.word	0xffffffff


	//   ....[205]....
        /*0370*/ 	.word	0xffffffff


	//   ....[206]....
        /*0374*/ 	.word	0xffffffff


	//   ....[207]....
        /*0378*/ 	.word	0xffffffff


	//   ....[208]....
        /*037c*/ 	.word	0xffffffff


	//   ....[209]....
        /*0380*/ 	.word	0xffffffff


	//   ....[210]....
        /*0384*/ 	.word	0xffffffff


	//   ....[211]....
        /*0388*/ 	.word	0xffffffff


	//   ....[212]....
        /*038c*/ 	.word	0xffffffff


	//   ....[213]....
        /*0390*/ 	.word	0xffffffff


	//   ....[214]....
        /*0394*/ 	.word	0xffffffff


	//   ....[215]....
        /*0398*/ 	.word	0xffffffff


	//   ....[216]....
        /*039c*/ 	.word	0xffffffff


	//   ....[217]....
        /*03a0*/ 	.word	0xffffffff


	//   ....[218]....
        /*03a4*/ 	.word	0xffffffff


	//   ....[219]....
        /*03a8*/ 	.word	0xffffffff


	//   ....[220]....
        /*03ac*/ 	.word	0xffffffff


	//   ....[221]....
        /*03b0*/ 	.word	0xffffffff


	//   ....[222]....
        /*03b4*/ 	.word	0xffffffff


	//   ....[223]....
        /*03b8*/ 	.word	0xffffffff


	//   ....[224]....
        /*03bc*/ 	.word	0xffffffff


	//   ....[225]....
        /*03c0*/ 	.word	0xffffffff


	//   ....[226]....
        /*03c4*/ 	.word	0xffffffff


	//   ....[227]....
        /*03c8*/ 	.word	0xffffffff


	//   ....[228]....
        /*03cc*/ 	.word	0xffffffff


	//   ....[229]....
        /*03d0*/ 	.word	0xffffffff


	//   ....[230]....
        /*03d4*/ 	.word	0xffffffff


	//   ....[231]....
        /*03d8*/ 	.word	0xffffffff


	//   ....[232]....
        /*03dc*/ 	.word	0xffffffff


	//   ....[233]....
        /*03e0*/ 	.word	0xffffffff


	//   ....[234]....
        /*03e4*/ 	.word	0xffffffff


	//   ....[235]....
        /*03e8*/ 	.word	0xffffffff


	//   ....[236]....
        /*03ec*/ 	.word	0xffffffff


	//   ....[237]....
        /*03f0*/ 	.word	0xffffffff


	//   ....[238]....
        /*03f4*/ 	.word	0xffffffff


	//   ....[239]....
        /*03f8*/ 	.word	0xffffffff


	//   ....[240]....
        /*03fc*/ 	.word	0xffffffff


	//   ....[241]....
        /*0400*/ 	.word	0xffffffff


	//   ....[242]....
        /*0404*/ 	.word	0xffffffff


	//----- nvinfo : EIATTR_COOP_GROUP_INSTR_OFFSETS
	.align		4
.L_844:
        /*0408*/ 	.byte	0x04, 0x28
        /*040a*/ 	.short	(.L_846 - .L_845)


	//   ....[0]....
.L_845:
        /*040c*/ 	.word	0x00000090


	//   ....[1]....
        /*0410*/ 	.word	0x00002410


	//   ....[2]....
        /*0414*/ 	.word	0x00002480


	//   ....[3]....
        /*0418*/ 	.word	0x00003470


	//   ....[4]....
        /*041c*/ 	.word	0x00003480


	//   ....[5]....
        /*0420*/ 	.word	0x000049a0


	//   ....[6]....
        /*0424*/ 	.word	0x00004a20


	//   ....[7]....
        /*0428*/ 	.word	0x00005a80


	//   ....[8]....
        /*042c*/ 	.word	0x00005a90


	//   ....[9]....
        /*0430*/ 	.word	0x00006a30


	//   ....[10]....
        /*0434*/ 	.word	0x00006a60


	//   ....[11]....
        /*0438*/ 	.word	0x00006c20


	//   ....[12]....
        /*043c*/ 	.word	0x00006c40


	//   ....[13]....
        /*0440*/ 	.word	0x00007120


	//   ....[14]....
        /*0444*/ 	.word	0x00007140


	//   ....[15]....
        /*0448*/ 	.word	0x000072d0


	//   ....[16]....
        /*044c*/ 	.word	0x000072f0


	//   ....[17]....
        /*0450*/ 	.word	0x000085e0


	//   ....[18]....
        /*0454*/ 	.word	0x00008600


	//   ....[19]....
        /*0458*/ 	.word	0x000087e0


	//   ....[20]....
        /*045c*/ 	.word	0x000087f0


	//   ....[21]....
        /*0460*/ 	.word	0x000089c0


	//   ....[22]....
        /*0464*/ 	.word	0x000089e0


	//   ....[23]....
        /*0468*/ 	.word	0x00008bb0


	//   ....[24]....
        /*046c*/ 	.word	0x00008bc0


	//   ....[25]....
        /*0470*/ 	.word	0x000094e0


	//   ....[26]....
        /*0474*/ 	.word	0x00009510


	//   ....[27]....
        /*0478*/ 	.word	0x00009550


	//   ....[28]....
        /*047c*/ 	.word	0x00009580


	//   ....[29]....
        /*0480*/ 	.word	0x00009af0


	//   ....[30]....
        /*0484*/ 	.word	0x00009b00


	//   ....[31]....
        /*0488*/ 	.word	0x00009ce0


	//   ....[32]....
        /*048c*/ 	.word	0x00009cf0


	//   ....[33]....
        /*0490*/ 	.word	0x0000aab0


	//   ....[34]....
        /*0494*/ 	.word	0x0000aad0


	//   ....[35]....
        /*0498*/ 	.word	0x0000ac90


	//   ....[36]....
        /*049c*/ 	.word	0x0000aca0


	//   ....[37]....
        /*04a0*/ 	.word	0x0000b0d0


	//   ....[38]....
        /*04a4*/ 	.word	0x0000b650


	//   ....[39]....
        /*04a8*/ 	.word	0x0000bc00


	//   ....[40]....
        /*04ac*/ 	.word	0x0000bc30


	//   ....[41]....
        /*04b0*/ 	.word	0x0000bc40


	//   ....[42]....
        /*04b4*/ 	.word	0x0000bc70


	//   ....[43]....
        /*04b8*/ 	.word	0x0000d2e0


	//   ....[44]....
        /*04bc*/ 	.word	0x0000d300


	//   ....[45]....
        /*04c0*/ 	.word	0x0000d4b0


	//   ....[46]....
        /*04c4*/ 	.word	0x0000d4c0


	//   ....[47]....
        /*04c8*/ 	.word	0x0000e270


	//   ....[48]....
        /*04cc*/ 	.word	0x0000e290


	//   ....[49]....
        /*04d0*/ 	.word	0x0000e430


	//   ....[50]....
        /*04d4*/ 	.word	0x0000e440


	//   ....[51]....
        /*04d8*/ 	.word	0x0000e6d0


	//   ....[52]....
        /*04dc*/ 	.word	0x0000ec90


	//   ....[53]....
        /*04e0*/ 	.word	0x0000f2a0


	//   ....[54]....
        /*04e4*/ 	.word	0x0000f2d0


	//   ....[55]....
        /*04e8*/ 	.word	0x0000f2e0


	//   ....[56]....
        /*04ec*/ 	.word	0x0000f310


	//   ....[57]....
        /*04f0*/ 	.word	0x00011050


	//   ....[58]....
        /*04f4*/ 	.word	0x00011070


	//   ....[59]....
        /*04f8*/ 	.word	0x000111c0


	//   ....[60]....
        /*04fc*/ 	.word	0x000111d0


	//   ....[61]....
        /*0500*/ 	.word	0x00011f20


	//   ....[62]....
        /*0504*/ 	.word	0x00011f40


	//   ....[63]....
        /*0508*/ 	.word	0x00012080


	//   ....[64]....
        /*050c*/ 	.word	0x00012090


	//   ....[65]....
        /*0510*/ 	.word	0x00012360


	//   ....[66]....
        /*0514*/ 	.word	0x00012390


	//   ....[67]....
        /*0518*/ 	.word	0x000123a0


	//   ....[68]....
        /*051c*/ 	.word	0x000123d0


	//   ....[69]....
        /*0520*/ 	.word	0x00013dc0


	//   ....[70]....
        /*0524*/ 	.word	0x00013de0


	//   ....[71]....
        /*0528*/ 	.word	0x00013fe0


	//   ....[72]....
        /*052c*/ 	.word	0x00013ff0


	//   ....[73]....
        /*0530*/ 	.word	0x00014d50


	//   ....[74]....
        /*0534*/ 	.word	0x00014d70


	//   ....[75]....
        /*0538*/ 	.word	0x00014ee0


	//   ....[76]....
        /*053c*/ 	.word	0x00014ef0


	//   ....[77]....
        /*0540*/ 	.word	0x00015150


	//   ....[78]....
        /*0544*/ 	.word	0x000156f0


	//   ....[79]....
        /*0548*/ 	.word	0x00015ce0


	//   ....[80]....
        /*054c*/ 	.word	0x00015d10


	//   ....[81]....
        /*0550*/ 	.word	0x00015d20


	//   ....[82]....
        /*0554*/ 	.word	0x00015d50


	//   ....[83]....
        /*0558*/ 	.word	0x00017530


	//   ....[84]....
        /*055c*/ 	.word	0x00017560


	//   ....[85]....
        /*0560*/ 	.word	0x00017570


	//   ....[86]....
        /*0564*/ 	.word	0x000175a0


	//   ....[87]....
        /*0568*/ 	.word	0x00018f50


	//   ....[88]....
        /*056c*/ 	.word	0x00018f80


	//   ....[89]....
        /*0570*/ 	.word	0x00018fa0


	//   ....[90]....
        /*0574*/ 	.word	0x00018fb0


	//   ....[91]....
        /*0578*/ 	.word	0x000191d0


	//   ....[92]....
        /*057c*/ 	.word	0x000191e0


	//   ....[93]....
        /*0580*/ 	.word	0x000193e0


	//   ....[94]....
        /*0584*/ 	.word	0x00019410


	//   ....[95]....
        /*0588*/ 	.word	0x000195d0


	//   ....[96]....
        /*058c*/ 	.word	0x00019600


	//   ....[97]....
        /*0590*/ 	.word	0x000197c0


	//   ....[98]....
        /*0594*/ 	.word	0x000197e0


	//   ....[99]....
        /*0598*/ 	.word	0x0001a050


	//   ....[100]....
        /*059c*/ 	.word	0x0001a070


	//   ....[101]....
        /*05a0*/ 	.word	0x0001a240


	//   ....[102]....
        /*05a4*/ 	.word	0x0001a250


	//   ....[103]....
        /*05a8*/ 	.word	0x0001a420


	//   ....[104]....
        /*05ac*/ 	.word	0x0001a440


	//   ....[105]....
        /*05b0*/ 	.word	0x0001a610


	//   ....[106]....
        /*05b4*/ 	.word	0x0001a620


	//   ....[107]....
        /*05b8*/ 	.word	0x0001a830


	//   ....[108]....
        /*05bc*/ 	.word	0x0001a8b0


	//   ....[109]....
        /*05c0*/ 	.word	0x0001a930


	//   ....[110]....
        /*05c4*/ 	.word	0x0001a9a0


	//   ....[111]....
        /*05c8*/ 	.word	0x0001aa20


	//   ....[112]....
        /*05cc*/ 	.word	0x0001aaa0


	//   ....[113]....
        /*05d0*/ 	.word	0x0001ab20


	//   ....[114]....
        /*05d4*/ 	.word	0x0001ab90


	//   ....[115]....
        /*05d8*/ 	.word	0x0001ac10


	//   ....[116]....
        /*05dc*/ 	.word	0x0001ac90


	//   ....[117]....
        /*05e0*/ 	.word	0x0001ad00


	//   ....[118]....
        /*05e4*/ 	.word	0x0001ad80


	//   ....[119]....
        /*05e8*/ 	.word	0x0001ae00


	//   ....[120]....
        /*05ec*/ 	.word	0x0001ae80


	//   ....[121]....
        /*05f0*/ 	.word	0x0001aef0


	//   ....[122]....
        /*05f4*/ 	.word	0x0001af70


	//   ....[123]....
        /*05f8*/ 	.word	0x0001aff0


	//   ....[124]....
        /*05fc*/ 	.word	0x0001b050


	//   ....[125]....
        /*0600*/ 	.word	0x0001b0a0


	//   ....[126]....
        /*0604*/ 	.word	0x0001b0f0


	//   ....[127]....
        /*0608*/ 	.word	0x0001b140


	//   ....[128]....
        /*060c*/ 	.word	0x0001b1c0


	//   ....[129]....
        /*0610*/ 	.word	0x0001b240


	//   ....[130]....
        /*0614*/ 	.word	0x0001b2c0


	//   ....[131]....
        /*0618*/ 	.word	0x0001b330


	//   ....[132]....
        /*061c*/ 	.word	0x0001b3b0


	//   ....[133]....
        /*0620*/ 	.word	0x0001b430


	//   ....[134]....
        /*0624*/ 	.word	0x0001b4b0


	//   ....[135]....
        /*0628*/ 	.word	0x0001b520


	//   ....[136]....
        /*062c*/ 	.word	0x0001b5a0


	//   ....[137]....
        /*0630*/ 	.word	0x0001b620


	//   ....[138]....
        /*0634*/ 	.word	0x0001b670


	//   ....[139]....
        /*0638*/ 	.word	0x0001b6c0


	//   ....[140]....
        /*063c*/ 	.word	0x0001b710


	//   ....[141]....
        /*0640*/ 	.word	0x0001b750


	//   ....[142]....
        /*0644*/ 	.word	0x0001b7c0


	//   ....[143]....
        /*0648*/ 	.word	0x0001b840


	//   ....[144]....
        /*064c*/ 	.word	0x0001b8c0


	//   ....[145]....
        /*0650*/ 	.word	0x0001b930


	//   ....[146]....
        /*0654*/ 	.word	0x0001b9b0


	//   ....[147]....
        /*0658*/ 	.word	0x0001ba30


	//   ....[148]....
        /*065c*/ 	.word	0x0001bab0


	//   ....[149]....
        /*0660*/ 	.word	0x0001bb20


	//   ....[150]....
        /*0664*/ 	.word	0x0001bb70


	//   ....[151]....
        /*0668*/ 	.word	0x0001bbc0


	//   ....[152]....
        /*066c*/ 	.word	0x0001bc10


	//   ....[153]....
        /*0670*/ 	.word	0x0001bc50


	//   ....[154]....
        /*0674*/ 	.word	0x0001bcc0


	//   ....[155]....
        /*0678*/ 	.word	0x0001bd40


	//   ....[156]....
        /*067c*/ 	.word	0x0001bdb0


	//   ....[157]....
        /*0680*/ 	.word	0x0001be30


	//   ....[158]....
        /*0684*/ 	.word	0x0001beb0


	//   ....[159]....
        /*0688*/ 	.word	0x0001bf30


	//   ....[160]....
        /*068c*/ 	.word	0x0001bfa0


	//   ....[161]....
        /*0690*/ 	.word	0x0001c020


	//   ....[162]....
        /*0694*/ 	.word	0x0001c0a0


	//   ....[163]....
        /*0698*/ 	.word	0x0001c0f0


	//   ....[164]....
        /*069c*/ 	.word	0x0001c140


	//   ....[165]....
        /*06a0*/ 	.word	0x0001c190


	//   ....[166]....
        /*06a4*/ 	.word	0x0001c1d0


	//   ....[167]....
        /*06a8*/ 	.word	0x0001c220


	//   ....[168]....
        /*06ac*/ 	.word	0x0001c280


	//   ....[169]....
        /*06b0*/ 	.word	0x0001c2d0


	//   ....[170]....
        /*06b4*/ 	.word	0x0001c310


	//   ....[171]....
        /*06b8*/ 	.word	0x0001c380


	//   ....[172]....
        /*06bc*/ 	.word	0x0001c400


	//   ....[173]....
        /*06c0*/ 	.word	0x0001c480


	//   ....[174]....
        /*06c4*/ 	.word	0x0001c4f0


	//   ....[175]....
        /*06c8*/ 	.word	0x0001c570


	//   ....[176]....
        /*06cc*/ 	.word	0x0001c5f0


	//   ....[177]....
        /*06d0*/ 	.word	0x0001c670


	//   ....[178]....
        /*06d4*/ 	.word	0x0001c6e0


	//   ....[179]....
        /*06d8*/ 	.word	0x0001cae0


	//   ....[180]....
        /*06dc*/ 	.word	0x0001cb00


	//   ....[181]....
        /*06e0*/ 	.word	0x0001cb20


	//   ....[182]....
        /*06e4*/ 	.word	0x0001cb30


	//   ....[183]....
        /*06e8*/ 	.word	0x0001d0a0


	//   ....[184]....
        /*06ec*/ 	.word	0x0001d0b0


	//   ....[185]....
        /*06f0*/ 	.word	0x0001d0c0


	//   ....[186]....
        /*06f4*/ 	.word	0x0001d0d0


	//   ....[187]....
        /*06f8*/ 	.word	0x0001d5c0


	//   ....[188]....
        /*06fc*/ 	.word	0x0001d5e0


	//   ....[189]....
        /*0700*/ 	.word	0x0001d600


	//   ....[190]....
        /*0704*/ 	.word	0x0001d610


	//   ....[191]....
        /*0708*/ 	.word	0x0001db20


	//   ....[192]....
        /*070c*/ 	.word	0x0001db80


	//   ....[193]....
        /*0710*/ 	.word	0x0001db90


	//   ....[194]....
        /*0714*/ 	.word	0x0001dba0


	//   ....[195]....
        /*0718*/ 	.word	0x00021790


	//   ....[196]....
        /*071c*/ 	.word	0x000217b0


	//   ....[197]....
        /*0720*/ 	.word	0x000217d0


	//   ....[198]....
        /*0724*/ 	.word	0x000217e0


	//   ....[199]....
        /*0728*/ 	.word	0x00021c50


	//   ....[200]....
        /*072c*/ 	.word	0x00021c60


	//   ....[201]....
        /*0730*/ 	.word	0x00021c70


	//   ....[202]....
        /*0734*/ 	.word	0x00021c80


	//   ....[203]....
        /*0738*/ 	.word	0x00022050


	//   ....[204]....
        /*073c*/ 	.word	0x00022070


	//   ....[205]....
        /*0740*/ 	.word	0x00022090


	//   ....[206]....
        /*0744*/ 	.word	0x000220a0


	//   ....[207]....
        /*0748*/ 	.word	0x00022490


	//   ....[208]....
        /*074c*/ 	.word	0x000224f0


	//   ....[209]....
        /*0750*/ 	.word	0x00022500


	//   ....[210]....
        /*0754*/ 	.word	0x00022510


	//   ....[211]....
        /*0758*/ 	.word	0x000266c0


	//   ....[212]....
        /*075c*/ 	.word	0x00026740


	//   ....[213]....
        /*0760*/ 	.word	0x000267c0


	//   ....[214]....
        /*0764*/ 	.word	0x00026830


	//   ....[215]....
        /*0768*/ 	.word	0x000268b0


	//   ....[216]....
        /*076c*/ 	.word	0x00026920


	//   ....[217]....
        /*0770*/ 	.word	0x000269a0


	//   ....[218]....
        /*0774*/ 	.word	0x00026a10


	//   ....[219]....
        /*0778*/ 	.word	0x00026a90


	//   ....[220]....
        /*077c*/ 	.word	0x00026b10


	//   ....[221]....
        /*0780*/ 	.word	0x00026b90


	//   ....[222]....
        /*0784*/ 	.word	0x00026c00


	//   ....[223]....
        /*0788*/ 	.word	0x00026c80


	//   ....[224]....
        /*078c*/ 	.word	0x00026d00


	//   ....[225]....
        /*0790*/ 	.word	0x00026d70


	//   ....[226]....
        /*0794*/ 	.word	0x00026de0


	//   ....[227]....
        /*0798*/ 	.word	0x00026e60


	//   ....[228]....
        /*079c*/ 	.word	0x00026ee0


	//   ....[229]....
        /*07a0*/ 	.word	0x00026f60


	//   ....[230]....
        /*07a4*/ 	.word	0x00026fd0


	//   ....[231]....
        /*07a8*/ 	.word	0x00027050


	//   ....[232]....
        /*07ac*/ 	.word	0x000270c0


	//   ....[233]....
        /*07b0*/ 	.word	0x00027130


	//   ....[234]....
        /*07b4*/ 	.word	0x000271a0


	//   ....[235]....
        /*07b8*/ 	.word	0x00027220


	//   ....[236]....
        /*07bc*/ 	.word	0x000272a0


	//   ....[237]....
        /*07c0*/ 	.word	0x00027320


	//   ....[238]....
        /*07c4*/ 	.word	0x00027390


	//   ....[239]....
        /*07c8*/ 	.word	0x00027410


	//   ....[240]....
        /*07cc*/ 	.word	0x00027490


	//   ....[241]....
        /*07d0*/ 	.word	0x00027500


	//   ....[242]....
        /*07d4*/ 	.word	0x00027570


	//----- nvinfo : EIATTR_EXIT_INSTR_OFFSETS
	.align		4
.L_846:
        /*07d8*/ 	.byte	0x04, 0x1c
        /*07da*/ 	.short	(.L_848 - .L_847)


	//   ....[0]....
.L_847:
        /*07dc*/ 	.word	0x00000320


	//   ....[1]....
        /*07e0*/ 	.word	0x000197f0


	//   ....[2]....
        /*07e4*/ 	.word	0x00019930


	//   ....[3]....
        /*07e8*/ 	.word	0x00019990


	//   ....[4]....
        /*07ec*/ 	.word	0x0001a660


	//   ....[5]....
        /*07f0*/ 	.word	0x0001a770


	//   ....[6]....
        /*07f4*/ 	.word	0x0001a7d0


	//----- nvinfo : EIATTR_CTAIDZ_USED
	.align		4
.L_848:
        /*07f8*/ 	.byte	0x01, 0x04
	.zero		2


	//----- nvinfo : EIATTR_MAX_THREADS
	.align		4
        /*07fc*/ 	.byte	0x04, 0x05
        /*07fe*/ 	.short	(.L_850 - .L_849)
.L_849:
        /*0800*/ 	.word	0x00000100
        /*0804*/ 	.word	0x00000001
        /*0808*/ 	.word	0x00000001


	//----- nvinfo : EIATTR_CRS_STACK_SIZE
	.align		4
.L_850:
        /*080c*/ 	.byte	0x04, 0x1e
        /*080e*/ 	.short	(.L_852 - .L_851)
.L_851:
        /*0810*/ 	.word	0x00000000
.L_852:


//--------------------- .nv.info._ZN7cutlass13device_kernelIN5flash19enable_sm80_to_sm89INS1_16FlashAttnFwdSm80INS1_25CollectiveMainloopFwdSm80ILi8ELi1ELb0EN4cute5tupleIJNS5_1CILi128EEENS7_ILi96EEENS7_ILi256EEEEEELi256ENS_10bfloat16_tEfNS_4arch4Sm80ELb1ELb0ELb0ELb0ELb1ELb0ELb1ELb0EEENS1_21CollectiveEpilogueFwdINS6_IJS8_SA_S9_EEENS6_IJNS7_ILi1EEESI_SI_EEESC_SE_Li256ELb0ELb1ELb0ELb0EEENS1_30DynamicPersistentTileSchedulerILi256ELi256ELb0ELb1ELb0EEEEEEEEEvNT_6ParamsE --------------------------
	.section	.nv.info._ZN7cutlass13device_kernelIN5flash19enable_sm80_to_sm89INS1_16FlashAttnFwdSm80INS1_25CollectiveMainloopFwdSm80ILi8ELi1ELb0EN4cute5tupleIJNS5_1CILi128EEENS7_ILi96EEENS7_ILi256EEEEEELi256ENS_10bfloat16_tEfNS_4arch4Sm80ELb1ELb0ELb0ELb0ELb1ELb0ELb1ELb0EEENS1_21CollectiveEpilogueFwdINS6_IJS8_SA_S9_EEENS6_IJNS7_ILi1EEESI_SI_EEESC_SE_Li256ELb0ELb1ELb0ELb0EEENS1_30DynamicPersistentTileSchedulerILi256ELi256ELb0ELb1ELb0EEEEEEEEEvNT_6ParamsE,"",@"SHT_CUDA_INFO"
	.sectionflags	@""
	.align	4


	//----- nvinfo : EIATTR_CUDA_API_VERSION
	.align		4
        /*0000*/ 	.byte	0x04, 0x37
        /*0002*/ 	.short	(.L_854 - .L_853)
.L_853:
        /*0004*/ 	.word	0x00000082


	//----- nvinfo : EIATTR_SW2861232_WAR
	.align		4
.L_854:
        /*0008*/ 	.byte	0x01, 0x35
	.zero		2


	//----- nvinfo : EIATTR_PARAM_CBANK
	.align		4
        /*000c*/ 	.byte	0x04, 0x0a
        /*000e*/ 	.short	(.L_856 - .L_855)
	.align		4
.L_855:
        /*0010*/ 	.word	index@(.nv.constant0._ZN7cutlass13device_kernelIN5flash19enable_sm80_to_sm89INS1_16FlashAttnFwdSm80INS1_25CollectiveMainloopFwdSm80ILi8ELi1ELb0EN4cute5tupleIJNS5_1CILi128EEENS7_ILi96EEENS7_ILi256EEEEEELi256ENS_10bfloat16_tEfNS_4arch4Sm80ELb1ELb0ELb0ELb0ELb1ELb0ELb1ELb0EEENS1_21CollectiveEpilogueFwdINS6_IJS8_SA_S9_EEENS6_IJNS7_ILi1EEESI_SI_EEESC_SE_Li256ELb0ELb1ELb0ELb0EEENS1_30DynamicPersistentTileSchedulerILi256ELi256ELb0ELb1ELb0EEEEEEEEEvNT_6ParamsE)
        /*0014*/ 	.short	0x0160
        /*0016*/ 	.short	0x0428


	//----- nvinfo : EIATTR_CBANK_PARAM_SIZE
	.align		4
.L_856:
        /*0018*/ 	.byte	0x03, 0x19
        /*001a*/ 	.short	0x0428


	//----- nvinfo : EIATTR_KPARAM_INFO
	.align		4
        /*001c*/ 	.byte	0x04, 0x17
        /*001e*/ 	.short	(.L_858 - .L_857)
.L_857:
        /*0020*/ 	.word	0x00000000
        /*0024*/ 	.short	0x0000
        /*0026*/ 	.short	0x0000
        /*0028*/ 	.byte	0x00, 0xf0, 0xa1, 0x10


	//----- nvinfo : EIATTR_MAXREG_COUNT
	.align		4
.L_858:
        /*002c*/ 	.byte	0x03, 0x1b
        /*002e*/ 	.short	0x00ff


	//----- nvinfo : EIATTR_NUM_BARRIERS
	.align		4
        /*0030*/ 	.byte	0x02, 0x4c
        /*0032*/ 	.byte	0x06
	.zero		1


	//----- nvinfo : EIATTR_ANNOTATIONS
	.align		4
        /*0034*/ 	.byte	0x04, 0x55
        /*0036*/ 	.short	(.L_860 - .L_859)


	//   ....[0]....
.L_859:
        /* <DEDUP_REMOVED lines=57> */


	//----- nvinfo : EIATTR_MERCURY_ISA_VERSION
	.align		4
.L_860:
        /*03b0*/ 	.byte	0x03, 0x5f
        /*03b2*/ 	.short	0x0000


	//----- nvinfo : EIATTR_INT_WARP_WIDE_INSTR_OFFSETS
	.align		4
        /*03b4*/ 	.byte	0x04, 0x31
        /*03b6*/ 	.short	(.L_862 - .L_861)


	//   ....[0]....
.L_861:
        /*03b8*/ 	.word	0x00011fb0


	//   ....[1]....
        /*03bc*/ 	.word	0x00012030


	//----- nvinfo : EIATTR_COOP_GROUP_MASK_REGIDS
	.align		4
.L_862:
        /*03c0*/ 	.byte	0x04, 0x29
        /*03c2*/ 	.short	(.L_864 - .L_863)


	//   ....[0]....
.L_863:
        /*03c4*/ 	.word	0xffffffff


	//   ....[1]....
        /*03c8*/ 	.word	0xffffffff


	//   ....[2]....
        /*03cc*/ 	.word	0xffffffff


	//   ....[3]....
        /*03d0*/ 	.word	0xffffffff


	//   ....[4]....
        /*03d4*/ 	.word	0xffffffff


	//   ....[5]....
        /*03d8*/ 	.word	0xffffffff


	//   ....[6]....
        /*03dc*/ 	.word	0xffffffff


	//   ....[7]....
        /*03e0*/ 	.word	0xffffffff


	//   ....[8]....
        /*03e4*/ 	.word	0xffffffff


	//   ....[9]....
        /*03e8*/ 	.word	0xffffffff


	//   ....[10]....
        /*03ec*/ 	.word	0xffffffff


	//   ....[11]....
        /*03f0*/ 	.word	0xffffffff


	//   ....[12]....
        /*03f4*/ 	.word	0xffffffff


	//   ....[13]....
        /*03f8*/ 	.word	0xffffffff


	//   ....[14]....
        /*03fc*/ 	.word	0xffffffff


	//   ....[15]....
        /*0400*/ 	.word	0xffffffff


	//   ....[16]....
        /*0404*/ 	.word	0xffffffff


	//   ....[17]....
        /*0408*/ 	.word	0xffffffff


	//   ....[18]....
        /*040c*/ 	.word	0xffffffff


	//   ....[19]....
        /*0410*/ 	.word	0xffffffff


	//   ....[20]....
        /*0414*/ 	.word	0xffffffff


	//   ....[21]....
        /*0418*/ 	.word	0xffffffff


	//   ....[22]....
        /*041c*/ 	.word	0xffffffff


	//   ....[23]....
        /*0420*/ 	.word	0xffffffff


	//   ....[24]....
        /*0424*/ 	.word	0xffffffff


	//   ....[25]....
        /*0428*/ 	.word	0xffffffff


	//   ....[26]....
        /*042c*/ 	.word	0xffffffff


	//   ....[27]....
        /*0430*/ 	.word	0xffffffff


	//   ....[28]....
        /*0434*/ 	.word	0xffffffff


	//   ....[29]....
        /*0438*/ 	.word	0xffffffff


	//   ....[30]....
        /*043c*/ 	.word	0xffffffff


	//   ....[31]....
        /*0440*/ 	.word	0xffffffff


	//   ....[32]....
        /*0444*/ 	.word	0xffffffff


	//   ....[33]....
        /*0448*/ 	.word	0xffffffff


	//   ....[34]....
        /*044c*/ 	.word	0xffffffff


	//   ....[35]....
        /*0450*/ 	.word	0xffffffff


	//   ....[36]....
        /*0454*/ 	.word	0xffffffff


	//   ....[37]....
        /*0458*/ 	.word	0xffffffff


	//   ....[38]....
        /*045c*/ 	.word	0xffffffff


	//   ....[39]....
        /*0460*/ 	.word	0xffffffff


	//   ....[40]....
        /*0464*/ 	.word	0xffffffff


	//   ....[41]....
        /*0468*/ 	.word	0xffffffff


	//   ....[42]....
        /*046c*/ 	.word	0xffffffff


	//   ....[43]....
        /*0470*/ 	.word	0xffffffff


	//   ....[44]....
        /*0474*/ 	.word	0xffffffff


	//   ....[45]....
        /*0478*/ 	.word	0xffffffff


	//   ....[46]....
        /*047c*/ 	.word	0xffffffff


	//   ....[47]....
        /*0480*/ 	.word	0xffffffff


	//   ....[48]....
        /*0484*/ 	.word	0xffffffff


	//   ....[49]....
        /*0488*/ 	.word	0xffffffff


	//   ....[50]....
        /*048c*/ 	.word	0xffffffff


	//   ....[51]....
        /*0490*/ 	.word	0xffffffff


	//   ....[52]....
        /*0494*/ 	.word	0xffffffff


	//   ....[53]....
        /*0498*/ 	.word	0xffffffff


	//   ....[54]....
        /*049c*/ 	.word	0xffffffff


	//   ....[55]....
        /*04a0*/ 	.word	0xffffffff


	//   ....[56]....
        /*04a4*/ 	.word	0xffffffff


	//   ....[57]....
        /*04a8*/ 	.word	0xffffffff


	//   ....[58]....
        /*04ac*/ 	.word	0xffffffff


	//   ....[59]....
        /*04b0*/ 	.word	0xffffffff


	//   ....[60]....
        /*04b4*/ 	.word	0xffffffff


	//   ....[61]....
        /*04b8*/ 	.word	0xffffffff


	//   ....[62]....
        /*04bc*/ 	.word	0xffffffff


	//   ....[63]....
        /*04c0*/ 	.word	0xffffffff


	//   ....[64]....
        /*04c4*/ 	.word	0xffffffff


	//   ....[65]....
        /*04c8*/ 	.word	0xffffffff


	//   ....[66]....
        /*04cc*/ 	.word	0xffffffff


	//   ....[67]....
        /*04d0*/ 	.word	0xffffffff


	//   ....[68]....
        /*04d4*/ 	.word	0xffffffff


	//   ....[69]....
        /*04d8*/ 	.word	0xffffffff


	//   ....[70]....
        /*04dc*/ 	.word	0xffffffff


	//   ....[71]....
        /*04e0*/ 	.word	0xffffffff


	//   ....[72]....
        /*04e4*/ 	.word	0xffffffff


	//   ....[73]....
        /*04e8*/ 	.word	0xffffffff


	//   ....[74]....
        /*04ec*/ 	.word	0xffffffff


	//   ....[75]....
        /*04f0*/ 	.word	0xffffffff


	//   ....[76]....
        /*04f4*/ 	.word	0xffffffff


	//   ....[77]....
        /*04f8*/ 	.word	0xffffffff


	//   ....[78]....
        /*04fc*/ 	.word	0xffffffff


	//   ....[79]....
        /*0500*/ 	.word	0xffffffff


	//   ....[80]....
        /*0504*/ 	.word	0xffffffff


	//   ....[81]....
        /*0508*/ 	.word	0xffffffff


	//   ....[82]....
        /*050c*/ 	.word	0xffffffff


	//   ....[83]....
        /*0510*/ 	.word	0xffffffff


	//   ....[84]....
        /*0514*/ 	.word	0xffffffff


	//   ....[85]....
        /*0518*/ 	.word	0xffffffff


	//   ....[86]....
        /*051c*/ 	.word	0xffffffff


	//   ....[87]....
        /*0520*/ 	.word	0xffffffff


	//   ....[88]....
        /*0524*/ 	.word	0xffffffff


	//   ....[89]....
        /*0528*/ 	.word	0xffffffff


	//   ....[90]....
        /*052c*/ 	.word	0xffffffff


	//   ....[91]....
        /*0530*/ 	.word	0xffffffff


	//   ....[92]....
        /*0534*/ 	.word	0xffffffff


	//   ....[93]....
        /*0538*/ 	.word	0xffffffff


	//   ....[94]....
        /*053c*/ 	.word	0xffffffff


	//   ....[95]....
        /*0540*/ 	.word	0xffffffff


	//   ....[96]....
        /*0544*/ 	.word	0xffffffff


	//   ....[97]....
        /*0548*/ 	.word	0xffffffff


	//   ....[98]....
        /*054c*/ 	.word	0xffffffff


	//   ....[99]....
        /*0550*/ 	.word	0xffffffff


	//   ....[100]....
        /*0554*/ 	.word	0xffffffff


	//   ....[101]....
        /*0558*/ 	.word	0xffffffff


	//   ....[102]....
        /*055c*/ 	.word	0xffffffff


	//   ....[103]....
        /*0560*/ 	.word	0xffffffff


	//   ....[104]....
        /*0564*/ 	.word	0xffffffff


	//   ....[105]....
        /*0568*/ 	.word	0xffffffff


	//   ....[106]....
        /*056c*/ 	.word	0xffffffff


	//   ....[107]....
        /*0570*/ 	.word	0xffffffff


	//   ....[108]....
        /*0574*/ 	.word	0xffffffff


	//   ....[109]....
        /*0578*/ 	.word	0xffffffff


	//   ....[110]....
        /*057c*/ 	.word	0xffffffff


	//   ....[111]....
        /*0580*/ 	.word	0xffffffff


	//   ....[112]....
        /*0584*/ 	.word	0xffffffff


	//   ....[113]....
        /*0588*/ 	.word	0xffffffff


	//   ....[114]....
        /*058c*/ 	.word	0xffffffff


	//   ....[115]....
        /*0590*/ 	.word	0xffffffff


	//   ....[116]....
        /*0594*/ 	.word	0xffffffff


	//   ....[117]....
        /*0598*/ 	.word	0xffffffff


	//   ....[118]....
        /*059c*/ 	.word	0xffffffff


	//   ....[119]....
        /*05a0*/ 	.word	0xffffffff


	//   ....[120]....
        /*05a4*/ 	.word	0xffffffff


	//   ....[121]....
        /*05a8*/ 	.word	0xffffffff


	//   ....[122]....
        /*05ac*/ 	.word	0xffffffff


	//   ....[123]....
        /*05b0*/ 	.word	0xffffffff


	//   ....[124]....
        /*05b4*/ 	.word	0xffffffff


	//   ....[125]....
        /*05b8*/ 	.word	0xffffffff


	//   ....[126]....
        /*05bc*/ 	.word	0xffffffff


	//   ....[127]....
        /*05c0*/ 	.word	0xffffffff


	//   ....[128]....
        /*05c4*/ 	.word	0xffffffff


	//   ....[129]....
        /*05c8*/ 	.word	0xffffffff


	//   ....[130]....
        /*05cc*/ 	.word	0xffffffff


	//   ....[131]....
        /*05d0*/ 	.word	0xffffffff


	//   ....[132]....
        /*05d4*/ 	.word	0xffffffff


	//   ....[133]....
        /*05d8*/ 	.word	0xffffffff


	//   ....[134]....
        /*05dc*/ 	.word	0xffffffff


	//   ....[135]....
        /*05e0*/ 	.word	0xffffffff


	//   ....[136]....
        /*05e4*/ 	.word	0xffffffff


	//   ....[137]....
        /*05e8*/ 	.word	0xffffffff


	//   ....[138]....
        /*05ec*/ 	.word	0xffffffff


	//   ....[139]....
        /*05f0*/ 	.word	0xffffffff


	//   ....[140]....
        /*05f4*/ 	.word	0xffffffff


	//   ....[141]....
        /*05f8*/ 	.word	0xffffffff


	//   ....[142]....
        /*05fc*/ 	.word	0xffffffff


	//   ....[143]....
        /*0600*/ 	.word	0xffffffff


	//   ....[144]....
        /*0604*/ 	.word	0xffffffff


	//   ....[145]....
        /*0608*/ 	.word	0xffffffff


	//   ....[146]....
        /*060c*/ 	.word	0xffffffff


	//   ....[147]....
        /*0610*/ 	.word	0xffffffff


	//   ....[148]....
        /*0614*/ 	.word	0xffffffff


	//   ....[149]....
        /*0618*/ 	.word	0xffffffff


	//   ....[150]....
        /*061c*/ 	.word	0xffffffff


	//   ....[151]....
        /*0620*/ 	.word	0xffffffff


	//   ....[152]....
        /*0624*/ 	.word	0xffffffff


	//   ....[153]....
        /*0628*/ 	.word	0xffffffff


	//   ....[154]....
        /*062c*/ 	.word	0xffffffff


	//----- nvinfo : EIATTR_COOP_GROUP_INSTR_OFFSETS
	.align		4
.L_864:
        /*0630*/ 	.byte	0x04, 0x28
        /*0632*/ 	.short	(.L_866 - .L_865)


	//   ....[0]....
.L_865:
        /*0634*/ 	.word	0x00000050


	//   ....[1]....
        /*0638*/ 	.word	0x00001510


	//   ....[2]....
        /*063c*/ 	.word	0x00001530


	//   ....[3]....
        /*0640*/ 	.word	0x00001760


	//   ....[4]....
        /*0644*/ 	.word	0x00001770


	//   ....[5]....
        /*0648*/ 	.word	0x00001930


	//   ....[6]....
        /*064c*/ 	.word	0x00001950


	//   ....[7]....
        /*0650*/ 	.word	0x00001b10


	//   ....[8]....
        /*0654*/ 	.word	0x00001b20


	//   ....[9]....
        /*0658*/ 	.word	0x00002130


	//   ....[10]....
        /*065c*/ 	.word	0x00002150


	//   ....[11]....
        /*0660*/ 	.word	0x00002160


	//   ....[12]....
        /*0664*/ 	.word	0x00002190


	//   ....[13]....
        /*0668*/ 	.word	0x000022d0


	//   ....[14]....
        /*066c*/ 	.word	0x00002310


	//   ....[15]....
        /*0670*/ 	.word	0x000025f0


	//   ....[16]....
        /*0674*/ 	.word	0x00002610


	//   ....[17]....
        /*0678*/ 	.word	0x00002620


	//   ....[18]....
        /*067c*/ 	.word	0x00002640


	//   ....[19]....
        /*0680*/ 	.word	0x00002930


	//   ....[20]....
        /*0684*/ 	.word	0x00002970


	//   ....[21]....
        /*0688*/ 	.word	0x00003fd0


	//   ....[22]....
        /*068c*/ 	.word	0x00003ff0


	//   ....[23]....
        /*0690*/ 	.word	0x00004020


	//   ....[24]....
        /*0694*/ 	.word	0x00004040


	//   ....[25]....
        /*0698*/ 	.word	0x00004180


	//   ....[26]....
        /*069c*/ 	.word	0x00004200


	//   ....[27]....
        /*06a0*/ 	.word	0x000044f0


	//   ....[28]....
        /*06a4*/ 	.word	0x00004860


	//   ....[29]....
        /*06a8*/ 	.word	0x00004e70


	//   ....[30]....
        /*06ac*/ 	.word	0x00004e90


	//   ....[31]....
        /*06b0*/ 	.word	0x00004eb0


	//   ....[32]....
        /*06b4*/ 	.word	0x00004ed0


	//   ....[33]....
        /*06b8*/ 	.word	0x00007b30


	//   ....[34]....
        /*06bc*/ 	.word	0x00007b50


	//   ....[35]....
        /*06c0*/ 	.word	0x00007b80


	//   ....[36]....
        /*06c4*/ 	.word	0x00007bb0


	//   ....[37]....
        /*06c8*/ 	.word	0x00007c90


	//   ....[38]....
        /*06cc*/ 	.word	0x00007d50


	//   ....[39]....
        /*06d0*/ 	.word	0x00009530


	//   ....[40]....
        /*06d4*/ 	.word	0x00009550


	//   ....[41]....
        /*06d8*/ 	.word	0x00009580


	//   ....[42]....
        /*06dc*/ 	.word	0x000095b0


	//   ....[43]....
        /*06e0*/ 	.word	0x00009690


	//   ....[44]....
        /*06e4*/ 	.word	0x00009750


	//   ....[45]....
        /*06e8*/ 	.word	0x00009a70


	//   ....[46]....
        /*06ec*/ 	.word	0x00009db0


	//   ....[47]....
        /*06f0*/ 	.word	0x0000a3b0


	//   ....[48]....
        /*06f4*/ 	.word	0x0000a3d0


	//   ....[49]....
        /*06f8*/ 	.word	0x0000a3f0


	//   ....[50]....
        /*06fc*/ 	.word	0x0000a410


	//   ....[51]....
        /*0700*/ 	.word	0x0000cef0


	//   ....[52]....
        /*0704*/ 	.word	0x0000cf00


	//   ....[53]....
        /*0708*/ 	.word	0x0000cf40


	//   ....[54]....
        /*070c*/ 	.word	0x0000cf70


	//   ....[55]....
        /*0710*/ 	.word	0x0000cfa0


	//   ....[56]....
        /*0714*/ 	.word	0x0000d0f0


	//   ....[57]....
        /*0718*/ 	.word	0x0000e870


	//   ....[58]....
        /*071c*/ 	.word	0x0000e890


	//   ....[59]....
        /*0720*/ 	.word	0x0000e990


	//   ....[60]....
        /*0724*/ 	.word	0x0000e9b0


	//   ....[61]....
        /*0728*/ 	.word	0x0000e9e0


	//   ....[62]....
        /*072c*/ 	.word	0x0000ea70


	//   ....[63]....
        /*0730*/ 	.word	0x0000ef00


	//   ....[64]....
        /*0734*/ 	.word	0x0000ef10


	//   ....[65]....
        /*0738*/ 	.word	0x0000ef40


	//   ....[66]....
        /*073c*/ 	.word	0x0000ef50


	//   ....[67]....
        /*0740*/ 	.word	0x00011560


	//   ....[68]....
        /*0744*/ 	.word	0x000115b0


	//   ....[69]....
        /*0748*/ 	.word	0x000115d0


	//   ....[70]....
        /*074c*/ 	.word	0x000115f0


	//   ....[71]....
        /*0750*/ 	.word	0x00012a10


	//   ....[72]....
        /*0754*/ 	.word	0x00012d90


	//   ....[73]....
        /*0758*/ 	.word	0x00012dc0


	//   ....[74]....
        /*075c*/ 	.word	0x00012de0


	//   ....[75]....
        /*0760*/ 	.word	0x00012e00


	//   ....[76]....
        /*0764*/ 	.word	0x00013080


	//   ....[77]....
        /*0768*/ 	.word	0x000130a0


	//   ....[78]....
        /*076c*/ 	.word	0x00013220


	//   ....[79]....
        /*0770*/ 	.word	0x00013250


	//   ....[80]....
        /*0774*/ 	.word	0x00013390


	//   ....[81]....
        /*0778*/ 	.word	0x000133c0


	//   ....[82]....
        /*077c*/ 	.word	0x00013500


	//   ....[83]....
        /*0780*/ 	.word	0x00013520


	//   ....[84]....
        /*0784*/ 	.word	0x00013af0


	//   ....[85]....
        /*0788*/ 	.word	0x00013b10


	//   ....[86]....
        /*078c*/ 	.word	0x00013d50


	//   ....[87]....
        /*0790*/ 	.word	0x00013d60


	//   ....[88]....
        /*0794*/ 	.word	0x00013f30


	//   ....[89]....
        /*0798*/ 	.word	0x00013f50


	//   ....[90]....
        /*079c*/ 	.word	0x00014120


	//   ....[91]....
        /*07a0*/ 	.word	0x00014130


	//   ....[92]....
        /*07a4*/ 	.word	0x00014370


	//   ....[93]....
        /*07a8*/ 	.word	0x00014480


	//   ....[94]....
        /*07ac*/ 	.word	0x000144f0


	//   ....[95]....
        /*07b0*/ 	.word	0x00014560


	//   ....[96]....
        /*07b4*/ 	.word	0x000145c0


	//   ....[97]....
        /*07b8*/ 	.word	0x00014630


	//   ....[98]....
        /*07bc*/ 	.word	0x000146a0


	//   ....[99]....
        /*07c0*/ 	.word	0x00014710


	//   ....[100]....
        /*07c4*/ 	.word	0x00014770


	//   ....[101]....
        /*07c8*/ 	.word	0x000147e0


	//   ....[102]....
        /*07cc*/ 	.word	0x00014850


	//   ....[103]....
        /*07d0*/ 	.word	0x00014a20


	//   ....[104]....
        /*07d4*/ 	.word	0x00014a80


	//   ....[105]....
        /*07d8*/ 	.word	0x00014c80


	//   ....[106]....
        /*07dc*/ 	.word	0x00014ce0


	//   ....[107]....
        /*07e0*/ 	.word	0x00014d50


	//   ....[108]....
        /*07e4*/ 	.word	0x00014dc0


	//   ....[109]....
        /*07e8*/ 	.word	0x00015430


	//   ....[110]....
        /*07ec*/ 	.word	0x00015480


	//   ....[111]....
        /*07f0*/ 	.word	0x000154d0


	//   ....[112]....
        /*07f4*/ 	.word	0x00015520


	//   ....[113]....
        /*07f8*/ 	.word	0x00015590


	//   ....[114]....
        /*07fc*/ 	.word	0x00015600


	//   ....[115]....
        /*0800*/ 	.word	0x000157d0


	//   ....[116]....
        /*0804*/ 	.word	0x00015830


	//   ....[117]....
        /*0808*/ 	.word	0x00015a30


	//   ....[118]....
        /*080c*/ 	.word	0x00015a90


	//   ....[119]....
        /*0810*/ 	.word	0x00015b00


	//   ....[120]....
        /*0814*/ 	.word	0x00015b70


	//   ....[121]....
        /*0818*/ 	.word	0x00015d40


	//   ....[122]....
        /*081c*/ 	.word	0x00015da0


	//   ....[123]....
        /*0820*/ 	.word	0x00015fa0


	//   ....[124]....
        /*0824*/ 	.word	0x00016000


	//   ....[125]....
        /*0828*/ 	.word	0x00016070


	//   ....[126]....
        /*082c*/ 	.word	0x000160e0


	//   ....[127]....
        /*0830*/ 	.word	0x00016720


	//   ....[128]....
        /*0834*/ 	.word	0x00016760


	//   ....[129]....
        /*0838*/ 	.word	0x000167b0


	//   ....[130]....
        /*083c*/ 	.word	0x000167f0


	//   ....[131]....
        /*0840*/ 	.word	0x00016850


	//   ....[132]....
        /*0844*/ 	.word	0x000168c0


	//   ....[133]....
        /*0848*/ 	.word	0x00016930


	//   ....[134]....
        /*084c*/ 	.word	0x00016ab0


	//   ....[135]....
        /*0850*/ 	.word	0x00016b10


	//   ....[136]....
        /*0854*/ 	.word	0x00016c90


	//   ....[137]....
        /*0858*/ 	.word	0x00016cf0


	//   ....[138]....
        /*085c*/ 	.word	0x00016d40


	//   ....[139]....
        /*0860*/ 	.word	0x00016d80


	//   ....[140]....
        /*0864*/ 	.word	0x00016dd0


	//   ....[141]....
        /*0868*/ 	.word	0x00016e10


	//   ....[142]....
        /*086c*/ 	.word	0x00016e60


	//   ....[143]....
        /*0870*/ 	.word	0x00016ec0


	//   ....[144]....
        /*0874*/ 	.word	0x00016f10


	//   ....[145]....
        /*0878*/ 	.word	0x00016f70


	//   ....[146]....
        /*087c*/ 	.word	0x00016fe0


	//   ....[147]....
        /*0880*/ 	.word	0x00017050


	//   ....[148]....
        /*0884*/ 	.word	0x000170c0


	//   ....[149]....
        /*0888*/ 	.word	0x00017120


	//   ....[150]....
        /*088c*/ 	.word	0x00017190


	//   ....[151]....
        /*0890*/ 	.word	0x00017200


	//   ....[152]....
        /*0894*/ 	.word	0x00017270


	//   ....[153]....
        /*0898*/ 	.word	0x000172d0


	//   ....[154]....
        /*089c*/ 	.word	0x00017340


	//----- nvinfo : EIATTR_EXIT_INSTR_OFFSETS
	.align		4
.L_866:
        /*08a0*/ 	.byte	0x04, 0x1c
        /*08a2*/ 	.short	(.L_868 - .L_867)


	//   ....[0]....
.L_867:
        /*08a4*/ 	.word	0x000000a0


	//   ....[1]....
        /*08a8*/ 	.word	0x00014430


	//----- nvinfo : EIATTR_MAX_THREADS
	.align		4
.L_868:
        /*08ac*/ 	.byte	0x04, 0x05
        /*08ae*/ 	.short	(.L_870 - .L_869)
.L_869:
        /*08b0*/ 	.word	0x00000100
        /*08b4*/ 	.word	0x00000001
        /*08b8*/ 	.word	0x00000001


	//----- nvinfo : EIATTR_CRS_STACK_SIZE
	.align		4
.L_870:
        /*08bc*/ 	.byte	0x04, 0x1e
        /*08be*/ 	.short	(.L_872 - .L_871)
.L_871:
        /*08c0*/ 	.word	0x00000000
.L_872:


//--------------------- .nv.info._ZN7cutlass13device_kernelIN5flash19enable_sm80_to_sm89INS1_16FlashAttnFwdSm80INS1_25CollectiveMainloopFwdSm80ILi8ELi1ELb0EN4cute5tupleIJNS5_1CILi128EEENS7_ILi96EEENS7_ILi256EEEEEELi256ENS_10bfloat16_tEfNS_4arch4Sm80ELb1ELb0ELb0ELb1ELb1ELb0ELb1ELb0EEENS1_21CollectiveEpilogueFwdINS6_IJS8_SA_S9_EEENS6_IJNS7_ILi1EEESI_SI_EEESC_SE_Li256ELb1ELb1ELb0ELb0EEENS1_19SingleTileSchedulerILb1ELb0ELb1ELi128EEEEEEEEEvNT_6ParamsE --------------------------
	.section	.nv.info._ZN7cutlass13device_kernelIN5flash19enable_sm80_to_sm89INS1_16FlashAttnFwdSm80INS1_25CollectiveMainloopFwdSm80ILi8ELi1ELb0EN4cute5tupleIJNS5_1CILi128EEENS7_ILi96EEENS7_ILi256EEEEEELi256ENS_10bfloat16_tEfNS_4arch4Sm80ELb1ELb0ELb0ELb1ELb1ELb0ELb1ELb0EEENS1_21CollectiveEpilogueFwdINS6_IJS8_SA_S9_EEENS6_IJNS7_ILi1EEESI_SI_EEESC_SE_Li256ELb1ELb1ELb0ELb0EEENS1_19SingleTileSchedulerILb1ELb0ELb1ELi128EEEEEEEEEvNT_6ParamsE,"",@"SHT_CUDA_INFO"
	.sectionflags	@""
	.align	4


	//----- nvinfo : EIATTR_CUDA_API_VERSION
	.align		4
        /*0000*/ 	.byte	0x04, 0x37
        /*0002*/ 	.short	(.L_874 - .L_873)
.L_873:
        /*0004*/ 	.word	0x00000082


	//----- nvinfo : EIATTR_SW2861232_WAR
	.align		4
.L_874:
        /*0008*/ 	.byte	0x01, 0x35
	.zero		2


	//----- nvinfo : EIATTR_PARAM_CBANK
	.align		4
        /*000c*/ 	.byte	0x04, 0x0a
        /*000e*/ 	.short	(.L_876 - .L_875)
	.align		4
.L_875:
        /*0010*/ 	.word	index@(.nv.constant0._ZN7cutlass13device_kernelIN5flash19enable_sm80_to_sm89INS1_16FlashAttnFwdSm80INS1_25CollectiveMainloopFwdSm80ILi8ELi1ELb0EN4cute5tupleIJNS5_1CILi128EEENS7_ILi96EEENS7_ILi256EEEEEELi256ENS_10bfloat16_tEfNS_4arch4Sm80ELb1ELb0ELb0ELb1ELb1ELb0ELb1ELb0EEENS1_21CollectiveEpilogueFwdINS6_IJS8_SA_S9_EEENS6_IJNS7_ILi1EEESI_SI_EEESC_SE_Li256ELb1ELb1ELb0ELb0EEENS1_19SingleTileSchedulerILb1ELb0ELb1ELi128EEEEEEEEEvNT_6ParamsE)
        /*0014*/ 	.short	0x0160
        /*0016*/ 	.short	0x0418


	//----- nvinfo : EIATTR_CBANK_PARAM_SIZE
	.align		4
.L_876:
        /*0018*/ 	.byte	0x03, 0x19
        /*001a*/ 	.short	0x0418


	//----- nvinfo : EIATTR_KPARAM_INFO
	.align		4
        /*001c*/ 	.byte	0x04, 0x17
        /*001e*/ 	.short	(.L_878 - .L_877)
.L_877:
        /*0020*/ 	.word	0x00000000
        /*0024*/ 	.short	0x0000
        /*0026*/ 	.short	0x0000
        /*0028*/ 	.byte	0x00, 0xf0, 0x61, 0x10


	//----- nvinfo : EIATTR_MAXREG_COUNT
	.align		4
.L_878:
        /*002c*/ 	.byte	0x03, 0x1b
        /*002e*/ 	.short	0x00ff


	//----- nvinfo : EIATTR_NUM_BARRIERS
	.align		4
        /*0030*/ 	.byte	0x02, 0x4c
        /*0032*/ 	.byte	0x02
	.zero		1


	//----- nvinfo : EIATTR_ANNOTATIONS
	.align		4
        /*0034*/ 	.byte	0x04, 0x55
        /*0036*/ 	.short	(.L_880 - .L_879)


	//   ....[0]....
.L_879:
        /* <DEDUP_REMOVED lines=60> */


	//----- nvinfo : EIATTR_MERCURY_ISA_VERSION
	.align		4
.L_880:
        /*03e0*/ 	.byte	0x03, 0x5f
        /*03e2*/ 	.short	0x0000


	//----- nvinfo : EIATTR_COOP_GROUP_MASK_REGIDS
	.align		4
        /*03e4*/ 	.byte	0x04, 0x29
        /*03e6*/ 	.short	(.L_882 - .L_881)


	//   ....[0]....
.L_881:
        /*03e8*/ 	.word	0xffffffff


	//   ....[1]....
        /*03ec*/ 	.word	0xffffffff


	//   ....[2]....
        /*03f0*/ 	.word	0xffffffff


	//   ....[3]....
        /*03f4*/ 	.word	0xffffffff


	//   ....[4]....
        /*03f8*/ 	.word	0xffffffff


	//   ....[5]....
        /*03fc*/ 	.word	0xffffffff


	//   ....[6]....
        /*0400*/ 	.word	0xffffffff


	//   ....[7]....
        /*0404*/ 	.word	0xffffffff


	//   ....[8]....
        /*0408*/ 	.word	0xffffffff


	//   ....[9]....
        /*040c*/ 	.word	0xffffffff


	//   ....[10]....
        /*0410*/ 	.word	0xffffffff


	//   ....[11]....
        /*0414*/ 	.word	0xffffffff


	//   ....[12]....
        /*0418*/ 	.word	0xffffffff


	//   ....[13]....
        /*041c*/ 	.word	0xffffffff


	//   ....[14]....
        /*0420*/ 	.word	0xffffffff


	//   ....[15]....
        /*0424*/ 	.word	0xffffffff


	//   ....[16]....
        /*0428*/ 	.word	0xffffffff


	//   ....[17]....
        /*042c*/ 	.word	0xffffffff


	//   ....[18]....
        /*0430*/ 	.word	0xffffffff


	//   ....[19]....
        /*0434*/ 	.word	0xffffffff


	//   ....[20]....
        /*0438*/ 	.word	0xffffffff


	//   ....[21]....
        /*043c*/ 	.word	0xffffffff


	//   ....[22]....
        /*0440*/ 	.word	0xffffffff


	//   ....[23]....
        /*0444*/ 	.word	0xffffffff


	//   ....[24]....
        /*0448*/ 	.word	0xffffffff


	//   ....[25]....
        /*044c*/ 	.word	0xffffffff


	//   ....[26]....
        /*0450*/ 	.word	0xffffffff


	//   ....[27]....
        /*0454*/ 	.word	0xffffffff


	//   ....[28]....
        /*0458*/ 	.word	0xffffffff


	//   ....[29]....
        /*045c*/ 	.word	0xffffffff


	//   ....[30]....
        /*0460*/ 	.word	0xffffffff


	//   ....[31]....
        /*0464*/ 	.word	0xffffffff


	//   ....[32]....
        /*0468*/ 	.word	0xffffffff


	//   ....[33]....
        /*046c*/ 	.word	0xffffffff


	//   ....[34]....
        /*0470*/ 	.word	0xffffffff


	//   ....[35]....
        /*0474*/ 	.word	0xffffffff


	//   ....[36]....
        /*0478*/ 	.word	0xffffffff


	//   ....[37]....
        /*047c*/ 	.word	0xffffffff


	//   ....[38]....
        /*0480*/ 	.word	0xffffffff


	//   ....[39]....
        /*0484*/ 	.word	0xffffffff


	//   ....[40]....
        /*0488*/ 	.word	0xffffffff


	//   ....[41]....
        /*048c*/ 	.word	0xffffffff


	//   ....[42]....
        /*0490*/ 	.word	0xffffffff


	//   ....[43]....
        /*0494*/ 	.word	0xffffffff


	//   ....[44]....
        /*0498*/ 	.word	0xffffffff


	//   ....[45]....
        /*049c*/ 	.word	0xffffffff


	//   ....[46]....
        /*04a0*/ 	.word	0xffffffff


	//   ....[47]....
        /*04a4*/ 	.word	0xffffffff


	//   ....[48]....
        /*04a8*/ 	.word	0xffffffff


	//   ....[49]....
        /*04ac*/ 	.word	0xffffffff


	//   ....[50]....
        /*04b0*/ 	.word	0xffffffff


	//   ....[51]....
        /*04b4*/ 	.word	0xffffffff


	//   ....[52]....
        /*04b8*/ 	.word	0xffffffff


	//   ....[53]....
        /*04bc*/ 	.word	0xffffffff


	//   ....[54]....
        /*04c0*/ 	.word	0xffffffff


	//   ....[55]....
        /*04c4*/ 	.word	0xffffffff


	//   ....[56]....
        /*04c8*/ 	.word	0xffffffff


	//   ....[57]....
        /*04cc*/ 	.word	0xffffffff


	//   ....[58]....
        /*04d0*/ 	.word	0xffffffff


	//   ....[59]....
        /*04d4*/ 	.word	0xffffffff


	//   ....[60]....
        /*04d8*/ 	.word	0xffffffff


	//   ....[61]....
        /*04dc*/ 	.word	0xffffffff


	//   ....[62]....
        /*04e0*/ 	.word	0xffffffff


	//   ....[63]....
        /*04e4*/ 	.word	0xffffffff


	//   ....[64]....
        /*04e8*/ 	.word	0xffffffff


	//   ....[65]....
        /*04ec*/ 	.word	0xffffffff


	//   ....[66]....
        /*04f0*/ 	.word	0xffffffff


	//   ....[67]....
        /*04f4*/ 	.word	0xffffffff


	//   ....[68]....
        /*04f8*/ 	.word	0xffffffff


	//   ....[69]....
        /*04fc*/ 	.word	0xffffffff


	//   ....[70]....
        /*0500*/ 	.word	0xffffffff


	//   ....[71]....
        /*0504*/ 	.word	0xffffffff


	//   ....[72]....
        /*0508*/ 	.word	0xffffffff


	//   ....[73]....
        /*050c*/ 	.word	0xffffffff


	//   ....[74]....
        /*0510*/ 	.word	0xffffffff


	//   ....[75]....
        /*0514*/ 	.word	0xffffffff


	//   ....[76]....
        /*0518*/ 	.word	0xffffffff


	//   ....[77]....
        /*051c*/ 	.word	0xffffffff


	//   ....[78]....
        /*0520*/ 	.word	0xffffffff


	//   ....[79]....
        /*0524*/ 	.word	0xffffffff


	//   ....[80]....
        /*0528*/ 	.word	0xffffffff


	//   ....[81]....
        /*052c*/ 	.word	0xffffffff


	//   ....[82]....
        /*0530*/ 	.word	0xffffffff


	//   ....[83]....
        /*0534*/ 	.word	0xffffffff


	//   ....[84]....
        /*0538*/ 	.word	0xffffffff


	//   ....[85]....
        /*053c*/ 	.word	0xffffffff


	//   ....[86]....
        /*0540*/ 	.word	0xffffffff


	//   ....[87]....
        /*0544*/ 	.word	0xffffffff


	//   ....[88]....
        /*0548*/ 	.word	0xffffffff


	//   ....[89]....
        /*054c*/ 	.word	0xffffffff


	//   ....[90]....
        /*0550*/ 	.word	0xffffffff


	//----- nvinfo : EIATTR_COOP_GROUP_INSTR_OFFSETS
	.align		4
.L_882:
        /*0554*/ 	.byte	0x04, 0x28
        /*0556*/ 	.short	(.L_884 - .L_883)


	//   ....[0]....
.L_883:
        /*0558*/ 	.word	0x000000a0


	//   ....[1]....
        /*055c*/ 	.word	0x00001420


	//   ....[2]....
        /*0560*/ 	.word	0x00001450


	//   ....[3]....
        /*0564*/ 	.word	0x000016c0


	//   ....[4]....
        /*0568*/ 	.word	0x000016f0


	//   ....[5]....
        /*056c*/ 	.word	0x00001860


	//   ....[6]....
        /*0570*/ 	.word	0x00001890


	//   ....[7]....
        /*0574*/ 	.word	0x00001a10


	//   ....[8]....
        /*0578*/ 	.word	0x00001a60


	//   ....[9]....
        /*057c*/ 	.word	0x00002140


	//   ....[10]....
        /*0580*/ 	.word	0x00002180


	//   ....[11]....
        /*0584*/ 	.word	0x00002220


	//   ....[12]....
        /*0588*/ 	.word	0x00002260


	//   ....[13]....
        /*058c*/ 	.word	0x00002290


	//   ....[14]....
        /*0590*/ 	.word	0x000022c0


	//   ....[15]....
        /*0594*/ 	.word	0x00002300


	//   ....[16]....
        /*0598*/ 	.word	0x00002330


	//   ....[17]....
        /*059c*/ 	.word	0x00002360


	//   ....[18]....
        /*05a0*/ 	.word	0x00002390


	//   ....[19]....
        /*05a4*/ 	.word	0x00002550


	//   ....[20]....
        /*05a8*/ 	.word	0x000025a0


	//   ....[21]....
        /*05ac*/ 	.word	0x000041c0


	//   ....[22]....
        /*05b0*/ 	.word	0x000041d0


	//   ....[23]....
        /*05b4*/ 	.word	0x000041e0


	//   ....[24]....
        /*05b8*/ 	.word	0x000042c0


	//   ....[25]....
        /*05bc*/ 	.word	0x000042e0


	//   ....[26]....
        /*05c0*/ 	.word	0x000042f0


	//   ....[27]....
        /*05c4*/ 	.word	0x00004770


	//   ....[28]....
        /*05c8*/ 	.word	0x00004780


	//   ....[29]....
        /*05cc*/ 	.word	0x00004c90


	//   ....[30]....
        /*05d0*/ 	.word	0x00005090


	//   ....[31]....
        /*05d4*/ 	.word	0x000050e0


	//   ....[32]....
        /*05d8*/ 	.word	0x00005150


	//   ....[33]....
        /*05dc*/ 	.word	0x00008e70


	//   ....[34]....
        /*05e0*/ 	.word	0x00008ea0


	//   ....[35]....
        /*05e4*/ 	.word	0x00008f50


	//   ....[36]....
        /*05e8*/ 	.word	0x00008f90


	//   ....[37]....
        /*05ec*/ 	.word	0x00008fa0


	//   ....[38]....
        /*05f0*/ 	.word	0x00008fb0


	//   ....[39]....
        /*05f4*/ 	.word	0x0000a780


	//   ....[40]....
        /*05f8*/ 	.word	0x0000a790


	//   ....[41]....
        /*05fc*/ 	.word	0x0000a7a0


	//   ....[42]....
        /*0600*/ 	.word	0x0000a7b0


	//   ....[43]....
        /*0604*/ 	.word	0x0000a890


	//   ....[44]....
        /*0608*/ 	.word	0x0000a8f0


	//   ....[45]....
        /*060c*/ 	.word	0x0000ab50


	//   ....[46]....
        /*0610*/ 	.word	0x0000ab60


	//   ....[47]....
        /*0614*/ 	.word	0x0000b500


	//   ....[48]....
        /*0618*/ 	.word	0x0000b540


	//   ....[49]....
        /*061c*/ 	.word	0x0000b560


	//   ....[50]....
        /*0620*/ 	.word	0x0000b580


	//   ....[51]....
        /*0624*/ 	.word	0x0000e290


	//   ....[52]....
        /*0628*/ 	.word	0x0000e2a0


	//   ....[53]....
        /*062c*/ 	.word	0x0000e2b0


	//   ....[54]....
        /*0630*/ 	.word	0x0000e2c0


	//   ....[55]....
        /*0634*/ 	.word	0x0000e360


	//   ....[56]....
        /*0638*/ 	.word	0x0000e380


	//   ....[57]....
        /*063c*/ 	.word	0x0000e820


	//   ....[58]....
        /*0640*/ 	.word	0x0000e830


	//   ....[59]....
        /*0644*/ 	.word	0x0000e850


	//   ....[60]....
        /*0648*/ 	.word	0x0000e860


	//   ....[61]....
        /*064c*/ 	.word	0x0000e880


	//   ....[62]....
        /*0650*/ 	.word	0x0000e920


	//   ....[63]....
        /*0654*/ 	.word	0x000100a0


	//   ....[64]....
        /*0658*/ 	.word	0x000100c0


	//   ....[65]....
        /*065c*/ 	.word	0x000100f0


	//   ....[66]....
        /*0660*/ 	.word	0x00010100


	//   ....[67]....
        /*0664*/ 	.word	0x000126c0


	//   ....[68]....
        /*0668*/ 	.word	0x000126d0


	//   ....[69]....
        /*066c*/ 	.word	0x00012700


	//   ....[70]....
        /*0670*/ 	.word	0x00012720


	//   ....[71]....
        /*0674*/ 	.word	0x00014180


	//   ....[72]....
        /*0678*/ 	.word	0x000141e0


	//   ....[73]....
        /*067c*/ 	.word	0x00014210


	//   ....[74]....
        /*0680*/ 	.word	0x00014240


	//   ....[75]....
        /*0684*/ 	.word	0x00014470


	//   ....[76]....
        /*0688*/ 	.word	0x00014480


	//   ....[77]....
        /*068c*/ 	.word	0x00014680


	//   ....[78]....
        /*0690*/ 	.word	0x000146b0


	//   ....[79]....
        /*0694*/ 	.word	0x00014870


	//   ....[80]....
        /*0698*/ 	.word	0x000148a0


	//   ....[81]....
        /*069c*/ 	.word	0x00014a60


	//   ....[82]....
        /*06a0*/ 	.word	0x00014a80


	//   ....[83]....
        /*06a4*/ 	.word	0x00015400


	//   ....[84]....
        /*06a8*/ 	.word	0x00015420


	//   ....[85]....
        /*06ac*/ 	.word	0x000155e0


	//   ....[86]....
        /*06b0*/ 	.word	0x00015610


	//   ....[87]....
        /*06b4*/ 	.word	0x000157a0


	//   ....[88]....
        /*06b8*/ 	.word	0x000157d0


	//   ....[89]....
        /*06bc*/ 	.word	0x00015960


	//   ....[90]....
        /*06c0*/ 	.word	0x00015980


	//----- nvinfo : EIATTR_EXIT_INSTR_OFFSETS
	.align		4
.L_884:
        /*06c4*/ 	.byte	0x04, 0x1c
        /*06c6*/ 	.short	(.L_886 - .L_885)


	//   ....[0]....
.L_885:
        /*06c8*/ 	.word	0x00000450


	//   ....[1]....
        /*06cc*/ 	.word	0x00014a90


	//   ....[2]....
        /*06d0*/ 	.word	0x00014bd0


	//   ....[3]....
        /*06d4*/ 	.word	0x00014c30


	//   ....[4]....
        /*06d8*/ 	.word	0x00015990


	//   ....[5]....
        /*06dc*/ 	.word	0x00015aa0


	//   ....[6]....
        /*06e0*/ 	.word	0x00015b00


	//----- nvinfo : EIATTR_CTAIDZ_USED
	.align		4
.L_886:
        /*06e4*/ 	.byte	0x01, 0x04
	.zero		2


	//----- nvinfo : EIATTR_MAX_THREADS
	.align		4
        /*06e8*/ 	.byte	0x04, 0x05
        /*06ea*/ 	.short	(.L_888 - .L_887)
.L_887:
        /*06ec*/ 	.word	0x00000100
        /*06f0*/ 	.word	0x00000001
        /*06f4*/ 	.word	0x00000001


	//----- nvinfo : EIATTR_CRS_STACK_SIZE
	.align		4
.L_888:
        /*06f8*/ 	.byte	0x04, 0x1e
        /*06fa*/ 	.short	(.L_890 - .L_889)
.L_889:
        /*06fc*/ 	.word	0x00000000
.L_890:


//--------------------- .nv.info._ZN7cutlass13device_kernelIN5flash19enable_sm80_to_sm89INS1_16FlashAttnFwdSm80INS1_25CollectiveMainloopFwdSm80ILi8ELi1ELb0EN4cute5tupleIJNS5_1CILi128EEENS7_ILi48EEENS7_ILi256EEEEEELi256ENS_10bfloat16_tEfNS_4arch4Sm80ELb1ELb0ELb0ELb1ELb1ELb1ELb1ELb0EEENS1_21CollectiveEpilogueFwdINS6_IJS8_SA_S9_EEENS6_IJNS7_ILi1EEESI_SI_EEESC_SE_Li256ELb1ELb1ELb0ELb0EEENS1_19SingleTileSchedulerILb1ELb0ELb1ELi128EEEEEEEEEvNT_6ParamsE --------------------------
	.section	.nv.info._ZN7cutlass13device_kernelIN5flash19enable_sm80_to_sm89INS1_16FlashAttnFwdSm80INS1_25CollectiveMainloopFwdSm80ILi8ELi1ELb0EN4cute5tupleIJNS5_1CILi128EEENS7_ILi48EEENS7_ILi256EEEEEELi256ENS_10bfloat16_tEfNS_4arch4Sm80ELb1ELb0ELb0ELb1ELb1ELb1ELb1ELb0EEENS1_21CollectiveEpilogueFwdINS6_IJS8_SA_S9_EEENS6_IJNS7_ILi1EEESI_SI_EEESC_SE_Li256ELb1ELb1ELb0ELb0EEENS1_19SingleTileSchedulerILb1ELb0ELb1ELi128EEEEEEEEEvNT_6ParamsE,"",@"SHT_CUDA_INFO"
	.sectionflags	@""
	.align	4


	//----- nvinfo : EIATTR_CUDA_API_VERSION
	.align		4
        /*0000*/ 	.byte	0x04, 0x37
        /*0002*/ 	.short	(.L_892 - .L_891)
.L_891:
        /*0004*/ 	.word	0x00000082


	//----- nvinfo : EIATTR_SW2861232_WAR
	.align		4
.L_892:
        /*0008*/ 	.byte	0x01, 0x35
	.zero		2


	//----- nvinfo : EIATTR_PARAM_CBANK
	.align		4
        /*000c*/ 	.byte	0x04, 0x0a
        /*000e*/ 	.short	(.L_894 - .L_893)
	.align		4
.L_893:
        /*0010*/ 	.word	index@(.nv.constant0._ZN7cutlass13device_kernelIN5flash19enable_sm80_to_sm89INS1_16FlashAttnFwdSm80INS1_25CollectiveMainloopFwdSm80ILi8ELi1ELb0EN4cute5tupleIJNS5_1CILi128EEENS7_ILi48EEENS7_ILi256EEEEEELi256ENS_10bfloat16_tEfNS_4arch4Sm80ELb1ELb0ELb0ELb1ELb1ELb1ELb1ELb0EEENS1_21CollectiveEpilogueFwdINS6_IJS8_SA_S9_EEENS6_IJNS7_ILi1EEESI_SI_EEESC_SE_Li256ELb1ELb1ELb0ELb0EEENS1_19SingleTileSchedulerILb1ELb0ELb1ELi128EEEEEEEEEvNT_6ParamsE)
        /*0014*/ 	.short	0x0160
        /*0016*/ 	.short	0x0418


	//----- nvinfo : EIATTR_CBANK_PARAM_SIZE
	.align		4
.L_894:
        /*0018*/ 	.byte	0x03, 0x19
        /*001a*/ 	.short	0x0418


	//----- nvinfo : EIATTR_KPARAM_INFO
	.align		4
        /*001c*/ 	.byte	0x04, 0x17
        /*001e*/ 	.short	(.L_896 - .L_895)
.L_895:
        /*0020*/ 	.word	0x00000000
        /*0024*/ 	.short	0x0000
        /*0026*/ 	.short	0x0000
        /*0028*/ 	.byte	0x00, 0xf0, 0x61, 0x10


	//----- nvinfo : EIATTR_MAXREG_COUNT
	.align		4
.L_896:
        /*002c*/ 	.byte	0x03, 0x1b
        /*002e*/ 	.short	0x00ff


	//----- nvinfo : EIATTR_NUM_BARRIERS
	.align		4
        /*0030*/ 	.byte	0x02, 0x4c
        /*0032*/ 	.byte	0x02
	.zero		1


	//----- nvinfo : EIATTR_MERCURY_ISA_VERSION
	.align		4
        /*0034*/ 	.byte	0x03, 0x5f
        /*0036*/ 	.short	0x0000


	//----- nvinfo : EIATTR_COOP_GROUP_MASK_REGIDS
	.align		4
        /*0038*/ 	.byte	0x04, 0x29
        /*003a*/ 	.short	(.L_898 - .L_897)


	//   ....[0]....
.L_897:
        /*003c*/ 	.word	0xffffffff


	//   ....[1]....
        /*0040*/ 	.word	0xffffffff


	//   ....[2]....
        /*0044*/ 	.word	0xffffffff


	//   ....[3]....
        /*0048*/ 	.word	0xffffffff


	//   ....[4]....
        /*004c*/ 	.word	0xffffffff


	//   ....[5]....
        /*0050*/ 	.word	0xffffffff


	//   ....[6]....
        /*0054*/ 	.word	0xffffffff


	//   ....[7]....
        /*0058*/ 	.word	0xffffffff


	//   ....[8]....
        /*005c*/ 	.word	0xffffffff


	//   ....[9]....
        /*0060*/ 	.word	0xffffffff


	//   ....[10]....
        /*0064*/ 	.word	0xffffffff


	//   ....[11]....
        /*0068*/ 	.word	0xffffffff


	//   ....[12]....
        /*006c*/ 	.word	0xffffffff


	//   ....[13]....
        /*0070*/ 	.word	0xffffffff


	//   ....[14]....
        /*0074*/ 	.word	0xffffffff


	//   ....[15]....
        /*0078*/ 	.word	0xffffffff


	//   ....[16]....
        /*007c*/ 	.word	0xffffffff


	//   ....[17]....
        /*0080*/ 	.word	0xffffffff


	//   ....[18]....
        /*0084*/ 	.word	0xffffffff


	//   ....[19]....
        /*0088*/ 	.word	0xffffffff


	//   ....[20]....
        /*008c*/ 	.word	0xffffffff


	//   ....[21]....
        /*0090*/ 	.word	0xffffffff


	//   ....[22]....
        /*0094*/ 	.word	0xffffffff


	//   ....[23]....
        /*0098*/ 	.word	0xffffffff


	//   ....[24]....
        /*009c*/ 	.word	0xffffffff


	//   ....[25]....
        /*00a0*/ 	.word	0xffffffff


	//   ....[26]....
        /*00a4*/ 	.word	0xffffffff


	//   ....[27]....
        /*00a8*/ 	.word	0xffffffff


	//   ....[28]....
        /*00ac*/ 	.word	0xffffffff


	//   ....[29]....
        /*00b0*/ 	.word	0xffffffff


	//   ....[30]....
        /*00b4*/ 	.word	0xffffffff


	//   ....[31]....
        /*00b8*/ 	.word	0xffffffff


	//   ....[32]....
        /*00bc*/ 	.word	0xffffffff


	//   ....[33]....
        /*00c0*/ 	.word	0xffffffff


	//   ....[34]....
        /*00c4*/ 	.word	0xffffffff


	//   ....[35]....
        /*00c8*/ 	.word	0xffffffff


	//   ....[36]....
        /*00cc*/ 	.word	0xffffffff


	//   ....[37]....
        /*00d0*/ 	.word	0xffffffff


	//   ....[38]....
        /*00d4*/ 	.word	0xffffffff


	//   ....[39]....
        /*00d8*/ 	.word	0xffffffff


	//   ....[40]....
        /*00dc*/ 	.word	0xffffffff


	//   ....[41]....
        /*00e0*/ 	.word	0xffffffff


	//   ....[42]....
        /*00e4*/ 	.word	0xffffffff


	//   ....[43]....
        /*00e8*/ 	.word	0xffffffff


	//   ....[44]....
        /*00ec*/ 	.word	0xffffffff


	//   ....[45]....
        /*00f0*/ 	.word	0xffffffff


	//   ....[46]....
        /*00f4*/ 	.word	0xffffffff


	//   ....[47]....
        /*00f8*/ 	.word	0xffffffff


	//   ....[48]....
        /*00fc*/ 	.word	0xffffffff


	//   ....[49]....
        /*0100*/ 	.word	0xffffffff


	//   ....[50]....
        /*0104*/ 	.word	0xffffffff


	//   ....[51]....
        /*0108*/ 	.word	0xffffffff


	//   ....[52]....
        /*010c*/ 	.word	0xffffffff


	//   ....[53]....
        /*0110*/ 	.word	0xffffffff


	//   ....[54]....
        /*0114*/ 	.word	0xffffffff


	//   ....[55]....
        /*0118*/ 	.word	0xffffffff


	//   ....[56]....
        /*011c*/ 	.word	0xffffffff


	//   ....[57]....
        /*0120*/ 	.word	0xffffffff


	//   ....[58]....
        /*0124*/ 	.word	0xffffffff


	//   ....[59]....
        /*0128*/ 	.word	0xffffffff


	//   ....[60]....
        /*012c*/ 	.word	0xffffffff


	//   ....[61]....
        /*0130*/ 	.word	0xffffffff


	//   ....[62]....
        /*0134*/ 	.word	0xffffffff


	//   ....[63]....
        /*0138*/ 	.word	0xffffffff


	//   ....[64]....
        /*013c*/ 	.word	0xffffffff


	//   ....[65]....
        /*0140*/ 	.word	0xffffffff


	//   ....[66]....
        /*0144*/ 	.word	0xffffffff


	//   ....[67]....
        /*0148*/ 	.word	0xffffffff


	//   ....[68]....
        /*014c*/ 	.word	0xffffffff


	//   ....[69]....
        /*0150*/ 	.word	0xffffffff


	//   ....[70]....
        /*0154*/ 	.word	0xffffffff


	//   ....[71]....
        /*0158*/ 	.word	0xffffffff


	//   ....[72]....
        /*015c*/ 	.word	0xffffffff


	//   ....[73]....
        /*0160*/ 	.word	0xffffffff


	//   ....[74]....
        /*0164*/ 	.word	0xffffffff


	//   ....[75]....
        /*0168*/ 	.word	0xffffffff


	//   ....[76]....
        /*016c*/ 	.word	0xffffffff


	//   ....[77]....
        /*0170*/ 	.word	0xffffffff


	//   ....[78]....
        /*0174*/ 	.word	0xffffffff


	//   ....[79]....
        /*0178*/ 	.word	0xffffffff


	//   ....[80]....
        /*017c*/ 	.word	0xffffffff


	//   ....[81]....
        /*0180*/ 	.word	0xffffffff


	//   ....[82]....
        /*0184*/ 	.word	0xffffffff


	//   ....[83]....
        /*0188*/ 	.word	0xffffffff


	//   ....[84]....
        /*018c*/ 	.word	0xffffffff


	//   ....[85]....
        /*0190*/ 	.word	0xffffffff


	//   ....[86]....
        /*0194*/ 	.word	0xffffffff


	//   ....[87]....
        /*0198*/ 	.word	0xffffffff


	//   ....[88]....
        /*019c*/ 	.word	0xffffffff


	//   ....[89]....
        /*01a0*/ 	.word	0xffffffff


	//   ....[90]....
        /*01a4*/ 	.word	0xffffffff


	//   ....[91]....
        /*01a8*/ 	.word	0xffffffff


	//   ....[92]....
        /*01ac*/ 	.word	0xffffffff


	//   ....[93]....
        /*01b0*/ 	.word	0xffffffff


	//   ....[94]....
        /*01b4*/ 	.word	0xffffffff


	//   ....[95]....
        /*01b8*/ 	.word	0xffffffff


	//   ....[96]....
        /*01bc*/ 	.word	0xffffffff


	//   ....[97]....
        /*01c0*/ 	.word	0xffffffff


	//   ....[98]....
        /*01c4*/ 	.word	0xffffffff


	//   ....[99]....
        /*01c8*/ 	.word	0xffffffff


	//   ....[100]....
        /*01cc*/ 	.word	0xffffffff


	//   ....[101]....
        /*01d0*/ 	.word	0xffffffff


	//   ....[102]....
        /*01d4*/ 	.word	0xffffffff


	//   ....[103]....
        /*01d8*/ 	.word	0xffffffff


	//   ....[104]....
        /*01dc*/ 	.word	0xffffffff


	//   ....[105]....
        /*01e0*/ 	.word	0xffffffff


	//   ....[106]....
        /*01e4*/ 	.word	0xffffffff


	//   ....[107]....
        /*01e8*/ 	.word	0xffffffff


	//   ....[108]....
        /*01ec*/ 	.word	0xffffffff


	//   ....[109]....
        /*01f0*/ 	.word	0xffffffff


	//   ....[110]....
        /*01f4*/ 	.word	0xffffffff


	//   ....[111]....
        /*01f8*/ 	.word	0xffffffff


	//   ....[112]....
        /*01fc*/ 	.word	0xffffffff


	//   ....[113]....
        /*0200*/ 	.word	0xffffffff


	//   ....[114]....
        /*0204*/ 	.word	0xffffffff


	//   ....[115]....
        /*0208*/ 	.word	0xffffffff


	//   ....[116]....
        /*020c*/ 	.word	0xffffffff


	//   ....[117]....
        /*0210*/ 	.word	0xffffffff


	//   ....[118]....
        /*0214*/ 	.word	0xffffffff


	//   ....[119]....
        /*0218*/ 	.word	0xffffffff


	//   ....[120]....
        /*021c*/ 	.word	0xffffffff


	//   ....[121]....
        /*0220*/ 	.word	0xffffffff


	//   ....[122]....
        /*0224*/ 	.word	0xffffffff


	//   ....[123]....
        /*0228*/ 	.word	0xffffffff


	//   ....[124]....
        /*022c*/ 	.word	0xffffffff


	//   ....[125]....
        /*0230*/ 	.word	0xffffffff


	//   ....[126]....
        /*0234*/ 	.word	0xffffffff


	//   ....[127]....
        /*0238*/ 	.word	0xffffffff


	//   ....[128]....
        /*023c*/ 	.word	0xffffffff


	//   ....[129]....
        /*0240*/ 	.word	0xffffffff


	//   ....[130]....
        /*0244*/ 	.word	0xffffffff


	//----- nvinfo : EIATTR_COOP_GROUP_INSTR_OFFSETS
	.align		4
.L_898:
        /*0248*/ 	.byte	0x04, 0x28
        /*024a*/ 	.short	(.L_900 - .L_899)


	//   ....[0]....
.L_899:
        /*024c*/ 	.word	0x00000090


	//   ....[1]....
        /*0250*/ 	.word	0x00002710


	//   ....[2]....
        /*0254*/ 	.word	0x00002790


	//   ....[3]....
        /*0258*/ 	.word	0x00003800


	//   ....[4]....
        /*025c*/ 	.word	0x00003810


	//   ....[5]....
        /*0260*/ 	.word	0x00004db0


	//   ....[6]....
        /*0264*/ 	.word	0x00004e30


	//   ....[7]....
        /*0268*/ 	.word	0x00005f40


	//   ....[8]....
        /*026c*/ 	.word	0x00005f50


	//   ....[9]....
        /*0270*/ 	.word	0x00006ef0


	//   ....[10]....
        /*0274*/ 	.word	0x00006f20


	//   ....[11]....
        /*0278*/ 	.word	0x000070f0


	//   ....[12]....
        /*027c*/ 	.word	0x00007110


	//   ....[13]....
        /*0280*/ 	.word	0x00007540


	//   ....[14]....
        /*0284*/ 	.word	0x00007560


	//   ....[15]....
        /*0288*/ 	.word	0x00007790


	//   ....[16]....
        /*028c*/ 	.word	0x000077b0


	//   ....[17]....
        /*0290*/ 	.word	0x000086b0


	//   ....[18]....
        /*0294*/ 	.word	0x000086d0


	//   ....[19]....
        /*0298*/ 	.word	0x000088c0


	//   ....[20]....
        /*029c*/ 	.word	0x000088f0


	//   ....[21]....
        /*02a0*/ 	.word	0x00008a70


	//   ....[22]....
        /*02a4*/ 	.word	0x00008aa0


	//   ....[23]....
        /*02a8*/ 	.word	0x00008c20


	//   ....[24]....
        /*02ac*/ 	.word	0x00008c60


	//   ....[25]....
        /*02b0*/ 	.word	0x00009170


	//   ....[26]....
        /*02b4*/ 	.word	0x00009190


	//   ....[27]....
        /*02b8*/ 	.word	0x000091a0


	//   ....[28]....
        /*02bc*/ 	.word	0x000091b0


	//   ....[29]....
        /*02c0*/ 	.word	0x00009710


	//   ....[30]....
        /*02c4*/ 	.word	0x00009770


	//   ....[31]....
        /*02c8*/ 	.word	0x00009790


	//   ....[32]....
        /*02cc*/ 	.word	0x000097a0


	//   ....[33]....
        /*02d0*/ 	.word	0x00009a70


	//   ....[34]....
        /*02d4*/ 	.word	0x00009c30


	//   ....[35]....
        /*02d8*/ 	.word	0x00009c70


	//   ....[36]....
        /*02dc*/ 	.word	0x00009cb0


	//   ....[37]....
        /*02e0*/ 	.word	0x00009fe0


	//   ....[38]....
        /*02e4*/ 	.word	0x0000a1a0


	//   ....[39]....
        /*02e8*/ 	.word	0x0000a1e0


	//   ....[40]....
        /*02ec*/ 	.word	0x0000a220


	//   ....[41]....
        /*02f0*/ 	.word	0x0000a560


	//   ....[42]....
        /*02f4*/ 	.word	0x0000a720


	//   ....[43]....
        /*02f8*/ 	.word	0x0000a760


	//   ....[44]....
        /*02fc*/ 	.word	0x0000a7a0


	//   ....[45]....
        /*0300*/ 	.word	0x0000e1c0


	//   ....[46]....
        /*0304*/ 	.word	0x0000e220


	//   ....[47]....
        /*0308*/ 	.word	0x0000e260


	//   ....[48]....
        /*030c*/ 	.word	0x0000e280


	//   ....[49]....
        /*0310*/ 	.word	0x0000e420


	//   ....[50]....
        /*0314*/ 	.word	0x0000e5e0


	//   ....[51]....
        /*0318*/ 	.word	0x0000e620


	//   ....[52]....
        /*031c*/ 	.word	0x0000e660


	//   ....[53]....
        /*0320*/ 	.word	0x0000e860


	//   ....[54]....
        /*0324*/ 	.word	0x0000ea20


	//   ....[55]....
        /*0328*/ 	.word	0x0000ea60


	//   ....[56]....
        /*032c*/ 	.word	0x0000eaa0


	//   ....[57]....
        /*0330*/ 	.word	0x0000ecb0


	//   ....[58]....
        /*0334*/ 	.word	0x0000edc0


	//   ....[59]....
        /*0338*/ 	.word	0x0000ee00


	//   ....[60]....
        /*033c*/ 	.word	0x0000ee40


	//   ....[61]....
        /*0340*/ 	.word	0x000130f0


	//   ....[62]....
        /*0344*/ 	.word	0x00013130


	//   ....[63]....
        /*0348*/ 	.word	0x00013510


	//   ....[64]....
        /*034c*/ 	.word	0x00013520


	//   ....[65]....
        /*0350*/ 	.word	0x00014390


	//   ....[66]....
        /*0354*/ 	.word	0x000143a0


	//   ....[67]....
        /*0358*/ 	.word	0x000144b0


	//   ....[68]....
        /*035c*/ 	.word	0x000144d0


	//   ....[69]....
        /*0360*/ 	.word	0x00014900


	//   ....[70]....
        /*0364*/ 	.word	0x00014920


	//   ....[71]....
        /*0368*/ 	.word	0x00014de0


	//   ....[72]....
        /*036c*/ 	.word	0x00014ea0


	//   ....[73]....
        /*0370*/ 	.word	0x00014eb0


	//   ....[74]....
        /*0374*/ 	.word	0x00014f00


	//   ....[75]....
        /*0378*/ 	.word	0x00015ed0


	//   ....[76]....
        /*037c*/ 	.word	0x00015ef0


	//   ....[77]....
        /*0380*/ 	.word	0x00016000


	//   ....[78]....
        /*0384*/ 	.word	0x00016010


	//   ....[79]....
        /*0388*/ 	.word	0x00016ce0


	//   ....[80]....
        /*038c*/ 	.word	0x00016d00


	//   ....[81]....
        /*0390*/ 	.word	0x00016dc0


	//   ....[82]....
        /*0394*/ 	.word	0x00016de0


	//   ....[83]....
        /*0398*/ 	.word	0x00016fe0


	//   ....[84]....
        /*039c*/ 	.word	0x00017030


	//   ....[85]....
        /*03a0*/ 	.word	0x00017410


	//   ....[86]....
        /*03a4*/ 	.word	0x00017440


	//   ....[87]....
        /*03a8*/ 	.word	0x00017590


	//   ....[88]....
        /*03ac*/ 	.word	0x00017680


	//   ....[89]....
        /*03b0*/ 	.word	0x00018e90


	//   ....[90]....
        /*03b4*/ 	.word	0x00018eb0


	//   ....[91]....
        /*03b8*/ 	.word	0x00019040


	//   ....[92]....
        /*03bc*/ 	.word	0x00019050


	//   ....[93]....
        /*03c0*/ 	.word	0x00019d30


	//   ....[94]....
        /*03c4*/ 	.word	0x00019d40


	//   ....[95]....
        /*03c8*/ 	.word	0x00019d50


	//   ....[96]....
        /*03cc*/ 	.word	0x00019d60


	//   ....[97]....
        /*03d0*/ 	.word	0x0001a110


	//   ....[98]....
        /*03d4*/ 	.word	0x0001a130


	//   ....[99]....
        /*03d8*/ 	.word	0x0001a160


	//   ....[100]....
        /*03dc*/ 	.word	0x0001a170


	//   ....[101]....
        /*03e0*/ 	.word	0x0001b850


	//   ....[102]....
        /*03e4*/ 	.word	0x0001b880


	//   ....[103]....
        /*03e8*/ 	.word	0x0001b8c0


	//   ....[104]....
        /*03ec*/ 	.word	0x0001b8d0


	//   ....[105]....
        /*03f0*/ 	.word	0x0001d360


	//   ....[106]....
        /*03f4*/ 	.word	0x0001d3a0


	//   ....[107]....
        /*03f8*/ 	.word	0x0001d3d0


	//   ....[108]....
        /*03fc*/ 	.word	0x0001d400


	//   ....[109]....
        /*0400*/ 	.word	0x0001d620


	//   ....[110]....
        /*0404*/ 	.word	0x0001d630


	//   ....[111]....
        /*0408*/ 	.word	0x0001d830


	//   ....[112]....
        /*040c*/ 	.word	0x0001d860


	//   ....[113]....
        /*0410*/ 	.word	0x0001da20


	//   ....[114]....
        /*0414*/ 	.word	0x0001da50


	//   ....[115]....
        /*0418*/ 	.word	0x0001dc10


	//   ....[116]....
        /*041c*/ 	.word	0x0001dc30


	//   ....[117]....
        /*0420*/ 	.word	0x0001e5e0


	//   ....[118]....
        /*0424*/ 	.word	0x0001e600


	//   ....[119]....
        /*0428*/ 	.word	0x0001e790


	//   ....[120]....
        /*042c*/ 	.word	0x0001e7c0


	//   ....[121]....
        /*0430*/ 	.word	0x0001e950


	//   ....[122]....
        /*0434*/ 	.word	0x0001e980


	//   ....[123]....
        /*0438*/ 	.word	0x0001eb10


	//   ....[124]....
        /*043c*/ 	.word	0x0001eb30


	//   ....[125]....
        /*0440*/ 	.word	0x0001ecf0


	//   ....[126]....
        /*0444*/ 	.word	0x0001ed50


	//   ....[127]....
        /*0448*/ 	.word	0x0001eda0


	//   ....[128]....
        /*044c*/ 	.word	0x0001ee00


	//   ....[129]....
        /*0450*/ 	.word	0x0001ee50


	//   ....[130]....
        /*0454*/ 	.word	0x0001eeb0


	//----- nvinfo : EIATTR_EXIT_INSTR_OFFSETS
	.align		4
.L_900:
        /*0458*/ 	.byte	0x04, 0x1c
        /*045a*/ 	.short	(.L_902 - .L_901)


	//   ....[0]....
.L_901:
        /*045c*/ 	.word	0x00000440


	//   ....[1]....
        /*0460*/ 	.word	0x0001dc40


	//   ....[2]....
        /*0464*/ 	.word	0x0001dd80


	//   ....[3]....
        /*0468*/ 	.word	0x0001dde0


	//   ....[4]....
        /*046c*/ 	.word	0x0001eb40


	//   ....[5]....
        /*0470*/ 	.word	0x0001ec50


	//   ....[6]....
        /*0474*/ 	.word	0x0001ecb0


	//----- nvinfo : EIATTR_CTAIDZ_USED
	.align		4
.L_902:
        /*0478*/ 	.byte	0x01, 0x04
	.zero		2


	//----- nvinfo : EIATTR_MAX_THREADS
	.align		4
        /*047c*/ 	.byte	0x04, 0x05
        /*047e*/ 	.short	(.L_904 - .L_903)
.L_903:
        /*0480*/ 	.word	0x00000100
        /*0484*/ 	.word	0x00000001
        /*0488*/ 	.word	0x00000001


	//----- nvinfo : EIATTR_CRS_STACK_SIZE
	.align		4
.L_904:
        /*048c*/ 	.byte	0x04, 0x1e
        /*048e*/ 	.short	(.L_906 - .L_905)
.L_905:
        /*0490*/ 	.word	0x00000000
.L_906:


//--------------------- .nv.callgraph             --------------------------
	.section	.nv.callgraph,"",@"SHT_CUDA_CALLGRAPH"
	.align	4
	.sectionentsize	8
	.align		4
        /*0000*/ 	.word	0x00000000
	.align		4
        /*0004*/ 	.word	0xffffffff
	.align		4
        /*0008*/ 	.word	0x00000000
	.align		4
        /*000c*/ 	.word	0xfffffffe
	.align		4
        /*0010*/ 	.word	0x00000000
	.align		4
        /*0014*/ 	.word	0xfffffffd
	.align		4
        /*0018*/ 	.word	0x00000000
	.align		4
        /*001c*/ 	.word	0xfffffffc


//--------------------- .nv.rel.action            --------------------------
	.section	.nv.rel.action,"",@"SHT_CUDA_RELOCINFO"
	.align	8
	.sectionentsize	8
        /*0000*/ 	.byte	0x73, 0x00, 0x00, 0x00, 0x00, 0x00, 0x00, 0x00, 0x00, 0x00, 0x00, 0x11, 0x25, 0x00, 0x05, 0x36


//--------------------- .nv.constant4             --------------------------
	.section	.nv.constant4,"a",@progbits
	.align	8
	.align		8
.nv.constant4:
        /*0000*/ 	.dword	_ZN83_INTERNAL_bf8e8325_47_flash_fwd_hdim256_bf16_paged_softcapall_sm80_cu_c784774a_35894cuda3std3__45__cpo5beginE
	.align		8
        /*0008*/ 	.dword	_ZN83_INTERNAL_bf8e8325_47_flash_fwd_hdim256_bf16_paged_softcapall_sm80_cu_c784774a_35894cuda3std3__45__cpo3endE
	.align		8
        /*0010*/ 	.dword	_ZN83_INTERNAL_bf8e8325_47_flash_fwd_hdim256_bf16_paged_softcapall_sm80_cu_c784774a_35894cuda3std3__45__cpo6cbeginE
	.align		8
        /*0018*/ 	.dword	_ZN83_INTERNAL_bf8e8325_47_flash_fwd_hdim256_bf16_paged_softcapall_sm80_cu_c784774a_35894cuda3std3__45__cpo4cendE
	.align		8
        /*0020*/ 	.dword	_ZN83_INTERNAL_bf8e8325_47_flash_fwd_hdim256_bf16_paged_softcapall_sm80_cu_c784774a_35894cuda3std3__485_GLOBAL__N__bf8e8325_47_flash_fwd_hdim256_bf16_paged_softcapall_sm80_cu_c784774a_35896ignoreE
	.align		8
        /*0028*/ 	.dword	_ZN83_INTERNAL_bf8e8325_47_flash_fwd_hdim256_bf16_paged_softcapall_sm80_cu_c784774a_35894cuda3std3__419piecewise_constructE
	.align		8
        /*0030*/ 	.dword	_ZN83_INTERNAL_bf8e8325_47_flash_fwd_hdim256_bf16_paged_softcapall_sm80_cu_c784774a_35894cuda3std3__48in_placeE
	.align		8
        /*0038*/ 	.dword	_ZN83_INTERNAL_bf8e8325_47_flash_fwd_hdim256_bf16_paged_softcapall_sm80_cu_c784774a_35894cuda3std6ranges3__45__cpo4swapE
	.align		8
        /*0040*/ 	.dword	_ZN83_INTERNAL_bf8e8325_47_flash_fwd_hdim256_bf16_paged_softcapall_sm80_cu_c784774a_35894cuda3std6ranges3__45__cpo9iter_moveE
	.align		8
        /*0048*/ 	.dword	_ZN83_INTERNAL_bf8e8325_47_flash_fwd_hdim256_bf16_paged_softcapall_sm80_cu_c784774a_35894cute7productE
	.align		8
        /*0050*/ 	.dword	_ZN83_INTERNAL_bf8e8325_47_flash_fwd_hdim256_bf16_paged_softcapall_sm80_cu_c784774a_35894cute1_E


//--------------------- .nv.constant0._ZN7cutlass13device_kernelIN5flash19enable_sm80_to_sm89INS1_16FlashAttnFwdSm80INS1_25CollectiveMainloopFwdSm80ILi8ELi1ELb1EN4cute5tupleIJNS5_1CILi128EEENS7_ILi64EEENS7_ILi256EEEEEELi256ENS_10bfloat16_tEfNS_4arch4Sm80ELb0ELb0ELb1ELb0ELb1ELb0ELb1ELb0EEENS1_21CollectiveEpilogueFwdINS6_IJS8_SA_S9_EEENS6_IJNS7_ILi1EEESI_SI_EEESC_SE_Li256ELb0ELb1ELb0ELb0EEENS1_19SingleTileSchedulerILb0ELb0ELb1ELi128EEEEEEEEEvNT_6ParamsE --------------------------
	.section	.nv.constant0._ZN7cutlass13device_kernelIN5flash19enable_sm80_to_sm89INS1_16FlashAttnFwdSm80INS1_25CollectiveMainloopFwdSm80ILi8ELi1ELb1EN4cute5tupleIJNS5_1CILi128EEENS7_ILi64EEENS7_ILi256EEEEEELi256ENS_10bfloat16_tEfNS_4arch4Sm80ELb0ELb0ELb1ELb0ELb1ELb0ELb1ELb0EEENS1_21CollectiveEpilogueFwdINS6_IJS8_SA_S9_EEENS6_IJNS7_ILi1EEESI_SI_EEESC_SE_Li256ELb0ELb1ELb0ELb0EEENS1_19SingleTileSchedulerILb0ELb0ELb1ELi128EEEEEEEEEvNT_6ParamsE,"a",@progbits
	.sectionflags	@""
	.align	4
.nv.constant0._ZN7cutlass13device_kernelIN5flash19enable_sm80_to_sm89INS1_16FlashAttnFwdSm80INS1_25CollectiveMainloopFwdSm80ILi8ELi1ELb1EN4cute5tupleIJNS5_1CILi128EEENS7_ILi64EEENS7_ILi256EEEEEELi256ENS_10bfloat16_tEfNS_4arch4Sm80ELb0ELb0ELb1ELb0ELb1ELb0ELb1ELb0EEENS1_21CollectiveEpilogueFwdINS6_IJS8_SA_S9_EEENS6_IJNS7_ILi1EEESI_SI_EEESC_SE_Li256ELb0ELb1ELb0ELb0EEENS1_19SingleTileSchedulerILb0ELb0ELb1ELi128EEEEEEEEEvNT_6ParamsE:
	.zero		1400


//--------------------- .nv.constant0._ZN7cutlass13device_kernelIN5flash19enable_sm80_to_sm89INS1_16FlashAttnFwdSm80INS1_25CollectiveMainloopFwdSm80ILi8ELi1ELb1EN4cute5tupleIJNS5_1CILi128EEENS7_ILi64EEENS7_ILi256EEEEEELi256ENS_10bfloat16_tEfNS_4arch4Sm80ELb0ELb0ELb1ELb1ELb1ELb0ELb1ELb0EEENS1_21CollectiveEpilogueFwdINS6_IJS8_SA_S9_EEENS6_IJNS7_ILi1EEESI_SI_EEESC_SE_Li256ELb1ELb1ELb0ELb0EEENS1_19SingleTileSchedulerILb1ELb0ELb1ELi128EEEEEEEEEvNT_6ParamsE --------------------------
	.section	.nv.constant0._ZN7cutlass13device_kernelIN5flash19enable_sm80_to_sm89INS1_16FlashAttnFwdSm80INS1_25CollectiveMainloopFwdSm80ILi8ELi1ELb1EN4cute5tupleIJNS5_1CILi128EEENS7_ILi64EEENS7_ILi256EEEEEELi256ENS_10bfloat16_tEfNS_4arch4Sm80ELb0ELb0ELb1ELb1ELb1ELb0ELb1ELb0EEENS1_21CollectiveEpilogueFwdINS6_IJS8_SA_S9_EEENS6_IJNS7_ILi1EEESI_SI_EEESC_SE_Li256ELb1ELb1ELb0ELb0EEENS1_19SingleTileSchedulerILb1ELb0ELb1ELi128EEEEEEEEEvNT_6ParamsE,"a",@progbits
	.sectionflags	@""
	.align	4
.nv.constant0._ZN7cutlass13device_kernelIN5flash19enable_sm80_to_sm89INS1_16FlashAttnFwdSm80INS1_25CollectiveMainloopFwdSm80ILi8ELi1ELb1EN4cute5tupleIJNS5_1CILi128EEENS7_ILi64EEENS7_ILi256EEEEEELi256ENS_10bfloat16_tEfNS_4arch4Sm80ELb0ELb0ELb1ELb1ELb1ELb0ELb1ELb0EEENS1_21CollectiveEpilogueFwdINS6_IJS8_SA_S9_EEENS6_IJNS7_ILi1EEESI_SI_EEESC_SE_Li256ELb1ELb1ELb0ELb0EEENS1_19SingleTileSchedulerILb1ELb0ELb1ELi128EEEEEEEEEvNT_6ParamsE:
	.zero		1400


//--------------------- .nv.constant0._ZN7cutlass13device_kernelIN5flash19enable_sm80_to_sm89INS1_16FlashAttnFwdSm80INS1_25CollectiveMainloopFwdSm80ILi8ELi1ELb0EN4cute5tupleIJNS5_1CILi128EEENS7_ILi32EEENS7_ILi256EEEEEELi256ENS_10bfloat16_tEfNS_4arch4Sm80ELb0ELb0ELb1ELb1ELb1ELb1ELb1ELb0EEENS1_21CollectiveEpilogueFwdINS6_IJS8_SA_S9_EEENS6_IJNS7_ILi1EEESI_SI_EEESC_SE_Li256ELb1ELb1ELb0ELb0EEENS1_19SingleTileSchedulerILb1ELb0ELb1ELi128EEEEEEEEEvNT_6ParamsE --------------------------
	.section	.nv.constant0._ZN7cutlass13device_kernelIN5flash19enable_sm80_to_sm89INS1_16FlashAttnFwdSm80INS1_25CollectiveMainloopFwdSm80ILi8ELi1ELb0EN4cute5tupleIJNS5_1CILi128EEENS7_ILi32EEENS7_ILi256EEEEEELi256ENS_10bfloat16_tEfNS_4arch4Sm80ELb0ELb0ELb1ELb1ELb1ELb1ELb1ELb0EEENS1_21CollectiveEpilogueFwdINS6_IJS8_SA_S9_EEENS6_IJNS7_ILi1EEESI_SI_EEESC_SE_Li256ELb1ELb1ELb0ELb0EEENS1_19SingleTileSchedulerILb1ELb0ELb1ELi128EEEEEEEEEvNT_6ParamsE,"a",@progbits
	.sectionflags	@""
	.align	4
.nv.constant0._ZN7cutlass13device_kernelIN5flash19enable_sm80_to_sm89INS1_16FlashAttnFwdSm80INS1_25CollectiveMainloopFwdSm80ILi8ELi1ELb0EN4cute5tupleIJNS5_1CILi128EEENS7_ILi32EEENS7_ILi256EEEEEELi256ENS_10bfloat16_tEfNS_4arch4Sm80ELb0ELb0ELb1ELb1ELb1ELb1ELb1ELb0EEENS1_21CollectiveEpilogueFwdINS6_IJS8_SA_S9_EEENS6_IJNS7_ILi1EEESI_SI_EEESC_SE_Li256ELb1ELb1ELb0ELb0EEENS1_19SingleTileSchedulerILb1ELb0ELb1ELi128EEEEEEEEEvNT_6ParamsE:
	.zero		1400


//--------------------- .nv.constant0._ZN7cutlass13device_kernelIN5flash19enable_sm80_to_sm89INS1_16FlashAttnFwdSm80INS1_25CollectiveMainloopFwdSm80ILi8ELi1ELb1EN4cute5tupleIJNS5_1CILi128EEENS7_ILi48EEENS7_ILi256EEEEEELi256ENS_10bfloat16_tEfNS_4arch4Sm80ELb0ELb1ELb1ELb0ELb1ELb0ELb1ELb0EEENS1_21CollectiveEpilogueFwdINS6_IJS8_SA_S9_EEENS6_IJNS7_ILi1EEESI_SI_EEESC_SE_Li256ELb0ELb1ELb0ELb0EEENS1_19SingleTileSchedulerILb0ELb0ELb1ELi128EEEEEEEEEvNT_6ParamsE --------------------------
	.section	.nv.constant0._ZN7cutlass13device_kernelIN5flash19enable_sm80_to_sm89INS1_16FlashAttnFwdSm80INS1_25CollectiveMainloopFwdSm80ILi8ELi1ELb1EN4cute5tupleIJNS5_1CILi128EEENS7_ILi48EEENS7_ILi256EEEEEELi256ENS_10bfloat16_tEfNS_4arch4Sm80ELb0ELb1ELb1ELb0ELb1ELb0ELb1ELb0EEENS1_21CollectiveEpilogueFwdINS6_IJS8_SA_S9_EEENS6_IJNS7_ILi1EEESI_SI_EEESC_SE_Li256ELb0ELb1ELb0ELb0EEENS1_19SingleTileSchedulerILb0ELb0ELb1ELi128EEEEEEEEEvNT_6ParamsE,"a",@progbits
	.sectionflags	@""
	.align	4
.nv.constant0._ZN7cutlass13device_kernelIN5flash19enable_sm80_to_sm89INS1_16FlashAttnFwdSm80INS1_25CollectiveMainloopFwdSm80ILi8ELi1ELb1EN4cute5tupleIJNS5_1CILi128EEENS7_ILi48EEENS7_ILi256EEEEEELi256ENS_10bfloat16_tEfNS_4arch4Sm80ELb0ELb1ELb1ELb0ELb1ELb0ELb1ELb0EEENS1_21CollectiveEpilogueFwdINS6_IJS8_SA_S9_EEENS6_IJNS7_ILi1EEESI_SI_EEESC_SE_Li256ELb0ELb1ELb0ELb0EEENS1_19SingleTileSchedulerILb0ELb0ELb1ELi128EEEEEEEEEvNT_6ParamsE:
	.zero		1400


//--------------------- .nv.constant0._ZN7cutlass13device_kernelIN5flash19enable_sm80_to_sm89INS1_16FlashAttnFwdSm80INS1_25CollectiveMainloopFwdSm80ILi8ELi1ELb1EN4cute5tupleIJNS5_1CILi128EEENS7_ILi48EEENS7_ILi256EEEEEELi256ENS_10bfloat16_tEfNS_4arch4Sm80ELb0ELb1ELb1ELb1ELb1ELb0ELb1ELb0EEENS1_21CollectiveEpilogueFwdINS6_IJS8_SA_S9_EEENS6_IJNS7_ILi1EEESI_SI_EEESC_SE_Li256ELb1ELb1ELb0ELb0EEENS1_19SingleTileSchedulerILb1ELb0ELb1ELi128EEEEEEEEEvNT_6ParamsE --------------------------
	.section	.nv.constant0._ZN7cutlass13device_kernelIN5flash19enable_sm80_to_sm89INS1_16FlashAttnFwdSm80INS1_25CollectiveMainloopFwdSm80ILi8ELi1ELb1EN4cute5tupleIJNS5_1CILi128EEENS7_ILi48EEENS7_ILi256EEEEEELi256ENS_10bfloat16_tEfNS_4arch4Sm80ELb0ELb1ELb1ELb1ELb1ELb0ELb1ELb0EEENS1_21CollectiveEpilogueFwdINS6_IJS8_SA_S9_EEENS6_IJNS7_ILi1EEESI_SI_EEESC_SE_Li256ELb1ELb1ELb0ELb0EEENS1_19SingleTileSchedulerILb1ELb0ELb1ELi128EEEEEEEEEvNT_6ParamsE,"a",@progbits
	.sectionflags	@""
	.align	4
.nv.constant0._ZN7cutlass13device_kernelIN5flash19enable_sm80_to_sm89INS1_16FlashAttnFwdSm80INS1_25CollectiveMainloopFwdSm80ILi8ELi1ELb1EN4cute5tupleIJNS5_1CILi128EEENS7_ILi48EEENS7_ILi256EEEEEELi256ENS_10bfloat16_tEfNS_4arch4Sm80ELb0ELb1ELb1ELb1ELb1ELb0ELb1ELb0EEENS1_21CollectiveEpilogueFwdINS6_IJS8_SA_S9_EEENS6_IJNS7_ILi1EEESI_SI_EEESC_SE_Li256ELb1ELb1ELb0ELb0EEENS1_19SingleTileSchedulerILb1ELb0ELb1ELi128EEEEEEEEEvNT_6ParamsE:
	.zero		1400


//--------------------- .nv.constant0._ZN7cutlass13device_kernelIN5flash19enable_sm80_to_sm89INS1_16FlashAttnFwdSm80INS1_25CollectiveMainloopFwdSm80ILi8ELi1ELb0EN4cute5tupleIJNS5_1CILi128EEENS7_ILi32EEENS7_ILi256EEEEEELi256ENS_10bfloat16_tEfNS_4arch4Sm80ELb0ELb1ELb1ELb1ELb1ELb1ELb1ELb0EEENS1_21CollectiveEpilogueFwdINS6_IJS8_SA_S9_EEENS6_IJNS7_ILi1EEESI_SI_EEESC_SE_Li256ELb1ELb1ELb0ELb0EEENS1_19SingleTileSchedulerILb1ELb0ELb1ELi128EEEEEEEEEvNT_6ParamsE --------------------------
	.section	.nv.constant0._ZN7cutlass13device_kernelIN5flash19enable_sm80_to_sm89INS1_16FlashAttnFwdSm80INS1_25CollectiveMainloopFwdSm80ILi8ELi1ELb0EN4cute5tupleIJNS5_1CILi128EEENS7_ILi32EEENS7_ILi256EEEEEELi256ENS_10bfloat16_tEfNS_4arch4Sm80ELb0ELb1ELb1ELb1ELb1ELb1ELb1ELb0EEENS1_21CollectiveEpilogueFwdINS6_IJS8_SA_S9_EEENS6_IJNS7_ILi1EEESI_SI_EEESC_SE_Li256ELb1ELb1ELb0ELb0EEENS1_19SingleTileSchedulerILb1ELb0ELb1ELi128EEEEEEEEEvNT_6ParamsE,"a",@progbits
	.sectionflags	@""
	.align	4
.nv.constant0._ZN7cutlass13device_kernelIN5flash19enable_sm80_to_sm89INS1_16FlashAttnFwdSm80INS1_25CollectiveMainloopFwdSm80ILi8ELi1ELb0EN4cute5tupleIJNS5_1CILi128EEENS7_ILi32EEENS7_ILi256EEEEEELi256ENS_10bfloat16_tEfNS_4arch4Sm80ELb0ELb1ELb1ELb1ELb1ELb1ELb1ELb0EEENS1_21CollectiveEpilogueFwdINS6_IJS8_SA_S9_EEENS6_IJNS7_ILi1EEESI_SI_EEESC_SE_Li256ELb1ELb1ELb0ELb0EEENS1_19SingleTileSchedulerILb1ELb0ELb1ELi128EEEEEEEEEvNT_6ParamsE:
	.zero		1400


//--------------------- .nv.constant0._ZN7cutlass13device_kernelIN5flash19enable_sm80_to_sm89INS1_16FlashAttnFwdSm80INS1_25CollectiveMainloopFwdSm80ILi8ELi1ELb1EN4cute5tupleIJNS5_1CILi128EEENS7_ILi64EEENS7_ILi256EEEEEELi256ENS_10bfloat16_tEfNS_4arch4Sm80ELb1ELb0ELb1ELb0ELb1ELb0ELb1ELb0EEENS1_21CollectiveEpilogueFwdINS6_IJS8_SA_S9_EEENS6_IJNS7_ILi1EEESI_SI_EEESC_SE_Li256ELb0ELb1ELb0ELb0EEENS1_30DynamicPersistentTileSchedulerILi256ELi256ELb0ELb1ELb0EEEEEEEEEvNT_6ParamsE --------------------------
	.section	.nv.constant0._ZN7cutlass13device_kernelIN5flash19enable_sm80_to_sm89INS1_16FlashAttnFwdSm80INS1_25CollectiveMainloopFwdSm80ILi8ELi1ELb1EN4cute5tupleIJNS5_1CILi128EEENS7_ILi64EEENS7_ILi256EEEEEELi256ENS_10bfloat16_tEfNS_4arch4Sm80ELb1ELb0ELb1ELb0ELb1ELb0ELb1ELb0EEENS1_21CollectiveEpilogueFwdINS6_IJS8_SA_S9_EEENS6_IJNS7_ILi1EEESI_SI_EEESC_SE_Li256ELb0ELb1ELb0ELb0EEENS1_30DynamicPersistentTileSchedulerILi256ELi256ELb0ELb1ELb0EEEEEEEEEvNT_6ParamsE,"a",@progbits
	.sectionflags	@""
	.align	4
.nv.constant0._ZN7cutlass13device_kernelIN5flash19enable_sm80_to_sm89INS1_16FlashAttnFwdSm80INS1_25CollectiveMainloopFwdSm80ILi8ELi1ELb1EN4cute5tupleIJNS5_1CILi128EEENS7_ILi64EEENS7_ILi256EEEEEELi256ENS_10bfloat16_tEfNS_4arch4Sm80ELb1ELb0ELb1ELb0ELb1ELb0ELb1ELb0EEENS1_21CollectiveEpilogueFwdINS6_IJS8_SA_S9_EEENS6_IJNS7_ILi1EEESI_SI_EEESC_SE_Li256ELb0ELb1ELb0ELb0EEENS1_30DynamicPersistentTileSchedulerILi256ELi256ELb0ELb1ELb0EEEEEEEEEvNT_6ParamsE:
	.zero		1416


//--------------------- .nv.constant0._ZN7cutlass13device_kernelIN5flash19enable_sm80_to_sm89INS1_16FlashAttnFwdSm80INS1_25CollectiveMainloopFwdSm80ILi8ELi1ELb1EN4cute5tupleIJNS5_1CILi128EEENS7_ILi64EEENS7_ILi256EEEEEELi256ENS_10bfloat16_tEfNS_4arch4Sm80ELb1ELb0ELb1ELb1ELb1ELb0ELb1ELb0EEENS1_21CollectiveEpilogueFwdINS6_IJS8_SA_S9_EEENS6_IJNS7_ILi1EEESI_SI_EEESC_SE_Li256ELb1ELb1ELb0ELb0EEENS1_19SingleTileSchedulerILb1ELb0ELb1ELi128EEEEEEEEEvNT_6ParamsE --------------------------
	.section	.nv.constant0._ZN7cutlass13device_kernelIN5flash19enable_sm80_to_sm89INS1_16FlashAttnFwdSm80INS1_25CollectiveMainloopFwdSm80ILi8ELi1ELb1EN4cute5tupleIJNS5_1CILi128EEENS7_ILi64EEENS7_ILi256EEEEEELi256ENS_10bfloat16_tEfNS_4arch4Sm80ELb1ELb0ELb1ELb1ELb1ELb0ELb1ELb0EEENS1_21CollectiveEpilogueFwdINS6_IJS8_SA_S9_EEENS6_IJNS7_ILi1EEESI_SI_EEESC_SE_Li256ELb1ELb1ELb0ELb0EEENS1_19SingleTileSchedulerILb1ELb0ELb1ELi128EEEEEEEEEvNT_6ParamsE,"a",@progbits
	.sectionflags	@""
	.align	4
.nv.constant0._ZN7cutlass13device_kernelIN5flash19enable_sm80_to_sm89INS1_16FlashAttnFwdSm80INS1_25CollectiveMainloopFwdSm80ILi8ELi1ELb1EN4cute5tupleIJNS5_1CILi128EEENS7_ILi64EEENS7_ILi256EEEEEELi256ENS_10bfloat16_tEfNS_4arch4Sm80ELb1ELb0ELb1ELb1ELb1ELb0ELb1ELb0EEENS1_21CollectiveEpilogueFwdINS6_IJS8_SA_S9_EEENS6_IJNS7_ILi1EEESI_SI_EEESC_SE_Li256ELb1ELb1ELb0ELb0EEENS1_19SingleTileSchedulerILb1ELb0ELb1ELi128EEEEEEEEEvNT_6ParamsE:
	.zero		1400


//--------------------- .nv.constant0._ZN7cutlass13device_kernelIN5flash19enable_sm80_to_sm89INS1_16FlashAttnFwdSm80INS1_25CollectiveMainloopFwdSm80ILi8ELi1ELb0EN4cute5tupleIJNS5_1CILi128EEENS7_ILi32EEENS7_ILi256EEEEEELi256ENS_10bfloat16_tEfNS_4arch4Sm80ELb1ELb0ELb1ELb1ELb1ELb1ELb1ELb0EEENS1_21CollectiveEpilogueFwdINS6_IJS8_SA_S9_EEENS6_IJNS7_ILi1EEESI_SI_EEESC_SE_Li256ELb1ELb1ELb0ELb0EEENS1_19SingleTileSchedulerILb1ELb0ELb1ELi128EEEEEEEEEvNT_6ParamsE --------------------------
	.section	.nv.constant0._ZN7cutlass13device_kernelIN5flash19enable_sm80_to_sm89INS1_16FlashAttnFwdSm80INS1_25CollectiveMainloopFwdSm80ILi8ELi1ELb0EN4cute5tupleIJNS5_1CILi128EEENS7_ILi32EEENS7_ILi256EEEEEELi256ENS_10bfloat16_tEfNS_4arch4Sm80ELb1ELb0ELb1ELb1ELb1ELb1ELb1ELb0EEENS1_21CollectiveEpilogueFwdINS6_IJS8_SA_S9_EEENS6_IJNS7_ILi1EEESI_SI_EEESC_SE_Li256ELb1ELb1ELb0ELb0EEENS1_19SingleTileSchedulerILb1ELb0ELb1ELi128EEEEEEEEEvNT_6ParamsE,"a",@progbits
	.sectionflags	@""
	.align	4
.nv.constant0._ZN7cutlass13device_kernelIN5flash19enable_sm80_to_sm89INS1_16FlashAttnFwdSm80INS1_25CollectiveMainloopFwdSm80ILi8ELi1ELb0EN4cute5tupleIJNS5_1CILi128EEENS7_ILi32EEENS7_ILi256EEEEEELi256ENS_10bfloat16_tEfNS_4arch4Sm80ELb1ELb0ELb1ELb1ELb1ELb1ELb1ELb0EEENS1_21CollectiveEpilogueFwdINS6_IJS8_SA_S9_EEENS6_IJNS7_ILi1EEESI_SI_EEESC_SE_Li256ELb1ELb1ELb0ELb0EEENS1_19SingleTileSchedulerILb1ELb0ELb1ELi128EEEEEEEEEvNT_6ParamsE:
	.zero		1400


//--------------------- .nv.constant0._ZN7cutlass13device_kernelIN5flash19enable_sm80_to_sm89INS1_16FlashAttnFwdSm80INS1_25CollectiveMainloopFwdSm80ILi8ELi1ELb0EN4cute5tupleIJNS5_1CILi128EEENS7_ILi96EEENS7_ILi256EEEEEELi256ENS_10bfloat16_tEfNS_4arch4Sm80ELb0ELb0ELb1ELb0ELb1ELb0ELb1ELb0EEENS1_21CollectiveEpilogueFwdINS6_IJS8_SA_S9_EEENS6_IJNS7_ILi1EEESI_SI_EEESC_SE_Li256ELb0ELb1ELb0ELb0EEENS1_19SingleTileSchedulerILb0ELb0ELb1ELi128EEEEEEEEEvNT_6ParamsE --------------------------
	.section	.nv.constant0._ZN7cutlass13device_kernelIN5flash19enable_sm80_to_sm89INS1_16FlashAttnFwdSm80INS1_25CollectiveMainloopFwdSm80ILi8ELi1ELb0EN4cute5tupleIJNS5_1CILi128EEENS7_ILi96EEENS7_ILi256EEEEEELi256ENS_10bfloat16_tEfNS_4arch4Sm80ELb0ELb0ELb1ELb0ELb1ELb0ELb1ELb0EEENS1_21CollectiveEpilogueFwdINS6_IJS8_SA_S9_EEENS6_IJNS7_ILi1EEESI_SI_EEESC_SE_Li256ELb0ELb1ELb0ELb0EEENS1_19SingleTileSchedulerILb0ELb0ELb1ELi128EEEEEEEEEvNT_6ParamsE,"a",@progbits
	.sectionflags	@""
	.align	4
.nv.constant0._ZN7cutlass13device_kernelIN5flash19enable_sm80_to_sm89INS1_16FlashAttnFwdSm80INS1_25CollectiveMainloopFwdSm80ILi8ELi1ELb0EN4cute5tupleIJNS5_1CILi128EEENS7_ILi96EEENS7_ILi256EEEEEELi256ENS_10bfloat16_tEfNS_4arch4Sm80ELb0ELb0ELb1ELb0ELb1ELb0ELb1ELb0EEENS1_21CollectiveEpilogueFwdINS6_IJS8_SA_S9_EEENS6_IJNS7_ILi1EEESI_SI_EEESC_SE_Li256ELb0ELb1ELb0ELb0EEENS1_19SingleTileSchedulerILb0ELb0ELb1ELi128EEEEEEEEEvNT_6ParamsE:
	.zero		1400


//--------------------- .nv.constant0._ZN7cutlass13device_kernelIN5flash19enable_sm80_to_sm89INS1_16FlashAttnFwdSm80INS1_25CollectiveMainloopFwdSm80ILi8ELi1ELb0EN4cute5tupleIJNS5_1CILi128EEENS7_ILi96EEENS7_ILi256EEEEEELi256ENS_10bfloat16_tEfNS_4arch4Sm80ELb0ELb0ELb1ELb1ELb1ELb0ELb1ELb0EEENS1_21CollectiveEpilogueFwdINS6_IJS8_SA_S9_EEENS6_IJNS7_ILi1EEESI_SI_EEESC_SE_Li256ELb1ELb1ELb0ELb0EEENS1_19SingleTileSchedulerILb1ELb0ELb1ELi128EEEEEEEEEvNT_6ParamsE --------------------------
	.section	.nv.constant0._ZN7cutlass13device_kernelIN5flash19enable_sm80_to_sm89INS1_16FlashAttnFwdSm80INS1_25CollectiveMainloopFwdSm80ILi8ELi1ELb0EN4cute5tupleIJNS5_1CILi128EEENS7_ILi96EEENS7_ILi256EEEEEELi256ENS_10bfloat16_tEfNS_4arch4Sm80ELb0ELb0ELb1ELb1ELb1ELb0ELb1ELb0EEENS1_21CollectiveEpilogueFwdINS6_IJS8_SA_S9_EEENS6_IJNS7_ILi1EEESI_SI_EEESC_SE_Li256ELb1ELb1ELb0ELb0EEENS1_19SingleTileSchedulerILb1ELb0ELb1ELi128EEEEEEEEEvNT_6ParamsE,"a",@progbits
	.sectionflags	@""
	.align	4
.nv.constant0._ZN7cutlass13device_kernelIN5flash19enable_sm80_to_sm89INS1_16FlashAttnFwdSm80INS1_25CollectiveMainloopFwdSm80ILi8ELi1ELb0EN4cute5tupleIJNS5_1CILi128EEENS7_ILi96EEENS7_ILi256EEEEEELi256ENS_10bfloat16_tEfNS_4arch4Sm80ELb0ELb0ELb1ELb1ELb1ELb0ELb1ELb0EEENS1_21CollectiveEpilogueFwdINS6_IJS8_SA_S9_EEENS6_IJNS7_ILi1EEESI_SI_EEESC_SE_Li256ELb1ELb1ELb0ELb0EEENS1_19SingleTileSchedulerILb1ELb0ELb1ELi128EEEEEEEEEvNT_6ParamsE:
	.zero		1400


//--------------------- .nv.constant0._ZN7cutlass13device_kernelIN5flash19enable_sm80_to_sm89INS1_16FlashAttnFwdSm80INS1_25CollectiveMainloopFwdSm80ILi8ELi1ELb0EN4cute5tupleIJNS5_1CILi128EEENS7_ILi48EEENS7_ILi256EEEEEELi256ENS_10bfloat16_tEfNS_4arch4Sm80ELb0ELb0ELb1ELb1ELb1ELb1ELb1ELb0EEENS1_21CollectiveEpilogueFwdINS6_IJS8_SA_S9_EEENS6_IJNS7_ILi1EEESI_SI_EEESC_SE_Li256ELb1ELb1ELb0ELb0EEENS1_19SingleTileSchedulerILb1ELb0ELb1ELi128EEEEEEEEEvNT_6ParamsE --------------------------
	.section	.nv.constant0._ZN7cutlass13device_kernelIN5flash19enable_sm80_to_sm89INS1_16FlashAttnFwdSm80INS1_25CollectiveMainloopFwdSm80ILi8ELi1ELb0EN4cute5tupleIJNS5_1CILi128EEENS7_ILi48EEENS7_ILi256EEEEEELi256ENS_10bfloat16_tEfNS_4arch4Sm80ELb0ELb0ELb1ELb1ELb1ELb1ELb1ELb0EEENS1_21CollectiveEpilogueFwdINS6_IJS8_SA_S9_EEENS6_IJNS7_ILi1EEESI_SI_EEESC_SE_Li256ELb1ELb1ELb0ELb0EEENS1_19SingleTileSchedulerILb1ELb0ELb1ELi128EEEEEEEEEvNT_6ParamsE,"a",@progbits
	.sectionflags	@""
	.align	4
.nv.constant0._ZN7cutlass13device_kernelIN5flash19enable_sm80_to_sm89INS1_16FlashAttnFwdSm80INS1_25CollectiveMainloopFwdSm80ILi8ELi1ELb0EN4cute5tupleIJNS5_1CILi128EEENS7_ILi48EEENS7_ILi256EEEEEELi256ENS_10bfloat16_tEfNS_4arch4Sm80ELb0ELb0ELb1ELb1ELb1ELb1ELb1ELb0EEENS1_21CollectiveEpilogueFwdINS6_IJS8_SA_S9_EEENS6_IJNS7_ILi1EEESI_SI_EEESC_SE_Li256ELb1ELb1ELb0ELb0EEENS1_19SingleTileSchedulerILb1ELb0ELb1ELi128EEEEEEEEEvNT_6ParamsE:
	.zero		1400


//--------------------- .nv.constant0._ZN7cutlass13device_kernelIN5flash19enable_sm80_to_sm89INS1_16FlashAttnFwdSm80INS1_25CollectiveMainloopFwdSm80ILi8ELi1ELb0EN4cute5tupleIJNS5_1CILi128EEENS7_ILi64EEENS7_ILi256EEEEEELi256ENS_10bfloat16_tEfNS_4arch4Sm80ELb0ELb1ELb1ELb0ELb1ELb0ELb1ELb0EEENS1_21CollectiveEpilogueFwdINS6_IJS8_SA_S9_EEENS6_IJNS7_ILi1EEESI_SI_EEESC_SE_Li256ELb0ELb1ELb0ELb0EEENS1_19SingleTileSchedulerILb0ELb0ELb1ELi128EEEEEEEEEvNT_6ParamsE --------------------------
	.section	.nv.constant0._ZN7cutlass13device_kernelIN5flash19enable_sm80_to_sm89INS1_16FlashAttnFwdSm80INS1_25CollectiveMainloopFwdSm80ILi8ELi1ELb0EN4cute5tupleIJNS5_1CILi128EEENS7_ILi64EEENS7_ILi256EEEEEELi256ENS_10bfloat16_tEfNS_4arch4Sm80ELb0ELb1ELb1ELb0ELb1ELb0ELb1ELb0EEENS1_21CollectiveEpilogueFwdINS6_IJS8_SA_S9_EEENS6_IJNS7_ILi1EEESI_SI_EEESC_SE_Li256ELb0ELb1ELb0ELb0EEENS1_19SingleTileSchedulerILb0ELb0ELb1ELi128EEEEEEEEEvNT_6ParamsE,"a",@progbits
	.sectionflags	@""
	.align	4
.nv.constant0._ZN7cutlass13device_kernelIN5flash19enable_sm80_to_sm89INS1_16FlashAttnFwdSm80INS1_25CollectiveMainloopFwdSm80ILi8ELi1ELb0EN4cute5tupleIJNS5_1CILi128EEENS7_ILi64EEENS7_ILi256EEEEEELi256ENS_10bfloat16_tEfNS_4arch4Sm80ELb0ELb1ELb1ELb0ELb1ELb0ELb1ELb0EEENS1_21CollectiveEpilogueFwdINS6_IJS8_SA_S9_EEENS6_IJNS7_ILi1EEESI_SI_EEESC_SE_Li256ELb0ELb1ELb0ELb0EEENS1_19SingleTileSchedulerILb0ELb0ELb1ELi128EEEEEEEEEvNT_6ParamsE:
	.zero		1400


//--------------------- .nv.constant0._ZN7cutlass13device_kernelIN5flash19enable_sm80_to_sm89INS1_16FlashAttnFwdSm80INS1_25CollectiveMainloopFwdSm80ILi8ELi1ELb0EN4cute5tupleIJNS5_1CILi128EEENS7_ILi64EEENS7_ILi256EEEEEELi256ENS_10bfloat16_tEfNS_4arch4Sm80ELb0ELb1ELb1ELb1ELb1ELb0ELb1ELb0EEENS1_21CollectiveEpilogueFwdINS6_IJS8_SA_S9_EEENS6_IJNS7_ILi1EEESI_SI_EEESC_SE_Li256ELb1ELb1ELb0ELb0EEENS1_19SingleTileSchedulerILb1ELb0ELb1ELi128EEEEEEEEEvNT_6ParamsE --------------------------
	.section	.nv.constant0._ZN7cutlass13device_kernelIN5flash19enable_sm80_to_sm89INS1_16FlashAttnFwdSm80INS1_25CollectiveMainloopFwdSm80ILi8ELi1ELb0EN4cute5tupleIJNS5_1CILi128EEENS7_ILi64EEENS7_ILi256EEEEEELi256ENS_10bfloat16_tEfNS_4arch4Sm80ELb0ELb1ELb1ELb1ELb1ELb0ELb1ELb0EEENS1_21CollectiveEpilogueFwdINS6_IJS8_SA_S9_EEENS6_IJNS7_ILi1EEESI_SI_EEESC_SE_Li256ELb1ELb1ELb0ELb0EEENS1_19SingleTileSchedulerILb1ELb0ELb1ELi128EEEEEEEEEvNT_6ParamsE,"a",@progbits
	.sectionflags	@""
	.align	4
.nv.constant0._ZN7cutlass13device_kernelIN5flash19enable_sm80_to_sm89INS1_16FlashAttnFwdSm80INS1_25CollectiveMainloopFwdSm80ILi8ELi1ELb0EN4cute5tupleIJNS5_1CILi128EEENS7_ILi64EEENS7_ILi256EEEEEELi256ENS_10bfloat16_tEfNS_4arch4Sm80ELb0ELb1ELb1ELb1ELb1ELb0ELb1ELb0EEENS1_21CollectiveEpilogueFwdINS6_IJS8_SA_S9_EEENS6_IJNS7_ILi1EEESI_SI_EEESC_SE_Li256ELb1ELb1ELb0ELb0EEENS1_19SingleTileSchedulerILb1ELb0ELb1ELi128EEEEEEEEEvNT_6ParamsE:
	.zero		1400


//--------------------- .nv.constant0._ZN7cutlass13device_kernelIN5flash19enable_sm80_to_sm89INS1_16FlashAttnFwdSm80INS1_25CollectiveMainloopFwdSm80ILi8ELi1ELb0EN4cute5tupleIJNS5_1CILi128EEENS7_ILi48EEENS7_ILi256EEEEEELi256ENS_10bfloat16_tEfNS_4arch4Sm80ELb0ELb1ELb1ELb1ELb1ELb1ELb1ELb0EEENS1_21CollectiveEpilogueFwdINS6_IJS8_SA_S9_EEENS6_IJNS7_ILi1EEESI_SI_EEESC_SE_Li256ELb1ELb1ELb0ELb0EEENS1_19SingleTileSchedulerILb1ELb0ELb1ELi128EEEEEEEEEvNT_6ParamsE --------------------------
	.section	.nv.constant0._ZN7cutlass13device_kernelIN5flash19enable_sm80_to_sm89INS1_16FlashAttnFwdSm80INS1_25CollectiveMainloopFwdSm80ILi8ELi1ELb0EN4cute5tupleIJNS5_1CILi128EEENS7_ILi48EEENS7_ILi256EEEEEELi256ENS_10bfloat16_tEfNS_4arch4Sm80ELb0ELb1ELb1ELb1ELb1ELb1ELb1ELb0EEENS1_21CollectiveEpilogueFwdINS6_IJS8_SA_S9_EEENS6_IJNS7_ILi1EEESI_SI_EEESC_SE_Li256ELb1ELb1ELb0ELb0EEENS1_19SingleTileSchedulerILb1ELb0ELb1ELi128EEEEEEEEEvNT_6ParamsE,"a",@progbits
	.sectionflags	@""
	.align	4
.nv.constant0._ZN7cutlass13device_kernelIN5flash19enable_sm80_to_sm89INS1_16FlashAttnFwdSm80INS1_25CollectiveMainloopFwdSm80ILi8ELi1ELb0EN4cute5tupleIJNS5_1CILi128EEENS7_ILi48EEENS7_ILi256EEEEEELi256ENS_10bfloat16_tEfNS_4arch4Sm80ELb0ELb1ELb1ELb1ELb1ELb1ELb1ELb0EEENS1_21CollectiveEpilogueFwdINS6_IJS8_SA_S9_EEENS6_IJNS7_ILi1EEESI_SI_EEESC_SE_Li256ELb1ELb1ELb0ELb0EEENS1_19SingleTileSchedulerILb1ELb0ELb1ELi128EEEEEEEEEvNT_6ParamsE:
	.zero		1400


//--------------------- .nv.constant0._ZN7cutlass13device_kernelIN5flash19enable_sm80_to_sm89INS1_16FlashAttnFwdSm80INS1_25CollectiveMainloopFwdSm80ILi8ELi1ELb0EN4cute5tupleIJNS5_1CILi128EEENS7_ILi96EEENS7_ILi256EEEEEELi256ENS_10bfloat16_tEfNS_4arch4Sm80ELb1ELb0ELb1ELb0ELb1ELb0ELb1ELb0EEENS1_21CollectiveEpilogueFwdINS6_IJS8_SA_S9_EEENS6_IJNS7_ILi1EEESI_SI_EEESC_SE_Li256ELb0ELb1ELb0ELb0EEENS1_30DynamicPersistentTileSchedulerILi256ELi256ELb0ELb1ELb0EEEEEEEEEvNT_6ParamsE --------------------------
	.section	.nv.constant0._ZN7cutlass13device_kernelIN5flash19enable_sm80_to_sm89INS1_16FlashAttnFwdSm80INS1_25CollectiveMainloopFwdSm80ILi8ELi1ELb0EN4cute5tupleIJNS5_1CILi128EEENS7_ILi96EEENS7_ILi256EEEEEELi256ENS_10bfloat16_tEfNS_4arch4Sm80ELb1ELb0ELb1ELb0ELb1ELb0ELb1ELb0EEENS1_21CollectiveEpilogueFwdINS6_IJS8_SA_S9_EEENS6_IJNS7_ILi1EEESI_SI_EEESC_SE_Li256ELb0ELb1ELb0ELb0EEENS1_30DynamicPersistentTileSchedulerILi256ELi256ELb0ELb1ELb0EEEEEEEEEvNT_6ParamsE,"a",@progbits
	.sectionflags	@""
	.align	4
.nv.constant0._ZN7cutlass13device_kernelIN5flash19enable_sm80_to_sm89INS1_16FlashAttnFwdSm80INS1_25CollectiveMainloopFwdSm80ILi8ELi1ELb0EN4cute5tupleIJNS5_1CILi128EEENS7_ILi96EEENS7_ILi256EEEEEELi256ENS_10bfloat16_tEfNS_4arch4Sm80ELb1ELb0ELb1ELb0ELb1ELb0ELb1ELb0EEENS1_21CollectiveEpilogueFwdINS6_IJS8_SA_S9_EEENS6_IJNS7_ILi1EEESI_SI_EEESC_SE_Li256ELb0ELb1ELb0ELb0EEENS1_30DynamicPersistentTileSchedulerILi256ELi256ELb0ELb1ELb0EEEEEEEEEvNT_6ParamsE:
	.zero		1416


//--------------------- .nv.constant0._ZN7cutlass13device_kernelIN5flash19enable_sm80_to_sm89INS1_16FlashAttnFwdSm80INS1_25CollectiveMainloopFwdSm80ILi8ELi1ELb0EN4cute5tupleIJNS5_1CILi128EEENS7_ILi96EEENS7_ILi256EEEEEELi256ENS_10bfloat16_tEfNS_4arch4Sm80ELb1ELb0ELb1ELb1ELb1ELb0ELb1ELb0EEENS1_21CollectiveEpilogueFwdINS6_IJS8_SA_S9_EEENS6_IJNS7_ILi1EEESI_SI_EEESC_SE_Li256ELb1ELb1ELb0ELb0EEENS1_19SingleTileSchedulerILb1ELb0ELb1ELi128EEEEEEEEEvNT_6ParamsE --------------------------
	.section	.nv.constant0._ZN7cutlass13device_kernelIN5flash19enable_sm80_to_sm89INS1_16FlashAttnFwdSm80INS1_25CollectiveMainloopFwdSm80ILi8ELi1ELb0EN4cute5tupleIJNS5_1CILi128EEENS7_ILi96EEENS7_ILi256EEEEEELi256ENS_10bfloat16_tEfNS_4arch4Sm80ELb1ELb0ELb1ELb1ELb1ELb0ELb1ELb0EEENS1_21CollectiveEpilogueFwdINS6_IJS8_SA_S9_EEENS6_IJNS7_ILi1EEESI_SI_EEESC_SE_Li256ELb1ELb1ELb0ELb0EEENS1_19SingleTileSchedulerILb1ELb0ELb1ELi128EEEEEEEEEvNT_6ParamsE,"a",@progbits
	.sectionflags	@""
	.align	4
.nv.constant0._ZN7cutlass13device_kernelIN5flash19enable_sm80_to_sm89INS1_16FlashAttnFwdSm80INS1_25CollectiveMainloopFwdSm80ILi8ELi1ELb0EN4cute5tupleIJNS5_1CILi128EEENS7_ILi96EEENS7_ILi256EEEEEELi256ENS_10bfloat16_tEfNS_4arch4Sm80ELb1ELb0ELb1ELb1ELb1ELb0ELb1ELb0EEENS1_21CollectiveEpilogueFwdINS6_IJS8_SA_S9_EEENS6_IJNS7_ILi1EEESI_SI_EEESC_SE_Li256ELb1ELb1ELb0ELb0EEENS1_19SingleTileSchedulerILb1ELb0ELb1ELi128EEEEEEEEEvNT_6ParamsE:
	.zero		1400


//--------------------- .nv.constant0._ZN7cutlass13device_kernelIN5flash19enable_sm80_to_sm89INS1_16FlashAttnFwdSm80INS1_25CollectiveMainloopFwdSm80ILi8ELi1ELb0EN4cute5tupleIJNS5_1CILi128EEENS7_ILi48EEENS7_ILi256EEEEEELi256ENS_10bfloat16_tEfNS_4arch4Sm80ELb1ELb0ELb1ELb1ELb1ELb1ELb1ELb0EEENS1_21CollectiveEpilogueFwdINS6_IJS8_SA_S9_EEENS6_IJNS7_ILi1EEESI_SI_EEESC_SE_Li256ELb1ELb1ELb0ELb0EEENS1_19SingleTileSchedulerILb1ELb0ELb1ELi128EEEEEEEEEvNT_6ParamsE --------------------------
	.section	.nv.constant0._ZN7cutlass13device_kernelIN5flash19enable_sm80_to_sm89INS1_16FlashAttnFwdSm80INS1_25CollectiveMainloopFwdSm80ILi8ELi1ELb0EN4cute5tupleIJNS5_1CILi128EEENS7_ILi48EEENS7_ILi256EEEEEELi256ENS_10bfloat16_tEfNS_4arch4Sm80ELb1ELb0ELb1ELb1ELb1ELb1ELb1ELb0EEENS1_21CollectiveEpilogueFwdINS6_IJS8_SA_S9_EEENS6_IJNS7_ILi1EEESI_SI_EEESC_SE_Li256ELb1ELb1ELb0ELb0EEENS1_19SingleTileSchedulerILb1ELb0ELb1ELi128EEEEEEEEEvNT_6ParamsE,"a",@progbits
	.sectionflags	@""
	.align	4
.nv.constant0._ZN7cutlass13device_kernelIN5flash19enable_sm80_to_sm89INS1_16FlashAttnFwdSm80INS1_25CollectiveMainloopFwdSm80ILi8ELi1ELb0EN4cute5tupleIJNS5_1CILi128EEENS7_ILi48EEENS7_ILi256EEEEEELi256ENS_10bfloat16_tEfNS_4arch4Sm80ELb1ELb0ELb1ELb1ELb1ELb1ELb1ELb0EEENS1_21CollectiveEpilogueFwdINS6_IJS8_SA_S9_EEENS6_IJNS7_ILi1EEESI_SI_EEESC_SE_Li256ELb1ELb1ELb0ELb0EEENS1_19SingleTileSchedulerILb1ELb0ELb1ELi128EEEEEEEEEvNT_6ParamsE:
	.zero		1400


//--------------------- .nv.constant0._ZN7cutlass13device_kernelIN5flash19enable_sm80_to_sm89INS1_16FlashAttnFwdSm80INS1_25CollectiveMainloopFwdSm80ILi8ELi1ELb1EN4cute5tupleIJNS5_1CILi128EEENS7_ILi64EEENS7_ILi256EEEEEELi256ENS_10bfloat16_tEfNS_4arch4Sm80ELb0ELb0ELb0ELb0ELb1ELb0ELb1ELb0EEENS1_21CollectiveEpilogueFwdINS6_IJS8_SA_S9_EEENS6_IJNS7_ILi1EEESI_SI_EEESC_SE_Li256ELb0ELb1ELb0ELb0EEENS1_19SingleTileSchedulerILb0ELb0ELb1ELi128EEEEEEEEEvNT_6ParamsE --------------------------
	.section	.nv.constant0._ZN7cutlass13device_kernelIN5flash19enable_sm80_to_sm89INS1_16FlashAttnFwdSm80INS1_25CollectiveMainloopFwdSm80ILi8ELi1ELb1EN4cute5tupleIJNS5_1CILi128EEENS7_ILi64EEENS7_ILi256EEEEEELi256ENS_10bfloat16_tEfNS_4arch4Sm80ELb0ELb0ELb0ELb0ELb1ELb0ELb1ELb0EEENS1_21CollectiveEpilogueFwdINS6_IJS8_SA_S9_EEENS6_IJNS7_ILi1EEESI_SI_EEESC_SE_Li256ELb0ELb1ELb0ELb0EEENS1_19SingleTileSchedulerILb0ELb0ELb1ELi128EEEEEEEEEvNT_6ParamsE,"a",@progbits
	.sectionflags	@""
	.align	4
.nv.constant0._ZN7cutlass13device_kernelIN5flash19enable_sm80_to_sm89INS1_16FlashAttnFwdSm80INS1_25CollectiveMainloopFwdSm80ILi8ELi1ELb1EN4cute5tupleIJNS5_1CILi128EEENS7_ILi64EEENS7_ILi256EEEEEELi256ENS_10bfloat16_tEfNS_4arch4Sm80ELb0ELb0ELb0ELb0ELb1ELb0ELb1ELb0EEENS1_21CollectiveEpilogueFwdINS6_IJS8_SA_S9_EEENS6_IJNS7_ILi1EEESI_SI_EEESC_SE_Li256ELb0ELb1ELb0ELb0EEENS1_19SingleTileSchedulerILb0ELb0ELb1ELi128EEEEEEEEEvNT_6ParamsE:
	.zero		1400


//--------------------- .nv.constant0._ZN7cutlass13device_kernelIN5flash19enable_sm80_to_sm89INS1_16FlashAttnFwdSm80INS1_25CollectiveMainloopFwdSm80ILi8ELi1ELb1EN4cute5tupleIJNS5_1CILi128EEENS7_ILi64EEENS7_ILi256EEEEEELi256ENS_10bfloat16_tEfNS_4arch4Sm80ELb0ELb0ELb0ELb1ELb1ELb0ELb1ELb0EEENS1_21CollectiveEpilogueFwdINS6_IJS8_SA_S9_EEENS6_IJNS7_ILi1EEESI_SI_EEESC_SE_Li256ELb1ELb1ELb0ELb0EEENS1_19SingleTileSchedulerILb1ELb0ELb1ELi128EEEEEEEEEvNT_6ParamsE --------------------------
	.section	.nv.constant0._ZN7cutlass13device_kernelIN5flash19enable_sm80_to_sm89INS1_16FlashAttnFwdSm80INS1_25CollectiveMainloopFwdSm80ILi8ELi1ELb1EN4cute5tupleIJNS5_1CILi128EEENS7_ILi64EEENS7_ILi256EEEEEELi256ENS_10bfloat16_tEfNS_4arch4Sm80ELb0ELb0ELb0ELb1ELb1ELb0ELb1ELb0EEENS1_21CollectiveEpilogueFwdINS6_IJS8_SA_S9_EEENS6_IJNS7_ILi1EEESI_SI_EEESC_SE_Li256ELb1ELb1ELb0ELb0EEENS1_19SingleTileSchedulerILb1ELb0ELb1ELi128EEEEEEEEEvNT_6ParamsE,"a",@progbits
	.sectionflags	@""
	.align	4
.nv.constant0._ZN7cutlass13device_kernelIN5flash19enable_sm80_to_sm89INS1_16FlashAttnFwdSm80INS1_25CollectiveMainloopFwdSm80ILi8ELi1ELb1EN4cute5tupleIJNS5_1CILi128EEENS7_ILi64EEENS7_ILi256EEEEEELi256ENS_10bfloat16_tEfNS_4arch4Sm80ELb0ELb0ELb0ELb1ELb1ELb0ELb1ELb0EEENS1_21CollectiveEpilogueFwdINS6_IJS8_SA_S9_EEENS6_IJNS7_ILi1EEESI_SI_EEESC_SE_Li256ELb1ELb1ELb0ELb0EEENS1_19SingleTileSchedulerILb1ELb0ELb1ELi128EEEEEEEEEvNT_6ParamsE:
	.zero		1400


//--------------------- .nv.constant0._ZN7cutlass13device_kernelIN5flash19enable_sm80_to_sm89INS1_16FlashAttnFwdSm80INS1_25CollectiveMainloopFwdSm80ILi8ELi1ELb0EN4cute5tupleIJNS5_1CILi128EEENS7_ILi32EEENS7_ILi256EEEEEELi256ENS_10bfloat16_tEfNS_4arch4Sm80ELb0ELb0ELb0ELb1ELb1ELb1ELb1ELb0EEENS1_21CollectiveEpilogueFwdINS6_IJS8_SA_S9_EEENS6_IJNS7_ILi1EEESI_SI_EEESC_SE_Li256ELb1ELb1ELb0ELb0EEENS1_19SingleTileSchedulerILb1ELb0ELb1ELi128EEEEEEEEEvNT_6ParamsE --------------------------
	.section	.nv.constant0._ZN7cutlass13device_kernelIN5flash19enable_sm80_to_sm89INS1_16FlashAttnFwdSm80INS1_25CollectiveMainloopFwdSm80ILi8ELi1ELb0EN4cute5tupleIJNS5_1CILi128EEENS7_ILi32EEENS7_ILi256EEEEEELi256ENS_10bfloat16_tEfNS_4arch4Sm80ELb0ELb0ELb0ELb1ELb1ELb1ELb1ELb0EEENS1_21CollectiveEpilogueFwdINS6_IJS8_SA_S9_EEENS6_IJNS7_ILi1EEESI_SI_EEESC_SE_Li256ELb1ELb1ELb0ELb0EEENS1_19SingleTileSchedulerILb1ELb0ELb1ELi128EEEEEEEEEvNT_6ParamsE,"a",@progbits
	.sectionflags	@""
	.align	4
.nv.constant0._ZN7cutlass13device_kernelIN5flash19enable_sm80_to_sm89INS1_16FlashAttnFwdSm80INS1_25CollectiveMainloopFwdSm80ILi8ELi1ELb0EN4cute5tupleIJNS5_1CILi128EEENS7_ILi32EEENS7_ILi256EEEEEELi256ENS_10bfloat16_tEfNS_4arch4Sm80ELb0ELb0ELb0ELb1ELb1ELb1ELb1ELb0EEENS1_21CollectiveEpilogueFwdINS6_IJS8_SA_S9_EEENS6_IJNS7_ILi1EEESI_SI_EEESC_SE_Li256ELb1ELb1ELb0ELb0EEENS1_19SingleTileSchedulerILb1ELb0ELb1ELi128EEEEEEEEEvNT_6ParamsE:
	.zero		1400


//--------------------- .nv.constant0._ZN7cutlass13device_kernelIN5flash19enable_sm80_to_sm89INS1_16FlashAttnFwdSm80INS1_25CollectiveMainloopFwdSm80ILi8ELi1ELb1EN4cute5tupleIJNS5_1CILi128EEENS7_ILi48EEENS7_ILi256EEEEEELi256ENS_10bfloat16_tEfNS_4arch4Sm80ELb0ELb1ELb0ELb0ELb1ELb0ELb1ELb0EEENS1_21CollectiveEpilogueFwdINS6_IJS8_SA_S9_EEENS6_IJNS7_ILi1EEESI_SI_EEESC_SE_Li256ELb0ELb1ELb0ELb0EEENS1_19SingleTileSchedulerILb0ELb0ELb1ELi128EEEEEEEEEvNT_6ParamsE --------------------------
	.section	.nv.constant0._ZN7cutlass13device_kernelIN5flash19enable_sm80_to_sm89INS1_16FlashAttnFwdSm80INS1_25CollectiveMainloopFwdSm80ILi8ELi1ELb1EN4cute5tupleIJNS5_1CILi128EEENS7_ILi48EEENS7_ILi256EEEEEELi256ENS_10bfloat16_tEfNS_4arch4Sm80ELb0ELb1ELb0ELb0ELb1ELb0ELb1ELb0EEENS1_21CollectiveEpilogueFwdINS6_IJS8_SA_S9_EEENS6_IJNS7_ILi1EEESI_SI_EEESC_SE_Li256ELb0ELb1ELb0ELb0EEENS1_19SingleTileSchedulerILb0ELb0ELb1ELi128EEEEEEEEEvNT_6ParamsE,"a",@progbits
	.sectionflags	@""
	.align	4
.nv.constant0._ZN7cutlass13device_kernelIN5flash19enable_sm80_to_sm89INS1_16FlashAttnFwdSm80INS1_25CollectiveMainloopFwdSm80ILi8ELi1ELb1EN4cute5tupleIJNS5_1CILi128EEENS7_ILi48EEENS7_ILi256EEEEEELi256ENS_10bfloat16_tEfNS_4arch4Sm80ELb0ELb1ELb0ELb0ELb1ELb0ELb1ELb0EEENS1_21CollectiveEpilogueFwdINS6_IJS8_SA_S9_EEENS6_IJNS7_ILi1EEESI_SI_EEESC_SE_Li256ELb0ELb1ELb0ELb0EEENS1_19SingleTileSchedulerILb0ELb0ELb1ELi128EEEEEEEEEvNT_6ParamsE:
	.zero		1400


//--------------------- .nv.constant0._ZN7cutlass13device_kernelIN5flash19enable_sm80_to_sm89INS1_16FlashAttnFwdSm80INS1_25CollectiveMainloopFwdSm80ILi8ELi1ELb1EN4cute5tupleIJNS5_1CILi128EEENS7_ILi48EEENS7_ILi256EEEEEELi256ENS_10bfloat16_tEfNS_4arch4Sm80ELb0ELb1ELb0ELb1ELb1ELb0ELb1ELb0EEENS1_21CollectiveEpilogueFwdINS6_IJS8_SA_S9_EEENS6_IJNS7_ILi1EEESI_SI_EEESC_SE_Li256ELb1ELb1ELb0ELb0EEENS1_19SingleTileSchedulerILb1ELb0ELb1ELi128EEEEEEEEEvNT_6ParamsE --------------------------
	.section	.nv.constant0._ZN7cutlass13device_kernelIN5flash19enable_sm80_to_sm89INS1_16FlashAttnFwdSm80INS1_25CollectiveMainloopFwdSm80ILi8ELi1ELb1EN4cute5tupleIJNS5_1CILi128EEENS7_ILi48EEENS7_ILi256EEEEEELi256ENS_10bfloat16_tEfNS_4arch4Sm80ELb0ELb1ELb0ELb1ELb1ELb0ELb1ELb0EEENS1_21CollectiveEpilogueFwdINS6_IJS8_SA_S9_EEENS6_IJNS7_ILi1EEESI_SI_EEESC_SE_Li256ELb1ELb1ELb0ELb0EEENS1_19SingleTileSchedulerILb1ELb0ELb1ELi128EEEEEEEEEvNT_6ParamsE,"a",@progbits
	.sectionflags	@""
	.align	4
.nv.constant0._ZN7cutlass13device_kernelIN5flash19enable_sm80_to_sm89INS1_16FlashAttnFwdSm80INS1_25CollectiveMainloopFwdSm80ILi8ELi1ELb1EN4cute5tupleIJNS5_1CILi128EEENS7_ILi48EEENS7_ILi256EEEEEELi256ENS_10bfloat16_tEfNS_4arch4Sm80ELb0ELb1ELb0ELb1ELb1ELb0ELb1ELb0EEENS1_21CollectiveEpilogueFwdINS6_IJS8_SA_S9_EEENS6_IJNS7_ILi1EEESI_SI_EEESC_SE_Li256ELb1ELb1ELb0ELb0EEENS1_19SingleTileSchedulerILb1ELb0ELb1ELi128EEEEEEEEEvNT_6ParamsE:
	.zero		1400


//--------------------- .nv.constant0._ZN7cutlass13device_kernelIN5flash19enable_sm80_to_sm89INS1_16FlashAttnFwdSm80INS1_25CollectiveMainloopFwdSm80ILi8ELi1ELb0EN4cute5tupleIJNS5_1CILi128EEENS7_ILi32EEENS7_ILi256EEEEEELi256ENS_10bfloat16_tEfNS_4arch4Sm80ELb0ELb1ELb0ELb1ELb1ELb1ELb1ELb0EEENS1_21CollectiveEpilogueFwdINS6_IJS8_SA_S9_EEENS6_IJNS7_ILi1EEESI_SI_EEESC_SE_Li256ELb1ELb1ELb0ELb0EEENS1_19SingleTileSchedulerILb1ELb0ELb1ELi128EEEEEEEEEvNT_6ParamsE --------------------------
	.section	.nv.constant0._ZN7cutlass13device_kernelIN5flash19enable_sm80_to_sm89INS1_16FlashAttnFwdSm80INS1_25CollectiveMainloopFwdSm80ILi8ELi1ELb0EN4cute5tupleIJNS5_1CILi128EEENS7_ILi32EEENS7_ILi256EEEEEELi256ENS_10bfloat16_tEfNS_4arch4Sm80ELb0ELb1ELb0ELb1ELb1ELb1ELb1ELb0EEENS1_21CollectiveEpilogueFwdINS6_IJS8_SA_S9_EEENS6_IJNS7_ILi1EEESI_SI_EEESC_SE_Li256ELb1ELb1ELb0ELb0EEENS1_19SingleTileSchedulerILb1ELb0ELb1ELi128EEEEEEEEEvNT_6ParamsE,"a",@progbits
	.sectionflags	@""
	.align	4
.nv.constant0._ZN7cutlass13device_kernelIN5flash19enable_sm80_to_sm89INS1_16FlashAttnFwdSm80INS1_25CollectiveMainloopFwdSm80ILi8ELi1ELb0EN4cute5tupleIJNS5_1CILi128EEENS7_ILi32EEENS7_ILi256EEEEEELi256ENS_10bfloat16_tEfNS_4arch4Sm80ELb0ELb1ELb0ELb1ELb1ELb1ELb1ELb0EEENS1_21CollectiveEpilogueFwdINS6_IJS8_SA_S9_EEENS6_IJNS7_ILi1EEESI_SI_EEESC_SE_Li256ELb1ELb1ELb0ELb0EEENS1_19SingleTileSchedulerILb1ELb0ELb1ELi128EEEEEEEEEvNT_6ParamsE:
	.zero		1400


//--------------------- .nv.constant0._ZN7cutlass13device_kernelIN5flash19enable_sm80_to_sm89INS1_16FlashAttnFwdSm80INS1_25CollectiveMainloopFwdSm80ILi8ELi1ELb1EN4cute5tupleIJNS5_1CILi128EEENS7_ILi64EEENS7_ILi256EEEEEELi256ENS_10bfloat16_tEfNS_4arch4Sm80ELb1ELb0ELb0ELb0ELb1ELb0ELb1ELb0EEENS1_21CollectiveEpilogueFwdINS6_IJS8_SA_S9_EEENS6_IJNS7_ILi1EEESI_SI_EEESC_SE_Li256ELb0ELb1ELb0ELb0EEENS1_30DynamicPersistentTileSchedulerILi256ELi256ELb0ELb1ELb0EEEEEEEEEvNT_6ParamsE --------------------------
	.section	.nv.constant0._ZN7cutlass13device_kernelIN5flash19enable_sm80_to_sm89INS1_16FlashAttnFwdSm80INS1_25CollectiveMainloopFwdSm80ILi8ELi1ELb1EN4cute5tupleIJNS5_1CILi128EEENS7_ILi64EEENS7_ILi256EEEEEELi256ENS_10bfloat16_tEfNS_4arch4Sm80ELb1ELb0ELb0ELb0ELb1ELb0ELb1ELb0EEENS1_21CollectiveEpilogueFwdINS6_IJS8_SA_S9_EEENS6_IJNS7_ILi1EEESI_SI_EEESC_SE_Li256ELb0ELb1ELb0ELb0EEENS1_30DynamicPersistentTileSchedulerILi256ELi256ELb0ELb1ELb0EEEEEEEEEvNT_6ParamsE,"a",@progbits
	.sectionflags	@""
	.align	4
.nv.constant0._ZN7cutlass13device_kernelIN5flash19enable_sm80_to_sm89INS1_16FlashAttnFwdSm80INS1_25CollectiveMainloopFwdSm80ILi8ELi1ELb1EN4cute5tupleIJNS5_1CILi128EEENS7_ILi64EEENS7_ILi256EEEEEELi256ENS_10bfloat16_tEfNS_4arch4Sm80ELb1ELb0ELb0ELb0ELb1ELb0ELb1ELb0EEENS1_21CollectiveEpilogueFwdINS6_IJS8_SA_S9_EEENS6_IJNS7_ILi1EEESI_SI_EEESC_SE_Li256ELb0ELb1ELb0ELb0EEENS1_30DynamicPersistentTileSchedulerILi256ELi256ELb0ELb1ELb0EEEEEEEEEvNT_6ParamsE:
	.zero		1416


//--------------------- .nv.constant0._ZN7cutlass13device_kernelIN5flash19enable_sm80_to_sm89INS1_16FlashAttnFwdSm80INS1_25CollectiveMainloopFwdSm80ILi8ELi1ELb1EN4cute5tupleIJNS5_1CILi128EEENS7_ILi64EEENS7_ILi256EEEEEELi256ENS_10bfloat16_tEfNS_4arch4Sm80ELb1ELb0ELb0ELb1ELb1ELb0ELb1ELb0EEENS1_21CollectiveEpilogueFwdINS6_IJS8_SA_S9_EEENS6_IJNS7_ILi1EEESI_SI_EEESC_SE_Li256ELb1ELb1ELb0ELb0EEENS1_19SingleTileSchedulerILb1ELb0ELb1ELi128EEEEEEEEEvNT_6ParamsE --------------------------
	.section	.nv.constant0._ZN7cutlass13device_kernelIN5flash19enable_sm80_to_sm89INS1_16FlashAttnFwdSm80INS1_25CollectiveMainloopFwdSm80ILi8ELi1ELb1EN4cute5tupleIJNS5_1CILi128EEENS7_ILi64EEENS7_ILi256EEEEEELi256ENS_10bfloat16_tEfNS_4arch4Sm80ELb1ELb0ELb0ELb1ELb1ELb0ELb1ELb0EEENS1_21CollectiveEpilogueFwdINS6_IJS8_SA_S9_EEENS6_IJNS7_ILi1EEESI_SI_EEESC_SE_Li256ELb1ELb1ELb0ELb0EEENS1_19SingleTileSchedulerILb1ELb0ELb1ELi128EEEEEEEEEvNT_6ParamsE,"a",@progbits
	.sectionflags	@""
	.align	4
.nv.constant0._ZN7cutlass13device_kernelIN5flash19enable_sm80_to_sm89INS1_16FlashAttnFwdSm80INS1_25CollectiveMainloopFwdSm80ILi8ELi1ELb1EN4cute5tupleIJNS5_1CILi128EEENS7_ILi64EEENS7_ILi256EEEEEELi256ENS_10bfloat16_tEfNS_4arch4Sm80ELb1ELb0ELb0ELb1ELb1ELb0ELb1ELb0EEENS1_21CollectiveEpilogueFwdINS6_IJS8_SA_S9_EEENS6_IJNS7_ILi1EEESI_SI_EEESC_SE_Li256ELb1ELb1ELb0ELb0EEENS1_19SingleTileSchedulerILb1ELb0ELb1ELi128EEEEEEEEEvNT_6ParamsE:
	.zero		1400


//--------------------- .nv.constant0._ZN7cutlass13device_kernelIN5flash19enable_sm80_to_sm89INS1_16FlashAttnFwdSm80INS1_25CollectiveMainloopFwdSm80ILi8ELi1ELb0EN4cute5tupleIJNS5_1CILi128EEENS7_ILi32EEENS7_ILi256EEEEEELi256ENS_10bfloat16_tEfNS_4arch4Sm80ELb1ELb0ELb0ELb1ELb1ELb1ELb1ELb0EEENS1_21CollectiveEpilogueFwdINS6_IJS8_SA_S9_EEENS6_IJNS7_ILi1EEESI_SI_EEESC_SE_Li256ELb1ELb1ELb0ELb0EEENS1_19SingleTileSchedulerILb1ELb0ELb1ELi128EEEEEEEEEvNT_6ParamsE --------------------------
	.section	.nv.constant0._ZN7cutlass13device_kernelIN5flash19enable_sm80_to_sm89INS1_16FlashAttnFwdSm80INS1_25CollectiveMainloopFwdSm80ILi8ELi1ELb0EN4cute5tupleIJNS5_1CILi128EEENS7_ILi32EEENS7_ILi256EEEEEELi256ENS_10bfloat16_tEfNS_4arch4Sm80ELb1ELb0ELb0ELb1ELb1ELb1ELb1ELb0EEENS1_21CollectiveEpilogueFwdINS6_IJS8_SA_S9_EEENS6_IJNS7_ILi1EEESI_SI_EEESC_SE_Li256ELb1ELb1ELb0ELb0EEENS1_19SingleTileSchedulerILb1ELb0ELb1ELi128EEEEEEEEEvNT_6ParamsE,"a",@progbits
	.sectionflags	@""
	.align	4
.nv.constant0._ZN7cutlass13device_kernelIN5flash19enable_sm80_to_sm89INS1_16FlashAttnFwdSm80INS1_25CollectiveMainloopFwdSm80ILi8ELi1ELb0EN4cute5tupleIJNS5_1CILi128EEENS7_ILi32EEENS7_ILi256EEEEEELi256ENS_10bfloat16_tEfNS_4arch4Sm80ELb1ELb0ELb0ELb1ELb1ELb1ELb1ELb0EEENS1_21CollectiveEpilogueFwdINS6_IJS8_SA_S9_EEENS6_IJNS7_ILi1EEESI_SI_EEESC_SE_Li256ELb1ELb1ELb0ELb0EEENS1_19SingleTileSchedulerILb1ELb0ELb1ELi128EEEEEEEEEvNT_6ParamsE:
	.zero		1400


//--------------------- .nv.constant0._ZN7cutlass13device_kernelIN5flash19enable_sm80_to_sm89INS1_16FlashAttnFwdSm80INS1_25CollectiveMainloopFwdSm80ILi8ELi1ELb0EN4cute5tupleIJNS5_1CILi128EEENS7_ILi96EEENS7_ILi256EEEEEELi256ENS_10bfloat16_tEfNS_4arch4Sm80ELb0ELb0ELb0ELb0ELb1ELb0ELb1ELb0EEENS1_21CollectiveEpilogueFwdINS6_IJS8_SA_S9_EEENS6_IJNS7_ILi1EEESI_SI_EEESC_SE_Li256ELb0ELb1ELb0ELb0EEENS1_19SingleTileSchedulerILb0ELb0ELb1ELi128EEEEEEEEEvNT_6ParamsE --------------------------
	.section	.nv.constant0._ZN7cutlass13device_kernelIN5flash19enable_sm80_to_sm89INS1_16FlashAttnFwdSm80INS1_25CollectiveMainloopFwdSm80ILi8ELi1ELb0EN4cute5tupleIJNS5_1CILi128EEENS7_ILi96EEENS7_ILi256EEEEEELi256ENS_10bfloat16_tEfNS_4arch4Sm80ELb0ELb0ELb0ELb0ELb1ELb0ELb1ELb0EEENS1_21CollectiveEpilogueFwdINS6_IJS8_SA_S9_EEENS6_IJNS7_ILi1EEESI_SI_EEESC_SE_Li256ELb0ELb1ELb0ELb0EEENS1_19SingleTileSchedulerILb0ELb0ELb1ELi128EEEEEEEEEvNT_6ParamsE,"a",@progbits
	.sectionflags	@""
	.align	4
.nv.constant0._ZN7cutlass13device_kernelIN5flash19enable_sm80_to_sm89INS1_16FlashAttnFwdSm80INS1_25CollectiveMainloopFwdSm80ILi8ELi1ELb0EN4cute5tupleIJNS5_1CILi128EEENS7_ILi96EEENS7_ILi256EEEEEELi256ENS_10bfloat16_tEfNS_4arch4Sm80ELb0ELb0ELb0ELb0ELb1ELb0ELb1ELb0EEENS1_21CollectiveEpilogueFwdINS6_IJS8_SA_S9_EEENS6_IJNS7_ILi1EEESI_SI_EEESC_SE_Li256ELb0ELb1ELb0ELb0EEENS1_19SingleTileSchedulerILb0ELb0ELb1ELi128EEEEEEEEEvNT_6ParamsE:
	.zero		1400


//--------------------- .nv.constant0._ZN7cutlass13device_kernelIN5flash19enable_sm80_to_sm89INS1_16FlashAttnFwdSm80INS1_25CollectiveMainloopFwdSm80ILi8ELi1ELb0EN4cute5tupleIJNS5_1CILi128EEENS7_ILi96EEENS7_ILi256EEEEEELi256ENS_10bfloat16_tEfNS_4arch4Sm80ELb0ELb0ELb0ELb1ELb1ELb0ELb1ELb0EEENS1_21CollectiveEpilogueFwdINS6_IJS8_SA_S9_EEENS6_IJNS7_ILi1EEESI_SI_EEESC_SE_Li256ELb1ELb1ELb0ELb0EEENS1_19SingleTileSchedulerILb1ELb0ELb1ELi128EEEEEEEEEvNT_6ParamsE --------------------------
	.section	.nv.constant0._ZN7cutlass13device_kernelIN5flash19enable_sm80_to_sm89INS1_16FlashAttnFwdSm80INS1_25CollectiveMainloopFwdSm80ILi8ELi1ELb0EN4cute5tupleIJNS5_1CILi128EEENS7_ILi96EEENS7_ILi256EEEEEELi256ENS_10bfloat16_tEfNS_4arch4Sm80ELb0ELb0ELb0ELb1ELb1ELb0ELb1ELb0EEENS1_21CollectiveEpilogueFwdINS6_IJS8_SA_S9_EEENS6_IJNS7_ILi1EEESI_SI_EEESC_SE_Li256ELb1ELb1ELb0ELb0EEENS1_19SingleTileSchedulerILb1ELb0ELb1ELi128EEEEEEEEEvNT_6ParamsE,"a",@progbits
	.sectionflags	@""
	.align	4
.nv.constant0._ZN7cutlass13device_kernelIN5flash19enable_sm80_to_sm89INS1_16FlashAttnFwdSm80INS1_25CollectiveMainloopFwdSm80ILi8ELi1ELb0EN4cute5tupleIJNS5_1CILi128EEENS7_ILi96EEENS7_ILi256EEEEEELi256ENS_10bfloat16_tEfNS_4arch4Sm80ELb0ELb0ELb0ELb1ELb1ELb0ELb1ELb0EEENS1_21CollectiveEpilogueFwdINS6_IJS8_SA_S9_EEENS6_IJNS7_ILi1EEESI_SI_EEESC_SE_Li256ELb1ELb1ELb0ELb0EEENS1_19SingleTileSchedulerILb1ELb0ELb1ELi128EEEEEEEEEvNT_6ParamsE:
	.zero		1400


//--------------------- .nv.constant0._ZN7cutlass13device_kernelIN5flash19enable_sm80_to_sm89INS1_16FlashAttnFwdSm80INS1_25CollectiveMainloopFwdSm80ILi8ELi1ELb0EN4cute5tupleIJNS5_1CILi128EEENS7_ILi48EEENS7_ILi256EEEEEELi256ENS_10bfloat16_tEfNS_4arch4Sm80ELb0ELb0ELb0ELb1ELb1ELb1ELb1ELb0EEENS1_21CollectiveEpilogueFwdINS6_IJS8_SA_S9_EEENS6_IJNS7_ILi1EEESI_SI_EEESC_SE_Li256ELb1ELb1ELb0ELb0EEENS1_19SingleTileSchedulerILb1ELb0ELb1ELi128EEEEEEEEEvNT_6ParamsE --------------------------
	.section	.nv.constant0._ZN7cutlass13device_kernelIN5flash19enable_sm80_to_sm89INS1_16FlashAttnFwdSm80INS1_25CollectiveMainloopFwdSm80ILi8ELi1ELb0EN4cute5tupleIJNS5_1CILi128EEENS7_ILi48EEENS7_ILi256EEEEEELi256ENS_10bfloat16_tEfNS_4arch4Sm80ELb0ELb0ELb0ELb1ELb1ELb1ELb1ELb0EEENS1_21CollectiveEpilogueFwdINS6_IJS8_SA_S9_EEENS6_IJNS7_ILi1EEESI_SI_EEESC_SE_Li256ELb1ELb1ELb0ELb0EEENS1_19SingleTileSchedulerILb1ELb0ELb1ELi128EEEEEEEEEvNT_6ParamsE,"a",@progbits
	.sectionflags	@""
	.align	4
.nv.constant0._ZN7cutlass13device_kernelIN5flash19enable_sm80_to_sm89INS1_16FlashAttnFwdSm80INS1_25CollectiveMainloopFwdSm80ILi8ELi1ELb0EN4cute5tupleIJNS5_1CILi128EEENS7_ILi48EEENS7_ILi256EEEEEELi256ENS_10bfloat16_tEfNS_4arch4Sm80ELb0ELb0ELb0ELb1ELb1ELb1ELb1ELb0EEENS1_21CollectiveEpilogueFwdINS6_IJS8_SA_S9_EEENS6_IJNS7_ILi1EEESI_SI_EEESC_SE_Li256ELb1ELb1ELb0ELb0EEENS1_19SingleTileSchedulerILb1ELb0ELb1ELi128EEEEEEEEEvNT_6ParamsE:
	.zero		1400


//--------------------- .nv.constant0._ZN7cutlass13device_kernelIN5flash19enable_sm80_to_sm89INS1_16FlashAttnFwdSm80INS1_25CollectiveMainloopFwdSm80ILi8ELi1ELb0EN4cute5tupleIJNS5_1CILi128EEENS7_ILi64EEENS7_ILi256EEEEEELi256ENS_10bfloat16_tEfNS_4arch4Sm80ELb0ELb1ELb0ELb0ELb1ELb0ELb1ELb0EEENS1_21CollectiveEpilogueFwdINS6_IJS8_SA_S9_EEENS6_IJNS7_ILi1EEESI_SI_EEESC_SE_Li256ELb0ELb1ELb0ELb0EEENS1_19SingleTileSchedulerILb0ELb0ELb1ELi128EEEEEEEEEvNT_6ParamsE --------------------------
	.section	.nv.constant0._ZN7cutlass13device_kernelIN5flash19enable_sm80_to_sm89INS1_16FlashAttnFwdSm80INS1_25CollectiveMainloopFwdSm80ILi8ELi1ELb0EN4cute5tupleIJNS5_1CILi128EEENS7_ILi64EEENS7_ILi256EEEEEELi256ENS_10bfloat16_tEfNS_4arch4Sm80ELb0ELb1ELb0ELb0ELb1ELb0ELb1ELb0EEENS1_21CollectiveEpilogueFwdINS6_IJS8_SA_S9_EEENS6_IJNS7_ILi1EEESI_SI_EEESC_SE_Li256ELb0ELb1ELb0ELb0EEENS1_19SingleTileSchedulerILb0ELb0ELb1ELi128EEEEEEEEEvNT_6ParamsE,"a",@progbits
	.sectionflags	@""
	.align	4
.nv.constant0._ZN7cutlass13device_kernelIN5flash19enable_sm80_to_sm89INS1_16FlashAttnFwdSm80INS1_25CollectiveMainloopFwdSm80ILi8ELi1ELb0EN4cute5tupleIJNS5_1CILi128EEENS7_ILi64EEENS7_ILi256EEEEEELi256ENS_10bfloat16_tEfNS_4arch4Sm80ELb0ELb1ELb0ELb0ELb1ELb0ELb1ELb0EEENS1_21CollectiveEpilogueFwdINS6_IJS8_SA_S9_EEENS6_IJNS7_ILi1EEESI_SI_EEESC_SE_Li256ELb0ELb1ELb0ELb0EEENS1_19SingleTileSchedulerILb0ELb0ELb1ELi128EEEEEEEEEvNT_6ParamsE:
	.zero		1400


//--------------------- .nv.constant0._ZN7cutlass13device_kernelIN5flash19enable_sm80_to_sm89INS1_16FlashAttnFwdSm80INS1_25CollectiveMainloopFwdSm80ILi8ELi1ELb0EN4cute5tupleIJNS5_1CILi128EEENS7_ILi64EEENS7_ILi256EEEEEELi256ENS_10bfloat16_tEfNS_4arch4Sm80ELb0ELb1ELb0ELb1ELb1ELb0ELb1ELb0EEENS1_21CollectiveEpilogueFwdINS6_IJS8_SA_S9_EEENS6_IJNS7_ILi1EEESI_SI_EEESC_SE_Li256ELb1ELb1ELb0ELb0EEENS1_19SingleTileSchedulerILb1ELb0ELb1ELi128EEEEEEEEEvNT_6ParamsE --------------------------
	.section	.nv.constant0._ZN7cutlass13device_kernelIN5flash19enable_sm80_to_sm89INS1_16FlashAttnFwdSm80INS1_25CollectiveMainloopFwdSm80ILi8ELi1ELb0EN4cute5tupleIJNS5_1CILi128EEENS7_ILi64EEENS7_ILi256EEEEEELi256ENS_10bfloat16_tEfNS_4arch4Sm80ELb0ELb1ELb0ELb1ELb1ELb0ELb1ELb0EEENS1_21CollectiveEpilogueFwdINS6_IJS8_SA_S9_EEENS6_IJNS7_ILi1EEESI_SI_EEESC_SE_Li256ELb1ELb1ELb0ELb0EEENS1_19SingleTileSchedulerILb1ELb0ELb1ELi128EEEEEEEEEvNT_6ParamsE,"a",@progbits
	.sectionflags	@""
	.align	4
.nv.constant0._ZN7cutlass13device_kernelIN5flash19enable_sm80_to_sm89INS1_16FlashAttnFwdSm80INS1_25CollectiveMainloopFwdSm80ILi8ELi1ELb0EN4cute5tupleIJNS5_1CILi128EEENS7_ILi64EEENS7_ILi256EEEEEELi256ENS_10bfloat16_tEfNS_4arch4Sm80ELb0ELb1ELb0ELb1ELb1ELb0ELb1ELb0EEENS1_21CollectiveEpilogueFwdINS6_IJS8_SA_S9_EEENS6_IJNS7_ILi1EEESI_SI_EEESC_SE_Li256ELb1ELb1ELb0ELb0EEENS1_19SingleTileSchedulerILb1ELb0ELb1ELi128EEEEEEEEEvNT_6ParamsE:
	.zero		1400


//--------------------- .nv.constant0._ZN7cutlass13device_kernelIN5flash19enable_sm80_to_sm89INS1_16FlashAttnFwdSm80INS1_25CollectiveMainloopFwdSm80ILi8ELi1ELb0EN4cute5tupleIJNS5_1CILi128EEENS7_ILi48EEENS7_ILi256EEEEEELi256ENS_10bfloat16_tEfNS_4arch4Sm80ELb0ELb1ELb0ELb1ELb1ELb1ELb1ELb0EEENS1_21CollectiveEpilogueFwdINS6_IJS8_SA_S9_EEENS6_IJNS7_ILi1EEESI_SI_EEESC_SE_Li256ELb1ELb1ELb0ELb0EEENS1_19SingleTileSchedulerILb1ELb0ELb1ELi128EEEEEEEEEvNT_6ParamsE --------------------------
	.section	.nv.constant0._ZN7cutlass13device_kernelIN5flash19enable_sm80_to_sm89INS1_16FlashAttnFwdSm80INS1_25CollectiveMainloopFwdSm80ILi8ELi1ELb0EN4cute5tupleIJNS5_1CILi128EEENS7_ILi48EEENS7_ILi256EEEEEELi256ENS_10bfloat16_tEfNS_4arch4Sm80ELb0ELb1ELb0ELb1ELb1ELb1ELb1ELb0EEENS1_21CollectiveEpilogueFwdINS6_IJS8_SA_S9_EEENS6_IJNS7_ILi1EEESI_SI_EEESC_SE_Li256ELb1ELb1ELb0ELb0EEENS1_19SingleTileSchedulerILb1ELb0ELb1ELi128EEEEEEEEEvNT_6ParamsE,"a",@progbits
	.sectionflags	@""
	.align	4
.nv.constant0._ZN7cutlass13device_kernelIN5flash19enable_sm80_to_sm89INS1_16FlashAttnFwdSm80INS1_25CollectiveMainloopFwdSm80ILi8ELi1ELb0EN4cute5tupleIJNS5_1CILi128EEENS7_ILi48EEENS7_ILi256EEEEEELi256ENS_10bfloat16_tEfNS_4arch4Sm80ELb0ELb1ELb0ELb1ELb1ELb1ELb1ELb0EEENS1_21CollectiveEpilogueFwdINS6_IJS8_SA_S9_EEENS6_IJNS7_ILi1EEESI_SI_EEESC_SE_Li256ELb1ELb1ELb0ELb0EEENS1_19SingleTileSchedulerILb1ELb0ELb1ELi128EEEEEEEEEvNT_6ParamsE:
	.zero		1400


//--------------------- .nv.constant0._ZN7cutlass13device_kernelIN5flash19enable_sm80_to_sm89INS1_16FlashAttnFwdSm80INS1_25CollectiveMainloopFwdSm80ILi8ELi1ELb0EN4cute5tupleIJNS5_1CILi128EEENS7_ILi96EEENS7_ILi256EEEEEELi256ENS_10bfloat16_tEfNS_4arch4Sm80ELb1ELb0ELb0ELb0ELb1ELb0ELb1ELb0EEENS1_21CollectiveEpilogueFwdINS6_IJS8_SA_S9_EEENS6_IJNS7_ILi1EEESI_SI_EEESC_SE_Li256ELb0ELb1ELb0ELb0EEENS1_30DynamicPersistentTileSchedulerILi256ELi256ELb0ELb1ELb0EEEEEEEEEvNT_6ParamsE --------------------------
	.section	.nv.constant0._ZN7cutlass13device_kernelIN5flash19enable_sm80_to_sm89INS1_16FlashAttnFwdSm80INS1_25CollectiveMainloopFwdSm80ILi8ELi1ELb0EN4cute5tupleIJNS5_1CILi128EEENS7_ILi96EEENS7_ILi256EEEEEELi256ENS_10bfloat16_tEfNS_4arch4Sm80ELb1ELb0ELb0ELb0ELb1ELb0ELb1ELb0EEENS1_21CollectiveEpilogueFwdINS6_IJS8_SA_S9_EEENS6_IJNS7_ILi1EEESI_SI_EEESC_SE_Li256ELb0ELb1ELb0ELb0EEENS1_30DynamicPersistentTileSchedulerILi256ELi256ELb0ELb1ELb0EEEEEEEEEvNT_6ParamsE,"a",@progbits
	.sectionflags	@""
	.align	4
.nv.constant0._ZN7cutlass13device_kernelIN5flash19enable_sm80_to_sm89INS1_16FlashAttnFwdSm80INS1_25CollectiveMainloopFwdSm80ILi8ELi1ELb0EN4cute5tupleIJNS5_1CILi128EEENS7_ILi96EEENS7_ILi256EEEEEELi256ENS_10bfloat16_tEfNS_4arch4Sm80ELb1ELb0ELb0ELb0ELb1ELb0ELb1ELb0EEENS1_21CollectiveEpilogueFwdINS6_IJS8_SA_S9_EEENS6_IJNS7_ILi1EEESI_SI_EEESC_SE_Li256ELb0ELb1ELb0ELb0EEENS1_30DynamicPersistentTileSchedulerILi256ELi256ELb0ELb1ELb0EEEEEEEEEvNT_6ParamsE:
	.zero		1416


//--------------------- .nv.constant0._ZN7cutlass13device_kernelIN5flash19enable_sm80_to_sm89INS1_16FlashAttnFwdSm80INS1_25CollectiveMainloopFwdSm80ILi8ELi1ELb0EN4cute5tupleIJNS5_1CILi128EEENS7_ILi96EEENS7_ILi256EEEEEELi256ENS_10bfloat16_tEfNS_4arch4Sm80ELb1ELb0ELb0ELb1ELb1ELb0ELb1ELb0EEENS1_21CollectiveEpilogueFwdINS6_IJS8_SA_S9_EEENS6_IJNS7_ILi1EEESI_SI_EEESC_SE_Li256ELb1ELb1ELb0ELb0EEENS1_19SingleTileSchedulerILb1ELb0ELb1ELi128EEEEEEEEEvNT_6ParamsE --------------------------
	.section	.nv.constant0._ZN7cutlass13device_kernelIN5flash19enable_sm80_to_sm89INS1_16FlashAttnFwdSm80INS1_25CollectiveMainloopFwdSm80ILi8ELi1ELb0EN4cute5tupleIJNS5_1CILi128EEENS7_ILi96EEENS7_ILi256EEEEEELi256ENS_10bfloat16_tEfNS_4arch4Sm80ELb1ELb0ELb0ELb1ELb1ELb0ELb1ELb0EEENS1_21CollectiveEpilogueFwdINS6_IJS8_SA_S9_EEENS6_IJNS7_ILi1EEESI_SI_EEESC_SE_Li256ELb1ELb1ELb0ELb0EEENS1_19SingleTileSchedulerILb1ELb0ELb1ELi128EEEEEEEEEvNT_6ParamsE,"a",@progbits
	.sectionflags	@""
	.align	4
.nv.constant0._ZN7cutlass13device_kernelIN5flash19enable_sm80_to_sm89INS1_16FlashAttnFwdSm80INS1_25CollectiveMainloopFwdSm80ILi8ELi1ELb0EN4cute5tupleIJNS5_1CILi128EEENS7_ILi96EEENS7_ILi256EEEEEELi256ENS_10bfloat16_tEfNS_4arch4Sm80ELb1ELb0ELb0ELb1ELb1ELb0ELb1ELb0EEENS1_21CollectiveEpilogueFwdINS6_IJS8_SA_S9_EEENS6_IJNS7_ILi1EEESI_SI_EEESC_SE_Li256ELb1ELb1ELb0ELb0EEENS1_19SingleTileSchedulerILb1ELb0ELb1ELi128EEEEEEEEEvNT_6ParamsE:
	.zero		1400


//--------------------- .nv.constant0._ZN7cutlass13device_kernelIN5flash19enable_sm80_to_sm89INS1_16FlashAttnFwdSm80INS1_25CollectiveMainloopFwdSm80ILi8ELi1ELb0EN4cute5tupleIJNS5_1CILi128EEENS7_ILi48EEENS7_ILi256EEEEEELi256ENS_10bfloat16_tEfNS_4arch4Sm80ELb1ELb0ELb0ELb1ELb1ELb1ELb1ELb0EEENS1_21CollectiveEpilogueFwdINS6_IJS8_SA_S9_EEENS6_IJNS7_ILi1EEESI_SI_EEESC_SE_Li256ELb1ELb1ELb0ELb0EEENS1_19SingleTileSchedulerILb1ELb0ELb1ELi128EEEEEEEEEvNT_6ParamsE --------------------------
	.section	.nv.constant0._ZN7cutlass13device_kernelIN5flash19enable_sm80_to_sm89INS1_16FlashAttnFwdSm80INS1_25CollectiveMainloopFwdSm80ILi8ELi1ELb0EN4cute5tupleIJNS5_1CILi128EEENS7_ILi48EEENS7_ILi256EEEEEELi256ENS_10bfloat16_tEfNS_4arch4Sm80ELb1ELb0ELb0ELb1ELb1ELb1ELb1ELb0EEENS1_21CollectiveEpilogueFwdINS6_IJS8_SA_S9_EEENS6_IJNS7_ILi1EEESI_SI_EEESC_SE_Li256ELb1ELb1ELb0ELb0EEENS1_19SingleTileSchedulerILb1ELb0ELb1ELi128EEEEEEEEEvNT_6ParamsE,"a",@progbits
	.sectionflags	@""
	.align	4
.nv.constant0._ZN7cutlass13device_kernelIN5flash19enable_sm80_to_sm89INS1_16FlashAttnFwdSm80INS1_25CollectiveMainloopFwdSm80ILi8ELi1ELb0EN4cute5tupleIJNS5_1CILi128EEENS7_ILi48EEENS7_ILi256EEEEEELi256ENS_10bfloat16_tEfNS_4arch4Sm80ELb1ELb0ELb0ELb1ELb1ELb1ELb1ELb0EEENS1_21CollectiveEpilogueFwdINS6_IJS8_SA_S9_EEENS6_IJNS7_ILi1EEESI_SI_EEESC_SE_Li256ELb1ELb1ELb0ELb0EEENS1_19SingleTileSchedulerILb1ELb0ELb1ELi128EEEEEEEEEvNT_6ParamsE:
	.zero		1400


//--------------------- .text._ZN7cutlass13device_kernelIN5flash19enable_sm80_to_sm89INS1_16FlashAttnFwdSm80INS1_25CollectiveMainloopFwdSm80ILi8ELi1ELb1EN4cute5tupleIJNS5_1CILi128EEENS7_ILi64EEENS7_ILi256EEEEEELi256ENS_10bfloat16_tEfNS_4arch4Sm80ELb0ELb0ELb1ELb0ELb1ELb0ELb1ELb0EEENS1_21CollectiveEpilogueFwdINS6_IJS8_SA_S9_EEENS6_IJNS7_ILi1EEESI_SI_EEESC_SE_Li256ELb0ELb1ELb0ELb0EEENS1_19SingleTileSchedulerILb0ELb0ELb1ELi128EEEEEEEEEvNT_6ParamsE --------------------------
	.section	.text._ZN7cutlass13device_kernelIN5flash19enable_sm80_to_sm89INS1_16FlashAttnFwdSm80INS1_25CollectiveMainloopFwdSm80ILi8ELi1ELb1EN4cute5tupleIJNS5_1CILi128EEENS7_ILi64EEENS7_ILi256EEEEEELi256ENS_10bfloat16_tEfNS_4arch4Sm80ELb0ELb0ELb1ELb0ELb1ELb0ELb1ELb0EEENS1_21CollectiveEpilogueFwdINS6_IJS8_SA_S9_EEENS6_IJNS7_ILi1EEESI_SI_EEESC_SE_Li256ELb0ELb1ELb0ELb0EEENS1_19SingleTileSchedulerILb0ELb0ELb1ELi128EEEEEEEEEvNT_6ParamsE,"ax",@progbits
	.sectioninfo	@"SHI_REGISTERS=255"
	.align	128
.text._ZN7cutlass13device_kernelIN5flash19enable_sm80_to_sm89INS1_16FlashAttnFwdSm80INS1_25CollectiveMainloopFwdSm80ILi8ELi1ELb1EN4cute5tupleIJNS5_1CILi128EEENS7_ILi64EEENS7_ILi256EEEEEELi256ENS_10bfloat16_tEfNS_4arch4Sm80ELb0ELb0ELb1ELb0ELb1ELb0ELb1ELb0EEENS1_21CollectiveEpilogueFwdINS6_IJS8_SA_S9_EEENS6_IJNS7_ILi1EEESI_SI_EEESC_SE_Li256ELb0ELb1ELb0ELb0EEENS1_19SingleTileSchedulerILb0ELb0ELb1ELi128EEEEEEEEEvNT_6ParamsE:
        .type           _ZN7cutlass13device_kernelIN5flash19enable_sm80_to_sm89INS1_16FlashAttnFwdSm80INS1_25CollectiveMainloopFwdSm80ILi8ELi1ELb1EN4cute5tupleIJNS5_1CILi128EEENS7_ILi64EEENS7_ILi256EEEEEELi256ENS_10bfloat16_tEfNS_4arch4Sm80ELb0ELb0ELb1ELb0ELb1ELb0ELb1ELb0EEENS1_21CollectiveEpilogueFwdINS6_IJS8_SA_S9_EEENS6_IJNS7_ILi1EEESI_SI_EEESC_SE_Li256ELb0ELb1ELb0ELb0EEENS1_19SingleTileSchedulerILb0ELb0ELb1ELi128EEEEEEEEEvNT_6ParamsE,@function
        .size           _ZN7cutlass13device_kernelIN5flash19enable_sm80_to_sm89INS1_16FlashAttnFwdSm80INS1_25CollectiveMainloopFwdSm80ILi8ELi1ELb1EN4cute5tupleIJNS5_1CILi128EEENS7_ILi64EEENS7_ILi256EEEEEELi256ENS_10bfloat16_tEfNS_4arch4Sm80ELb0ELb0ELb1ELb0ELb1ELb0ELb1ELb0EEENS1_21CollectiveEpilogueFwdINS6_IJS8_SA_S9_EEENS6_IJNS7_ILi1EEESI_SI_EEESC_SE_Li256ELb0ELb1ELb0ELb0EEENS1_19SingleTileSchedulerILb0ELb0ELb1ELi128EEEEEEEEEvNT_6ParamsE,(.L_x_3627 - _ZN7cutlass13device_kernelIN5flash19enable_sm80_to_sm89INS1_16FlashAttnFwdSm80INS1_25CollectiveMainloopFwdSm80ILi8ELi1ELb1EN4cute5tupleIJNS5_1CILi128EEENS7_ILi64EEENS7_ILi256EEEEEELi256ENS_10bfloat16_tEfNS_4arch4Sm80ELb0ELb0ELb1ELb0ELb1ELb0ELb1ELb0EEENS1_21CollectiveEpilogueFwdINS6_IJS8_SA_S9_EEENS6_IJNS7_ILi1EEESI_SI_EEESC_SE_Li256ELb0ELb1ELb0ELb0EEENS1_19SingleTileSchedulerILb0ELb0ELb1ELi128EEEEEEEEEvNT_6ParamsE)
        .other          _ZN7cutlass13device_kernelIN5flash19enable_sm80_to_sm89INS1_16FlashAttnFwdSm80INS1_25CollectiveMainloopFwdSm80ILi8ELi1ELb1EN4cute5tupleIJNS5_1CILi128EEENS7_ILi64EEENS7_ILi256EEEEEELi256ENS_10bfloat16_tEfNS_4arch4Sm80ELb0ELb0ELb1ELb0ELb1ELb0ELb1ELb0EEENS1_21CollectiveEpilogueFwdINS6_IJS8_SA_S9_EEENS6_IJNS7_ILi1EEESI_SI_EEESC_SE_Li256ELb0ELb1ELb0ELb0EEENS1_19SingleTileSchedulerILb0ELb0ELb1ELi128EEEEEEEEEvNT_6ParamsE,@"STO_CUDA_ENTRY STV_DEFAULT"
_ZN7cutlass13device_kernelIN5flash19enable_sm80_to_sm89INS1_16FlashAttnFwdSm80INS1_25CollectiveMainloopFwdSm80ILi8ELi1ELb1EN4cute5tupleIJNS5_1CILi128EEENS7_ILi64EEENS7_ILi256EEEEEELi256ENS_10bfloat16_tEfNS_4arch4Sm80ELb0ELb0ELb1ELb0ELb1ELb0ELb1ELb0EEENS1_21CollectiveEpilogueFwdINS6_IJS8_SA_S9_EEENS6_IJNS7_ILi1EEESI_SI_EEESC_SE_Li256ELb0ELb1ELb0ELb0EEENS1_19SingleTileSchedulerILb0ELb0ELb1ELi128EEEEEEEEEvNT_6ParamsE:
[----:B------:R-:W-:-:S03]  /*0000*/  MOV R1, c[0x0][0x28] ;  /* 0x00000a0000017a02 */ /* 0x000fc60000000f00 */
[----:B------:R-:W1:Y:S01]  /*0010*/  S2UR UR16, SR_CTAID.Z ;  /* 0x00000000001079c3 */ /* 0x000e620000002700 */
[----:B------:R-:W-:Y:S02]  /*0020*/  IADD3 R1, R1, -0xc0, RZ ;  /* 0xffffff4001017810 */ /* 0x000fe40007ffe0ff */
[----:B-1----:R-:W-:-:S13]  /*0030*/  ISETP.LE.AND P0, PT, RZ, UR16, PT ;  /* 0x00000010ff007c0c */ /* 0x002fda000bf03270 */
[----:B------:R-:W-:Y:S05]  /*0040*/  @!P0 EXIT ;  /* 0x000000000000894d */ /* 0x000fea0003800000 */
[----:B------:R-:W-:Y:S02]  /*0050*/  ULDC.64 UR6, c[0x0][0x370] ;  /* 0x0000dc0000067ab9 */ /* 0x000fe40000000a00 */
[----:B------:R-:W-:Y:S02]  /*0060*/  UISETP.NE.U32.AND UP1, UPT, URZ, UR6, UPT ;  /* 0x000000063f00728c */ /* 0x000fe4000bf25070 */
[----:B------:R-:W-:Y:S02]  /*0070*/  ULDC.64 UR4, c[0x0][0x340] ;  /* 0x0000d00000047ab9 */ /* 0x000fe40000000a00 */
[----:B------:R-:W-:Y:S02]  /*0080*/  UISETP.NE.AND.EX UP1, UPT, URZ, UR7, UPT, UP1 ;  /* 0x000000073f00728c */ /* 0x000fe4000bf25310 */
[----:B------:R-:W-:Y:S02]  /*0090*/  UISETP.NE.U32.AND UP0, UPT, URZ, UR4, UPT ;  /* 0x000000043f00728c */ /* 0x000fe4000bf05070 */
[----:B------:R-:W-:-:S02]  /*00a0*/  ULDC.64 UR8, c[0x0][0x370] ;  /* 0x0000dc0000087ab9 */ /* 0x000fc40000000a00 */
[----:B------:R-:W-:Y:S01]  /*00b0*/  UISETP.NE.AND.EX UP0, UPT, URZ, UR5, UPT, UP0 ;  /* 0x000000053f00728c */ /* 0x000fe2000bf05300 */
[----:B------:R-:W-:Y:S01]  /*00c0*/  PLOP3.LUT P1, PT, PT, PT, UP1, 0x80, 0x0 ;  /* 0x000000000000781c */ /* 0x000fe20003f2f018 */
[----:B------:R-:W-:Y:S02]  /*00d0*/  ULDC.64 UR14, c[0x0][0x118] ;  /* 0x00004600000e7ab9 */ /* 0x000fe40000000a00 */
[----:B------:R-:W-:Y:S02]  /*00e0*/  ULDC.64 UR6, c[0x0][0x340] ;  /* 0x0000d00000067ab9 */ /* 0x000fe40000000a00 */
[----:B------:R-:W-:Y:S01]  /*00f0*/  @UP1 UMOV UR5, 0x4 ;  /* 0x0000000400051882 */ /* 0x000fe20000000000 */
[----:B------:R-:W-:Y:S01]  /*0100*/  PLOP3.LUT P0, PT, PT, PT, UP0, 0x80, 0x0 ;  /* 0x000000000000781c */ /* 0x000fe20003f0f008 */
[----:B------:R-:W-:-:S03]  /*0110*/  @UP1 UIMAD.WIDE UR8, UR16, UR5, UR8 ;  /* 0x00000005100812a5 */ /* 0x000fc6000f8e0208 */
[----:B------:R-:W-:Y:S02]  /*0120*/  @UP0 UMOV UR4, 0x4 ;  /* 0x0000000400040882 */ /* 0x000fe40000000000 */
[----:B------:R-:W-:Y:S01]  /*0130*/  @UP0 UIMAD.WIDE UR4, UR16, UR4, UR6 ;  /* 0x00000004100402a5 */ /* 0x000fe2000f8e0206 */
[----:B------:R-:W-:Y:S02]  /*0140*/  IMAD.U32 R4, RZ, RZ, UR8 ;  /* 0x00000008ff047e24 */ /* 0x000fe4000f8e00ff */
[----:B------:R-:W-:-:S03]  /*0150*/  IMAD.U32 R5, RZ, RZ, UR9 ;  /* 0x00000009ff057e24 */ /* 0x000fc6000f8e00ff */
[----:B------:R-:W-:Y:S01]  /*0160*/  IMAD.U32 R2, RZ, RZ, UR4 ;  /* 0x00000004ff027e24 */ /* 0x000fe2000f8e00ff */
[----:B------:R-:W-:Y:S01]  /*0170*/  ULDC UR4, c[0x0][0x2ac] ;  /* 0x0000ab0000047ab9 */ /* 0x000fe20000000800 */
[----:B------:R-:W2:Y:S01]  /*0180*/  @P1 LDG.E R4, [R4.64] ;  /* 0x0000000e04041981 */ /* 0x000ea2000c1e1900 */
[----:B------:R-:W-:-:S05]  /*0190*/  IMAD.U32 R3, RZ, RZ, UR5 ;  /* 0x00000005ff037e24 */ /* 0x000fca000f8e00ff */
[----:B------:R1:W3:Y:S04]  /*01a0*/  @P0 LDG.E R2, [R2.64] ;  /* 0x0000000e02020981 */ /* 0x0002e8000c1e1900 */
[----:B------:R-:W4:Y:S01]  /*01b0*/  S2R R27, SR_TID.X ;  /* 0x00000000001b7919 */ /* 0x000f220000002100 */
[----:B------:R-:W-:Y:S02]  /*01c0*/  ULDC UR6, c[0x0][0x1d0] ;  /* 0x0000740000067ab9 */ /* 0x000fe40000000800 */
[----:B------:R-:W-:Y:S02]  /*01d0*/  UIMAD UR6, UR4, UR6, 0x3f ;  /* 0x0000003f040674a4 */ /* 0x000fe4000f8e0206 */
[----:B------:R-:W-:Y:S02]  /*01e0*/  UMOV UR11, URZ ;  /* 0x0000003f000b7c82 */ /* 0x000fe40008000000 */
[----:B------:R-:W-:-:S04]  /*01f0*/  USHF.R.S32.HI UR5, URZ, 0x1f, UR6 ;  /* 0x0000001f3f057899 */ /* 0x000fc80008011406 */
[----:B------:R-:W-:Y:S01]  /*0200*/  ULEA.HI UR5, UR5, UR6, URZ, 0x6 ;  /* 0x0000000605057291 */ /* 0x000fe2000f8f303f */
[----:B----4-:R-:W-:-:S04]  /*0210*/  SHF.R.S32.HI R26, RZ, 0x1f, R27 ;  /* 0x0000001fff1a7819 */ /* 0x010fc8000001141b */
[----:B-1----:R-:W-:Y:S01]  /*0220*/  LEA.HI R3, R26, R27, RZ, 0x3 ;  /* 0x0000001b1a037211 */ /* 0x002fe200078f18ff */
[----:B------:R-:W-:-:S03]  /*0230*/  USHF.R.S32.HI UR8, URZ, 0x6, UR5 ;  /* 0x000000063f087899 */ /* 0x000fc60008011405 */
[----:B------:R-:W-:Y:S02]  /*0240*/  LOP3.LUT R0, R3, 0xfffffff8, RZ, 0xc0, !PT ;  /* 0xfffffff803007812 */ /* 0x000fe400078ec0ff */
[----:B------:R-:W-:-:S03]  /*0250*/  SHF.R.S32.HI R18, RZ, 0x3, R3 ;  /* 0x00000003ff127819 */ /* 0x000fc60000011403 */
[----:B------:R-:W-:Y:S02]  /*0260*/  IMAD.IADD R20, R27, 0x1, -R0 ;  /* 0x000000011b147824 */ /* 0x000fe400078e0a00 */
[----:B------:R-:W-:Y:S02]  /*0270*/  IMAD.U32 R0, RZ, RZ, UR8 ;  /* 0x00000008ff007e24 */ /* 0x000fe4000f8e00ff */
[----:B------:R-:W-:Y:S02]  /*0280*/  IMAD R86, R20, 0x20, R18 ;  /* 0x0000002014567824 */ /* 0x000fe400078e0212 */
[----:B------:R-:W-:Y:S01]  /*0290*/  IMAD.MOV.U32 R87, RZ, RZ, c[0x0][0x2b8] ;  /* 0x0000ae00ff577624 */ /* 0x000fe200078e00ff */
[----:B------:R-:W-:Y:S01]  /*02a0*/  ULDC UR10, c[0x0][0x1d0] ;  /* 0x00007400000a7ab9 */ /* 0x000fe20000000800 */
[----:B------:R-:W-:Y:S01]  /*02b0*/  IMAD R0, R0, 0x40, R86 ;  /* 0x0000004000007824 */ /* 0x000fe200078e0256 */
[----:B------:R-:W-:Y:S02]  /*02c0*/  UIMAD UR10, UR4, UR10, URZ ;  /* 0x0000000a040a72a4 */ /* 0x000fe4000f8e023f */
[----:B------:R-:W-:Y:S01]  /*02d0*/  ISETP.NE.AND P2, PT, R87, 0x1, PT ;  /* 0x000000015700780c */ /* 0x000fe20003f45270 */
[----:B------:R-:W-:Y:S01]  /*02e0*/  ULDC.64 UR4, c[0x0][0x2b0] ;  /* 0x0000ac0000047ab9 */ /* 0x000fe20000000a00 */
[----:B------:R-:W-:-:S02]  /*02f0*/  IADD3 R0, R0, -0x40, RZ ;  /* 0xffffffc000007810 */ /* 0x000fc40007ffe0ff */
[----:B------:R-:W-:Y:S01]  /*0300*/  LOP3.LUT R176, R176, 0xffffffef, RZ, 0xc0, !PT ;  /* 0xffffffefb0b07812 */ /* 0x000fe200078ec0ff */
[----:B------:R-:W-:-:S08]  /*0310*/  IMAD.MOV.U32 R36, RZ, RZ, RZ ;  /* 0x000000ffff247224 */ /* 0x000fd000078e00ff */
[----:B------:R-:W-:Y:S01]  /*0320*/  @P2 LOP3.LUT R176, R176, 0x10, RZ, 0xfc, !PT ;  /* 0x00000010b0b02812 */ /* 0x000fe200078efcff */
[----:B------:R-:W1:Y:S01]  /*0330*/  S2UR UR9, SR_CTAID.Y ;  /* 0x00000000000979c3 */ /* 0x000e620000002600 */
[----:B------:R-:W4:Y:S01]  /*0340*/  S2R R7, SR_CTAID.X ;  /* 0x0000000000077919 */ /* 0x000f220000002500 */
[----:B------:R-:W-:Y:S01]  /*0350*/  IMAD.MOV.U32 R11, RZ, RZ, c[0x0][0x2c4] ;  /* 0x0000b100ff0b7624 */ /* 0x000fe200078e00ff */
[----:B------:R-:W-:Y:S01]  /*0360*/  USHF.R.S32.HI UR18, URZ, 0x1f, UR16 ;  /* 0x0000001f3f127899 */ /* 0x000fe20008011410 */
[----:B----4-:R-:W-:Y:S01]  /*0370*/  IMAD R8, R7, 0x80, R86 ;  /* 0x0000008007087824 */ /* 0x010fe200078e0256 */
[----:B------:R-:W-:Y:S06]  /*0380*/  BAR.SYNC.DEFER_BLOCKING 0x0 ;  /* 0x0000000000007b1d */ /* 0x000fec0000010000 */
[----:B--2---:R-:W2:Y:S08]  /*0390*/  @P1 R2UR UR11, R4 ;  /* 0x00000000040b13c2 */ /* 0x004eb000000e0000 */
[----:B---3--:R3:W4:Y:S01]  /*03a0*/  @P0 R2UR UR7, R2 ;  /* 0x00000000020703c2 */ /* 0x00872200000e0000 */
[----:B------:R-:W-:Y:S01]  /*03b0*/  ISETP.GE.AND P0, PT, R0, UR10, PT ;  /* 0x0000000a00007c0c */ /* 0x000fe2000bf06270 */
[----:B----4-:R-:W-:-:S02]  /*03c0*/  @!UP0 UMOV UR7, UR16 ;  /* 0x0000001000078c82 */ /* 0x010fc40008000000 */
[----:B------:R-:W-:Y:S01]  /*03d0*/  USHF.R.S32.HI UR6, URZ, 0x1f, UR7 ;  /* 0x0000001f3f067899 */ /* 0x000fe20008011407 */
[----:B------:R-:W-:-:S03]  /*03e0*/  ISETP.GT.OR P0, PT, R86, 0x3f, P0 ;  /* 0x0000003f5600780c */ /* 0x000fc60000704670 */
[----:B------:R-:W-:Y:S01]  /*03f0*/  UIMAD UR6, UR6, UR4, URZ ;  /* 0x00000004060672a4 */ /* 0x000fe2000f8e023f */
[----:B--2---:R-:W-:Y:S01]  /*0400*/  IADD3 R15, R0, UR11, RZ ;  /* 0x0000000b000f7c10 */ /* 0x004fe2000fffe0ff */
[----:B------:R-:W-:-:S04]  /*0410*/  UIMAD.WIDE.U32 UR12, UR7, UR4, URZ ;  /* 0x00000004070c72a5 */ /* 0x000fc8000f8e003f */
[----:B------:R-:W-:Y:S01]  /*0420*/  @P2 IMAD.HI.U32 R0, R15, c[0x0][0x2bc], RZ ;  /* 0x0000af000f002a27 */ /* 0x000fe200078e00ff */
[----:B------:R-:W-:-:S03]  /*0430*/  UIMAD UR6, UR7, UR5, UR6 ;  /* 0x00000005070672a4 */ /* 0x000fc6000f8e0206 */
[----:B------:R-:W-:Y:S01]  /*0440*/  IMAD.MOV.U32 R12, RZ, RZ, R15 ;  /* 0x000000ffff0c7224 */ /* 0x000fe200078e000f */
[----:B------:R-:W-:Y:S01]  /*0450*/  @P2 SHF.R.U32.HI R12, RZ, c[0x0][0x2c0], R0 ;  /* 0x0000b000ff0c2a19 */ /* 0x000fe20000011600 */
[----:B------:R-:W-:Y:S02]  /*0460*/  UIADD3 UR6, UR13, UR6, URZ ;  /* 0x000000060d067290 */ /* 0x000fe4000fffe03f */
[----:B-1----:R-:W-:Y:S01]  /*0470*/  USHF.R.S32.HI UR7, URZ, 0x1f, UR9 ;  /* 0x0000001f3f077899 */ /* 0x002fe20008011409 */
[----:B------:R-:W-:Y:S01]  /*0480*/  @!P0 IADD3 R0, P2, R12, UR12, RZ ;  /* 0x0000000c0c008c10 */ /* 0x000fe2000ff5e0ff */
[----:B------:R-:W-:-:S03]  /*0490*/  ULDC.64 UR4, c[0x0][0x1b8] ;  /* 0x00006e0000047ab9 */ /* 0x000fc60000000a00 */
[----:B---3--:R-:W-:Y:S02]  /*04a0*/  @!P0 LEA R2, P1, R0, c[0x0][0x2a0], 0x2 ;  /* 0x0000a80000028a11 */ /* 0x008fe400078210ff */
[----:B------:R-:W-:-:S04]  /*04b0*/  @!P0 LEA.HI.X.SX32 R3, R12, UR6, 0x1, P2 ;  /* 0x000000060c038c11 */ /* 0x000fc800090f0eff */
[----:B------:R-:W-:-:S05]  /*04c0*/  @!P0 LEA.HI.X R3, R0, c[0x0][0x2a4], R3, 0x2, P1 ;  /* 0x0000a90000038a11 */ /* 0x000fca00008f1403 */
[----:B------:R1:W2:Y:S01]  /*04d0*/  @!P0 LDG.E R36, [R2.64] ;  /* 0x0000000e02248981 */ /* 0x0002a2000c1e1900 */
[----:B------:R-:W-:Y:S01]  /*04e0*/  ISETP.NE.AND P0, PT, R11, 0x1, PT ;  /* 0x000000010b00780c */ /* 0x000fe20003f05270 */
[----:B------:R-:W-:Y:S02]  /*04f0*/  UIMAD UR17, UR7, UR4, URZ ;  /* 0x00000004071172a4 */ /* 0x000fe4000f8e023f */
[----:B------:R-:W-:Y:S02]  /*0500*/  UIMAD.WIDE.U32 UR20, UR9, UR4, URZ ;  /* 0x00000004091472a5 */ /* 0x000fe4000f8e003f */
[----:B------:R-:W-:-:S03]  /*0510*/  UIMAD UR17, UR9, UR5, UR17 ;  /* 0x00000005091172a4 */ /* 0x000fc6000f8e0211 */
[----:B------:R-:W-:Y:S02]  /*0520*/  ULDC.64 UR4, c[0x0][0x1c0] ;  /* 0x0000700000047ab9 */ /* 0x000fe40000000a00 */
[----:B------:R-:W-:Y:S02]  /*0530*/  UIMAD UR18, UR18, UR4, URZ ;  /* 0x00000004121272a4 */ /* 0x000fe4000f8e023f */
[----:B------:R-:W-:Y:S01]  /*0540*/  UIADD3 UR21, UR21, UR17, URZ ;  /* 0x0000001115157290 */ /* 0x000fe2000fffe03f */
[----:B------:R-:W-:Y:S01]  /*0550*/  @P0 IMAD.HI.U32 R0, R8, c[0x0][0x2c8], RZ ;  /* 0x0000b20008000a27 */ /* 0x000fe200078e00ff */
[----:B------:R-:W-:Y:S02]  /*0560*/  UIMAD UR5, UR16, UR5, UR18 ;  /* 0x00000005100572a4 */ /* 0x000fe4000f8e0212 */
[----:B------:R-:W-:Y:S01]  /*0570*/  UIMAD.WIDE.U32 UR16, UR16, UR4, UR20 ;  /* 0x00000004101072a5 */ /* 0x000fe2000f8e0014 */
[----:B------:R-:W-:Y:S01]  /*0580*/  IMAD.MOV.U32 R4, RZ, RZ, R8 ;  /* 0x000000ffff047224 */ /* 0x000fe200078e0008 */
[----:B------:R-:W-:-:S02]  /*0590*/  @P0 SHF.R.U32.HI R4, RZ, c[0x0][0x2cc], R0 ;  /* 0x0000b300ff040a19 */ /* 0x000fc40000011600 */
[----:B------:R-:W-:Y:S02]  /*05a0*/  UIADD3 UR5, UR17, UR5, URZ ;  /* 0x0000000511057290 */ /* 0x000fe4000fffe03f */
[--C-:B------:R-:W-:Y:S01]  /*05b0*/  SHF.R.S32.HI R5, RZ, 0x1f, R4.reuse ;  /* 0x0000001fff057819 */ /* 0x100fe20000011404 */
[----:B------:R-:W-:Y:S02]  /*05c0*/  IMAD.MOV R0, RZ, RZ, -R4 ;  /* 0x000000ffff007224 */ /* 0x000fe400078e0a04 */
[----:B-1----:R-:W-:Y:S02]  /*05d0*/  IMAD.U32 R3, RZ, RZ, UR17 ;  /* 0x00000011ff037e24 */ /* 0x002fe4000f8e00ff */
[----:B------:R-:W-:Y:S02]  /*05e0*/  IMAD R6, R5, c[0x0][0x1b0], RZ ;  /* 0x00006c0005067a24 */ /* 0x000fe400078e02ff */
[----:B------:R-:W-:Y:S02]  /*05f0*/  IMAD.U32 R2, RZ, RZ, UR16 ;  /* 0x00000010ff027e24 */ /* 0x000fe4000f8e00ff */
[----:B------:R-:W-:-:S02]  /*0600*/  IMAD.U32 R3, RZ, RZ, UR5 ;  /* 0x00000005ff037e24 */ /* 0x000fc4000f8e00ff */
[----:B------:R-:W-:Y:S01]  /*0610*/  IMAD.SHL.U32 R179, R20, 0x8, RZ ;  /* 0x0000000814b37824 */ /* 0x000fe200078e00ff */
[----:B------:R-:W-:Y:S01]  /*0620*/  STL [R1+0x88], R86 ;  /* 0x0000885601007387 */ /* 0x000fe20000100800 */
[----:B------:R-:W-:Y:S01]  /*0630*/  IMAD R5, R0, c[0x0][0x2c4], R8 ;  /* 0x0000b10000057a24 */ /* 0x000fe200078e0208 */
[----:B------:R-:W-:Y:S01]  /*0640*/  LEA.HI R16, R26, R27, RZ, 0x4 ;  /* 0x0000001b1a107211 */ /* 0x000fe200078f20ff */
[----:B------:R-:W-:Y:S01]  /*0650*/  IMAD.WIDE.U32 R2, R4, c[0x0][0x1b0], R2 ;  /* 0x00006c0004027a25 */ /* 0x000fe200078e0002 */
[----:B------:R-:W-:-:S03]  /*0660*/  ULDC.64 UR4, c[0x0][0x1e8] ;  /* 0x00007a0000047ab9 */ /* 0x000fc60000000a00 */
[----:B------:R-:W-:Y:S01]  /*0670*/  IMAD R0, R4, c[0x0][0x1b4], R6 ;  /* 0x00006d0004007a24 */ /* 0x000fe200078e0206 */
[----:B------:R-:W-:-:S03]  /*0680*/  SHF.R.S32.HI R4, RZ, 0x1f, R5 ;  /* 0x0000001fff047819 */ /* 0x000fc60000011405 */
[----:B------:R-:W-:Y:S02]  /*0690*/  IMAD.IADD R3, R3, 0x1, R0 ;  /* 0x0000000103037824 */ /* 0x000fe400078e0200 */
[----:B------:R-:W-:Y:S02]  /*06a0*/  IMAD R0, R4, c[0x0][0x1a8], RZ ;  /* 0x00006a0004007a24 */ /* 0x000fe400078e02ff */
[----:B------:R-:W-:-:S04]  /*06b0*/  IMAD.WIDE.U32 R2, R5, c[0x0][0x1a8], R2 ;  /* 0x00006a0005027a25 */ /* 0x000fc800078e0002 */
[----:B------:R-:W-:Y:S01]  /*06c0*/  IMAD R0, R5, c[0x0][0x1ac], R0 ;  /* 0x00006b0005007a24 */ /* 0x000fe200078e0200 */
[----:B------:R-:W-:-:S03]  /*06d0*/  LEA R14, P0, R2, c[0x0][0x160], 0x1 ;  /* 0x00005800020e7a11 */ /* 0x000fc600078008ff */
[----:B------:R-:W-:Y:S02]  /*06e0*/  IMAD.IADD R0, R3, 0x1, R0 ;  /* 0x0000000103007824 */ /* 0x000fe400078e0200 */
[----:B------:R-:W-:Y:S02]  /*06f0*/  IMAD.SHL.U32 R3, R18, 0x40, RZ ;  /* 0x0000004012037824 */ /* 0x000fe400078e00ff */
[----:B------:R-:W-:Y:S01]  /*0700*/  IMAD R11, R11, c[0x0][0x168], RZ ;  /* 0x00005a000b0b7a24 */ /* 0x000fe200078e02ff */
[----:B------:R-:W-:Y:S01]  /*0710*/  LEA.HI.X R13, R2, c[0x0][0x164], R0, 0x1, P0 ;  /* 0x00005900020d7a11 */ /* 0x000fe200000f0c00 */
[----:B------:R-:W-:Y:S01]  /*0720*/  IMAD R17, R7, 0x80, R18 ;  /* 0x0000008007117824 */ /* 0x000fe200078e0212 */
[----:B------:R-:W-:Y:S01]  /*0730*/  LOP3.LUT R0, R3, 0x1c0, RZ, 0xc0, !PT ;  /* 0x000001c003007812 */ /* 0x000fe200078ec0ff */
[----:B------:R-:W-:Y:S01]  /*0740*/  SHFL.IDX PT, R2, R14, RZ, 0x181f ;  /* 0x00181fff0e027589 */ /* 0x000fe200000e0000 */
[----:B------:R-:W-:Y:S02]  /*0750*/  LEA.HI R5, R26, R27, RZ, 0x6 ;  /* 0x0000001b1a057211 */ /* 0x000fe400078f30ff */
[----:B------:R-:W-:Y:S01]  /*0760*/  ISETP.GE.AND P0, PT, R17, R11, PT ;  /* 0x0000000b1100720c */ /* 0x000fe20003f06270 */
[----:B------:R-:W1:Y:S01]  /*0770*/  SHFL.IDX PT, R3, R13, RZ, 0x181f ;  /* 0x00181fff0d037589 */ /* 0x000e6200000e0000 */
[----:B------:R-:W-:-:S02]  /*0780*/  SHF.R.U32.HI R4, RZ, 0x3, R0 ;  /* 0x00000003ff047819 */ /* 0x000fc40000011600 */
[----:B------:R-:W-:-:S04]  /*0790*/  LOP3.LUT R0, R0, 0x38, R179, 0xf8, !PT ;  /* 0x0000003800007812 */ /* 0x000fc800078ef8b3 */
[----:B------:R-:W-:Y:S01]  /*07a0*/  LOP3.LUT R0, R0, R4, RZ, 0x3c, !PT ;  /* 0x0000000400007212 */ /* 0x000fe200078e3cff */
[----:B------:R-:W-:Y:S01]  /*07b0*/  IMAD.SHL.U32 R4, R5, 0x8, RZ ;  /* 0x0000000805047824 */ /* 0x000fe200078e00ff */
[C---:B------:R-:W-:Y:S02]  /*07c0*/  IADD3 R134, R179.reuse, 0x40, RZ ;  /* 0x00000040b3867810 */ /* 0x040fe40007ffe0ff */
[C---:B------:R-:W-:Y:S02]  /*07d0*/  IADD3 R133, R179.reuse, 0x80, RZ ;  /* 0x00000080b3857810 */ /* 0x040fe40007ffe0ff */
[----:B------:R-:W-:Y:S02]  /*07e0*/  IADD3 R177, R179, 0xc0, RZ ;  /* 0x000000c0b3b17810 */ /* 0x000fe40007ffe0ff */
[----:B------:R-:W-:Y:S02]  /*07f0*/  LOP3.LUT R178, R0, 0xfffffe00, R4, 0xf8, !PT ;  /* 0xfffffe0000b27812 */ /* 0x000fe400078ef804 */
[----:B------:R-:W-:-:S02]  /*0800*/  @!P0 SHF.R.S32.HI R4, RZ, 0x1f, R134 ;  /* 0x0000001fff048819 */ /* 0x000fc40000011486 */
[----:B------:R-:W-:Y:S02]  /*0810*/  @!P0 SHF.R.S32.HI R0, RZ, 0x1f, R133 ;  /* 0x0000001fff008819 */ /* 0x000fe40000011485 */
[----:B------:R-:W-:Y:S02]  /*0820*/  @!P0 SHF.R.S32.HI R5, RZ, 0x1f, R177 ;  /* 0x0000001fff058819 */ /* 0x000fe400000114b1 */
[----:B------:R-:W-:Y:S02]  /*0830*/  ISETP.GE.AND P6, PT, R179, c[0x0][0x198], PT ;  /* 0x00006600b3007a0c */ /* 0x000fe40003fc6270 */
[----:B------:R-:W-:Y:S02]  /*0840*/  @!P0 LEA.HI R6, R4, R134, RZ, 0x3 ;  /* 0x0000008604068211 */ /* 0x000fe400078f18ff */
[----:B------:R-:W-:Y:S02]  /*0850*/  ISETP.GE.AND P5, PT, R134, c[0x0][0x198], PT ;  /* 0x0000660086007a0c */ /* 0x000fe40003fa6270 */
[----:B------:R-:W-:-:S02]  /*0860*/  @!P0 LEA.HI R4, R0, R133, RZ, 0x3 ;  /* 0x0000008500048211 */ /* 0x000fc400078f18ff */
[----:B------:R-:W-:Y:S02]  /*0870*/  ISETP.GE.AND P4, PT, R133, c[0x0][0x198], PT ;  /* 0x0000660085007a0c */ /* 0x000fe40003f86270 */
[----:B------:R-:W-:Y:S02]  /*0880*/  @!P0 LEA.HI R0, R5, R177, RZ, 0x3 ;  /* 0x000000b105008211 */ /* 0x000fe400078f18ff */
[----:B------:R-:W-:Y:S02]  /*0890*/  ISETP.GE.AND P3, PT, R177, c[0x0][0x198], PT ;  /* 0x00006600b1007a0c */ /* 0x000fe40003f66270 */
[----:B------:R-:W-:Y:S01]  /*08a0*/  @!P0 LOP3.LUT R6, R6, 0xfffffff8, RZ, 0xc0, !PT ;  /* 0xfffffff806068812 */ /* 0x000fe200078ec0ff */
[----:B------:R3:W-:Y:S01]  /*08b0*/  STL [R1+0xb4], R8 ;  /* 0x0000b40801007387 */ /* 0x0007e20000100800 */
[----:B------:R-:W-:Y:S02]  /*08c0*/  @!P0 LOP3.LUT R4, R4, 0xfffffff8, RZ, 0xc0, !PT ;  /* 0xfffffff804048812 */ /* 0x000fe400078ec0ff */
[----:B------:R-:W-:Y:S01]  /*08d0*/  @!P0 LOP3.LUT R10, R0, 0xfffffff8, RZ, 0xc0, !PT ;  /* 0xfffffff8000a8812 */ /* 0x000fe200078ec0ff */
[----:B------:R-:W-:-:S02]  /*08e0*/  @!P0 IMAD.SHL.U32 R0, R178, 0x2, RZ ;  /* 0x00000002b2008824 */ /* 0x000fc400078e00ff */
[----:B-1----:R-:W-:-:S04]  /*08f0*/  @!P0 IMAD.WIDE R6, R6, 0x2, R2 ;  /* 0x0000000206068825 */ /* 0x002fc800078e0202 */
[----:B------:R-:W-:-:S04]  /*0900*/  @!P0 IMAD.WIDE R4, R4, 0x2, R2 ;  /* 0x0000000204048825 */ /* 0x000fc800078e0202 */
[----:B---3--:R-:W-:-:S04]  /*0910*/  @!P0 IMAD.WIDE R8, R179, 0x2, R2 ;  /* 0x00000002b3088825 */ /* 0x008fc800078e0202 */
[----:B------:R-:W-:Y:S01]  /*0920*/  @!P0 IMAD.WIDE R2, R10, 0x2, R2 ;  /* 0x000000020a028825 */ /* 0x000fe200078e0202 */
[----:B------:R-:W-:Y:S01]  /*0930*/  @!PT LDS RZ, [RZ] ;  /* 0x00000000fffff984 */ /* 0x000fe20000000800 */
[----:B------:R1:W-:Y:S04]  /*0940*/  @!P0 LDGSTS.E.BYPASS.LTC128B.128 [R0+0x100], [R8.64], !P6 ;  /* 0x0010000008008fae */ /* 0x0003e8000f101d4e */
[----:B------:R3:W-:Y:S04]  /*0950*/  @!P0 LDGSTS.E.BYPASS.LTC128B.128 [R0+0x4100], [R6.64], !P5 ;  /* 0x0410000006008fae */ /* 0x0007e8000e901d4e */
[----:B------:R4:W-:Y:S04]  /*0960*/  @!P0 LDGSTS.E.BYPASS.LTC128B.128 [R0+0x8100], [R4.64], !P4 ;  /* 0x0810000004008fae */ /* 0x0009e8000e101d4e */
[----:B------:R5:W-:Y:S01]  /*0970*/  @!P0 LDGSTS.E.BYPASS.LTC128B.128 [R0+0xc100], [R2.64], !P3 ;  /* 0x0c10000002008fae */ /* 0x000be2000d901d4e */
[----:B-1----:R-:W-:-:S04]  /*0980*/  IADD3 R8, R17, 0x20, RZ ;  /* 0x0000002011087810 */ /* 0x002fc80007ffe0ff */
[----:B------:R-:W-:Y:S01]  /*0990*/  ISETP.GE.AND P0, PT, R8, R11, PT ;  /* 0x0000000b0800720c */ /* 0x000fe20003f06270 */
[----:B-----5:R-:W-:Y:S04]  /*09a0*/  SHFL.IDX PT, R2, R14, 0x1, 0x181f ;  /* 0x00381f000e027f89 */ /* 0x020fe800000e0000 */
[----:B------:R-:W1:Y:S08]  /*09b0*/  SHFL.IDX PT, R3, R13, 0x1, 0x181f ;  /* 0x00381f000d037f89 */ /* 0x000e7000000e0000 */
[----:B----4-:R-:W-:-:S02]  /*09c0*/  @!P0 SHF.R.S32.HI R4, RZ, 0x1f, R134 ;  /* 0x0000001fff048819 */ /* 0x010fc40000011486 */
[----:B---3--:R-:W-:Y:S02]  /*09d0*/  @!P0 SHF.R.S32.HI R0, RZ, 0x1f, R133 ;  /* 0x0000001fff008819 */ /* 0x008fe40000011485 */
[----:B------:R-:W-:Y:S02]  /*09e0*/  @!P0 SHF.R.S32.HI R5, RZ, 0x1f, R177 ;  /* 0x0000001fff058819 */ /* 0x000fe400000114b1 */
[----:B------:R-:W-:Y:S02]  /*09f0*/  @!P0 LEA.HI R6, R4, R134, RZ, 0x3 ;  /* 0x0000008604068211 */ /* 0x000fe400078f18ff */
[----:B------:R-:W-:Y:S02]  /*0a00*/  @!P0 LEA.HI R4, R0, R133, RZ, 0x3 ;  /* 0x0000008500048211 */ /* 0x000fe400078f18ff */
[----:B------:R-:W-:Y:S02]  /*0a10*/  @!P0 LEA.HI R0, R5, R177, RZ, 0x3 ;  /* 0x000000b105008211 */ /* 0x000fe400078f18ff */
[----:B------:R-:W-:-:S02]  /*0a20*/  @!P0 LOP3.LUT R6, R6, 0xfffffff8, RZ, 0xc0, !PT ;  /* 0xfffffff806068812 */ /* 0x000fc400078ec0ff */
[----:B------:R-:W-:Y:S02]  /*0a30*/  @!P0 LOP3.LUT R4, R4, 0xfffffff8, RZ, 0xc0, !PT ;  /* 0xfffffff804048812 */ /* 0x000fe400078ec0ff */
[----:B------:R-:W-:Y:S01]  /*0a40*/  @!P0 LOP3.LUT R10, R0, 0xfffffff8, RZ, 0xc0, !PT ;  /* 0xfffffff8000a8812 */ /* 0x000fe200078ec0ff */
[----:B------:R-:W-:Y:S02]  /*0a50*/  @!P0 IMAD.SHL.U32 R0, R178, 0x2, RZ ;  /* 0x00000002b2008824 */ /* 0x000fe400078e00ff */
[----:B-1----:R-:W-:-:S04]  /*0a60*/  @!P0 IMAD.WIDE R8, R179, 0x2, R2 ;  /* 0x00000002b3088825 */ /* 0x002fc800078e0202 */
[--C-:B------:R-:W-:Y:S01]  /*0a70*/  @!P0 IMAD.WIDE R6, R6, 0x2, R2.reuse ;  /* 0x0000000206068825 */ /* 0x100fe200078e0202 */
[----:B------:R1:W-:Y:S03]  /*0a80*/  @!P0 LDGSTS.E.BYPASS.LTC128B.128 [R0+0x1100], [R8.64], !P6 ;  /* 0x0110000008008fae */ /* 0x0003e6000f101d4e */
[--C-:B------:R-:W-:Y:S01]  /*0a90*/  @!P0 IMAD.WIDE R4, R4, 0x2, R2.reuse ;  /* 0x0000000204048825 */ /* 0x100fe200078e0202 */
[----:B------:R3:W-:Y:S03]  /*0aa0*/  @!P0 LDGSTS.E.BYPASS.LTC128B.128 [R0+0x5100], [R6.64], !P5 ;  /* 0x0510000006008fae */ /* 0x0007e6000e901d4e */
[----:B------:R-:W-:Y:S01]  /*0ab0*/  @!P0 IMAD.WIDE R2, R10, 0x2, R2 ;  /* 0x000000020a028825 */ /* 0x000fe200078e0202 */
[----:B------:R1:W-:Y:S04]  /*0ac0*/  @!P0 LDGSTS.E.BYPASS.LTC128B.128 [R0+0x9100], [R4.64], !P4 ;  /* 0x0910000004008fae */ /* 0x0003e8000e101d4e */
[----:B------:R4:W-:Y:S01]  /*0ad0*/  @!P0 LDGSTS.E.BYPASS.LTC128B.128 [R0+0xd100], [R2.64], !P3 ;  /* 0x0d10000002008fae */ /* 0x0009e2000d901d4e */
[----:B---3--:R-:W-:-:S04]  /*0ae0*/  IADD3 R6, R17, 0x40, RZ ;  /* 0x0000004011067810 */ /* 0x008fc80007ffe0ff */
[----:B------:R-:W-:Y:S02]  /*0af0*/  ISETP.GE.AND P0, PT, R6, R11, PT ;  /* 0x0000000b0600720c */ /* 0x000fe40003f06270 */
[----:B------:R-:W-:Y:S01]  /*0b00*/  SHF.R.S32.HI R6, RZ, 0x4, R16 ;  /* 0x00000004ff067819 */ /* 0x000fe20000011410 */
[----:B----4-:R-:W-:Y:S01]  /*0b10*/  SHFL.IDX PT, R2, R14, 0x2, 0x181f ;  /* 0x00581f000e027f89 */ /* 0x010fe200000e0000 */
[----:B-1----:R-:W-:-:S03]  /*0b20*/  IMAD.MOV R0, RZ, RZ, -R12 ;  /* 0x000000ffff007224 */ /* 0x002fc600078e0a0c */
[----:B------:R-:W1:Y:S01]  /*0b30*/  SHFL.IDX PT, R3, R13, 0x2, 0x181f ;  /* 0x00581f000d037f89 */ /* 0x000e6200000e0000 */
[----:B------:R-:W-:Y:S01]  /*0b40*/  LEA.HI R5, R16, R6, RZ, 0x1 ;  /* 0x0000000610057211 */ /* 0x000fe200078f08ff */
[----:B------:R-:W-:Y:S01]  /*0b50*/  IMAD R37, R0, c[0x0][0x2b8], R15 ;  /* 0x0000ae0000257a24 */ /* 0x000fe200078e020f */
[----:B------:R-:W-:Y:S02]  /*0b60*/  IADD3 R4, R17, 0x60, RZ ;  /* 0x0000006011047810 */ /* 0x000fe40007ffe0ff */
[----:B------:R-:W-:Y:S02]  /*0b70*/  LOP3.LUT R0, R5, 0xfffffffe, RZ, 0xc0, !PT ;  /* 0xfffffffe05007812 */ /* 0x000fe400078ec0ff */
[----:B------:R-:W-:Y:S02]  /*0b80*/  ISETP.GE.AND P2, PT, R4, R11, PT ;  /* 0x0000000b0400720c */ /* 0x000fe40003f46270 */
[----:B------:R-:W-:Y:S02]  /*0b90*/  @!P0 SHF.R.S32.HI R5, RZ, 0x1f, R134 ;  /* 0x0000001fff058819 */ /* 0x000fe40000011486 */
[----:B------:R-:W-:Y:S01]  /*0ba0*/  SHF.R.S32.HI R25, RZ, 0x1f, R37 ;  /* 0x0000001fff197819 */ /* 0x000fe20000011425 */
[----:B------:R-:W-:Y:S01]  /*0bb0*/  IMAD.IADD R23, R6, 0x1, -R0 ;  /* 0x0000000106177824 */ /* 0x000fe200078e0a00 */
[----:B------:R-:W-:-:S02]  /*0bc0*/  @!P0 SHF.R.S32.HI R4, RZ, 0x1f, R133 ;  /* 0x0000001fff048819 */ /* 0x000fc40000011485 */
[----:B------:R-:W-:Y:S01]  /*0bd0*/  @!P0 SHF.R.S32.HI R0, RZ, 0x1f, R177 ;  /* 0x0000001fff008819 */ /* 0x000fe200000114b1 */
[----:B------:R-:W-:Y:S01]  /*0be0*/  IMAD R7, R25, c[0x0][0x1e0], RZ ;  /* 0x0000780019077a24 */ /* 0x000fe200078e02ff */
[----:B------:R-:W-:Y:S02]  /*0bf0*/  @!P0 LEA.HI R8, R5, R134, RZ, 0x3 ;  /* 0x0000008605088211 */ /* 0x000fe400078f18ff */
[----:B------:R-:W-:Y:S02]  /*0c00*/  @!P0 LEA.HI R6, R4, R133, RZ, 0x3 ;  /* 0x0000008504068211 */ /* 0x000fe400078f18ff */
[----:B------:R-:W-:Y:S01]  /*0c10*/  @!P0 LEA.HI R0, R0, R177, RZ, 0x3 ;  /* 0x000000b100008211 */ /* 0x000fe200078f18ff */
[C---:B------:R-:W-:Y:S01]  /*0c20*/  IMAD.WIDE.U32 R4, R37.reuse, c[0x0][0x1e0], RZ ;  /* 0x0000780025047a25 */ /* 0x040fe200078e00ff */
[----:B------:R-:W-:Y:S02]  /*0c30*/  @!P0 LOP3.LUT R8, R8, 0xfffffff8, RZ, 0xc0, !PT ;  /* 0xfffffff808088812 */ /* 0x000fe400078ec0ff */
[----:B------:R-:W-:Y:S01]  /*0c40*/  @!P0 LOP3.LUT R6, R6, 0xfffffff8, RZ, 0xc0, !PT ;  /* 0xfffffff806068812 */ /* 0x000fe200078ec0ff */
[----:B------:R-:W-:Y:S01]  /*0c50*/  IMAD R7, R37, c[0x0][0x1e4], R7 ;  /* 0x0000790025077a24 */ /* 0x000fe200078e0207 */
[----:B------:R-:W-:Y:S01]  /*0c60*/  @!P0 LOP3.LUT R12, R0, 0xfffffff8, RZ, 0xc0, !PT ;  /* 0xfffffff8000c8812 */ /* 0x000fe200078ec0ff */
[----:B------:R-:W-:-:S02]  /*0c70*/  @!P0 IMAD.SHL.U32 R0, R178, 0x2, RZ ;  /* 0x00000002b2008824 */ /* 0x000fc400078e00ff */
[----:B-1----:R-:W-:-:S04]  /*0c80*/  @!P0 IMAD.WIDE R10, R179, 0x2, R2 ;  /* 0x00000002b30a8825 */ /* 0x002fc800078e0202 */
[----:B------:R-:W-:Y:S01]  /*0c90*/  IMAD.IADD R5, R5, 0x1, R7 ;  /* 0x0000000105057824 */ /* 0x000fe200078e0207 */
[----:B------:R1:W-:Y:S01]  /*0ca0*/  @!P0 LDGSTS.E.BYPASS.LTC128B.128 [R0+0x2100], [R10.64], !P6 ;  /* 0x021000000a008fae */ /* 0x0003e2000f101d4e */
[----:B------:R-:W-:-:S04]  /*0cb0*/  @!P0 IMAD.WIDE R8, R8, 0x2, R2 ;  /* 0x0000000208088825 */ /* 0x000fc800078e0202 */
[--C-:B------:R-:W-:Y:S01]  /*0cc0*/  @!P0 IMAD.WIDE R6, R6, 0x2, R2.reuse ;  /* 0x0000000206068825 */ /* 0x100fe200078e0202 */
[----:B------:R1:W-:Y:S04]  /*0cd0*/  @!P0 LDGSTS.E.BYPASS.LTC128B.128 [R0+0x6100], [R8.64], !P5 ;  /* 0x0610000008008fae */ /* 0x0003e8000e901d4e */
[----:B------:R3:W-:Y:S01]  /*0ce0*/  @!P0 LDGSTS.E.BYPASS.LTC128B.128 [R0+0xa100], [R6.64], !P4 ;  /* 0x0a10000006008fae */ /* 0x0007e2000e101d4e */
[----:B------:R-:W-:Y:S01]  /*0cf0*/  @!P0 IMAD.WIDE R2, R12, 0x2, R2 ;  /* 0x000000020c028825 */ /* 0x000fe200078e0202 */
[----:B------:R-:W-:Y:S01]  /*0d00*/  UIMAD.WIDE.U32 UR18, UR9, UR4, URZ ;  /* 0x00000004091272a5 */ /* 0x000fe2000f8e003f */
[----:B--2---:R-:W-:Y:S01]  /*0d10*/  SHF.R.S32.HI R24, RZ, 0x1f, R36 ;  /* 0x0000001fff187819 */ /* 0x004fe20000011424 */
[----:B------:R-:W-:Y:S02]  /*0d20*/  UIMAD UR4, UR7, UR4, URZ ;  /* 0x00000004070472a4 */ /* 0x000fe4000f8e023f */
[----:B------:R1:W-:Y:S01]  /*0d30*/  @!P0 LDGSTS.E.BYPASS.LTC128B.128 [R0+0xe100], [R2.64], !P3 ;  /* 0x0e10000002008fae */ /* 0x0003e2000d901d4e */
[----:B------:R-:W-:Y:S01]  /*0d40*/  IMAD.WIDE.U32 R4, R36, c[0x0][0x1f0], R4 ;  /* 0x00007c0024047a25 */ /* 0x000fe200078e0004 */
[----:B------:R-:W-:Y:S01]  /*0d50*/  UIMAD UR4, UR9, UR5, UR4 ;  /* 0x00000005090472a4 */ /* 0x000fe2000f8e0204 */
[----:B---3--:R-:W-:-:S05]  /*0d60*/  LOP3.LUT R6, R16, 0xfffffff0, RZ, 0xc0, !PT ;  /* 0xfffffff010067812 */ /* 0x008fca00078ec0ff */
[----:B------:R-:W-:Y:S02]  /*0d70*/  IMAD.IADD R6, R27, 0x1, -R6 ;  /* 0x000000011b067824 */ /* 0x000fe400078e0a06 */
[----:B-1----:R-:W-:-:S03]  /*0d80*/  IMAD R0, R24, c[0x0][0x1f0], RZ ;  /* 0x00007c0018007a24 */ /* 0x002fc600078e02ff */
[----:B------:R-:W-:Y:S01]  /*0d90*/  SHF.R.S32.HI R2, RZ, 0x1f, R6 ;  /* 0x0000001fff027819 */ /* 0x000fe20000011406 */
[----:B------:R-:W-:Y:S01]  /*0da0*/  UIADD3 UR16, UR19, UR4, URZ ;  /* 0x0000000413107290 */ /* 0x000fe2000fffe03f */
[----:B------:R1:W-:Y:S02]  /*0db0*/  SHFL.IDX PT, R3, R13, 0x3, 0x181f ;  /* 0x00781f000d037f89 */ /* 0x0003e400000e0000 */
[----:B------:R-:W-:Y:S01]  /*0dc0*/  LEA.HI R21, R2, R6, RZ, 0x3 ;  /* 0x0000000602157211 */ /* 0x000fe200078f18ff */
[----:B------:R-:W-:Y:S01]  /*0dd0*/  IMAD R0, R36, c[0x0][0x1f4], R0 ;  /* 0x00007d0024007a24 */ /* 0x000fe200078e0200 */
[----:B------:R2:W3:Y:S01]  /*0de0*/  SHFL.IDX PT, R2, R14, 0x3, 0x181f ;  /* 0x00781f000e027f89 */ /* 0x0004e200000e0000 */
[----:B------:R-:W-:Y:S01]  /*0df0*/  IADD3 R4, P0, R4, UR18, RZ ;  /* 0x0000001204047c10 */ /* 0x000fe2000ff1e0ff */
[----:B------:R-:W-:Y:S01]  /*0e00*/  ULEA UR17, UR8, 0xffffffc0, 0x6 ;  /* 0xffffffc008117891 */ /* 0x000fe2000f8e303f */
[----:B------:R-:W-:Y:S01]  /*0e10*/  LOP3.LUT R8, R21, 0xfffffff8, RZ, 0xc0, !PT ;  /* 0xfffffff815087812 */ /* 0x000fe200078ec0ff */
[----:B------:R-:W-:Y:S01]  /*0e20*/  IMAD.SHL.U32 R7, R18, 0x8, RZ ;  /* 0x0000000812077824 */ /* 0x000fe200078e00ff */
[----:B------:R-:W-:Y:S01]  /*0e30*/  IADD3.X R5, R5, UR16, R0, P0, !PT ;  /* 0x0000001005057c10 */ /* 0x000fe200087fe400 */
[----:B------:R-:W-:Y:S01]  /*0e40*/  IMAD.SHL.U32 R0, R20, 0x40, RZ ;  /* 0x0000004014007824 */ /* 0x000fe200078e00ff */
[----:B------:R-:W-:Y:S01]  /*0e50*/  LEA R16, P0, R4, c[0x0][0x1c8], 0x1 ;  /* 0x0000720004107a11 */ /* 0x000fe200078008ff */
[----:B------:R-:W-:Y:S01]  /*0e60*/  UIADD3 UR17, UR10, -UR17, URZ ;  /* 0x800000110a117290 */ /* 0x000fe2000fffe03f */
[----:B------:R-:W-:Y:S01]  /*0e70*/  IMAD.IADD R19, R6, 0x1, -R8 ;  /* 0x0000000106137824 */ /* 0x000fe200078e0a08 */
[----:B------:R-:W-:Y:S01]  /*0e80*/  @!P2 SHF.R.S32.HI R6, RZ, 0x1f, R177 ;  /* 0x0000001fff06a819 */ /* 0x000fe200000114b1 */
[----:B------:R-:W-:Y:S01]  /*0e90*/  STL [R1+0x54], R36 ;  /* 0x0000542401007387 */ /* 0x000fe20000100800 */
[----:B------:R-:W-:Y:S01]  /*0ea0*/  LOP3.LUT R0, R0, 0x1c0, RZ, 0xc0, !PT ;  /* 0x000001c000007812 */ /* 0x000fe200078ec0ff */
[----:B------:R-:W-:Y:S01]  /*0eb0*/  UISETP.GE.AND UP0, UPT, UR10, 0x1, UPT ;  /* 0x000000010a00788c */ /* 0x000fe2000bf06270 */
[----:B------:R-:W-:Y:S01]  /*0ec0*/  IADD3 R18, -R18, UR17, RZ ;  /* 0x0000001112127c10 */ /* 0x000fe2000fffe1ff */
[----:B------:R-:W-:Y:S01]  /*0ed0*/  ULDC.64 UR4, c[0x0][0x210] ;  /* 0x0000840000047ab9 */ /* 0x000fe20000000a00 */
[----:B-1----:R-:W-:-:S02]  /*0ee0*/  LEA.HI.X R13, R4, c[0x0][0x1cc], R5, 0x1, P0 ;  /* 0x00007300040d7a11 */ /* 0x002fc400000f0c05 */
[----:B------:R-:W-:Y:S02]  /*0ef0*/  @!P2 SHF.R.S32.HI R5, RZ, 0x1f, R134 ;  /* 0x0000001fff05a819 */ /* 0x000fe40000011486 */
[----:B------:R-:W-:Y:S02]  /*0f00*/  @!P2 SHF.R.S32.HI R4, RZ, 0x1f, R133 ;  /* 0x0000001fff04a819 */ /* 0x000fe40000011485 */
[----:B------:R-:W-:Y:S02]  /*0f10*/  @!P2 LEA.HI R5, R5, R134, RZ, 0x3 ;  /* 0x000000860505a211 */ /* 0x000fe400078f18ff */
[----:B------:R-:W-:Y:S02]  /*0f20*/  LOP3.LUT R15, R0, 0x8, R7, 0xf8, !PT ;  /* 0x00000008000f7812 */ /* 0x000fe400078ef807 */
[----:B--2---:R-:W-:Y:S02]  /*0f30*/  SHF.R.U32.HI R14, RZ, 0x3, R0 ;  /* 0x00000003ff0e7819 */ /* 0x004fe40000011600 */
[----:B------:R-:W-:-:S02]  /*0f40*/  @!P2 LEA.HI R4, R4, R133, RZ, 0x3 ;  /* 0x000000850404a211 */ /* 0x000fc400078f18ff */
[----:B------:R-:W-:Y:S02]  /*0f50*/  @!P2 LEA.HI R0, R6, R177, RZ, 0x3 ;  /* 0x000000b10600a211 */ /* 0x000fe400078f18ff */
[----:B------:R-:W-:Y:S02]  /*0f60*/  ISETP.GE.AND P1, PT, R18, 0x1, PT ;  /* 0x000000011200780c */ /* 0x000fe40003f26270 */
[----:B------:R-:W-:Y:S02]  /*0f70*/  @!P2 LOP3.LUT R8, R5, 0xfffffff8, RZ, 0xc0, !PT ;  /* 0xfffffff80508a812 */ /* 0x000fe400078ec0ff */
[----:B------:R-:W-:Y:S02]  /*0f80*/  @!P2 LOP3.LUT R6, R4, 0xfffffff8, RZ, 0xc0, !PT ;  /* 0xfffffff80406a812 */ /* 0x000fe400078ec0ff */
[----:B------:R-:W-:Y:S01]  /*0f90*/  @!P2 LOP3.LUT R12, R0, 0xfffffff8, RZ, 0xc0, !PT ;  /* 0xfffffff8000ca812 */ /* 0x000fe200078ec0ff */
[----:B------:R-:W-:Y:S01]  /*0fa0*/  @!P2 IMAD.SHL.U32 R0, R178, 0x2, RZ ;  /* 0x00000002b200a824 */ /* 0x000fe200078e00ff */
[----:B------:R-:W-:Y:S01]  /*0fb0*/  SHFL.IDX PT, R4, R16, RZ, 0x181f ;  /* 0x00181fff10047589 */ /* 0x000fe200000e0000 */
[----:B---3--:R-:W-:-:S03]  /*0fc0*/  @!P2 IMAD.WIDE R10, R179, 0x2, R2 ;  /* 0x00000002b30aa825 */ /* 0x008fc600078e0202 */
[----:B------:R-:W1:Y:S01]  /*0fd0*/  SHFL.IDX PT, R5, R13, RZ, 0x181f ;  /* 0x00181fff0d057589 */ /* 0x000e6200000e0000 */
[----:B------:R-:W-:-:S03]  /*0fe0*/  @!P2 IMAD.WIDE R8, R8, 0x2, R2 ;  /* 0x000000020808a825 */ /* 0x000fc600078e0202 */
[----:B------:R2:W-:Y:S01]  /*0ff0*/  @!P2 LDGSTS.E.BYPASS.LTC128B.128 [R0+0x3100], [R10.64], !P6 ;  /* 0x031000000a00afae */ /* 0x0005e2000f101d4e */
[----:B------:R-:W-:-:S03]  /*1000*/  @!P2 IMAD.WIDE R6, R6, 0x2, R2 ;  /* 0x000000020606a825 */ /* 0x000fc600078e0202 */
[----:B------:R2:W-:Y:S01]  /*1010*/  @!P2 LDGSTS.E.BYPASS.LTC128B.128 [R0+0x7100], [R8.64], !P5 ;  /* 0x071000000800afae */ /* 0x0005e2000e901d4e */
[----:B------:R-:W-:-:S03]  /*1020*/  @!P2 IMAD.WIDE R2, R12, 0x2, R2 ;  /* 0x000000020c02a825 */ /* 0x000fc600078e0202 */
[----:B------:R2:W-:Y:S04]  /*1030*/  @!P2 LDGSTS.E.BYPASS.LTC128B.128 [R0+0xb100], [R6.64], !P4 ;  /* 0x0b1000000600afae */ /* 0x0005e8000e101d4e */
[----:B------:R3:W-:Y:S01]  /*1040*/  @!P2 LDGSTS.E.BYPASS.LTC128B.128 [R0+0xf100], [R2.64], !P3 ;  /* 0x0f1000000200afae */ /* 0x0007e2000d901d4e */
[----:B------:R-:W-:Y:S02]  /*1050*/  ISETP.GE.AND P0, PT, R18, 0x21, PT ;  /* 0x000000211200780c */ /* 0x000fe40003f06270 */
[----:B------:R-:W-:Y:S01]  /*1060*/  ISETP.GE.AND P5, PT, R179, c[0x0][0x1d4], PT ;  /* 0x00007500b3007a0c */ /* 0x000fe20003fa6270 */
[----:B------:R-:W-:Y:S01]  /*1070*/  STL [R1+0x80], R179 ;  /* 0x000080b301007387 */ /* 0x000fe20000100800 */
[----:B------:R-:W-:Y:S01]  /*1080*/  ISETP.GE.AND P4, PT, R134, c[0x0][0x1d4], PT ;  /* 0x0000750086007a0c */ /* 0x000fe20003f86270 */
[----:B------:R-:W-:Y:S01]  /*1090*/  @P1 IMAD.SHL.U32 R12, R178, 0x2, RZ ;  /* 0x00000002b20c1824 */ /* 0x000fe200078e00ff */
[----:B------:R-:W-:Y:S01]  /*10a0*/  LOP3.LUT R22, R15, R14, RZ, 0x3c, !PT ;  /* 0x0000000e0f167212 */ /* 0x000fe200078e3cff */
[----:B------:R-:W-:Y:S04]  /*10b0*/  STL [R1+0xac], R17 ;  /* 0x0000ac1101007387 */ /* 0x000fe80000100800 */
[----:B------:R-:W0:Y:S01]  /*10c0*/  LDGDEPBAR ;  /* 0x00000000000079af */ /* 0x000e220000000000 */
[----:B---3--:R-:W-:-:S02]  /*10d0*/  @P1 SHF.R.S32.HI R3, RZ, 0x1f, R134 ;  /* 0x0000001fff031819 */ /* 0x008fc40000011486 */
[----:B------:R-:W-:Y:S02]  /*10e0*/  @P1 SHF.R.S32.HI R2, RZ, 0x1f, R133 ;  /* 0x0000001fff021819 */ /* 0x000fe40000011485 */
[----:B------:R-:W-:Y:S02]  /*10f0*/  @P1 LEA.HI R3, R3, R134, RZ, 0x3 ;  /* 0x0000008603031211 */ /* 0x000fe400078f18ff */
[----:B--2---:R-:W-:Y:S02]  /*1100*/  @P1 SHF.R.S32.HI R0, RZ, 0x1f, R177 ;  /* 0x0000001fff001819 */ /* 0x004fe400000114b1 */
[----:B------:R-:W-:Y:S02]  /*1110*/  @P1 LEA.HI R6, R2, R133, RZ, 0x3 ;  /* 0x0000008502061211 */ /* 0x000fe400078f18ff */
[----:B------:R-:W-:Y:S01]  /*1120*/  @P1 LEA.HI R0, R0, R177, RZ, 0x3 ;  /* 0x000000b100001211 */ /* 0x000fe200078f18ff */
[----:B------:R2:W-:Y:S01]  /*1130*/  SHFL.IDX PT, R2, R16, 0x1, 0x181f ;  /* 0x00381f0010027f89 */ /* 0x0005e200000e0000 */
[----:B------:R-:W-:-:S03]  /*1140*/  @P1 LOP3.LUT R7, R3, 0xfffffff8, RZ, 0xc0, !PT ;  /* 0xfffffff803071812 */ /* 0x000fc600078ec0ff */
[----:B------:R-:W3:Y:S01]  /*1150*/  SHFL.IDX PT, R3, R13, 0x1, 0x181f ;  /* 0x00381f000d037f89 */ /* 0x000ee200000e0000 */
[----:B------:R-:W-:Y:S02]  /*1160*/  @P1 LOP3.LUT R10, R6, 0xfffffff8, RZ, 0xc0, !PT ;  /* 0xfffffff8060a1812 */ /* 0x000fe400078ec0ff */
[----:B------:R-:W-:Y:S01]  /*1170*/  @P1 LOP3.LUT R0, R0, 0xfffffff8, RZ, 0xc0, !PT ;  /* 0xfffffff800001812 */ /* 0x000fe200078ec0ff */
[----:B-1----:R-:W-:-:S04]  /*1180*/  @P1 IMAD.WIDE R8, R179, 0x2, R4 ;  /* 0x00000002b3081825 */ /* 0x002fc800078e0204 */
[--C-:B------:R-:W-:Y:S01]  /*1190*/  @P1 IMAD.WIDE R6, R7, 0x2, R4.reuse ;  /* 0x0000000207061825 */ /* 0x100fe200078e0204 */
[----:B------:R1:W-:Y:S03]  /*11a0*/  @P1 LDGSTS.E.BYPASS.LTC128B.128 [R12+0x10100], [R8.64], !P5 ;  /* 0x10100000080c1fae */ /* 0x0003e6000e901d4e */
[----:B------:R-:W-:Y:S01]  /*11b0*/  @P1 IMAD.WIDE R14, R0, 0x2, R4 ;  /* 0x00000002000e1825 */ /* 0x000fe200078e0204 */
[----:B------:R-:W-:Y:S01]  /*11c0*/  @P0 SHF.R.S32.HI R0, RZ, 0x1f, R133 ;  /* 0x0000001fff000819 */ /* 0x000fe20000011485 */
[----:B------:R4:W-:Y:S02]  /*11d0*/  @P1 LDGSTS.E.BYPASS.LTC128B.128 [R12+0x12100], [R6.64], !P4 ;  /* 0x12100000060c1fae */ /* 0x0009e4000e101d4e */
[----:B--2---:R-:W-:Y:S01]  /*11e0*/  @P1 IMAD.WIDE R16, R10, 0x2, R4 ;  /* 0x000000020a101825 */ /* 0x004fe200078e0204 */
[----:B------:R-:W-:Y:S02]  /*11f0*/  @P0 SHF.R.S32.HI R4, RZ, 0x1f, R134 ;  /* 0x0000001fff040819 */ /* 0x000fe40000011486 */
[----:B------:R-:W-:-:S02]  /*1200*/  @P0 SHF.R.S32.HI R5, RZ, 0x1f, R177 ;  /* 0x0000001fff050819 */ /* 0x000fc400000114b1 */
[----:B------:R-:W-:Y:S02]  /*1210*/  ISETP.GE.AND P3, PT, R133, c[0x0][0x1d4], PT ;  /* 0x0000750085007a0c */ /* 0x000fe40003f66270 */
[----:B------:R-:W-:-:S11]  /*1220*/  ISETP.GE.AND P6, PT, R177, c[0x0][0x1d4], PT ;  /* 0x00007500b1007a0c */ /* 0x000fd60003fc6270 */
[----:B------:R2:W-:Y:S01]  /*1230*/  @P1 LDGSTS.E.BYPASS.LTC128B.128 [R12+0x14100], [R16.64], !P3 ;  /* 0x14100000100c1fae */ /* 0x0005e2000d901d4e */
[----:B----4-:R-:W-:-:S03]  /*1240*/  @P0 LEA.HI R6, R4, R134, RZ, 0x3 ;  /* 0x0000008604060211 */ /* 0x010fc600078f18ff */
[----:B------:R2:W-:Y:S01]  /*1250*/  @P1 LDGSTS.E.BYPASS.LTC128B.128 [R12+0x16100], [R14.64], !P6 ;  /* 0x161000000e0c1fae */ /* 0x0005e2000f101d4e */
[----:B------:R-:W-:Y:S02]  /*1260*/  @P0 LEA.HI R4, R0, R133, RZ, 0x3 ;  /* 0x0000008500040211 */ /* 0x000fe400078f18ff */
[----:B------:R-:W-:Y:S02]  /*1270*/  @P0 LEA.HI R0, R5, R177, RZ, 0x3 ;  /* 0x000000b105000211 */ /* 0x000fe400078f18ff */
[----:B------:R-:W-:Y:S02]  /*1280*/  @P0 LOP3.LUT R6, R6, 0xfffffff8, RZ, 0xc0, !PT ;  /* 0xfffffff806060812 */ /* 0x000fe400078ec0ff */
[----:B------:R-:W-:Y:S02]  /*1290*/  @P0 LOP3.LUT R5, R4, 0xfffffff8, RZ, 0xc0, !PT ;  /* 0xfffffff804050812 */ /* 0x000fe400078ec0ff */
[----:B------:R-:W-:Y:S01]  /*12a0*/  @P0 LOP3.LUT R0, R0, 0xfffffff8, RZ, 0xc0, !PT ;  /* 0xfffffff800000812 */ /* 0x000fe200078ec0ff */
[----:B---3--:R-:W-:-:S04]  /*12b0*/  @P0 IMAD.WIDE R6, R6, 0x2, R2 ;  /* 0x0000000206060825 */ /* 0x008fc800078e0202 */
[----:B------:R-:W-:-:S04]  /*12c0*/  @P0 IMAD.WIDE R10, R5, 0x2, R2 ;  /* 0x00000002050a0825 */ /* 0x000fc800078e0202 */
[----:B-1----:R-:W-:-:S04]  /*12d0*/  @P0 IMAD.WIDE R8, R0, 0x2, R2 ;  /* 0x0000000200080825 */ /* 0x002fc800078e0202 */
[----:B------:R-:W-:Y:S02]  /*12e0*/  @P0 IMAD.SHL.U32 R4, R178, 0x2, RZ ;  /* 0x00000002b2040824 */ /* 0x000fe400078e00ff */
[----:B------:R-:W-:-:S05]  /*12f0*/  @P0 IMAD.WIDE R2, R179, 0x2, R2 ;  /* 0x00000002b3020825 */ /* 0x000fca00078e0202 */
[----:B------:R1:W-:Y:S04]  /*1300*/  @P0 LDGSTS.E.BYPASS.LTC128B.128 [R4+0x11100], [R2.64], !P5 ;  /* 0x1110000002040fae */ /* 0x0003e8000e901d4e */
[----:B------:R3:W-:Y:S04]  /*1310*/  @P0 LDGSTS.E.BYPASS.LTC128B.128 [R4+0x13100], [R6.64], !P4 ;  /* 0x1310000006040fae */ /* 0x0007e8000e101d4e */
[----:B------:R3:W-:Y:S04]  /*1320*/  @P0 LDGSTS.E.BYPASS.LTC128B.128 [R4+0x15100], [R10.64], !P3 ;  /* 0x151000000a040fae */ /* 0x0007e8000d901d4e */
[----:B------:R3:W-:Y:S04]  /*1330*/  @P0 LDGSTS.E.BYPASS.LTC128B.128 [R4+0x17100], [R8.64], !P6 ;  /* 0x1710000008040fae */ /* 0x0007e8000f101d4e */
[----:B------:R-:W0:Y:S01]  /*1340*/  LDGDEPBAR ;  /* 0x00000000000079af */ /* 0x000e220000000000 */
[----:B------:R-:W-:-:S02]  /*1350*/  IMAD.SHL.U32 R13, R19, 0x40, RZ ;  /* 0x00000040130d7824 */ /* 0x000fc400078e00ff */
[----:B------:R-:W-:-:S03]  /*1360*/  IMAD.SHL.U32 R5, R23, 0x8, RZ ;  /* 0x0000000817057824 */ /* 0x000fc600078e00ff */
[----:B------:R-:W-:-:S04]  /*1370*/  LOP3.LUT R0, R13, 0x1c0, RZ, 0xc0, !PT ;  /* 0x000001c00d007812 */ /* 0x000fc800078ec0ff */
[----:B-1----:R-:W-:Y:S02]  /*1380*/  LOP3.LUT R2, R0, 0x8, R5, 0xf8, !PT ;  /* 0x0000000800027812 */ /* 0x002fe400078ef805 */
[----:B------:R-:W-:Y:S01]  /*1390*/  SHF.R.U32.HI R0, RZ, 0x3, R0 ;  /* 0x00000003ff007819 */ /* 0x000fe20000011600 */
[----:B------:R-:W-:Y:S01]  /*13a0*/  IMAD.SHL.U32 R3, R21, 0x40, RZ ;  /* 0x0000004015037824 */ /* 0x000fe200078e00ff */
[----:B------:R-:W-:Y:S02]  /*13b0*/  LEA.HI R5, R26, R27, RZ, 0x5 ;  /* 0x0000001b1a057211 */ /* 0x000fe400078f28ff */
[----:B------:R-:W-:Y:S02]  /*13c0*/  LOP3.LUT R2, R2, R0, RZ, 0x3c, !PT ;  /* 0x0000000002027212 */ /* 0x000fe400078e3cff */
[----:B------:R-:W-:Y:S02]  /*13d0*/  SHF.R.S32.HI R232, RZ, 0x5, R5 ;  /* 0x00000005ffe87819 */ /* 0x000fe40000011405 */
[----:B------:R-:W-:Y:S01]  /*13e0*/  LOP3.LUT R3, R2, 0xfffffe00, R3, 0xf8, !PT ;  /* 0xfffffe0002037812 */ /* 0x000fe200078ef803 */
[----:B------:R-:W-:-:S04]  /*13f0*/  DEPBAR.LE SB0, 0x1 ;  /* 0x000080400000791a */ /* 0x000fc80000000000 */
[----:B------:R-:W-:Y:S01]  /*1400*/  IMAD R0, R23, 0x200, R22 ;  /* 0x0000020017007824 */ /* 0x000fe200078e0216 */
[----:B------:R-:W-:Y:S01]  /*1410*/  R2P PR, R19, 0x6 ;  /* 0x0000000613007804 */ /* 0x000fe20000000000 */
[----:B---3--:R-:W-:Y:S02]  /*1420*/  IMAD.MOV.U32 R4, RZ, RZ, 0x10 ;  /* 0x00000010ff047424 */ /* 0x008fe400078e00ff */
[----:B------:R-:W-:Y:S02]  /*1430*/  IMAD R232, R232, 0x400, R3 ;  /* 0x00000400e8e87824 */ /* 0x000fe400078e0203 */
[----:B------:R-:W-:Y:S01]  /*1440*/  IMAD.SHL.U32 R135, R0, 0x2, RZ ;  /* 0x0000000200877824 */ /* 0x000fe200078e00ff */
[----:B------:R-:W-:Y:S01]  /*1450*/  BAR.SYNC.DEFER_BLOCKING 0x0 ;  /* 0x0000000000007b1d */ /* 0x000fe20000010000 */
[----:B------:R-:W-:Y:S01]  /*1460*/  IMAD.MOV.U32 R0, RZ, RZ, 0x20 ;  /* 0x00000020ff007424 */ /* 0x000fe200078e00ff */
[----:B------:R-:W-:Y:S01]  /*1470*/  SEL R4, R4, 0xfffffff0, !P1 ;  /* 0xfffffff004047807 */ /* 0x000fe20004800000 */
[----:B------:R-:W-:-:S03]  /*1480*/  IMAD.SHL.U32 R232, R232, 0x2, RZ ;  /* 0x00000002e8e87824 */ /* 0x000fc600078e00ff */
[----:B------:R-:W-:Y:S01]  /*1490*/  SEL R0, R0, 0xffffffe0, !P2 ;  /* 0xffffffe000007807 */ /* 0x000fe20005000000 */
[----:B------:R-:W-:-:S04]  /*14a0*/  IMAD R236, R4, 0x2, R232 ;  /* 0x0000000204ec7824 */ /* 0x000fc800078e02e8 */
[C---:B------:R-:W-:Y:S02]  /*14b0*/  IMAD R240, R0.reuse, 0x2, R232 ;  /* 0x0000000200f07824 */ /* 0x040fe400078e02e8 */
[----:B------:R-:W-:Y:S01]  /*14c0*/  IMAD R244, R0, 0x2, R236 ;  /* 0x0000000200f47824 */ /* 0x000fe200078e02ec */
[----:B------:R-:W-:Y:S01]  /*14d0*/  LOP3.LUT P0, RZ, R20, 0x2, RZ, 0xc0, !PT ;  /* 0x0000000214ff7812 */ /* 0x000fe2000780c0ff */
[----:B------:R2:W1:Y:S04]  /*14e0*/  LDSM.16.M88.4 R168, [R232+0x100] ;  /* 0x00010000e8a8783b */ /* 0x0004680000000200 */
[----:B------:R2:W3:Y:S04]  /*14f0*/  LDSM.16.M88.4 R200, [R232+0x4100] ;  /* 0x00410000e8c8783b */ /* 0x0004e80000000200 */
[----:B------:R2:W4:Y:S04]  /*1500*/  LDSM.16.M88.4 R216, [R232+0x8100] ;  /* 0x00810000e8d8783b */ /* 0x0005280000000200 */
[----:B------:R2:W1:Y:S04]  /*1510*/  LDSM.16.M88.4 R172, [R236+0x100] ;  /* 0x00010000ecac783b */ /* 0x0004680000000200 */
        /* <DEDUP_REMOVED lines=8> */
[----:B------:R-:W1:Y:S04]  /*15a0*/  LDSM.16.M88.4 R232, [R232+0xc100] ;  /* 0x00c10000e8e8783b */ /* 0x000e680000000200 */
[----:B------:R-:W1:Y:S04]  /*15b0*/  LDSM.16.M88.4 R236, [R236+0xc100] ;  /* 0x00c10000ecec783b */ /* 0x000e680000000200 */
[----:B------:R-:W1:Y:S04]  /*15c0*/  LDSM.16.M88.4 R240, [R240+0xc100] ;  /* 0x00c10000f0f0783b */ /* 0x000e680000000200 */
[----:B------:R-:W1:Y:S04]  /*15d0*/  LDSM.16.M88.4 R244, [R244+0xc100] ;  /* 0x00c10000f4f4783b */ /* 0x000e680000000200 */
[----:B------:R-:W-:Y:S01]  /*15e0*/  BAR.SYNC.DEFER_BLOCKING 0x0 ;  /* 0x0000000000007b1d */ /* 0x000fe20000010000 */
[----:B------:R-:W-:-:S02]  /*15f0*/  IADD3 R2, R135, 0x10100, RZ ;  /* 0x0001010087027810 */ /* 0x000fc40007ffe0ff */
[----:B------:R-:W-:Y:S02]  /*1600*/  IADD3 R88, R135, 0x10120, RZ ;  /* 0x0001012087587810 */ /* 0x000fe40007ffe0ff */
[----:B------:R-:W-:Y:S02]  /*1610*/  @P0 IADD3 R88, R2, -0x20, RZ ;  /* 0xffffffe002580810 */ /* 0x000fe40007ffe0ff */
[----:B------:R-:W-:Y:S02]  /*1620*/  LOP3.LUT R2, R5, 0xffffffe0, RZ, 0xc0, !PT ;  /* 0xffffffe005027812 */ /* 0x000fe400078ec0ff */
[C---:B------:R-:W-:Y:S01]  /*1630*/  IADD3 R6, R88.reuse, 0x800, RZ ;  /* 0x0000080058067810 */ /* 0x040fe20007ffe0ff */
[----:B------:R2:W-:Y:S02]  /*1640*/  STL [R1+0xb0], R178 ;  /* 0x0000b0b201007387 */ /* 0x0005e40000100800 */
[----:B------:R-:W-:Y:S01]  /*1650*/  IMAD.IADD R84, R27, 0x1, -R2 ;  /* 0x000000011b547824 */ /* 0x000fe200078e0a02 */
[C---:B------:R-:W-:Y:S01]  /*1660*/  IADD3 R2, R88.reuse, 0x1800, RZ ;  /* 0x0000180058027810 */ /* 0x040fe20007ffe0ff */
[----:B------:R2:W-:Y:S01]  /*1670*/  STL [R1+0x60], R37 ;  /* 0x0000602501007387 */ /* 0x0005e20000100800 */
[----:B------:R-:W-:-:S03]  /*1680*/  IADD3 R5, R88, 0x1000, RZ ;  /* 0x0000100058057810 */ /* 0x000fc60007ffe0ff */
[----:B------:R2:W-:Y:S01]  /*1690*/  STL [R1+0x4], R88 ;  /* 0x0000045801007387 */ /* 0x0005e20000100800 */
[----:B------:R-:W-:-:S04]  /*16a0*/  DEPBAR.LE SB0, 0x0 ;  /* 0x000080000000791a */ /* 0x000fc80000000000 */
[----:B------:R-:W-:Y:S06]  /*16b0*/  BAR.SYNC.DEFER_BLOCKING 0x0 ;  /* 0x0000000000007b1d */ /* 0x000fec0000010000 */
[----:B------:R2:W-:Y:S04]  /*16c0*/  STL [R1+0x40], R6 ;  /* 0x0000400601007387 */ /* 0x0005e80000100800 */
[----:B------:R2:W-:Y:S04]  /*16d0*/  STL [R1+0x38], R2 ;  /* 0x0000380201007387 */ /* 0x0005e80000100800 */
[----:B------:R2:W-:Y:S01]  /*16e0*/  STL [R1+0x3c], R5 ;  /* 0x00003c0501007387 */ /* 0x0005e20000100800 */
[----:B------:R-:W-:Y:S01]  /*16f0*/  PLOP3.LUT P0, PT, PT, PT, UP0, 0x80, 0x0 ;  /* 0x000000000000781c */ /* 0x000fe20003f0f008 */
[----:B------:R-:W-:-:S02]  /*1700*/  UIMAD UR7, UR7, UR4, URZ ;  /* 0x00000004070772a4 */ /* 0x000fc4000f8e023f */
[----:B------:R-:W-:Y:S02]  /*1710*/  UIMAD.WIDE.U32 UR20, UR9, UR4, URZ ;  /* 0x00000004091472a5 */ /* 0x000fe4000f8e003f */
[----:B------:R-:W-:Y:S01]  /*1720*/  UIMAD UR5, UR9, UR5, UR7 ;  /* 0x00000005090572a4 */ /* 0x000fe2000f8e0207 */
[----:B------:R-:W-:Y:S01]  /*1730*/  ISETP.GT.AND P2, PT, R86, 0x3f, PT ;  /* 0x0000003f5600780c */ /* 0x000fe20003f44270 */
[----:B------:R2:W1:Y:S02]  /*1740*/  LDSM.16.M88.4 R28, [R135+0x10100] ;  /* 0x01010000871c783b */ /* 0x0004640000000200 */
[----:B------:R-:W-:Y:S02]  /*1750*/  UIADD3 UR5, UR21, UR5, URZ ;  /* 0x0000000515057290 */ /* 0x000fe4000fffe03f */
[----:B------:R2:W1:Y:S01]  /*1760*/  LDSM.16.M88.4 R32, [R135+0x10900] ;  /* 0x010900008720783b */ /* 0x0004620000000200 */
[----:B------:R-:W-:-:S03]  /*1770*/  SEL R85, RZ, 0x10, P6 ;  /* 0x00000010ff557807 */ /* 0x000fc60003000000 */
[----:B------:R2:W1:Y:S04]  /*1780*/  LDSM.16.M88.4 R44, [R135+0x11100] ;  /* 0x01110000872c783b */ /* 0x0004680000000200 */
[----:B------:R2:W1:Y:S04]  /*1790*/  LDSM.16.M88.4 R52, [R135+0x11900] ;  /* 0x011900008734783b */ /* 0x0004680000000200 */
[----:B------:R2:W1:Y:S04]  /*17a0*/  LDSM.16.M88.4 R40, [R88] ;  /* 0x000000005828783b */ /* 0x0004680000000200 */
[----:B------:R2:W1:Y:S04]  /*17b0*/  LDSM.16.M88.4 R56, [R88+0x800] ;  /* 0x000800005838783b */ /* 0x0004680000000200 */
[----:B------:R2:W1:Y:S04]  /*17c0*/  LDSM.16.M88.4 R64, [R88+0x1000] ;  /* 0x001000005840783b */ /* 0x0004680000000200 */
[----:B------:R2:W1:Y:S01]  /*17d0*/  LDSM.16.M88.4 R72, [R88+0x1800] ;  /* 0x001800005848783b */ /* 0x0004620000000200 */
[----:B------:R-:W-:Y:S05]  /*17e0*/  @!P0 BRA `(.L_x_0) ;  /* 0x0000047000008947 */ /* 0x000fea0003800000 */
[----:B--234-:R-:W-:Y:S01]  /*17f0*/  IMAD R2, R25, c[0x0][0x208], RZ ;  /* 0x0000820019027a24 */ /* 0x01cfe200078e02ff */
[----:B------:R-:W-:Y:S01]  /*1800*/  SHF.R.S32.HI R8, RZ, 0x1f, R133 ;  /* 0x0000001fff087819 */ /* 0x000fe20000011485 */
[----:B------:R-:W-:Y:S01]  /*1810*/  IMAD.WIDE.U32 R6, R37, c[0x0][0x208], RZ ;  /* 0x0000820025067a25 */ /* 0x000fe200078e00ff */
[----:B------:R-:W-:-:S02]  /*1820*/  SHF.R.S32.HI R9, RZ, 0x1f, R177 ;  /* 0x0000001fff097819 */ /* 0x000fc400000114b1 */
[----:B------:R-:W-:Y:S01]  /*1830*/  LEA.HI R8, R8, R133, RZ, 0x3 ;  /* 0x0000008508087211 */ /* 0x000fe200078f18ff */
[----:B------:R-:W-:Y:S01]  /*1840*/  IMAD R2, R37, c[0x0][0x20c], R2 ;  /* 0x0000830025027a24 */ /* 0x000fe200078e0202 */
[----:B------:R-:W-:Y:S01]  /*1850*/  P2R R21, PR, RZ, 0x8 ;  /* 0x00000008ff157803 */ /* 0x000fe20000000000 */
[C---:B------:R-:W-:Y:S01]  /*1860*/  IMAD.WIDE R14, R179.reuse, 0x2, RZ ;  /* 0x00000002b30e7825 */ /* 0x040fe200078e02ff */
[----:B------:R-:W-:Y:S02]  /*1870*/  ISETP.GE.AND P3, PT, R179, c[0x0][0x1d4], PT ;  /* 0x00007500b3007a0c */ /* 0x000fe40003f66270 */
[----:B------:R-:W-:Y:S01]  /*1880*/  P2R R19, PR, RZ, 0x4 ;  /* 0x00000004ff137803 */ /* 0x000fe20000000000 */
[----:B------:R-:W-:Y:S01]  /*1890*/  IMAD.IADD R7, R7, 0x1, R2 ;  /* 0x0000000107077824 */ /* 0x000fe200078e0202 */
[----:B------:R-:W-:Y:S01]  /*18a0*/  ISETP.GE.AND P2, PT, R134, c[0x0][0x1d4], PT ;  /* 0x0000750086007a0c */ /* 0x000fe20003f46270 */
[----:B------:R-:W-:Y:S01]  /*18b0*/  IMAD R2, R24, c[0x0][0x218], RZ ;  /* 0x0000860018027a24 */ /* 0x000fe200078e02ff */
[----:B------:R-:W-:Y:S01]  /*18c0*/  ISETP.GE.AND P1, PT, R133, c[0x0][0x1d4], PT ;  /* 0x0000750085007a0c */ /* 0x000fe20003f26270 */
[----:B------:R-:W-:Y:S01]  /*18d0*/  IMAD.WIDE.U32 R6, R36, c[0x0][0x218], R6 ;  /* 0x0000860024067a25 */ /* 0x000fe200078e0006 */
[----:B------:R-:W-:-:S03]  /*18e0*/  P2R R26, PR, RZ, 0x10 ;  /* 0x00000010ff1a7803 */ /* 0x000fc60000000000 */
[----:B------:R-:W-:Y:S01]  /*18f0*/  IMAD R5, R36, c[0x0][0x21c], R2 ;  /* 0x0000870024057a24 */ /* 0x000fe200078e0202 */
[----:B------:R-:W-:-:S04]  /*1900*/  IADD3 R2, P0, R6, UR20, RZ ;  /* 0x0000001406027c10 */ /* 0x000fc8000ff1e0ff */
[----:B------:R-:W-:Y:S02]  /*1910*/  IADD3.X R5, R7, UR5, R5, P0, !PT ;  /* 0x0000000507057c10 */ /* 0x000fe400087fe405 */
[----:B------:R-:W-:-:S04]  /*1920*/  LEA R6, P0, R2, c[0x0][0x1f8], 0x1 ;  /* 0x00007e0002067a11 */ /* 0x000fc800078008ff */
[----:B------:R-:W-:Y:S01]  /*1930*/  LEA.HI.X R5, R2, c[0x0][0x1fc], R5, 0x1, P0 ;  /* 0x00007f0002057a11 */ /* 0x000fe200000f0c05 */
[----:B------:R-:W2:Y:S01]  /*1940*/  SHFL.IDX PT, R12, R6, RZ, 0x181f ;  /* 0x00181fff060c7589 */ /* 0x000ea200000e0000 */
[----:B------:R-:W-:-:S03]  /*1950*/  SHF.R.S32.HI R2, RZ, 0x1f, R134 ;  /* 0x0000001fff027819 */ /* 0x000fc60000011486 */
[----:B------:R-:W3:Y:S01]  /*1960*/  SHFL.IDX PT, R13, R5, RZ, 0x181f ;  /* 0x00181fff050d7589 */ /* 0x000ee200000e0000 */
[----:B------:R-:W-:-:S03]  /*1970*/  LEA.HI R7, R2, R134, RZ, 0x3 ;  /* 0x0000008602077211 */ /* 0x000fc600078f18ff */
[----:B------:R4:W5:Y:S04]  /*1980*/  SHFL.IDX PT, R2, R6, 0x1, 0x181f ;  /* 0x00381f0006027f89 */ /* 0x00096800000e0000 */
[----:B------:R-:W1:Y:S01]  /*1990*/  SHFL.IDX PT, R5, R5, 0x1, 0x181f ;  /* 0x00381f0005057f89 */ /* 0x000e6200000e0000 */
[----:B--2---:R-:W-:-:S05]  /*19a0*/  IADD3 R24, P0, R12, R14, RZ ;  /* 0x0000000e0c187210 */ /* 0x004fca0007f1e0ff */
[----:B---3--:R-:W-:Y:S01]  /*19b0*/  IMAD.X R25, R13, 0x1, R15, P0 ;  /* 0x000000010d197824 */ /* 0x008fe200000e060f */
[----:B----4-:R-:W-:Y:S02]  /*19c0*/  LOP3.LUT R6, R7, 0xfffffff8, RZ, 0xc0, !PT ;  /* 0xfffffff807067812 */ /* 0x010fe400078ec0ff */
[----:B------:R-:W-:-:S03]  /*19d0*/  LOP3.LUT R7, R8, 0xfffffff8, RZ, 0xc0, !PT ;  /* 0xfffffff808077812 */ /* 0x000fc600078ec0ff */
[----:B------:R-:W-:Y:S01]  /*19e0*/  IMAD.WIDE R10, R6, 0x2, RZ ;  /* 0x00000002060a7825 */ /* 0x000fe200078e02ff */
[----:B------:R-:W-:-:S03]  /*19f0*/  LEA.HI R6, R9, R177, RZ, 0x3 ;  /* 0x000000b109067211 */ /* 0x000fc600078f18ff */
[----:B------:R-:W-:Y:S01]  /*1a00*/  IMAD.WIDE R8, R7, 0x2, RZ ;  /* 0x0000000207087825 */ /* 0x000fe200078e02ff */
[----:B------:R-:W-:Y:S02]  /*1a10*/  IADD3 R22, P0, R12, R10, RZ ;  /* 0x0000000a0c167210 */ /* 0x000fe40007f1e0ff */
[----:B------:R-:W-:-:S03]  /*1a20*/  LOP3.LUT R6, R6, 0xfffffff8, RZ, 0xc0, !PT ;  /* 0xfffffff806067812 */ /* 0x000fc600078ec0ff */
[----:B------:R-:W-:Y:S01]  /*1a30*/  IMAD.X R23, R13, 0x1, R11, P0 ;  /* 0x000000010d177824 */ /* 0x000fe200000e060b */
[----:B------:R-:W-:Y:S01]  /*1a40*/  IADD3 R16, P0, R12, R8, RZ ;  /* 0x000000080c107210 */ /* 0x000fe20007f1e0ff */
[----:B------:R-:W-:-:S04]  /*1a50*/  IMAD.WIDE R6, R6, 0x2, RZ ;  /* 0x0000000206067825 */ /* 0x000fc800078e02ff */
[----:B------:R-:W-:Y:S01]  /*1a60*/  IMAD.X R17, R13, 0x1, R9, P0 ;  /* 0x000000010d117824 */ /* 0x000fe200000e0609 */
[----:B-----5:R-:W-:-:S05]  /*1a70*/  IADD3 R14, P0, R14, R2, RZ ;  /* 0x000000020e0e7210 */ /* 0x020fca0007f1e0ff */
[----:B-1----:R-:W-:Y:S01]  /*1a80*/  IMAD.X R15, R15, 0x1, R5, P0 ;  /* 0x000000010f0f7824 */ /* 0x002fe200000e0605 */
[----:B------:R-:W-:-:S05]  /*1a90*/  IADD3 R12, P0, R12, R6, RZ ;  /* 0x000000060c0c7210 */ /* 0x000fca0007f1e0ff */
[----:B------:R-:W-:Y:S01]  /*1aa0*/  IMAD.X R13, R13, 0x1, R7, P0 ;  /* 0x000000010d0d7824 */ /* 0x000fe200000e0607 */
[----:B------:R-:W-:-:S05]  /*1ab0*/  IADD3 R10, P0, R10, R2, RZ ;  /* 0x000000020a0a7210 */ /* 0x000fca0007f1e0ff */
[----:B------:R-:W-:Y:S01]  /*1ac0*/  IMAD.X R11, R11, 0x1, R5, P0 ;  /* 0x000000010b0b7824 */ /* 0x000fe200000e0605 */
[----:B------:R-:W-:-:S05]  /*1ad0*/  IADD3 R8, P0, R8, R2, RZ ;  /* 0x0000000208087210 */ /* 0x000fca0007f1e0ff */
[----:B------:R-:W-:Y:S01]  /*1ae0*/  IMAD.X R9, R9, 0x1, R5, P0 ;  /* 0x0000000109097824 */ /* 0x000fe200000e0605 */
[----:B------:R-:W-:Y:S01]  /*1af0*/  IADD3 R6, P0, R6, R2, RZ ;  /* 0x0000000206067210 */ /* 0x000fe20007f1e0ff */
[----:B------:R-:W-:-:S04]  /*1b00*/  IMAD.SHL.U32 R2, R178, 0x2, RZ ;  /* 0x00000002b2027824 */ /* 0x000fc800078e00ff */
[----:B------:R-:W-:Y:S01]  /*1b10*/  IMAD.X R7, R7, 0x1, R5, P0 ;  /* 0x0000000107077824 */ /* 0x000fe200000e0605 */
[C---:B------:R-:W-:Y:S02]  /*1b20*/  ISETP.LT.OR P0, PT, R18.reuse, 0x1, P3 ;  /* 0x000000011200780c */ /* 0x040fe40001f01670 */
[----:B------:R-:W-:-:S11]  /*1b30*/  ISETP.LT.OR P3, PT, R18, 0x21, P3 ;  /* 0x000000211200780c */ /* 0x000fd60001f61670 */
[----:B------:R1:W-:Y:S01]  /*1b40*/  LDGSTS.E.BYPASS.LTC128B.128 [R2+0x100], [R24.64], !P0 ;  /* 0x0010000018027fae */ /* 0x0003e2000c101d4e */
[C---:B------:R-:W-:Y:S02]  /*1b50*/  ISETP.LT.OR P0, PT, R18.reuse, 0x1, P2 ;  /* 0x000000011200780c */ /* 0x040fe40001701670 */
[----:B------:R-:W-:-:S11]  /*1b60*/  ISETP.LT.OR P2, PT, R18, 0x21, P2 ;  /* 0x000000211200780c */ /* 0x000fd60001741670 */
[----:B------:R1:W-:Y:S01]  /*1b70*/  LDGSTS.E.BYPASS.LTC128B.128 [R2+0x2100], [R22.64], !P0 ;  /* 0x0210000016027fae */ /* 0x0003e2000c101d4e */
[C---:B------:R-:W-:Y:S02]  /*1b80*/  ISETP.LT.OR P0, PT, R18.reuse, 0x1, P1 ;  /* 0x000000011200780c */ /* 0x040fe40000f01670 */
[----:B------:R-:W-:-:S11]  /*1b90*/  ISETP.LT.OR P1, PT, R18, 0x21, P1 ;  /* 0x000000211200780c */ /* 0x000fd60000f21670 */
[----:B------:R1:W-:Y:S01]  /*1ba0*/  LDGSTS.E.BYPASS.LTC128B.128 [R2+0x4100], [R16.64], !P0 ;  /* 0x0410000010027fae */ /* 0x0003e2000c101d4e */
[----:B------:R-:W-:-:S04]  /*1bb0*/  ISETP.GE.AND P0, PT, R177, c[0x0][0x1d4], PT ;  /* 0x00007500b1007a0c */ /* 0x000fc80003f06270 */
[C---:B------:R-:W-:Y:S02]  /*1bc0*/  ISETP.LT.OR P4, PT, R18.reuse, 0x1, P0 ;  /* 0x000000011200780c */ /* 0x040fe40000781670 */
[----:B------:R-:W-:-:S11]  /*1bd0*/  ISETP.LT.OR P0, PT, R18, 0x21, P0 ;  /* 0x000000211200780c */ /* 0x000fd60000701670 */
[----:B------:R1:W-:Y:S01]  /*1be0*/  LDGSTS.E.BYPASS.LTC128B.128 [R2+0x6100], [R12.64], !P4 ;  /* 0x061000000c027fae */ /* 0x0003e2000e101d4e */
[----:B------:R-:W-:-:S03]  /*1bf0*/  ISETP.NE.AND P4, PT, R26, RZ, PT ;  /* 0x000000ff1a00720c */ /* 0x000fc60003f85270 */
[----:B------:R1:W-:Y:S01]  /*1c00*/  LDGSTS.E.BYPASS.LTC128B.128 [R2+0x1100], [R14.64], !P3 ;  /* 0x011000000e027fae */ /* 0x0003e2000d901d4e */
[----:B------:R-:W-:-:S03]  /*1c10*/  ISETP.NE.AND P3, PT, R21, RZ, PT ;  /* 0x000000ff1500720c */ /* 0x000fc60003f65270 */
[----:B------:R1:W-:Y:S01]  /*1c20*/  LDGSTS.E.BYPASS.LTC128B.128 [R2+0x3100], [R10.64], !P2 ;  /* 0x031000000a027fae */ /* 0x0003e2000d101d4e */
[----:B------:R-:W-:-:S03]  /*1c30*/  ISETP.NE.AND P2, PT, R19, RZ, PT ;  /* 0x000000ff1300720c */ /* 0x000fc60003f45270 */
[----:B------:R1:W-:Y:S04]  /*1c40*/  LDGSTS.E.BYPASS.LTC128B.128 [R2+0x5100], [R8.64], !P1 ;  /* 0x0510000008027fae */ /* 0x0003e8000c901d4e */
[----:B------:R1:W-:Y:S04]  /*1c50*/  LDGSTS.E.BYPASS.LTC128B.128 [R2+0x7100], [R6.64], !P0 ;  /* 0x0710000006027fae */ /* 0x0003e8000c101d4e */
.L_x_0:
[C---:B-1234-:R-:W-:Y:S01]  /*1c60*/  HMMA.16816.F32.BF16 R12, R168.reuse, R28, RZ ;  /* 0x0000001ca80c723c */ /* 0x05efe200000418ff */
[----:B------:R-:W-:Y:S01]  /*1c70*/  LOP3.LUT P0, RZ, R20, 0x4, RZ, 0xc0, !PT ;  /* 0x0000000414ff7812 */ /* 0x000fe2000780c0ff */
[----:B------:R-:W0:Y:S01]  /*1c80*/  LDGDEPBAR ;  /* 0x00000000000079af */ /* 0x000e220000000000 */
[----:B------:R-:W-:Y:S01]  /*1c90*/  MOV R2, 0x40 ;  /* 0x0000004000027802 */ /* 0x000fe20000000f00 */
[----:B------:R-:W-:Y:S01]  /*1ca0*/  UISETP.GE.AND UP0, UPT, UR10, 0x41, UPT ;  /* 0x000000410a00788c */ /* 0x000fe2000bf06270 */
[----:B------:R-:W-:Y:S02]  /*1cb0*/  IADD3 R6, R88, 0x2800, RZ ;  /* 0x0000280058067810 */ /* 0x000fe40007ffe0ff */
[----:B------:R-:W-:Y:S01]  /*1cc0*/  SEL R2, R2, 0xffffffc0, !P0 ;  /* 0xffffffc002027807 */ /* 0x000fe20004000000 */
[----:B------:R-:W-:Y:S02]  /*1cd0*/  HMMA.16816.F32.BF16 R8, R168, R30, RZ ;  /* 0x0000001ea808723c */ /* 0x000fe400000418ff */
[----:B------:R-:W-:-:S02]  /*1ce0*/  PLOP3.LUT P0, PT, PT, PT, UP0, 0x40, 0x0 ;  /* 0x000000000000781c */ /* 0x000fc40003f0e808 */
[-C--:B------:R-:W-:Y:S02]  /*1cf0*/  IADD3 R5, R135, R2.reuse, RZ ;  /* 0x0000000287057210 */ /* 0x080fe40007ffe0ff */
[C---:B------:R-:W-:Y:S02]  /*1d00*/  IADD3 R250, R88.reuse, R2, RZ ;  /* 0x0000000258fa7210 */ /* 0x040fe40007ffe0ff */
[----:B------:R-:W-:Y:S01]  /*1d10*/  HMMA.16816.F32.BF16 R24, R168, R32, RZ ;  /* 0x00000020a818723c */ /* 0x000fe200000418ff */
[----:B------:R-:W1:Y:S01]  /*1d20*/  LDSM.16.M88.4 R20, [R5+0x10100] ;  /* 0x010100000514783b */ /* 0x000e620000000200 */
[----:B------:R-:W-:-:S03]  /*1d30*/  IADD3 R2, R88, 0x2000, RZ ;  /* 0x0000200058027810 */ /* 0x000fc60007ffe0ff */
[----:B------:R-:W-:Y:S03]  /*1d40*/  LDSM.16.M88.4 R48, [R5+0x11100] ;  /* 0x011100000530783b */ /* 0x000fe60000000200 */
[----:B------:R-:W-:Y:S01]  /*1d50*/  HMMA.16816.F32.BF16 R36, R172, R40, R12 ;  /* 0x00000028ac24723c */ /* 0x000fe2000004180c */
[----:B------:R-:W-:Y:S04]  /*1d60*/  LDSM.16.M88.4 R60, [R5+0x11900] ;  /* 0x01190000053c783b */ /* 0x000fe80000000200 */
[----:B------:R-:W-:Y:S03]  /*1d70*/  LDSM.16.M88.4 R68, [R250+0x1000] ;  /* 0x00100000fa44783b */ /* 0x000fe60000000200 */
[----:B------:R-:W-:Y:S01]  /*1d80*/  HMMA.16816.F32.BF16 R12, R168, R34, RZ ;  /* 0x00000022a80c723c */ /* 0x000fe200000418ff */
[----:B------:R-:W-:Y:S04]  /*1d90*/  LDSM.16.M88.4 R76, [R250+0x1800] ;  /* 0x00180000fa4c783b */ /* 0x000fe80000000200 */
[----:B------:R-:W-:Y:S03]  /*1da0*/  LDSM.16.M88.4 R80, [R250+0x3800] ;  /* 0x00380000fa50783b */ /* 0x000fe60000000200 */
[----:B------:R-:W-:Y:S01]  /*1db0*/  HMMA.16816.F32.BF16 R40, R172, R42, R8 ;  /* 0x0000002aac28723c */ /* 0x000fe20000041808 */
[----:B------:R-:W-:Y:S04]  /*1dc0*/  STL [R1], R5 ;  /* 0x0000000501007387 */ /* 0x000fe80000100800 */
[----:B------:R2:W-:Y:S03]  /*1dd0*/  STL [R1+0x34], R2 ;  /* 0x0000340201007387 */ /* 0x0005e60000100800 */
[C---:B------:R-:W-:Y:S01]  /*1de0*/  HMMA.16816.F32.BF16 R8, R168.reuse, R44, RZ ;  /* 0x0000002ca808723c */ /* 0x040fe200000418ff */
[----:B------:R3:W-:Y:S07]  /*1df0*/  STL [R1+0x30], R6 ;  /* 0x0000300601007387 */ /* 0x0007ee0000100800 */
[C---:B------:R-:W-:Y:S01]  /*1e00*/  HMMA.16816.F32.BF16 R16, R168.reuse, R46, RZ ;  /* 0x0000002ea810723c */ /* 0x040fe200000418ff */
[----:B------:R-:W4:Y:S07]  /*1e10*/  LDSM.16.M88.4 R44, [R5+0x10900] ;  /* 0x01090000052c783b */ /* 0x000f2e0000000200 */
[----:B------:R-:W-:Y:S01]  /*1e20*/  HMMA.16816.F32.BF16 R28, R168, R52, RZ ;  /* 0x00000034a81c723c */ /* 0x000fe200000418ff */
[----:B--2---:R-:W-:-:S07]  /*1e30*/  IADD3 R2, R88, 0x3800, RZ ;  /* 0x0000380058027810 */ /* 0x004fce0007ffe0ff */
[----:B------:R-:W-:Y:S01]  /*1e40*/  HMMA.16816.F32.BF16 R32, R168, R54, RZ ;  /* 0x00000036a820723c */ /* 0x000fe200000418ff */
[----:B------:R-:W2:Y:S01]  /*1e50*/  LDSM.16.M88.4 R52, [R250] ;  /* 0x00000000fa34783b */ /* 0x000ea20000000200 */
[----:B---3--:R-:W-:-:S06]  /*1e60*/  IADD3 R6, R88, 0x5000, RZ ;  /* 0x0000500058067810 */ /* 0x008fcc0007ffe0ff */
[C---:B------:R-:W-:Y:S08]  /*1e70*/  HMMA.16816.F32.BF16 R24, R172.reuse, R56, R24 ;  /* 0x00000038ac18723c */ /* 0x040ff00000041818 */
[C---:B------:R-:W-:Y:S01]  /*1e80*/  HMMA.16816.F32.BF16 R12, R172.reuse, R58, R12 ;  /* 0x0000003aac0c723c */ /* 0x040fe2000004180c */
[----:B------:R-:W3:Y:S07]  /*1e90*/  LDSM.16.M88.4 R56, [R250+0x800] ;  /* 0x00080000fa38783b */ /* 0x000eee0000000200 */
[C---:B------:R-:W-:Y:S08]  /*1ea0*/  HMMA.16816.F32.BF16 R8, R172.reuse, R64, R8 ;  /* 0x00000040ac08723c */ /* 0x040ff00000041808 */
[C---:B------:R-:W-:Y:S01]  /*1eb0*/  HMMA.16816.F32.BF16 R16, R172.reuse, R66, R16 ;  /* 0x00000042ac10723c */ /* 0x040fe20000041810 */
[----:B------:R-:W-:Y:S07]  /*1ec0*/  LDSM.16.M88.4 R64, [R135+0x13100] ;  /* 0x013100008740783b */ /* 0x000fee0000000200 */
[C---:B------:R-:W-:Y:S08]  /*1ed0*/  HMMA.16816.F32.BF16 R28, R172.reuse, R72, R28 ;  /* 0x00000048ac1c723c */ /* 0x040ff0000004181c */
[----:B------:R-:W-:Y:S01]  /*1ee0*/  HMMA.16816.F32.BF16 R32, R172, R74, R32 ;  /* 0x0000004aac20723c */ /* 0x000fe20000041820 */
[----:B------:R-:W-:Y:S07]  /*1ef0*/  LDSM.16.M88.4 R72, [R135+0x13900] ;  /* 0x013900008748783b */ /* 0x000fee0000000200 */
[C---:B-1----:R-:W-:Y:S08]  /*1f00*/  HMMA.16816.F32.BF16 R36, R192.reuse, R20, R36 ;  /* 0x00000014c024723c */ /* 0x042ff00000041824 */
[C---:B------:R-:W-:Y:S08]  /*1f10*/  HMMA.16816.F32.BF16 R40, R192.reuse, R22, R40 ;  /* 0x00000016c028723c */ /* 0x040ff00000041828 */
[C---:B----4-:R-:W-:Y:S08]  /*1f20*/  HMMA.16816.F32.BF16 R24, R192.reuse, R44, R24 ;  /* 0x0000002cc018723c */ /* 0x050ff00000041818 */
[C---:B------:R-:W-:Y:S01]  /*1f30*/  HMMA.16816.F32.BF16 R20, R192.reuse, R46, R12 ;  /* 0x0000002ec014723c */ /* 0x040fe2000004180c */
[----:B------:R-:W1:Y:S04]  /*1f40*/  LDSM.16.M88.4 R12, [R135+0x12100] ;  /* 0x01210000870c783b */ /* 0x000e680000000200 */
[----:B------:R-:W4:Y:S03]  /*1f50*/  LDSM.16.M88.4 R44, [R135+0x12900] ;  /* 0x01290000872c783b */ /* 0x000f260000000200 */
[C---:B------:R-:W-:Y:S08]  /*1f60*/  HMMA.16816.F32.BF16 R8, R192.reuse, R48, R8 ;  /* 0x00000030c008723c */ /* 0x040ff00000041808 */
[C---:B------:R-:W-:Y:S01]  /*1f70*/  HMMA.16816.F32.BF16 R16, R192.reuse, R50, R16 ;  /* 0x00000032c010723c */ /* 0x040fe20000041810 */
[----:B------:R-:W5:Y:S07]  /*1f80*/  LDSM.16.M88.4 R48, [R88+0x2000] ;  /* 0x002000005830783b */ /* 0x000f6e0000000200 */
[C---:B------:R-:W-:Y:S08]  /*1f90*/  HMMA.16816.F32.BF16 R28, R192.reuse, R60, R28 ;  /* 0x0000003cc01c723c */ /* 0x040ff0000004181c */
[----:B------:R-:W-:Y:S01]  /*1fa0*/  HMMA.16816.F32.BF16 R32, R192, R62, R32 ;  /* 0x0000003ec020723c */ /* 0x000fe20000041820 */
[----:B------:R-:W-:Y:S07]  /*1fb0*/  LDSM.16.M88.4 R60, [R88+0x3000] ;  /* 0x00300000583c783b */ /* 0x000fee0000000200 */
[C---:B--2---:R-:W-:Y:S08]  /*1fc0*/  HMMA.16816.F32.BF16 R36, R196.reuse, R52, R36 ;  /* 0x00000034c424723c */ /* 0x044ff00000041824 */
[C---:B------:R-:W-:Y:S01]  /*1fd0*/  HMMA.16816.F32.BF16 R40, R196.reuse, R54, R40 ;  /* 0x00000036c428723c */ /* 0x040fe20000041828 */
[----:B------:R-:W2:Y:S07]  /*1fe0*/  LDSM.16.M88.4 R52, [R88+0x2800] ;  /* 0x002800005834783b */ /* 0x000eae0000000200 */
[C---:B---3--:R-:W-:Y:S08]  /*1ff0*/  HMMA.16816.F32.BF16 R24, R196.reuse, R56, R24 ;  /* 0x00000038c418723c */ /* 0x048ff00000041818 */
[C---:B------:R-:W-:Y:S01]  /*2000*/  HMMA.16816.F32.BF16 R20, R196.reuse, R58, R20 ;  /* 0x0000003ac414723c */ /* 0x040fe20000041814 */
[----:B------:R-:W-:Y:S07]  /*2010*/  LDSM.16.M88.4 R56, [R5+0x12900] ;  /* 0x012900000538783b */ /* 0x000fee0000000200 */
[C---:B------:R-:W-:Y:S08]  /*2020*/  HMMA.16816.F32.BF16 R8, R196.reuse, R68, R8 ;  /* 0x00000044c408723c */ /* 0x040ff00000041808 */
[C---:B------:R-:W-:Y:S01]  /*2030*/  HMMA.16816.F32.BF16 R16, R196.reuse, R70, R16 ;  /* 0x00000046c410723c */ /* 0x040fe20000041810 */
[----:B------:R-:W-:Y:S07]  /*2040*/  LDSM.16.M88.4 R68, [R250+0x3000] ;  /* 0x00300000fa44783b */ /* 0x000fee0000000200 */
[C---:B------:R-:W-:Y:S08]  /*2050*/  HMMA.16816.F32.BF16 R28, R196.reuse, R76, R28 ;  /* 0x0000004cc41c723c */ /* 0x040ff0000004181c */
[----:B------:R-:W-:Y:S01]  /*2060*/  HMMA.16816.F32.BF16 R32, R196, R78, R32 ;  /* 0x0000004ec420723c */ /* 0x000fe20000041820 */
[----:B------:R-:W3:Y:S07]  /*2070*/  LDSM.16.M88.4 R76, [R88+0x3800] ;  /* 0x00380000584c783b */ /* 0x000eee0000000200 */
[C---:B-1----:R-:W-:Y:S08]  /*2080*/  HMMA.16816.F32.BF16 R36, R200.reuse, R12, R36 ;  /* 0x0000000cc824723c */ /* 0x042ff00000041824 */
[C---:B------:R-:W-:Y:S08]  /*2090*/  HMMA.16816.F32.BF16 R40, R200.reuse, R14, R40 ;  /* 0x0000000ec828723c */ /* 0x040ff00000041828 */
[C---:B----4-:R-:W-:Y:S08]  /*20a0*/  HMMA.16816.F32.BF16 R24, R200.reuse, R44, R24 ;  /* 0x0000002cc818723c */ /* 0x050ff00000041818 */
[C---:B------:R-:W-:Y:S01]  /*20b0*/  HMMA.16816.F32.BF16 R20, R200.reuse, R46, R20 ;  /* 0x0000002ec814723c */ /* 0x040fe20000041814 */
[----:B------:R-:W1:Y:S07]  /*20c0*/  LDSM.16.M88.4 R44, [R5+0x12100] ;  /* 0x01210000052c783b */ /* 0x000e6e0000000200 */
[C---:B------:R-:W-:Y:S08]  /*20d0*/  HMMA.16816.F32.BF16 R12, R200.reuse, R64, R8 ;  /* 0x00000040c80c723c */ /* 0x040ff00000041808 */
[C---:B------:R-:W-:Y:S01]  /*20e0*/  HMMA.16816.F32.BF16 R8, R200.reuse, R66, R16 ;  /* 0x00000042c808723c */ /* 0x040fe20000041810 */
[----:B------:R-:W4:Y:S07]  /*20f0*/  LDSM.16.M88.4 R64, [R5+0x13100] ;  /* 0x013100000540783b */ /* 0x000f2e0000000200 */
[C---:B------:R-:W-:Y:S08]  /*2100*/  HMMA.16816.F32.BF16 R28, R200.reuse, R72, R28 ;  /* 0x00000048c81c723c */ /* 0x040ff0000004181c */
[----:B------:R-:W-:Y:S01]  /*2110*/  HMMA.16816.F32.BF16 R32, R200, R74, R32 ;  /* 0x0000004ac820723c */ /* 0x000fe20000041820 */
[----:B------:R-:W1:Y:S07]  /*2120*/  LDSM.16.M88.4 R72, [R5+0x13900] ;  /* 0x013900000548783b */ /* 0x000e6e0000000200 */
[C---:B-----5:R-:W-:Y:S08]  /*2130*/  HMMA.16816.F32.BF16 R36, R204.reuse, R48, R36 ;  /* 0x00000030cc24723c */ /* 0x060ff00000041824 */
[C---:B------:R-:W-:Y:S01]  /*2140*/  HMMA.16816.F32.BF16 R40, R204.reuse, R50, R40 ;  /* 0x00000032cc28723c */ /* 0x040fe20000041828 */
[----:B------:R-:W-:Y:S07]  /*2150*/  LDSM.16.M88.4 R48, [R135+0x14100] ;  /* 0x014100008730783b */ /* 0x000fee0000000200 */
[C---:B--2---:R-:W-:Y:S08]  /*2160*/  HMMA.16816.F32.BF16 R24, R204.reuse, R52, R24 ;  /* 0x00000034cc18723c */ /* 0x044ff00000041818 */
[C---:B------:R-:W-:Y:S01]  /*2170*/  HMMA.16816.F32.BF16 R20, R204.reuse, R54, R20 ;  /* 0x00000036cc14723c */ /* 0x040fe20000041814 */
[----:B------:R-:W2:Y:S07]  /*2180*/  LDSM.16.M88.4 R52, [R250+0x2000] ;  /* 0x00200000fa34783b */ /* 0x000eae0000000200 */
[C---:B------:R-:W-:Y:S08]  /*2190*/  HMMA.16816.F32.BF16 R16, R204.reuse, R60, R12 ;  /* 0x0000003ccc10723c */ /* 0x040ff0000004180c */
[C---:B------:R-:W-:Y:S01]  /*21a0*/  HMMA.16816.F32.BF16 R12, R204.reuse, R62, R8 ;  /* 0x0000003ecc0c723c */ /* 0x040fe20000041808 */
[----:B------:R-:W5:Y:S07]  /*21b0*/  LDSM.16.M88.4 R60, [R250+0x2800] ;  /* 0x00280000fa3c783b */ /* 0x000f6e0000000200 */
[C---:B---3--:R-:W-:Y:S08]  /*21c0*/  HMMA.16816.F32.BF16 R8, R204.reuse, R76, R28 ;  /* 0x0000004ccc08723c */ /* 0x048ff0000004181c */
[----:B------:R-:W-:Y:S01]  /*21d0*/  HMMA.16816.F32.BF16 R32, R204, R78, R32 ;  /* 0x0000004ecc20723c */ /* 0x000fe20000041820 */
[----:B------:R-:W-:Y:S07]  /*21e0*/  LDSM.16.M88.4 R76, [R135+0x15900] ;  /* 0x01590000874c783b */ /* 0x000fee0000000200 */
[C---:B-1----:R-:W-:Y:S08]  /*21f0*/  HMMA.16816.F32.BF16 R36, R208.reuse, R44, R36 ;  /* 0x0000002cd024723c */ /* 0x042ff00000041824 */
[C---:B------:R-:W-:Y:S01]  /*2200*/  HMMA.16816.F32.BF16 R40, R208.reuse, R46, R40 ;  /* 0x0000002ed028723c */ /* 0x040fe20000041828 */
[----:B------:R-:W-:Y:S07]  /*2210*/  LDSM.16.M88.4 R44, [R88+0x4000] ;  /* 0x00400000582c783b */ /* 0x000fee0000000200 */
[C---:B------:R-:W-:Y:S08]  /*2220*/  HMMA.16816.F32.BF16 R28, R208.reuse, R56, R24 ;  /* 0x00000038d01c723c */ /* 0x040ff00000041818 */
[C---:B------:R-:W-:Y:S01]  /*2230*/  HMMA.16816.F32.BF16 R24, R208.reuse, R58, R20 ;  /* 0x0000003ad018723c */ /* 0x040fe20000041814 */
[----:B------:R-:W1:Y:S07]  /*2240*/  LDSM.16.M88.4 R56, [R135+0x14900] ;  /* 0x014900008738783b */ /* 0x000e6e0000000200 */
[C---:B----4-:R-:W-:Y:S08]  /*2250*/  HMMA.16816.F32.BF16 R20, R208.reuse, R64, R16 ;  /* 0x00000040d014723c */ /* 0x050ff00000041810 */
[C---:B------:R-:W-:Y:S01]  /*2260*/  HMMA.16816.F32.BF16 R16, R208.reuse, R66, R12 ;  /* 0x00000042d010723c */ /* 0x040fe2000004180c */
[----:B------:R-:W3:Y:S07]  /*2270*/  LDSM.16.M88.4 R64, [R135+0x15100] ;  /* 0x015100008740783b */ /* 0x000eee0000000200 */
[C---:B------:R-:W-:Y:S08]  /*2280*/  HMMA.16816.F32.BF16 R12, R208.reuse, R72, R8 ;  /* 0x00000048d00c723c */ /* 0x040ff00000041808 */
[----:B------:R-:W-:Y:S01]  /*2290*/  HMMA.16816.F32.BF16 R8, R208, R74, R32 ;  /* 0x0000004ad008723c */ /* 0x000fe20000041820 */
[----:B------:R-:W-:Y:S07]  /*22a0*/  LDSM.16.M88.4 R72, [R88+0x5800] ;  /* 0x005800005848783b */ /* 0x000fee0000000200 */
[C---:B--2---:R-:W-:Y:S08]  /*22b0*/  HMMA.16816.F32.BF16 R36, R212.reuse, R52, R36 ;  /* 0x00000034d424723c */ /* 0x044ff00000041824 */
[C---:B------:R-:W-:Y:S01]  /*22c0*/  HMMA.16816.F32.BF16 R40, R212.reuse, R54, R40 ;  /* 0x00000036d428723c */ /* 0x040fe20000041828 */
[----:B------:R-:W-:Y:S07]  /*22d0*/  LDSM.16.M88.4 R52, [R88+0x4800] ;  /* 0x004800005834783b */ /* 0x000fee0000000200 */
[C---:B-----5:R-:W-:Y:S08]  /*22e0*/  HMMA.16816.F32.BF16 R32, R212.reuse, R60, R28 ;  /* 0x0000003cd420723c */ /* 0x060ff0000004181c */
[C---:B------:R-:W-:Y:S01]  /*22f0*/  HMMA.16816.F32.BF16 R28, R212.reuse, R62, R24 ;  /* 0x0000003ed41c723c */ /* 0x040fe20000041818 */
[----:B------:R-:W2:Y:S07]  /*2300*/  LDSM.16.M88.4 R60, [R88+0x5000] ;  /* 0x00500000583c783b */ /* 0x000eae0000000200 */
[C---:B------:R-:W-:Y:S08]  /*2310*/  HMMA.16816.F32.BF16 R24, R212.reuse, R68, R20 ;  /* 0x00000044d418723c */ /* 0x040ff00000041814 */
[C---:B------:R-:W-:Y:S01]  /*2320*/  HMMA.16816.F32.BF16 R20, R212.reuse, R70, R16 ;  /* 0x00000046d414723c */ /* 0x040fe20000041810 */
[----:B------:R-:W-:Y:S07]  /*2330*/  LDSM.16.M88.4 R68, [R5+0x14900] ;  /* 0x014900000544783b */ /* 0x000fee0000000200 */
[C---:B------:R-:W-:Y:S08]  /*2340*/  HMMA.16816.F32.BF16 R16, R212.reuse, R80, R12 ;  /* 0x00000050d410723c */ /* 0x040ff0000004180c */
[----:B------:R-:W-:Y:S08]  /*2350*/  HMMA.16816.F32.BF16 R12, R212, R82, R8 ;  /* 0x00000052d40c723c */ /* 0x000ff00000041808 */
[C---:B------:R-:W-:Y:S08]  /*2360*/  HMMA.16816.F32.BF16 R8, R216.reuse, R48, R36 ;  /* 0x00000030d808723c */ /* 0x040ff00000041824 */
[C---:B------:R-:W-:Y:S01]  /*2370*/  HMMA.16816.F32.BF16 R40, R216.reuse, R50, R40 ;  /* 0x00000032d828723c */ /* 0x040fe20000041828 */
[----:B------:R-:W4:Y:S07]  /*2380*/  LDSM.16.M88.4 R48, [R5+0x14100] ;  /* 0x014100000530783b */ /* 0x000f2e0000000200 */
[C---:B-1----:R-:W-:Y:S08]  /*2390*/  HMMA.16816.F32.BF16 R36, R216.reuse, R56, R32 ;  /* 0x00000038d824723c */ /* 0x042ff00000041820 */
[C---:B------:R-:W-:Y:S01]  /*23a0*/  HMMA.16816.F32.BF16 R32, R216.reuse, R58, R28 ;  /* 0x0000003ad820723c */ /* 0x040fe2000004181c */
[----:B------:R-:W-:Y:S07]  /*23b0*/  LDSM.16.M88.4 R56, [R5+0x15900] ;  /* 0x015900000538783b */ /* 0x000fee0000000200 */
[C---:B---3--:R-:W-:Y:S08]  /*23c0*/  HMMA.16816.F32.BF16 R28, R216.reuse, R64, R24 ;  /* 0x00000040d81c723c */ /* 0x048ff00000041818 */
[C---:B------:R-:W-:Y:S08]  /*23d0*/  HMMA.16816.F32.BF16 R24, R216.reuse, R66, R20 ;  /* 0x00000042d818723c */ /* 0x040ff00000041814 */
[C---:B------:R-:W-:Y:S08]  /*23e0*/  HMMA.16816.F32.BF16 R20, R216.reuse, R76, R16 ;  /* 0x0000004cd814723c */ /* 0x040ff00000041810 */
[----:B------:R-:W-:Y:S08]  /*23f0*/  HMMA.16816.F32.BF16 R16, R216, R78, R12 ;  /* 0x0000004ed810723c */ /* 0x000ff0000004180c */
[C---:B------:R-:W-:Y:S08]  /*2400*/  HMMA.16816.F32.BF16 R12, R220.reuse, R44, R8 ;  /* 0x0000002cdc0c723c */ /* 0x040ff00000041808 */
[C---:B--2---:R-:W-:Y:S08]  /*2410*/  HMMA.16816.F32.BF16 R28, R220.reuse, R60, R28 ;  /* 0x0000003cdc1c723c */ /* 0x044ff0000004181c */
[C---:B------:R-:W-:Y:S08]  /*2420*/  HMMA.16816.F32.BF16 R24, R220.reuse, R62, R24 ;  /* 0x0000003edc18723c */ /* 0x040ff00000041818 */
[C---:B------:R-:W-:Y:S08]  /*2430*/  HMMA.16816.F32.BF16 R60, R220.reuse, R74, R16 ;  /* 0x0000004adc3c723c */ /* 0x040ff00000041810 */
[----:B------:R-:W-:Y:S08]  /*2440*/  HMMA.16816.F32.BF16 R32, R220, R54, R32 ;  /* 0x00000036dc20723c */ /* 0x000ff00000041820 */
[----:B----4-:R-:W-:Y:S01]  /*2450*/  HMMA.16816.F32.BF16 R16, R224, R48, R12 ;  /* 0x00000030e010723c */ /* 0x010fe2000004180c */
[----:B------:R-:W1:Y:S07]  /*2460*/  LDSM.16.M88.4 R12, [R250+0x4000] ;  /* 0x00400000fa0c783b */ /* 0x000e6e0000000200 */
[C---:B------:R-:W-:Y:S08]  /*2470*/  HMMA.16816.F32.BF16 R8, R220.reuse, R46, R40 ;  /* 0x0000002edc08723c */ /* 0x040ff00000041828 */
[C---:B------:R-:W-:Y:S01]  /*2480*/  HMMA.16816.F32.BF16 R64, R220.reuse, R72, R20 ;  /* 0x00000048dc40723c */ /* 0x040fe20000041814 */
[----:B------:R-:W2:Y:S04]  /*2490*/  LDSM.16.M88.4 R20, [R5+0x15100] ;  /* 0x015100000514783b */ /* 0x000ea80000000200 */
[----:B------:R-:W-:Y:S03]  /*24a0*/  LDSM.16.M88.4 R72, [R250+0x5800] ;  /* 0x00580000fa48783b */ /* 0x000fe60000000200 */
[----:B------:R-:W-:Y:S01]  /*24b0*/  HMMA.16816.F32.BF16 R36, R220, R52, R36 ;  /* 0x00000034dc24723c */ /* 0x000fe20000041824 */
[----:B------:R-:W-:Y:S07]  /*24c0*/  LDSM.16.M88.4 R52, [R250+0x4800] ;  /* 0x00480000fa34783b */ /* 0x000fee0000000200 */
[C---:B------:R-:W-:Y:S01]  /*24d0*/  HMMA.16816.F32.BF16 R44, R224.reuse, R70, R32 ;  /* 0x00000046e02c723c */ /* 0x040fe20000041820 */
[----:B------:R-:W3:Y:S07]  /*24e0*/  LDSM.16.M88.4 R32, [R135+0x16100] ;  /* 0x016100008720783b */ /* 0x000eee0000000200 */
[----:B------:R-:W-:Y:S08]  /*24f0*/  HMMA.16816.F32.BF16 R8, R224, R50, R8 ;  /* 0x00000032e008723c */ /* 0x000ff00000041808 */
[----:B-1----:R-:W-:Y:S08]  /*2500*/  HMMA.16816.F32.BF16 R16, R228, R12, R16 ;  /* 0x0000000ce410723c */ /* 0x002ff00000041810 */
[C---:B------:R-:W-:Y:S01]  /*2510*/  HMMA.16816.F32.BF16 R48, R224.reuse, R68, R36 ;  /* 0x00000044e030723c */ /* 0x040fe20000041824 */
[----:B------:R-:W-:Y:S07]  /*2520*/  LDSM.16.M88.4 R68, [R250+0x5000] ;  /* 0x00500000fa44783b */ /* 0x000fee0000000200 */
[C---:B--2---:R-:W-:Y:S08]  /*2530*/  HMMA.16816.F32.BF16 R40, R224.reuse, R20, R28 ;  /* 0x00000014e028723c */ /* 0x044ff0000004181c */
[C---:B------:R-:W-:Y:S01]  /*2540*/  HMMA.16816.F32.BF16 R28, R224.reuse, R22, R24 ;  /* 0x00000016e01c723c */ /* 0x040fe20000041818 */
[----:B------:R-:W1:Y:S07]  /*2550*/  LDSM.16.M88.4 R20, [R88+0x6000] ;  /* 0x006000005814783b */ /* 0x000e6e0000000200 */
[----:B------:R-:W-:Y:S01]  /*2560*/  HMMA.16816.F32.BF16 R36, R224, R56, R64 ;  /* 0x00000038e024723c */ /* 0x000fe20000041840 */
[----:B------:R-:W-:Y:S07]  /*2570*/  LDSM.16.M88.4 R64, [R135+0x17900] ;  /* 0x017900008740783b */ /* 0x000fee0000000200 */
[----:B------:R-:W-:Y:S08]  /*2580*/  HMMA.16816.F32.BF16 R8, R228, R14, R8 ;  /* 0x0000000ee408723c */ /* 0x000ff00000041808 */
[----:B---3--:R-:W-:Y:S08]  /*2590*/  HMMA.16816.F32.BF16 R12, R232, R32, R16 ;  /* 0x00000020e80c723c */ /* 0x008ff00000041810 */
[C---:B------:R-:W-:Y:S01]  /*25a0*/  HMMA.16816.F32.BF16 R24, R228.reuse, R52, R48 ;  /* 0x00000034e418723c */ /* 0x040fe20000041830 */
[----:B------:R-:W-:Y:S07]  /*25b0*/  LDSM.16.M88.4 R48, [R88+0x6800] ;  /* 0x006800005830783b */ /* 0x000fee0000000200 */
[C---:B------:R-:W-:Y:S01]  /*25c0*/  HMMA.16816.F32.BF16 R76, R228.reuse, R72, R36 ;  /* 0x00000048e44c723c */ /* 0x040fe20000041824 */
[----:B------:R-:W2:Y:S07]  /*25d0*/  LDSM.16.M88.4 R36, [R5+0x16100] ;  /* 0x016100000524783b */ /* 0x000eae0000000200 */
[----:B------:R-:W-:Y:S01]  /*25e0*/  HMMA.16816.F32.BF16 R52, R228, R54, R44 ;  /* 0x00000036e434723c */ /* 0x000fe2000004182c */
[----:B------:R-:W3:Y:S07]  /*25f0*/  LDSM.16.M88.4 R44, [R135+0x16900] ;  /* 0x01690000872c783b */ /* 0x000eee0000000200 */
[----:B------:R-:W-:Y:S08]  /*2600*/  HMMA.16816.F32.BF16 R8, R232, R34, R8 ;  /* 0x00000022e808723c */ /* 0x000ff00000041808 */
[----:B-1----:R-:W-:Y:S08]  /*2610*/  HMMA.16816.F32.BF16 R12, R236, R20, R12 ;  /* 0x00000014ec0c723c */ /* 0x002ff0000004180c */
[----:B------:R-:W-:Y:S08]  /*2620*/  HMMA.16816.F32.BF16 R80, R224, R58, R60 ;  /* 0x0000003ae050723c */ /* 0x000ff0000004183c */
[C---:B------:R-:W-:Y:S01]  /*2630*/  HMMA.16816.F32.BF16 R60, R228.reuse, R68, R40 ;  /* 0x00000044e43c723c */ /* 0x040fe20000041828 */
[----:B------:R-:W1:Y:S07]  /*2640*/  LDSM.16.M88.4 R40, [R250+0x6000] ;  /* 0x00600000fa28783b */ /* 0x000e6e0000000200 */
[----:B------:R-:W-:Y:S01]  /*2650*/  HMMA.16816.F32.BF16 R56, R228, R70, R28 ;  /* 0x00000046e438723c */ /* 0x000fe2000004181c */
[----:B------:R-:W4:Y:S07]  /*2660*/  LDSM.16.M88.4 R28, [R135+0x17100] ;  /* 0x01710000871c783b */ /* 0x000f2e0000000200 */
[----:B------:R-:W-:Y:S08]  /*2670*/  HMMA.16816.F32.BF16 R8, R236, R22, R8 ;  /* 0x00000016ec08723c */ /* 0x000ff00000041808 */
[----:B--2---:R-:W-:Y:S08]  /*2680*/  HMMA.16816.F32.BF16 R12, R240, R36, R12 ;  /* 0x00000024f00c723c */ /* 0x004ff0000004180c */
[C---:B---3--:R-:W-:Y:S08]  /*2690*/  HMMA.16816.F32.BF16 R16, R232.reuse, R44, R24 ;  /* 0x0000002ce810723c */ /* 0x048ff00000041818 */
[----:B------:R-:W-:Y:S01]  /*26a0*/  HMMA.16816.F32.BF16 R24, R232, R46, R52 ;  /* 0x0000002ee818723c */ /* 0x000fe20000041834 */
[----:B------:R-:W2:Y:S04]  /*26b0*/  LDSM.16.M88.4 R52, [R88+0x7000] ;  /* 0x007000005834783b */ /* 0x000ea80000000200 */
[----:B------:R-:W3:Y:S03]  /*26c0*/  LDSM.16.M88.4 R44, [R5+0x16900] ;  /* 0x01690000052c783b */ /* 0x000ee60000000200 */
[----:B------:R-:W-:Y:S08]  /*26d0*/  HMMA.16816.F32.BF16 R8, R240, R38, R8 ;  /* 0x00000026f008723c */ /* 0x000ff00000041808 */
[----:B-1----:R-:W-:Y:S08]  /*26e0*/  HMMA.16816.F32.BF16 R32, R244, R40, R12 ;  /* 0x00000028f420723c */ /* 0x002ff0000004180c */
[----:B------:R-:W-:Y:S08]  /*26f0*/  HMMA.16816.F32.BF16 R20, R236, R48, R16 ;  /* 0x00000030ec14723c */ /* 0x000ff00000041810 */
[----:B----4-:R-:W-:Y:S08]  /*2700*/  HMMA.16816.F32.BF16 R12, R232, R28, R60 ;  /* 0x0000001ce80c723c */ /* 0x010ff0000004183c */
[----:B------:R-:W-:Y:S01]  /*2710*/  HMMA.16816.F32.BF16 R16, R236, R50, R24 ;  /* 0x00000032ec10723c */ /* 0x000fe20000041818 */
[----:B------:R-:W-:Y:S01]  /*2720*/  LDSM.16.M88.4 R48, [R88+0x7800] ;  /* 0x007800005830783b */ /* 0x000fe20000000200 */
[----:B------:R-:W-:-:S02]  /*2730*/  FMUL.FTZ R32, R32, c[0x0][0x320] ;  /* 0x0000c80020207a20 */ /* 0x000fc40000410000 */
[----:B------:R-:W-:Y:S02]  /*2740*/  FMUL.FTZ R33, R33, c[0x0][0x320] ;  /* 0x0000c80021217a20 */ /* 0x000fe40000410000 */
[----:B------:R-:W-:Y:S02]  /*2750*/  FMUL.FTZ R34, R34, c[0x0][0x320] ;  /* 0x0000c80022227a20 */ /* 0x000fe40000410000 */
[----:B------:R-:W-:Y:S01]  /*2760*/  HMMA.16816.F32.BF16 R36, R232, R30, R56 ;  /* 0x0000001ee824723c */ /* 0x000fe20000041838 */
[----:B------:R-:W-:Y:S01]  /*2770*/  LDSM.16.M88.4 R56, [R250+0x6800] ;  /* 0x00680000fa38783b */ /* 0x000fe20000000200 */
[----:B------:R-:W-:-:S04]  /*2780*/  FMUL.FTZ R35, R35, c[0x0][0x320] ;  /* 0x0000c80023237a20 */ /* 0x000fc80000410000 */
[----:B------:R-:W1:Y:S02]  /*2790*/  MUFU.TANH R73, R35 ;  /* 0x0000002300497308 */ /* 0x000e640000002400 */
[----:B------:R-:W-:Y:S01]  /*27a0*/  HMMA.16816.F32.BF16 R28, R244, R42, R8 ;  /* 0x0000002af41c723c */ /* 0x000fe20000041808 */
[----:B------:R-:W4:Y:S07]  /*27b0*/  LDSM.16.M88.4 R40, [R5+0x17100] ;  /* 0x017100000528783b */ /* 0x000f2e0000000200 */
[----:B--2---:R-:W-:Y:S08]  /*27c0*/  HMMA.16816.F32.BF16 R12, R236, R52, R12 ;  /* 0x00000034ec0c723c */ /* 0x004ff0000004180c */
[----:B---3--:R-:W-:Y:S08]  /*27d0*/  HMMA.16816.F32.BF16 R8, R240, R46, R16 ;  /* 0x0000002ef008723c */ /* 0x008ff00000041810 */
[----:B------:R-:W-:Y:S01]  /*27e0*/  HMMA.16816.F32.BF16 R68, R228, R74, R80 ;  /* 0x0000004ae444723c */ /* 0x000fe20000041850 */
[----:B------:R-:W2:Y:S01]  /*27f0*/  MUFU.TANH R80, R32 ;  /* 0x0000002000507308 */ /* 0x000ea20000002400 */
[----:B------:R-:W-:-:S02]  /*2800*/  FMUL.FTZ R28, R28, c[0x0][0x320] ;  /* 0x0000c8001c1c7a20 */ /* 0x000fc40000410000 */
[----:B------:R-:W-:Y:S02]  /*2810*/  FMUL.FTZ R29, R29, c[0x0][0x320] ;  /* 0x0000c8001d1d7a20 */ /* 0x000fe40000410000 */
[----:B------:R-:W-:Y:S02]  /*2820*/  FMUL.FTZ R30, R30, c[0x0][0x320] ;  /* 0x0000c8001e1e7a20 */ /* 0x000fe40000410000 */
[----:B------:R-:W-:Y:S01]  /*2830*/  HMMA.16816.F32.BF16 R20, R240, R44, R20 ;  /* 0x0000002cf014723c */ /* 0x000fe20000041814 */
[----:B------:R-:W3:Y:S01]  /*2840*/  MUFU.TANH R75, R33 ;  /* 0x00000021004b7308 */ /* 0x000ee20000002400 */
[----:B------:R-:W-:Y:S01]  /*2850*/  LDSM.16.M88.4 R44, [R250+0x7000] ;  /* 0x00700000fa2c783b */ /* 0x000fe20000000200 */
[----:B------:R-:W-:-:S05]  /*2860*/  FMUL.FTZ R31, R31, c[0x0][0x320] ;  /* 0x0000c8001f1f7a20 */ /* 0x000fca0000410000 */
[----:B------:R-:W-:Y:S01]  /*2870*/  HMMA.16816.F32.BF16 R60, R232, R64, R76 ;  /* 0x00000040e83c723c */ /* 0x000fe2000004184c */
[----:B------:R5:W1:Y:S07]  /*2880*/  MUFU.TANH R74, R34 ;  /* 0x00000022004a7308 */ /* 0x000a6e0000002400 */
[----:B----4-:R-:W-:Y:S01]  /*2890*/  HMMA.16816.F32.BF16 R16, R240, R40, R12 ;  /* 0x00000028f010723c */ /* 0x010fe2000004180c */
[----:B------:R-:W4:Y:S07]  /*28a0*/  MUFU.TANH R72, R28 ;  /* 0x0000001c00487308 */ /* 0x000f2e0000002400 */
[----:B------:R-:W-:Y:S01]  /*28b0*/  HMMA.16816.F32.BF16 R12, R244, R58, R8 ;  /* 0x0000003af40c723c */ /* 0x000fe20000041808 */
[----:B------:R-:W1:Y:S07]  /*28c0*/  MUFU.TANH R65, R29 ;  /* 0x0000001d00417308 */ /* 0x000e6e0000002400 */
[----:B------:R-:W-:Y:S01]  /*28d0*/  HMMA.16816.F32.BF16 R8, R232, R66, R68 ;  /* 0x00000042e808723c */ /* 0x000fe20000041844 */
[----:B------:R-:W1:Y:S07]  /*28e0*/  MUFU.TANH R64, R30 ;  /* 0x0000001e00407308 */ /* 0x000e6e0000002400 */
[----:B-----5:R-:W-:Y:S01]  /*28f0*/  HMMA.16816.F32.BF16 R32, R236, R54, R36 ;  /* 0x00000036ec20723c */ /* 0x020fe20000041824 */
[----:B------:R5:W1:Y:S07]  /*2900*/  LDSM.16.M88.4 R36, [R5+0x17900] ;  /* 0x017900000524783b */ /* 0x000a6e0000000200 */
[----:B------:R-:W-:Y:S01]  /*2910*/  HMMA.16816.F32.BF16 R24, R244, R56, R20 ;  /* 0x00000038f418723c */ /* 0x000fe20000041814 */
[----:B------:R2:W1:Y:S01]  /*2920*/  MUFU.TANH R57, R31 ;  /* 0x0000001f00397308 */ /* 0x0004620000002400 */
[----:B------:R-:W-:-:S02]  /*2930*/  FMUL.FTZ R12, R12, c[0x0][0x320] ;  /* 0x0000c8000c0c7a20 */ /* 0x000fc40000410000 */
[----:B------:R-:W-:Y:S02]  /*2940*/  FMUL.FTZ R13, R13, c[0x0][0x320] ;  /* 0x0000c8000d0d7a20 */ /* 0x000fe40000410000 */
[----:B------:R-:W-:Y:S02]  /*2950*/  FMUL.FTZ R14, R14, c[0x0][0x320] ;  /* 0x0000c8000e0e7a20 */ /* 0x000fe40000410000 */
[C---:B------:R-:W-:Y:S01]  /*2960*/  HMMA.16816.F32.BF16 R20, R236.reuse, R48, R60 ;  /* 0x00000030ec14723c */ /* 0x040fe2000004183c */
[----:B------:R-:W-:Y:S01]  /*2970*/  FMUL.FTZ R15, R15, c[0x0][0x320] ;  /* 0x0000c8000f0f7a20 */ /* 0x000fe20000410000 */
[----:B------:R-:W1:Y:S06]  /*2980*/  MUFU.TANH R52, R12 ;  /* 0x0000000c00347308 */ /* 0x000e6c0000002400 */
[----:B------:R-:W-:Y:S01]  /*2990*/  HMMA.16816.F32.BF16 R8, R236, R50, R8 ;  /* 0x00000032ec08723c */ /* 0x000fe20000041808 */
[----:B-----5:R-:W-:Y:S01]  /*29a0*/  IADD3 R5, R88, 0x3000, RZ ;  /* 0x0000300058057810 */ /* 0x020fe20007ffe0ff */
[----:B------:R-:W1:Y:S04]  /*29b0*/  MUFU.TANH R49, R13 ;  /* 0x0000000d00317308 */ /* 0x000e680000002400 */
[----:B------:R5:W-:Y:S02]  /*29c0*/  STL [R1+0x2c], R5 ;  /* 0x00002c0501007387 */ /* 0x000be40000100800 */
[----:B--2---:R-:W-:Y:S01]  /*29d0*/  HMMA.16816.F32.BF16 R28, R240, R42, R32 ;  /* 0x0000002af01c723c */ /* 0x004fe20000041820 */
[----:B------:R-:W-:Y:S01]  /*29e0*/  FMUL.FTZ R24, R24, c[0x0][0x320] ;  /* 0x0000c80018187a20 */ /* 0x000fe20000410000 */
[----:B------:R-:W2:Y:S01]  /*29f0*/  LDSM.16.M88.4 R32, [R250+0x7800] ;  /* 0x00780000fa20783b */ /* 0x000ea20000000200 */
[----:B------:R-:W-:Y:S01]  /*2a00*/  FMUL.FTZ R25, R25, c[0x0][0x320] ;  /* 0x0000c80019197a20 */ /* 0x000fe20000410000 */
[----:B------:R-:W2:Y:S01]  /*2a10*/  MUFU.TANH R48, R14 ;  /* 0x0000000e00307308 */ /* 0x000ea20000002400 */
[----:B------:R-:W-:Y:S01]  /*2a20*/  FMUL.FTZ R26, R26, c[0x0][0x320] ;  /* 0x0000c8001a1a7a20 */ /* 0x000fe20000410000 */
[----:B------:R3:W-:Y:S01]  /*2a30*/  STL [R1+0x28], R2 ;  /* 0x0000280201007387 */ /* 0x0007e20000100800 */
[----:B------:R-:W-:Y:S01]  /*2a40*/  FMUL.FTZ R27, R27, c[0x0][0x320] ;  /* 0x0000c8001b1b7a20 */ /* 0x000fe20000410000 */
[----:B------:R-:W-:-:S04]  /*2a50*/  DEPBAR.LE SB0, 0x0 ;  /* 0x000080000000791a */ /* 0x000fc80000000000 */
[----:B------:R-:W2:Y:S04]  /*2a60*/  MUFU.TANH R56, R24 ;  /* 0x0000001800387308 */ /* 0x000ea80000002400 */
[----:B-1----:R-:W-:Y:S04]  /*2a70*/  HMMA.16816.F32.BF16 R8, R240, R38, R8 ;  /* 0x00000026f008723c */ /* 0x002fe80000041808 */
[----:B------:R-:W1:Y:S01]  /*2a80*/  MUFU.TANH R55, R25 ;  /* 0x0000001900377308 */ /* 0x000e620000002400 */
[----:B-----5:R-:W-:-:S07]  /*2a90*/  IADD3 R5, R88, 0x4000, RZ ;  /* 0x0000400058057810 */ /* 0x020fce0007ffe0ff */
[----:B------:R-:W1:Y:S01]  /*2aa0*/  MUFU.TANH R54, R26 ;  /* 0x0000001a00367308 */ /* 0x000e620000002400 */
[----:B------:R5:W-:Y:S01]  /*2ab0*/  STL [R1+0x24], R5 ;  /* 0x0000240501007387 */ /* 0x000be20000100800 */
[----:B---3--:R-:W-:-:S06]  /*2ac0*/  IADD3 R2, R88, 0x4800, RZ ;  /* 0x0000480058027810 */ /* 0x008fcc0007ffe0ff */
[----:B------:R3:W1:Y:S01]  /*2ad0*/  MUFU.TANH R53, R27 ;  /* 0x0000001b00357308 */ /* 0x0006620000002400 */
[----:B------:R1:W-:Y:S04]  /*2ae0*/  STL [R1+0x20], R2 ;  /* 0x0000200201007387 */ /* 0x0003e80000100800 */
[----:B------:R4:W-:Y:S01]  /*2af0*/  STL [R1+0x1c], R6 ;  /* 0x00001c0601007387 */ /* 0x0009e20000100800 */
[C---:B--2---:R-:W-:Y:S08]  /*2b00*/  HMMA.16816.F32.BF16 R8, R244.reuse, R34, R8 ;  /* 0x00000022f408723c */ /* 0x044ff00000041808 */
[----:B---3--:R-:W-:Y:S01]  /*2b10*/  HMMA.16816.F32.BF16 R24, R244, R44, R16 ;  /* 0x0000002cf418723c */ /* 0x008fe20000041810 */
[----:B------:R2:W3:Y:S01]  /*2b20*/  MUFU.TANH R45, R15 ;  /* 0x0000000f002d7308 */ /* 0x0004e20000002400 */
[----:B-----5:R-:W-:-:S05]  /*2b30*/  IADD3 R5, R88, 0x5800, RZ ;  /* 0x0000580058057810 */ /* 0x020fca0007ffe0ff */
[----:B------:R5:W-:Y:S01]  /*2b40*/  STL [R1+0x18], R5 ;  /* 0x0000180501007387 */ /* 0x000be20000100800 */
[----:B------:R-:W-:Y:S01]  /*2b50*/  HMMA.16816.F32.BF16 R16, R240, R36, R20 ;  /* 0x00000024f010723c */ /* 0x000fe20000041814 */
[C---:B-1----:R-:W-:Y:S02]  /*2b60*/  IADD3 R2, R88.reuse, 0x6000, RZ ;  /* 0x0000600058027810 */ /* 0x042fe40007ffe0ff */
[----:B----4-:R-:W-:-:S03]  /*2b70*/  IADD3 R6, R88, 0x6800, RZ ;  /* 0x0000680058067810 */ /* 0x010fc60007ffe0ff */
[----:B------:R1:W-:Y:S02]  /*2b80*/  STL [R1+0x14], R2 ;  /* 0x0000140201007387 */ /* 0x0003e40000100800 */
[----:B------:R-:W-:Y:S01]  /*2b90*/  HMMA.16816.F32.BF16 R20, R244, R46, R28 ;  /* 0x0000002ef414723c */ /* 0x000fe2000004181c */
[----:B------:R-:W-:Y:S01]  /*2ba0*/  FMUL.FTZ R8, R8, c[0x0][0x320] ;  /* 0x0000c80008087a20 */ /* 0x000fe20000410000 */
[----:B------:R4:W-:Y:S01]  /*2bb0*/  STL [R1+0x10], R6 ;  /* 0x0000100601007387 */ /* 0x0009e20000100800 */
[----:B------:R-:W-:Y:S02]  /*2bc0*/  FMUL.FTZ R9, R9, c[0x0][0x320] ;  /* 0x0000c80009097a20 */ /* 0x000fe40000410000 */
[----:B------:R4:W1:Y:S01]  /*2bd0*/  MUFU.TANH R29, R8 ;  /* 0x00000008001d7308 */ /* 0x0008620000002400 */
[----:B------:R-:W-:Y:S02]  /*2be0*/  FMUL.FTZ R10, R10, c[0x0][0x320] ;  /* 0x0000c8000a0a7a20 */ /* 0x000fe40000410000 */
[----:B------:R-:W-:-:S02]  /*2bf0*/  FMUL.FTZ R25, R25, c[0x0][0x320] ;  /* 0x0000c80019197a20 */ /* 0x000fc40000410000 */
[----:B------:R-:W-:Y:S02]  /*2c00*/  FMUL.FTZ R26, R26, c[0x0][0x320] ;  /* 0x0000c8001a1a7a20 */ /* 0x000fe40000410000 */
[----:B------:R-:W-:Y:S01]  /*2c10*/  FMUL.FTZ R27, R27, c[0x0][0x320] ;  /* 0x0000c8001b1b7a20 */ /* 0x000fe20000410000 */
[----:B------:R4:W3:Y:S01]  /*2c20*/  MUFU.TANH R43, R25 ;  /* 0x00000019002b7308 */ /* 0x0008e20000002400 */
[----:B------:R-:W-:Y:S02]  /*2c30*/  FMUL.FTZ R24, R24, c[0x0][0x320] ;  /* 0x0000c80018187a20 */ /* 0x000fe40000410000 */
[----:B--2---:R-:W-:Y:S01]  /*2c40*/  HMMA.16816.F32.BF16 R12, R244, R32, R16 ;  /* 0x00000020f40c723c */ /* 0x004fe20000041810 */
[----:B-----5:R-:W-:Y:S01]  /*2c50*/  IADD3 R5, R88, 0x7000, RZ ;  /* 0x0000700058057810 */ /* 0x020fe20007ffe0ff */
[----:B------:R-:W-:-:S03]  /*2c60*/  FMUL.FTZ R11, R11, c[0x0][0x320] ;  /* 0x0000c8000b0b7a20 */ /* 0x000fc60000410000 */
[----:B------:R4:W2:Y:S01]  /*2c70*/  MUFU.TANH R42, R26 ;  /* 0x0000001a002a7308 */ /* 0x0008a20000002400 */
[----:B-1----:R-:W-:Y:S02]  /*2c80*/  IADD3 R2, R88, 0x7800, RZ ;  /* 0x0000780058027810 */ /* 0x002fe40007ffe0ff */
[----:B------:R-:W-:Y:S02]  /*2c90*/  FMUL.FTZ R20, R20, c[0x0][0x320] ;  /* 0x0000c80014147a20 */ /* 0x000fe40000410000 */
[----:B------:R-:W-:Y:S01]  /*2ca0*/  FMUL.FTZ R21, R21, c[0x0][0x320] ;  /* 0x0000c80015157a20 */ /* 0x000fe20000410000 */
[----:B------:R4:W-:Y:S01]  /*2cb0*/  STL [R1+0x8], R2 ;  /* 0x0000080201007387 */ /* 0x0009e20000100800 */
[----:B------:R-:W-:Y:S01]  /*2cc0*/  FMUL.FTZ R22, R22, c[0x0][0x320] ;  /* 0x0000c80016167a20 */ /* 0x000fe20000410000 */
[----:B------:R4:W1:Y:S01]  /*2cd0*/  MUFU.TANH R38, R27 ;  /* 0x0000001b00267308 */ /* 0x0008620000002400 */
[----:B------:R-:W-:Y:S01]  /*2ce0*/  FMUL.FTZ R23, R23, c[0x0][0x320] ;  /* 0x0000c80017177a20 */ /* 0x000fe20000410000 */
[----:B------:R4:W-:Y:S06]  /*2cf0*/  STL [R1+0xc], R5 ;  /* 0x00000c0501007387 */ /* 0x0009ec0000100800 */
[----:B------:R4:W1:Y:S03]  /*2d00*/  MUFU.TANH R44, R24 ;  /* 0x00000018002c7308 */ /* 0x0008660000002400 */
[----:B------:R-:W-:-:S02]  /*2d10*/  FMUL.FTZ R12, R12, c[0x0][0x320] ;  /* 0x0000c8000c0c7a20 */ /* 0x000fc40000410000 */
[----:B------:R-:W-:Y:S02]  /*2d20*/  FMUL.FTZ R13, R13, c[0x0][0x320] ;  /* 0x0000c8000d0d7a20 */ /* 0x000fe40000410000 */
[----:B------:R-:W-:Y:S02]  /*2d30*/  FMUL.FTZ R14, R14, c[0x0][0x320] ;  /* 0x0000c8000e0e7a20 */ /* 0x000fe40000410000 */
[----:B------:R-:W-:Y:S01]  /*2d40*/  FMUL.FTZ R15, R15, c[0x0][0x320] ;  /* 0x0000c8000f0f7a20 */ /* 0x000fe20000410000 */
[----:B------:R4:W1:Y:S08]  /*2d50*/  MUFU.TANH R37, R20 ;  /* 0x0000001400257308 */ /* 0x0008700000002400 */
        /* <DEDUP_REMOVED lines=9> */
[----:B------:R4:W1:Y:S01]  /*2df0*/  MUFU.TANH R34, R11 ;  /* 0x0000000b00227308 */ /* 0x0008620000002400 */
[----:B------:R-:W-:Y:S06]  /*2e00*/  BAR.SYNC.DEFER_BLOCKING 0x0 ;  /* 0x0000000000007b1d */ /* 0x000fec0000010000 */
[----:B------:R-:W-:Y:S05]  /*2e10*/  @P0 BRA `(.L_x_1) ;  /* 0x0000057000000947 */ /* 0x000fea0003800000 */
[----:B--23--:R-:W-:Y:S01]  /*2e20*/  ULEA UR4, UR8, UR11, 0x6 ;  /* 0x0000000b08047291 */ /* 0x00cfe2000f8e303f */
[----:B------:R-:W-:Y:S01]  /*2e30*/  ISETP.NE.AND P1, PT, R87, 0x1, PT ;  /* 0x000000015700780c */ /* 0x000fe20003f25270 */
[----:B----4-:R-:W-:-:S04]  /*2e40*/  IMAD.MOV.U32 R9, RZ, RZ, RZ ;  /* 0x000000ffff097224 */ /* 0x010fc800078e00ff */
[----:B------:R-:W-:-:S05]  /*2e50*/  IMAD.U32 R5, RZ, RZ, UR4 ;  /* 0x00000004ff057e24 */ /* 0x000fca000f8e00ff */
[----:B------:R-:W-:-:S05]  /*2e60*/  IADD3 R5, R5, -0x80, R86 ;  /* 0xffffff8005057810 */ /* 0x000fca0007ffe056 */
[----:B------:R-:W-:-:S04]  /*2e70*/  @P1 IMAD.HI.U32 R6, R5, c[0x0][0x2bc], RZ ;  /* 0x0000af0005061a27 */ /* 0x000fc800078e00ff */
[----:B------:R-:W-:Y:S01]  /*2e80*/  IMAD.MOV.U32 R2, RZ, RZ, R5 ;  /* 0x000000ffff027224 */ /* 0x000fe200078e0005 */
[----:B------:R-:W-:-:S04]  /*2e90*/  @P1 SHF.R.U32.HI R2, RZ, c[0x0][0x2c0], R6 ;  /* 0x0000b000ff021a19 */ /* 0x000fc80000011606 */
[----:B------:R-:W-:-:S04]  /*2ea0*/  @!P2 IADD3 R7, P0, R2, UR12, RZ ;  /* 0x0000000c0207ac10 */ /* 0x000fc8000ff1e0ff */
[----:B------:R-:W-:Y:S02]  /*2eb0*/  @!P2 LEA.HI.X.SX32 R8, R2, UR6, 0x1, P0 ;  /* 0x000000060208ac11 */ /* 0x000fe400080f0eff */
[----:B------:R-:W-:-:S04]  /*2ec0*/  @!P2 LEA R6, P0, R7, c[0x0][0x2a0], 0x2 ;  /* 0x0000a8000706aa11 */ /* 0x000fc800078010ff */
[----:B------:R-:W-:-:S05]  /*2ed0*/  @!P2 LEA.HI.X R7, R7, c[0x0][0x2a4], R8, 0x2, P0 ;  /* 0x0000a9000707aa11 */ /* 0x000fca00000f1408 */
[----:B------:R2:W3:Y:S01]  /*2ee0*/  @!P2 LDG.E R9, [R6.64] ;  /* 0x0000000e0609a981 */ /* 0x0004e2000c1e1900 */
[----:B------:R-:W-:Y:S01]  /*2ef0*/  IMAD.MOV R2, RZ, RZ, -R2 ;  /* 0x000000ffff027224 */ /* 0x000fe200078e0a02 */
[----:B------:R-:W-:Y:S01]  /*2f00*/  SEL R24, RZ, 0x10, P5 ;  /* 0x00000010ff187807 */ /* 0x000fe20002800000 */
[----:B------:R-:W-:Y:S01]  /*2f10*/  IMAD.WIDE R40, R179, 0x2, RZ ;  /* 0x00000002b3287825 */ /* 0x000fe200078e02ff */
[----:B------:R-:W-:Y:S02]  /*2f20*/  SHF.R.S32.HI R8, RZ, 0x1f, R133 ;  /* 0x0000001fff087819 */ /* 0x000fe40000011485 */
[----:B------:R-:W-:Y:S01]  /*2f30*/  IADD3 R20, -R24, 0x10, RZ ;  /* 0x0000001018147810 */ /* 0x000fe20007ffe1ff */
[----:B------:R-:W-:Y:S01]  /*2f40*/  IMAD R10, R2, c[0x0][0x2b8], R5 ;  /* 0x0000ae00020a7a24 */ /* 0x000fe200078e0205 */
[----:B------:R-:W-:Y:S02]  /*2f50*/  SEL R23, RZ, 0x10, P4 ;  /* 0x00000010ff177807 */ /* 0x000fe40002000000 */
[----:B------:R-:W-:-:S02]  /*2f60*/  LOP3.LUT R20, R20, 0xf, RZ, 0xc0, !PT ;  /* 0x0000000f14147812 */ /* 0x000fc400078ec0ff */
[----:B------:R-:W-:Y:S01]  /*2f70*/  SHF.R.S32.HI R2, RZ, 0x1f, R10 ;  /* 0x0000001fff027819 */ /* 0x000fe2000001140a */
[----:B------:R4:W-:Y:S01]  /*2f80*/  STL [R1+0x60], R10 ;  /* 0x0000600a01007387 */ /* 0x0009e20000100800 */
[----:B------:R-:W-:Y:S02]  /*2f90*/  LEA.HI R8, R8, R133, RZ, 0x3 ;  /* 0x0000008508087211 */ /* 0x000fe400078f18ff */
[----:B------:R-:W-:Y:S01]  /*2fa0*/  IADD3 R18, -R23, 0x10, RZ ;  /* 0x0000001017127810 */ /* 0x000fe20007ffe1ff */
[----:B------:R-:W-:Y:S01]  /*2fb0*/  IMAD R2, R2, c[0x0][0x1e0], RZ ;  /* 0x0000780002027a24 */ /* 0x000fe200078e02ff */
[----:B------:R-:W-:Y:S02]  /*2fc0*/  SEL R22, RZ, 0x10, P3 ;  /* 0x00000010ff167807 */ /* 0x000fe40001800000 */
[----:B------:R-:W-:Y:S01]  /*2fd0*/  LOP3.LUT R8, R8, 0xfffffff8, RZ, 0xc0, !PT ;  /* 0xfffffff808087812 */ /* 0x000fe200078ec0ff */
[----:B------:R-:W-:Y:S01]  /*2fe0*/  IMAD R2, R10, c[0x0][0x1e4], R2 ;  /* 0x000079000a027a24 */ /* 0x000fe200078e0202 */
[----:B------:R-:W-:-:S02]  /*2ff0*/  LOP3.LUT R18, R18, 0xf, RZ, 0xc0, !PT ;  /* 0x0000000f12127812 */ /* 0x000fc400078ec0ff */
[----:B------:R-:W-:Y:S01]  /*3000*/  IADD3 R16, -R22, 0x10, RZ ;  /* 0x0000001016107810 */ /* 0x000fe20007ffe1ff */
[----:B--2---:R-:W-:Y:S01]  /*3010*/  IMAD.WIDE.U32 R6, R10, c[0x0][0x1e0], RZ ;  /* 0x000078000a067a25 */ /* 0x004fe200078e00ff */
[----:B------:R-:W-:Y:S02]  /*3020*/  IADD3 R14, -R85, 0x10, RZ ;  /* 0x00000010550e7810 */ /* 0x000fe40007ffe1ff */
[----:B------:R-:W-:Y:S01]  /*3030*/  LOP3.LUT R16, R16, 0xf, RZ, 0xc0, !PT ;  /* 0x0000000f10107812 */ /* 0x000fe200078ec0ff */
[----:B------:R-:W-:Y:S01]  /*3040*/  IMAD.IADD R7, R7, 0x1, R2 ;  /* 0x0000000107077824 */ /* 0x000fe200078e0202 */
[----:B------:R-:W-:Y:S02]  /*3050*/  LOP3.LUT R14, R14, 0xf, RZ, 0xc0, !PT ;  /* 0x0000000f0e0e7812 */ /* 0x000fe400078ec0ff */
[----:B----4-:R-:W-:-:S04]  /*3060*/  SHF.R.S32.HI R10, RZ, 0x1f, R134 ;  /* 0x0000001fff0a7819 */ /* 0x010fc80000011486 */
[----:B------:R-:W-:-:S04]  /*3070*/  LEA.HI R10, R10, R134, RZ, 0x3 ;  /* 0x000000860a0a7211 */ /* 0x000fc800078f18ff */
[----:B------:R-:W-:-:S05]  /*3080*/  LOP3.LUT R10, R10, 0xfffffff8, RZ, 0xc0, !PT ;  /* 0xfffffff80a0a7812 */ /* 0x000fca00078ec0ff */
[----:B------:R-:W-:Y:S01]  /*3090*/  IMAD.WIDE R10, R10, 0x2, RZ ;  /* 0x000000020a0a7825 */ /* 0x000fe200078e02ff */
[----:B---3--:R-:W-:-:S03]  /*30a0*/  SHF.R.S32.HI R2, RZ, 0x1f, R9 ;  /* 0x0000001fff027819 */ /* 0x008fc60000011409 */
[----:B------:R-:W-:Y:S01]  /*30b0*/  IMAD.WIDE.U32 R6, R9, c[0x0][0x1f0], R6 ;  /* 0x00007c0009067a25 */ /* 0x000fe200078e0006 */
[----:B------:R2:W-:Y:S03]  /*30c0*/  STL [R1+0x54], R9 ;  /* 0x0000540901007387 */ /* 0x0005e60000100800 */
[----:B------:R-:W-:-:S04]  /*30d0*/  IMAD R2, R2, c[0x0][0x1f0], RZ ;  /* 0x00007c0002027a24 */ /* 0x000fc800078e02ff */
[----:B------:R-:W-:Y:S01]  /*30e0*/  IMAD R12, R9, c[0x0][0x1f4], R2 ;  /* 0x00007d00090c7a24 */ /* 0x000fe200078e0202 */
[----:B------:R-:W-:Y:S02]  /*30f0*/  IADD3 R2, P0, R6, UR18, RZ ;  /* 0x0000001206027c10 */ /* 0x000fe4000ff1e0ff */
[----:B------:R-:W-:Y:S02]  /*3100*/  SHF.R.S32.HI R6, RZ, 0x1f, R177 ;  /* 0x0000001fff067819 */ /* 0x000fe400000114b1 */
[----:B------:R-:W-:Y:S02]  /*3110*/  IADD3.X R12, R7, UR16, R12, P0, !PT ;  /* 0x00000010070c7c10 */ /* 0x000fe400087fe40c */
[----:B------:R-:W-:Y:S02]  /*3120*/  LEA R13, P0, R2, c[0x0][0x1c8], 0x1 ;  /* 0x00007200020d7a11 */ /* 0x000fe400078008ff */
[----:B------:R-:W-:Y:S02]  /*3130*/  LEA.HI R6, R6, R177, RZ, 0x3 ;  /* 0x000000b106067211 */ /* 0x000fe400078f18ff */
[----:B------:R-:W-:-:S02]  /*3140*/  LEA.HI.X R12, R2, c[0x0][0x1cc], R12, 0x1, P0 ;  /* 0x00007300020c7a11 */ /* 0x000fc400000f0c0c */
[----:B------:R-:W3:Y:S01]  /*3150*/  SHFL.IDX PT, R2, R13, 0x1, 0x181f ;  /* 0x00381f000d027f89 */ /* 0x000ee200000e0000 */
[----:B------:R-:W-:-:S03]  /*3160*/  LOP3.LUT R6, R6, 0xfffffff8, RZ, 0xc0, !PT ;  /* 0xfffffff806067812 */ /* 0x000fc600078ec0ff */
[----:B------:R-:W4:Y:S01]  /*3170*/  SHFL.IDX PT, R5, R12, 0x1, 0x181f ;  /* 0x00381f000c057f89 */ /* 0x000f2200000e0000 */
[----:B--2---:R-:W-:-:S04]  /*3180*/  IMAD.WIDE R8, R8, 0x2, RZ ;  /* 0x0000000208087825 */ /* 0x004fc800078e02ff */
[----:B------:R-:W-:Y:S01]  /*3190*/  IMAD.WIDE R6, R6, 0x2, RZ ;  /* 0x0000000206067825 */ /* 0x000fe200078e02ff */
[----:B---3--:R-:W-:-:S04]  /*31a0*/  IADD3 R20, P1, P0, R20, R2, R40 ;  /* 0x0000000214147210 */ /* 0x008fc8000783e028 */
[----:B----4-:R-:W-:Y:S02]  /*31b0*/  IADD3.X R21, RZ, R5, R41, P1, P0 ;  /* 0x00000005ff157210 */ /* 0x010fe40000fe0429 */
[----:B------:R-:W-:-:S04]  /*31c0*/  IADD3 R18, P1, P0, R18, R2, R10 ;  /* 0x0000000212127210 */ /* 0x000fc8000783e00a */
[----:B------:R-:W-:Y:S02]  /*31d0*/  IADD3.X R19, RZ, R5, R11, P1, P0 ;  /* 0x00000005ff137210 */ /* 0x000fe40000fe040b */
[----:B------:R-:W-:-:S04]  /*31e0*/  IADD3 R16, P1, P0, R16, R2, R8 ;  /* 0x0000000210107210 */ /* 0x000fc8000783e008 */
[-C--:B------:R-:W-:Y:S02]  /*31f0*/  IADD3.X R17, RZ, R5.reuse, R9, P1, P0 ;  /* 0x00000005ff117210 */ /* 0x080fe40000fe0409 */
[----:B------:R-:W-:Y:S02]  /*3200*/  IADD3 R14, P1, P0, R14, R2, R6 ;  /* 0x000000020e0e7210 */ /* 0x000fe4000783e006 */
[----:B------:R-:W2:Y:S02]  /*3210*/  SHFL.IDX PT, R2, R13, RZ, 0x181f ;  /* 0x00181fff0d027589 */ /* 0x000ea400000e0000 */
[----:B------:R-:W-:Y:S02]  /*3220*/  IADD3.X R15, RZ, R5, R7, P1, P0 ;  /* 0x00000005ff0f7210 */ /* 0x000fe40000fe0407 */
[----:B------:R2:W3:Y:S02]  /*3230*/  SHFL.IDX PT, R5, R12, RZ, 0x181f ;  /* 0x00181fff0c057589 */ /* 0x0004e400000e0000 */
[----:B--2---:R-:W-:-:S05]  /*3240*/  IADD3 R12, P0, R40, R2, RZ ;  /* 0x00000002280c7210 */ /* 0x004fca0007f1e0ff */
[----:B---3--:R-:W-:Y:S01]  /*3250*/  IMAD.X R13, R41, 0x1, R5, P0 ;  /* 0x00000001290d7824 */ /* 0x008fe200000e0605 */
[----:B------:R-:W-:-:S05]  /*3260*/  IADD3 R10, P0, R10, R2, RZ ;  /* 0x000000020a0a7210 */ /* 0x000fca0007f1e0ff */
[----:B------:R-:W-:Y:S01]  /*3270*/  IMAD.X R11, R11, 0x1, R5, P0 ;  /* 0x000000010b0b7824 */ /* 0x000fe200000e0605 */
[----:B------:R-:W-:-:S05]  /*3280*/  IADD3 R8, P0, R8, R2, RZ ;  /* 0x0000000208087210 */ /* 0x000fca0007f1e0ff */
[----:B------:R-:W-:Y:S01]  /*3290*/  IMAD.X R9, R9, 0x1, R5, P0 ;  /* 0x0000000109097824 */ /* 0x000fe200000e0605 */
[----:B------:R-:W-:Y:S01]  /*32a0*/  IADD3 R6, P0, R6, R2, RZ ;  /* 0x0000000206067210 */ /* 0x000fe20007f1e0ff */
[----:B------:R-:W-:-:S04]  /*32b0*/  IMAD.SHL.U32 R2, R178, 0x2, RZ ;  /* 0x00000002b2027824 */ /* 0x000fc800078e00ff */
[----:B------:R-:W-:Y:S01]  /*32c0*/  IMAD.X R7, R7, 0x1, R5, P0 ;  /* 0x0000000107077824 */ /* 0x000fe200000e0605 */
[----:B------:R-:W-:Y:S01]  /*32d0*/  ISETP.NE.U32.AND P0, PT, R24, RZ, PT ;  /* 0x000000ff1800720c */ /* 0x000fe20003f05070 */
[----:B------:R2:W-:Y:S04]  /*32e0*/  LDGSTS.E.BYPASS.LTC128B.128 [R2+0x10100], [R12.64], !P5 ;  /* 0x101000000c027fae */ /* 0x0005e8000e901d4e */
[----:B------:R2:W-:Y:S04]  /*32f0*/  LDGSTS.E.BYPASS.LTC128B.128 [R2+0x12100], [R10.64], !P4 ;  /* 0x121000000a027fae */ /* 0x0005e8000e101d4e */
[----:B------:R2:W-:Y:S04]  /*3300*/  LDGSTS.E.BYPASS.LTC128B.128 [R2+0x14100], [R8.64], !P3 ;  /* 0x1410000008027fae */ /* 0x0005e8000d901d4e */
[----:B------:R2:W-:Y:S04]  /*3310*/  LDGSTS.E.BYPASS.LTC128B.128 [R2+0x16100], [R6.64], !P6 ;  /* 0x1610000006027fae */ /* 0x0005e8000f101d4e */
[----:B------:R2:W-:Y:S01]  /*3320*/  LDGSTS.E.BYPASS.LTC128B.128.ZFILL [R2+0x11100], [R20.64], P0 ;  /* 0x1110000014027fae */ /* 0x0005e20008141d4e */
[----:B------:R-:W-:-:S13]  /*3330*/  ISETP.NE.U32.AND P0, PT, R23, RZ, PT ;  /* 0x000000ff1700720c */ /* 0x000fda0003f05070 */
[----:B------:R2:W-:Y:S01]  /*3340*/  LDGSTS.E.BYPASS.LTC128B.128.ZFILL [R2+0x13100], [R18.64], P0 ;  /* 0x1310000012027fae */ /* 0x0005e20008141d4e */
[----:B------:R-:W-:-:S13]  /*3350*/  ISETP.NE.U32.AND P0, PT, R22, RZ, PT ;  /* 0x000000ff1600720c */ /* 0x000fda0003f05070 */
[----:B------:R2:W-:Y:S01]  /*3360*/  LDGSTS.E.BYPASS.LTC128B.128.ZFILL [R2+0x15100], [R16.64], P0 ;  /* 0x1510000010027fae */ /* 0x0005e20008141d4e */
[----:B------:R-:W-:-:S13]  /*3370*/  ISETP.NE.U32.AND P0, PT, R85, RZ, PT ;  /* 0x000000ff5500720c */ /* 0x000fda0003f05070 */
[----:B------:R2:W-:Y:S02]  /*3380*/  LDGSTS.E.BYPASS.LTC128B.128.ZFILL [R2+0x17100], [R14.64], P0 ;  /* 0x171000000e027fae */ /* 0x0005e40008141d4e */
.L_x_1:
[----:B--234-:R-:W-:Y:S01]  /*3390*/  SHF.R.S32.HI R2, RZ, 0x1f, R84 ;  /* 0x0000001fff027819 */ /* 0x01cfe20000011454 */
[----:B------:R-:W0:Y:S01]  /*33a0*/  LDGDEPBAR ;  /* 0x00000000000079af */ /* 0x000e220000000000 */
[----:B------:R-:W-:Y:S02]  /*33b0*/  SHF.L.U32 R248, R3, 0x1, RZ ;  /* 0x0000000103f87819 */ /* 0x000fe400000006ff */
[----:B------:R-:W-:-:S03]  /*33c0*/  LEA.HI R5, R2, R84, RZ, 0x2 ;  /* 0x0000005402057211 */ /* 0x000fc600078f10ff */
[--C-:B------:R-:W-:Y:S01]  /*33d0*/  IMAD R249, R4, 0x2, R248.reuse ;  /* 0x0000000204f97824 */ /* 0x100fe200078e02f8 */
[----:B------:R-:W-:Y:S01]  /*33e0*/  LOP3.LUT R2, R5, 0x7ffffffc, RZ, 0xc0, !PT ;  /* 0x7ffffffc05027812 */ /* 0x000fe200078ec0ff */
[----:B------:R2:W-:Y:S01]  /*33f0*/  STL [R1+0xb8], R5 ;  /* 0x0000b80501007387 */ /* 0x0005e20000100800 */
[C---:B------:R-:W-:Y:S02]  /*3400*/  IMAD R252, R0.reuse, 0x2, R248 ;  /* 0x0000000200fc7824 */ /* 0x040fe400078e02f8 */
[----:B------:R-:W-:Y:S01]  /*3410*/  LEA R251, R0, R249, 0x1 ;  /* 0x000000f900fb7211 */ /* 0x000fe200078e08ff */
[----:B------:R-:W-:Y:S01]  /*3420*/  IMAD.IADD R2, R84, 0x1, -R2 ;  /* 0x0000000154027824 */ /* 0x000fe200078e0a02 */
[----:B------:R-:W-:Y:S04]  /*3430*/  LDSM.16.MT88.4 R76, [R248+0x2100] ;  /* 0x00210000f84c783b */ /* 0x000fe80000004200 */
[----:B------:R-:W-:Y:S01]  /*3440*/  LDSM.16.MT88.4 R60, [R249+0x900] ;  /* 0x00090000f93c783b */ /* 0x000fe20000004200 */
[----:B--2---:R-:W-:-:S04]  /*3450*/  IMAD.U32 R5, RZ, RZ, UR17 ;  /* 0x00000011ff057e24 */ /* 0x004fc8000f8e00ff */
[----:B------:R-:W-:-:S05]  /*3460*/  IMAD R2, R2, -0x2, R5 ;  /* 0xfffffffe02027824 */ /* 0x000fca00078e0205 */
[----:B------:R-:W-:-:S04]  /*3470*/  ISETP.GT.AND P0, PT, R2, RZ, PT ;  /* 0x000000ff0200720c */ /* 0x000fc80003f04270 */
[----:B------:R-:W-:Y:S02]  /*3480*/  FSEL R15, R74, -INF , P0 ;  /* 0xff8000004a0f7808 */ /* 0x000fe40000000000 */
[----:B------:R-:W-:Y:S02]  /*3490*/  FSEL R9, R80, -INF , P0 ;  /* 0xff80000050097808 */ /* 0x000fe40000000000 */
[----:B------:R-:W-:-:S04]  /*34a0*/  ISETP.GT.AND P0, PT, R2, 0x1, PT ;  /* 0x000000010200780c */ /* 0x000fc80003f04270 */
[----:B------:R-:W-:Y:S02]  /*34b0*/  FSEL R20, R73, -INF , P0 ;  /* 0xff80000049147808 */ /* 0x000fe40000000000 */
[----:B------:R-:W-:Y:S02]  /*34c0*/  FSEL R8, R75, -INF , P0 ;  /* 0xff8000004b087808 */ /* 0x000fe40000000000 */
[----:B------:R-:W-:Y:S02]  /*34d0*/  ISETP.GT.AND P0, PT, R2, 0x8, PT ;  /* 0x000000080200780c */ /* 0x000fe40003f04270 */
[----:B------:R-:W-:Y:S02]  /*34e0*/  FMNMX.FTZ R132, R9, R8, !PT ;  /* 0x0000000809847209 */ /* 0x000fe40007810000 */
[----:B------:R-:W-:Y:S02]  /*34f0*/  FSEL R19, R64, -INF , P0 ;  /* 0xff80000040137808 */ /* 0x000fe40000000000 */
[----:B------:R-:W-:-:S02]  /*3500*/  FSEL R7, R72, -INF , P0 ;  /* 0xff80000048077808 */ /* 0x000fc40000000000 */
[C---:B------:R-:W-:Y:S01]  /*3510*/  ISETP.GT.AND P0, PT, R2.reuse, 0x9, PT ;  /* 0x000000090200780c */ /* 0x040fe20003f04270 */
[----:B------:R-:W-:Y:S01]  /*3520*/  LDSM.16.MT88.4 R72, [R249+0x2100] ;  /* 0x00210000f948783b */ /* 0x000fe20000004200 */
[----:B------:R-:W-:Y:S02]  /*3530*/  FMNMX.FTZ R132, R7, R132, !PT ;  /* 0x0000008407847209 */ /* 0x000fe40007810000 */
[----:B------:R-:W-:Y:S02]  /*3540*/  FSEL R18, R57, -INF , P0 ;  /* 0xff80000039127808 */ /* 0x000fe40000000000 */
[----:B------:R-:W-:Y:S02]  /*3550*/  FSEL R6, R65, -INF , P0 ;  /* 0xff80000041067808 */ /* 0x000fe40000000000 */
[----:B------:R-:W-:Y:S02]  /*3560*/  ISETP.GT.AND P0, PT, R2, 0x10, PT ;  /* 0x000000100200780c */ /* 0x000fe40003f04270 */
[----:B------:R-:W-:-:S02]  /*3570*/  FMNMX.FTZ R132, R6, R132, !PT ;  /* 0x0000008406847209 */ /* 0x000fc40007810000 */
[----:B------:R-:W-:Y:S02]  /*3580*/  FSEL R17, R54, -INF , P0 ;  /* 0xff80000036117808 */ /* 0x000fe40000000000 */
[----:B------:R-:W-:Y:S02]  /*3590*/  FSEL R5, R56, -INF , P0 ;  /* 0xff80000038057808 */ /* 0x000fe40000000000 */
[----:B------:R-:W-:Y:S01]  /*35a0*/  ISETP.GT.AND P0, PT, R2, 0x11, PT ;  /* 0x000000110200780c */ /* 0x000fe20003f04270 */
[----:B------:R-:W-:Y:S01]  /*35b0*/  LDSM.16.MT88.4 R56, [R252+0x900] ;  /* 0x00090000fc38783b */ /* 0x000fe20000004200 */
[----:B------:R-:W-:Y:S02]  /*35c0*/  FMNMX.FTZ R132, R5, R132, !PT ;  /* 0x0000008405847209 */ /* 0x000fe40007810000 */
[----:B------:R-:W-:Y:S02]  /*35d0*/  FSEL R16, R53, -INF , P0 ;  /* 0xff80000035107808 */ /* 0x000fe40000000000 */
[----:B------:R-:W-:-:S02]  /*35e0*/  FSEL R11, R55, -INF , P0 ;  /* 0xff800000370b7808 */ /* 0x000fc40000000000 */
[----:B------:R-:W-:Y:S02]  /*35f0*/  ISETP.GT.AND P0, PT, R2, 0x18, PT ;  /* 0x000000180200780c */ /* 0x000fe40003f04270 */
[----:B------:R-:W-:Y:S02]  /*3600*/  FMNMX.FTZ R132, R11, R132, !PT ;  /* 0x000000840b847209 */ /* 0x000fe40007810000 */
[----:B------:R-:W-:Y:S02]  /*3610*/  FSEL R21, R48, -INF , P0 ;  /* 0xff80000030157808 */ /* 0x000fe40000000000 */
[----:B------:R-:W-:Y:S02]  /*3620*/  FSEL R10, R52, -INF , P0 ;  /* 0xff800000340a7808 */ /* 0x000fe40000000000 */
[----:B------:R-:W-:Y:S01]  /*3630*/  ISETP.GT.AND P0, PT, R2, 0x19, PT ;  /* 0x000000190200780c */ /* 0x000fe20003f04270 */
[----:B------:R-:W-:Y:S01]  /*3640*/  LDSM.16.MT88.4 R52, [R248+0x900] ;  /* 0x00090000f834783b */ /* 0x000fe20000004200 */
[----:B------:R-:W-:-:S02]  /*3650*/  FMNMX.FTZ R132, R10, R132, !PT ;  /* 0x000000840a847209 */ /* 0x000fc40007810000 */
[----:B------:R-:W-:Y:S02]  /*3660*/  FSEL R23, R45, -INF , P0 ;  /* 0xff8000002d177808 */ /* 0x000fe40000000000 */
[----:B------:R-:W-:Y:S02]  /*3670*/  FSEL R14, R49, -INF , P0 ;  /* 0xff800000310e7808 */ /* 0x000fe40000000000 */
[----:B------:R-:W-:Y:S01]  /*3680*/  ISETP.GT.AND P0, PT, R2, 0x20, PT ;  /* 0x000000200200780c */ /* 0x000fe20003f04270 */
[----:B------:R-:W-:Y:S01]  /*3690*/  LDSM.16.MT88.4 R48, [R251+0x900] ;  /* 0x00090000fb30783b */ /* 0x000fe20000004200 */
[----:B------:R-:W-:Y:S02]  /*36a0*/  FMNMX.FTZ R132, R14, R132, !PT ;  /* 0x000000840e847209 */ /* 0x000fe40007810000 */
[----:B------:R-:W-:Y:S02]  /*36b0*/  FSEL R113, R42, -INF , P0 ;  /* 0xff8000002a717808 */ /* 0x000fe40000000000 */
[----:B-1----:R-:W-:-:S02]  /*36c0*/  FSEL R101, R44, -INF , P0 ;  /* 0xff8000002c657808 */ /* 0x002fc40000000000 */
[----:B------:R-:W-:Y:S01]  /*36d0*/  ISETP.GT.AND P0, PT, R2, 0x21, PT ;  /* 0x000000210200780c */ /* 0x000fe20003f04270 */
        /* <DEDUP_REMOVED lines=8> */
[----:B------:R-:W-:Y:S02]  /*3760*/  ISETP.GT.AND P0, PT, R2, 0x29, PT ;  /* 0x000000290200780c */ /* 0x000fe40003f04270 */
[----:B------:R-:W-:Y:S02]  /*3770*/  FMNMX.FTZ R12, R19, R12, !PT ;  /* 0x0000000c130c7209 */ /* 0x000fe40007810000 */
[----:B------:R-:W-:Y:S02]  /*3780*/  FSEL R110, R32, -INF , P0 ;  /* 0xff800000206e7808 */ /* 0x000fe40000000000 */
[----:B------:R-:W-:-:S02]  /*3790*/  FSEL R98, R36, -INF , P0 ;  /* 0xff80000024627808 */ /* 0x000fc40000000000 */
[----:B------:R-:W-:Y:S02]  /*37a0*/  ISETP.GT.AND P0, PT, R2, 0x30, PT ;  /* 0x000000300200780c */ /* 0x000fe40003f04270 */
        /* <DEDUP_REMOVED lines=10> */
[----:B------:R-:W-:Y:S01]  /*3850*/  FSEL R95, R29, -INF , P0 ;  /* 0xff8000001d5f7808 */ /* 0x000fe20000000000 */
[----:B------:R-:W-:Y:S01]  /*3860*/  LDSM.16.MT88.4 R24, [R252+0x100] ;  /* 0x00010000fc18783b */ /* 0x000fe20000004200 */
[----:B------:R-:W-:-:S02]  /*3870*/  ISETP.GT.AND P0, PT, R2, 0x39, PT ;  /* 0x000000390200780c */ /* 0x000fc40003f04270 */
[----:B------:R-:W-:Y:S02]  /*3880*/  FMNMX.FTZ R2, R18, R12, !PT ;  /* 0x0000000c12027209 */ /* 0x000fe40007810000 */
[----:B------:R-:W-:Y:S02]  /*3890*/  FMNMX.FTZ R132, R97, R132, !PT ;  /* 0x0000008461847209 */ /* 0x000fe40007810000 */
[----:B------:R-:W-:Y:S02]  /*38a0*/  FMNMX.FTZ R2, R17, R2, !PT ;  /* 0x0000000211027209 */ /* 0x000fe40007810000 */
[----:B------:R-:W-:Y:S02]  /*38b0*/  FMNMX.FTZ R132, R96, R132, !PT ;  /* 0x0000008460847209 */ /* 0x000fe40007810000 */
[----:B------:R-:W-:Y:S02]  /*38c0*/  FMNMX.FTZ R2, R16, R2, !PT ;  /* 0x0000000210027209 */ /* 0x000fe40007810000 */
[----:B------:R-:W-:-:S02]  /*38d0*/  FSEL R94, R28, -INF , P0 ;  /* 0xff8000001c5e7808 */ /* 0x000fc40000000000 */
[----:B------:R-:W-:Y:S01]  /*38e0*/  FMNMX.FTZ R2, R21, R2, !PT ;  /* 0x0000000215027209 */ /* 0x000fe20007810000 */
[----:B------:R-:W-:Y:S01]  /*38f0*/  LDSM.16.MT88.4 R28, [R249+0x100] ;  /* 0x00010000f91c783b */ /* 0x000fe20000004200 */
[----:B------:R-:W-:Y:S02]  /*3900*/  FMNMX.FTZ R132, R95, R132, !PT ;  /* 0x000000845f847209 */ /* 0x000fe40007810000 */
[----:B------:R-:W-:Y:S02]  /*3910*/  FMNMX.FTZ R2, R23, R2, !PT ;  /* 0x0000000217027209 */ /* 0x000fe40007810000 */
[----:B------:R-:W-:Y:S02]  /*3920*/  FMNMX.FTZ R132, R94, R132, !PT ;  /* 0x000000845e847209 */ /* 0x000fe40007810000 */
[----:B------:R-:W-:Y:S02]  /*3930*/  FMNMX.FTZ R2, R113, R2, !PT ;  /* 0x0000000271027209 */ /* 0x000fe40007810000 */
[----:B------:R-:W-:Y:S01]  /*3940*/  FSEL R102, R34, -INF , P0 ;  /* 0xff80000022667808 */ /* 0x000fe20000000000 */
[----:B------:R-:W1:Y:S01]  /*3950*/  SHFL.BFLY PT, R12, R132, 0x2, 0x1f ;  /* 0x0c401f00840c7f89 */ /* 0x000e6200000e0000 */
[----:B------:R-:W-:-:S03]  /*3960*/  FMNMX.FTZ R2, R112, R2, !PT ;  /* 0x0000000270027209 */ /* 0x000fc60007810000 */
[----:B------:R-:W-:Y:S01]  /*3970*/  LDSM.16.MT88.4 R32, [R248+0x100] ;  /* 0x00010000f820783b */ /* 0x000fe20000004200 */
[----:B------:R-:W-:-:S04]  /*3980*/  FMNMX.FTZ R2, R111, R2, !PT ;  /* 0x000000026f027209 */ /* 0x000fc80007810000 */
[----:B------:R-:W-:-:S04]  /*3990*/  FMNMX.FTZ R2, R110, R2, !PT ;  /* 0x000000026e027209 */ /* 0x000fc80007810000 */
[----:B------:R-:W-:-:S04]  /*39a0*/  FMNMX.FTZ R2, R109, R2, !PT ;  /* 0x000000026d027209 */ /* 0x000fc80007810000 */
[----:B------:R-:W-:-:S04]  /*39b0*/  FMNMX.FTZ R2, R108, R2, !PT ;  /* 0x000000026c027209 */ /* 0x000fc80007810000 */
[----:B------:R-:W-:Y:S02]  /*39c0*/  FMNMX.FTZ R2, R103, R2, !PT ;  /* 0x0000000267027209 */ /* 0x000fe40007810000 */
[----:B-1----:R-:W-:Y:S02]  /*39d0*/  FMNMX.FTZ R132, R132, R12, !PT ;  /* 0x0000000c84847209 */ /* 0x002fe40007810000 */
[----:B------:R-:W-:-:S03]  /*39e0*/  FMNMX.FTZ R2, R102, R2, !PT ;  /* 0x0000000266027209 */ /* 0x000fc60007810000 */
[----:B------:R-:W1:Y:S04]  /*39f0*/  SHFL.BFLY PT, R12, R132, 0x1, 0x1f ;  /* 0x0c201f00840c7f89 */ /* 0x000e6800000e0000 */
[----:B------:R-:W2:Y:S01]  /*3a00*/  SHFL.BFLY PT, R22, R2, 0x2, 0x1f ;  /* 0x0c401f0002167f89 */ /* 0x000ea200000e0000 */
[----:B-1----:R-:W-:Y:S02]  /*3a10*/  FMNMX.FTZ R132, R132, R12, !PT ;  /* 0x0000000c84847209 */ /* 0x002fe40007810000 */
[----:B--2---:R-:W-:-:S03]  /*3a20*/  FMNMX.FTZ R2, R2, R22, !PT ;  /* 0x0000001602027209 */ /* 0x004fc60007810000 */
[C---:B------:R-:W-:Y:S01]  /*3a30*/  FMUL.FTZ R13, R132.reuse, c[0x0][0x2d0] ;  /* 0x0000b400840d7a20 */ /* 0x040fe20000410000 */
[----:B------:R-:W-:Y:S01]  /*3a40*/  FSETP.NEU.FTZ.AND P0, PT, R132, -INF , PT ;  /* 0xff8000008400780b */ /* 0x000fe20003f1d000 */
[----:B------:R-:W1:Y:S03]  /*3a50*/  SHFL.BFLY PT, R12, R2, 0x1, 0x1f ;  /* 0x0c201f00020c7f89 */ /* 0x000e6600000e0000 */
[----:B------:R-:W-:-:S05]  /*3a60*/  FSEL R13, R13, RZ, P0 ;  /* 0x000000ff0d0d7208 */ /* 0x000fca0000000000 */
[--C-:B------:R-:W-:Y:S02]  /*3a70*/  FFMA.FTZ R14, R14, c[0x0][0x2d0], -R13.reuse ;  /* 0x0000b4000e0e7a23 */ /* 0x100fe4000001080d */
[--C-:B------:R-:W-:Y:S02]  /*3a80*/  FFMA.FTZ R9, R9, c[0x0][0x2d0], -R13.reuse ;  /* 0x0000b40009097a23 */ /* 0x100fe4000001080d */
[--C-:B------:R-:W-:Y:S01]  /*3a90*/  FFMA.FTZ R8, R8, c[0x0][0x2d0], -R13.reuse ;  /* 0x0000b40008087a23 */ /* 0x100fe2000001080d */
[----:B------:R-:W-:Y:S01]  /*3aa0*/  MUFU.EX2 R91, R14 ;  /* 0x0000000e005b7308 */ /* 0x000fe20000000800 */
[--C-:B------:R-:W-:Y:S02]  /*3ab0*/  FFMA.FTZ R7, R7, c[0x0][0x2d0], -R13.reuse ;  /* 0x0000b40007077a23 */ /* 0x100fe4000001080d */
[--C-:B------:R-:W-:Y:S02]  /*3ac0*/  FFMA.FTZ R6, R6, c[0x0][0x2d0], -R13.reuse ;  /* 0x0000b40006067a23 */ /* 0x100fe4000001080d */
[----:B------:R-:W-:-:S02]  /*3ad0*/  FFMA.FTZ R11, R11, c[0x0][0x2d0], -R13 ;  /* 0x0000b4000b0b7a23 */ /* 0x000fc4000001080d */
[--C-:B------:R-:W-:Y:S01]  /*3ae0*/  FFMA.FTZ R10, R10, c[0x0][0x2d0], -R13.reuse ;  /* 0x0000b4000a0a7a23 */ /* 0x100fe2000001080d */
[----:B------:R-:W-:Y:S01]  /*3af0*/  MUFU.EX2 R85, R9 ;  /* 0x0000000900557308 */ /* 0x000fe20000000800 */
[----:B------:R-:W-:Y:S01]  /*3b00*/  FFMA.FTZ R5, R5, c[0x0][0x2d0], -R13 ;  /* 0x0000b40005057a23 */ /* 0x000fe2000001080d */
[----:B-1----:R-:W-:-:S06]  /*3b10*/  FMNMX.FTZ R2, R2, R12, !PT ;  /* 0x0000000c02027209 */ /* 0x002fcc0007810000 */
[----:B------:R-:W1:Y:S01]  /*3b20*/  MUFU.EX2 R83, R8 ;  /* 0x0000000800537308 */ /* 0x000e620000000800 */
[C---:B------:R-:W-:Y:S01]  /*3b30*/  FSETP.NEU.FTZ.AND P0, PT, R2.reuse, -INF , PT ;  /* 0xff8000000200780b */ /* 0x040fe20003f1d000 */
[----:B------:R-:W-:-:S05]  /*3b40*/  FMUL.FTZ R12, R2, c[0x0][0x2d0] ;  /* 0x0000b400020c7a20 */ /* 0x000fca0000410000 */
[----:B------:R-:W-:Y:S01]  /*3b50*/  FSEL R12, R12, RZ, P0 ;  /* 0x000000ff0c0c7208 */ /* 0x000fe20000000000 */
[----:B------:R-:W-:Y:S01]  /*3b60*/  MUFU.EX2 R82, R7 ;  /* 0x0000000700527308 */ /* 0x000fe20000000800 */
[----:B------:R-:W-:-:S03]  /*3b70*/  PLOP3.LUT P0, PT, PT, PT, UP0, 0x40, 0x0 ;  /* 0x000000000000781c */ /* 0x000fc60003f0e808 */
[--C-:B------:R-:W-:Y:S02]  /*3b80*/  FFMA.FTZ R3, R19, c[0x0][0x2d0], -R12.reuse ;  /* 0x0000b40013037a23 */ /* 0x100fe4000001080c */
[--C-:B------:R-:W-:Y:S02]  /*3b90*/  FFMA.FTZ R15, R15, c[0x0][0x2d0], -R12.reuse ;  /* 0x0000b4000f0f7a23 */ /* 0x100fe4000001080c */
[----:B------:R2:W-:Y:S01]  /*3ba0*/  MUFU.EX2 R80, R3 ;  /* 0x0000000300507308 */ /* 0x0005e20000000800 */
[--C-:B------:R-:W-:Y:S01]  /*3bb0*/  FFMA.FTZ R20, R20, c[0x0][0x2d0], -R12.reuse ;  /* 0x0000b40014147a23 */ /* 0x100fe2000001080c */
[----:B-1----:R-:W-:Y:S01]  /*3bc0*/  F2FP.BF16.PACK_AB R8, R83, R85 ;  /* 0x000000555308723e */ /* 0x002fe200000010ff */
[----:B------:R-:W-:-:S05]  /*3bd0*/  FFMA.FTZ R0, R23, c[0x0][0x2d0], -R12 ;  /* 0x0000b40017007a23 */ /* 0x000fca000001080c */
[----:B------:R-:W-:Y:S01]  /*3be0*/  MUFU.EX2 R86, R6 ;  /* 0x0000000600567308 */ /* 0x000fe20000000800 */
[----:B--2---:R-:W-:-:S07]  /*3bf0*/  FFMA.FTZ R3, R18, c[0x0][0x2d0], -R12 ;  /* 0x0000b40012037a23 */ /* 0x004fce000001080c */
[----:B------:R-:W-:Y:S08]  /*3c00*/  MUFU.EX2 R15, R15 ;  /* 0x0000000f000f7308 */ /* 0x000ff00000000800 */
[----:B------:R1:W-:Y:S08]  /*3c10*/  MUFU.EX2 R81, R3 ;  /* 0x0000000300517308 */ /* 0x0003f00000000800 */
[----:B------:R-:W2:Y:S01]  /*3c20*/  MUFU.EX2 R14, R20 ;  /* 0x00000014000e7308 */ /* 0x000ea20000000800 */
[----:B-1----:R-:W-:-:S07]  /*3c30*/  FFMA.FTZ R3, R17, c[0x0][0x2d0], -R12 ;  /* 0x0000b40011037a23 */ /* 0x002fce000001080c */
[----:B------:R1:W-:Y:S01]  /*3c40*/  MUFU.EX2 R89, R11 ;  /* 0x0000000b00597308 */ /* 0x0003e20000000800 */
[----:B--2---:R-:W-:-:S07]  /*3c50*/  F2FP.BF16.PACK_AB R9, R14, R15 ;  /* 0x0000000f0e09723e */ /* 0x004fce00000010ff */
[----:B------:R2:W-:Y:S08]  /*3c60*/  MUFU.EX2 R84, R3 ;  /* 0x0000000300547308 */ /* 0x0005f00000000800 */
[----:B------:R3:W4:Y:S01]  /*3c70*/  MUFU.EX2 R90, R10 ;  /* 0x0000000a005a7308 */ /* 0x0007220000000800 */
[----:B-1----:R-:W-:Y:S01]  /*3c80*/  F2FP.BF16.PACK_AB R11, R81, R80 ;  /* 0x00000050510b723e */ /* 0x002fe200000010ff */
[----:B--2---:R-:W-:-:S06]  /*3c90*/  FFMA.FTZ R3, R16, c[0x0][0x2d0], -R12 ;  /* 0x0000b40010037a23 */ /* 0x004fcc000001080c */
[----:B------:R-:W1:Y:S01]  /*3ca0*/  MUFU.EX2 R88, R5 ;  /* 0x0000000500587308 */ /* 0x000e620000000800 */
[----:B------:R-:W2:Y:S01]  /*3cb0*/  LDSM.16.MT88.4 R16, [R251+0x100] ;  /* 0x00010000fb10783b */ /* 0x000ea20000004200 */
[----:B---3--:R-:W-:-:S06]  /*3cc0*/  F2FP.BF16.PACK_AB R10, R86, R82 ;  /* 0x00000052560a723e */ /* 0x008fcc00000010ff */
[----:B------:R3:W5:Y:S01]  /*3cd0*/  MUFU.EX2 R87, R3 ;  /* 0x0000000300577308 */ /* 0x0007620000000800 */
[----:B----4-:R-:W-:Y:S01]  /*3ce0*/  F2FP.BF16.PACK_AB R6, R91, R90 ;  /* 0x0000005a5b06723e */ /* 0x010fe200000010ff */
[C---:B------:R-:W-:Y:S06]  /*3cf0*/  HMMA.16816.F32.BF16 R68, R8.reuse, R34, RZ ;  /* 0x000000220844723c */ /* 0x040fec00000418ff */
[----:B------:R-:W-:Y:S01]  /*3d00*/  MUFU.EX2 R92, R0 ;  /* 0x00000000005c7308 */ /* 0x000fe20000000800 */
[----:B-1----:R-:W-:Y:S01]  /*3d10*/  F2FP.BF16.PACK_AB R4, R89, R88 ;  /* 0x000000585904723e */ /* 0x002fe200000010ff */
[----:B------:R-:W-:Y:S01]  /*3d20*/  HMMA.16816.F32.BF16 R64, R8, R28, RZ ;  /* 0x0000001c0840723c */ /* 0x000fe200000418ff */
[----:B---3--:R-:W-:Y:S01]  /*3d30*/  FFMA.FTZ R3, R21, c[0x0][0x2d0], -R12 ;  /* 0x0000b40015037a23 */ /* 0x008fe2000001080c */
[----:B-----5:R-:W-:-:S04]  /*3d40*/  F2FP.BF16.PACK_AB R5, R87, R84 ;  /* 0x000000545705723e */ /* 0x020fc800000010ff */
[----:B------:R-:W1:Y:S02]  /*3d50*/  MUFU.EX2 R93, R3 ;  /* 0x00000003005d7308 */ /* 0x000e640000000800 */
[C---:B------:R-:W-:Y:S08]  /*3d60*/  HMMA.16816.F32.BF16 R20, R8.reuse, R32, RZ ;  /* 0x000000200814723c */ /* 0x040ff000000418ff */
[----:B------:R-:W-:Y:S01]  /*3d70*/  HMMA.16816.F32.BF16 R40, R8, R30, RZ ;  /* 0x0000001e0828723c */ /* 0x000fe200000418ff */
[----:B-1----:R-:W-:-:S07]  /*3d80*/  F2FP.BF16.PACK_AB R7, R92, R93 ;  /* 0x0000005d5c07723e */ /* 0x002fce00000010ff */
[C---:B------:R-:W-:Y:S08]  /*3d90*/  HMMA.16816.F32.BF16 R36, R8.reuse, R24, RZ ;  /* 0x000000180824723c */ /* 0x040ff000000418ff */
[C---:B------:R-:W-:Y:S08]  /*3da0*/  HMMA.16816.F32.BF16 R32, R8.reuse, R26, RZ ;  /* 0x0000001a0820723c */ /* 0x040ff000000418ff */
[C---:B--2---:R-:W-:Y:S08]  /*3db0*/  HMMA.16816.F32.BF16 R28, R8.reuse, R16, RZ ;  /* 0x00000010081c723c */ /* 0x044ff000000418ff */
[----:B------:R-:W-:Y:S08]  /*3dc0*/  HMMA.16816.F32.BF16 R24, R8, R18, RZ ;  /* 0x000000120818723c */ /* 0x000ff000000418ff */
[----:B------:R-:W-:Y:S08]  /*3dd0*/  HMMA.16816.F32.BF16 R164, R4, R52, R20 ;  /* 0x0000003404a4723c */ /* 0x000ff00000041814 */
[----:B------:R-:W-:Y:S08]  /*3de0*/  HMMA.16816.F32.BF16 R20, R8, R76, RZ ;  /* 0x0000004c0814723c */ /* 0x000ff000000418ff */
[C---:B------:R-:W-:Y:S01]  /*3df0*/  HMMA.16816.F32.BF16 R104, R4.reuse, R60, R64 ;  /* 0x0000003c0468723c */ /* 0x040fe20000041840 */
[----:B------:R-:W-:Y:S07]  /*3e00*/  LDSM.16.MT88.4 R64, [R252+0x4100] ;  /* 0x00410000fc40783b */ /* 0x000fee0000004200 */
[C---:B------:R-:W-:Y:S08]  /*3e10*/  HMMA.16816.F32.BF16 R28, R4.reuse, R48, R28 ;  /* 0x00000030041c723c */ /* 0x040ff0000004181c */
[----:B------:R-:W-:Y:S01]  /*3e20*/  HMMA.16816.F32.BF16 R24, R4, R50, R24 ;  /* 0x000000320418723c */ /* 0x000fe20000041818 */
[----:B------:R-:W-:Y:S07]  /*3e30*/  LDSM.16.MT88.4 R48, [R249+0x4900] ;  /* 0x00490000f930783b */ /* 0x000fee0000004200 */
[----:B------:R-:W-:Y:S01]  /*3e40*/  HMMA.16816.F32.BF16 R16, R8, R78, RZ ;  /* 0x0000004e0810723c */ /* 0x000fe200000418ff */
[----:B------:R-:W-:Y:S01]  /*3e50*/  IMAD.MOV.U32 R139, RZ, RZ, R106 ;  /* 0x000000ffff8b7224 */ /* 0x000fe200078e006a */
[----:B------:R-:W-:Y:S01]  /*3e60*/  MOV R137, R104 ;  /* 0x0000006800897202 */ /* 0x000fe20000000f00 */
[----:B------:R-:W-:-:S02]  /*3e70*/  IMAD.MOV.U32 R138, RZ, RZ, R107 ;  /* 0x000000ffff8a7224 */ /* 0x000fc400078e006b */
[----:B------:R-:W-:-:S03]  /*3e80*/  IMAD.MOV.U32 R136, RZ, RZ, R105 ;  /* 0x000000ffff887224 */ /* 0x000fc600078e0069 */
[C---:B------:R-:W-:Y:S01]  /*3e90*/  HMMA.16816.F32.BF16 R20, R4.reuse, R44, R20 ;  /* 0x0000002c0414723c */ /* 0x040fe20000041814 */
[----:B------:R-:W-:Y:S01]  /*3ea0*/  MOV R107, R29 ;  /* 0x0000001d006b7202 */ /* 0x000fe20000000f00 */
[----:B------:R-:W-:Y:S01]  /*3eb0*/  IMAD.MOV.U32 R106, RZ, RZ, R28 ;  /* 0x000000ffff6a7224 */ /* 0x000fe200078e001c */
[----:B------:R-:W-:Y:S01]  /*3ec0*/  MOV R115, R31 ;  /* 0x0000001f00737202 */ /* 0x000fe20000000f00 */
[----:B------:R-:W-:Y:S02]  /*3ed0*/  IMAD.MOV.U32 R114, RZ, RZ, R30 ;  /* 0x000000ffff727224 */ /* 0x000fe400078e001e */
[----:B------:R-:W-:Y:S02]  /*3ee0*/  LDSM.16.MT88.4 R28, [R249+0x2900] ;  /* 0x00290000f91c783b */ /* 0x000fe40000004200 */
[----:B------:R-:W-:Y:S01]  /*3ef0*/  HMMA.16816.F32.BF16 R156, R4, R54, R68 ;  /* 0x00000036049c723c */ /* 0x000fe20000041844 */
[----:B------:R-:W-:Y:S01]  /*3f00*/  IMAD.MOV.U32 R155, RZ, RZ, R26 ;  /* 0x000000ffff9b7224 */ /* 0x000fe200078e001a */
[----:B------:R-:W1:Y:S01]  /*3f10*/  LDSM.16.MT88.4 R52, [R252+0x2100] ;  /* 0x00210000fc34783b */ /* 0x000e620000004200 */
[----:B------:R-:W-:Y:S01]  /*3f20*/  IMAD.MOV.U32 R154, RZ, RZ, R27 ;  /* 0x000000ffff9a7224 */ /* 0x000fe200078e001b */
[----:B------:R-:W-:Y:S01]  /*3f30*/  MOV R153, R24 ;  /* 0x0000001800997202 */ /* 0x000fe20000000f00 */
[----:B------:R-:W-:-:S02]  /*3f40*/  IMAD.MOV.U32 R152, RZ, RZ, R25 ;  /* 0x000000ffff987224 */ /* 0x000fc400078e0019 */
[----:B------:R-:W2:Y:S01]  /*3f50*/  LDSM.16.MT88.4 R24, [R251+0x2100] ;  /* 0x00210000fb18783b */ /* 0x000ea20000004200 */
[C---:B------:R-:W-:Y:S03]  /*3f60*/  HMMA.16816.F32.BF16 R16, R4.reuse, R46, R16 ;  /* 0x0000002e0410723c */ /* 0x040fe60000041810 */
[----:B------:R-:W3:Y:S05]  /*3f70*/  LDSM.16.MT88.4 R44, [R252+0x2900] ;  /* 0x00290000fc2c783b */ /* 0x000eea0000004200 */
[----:B------:R-:W-:Y:S01]  /*3f80*/  IMAD.MOV.U32 R131, RZ, RZ, R22 ;  /* 0x000000ffff837224 */ /* 0x000fe200078e0016 */
[----:B------:R-:W-:Y:S01]  /*3f90*/  MOV R130, R23 ;  /* 0x0000001700827202 */ /* 0x000fe20000000f00 */
[----:B------:R-:W-:Y:S01]  /*3fa0*/  IMAD.MOV.U32 R129, RZ, RZ, R20 ;  /* 0x000000ffff817224 */ /* 0x000fe200078e0014 */
[----:B------:R-:W-:Y:S01]  /*3fb0*/  HMMA.16816.F32.BF16 R148, R4, R62, R40 ;  /* 0x0000003e0494723c */ /* 0x000fe20000041828 */
[----:B------:R-:W-:Y:S01]  /*3fc0*/  IMAD.MOV.U32 R128, RZ, RZ, R21 ;  /* 0x000000ffff807224 */ /* 0x000fe200078e0015 */
[----:B------:R-:W4:Y:S04]  /*3fd0*/  LDSM.16.MT88.4 R40, [R251+0x2900] ;  /* 0x00290000fb28783b */ /* 0x000f280000004200 */
[----:B------:R-:W-:Y:S02]  /*3fe0*/  LDSM.16.MT88.4 R60, [R249+0x4100] ;  /* 0x00410000f93c783b */ /* 0x000fe40000004200 */
[----:B------:R-:W-:Y:S05]  /*3ff0*/  HMMA.16816.F32.BF16 R20, R8, R72, RZ ;  /* 0x000000480814723c */ /* 0x000fea00000418ff */
[----:B------:R-:W-:Y:S01]  /*4000*/  MOV R127, R17 ;  /* 0x00000011007f7202 */ /* 0x000fe20000000f00 */
[----:B------:R-:W-:Y:S01]  /*4010*/  IMAD.MOV.U32 R126, RZ, RZ, R18 ;  /* 0x000000ffff7e7224 */ /* 0x000fe200078e0012 */
[----:B------:R-:W-:Y:S01]  /*4020*/  MOV R124, R16 ;  /* 0x00000010007c7202 */ /* 0x000fe20000000f00 */
[----:B------:R-:W-:Y:S01]  /*4030*/  HMMA.16816.F32.BF16 R36, R4, R56, R36 ;  /* 0x000000380424723c */ /* 0x000fe20000041824 */
[----:B------:R-:W-:-:S07]  /*4040*/  IMAD.MOV.U32 R125, RZ, RZ, R19 ;  /* 0x000000ffff7d7224 */ /* 0x000fce00078e0013 */
[----:B------:R-:W-:Y:S08]  /*4050*/  HMMA.16816.F32.BF16 R16, R8, R74, RZ ;  /* 0x0000004a0810723c */ /* 0x000ff000000418ff */
[----:B------:R-:W-:Y:S01]  /*4060*/  HMMA.16816.F32.BF16 R140, R4, R58, R32 ;  /* 0x0000003a048c723c */ /* 0x000fe20000041820 */
[----:B------:R-:W5:Y:S07]  /*4070*/  LDSM.16.MT88.4 R56, [R248+0x4100] ;  /* 0x00410000f838783b */ /* 0x000f6e0000004200 */
[----:B-1----:R-:W-:Y:S01]  /*4080*/  HMMA.16816.F32.BF16 R32, R8, R54, RZ ;  /* 0x000000360820723c */ /* 0x002fe200000418ff */
[----:B------:R-:W-:Y:S01]  /*4090*/  IMAD.MOV.U32 R147, RZ, RZ, R38 ;  /* 0x000000ffff937224 */ /* 0x000fe200078e0026 */
[----:B------:R-:W-:Y:S01]  /*40a0*/  MOV R146, R39 ;  /* 0x0000002700927202 */ /* 0x000fe20000000f00 */
[----:B------:R-:W-:-:S02]  /*40b0*/  IMAD.MOV.U32 R145, RZ, RZ, R36 ;  /* 0x000000ffff917224 */ /* 0x000fc400078e0024 */
[----:B------:R-:W-:-:S03]  /*40c0*/  IMAD.MOV.U32 R144, RZ, RZ, R37 ;  /* 0x000000ffff907224 */ /* 0x000fc600078e0025 */
[----:B------:R-:W-:Y:S08]  /*40d0*/  HMMA.16816.F32.BF16 R68, R4, R28, R20 ;  /* 0x0000001c0444723c */ /* 0x000ff00000041814 */
[C---:B--2---:R-:W-:Y:S08]  /*40e0*/  HMMA.16816.F32.BF16 R20, R8.reuse, R24, RZ ;  /* 0x000000180814723c */ /* 0x044ff000000418ff */
[----:B------:R-:W-:Y:S01]  /*40f0*/  HMMA.16816.F32.BF16 R36, R8, R52, RZ ;  /* 0x000000340824723c */ /* 0x000fe200000418ff */
[----:B------:R-:W1:Y:S07]  /*4100*/  LDSM.16.MT88.4 R52, [R248+0x4900] ;  /* 0x00490000f834783b */ /* 0x000e6e0000004200 */
[----:B------:R-:W-:Y:S08]  /*4110*/  HMMA.16816.F32.BF16 R72, R4, R30, R16 ;  /* 0x0000001e0448723c */ /* 0x000ff00000041810 */
[----:B------:R-:W-:Y:S08]  /*4120*/  HMMA.16816.F32.BF16 R16, R8, R26, RZ ;  /* 0x0000001a0810723c */ /* 0x000ff000000418ff */
[C---:B---3--:R-:W-:Y:S08]  /*4130*/  HMMA.16816.F32.BF16 R116, R4.reuse, R46, R32 ;  /* 0x0000002e0474723c */ /* 0x048ff00000041820 */
[C---:B----4-:R-:W-:Y:S07]  /*4140*/  HMMA.16816.F32.BF16 R20, R4.reuse, R40, R20 ;  /* 0x000000280414723c */ /* 0x050fee0000041814 */
[----:B------:R-:W-:Y:S01]  /*4150*/  IMAD.MOV.U32 R40, RZ, RZ, R137 ;  /* 0x000000ffff287224 */ /* 0x000fe200078e0089 */
[----:B------:R-:W-:Y:S01]  /*4160*/  HMMA.16816.F32.BF16 R76, R4, R44, R36 ;  /* 0x0000002c044c723c */ /* 0x000fe20000041824 */
[----:B------:R-:W2:Y:S01]  /*4170*/  LDSM.16.MT88.4 R36, [R251+0x4100] ;  /* 0x00410000fb24783b */ /* 0x000ea20000004200 */
[----:B------:R-:W-:-:S03]  /*4180*/  MOV R41, R136 ;  /* 0x0000008800297202 */ /* 0x000fc60000000f00 */
[----:B------:R-:W3:Y:S03]  /*4190*/  LDSM.16.MT88.4 R44, [R252+0x4900] ;  /* 0x00490000fc2c783b */ /* 0x000ee60000004200 */
[----:B-----5:R-:W-:Y:S01]  /*41a0*/  HMMA.16816.F32.BF16 R28, R8, R58, RZ ;  /* 0x0000003a081c723c */ /* 0x020fe200000418ff */
[----:B------:R-:W-:Y:S01]  /*41b0*/  IMAD.MOV.U32 R123, RZ, RZ, R118 ;  /* 0x000000ffff7b7224 */ /* 0x000fe200078e0076 */
[----:B------:R-:W-:Y:S01]  /*41c0*/  MOV R121, R117 ;  /* 0x0000007500797202 */ /* 0x000fe20000000f00 */
[----:B------:R-:W-:Y:S02]  /*41d0*/  IMAD.MOV.U32 R122, RZ, RZ, R119 ;  /* 0x000000ffff7a7224 */ /* 0x000fe400078e0077 */
[----:B------:R-:W-:Y:S02]  /*41e0*/  IMAD.MOV.U32 R120, RZ, RZ, R116 ;  /* 0x000000ffff787224 */ /* 0x000fe400078e0074 */
[----:B------:R-:W-:Y:S01]  /*41f0*/  MOV R58, R153 ;  /* 0x00000099003a7202 */ /* 0x000fe20000000f00 */
[----:B------:R-:W-:Y:S01]  /*4200*/  HMMA.16816.F32.BF16 R16, R4, R42, R16 ;  /* 0x0000002a0410723c */ /* 0x000fe20000041810 */
[----:B------:R-:W-:Y:S01]  /*4210*/  IMAD.MOV.U32 R119, RZ, RZ, R22 ;  /* 0x000000ffff777224 */ /* 0x000fe200078e0016 */
[----:B------:R-:W-:Y:S01]  /*4220*/  MOV R118, R23 ;  /* 0x0000001700767202 */ /* 0x000fe20000000f00 */
[----:B------:R-:W-:-:S02]  /*4230*/  IMAD.MOV.U32 R117, RZ, RZ, R21 ;  /* 0x000000ffff757224 */ /* 0x000fc400078e0015 */
[----:B------:R-:W-:Y:S02]  /*4240*/  IMAD.MOV.U32 R116, RZ, RZ, R20 ;  /* 0x000000ffff747224 */ /* 0x000fe400078e0014 */
[----:B------:R-:W-:Y:S01]  /*4250*/  IMAD.MOV.U32 R59, RZ, RZ, R152 ;  /* 0x000000ffff3b7224 */ /* 0x000fe200078e0098 */
[----:B------:R-:W-:Y:S01]  /*4260*/  HMMA.16816.F32.BF16 R20, R8, R62, RZ ;  /* 0x0000003e0814723c */ /* 0x000fe200000418ff */
[----:B------:R-:W-:Y:S01]  /*4270*/  MOV R42, R139 ;  /* 0x0000008b002a7202 */ /* 0x000fe20000000f00 */
[----:B------:R-:W-:-:S05]  /*4280*/  IMAD.MOV.U32 R43, RZ, RZ, R138 ;  /* 0x000000ffff2b7224 */ /* 0x000fca00078e008a */
[----:B------:R-:W-:Y:S01]  /*4290*/  IMAD.MOV.U32 R62, RZ, RZ, R131 ;  /* 0x000000ffff3e7224 */ /* 0x000fe200078e0083 */
[----:B------:R-:W-:Y:S01]  /*42a0*/  HMMA.16816.F32.BF16 R32, R8, R56, RZ ;  /* 0x000000380820723c */ /* 0x000fe200000418ff */
[----:B------:R-:W-:-:S06]  /*42b0*/  IMAD.MOV.U32 R63, RZ, RZ, R130 ;  /* 0x000000ffff3f7224 */ /* 0x000fcc00078e0082 */
[----:B------:R-:W-:Y:S01]  /*42c0*/  IMAD.MOV.U32 R56, RZ, RZ, R155 ;  /* 0x000000ffff387224 */ /* 0x000fe200078e009b */
[----:B-1----:R-:W-:Y:S01]  /*42d0*/  HMMA.16816.F32.BF16 R160, R4, R54, R28 ;  /* 0x0000003604a0723c */ /* 0x002fe2000004181c */
[----:B------:R-:W1:Y:S01]  /*42e0*/  LDSM.16.MT88.4 R28, [R251+0x4900] ;  /* 0x00490000fb1c783b */ /* 0x000e620000004200 */
[----:B------:R-:W-:Y:S01]  /*42f0*/  MOV R105, R18 ;  /* 0x0000001200697202 */ /* 0x000fe20000000f00 */
[----:B------:R-:W-:Y:S01]  /*4300*/  IMAD.MOV.U32 R104, RZ, RZ, R19 ;  /* 0x000000ffff687224 */ /* 0x000fe200078e0013 */
[----:B------:R-:W-:Y:S01]  /*4310*/  MOV R0, R16 ;  /* 0x0000001000007202 */ /* 0x000fe20000000f00 */
[----:B------:R-:W-:Y:S02]  /*4320*/  IMAD.MOV.U32 R3, RZ, RZ, R17 ;  /* 0x000000ffff037224 */ /* 0x000fe400078e0011 */
[----:B------:R-:W-:Y:S01]  /*4330*/  IMAD.MOV.U32 R57, RZ, RZ, R154 ;  /* 0x000000ffff397224 */ /* 0x000fe200078e009a */
[----:B------:R-:W-:Y:S01]  /*4340*/  HMMA.16816.F32.BF16 R16, R8, R64, RZ ;  /* 0x000000400810723c */ /* 0x000fe200000418ff */
[----:B------:R-:W-:-:S02]  /*4350*/  IMAD.MOV.U32 R54, RZ, RZ, R145 ;  /* 0x000000ffff367224 */ /* 0x000fc400078e0091 */
[----:B------:R-:W-:-:S04]  /*4360*/  IMAD.MOV.U32 R55, RZ, RZ, R144 ;  /* 0x000000ffff377224 */ /* 0x000fc800078e0090 */
[----:B------:R-:W-:Y:S01]  /*4370*/  IMAD.MOV.U32 R65, RZ, RZ, R127 ;  /* 0x000000ffff417224 */ /* 0x000fe200078e007f */
[----:B------:R-:W-:Y:S01]  /*4380*/  HMMA.16816.F32.BF16 R152, R4, R50, R20 ;  /* 0x000000320498723c */ /* 0x000fe20000041814 */
[----:B------:R-:W-:-:S06]  /*4390*/  IMAD.MOV.U32 R64, RZ, RZ, R124 ;  /* 0x000000ffff407224 */ /* 0x000fcc00078e007c */
[----:B------:R-:W-:Y:S01]  /*43a0*/  MOV R50, R126 ;  /* 0x0000007e00327202 */ /* 0x000fe20000000f00 */
[----:B------:R-:W-:Y:S01]  /*43b0*/  HMMA.16816.F32.BF16 R188, R4, R52, R32 ;  /* 0x0000003404bc723c */ /* 0x000fe20000041820 */
[----:B------:R-:W4:Y:S01]  /*43c0*/  LDSM.16.MT88.4 R32, [R248+0x6100] ;  /* 0x00610000f820783b */ /* 0x000f220000004200 */
[----:B------:R-:W-:-:S05]  /*43d0*/  IMAD.MOV.U32 R51, RZ, RZ, R125 ;  /* 0x000000ffff337224 */ /* 0x000fca00078e007d */
[----:B------:R-:W-:Y:S01]  /*43e0*/  IMAD.MOV.U32 R52, RZ, RZ, R147 ;  /* 0x000000ffff347224 */ /* 0x000fe200078e0093 */
[----:B--2---:R-:W-:Y:S01]  /*43f0*/  HMMA.16816.F32.BF16 R20, R8, R36, RZ ;  /* 0x000000240814723c */ /* 0x004fe200000418ff */
[----:B------:R-:W-:-:S06]  /*4400*/  MOV R53, R146 ;  /* 0x0000009200357202 */ /* 0x000fcc0000000f00 */
[----:B------:R-:W-:Y:S01]  /*4410*/  IMAD.MOV.U32 R36, RZ, RZ, R119 ;  /* 0x000000ffff247224 */ /* 0x000fe200078e0077 */
[----:B---3--:R-:W-:Y:S01]  /*4420*/  HMMA.16816.F32.BF16 R180, R4, R44, R16 ;  /* 0x0000002c04b4723c */ /* 0x008fe20000041810 */
[----:B------:R-:W-:-:S06]  /*4430*/  IMAD.MOV.U32 R37, RZ, RZ, R118 ;  /* 0x000000ffff257224 */ /* 0x000fcc00078e0076 */
[----:B------:R-:W-:Y:S01]  /*4440*/  MOV R44, R123 ;  /* 0x0000007b002c7202 */ /* 0x000fe20000000f00 */
[----:B------:R-:W-:Y:S01]  /*4450*/  HMMA.16816.F32.BF16 R16, R8, R38, RZ ;  /* 0x000000260810723c */ /* 0x000fe200000418ff */
[----:B------:R-:W-:-:S06]  /*4460*/  IMAD.MOV.U32 R45, RZ, RZ, R122 ;  /* 0x000000ffff2d7224 */ /* 0x000fcc00078e007a */
[----:B------:R-:W-:Y:S01]  /*4470*/  MOV R39, R117 ;  /* 0x0000007500277202 */ /* 0x000fe20000000f00 */
[----:B------:R-:W-:Y:S01]  /*4480*/  HMMA.16816.F32.BF16 R24, R8, R60, RZ ;  /* 0x0000003c0818723c */ /* 0x000fe200000418ff */
[----:B------:R-:W-:-:S06]  /*4490*/  IMAD.MOV.U32 R38, RZ, RZ, R116 ;  /* 0x000000ffff267224 */ /* 0x000fcc00078e0074 */
[----:B------:R-:W-:Y:S01]  /*44a0*/  MOV R60, R129 ;  /* 0x00000081003c7202 */ /* 0x000fe20000000f00 */
[----:B-1----:R-:W-:Y:S01]  /*44b0*/  HMMA.16816.F32.BF16 R136, R4, R28, R20 ;  /* 0x0000001c0488723c */ /* 0x002fe20000041814 */
[----:B------:R-:W1:Y:S01]  /*44c0*/  LDSM.16.MT88.4 R20, [R248+0x6900] ;  /* 0x00690000f814783b */ /* 0x000e620000004200 */
[----:B------:R-:W-:-:S05]  /*44d0*/  IMAD.MOV.U32 R61, RZ, RZ, R128 ;  /* 0x000000ffff3d7224 */ /* 0x000fca00078e0080 */
[----:B------:R-:W-:Y:S01]  /*44e0*/  MOV R29, R3 ;  /* 0x00000003001d7202 */ /* 0x000fe20000000f00 */
[C---:B------:R-:W-:Y:S01]  /*44f0*/  HMMA.16816.F32.BF16 R128, R4.reuse, R30, R16 ;  /* 0x0000001e0480723c */ /* 0x040fe20000041810 */
[----:B------:R-:W-:Y:S02]  /*4500*/  FADD.FTZ R3, R15, R14 ;  /* 0x0000000e0f037221 */ /* 0x000fe40000010000 */
[----:B------:R-:W-:Y:S02]  /*4510*/  FFMA.FTZ R28, R99, c[0x0][0x2d0], -R13 ;  /* 0x0000b400631c7a23 */ /* 0x000fe4000001080d */
[----:B------:R-:W-:Y:S02]  /*4520*/  FADD.FTZ R3, R80, R3 ;  /* 0x0000000350037221 */ /* 0x000fe40000010000 */
[----:B------:R-:W-:Y:S01]  /*4530*/  IMAD.MOV.U32 R30, RZ, RZ, R0 ;  /* 0x000000ffff1e7224 */ /* 0x000fe200078e0000 */
[----:B------:R-:W-:Y:S01]  /*4540*/  HMMA.16816.F32.BF16 R184, R4, R48, R24 ;  /* 0x0000003004b8723c */ /* 0x000fe20000041818 */
[----:B------:R-:W-:-:S02]  /*4550*/  FADD.FTZ R3, R81, R3 ;  /* 0x0000000351037221 */ /* 0x000fc40000010000 */
[----:B------:R-:W-:Y:S02]  /*4560*/  FADD.FTZ R0, R85, R83 ;  /* 0x0000005355007221 */ /* 0x000fe40000010000 */
[----:B------:R-:W-:Y:S02]  /*4570*/  FFMA.FTZ R31, R98, c[0x0][0x2d0], -R13 ;  /* 0x0000b400621f7a23 */ /* 0x000fe4000001080d */
[----:B------:R-:W-:Y:S01]  /*4580*/  IMAD.MOV.U32 R48, RZ, RZ, R107 ;  /* 0x000000ffff307224 */ /* 0x000fe200078e006b */
[----:B----4-:R-:W-:Y:S01]  /*4590*/  HMMA.16816.F32.BF16 R16, R8, R32, RZ ;  /* 0x000000200810723c */ /* 0x010fe200000418ff */
[----:B------:R-:W-:Y:S01]  /*45a0*/  MOV R49, R106 ;  /* 0x0000006a00317202 */ /* 0x000fe20000000f00 */
[----:B------:R-:W-:Y:S01]  /*45b0*/  FADD.FTZ R0, R82, R0 ;  /* 0x0000000052007221 */ /* 0x000fe20000010000 */
[----:B------:R-:W-:Y:S01]  /*45c0*/  MOV R82, R44 ;  /* 0x0000002c00527202 */ /* 0x000fe20000000f00 */
[----:B------:R-:W-:Y:S02]  /*45d0*/  IMAD.MOV.U32 R83, RZ, RZ, R45 ;  /* 0x000000ffff537224 */ /* 0x000fe400078e002d */
[----:B------:R-:W-:-:S02]  /*45e0*/  IMAD.MOV.U32 R85, RZ, RZ, R49 ;  /* 0x000000ffff557224 */ /* 0x000fc400078e0031 */
[----:B------:R-:W-:Y:S01]  /*45f0*/  HMMA.16816.F32.BF16 R24, R8, R66, RZ ;  /* 0x000000420818723c */ /* 0x000fe200000418ff */
[----:B------:R-:W-:Y:S01]  /*4600*/  IMAD.MOV.U32 R32, RZ, RZ, R48 ;  /* 0x000000ffff207224 */ /* 0x000fe200078e0030 */
[----:B------:R-:W-:Y:S01]  /*4610*/  MOV R48, R54 ;  /* 0x0000003600307202 */ /* 0x000fe20000000f00 */
[----:B------:R-:W-:Y:S01]  /*4620*/  IMAD.MOV.U32 R49, RZ, RZ, R55 ;  /* 0x000000ffff317224 */ /* 0x000fe200078e0037 */
[----:B------:R-:W-:Y:S01]  /*4630*/  MOV R54, R56 ;  /* 0x0000003800367202 */ /* 0x000fe20000000f00 */
[----:B------:R-:W-:Y:S02]  /*4640*/  IMAD.MOV.U32 R55, RZ, RZ, R57 ;  /* 0x000000ffff377224 */ /* 0x000fe400078e0039 */
[----:B------:R-:W-:Y:S01]  /*4650*/  IMAD.MOV.U32 R67, RZ, RZ, R121 ;  /* 0x000000ffff437224 */ /* 0x000fe200078e0079 */
[----:B------:R-:W-:Y:S01]  /*4660*/  MOV R66, R120 ;  /* 0x0000007800427202 */ /* 0x000fe20000000f00 */
[----:B------:R-:W-:Y:S02]  /*4670*/  FADD.FTZ R0, R86, R0 ;  /* 0x0000000056007221 */ /* 0x000fe40000010000 */
[----:B------:R-:W-:Y:S01]  /*4680*/  IMAD.MOV.U32 R81, RZ, RZ, R67 ;  /* 0x000000ffff517224 */ /* 0x000fe200078e0043 */
[----:B------:R-:W-:Y:S01]  /*4690*/  MOV R67, R51 ;  /* 0x0000003300437202 */ /* 0x000fe20000000f00 */
[----:B------:R-:W-:Y:S01]  /*46a0*/  IMAD.MOV.U32 R80, RZ, RZ, R66 ;  /* 0x000000ffff507224 */ /* 0x000fe200078e0042 */
[----:B------:R-:W-:Y:S01]  /*46b0*/  MOV R51, R53 ;  /* 0x0000003500337202 */ /* 0x000fe20000000f00 */
[----:B------:R-:W-:Y:S01]  /*46c0*/  IMAD.MOV.U32 R66, RZ, RZ, R50 ;  /* 0x000000ffff427224 */ /* 0x000fe200078e0032 */
[----:B-1----:R-:W-:Y:S01]  /*46d0*/  HMMA.16816.F32.BF16 R124, R4, R20, R16 ;  /* 0x00000014047c723c */ /* 0x002fe20000041810 */
[----:B------:R-:W-:-:S02]  /*46e0*/  IMAD.MOV.U32 R50, RZ, RZ, R52 ;  /* 0x000000ffff327224 */ /* 0x000fc400078e0034 */
[----:B------:R-:W-:Y:S02]  /*46f0*/  IMAD.MOV.U32 R52, RZ, RZ, R58 ;  /* 0x000000ffff347224 */ /* 0x000fe400078e003a */
[----:B------:R-:W-:Y:S02]  /*4700*/  IMAD.MOV.U32 R53, RZ, RZ, R59 ;  /* 0x000000ffff357224 */ /* 0x000fe400078e003b */
[----:B------:R-:W-:Y:S01]  /*4710*/  FADD.FTZ R0, R88, R0 ;  /* 0x0000000058007221 */ /* 0x000fe20000010000 */
[----:B------:R-:W-:Y:S01]  /*4720*/  HMMA.16816.F32.BF16 R144, R4, R46, R24 ;  /* 0x0000002e0490723c */ /* 0x000fe20000041818 */
[----:B------:R-:W1:Y:S01]  /*4730*/  LDSM.16.MT88.4 R24, [R249+0x6100] ;  /* 0x00610000f918783b */ /* 0x000e620000004200 */
[----:B------:R-:W-:Y:S01]  /*4740*/  FADD.FTZ R3, R84, R3 ;  /* 0x0000000354037221 */ /* 0x000fe20000010000 */
[----:B------:R-:W-:Y:S01]  /*4750*/  MOV R88, R38 ;  /* 0x0000002600587202 */ /* 0x000fe20000000f00 */
[----:B------:R-:W-:Y:S02]  /*4760*/  FADD.FTZ R0, R89, R0 ;  /* 0x0000000059007221 */ /* 0x000fe40000010000 */
[----:B------:R-:W-:-:S02]  /*4770*/  FFMA.FTZ R14, R101, c[0x0][0x2d0], -R13 ;  /* 0x0000b400650e7a23 */ /* 0x000fc4000001080d */
[----:B------:R-:W-:Y:S01]  /*4780*/  HMMA.16816.F32.BF16 R16, R8, R34, RZ ;  /* 0x000000220810723c */ /* 0x000fe200000418ff */
[----:B------:R-:W-:Y:S02]  /*4790*/  IMAD.MOV.U32 R46, RZ, RZ, R105 ;  /* 0x000000ffff2e7224 */ /* 0x000fe400078e0069 */
[----:B------:R-:W-:Y:S02]  /*47a0*/  IMAD.MOV.U32 R47, RZ, RZ, R104 ;  /* 0x000000ffff2f7224 */ /* 0x000fe400078e0068 */
[----:B------:R-:W-:Y:S02]  /*47b0*/  IMAD.MOV.U32 R98, RZ, RZ, R46 ;  /* 0x000000ffff627224 */ /* 0x000fe400078e002e */
[----:B------:R-:W-:Y:S02]  /*47c0*/  IMAD.MOV.U32 R99, RZ, RZ, R47 ;  /* 0x000000ffff637224 */ /* 0x000fe400078e002f */
[----:B------:R-:W-:Y:S01]  /*47d0*/  FFMA.FTZ R84, R97, c[0x0][0x2d0], -R13 ;  /* 0x0000b40061547a23 */ /* 0x000fe2000001080d */
[----:B------:R-:W-:Y:S01]  /*47e0*/  MOV R97, R29 ;  /* 0x0000001d00617202 */ /* 0x000fe20000000f00 */
[----:B------:R-:W-:-:S02]  /*47f0*/  FADD.FTZ R0, R90, R0 ;  /* 0x000000005a007221 */ /* 0x000fc40000010000 */
[----:B------:R-:W-:Y:S02]  /*4800*/  FADD.FTZ R29, R87, R3 ;  /* 0x00000003571d7221 */ /* 0x000fe40000010000 */
[--C-:B------:R-:W-:Y:S01]  /*4810*/  FFMA.FTZ R15, R100, c[0x0][0x2d0], -R13.reuse ;  /* 0x0000b400640f7a23 */ /* 0x100fe2000001080d */
[----:B------:R2:W3:Y:S01]  /*4820*/  MUFU.EX2 R3, R14 ;  /* 0x0000000e00037308 */ /* 0x0004e20000000800 */
[----:B------:R-:W-:Y:S02]  /*4830*/  FFMA.FTZ R35, R96, c[0x0][0x2d0], -R13 ;  /* 0x0000b40060237a23 */ /* 0x000fe4000001080d */
[----:B------:R-:W-:Y:S02]  /*4840*/  IMAD.MOV.U32 R96, RZ, RZ, R30 ;  /* 0x000000ffff607224 */ /* 0x000fe400078e001e */
[----:B------:R-:W-:Y:S01]  /*4850*/  FADD.FTZ R30, R91, R0 ;  /* 0x000000005b1e7221 */ /* 0x000fe20000010000 */
[----:B------:R-:W-:Y:S01]  /*4860*/  MOV R91, R37 ;  /* 0x00000025005b7202 */ /* 0x000fe20000000f00 */
[----:B------:R-:W-:Y:S01]  /*4870*/  IMAD.MOV.U32 R89, RZ, RZ, R39 ;  /* 0x000000ffff597224 */ /* 0x000fe200078e0027 */
[----:B------:R-:W-:Y:S01]  /*4880*/  HMMA.16816.F32.BF16 R120, R4, R22, R16 ;  /* 0x000000160478723c */ /* 0x000fe20000041810 */
[----:B------:R-:W4:Y:S01]  /*4890*/  LDSM.16.MT88.4 R20, [R249+0x6900] ;  /* 0x00690000f914783b */ /* 0x000f220000004200 */
[----:B------:R5:W3:Y:S01]  /*48a0*/  MUFU.EX2 R0, R15 ;  /* 0x0000000f00007308 */ /* 0x000ae20000000800 */
[----:B------:R-:W-:-:S02]  /*48b0*/  IMAD.MOV.U32 R90, RZ, RZ, R36 ;  /* 0x000000ffff5a7224 */ /* 0x000fc400078e0024 */
[--C-:B------:R-:W-:Y:S02]  /*48c0*/  FFMA.FTZ R34, R95, c[0x0][0x2d0], -R13.reuse ;  /* 0x0000b4005f227a23 */ /* 0x100fe4000001080d */
[----:B------:R-:W-:Y:S01]  /*48d0*/  FFMA.FTZ R33, R94, c[0x0][0x2d0], -R13 ;  /* 0x0000b4005e217a23 */ /* 0x000fe2000001080d */
[----:B-1----:R-:W-:Y:S01]  /*48e0*/  HMMA.16816.F32.BF16 R16, R8, R24, RZ ;  /* 0x000000180810723c */ /* 0x002fe200000418ff */
[--C-:B------:R-:W-:Y:S02]  /*48f0*/  FFMA.FTZ R13, R112, c[0x0][0x2d0], -R12.reuse ;  /* 0x0000b400700d7a23 */ /* 0x100fe4000001080c */
[--C-:B--2---:R-:W-:Y:S02]  /*4900*/  FFMA.FTZ R14, R110, c[0x0][0x2d0], -R12.reuse ;  /* 0x0000b4006e0e7a23 */ /* 0x104fe4000001080c */
[----:B------:R-:W-:Y:S02]  /*4910*/  IMAD.MOV.U32 R112, RZ, RZ, R85 ;  /* 0x000000ffff707224 */ /* 0x000fe400078e0055 */
[----:B-----5:R-:W-:-:S02]  /*4920*/  FFMA.FTZ R15, R111, c[0x0][0x2d0], -R12 ;  /* 0x0000b4006f0f7a23 */ /* 0x020fc4000001080c */
[----:B------:R-:W-:Y:S08]  /*4930*/  MUFU.EX2 R14, R14 ;  /* 0x0000000e000e7308 */ /* 0x000ff00000000800 */
[----:B------:R-:W-:Y:S07]  /*4940*/  MUFU.EX2 R15, R15 ;  /* 0x0000000f000f7308 */ /* 0x000fee0000000800 */
[----:B----4-:R-:W-:Y:S08]  /*4950*/  HMMA.16816.F32.BF16 R116, R4, R20, R16 ;  /* 0x000000140474723c */ /* 0x010ff00000041810 */
[----:B------:R-:W-:Y:S01]  /*4960*/  HMMA.16816.F32.BF16 R16, R8, R26, RZ ;  /* 0x0000001a0810723c */ /* 0x000fe200000418ff */
[----:B------:R-:W1:Y:S11]  /*4970*/  LDSM.16.MT88.4 R24, [R252+0x6100] ;  /* 0x00610000fc18783b */ /* 0x000e760000004200 */
[----:B------:R-:W-:Y:S11]  /*4980*/  @!UPT UIADD3 URZ, URZ, URZ, URZ ;  /* 0x0000003f3f3ff290 */ /* 0x000ff6000fffe03f */
[----:B------:R-:W-:Y:S01]  /*4990*/  @!UPT UIADD3 URZ, URZ, URZ, URZ ;  /* 0x0000003f3f3ff290 */ /* 0x000fe2000fffe03f */
[----:B------:R-:W-:Y:S01]  /*49a0*/  HMMA.16816.F32.BF16 R104, R4, R22, R16 ;  /* 0x000000160468723c */ /* 0x000fe20000041810 */
[----:B------:R-:W2:Y:S07]  /*49b0*/  LDSM.16.MT88.4 R20, [R252+0x6900] ;  /* 0x00690000fc14783b */ /* 0x000eae0000004200 */
[----:B-1----:R-:W-:Y:S11]  /*49c0*/  HMMA.16816.F32.BF16 R16, R8, R24, RZ ;  /* 0x000000180810723c */ /* 0x002ff600000418ff */
[----:B------:R-:W-:Y:S11]  /*49d0*/  @!UPT UIADD3 URZ, URZ, URZ, URZ ;  /* 0x0000003f3f3ff290 */ /* 0x000ff6000fffe03f */
[----:B------:R-:W-:Y:S02]  /*49e0*/  @!UPT UIADD3 URZ, URZ, URZ, URZ ;  /* 0x0000003f3f3ff290 */ /* 0x000fe4000fffe03f */
[----:B--2---:R-:W-:Y:S08]  /*49f0*/  HMMA.16816.F32.BF16 R56, R4, R20, R16 ;  /* 0x000000140438723c */ /* 0x004ff00000041810 */
[----:B------:R-:W-:Y:S11]  /*4a00*/  HMMA.16816.F32.BF16 R16, R8, R26, RZ ;  /* 0x0000001a0810723c */ /* 0x000ff600000418ff */
[----:B------:R-:W-:Y:S11]  /*4a10*/  @!UPT UIADD3 URZ, URZ, URZ, URZ ;  /* 0x0000003f3f3ff290 */ /* 0x000ff6000fffe03f */
[----:B------:R-:W-:Y:S02]  /*4a20*/  @!UPT UIADD3 URZ, URZ, URZ, URZ ;  /* 0x0000003f3f3ff290 */ /* 0x000fe4000fffe03f */
[----:B------:R-:W-:Y:S01]  /*4a30*/  HMMA.16816.F32.BF16 R44, R4, R22, R16 ;  /* 0x00000016042c723c */ /* 0x000fe20000041810 */
[----:B------:R-:W1:Y:S07]  /*4a40*/  LDSM.16.MT88.4 R16, [R251+0x6100] ;  /* 0x00610000fb10783b */ /* 0x000e6e0000004200 */
[C---:B-1----:R-:W-:Y:S08]  /*4a50*/  HMMA.16816.F32.BF16 R20, R8.reuse, R16, RZ ;  /* 0x000000100814723c */ /* 0x042ff000000418ff */
[----:B------:R-:W-:Y:S01]  /*4a60*/  HMMA.16816.F32.BF16 R8, R8, R18, RZ ;  /* 0x000000120808723c */ /* 0x000fe200000418ff */
[----:B------:R-:W1:Y:S11]  /*4a70*/  LDSM.16.MT88.4 R16, [R251+0x6900] ;  /* 0x00690000fb10783b */ /* 0x000e760000004200 */
[----:B------:R-:W-:Y:S04]  /*4a80*/  @!UPT UIADD3 URZ, URZ, URZ, URZ ;  /* 0x0000003f3f3ff290 */ /* 0x000fe8000fffe03f */
[C---:B-1----:R-:W-:Y:S01]  /*4a90*/  HMMA.16816.F32.BF16 R36, R4.reuse, R16, R20 ;  /* 0x000000100424723c */ /* 0x042fe20000041814 */
[----:B------:R-:W-:Y:S07]  /*4aa0*/  MUFU.EX2 R16, R31 ;  /* 0x0000001f00107308 */ /* 0x000fee0000000800 */
[----:B------:R-:W-:Y:S01]  /*4ab0*/  HMMA.16816.F32.BF16 R20, R4, R18, R8 ;  /* 0x000000120414723c */ /* 0x000fe20000041808 */
[----:B------:R-:W1:Y:S01]  /*4ac0*/  LDSM.16.MT88.4 R8, [R248+0x1100] ;  /* 0x00110000f808783b */ /* 0x000e620000004200 */
[----:B------:R2:W4:Y:S05]  /*4ad0*/  MUFU.EX2 R6, R28 ;  /* 0x0000001c00067308 */ /* 0x00052a0000000800 */
[----:B---3--:R-:W-:-:S02]  /*4ae0*/  FADD.FTZ R4, R3, R30 ;  /* 0x0000001e03047221 */ /* 0x008fc40000010000 */
[--C-:B------:R-:W-:Y:S01]  /*4af0*/  FFMA.FTZ R7, R113, c[0x0][0x2d0], -R12.reuse ;  /* 0x0000b40071077a23 */ /* 0x100fe2000001080c */
[----:B------:R-:W-:Y:S01]  /*4b00*/  MOV R113, R32 ;  /* 0x0000002000717202 */ /* 0x000fe20000000f00 */
[--C-:B------:R-:W-:Y:S01]  /*4b10*/  FFMA.FTZ R18, R109, c[0x0][0x2d0], -R12.reuse ;  /* 0x0000b4006d127a23 */ /* 0x100fe2000001080c */
[----:B------:R-:W-:Y:S01]  /*4b20*/  MUFU.EX2 R17, R33 ;  /* 0x0000002100117308 */ /* 0x000fe20000000800 */
[--C-:B------:R-:W-:Y:S02]  /*4b30*/  FFMA.FTZ R19, R108, c[0x0][0x2d0], -R12.reuse ;  /* 0x0000b4006c137a23 */ /* 0x100fe4000001080c */
[--C-:B------:R-:W-:Y:S02]  /*4b40*/  FFMA.FTZ R32, R102, c[0x0][0x2d0], -R12.reuse ;  /* 0x0000b40066207a23 */ /* 0x100fe4000001080c */
[----:B------:R-:W-:Y:S02]  /*4b50*/  FADD.FTZ R5, R93, R29 ;  /* 0x0000001d5d057221 */ /* 0x000fe40000010000 */
[----:B--2---:R-:W-:-:S02]  /*4b60*/  FFMA.FTZ R28, R103, c[0x0][0x2d0], -R12 ;  /* 0x0000b400671c7a23 */ /* 0x004fc4000001080c */
[C---:B------:R-:W-:Y:S01]  /*4b70*/  FADD.FTZ R12, R0.reuse, R4 ;  /* 0x00000004000c7221 */ /* 0x040fe20000010000 */
[----:B------:R-:W-:Y:S01]  /*4b80*/  F2FP.BF16.PACK_AB R4, R0, R3 ;  /* 0x000000030004723e */ /* 0x000fe200000010ff */
[----:B------:R-:W-:Y:S01]  /*4b90*/  FADD.FTZ R5, R92, R5 ;  /* 0x000000055c057221 */ /* 0x000fe20000010000 */
[----:B------:R-:W2:Y:S01]  /*4ba0*/  MUFU.EX2 R3, R7 ;  /* 0x0000000700037308 */ /* 0x000ea20000000800 */
[----:B----4-:R-:W-:Y:S01]  /*4bb0*/  FADD.FTZ R12, R6, R12 ;  /* 0x0000000c060c7221 */ /* 0x010fe20000010000 */
[----:B------:R-:W-:-:S06]  /*4bc0*/  F2FP.BF16.PACK_AB R6, R16, R6 ;  /* 0x000000061006723e */ /* 0x000fcc00000010ff */
[----:B------:R-:W3:Y:S01]  /*4bd0*/  MUFU.EX2 R0, R13 ;  /* 0x0000000d00007308 */ /* 0x000ee20000000800 */
[----:B--2---:R-:W-:Y:S01]  /*4be0*/  FADD.FTZ R5, R3, R5 ;  /* 0x0000000503057221 */ /* 0x004fe20000010000 */
[----:B------:R-:W-:-:S03]  /*4bf0*/  F2FP.BF16.PACK_AB R7, R14, R15 ;  /* 0x0000000f0e07723e */ /* 0x000fc600000010ff */
[C---:B---3--:R-:W-:Y:S01]  /*4c00*/  FADD.FTZ R13, R0.reuse, R5 ;  /* 0x00000005000d7221 */ /* 0x048fe20000010000 */
[----:B------:R-:W-:Y:S02]  /*4c10*/  F2FP.BF16.PACK_AB R5, R0, R3 ;  /* 0x000000030005723e */ /* 0x000fe400000010ff */
[----:B------:R2:W-:Y:S05]  /*4c20*/  MUFU.EX2 R3, R84 ;  /* 0x0000005400037308 */ /* 0x0005ea0000000800 */
[C---:B-1----:R-:W-:Y:S03]  /*4c30*/  HMMA.16816.F32.BF16 R164, R4.reuse, R8, R164 ;  /* 0x0000000804a4723c */ /* 0x042fe600000418a4 */
[----:B------:R1:W3:Y:S05]  /*4c40*/  MUFU.EX2 R0, R35 ;  /* 0x0000002300007308 */ /* 0x0002ea0000000800 */
[C---:B------:R-:W-:Y:S01]  /*4c50*/  HMMA.16816.F32.BF16 R24, R4.reuse, R10, R156 ;  /* 0x0000000a0418723c */ /* 0x040fe2000004189c */
[----:B------:R-:W4:Y:S07]  /*4c60*/  LDSM.16.MT88.4 R8, [R249+0x1100] ;  /* 0x00110000f908783b */ /* 0x000f2e0000004200 */
[C---:B----4-:R-:W-:Y:S08]  /*4c70*/  HMMA.16816.F32.BF16 R156, R4.reuse, R8, R40 ;  /* 0x00000008049c723c */ /* 0x050ff00000041828 */
        /* <DEDUP_REMOVED lines=27> */
[----:B------:R-:W-:Y:S11]  /*4e30*/  HMMA.16816.F32.BF16 R8, R4, R10, R144 ;  /* 0x0000000a0408723c */ /* 0x000ff60000041890 */
[----:B------:R-:W-:Y:S05]  /*4e40*/  @!UPT UIADD3 URZ, URZ, URZ, URZ ;  /* 0x0000003f3f3ff290 */ /* 0x000fea000fffe03f */
[----:B------:R-:W-:Y:S01]  /*4e50*/  IMAD.MOV.U32 R152, RZ, RZ, R180 ;  /* 0x000000ffff987224 */ /* 0x000fe200078e00b4 */
[----:B------:R-:W-:Y:S01]  /*4e60*/  MOV R86, R182 ;  /* 0x000000b600567202 */ /* 0x000fe20000000f00 */
[----:B------:R-:W-:Y:S02]  /*4e70*/  IMAD.MOV.U32 R85, RZ, RZ, R181 ;  /* 0x000000ffff557224 */ /* 0x000fe400078e00b5 */
[----:B------:R-:W-:Y:S01]  /*4e80*/  IMAD.MOV.U32 R87, RZ, RZ, R183 ;  /* 0x000000ffff577224 */ /* 0x000fe200078e00b7 */
[----:B--2---:R-:W-:Y:S02]  /*4e90*/  MOV R84, R152 ;  /* 0x0000009800547202 */ /* 0x004fe40000000f00 */
[----:B------:R-:W-:Y:S01]  /*4ea0*/  LDSM.16.MT88.4 R152, [R249+0x1900] ;  /* 0x00190000f998783b */ /* 0x000fe20000004200 */
[----:B------:R-:W-:Y:S01]  /*4eb0*/  IMAD.MOV.U32 R147, RZ, RZ, R8 ;  /* 0x000000ffff937224 */ /* 0x000fe200078e0008 */
[----:B------:R-:W-:Y:S01]  /*4ec0*/  MOV R146, R9 ;  /* 0x0000000900927202 */ /* 0x000fe20000000f00 */
[----:B------:R-:W-:-:S02]  /*4ed0*/  IMAD.MOV.U32 R145, RZ, RZ, R10 ;  /* 0x000000ffff917224 */ /* 0x000fc400078e000a */
[----:B------:R-:W-:Y:S02]  /*4ee0*/  IMAD.MOV.U32 R144, RZ, RZ, R11 ;  /* 0x000000ffff907224 */ /* 0x000fe400078e000b */
[----:B------:R-:W2:Y:S02]  /*4ef0*/  LDSM.16.MT88.4 R8, [R251+0x5100] ;  /* 0x00510000fb08783b */ /* 0x000ea40000004200 */
[C---:B--2---:R-:W-:Y:S08]  /*4f00*/  HMMA.16816.F32.BF16 R160, R4.reuse, R8, R136 ;  /* 0x0000000804a0723c */ /* 0x044ff00000041888 */
[C---:B------:R-:W-:Y:S01]  /*4f10*/  HMMA.16816.F32.BF16 R188, R4.reuse, R10, R128 ;  /* 0x0000000a04bc723c */ /* 0x040fe20000041880 */
[----:B------:R-:W2:Y:S11]  /*4f20*/  LDSM.16.MT88.4 R8, [R248+0x7100] ;  /* 0x00710000f808783b */ /* 0x000eb60000004200 */
[----:B------:R-:W-:Y:S04]  /*4f30*/  @!UPT UIADD3 URZ, URZ, URZ, URZ ;  /* 0x0000003f3f3ff290 */ /* 0x000fe8000fffe03f */
[----:B------:R-:W-:Y:S01]  /*4f40*/  MOV R139, R160 ;  /* 0x000000a0008b7202 */ /* 0x000fe20000000f00 */
[----:B------:R-:W-:Y:S01]  /*4f50*/  IMAD.MOV.U32 R138, RZ, RZ, R161 ;  /* 0x000000ffff8a7224 */ /* 0x000fe200078e00a1 */
[----:B------:R-:W-:Y:S01]  /*4f60*/  MOV R136, R163 ;  /* 0x000000a300887202 */ /* 0x000fe20000000f00 */
[----:B------:R-:W-:Y:S02]  /*4f70*/  IMAD.MOV.U32 R137, RZ, RZ, R162 ;  /* 0x000000ffff897224 */ /* 0x000fe400078e00a2 */
[----:B------:R-:W-:Y:S01]  /*4f80*/  LDSM.16.MT88.4 R160, [R248+0x1900] ;  /* 0x00190000f8a0783b */ /* 0x000fe20000004200 */
[C---:B--2---:R-:W-:Y:S08]  /*4f90*/  HMMA.16816.F32.BF16 R180, R4.reuse, R8, R124 ;  /* 0x0000000804b4723c */ /* 0x044ff0000004187c */
[C---:B------:R-:W-:Y:S01]  /*4fa0*/  HMMA.16816.F32.BF16 R120, R4.reuse, R10, R120 ;  /* 0x0000000a0478723c */ /* 0x040fe20000041878 */
[----:B------:R-:W2:Y:S07]  /*4fb0*/  LDSM.16.MT88.4 R8, [R249+0x7100] ;  /* 0x00710000f908783b */ /* 0x000eae0000004200 */
[C---:B--2---:R-:W-:Y:S08]  /*4fc0*/  HMMA.16816.F32.BF16 R116, R4.reuse, R8, R116 ;  /* 0x000000080474723c */ /* 0x044ff00000041874 */
[----:B------:R-:W-:Y:S11]  /*4fd0*/  HMMA.16816.F32.BF16 R8, R4, R10, R104 ;  /* 0x0000000a0408723c */ /* 0x000ff60000041868 */
[----:B------:R-:W-:Y:S05]  /*4fe0*/  @!UPT UIADD3 URZ, URZ, URZ, URZ ;  /* 0x0000003f3f3ff290 */ /* 0x000fea000fffe03f */
[----:B------:R-:W-:Y:S01]  /*4ff0*/  IMAD.MOV.U32 R131, RZ, RZ, R116 ;  /* 0x000000ffff837224 */ /* 0x000fe200078e0074 */
[----:B------:R-:W-:Y:S01]  /*5000*/  MOV R130, R117 ;  /* 0x0000007500827202 */ /* 0x000fe20000000f00 */
[----:B------:R-:W-:Y:S01]  /*5010*/  IMAD.MOV.U32 R129, RZ, RZ, R118 ;  /* 0x000000ffff817224 */ /* 0x000fe200078e0076 */
[----:B------:R-:W-:-:S03]  /*5020*/  MOV R128, R119 ;  /* 0x0000007700807202 */ /* 0x000fc60000000f00 */
[----:B------:R-:W-:Y:S02]  /*5030*/  IMAD.MOV.U32 R33, RZ, RZ, R130 ;  /* 0x000000ffff217224 */ /* 0x000fe400078e0082 */
[----:B------:R-:W-:Y:S01]  /*5040*/  IMAD.MOV.U32 R104, RZ, RZ, R8 ;  /* 0x000000ffff687224 */ /* 0x000fe200078e0008 */
[----:B------:R-:W-:Y:S01]  /*5050*/  MOV R29, R9 ;  /* 0x00000009001d7202 */ /* 0x000fe20000000f00 */
[----:B------:R-:W-:Y:S01]  /*5060*/  IMAD.MOV.U32 R30, RZ, RZ, R10 ;  /* 0x000000ffff1e7224 */ /* 0x000fe200078e000a */
[----:B------:R-:W-:Y:S01]  /*5070*/  MOV R31, R11 ;  /* 0x0000000b001f7202 */ /* 0x000fe20000000f00 */
[----:B-1----:R-:W-:Y:S01]  /*5080*/  IMAD.MOV.U32 R35, RZ, RZ, R128 ;  /* 0x000000ffff237224 */ /* 0x002fe200078e0080 */
[----:B------:R-:W1:Y:S01]  /*5090*/  LDSM.16.MT88.4 R8, [R252+0x7100] ;  /* 0x00710000fc08783b */ /* 0x000e620000004200 */
[----:B---3--:R-:W-:Y:S01]  /*50a0*/  F2FP.BF16.PACK_AB R128, R0, R3 ;  /* 0x000000030080723e */ /* 0x008fe200000010ff */
[C---:B-1----:R-:W-:Y:S02]  /*50b0*/  HMMA.16816.F32.BF16 R116, R4.reuse, R8, R56 ;  /* 0x000000080474723c */ /* 0x042fe40000041838 */
[----:B------:R-:W-:Y:S06]  /*50c0*/  LDSM.16.MT88.4 R56, [R252+0x3900] ;  /* 0x00390000fc38783b */ /* 0x000fec0000004200 */
[C---:B------:R-:W-:Y:S01]  /*50d0*/  HMMA.16816.F32.BF16 R184, R4.reuse, R10, R44 ;  /* 0x0000000a04b8723c */ /* 0x040fe2000004182c */
[----:B------:R-:W1:Y:S07]  /*50e0*/  LDSM.16.MT88.4 R8, [R251+0x7100] ;  /* 0x00710000fb08783b */ /* 0x000e6e0000004200 */
[C---:B-1----:R-:W-:Y:S07]  /*50f0*/  HMMA.16816.F32.BF16 R124, R4.reuse, R8, R36 ;  /* 0x00000008047c723c */ /* 0x042fee0000041824 */
[----:B------:R-:W-:Y:S01]  /*5100*/  FADD.FTZ R9, R16, R12 ;  /* 0x0000000c10097221 */ /* 0x000fe20000010000 */
[----:B------:R-:W-:Y:S01]  /*5110*/  HMMA.16816.F32.BF16 R20, R4, R10, R20 ;  /* 0x0000000a0414723c */ /* 0x000fe20000041814 */
[----:B------:R-:W1:Y:S01]  /*5120*/  MUFU.EX2 R5, R18 ;  /* 0x0000001200057308 */ /* 0x000e620000000800 */
[----:B------:R-:W-:-:S05]  /*5130*/  MOV R12, R139 ;  /* 0x0000008b000c7202 */ /* 0x000fca0000000f00 */
[----:B------:R-:W-:Y:S02]  /*5140*/  FADD.FTZ R7, R15, R13 ;  /* 0x0000000d0f077221 */ /* 0x000fe40000010000 */
[----:B------:R2:W3:Y:S01]  /*5150*/  MUFU.EX2 R6, R34 ;  /* 0x0000002200067308 */ /* 0x0004e20000000800 */
[----:B------:R-:W-:Y:S02]  /*5160*/  IMAD.MOV.U32 R13, RZ, RZ, R138 ;  /* 0x000000ffff0d7224 */ /* 0x000fe400078e008a */
[----:B------:R-:W-:Y:S01]  /*5170*/  FADD.FTZ R8, R14, R7 ;  /* 0x000000070e087221 */ /* 0x000fe20000010000 */
[----:B------:R-:W-:Y:S01]  /*5180*/  MOV R14, R137 ;  /* 0x00000089000e7202 */ /* 0x000fe20000000f00 */
[----:B------:R-:W-:Y:S02]  /*5190*/  FADD.FTZ R7, R3, R9 ;  /* 0x0000000903077221 */ /* 0x000fe40000010000 */
[----:B------:R-:W-:Y:S01]  /*51a0*/  IMAD.MOV.U32 R15, RZ, RZ, R136 ;  /* 0x000000ffff0f7224 */ /* 0x000fe200078e0088 */
[----:B------:R-:W4:Y:S01]  /*51b0*/  MUFU.EX2 R4, R19 ;  /* 0x0000001300047308 */ /* 0x000f220000000800 */
[----:B-1----:R-:W-:Y:S01]  /*51c0*/  FADD.FTZ R8, R5, R8 ;  /* 0x0000000805087221 */ /* 0x002fe20000010000 */
[----:B------:R-:W1:Y:S01]  /*51d0*/  LDSM.16.MT88.4 R136, [R251+0x1900] ;  /* 0x00190000fb88783b */ /* 0x000e620000004200 */
[----:B------:R-:W-:-:S05]  /*51e0*/  FADD.FTZ R7, R0, R7 ;  /* 0x0000000700077221 */ /* 0x000fca0000010000 */
[----:B------:R5:W-:Y:S01]  /*51f0*/  MUFU.EX2 R11, R28 ;  /* 0x0000001c000b7308 */ /* 0x000be20000000800 */
[----:B--2---:R-:W-:Y:S01]  /*5200*/  MOV R34, R129 ;  /* 0x0000008100227202 */ /* 0x004fe20000000f00 */
[----:B---3--:R-:W-:Y:S01]  /*5210*/  FADD.FTZ R0, R6, R7 ;  /* 0x0000000706007221 */ /* 0x008fe20000010000 */
[----:B------:R-:W-:Y:S01]  /*5220*/  F2FP.BF16.PACK_AB R130, R17, R6 ;  /* 0x000000061182723e */ /* 0x000fe200000010ff */
[----:B------:R-:W-:Y:S01]  /*5230*/  IMAD.MOV.U32 R7, RZ, RZ, R144 ;  /* 0x000000ffff077224 */ /* 0x000fe200078e0090 */
[----:B------:R-:W-:-:S03]  /*5240*/  MOV R6, R145 ;  /* 0x0000009100067202 */ /* 0x000fc60000000f00 */
[----:B------:R2:W3:Y:S01]  /*5250*/  MUFU.EX2 R10, R32 ;  /* 0x00000020000a7308 */ /* 0x0004e20000000800 */
[C---:B----4-:R-:W-:Y:S01]  /*5260*/  F2FP.BF16.PACK_AB R129, R4.reuse, R5 ;  /* 0x000000050481723e */ /* 0x050fe200000010ff */
[----:B------:R-:W-:Y:S01]  /*5270*/  FADD.FTZ R3, R4, R8 ;  /* 0x0000000804037221 */ /* 0x000fe20000010000 */
[----:B------:R-:W-:Y:S01]  /*5280*/  MOV R4, R147 ;  /* 0x0000009300047202 */ /* 0x000fe20000000f00 */
[----:B------:R-:W-:Y:S02]  /*5290*/  IMAD.MOV.U32 R5, RZ, RZ, R146 ;  /* 0x000000ffff057224 */ /* 0x000fe400078e0092 */
[----:B------:R-:W4:Y:S01]  /*52a0*/  LDSM.16.MT88.4 R144, [R252+0x1900] ;  /* 0x00190000fc90783b */ /* 0x000f220000004200 */
[----:B-----5:R-:W-:-:S03]  /*52b0*/  IMAD.MOV.U32 R28, RZ, RZ, R104 ;  /* 0x000000ffff1c7224 */ /* 0x020fc600078e0068 */
[----:B------:R-:W-:Y:S01]  /*52c0*/  LDSM.16.MT88.4 R104, [R248+0x7900] ;  /* 0x00790000f868783b */ /* 0x000fe20000004200 */
[----:B--2---:R-:W-:Y:S02]  /*52d0*/  MOV R32, R131 ;  /* 0x0000008300207202 */ /* 0x004fe40000000f00 */
[C---:B---3--:R-:W-:Y:S01]  /*52e0*/  F2FP.BF16.PACK_AB R131, R10.reuse, R11 ;  /* 0x0000000b0a83723e */ /* 0x048fe200000010ff */
[----:B------:R-:W-:Y:S02]  /*52f0*/  FADD.FTZ R11, R11, R3 ;  /* 0x000000030b0b7221 */ /* 0x000fe40000010000 */
[----:B------:R-:W-:Y:S02]  /*5300*/  FADD.FTZ R3, R17, R0 ;  /* 0x0000000011037221 */ /* 0x000fe40000010000 */
[----:B------:R-:W-:Y:S02]  /*5310*/  FADD.FTZ R0, R10, R11 ;  /* 0x0000000b0a007221 */ /* 0x000fe40000010000 */
[C---:B------:R-:W-:Y:S03]  /*5320*/  HMMA.16816.F32.BF16 R156, R128.reuse, R152, R156 ;  /* 0x00000098809c723c */ /* 0x040fe6000004189c */
[----:B------:R-:W-:Y:S04]  /*5330*/  STL [R1+0x84], R0 ;  /* 0x0000840001007387 */ /* 0x000fe80000100800 */
[----:B------:R-:W-:Y:S01]  /*5340*/  STL [R1+0x64], R3 ;  /* 0x0000640301007387 */ /* 0x000fe20000100800 */
[C---:B------:R-:W-:Y:S03]  /*5350*/  HMMA.16816.F32.BF16 R152, R128.reuse, R154, R40 ;  /* 0x0000009a8098723c */ /* 0x040fe60000041828 */
[----:B------:R-:W2:Y:S05]  /*5360*/  LDSM.16.MT88.4 R40, [R248+0x3900] ;  /* 0x00390000f828783b */ /* 0x000eaa0000004200 */
[C---:B-1----:R-:W-:Y:S08]  /*5370*/  HMMA.16816.F32.BF16 R140, R128.reuse, R136, R140 ;  /* 0x00000088808c723c */ /* 0x042ff0000004188c */
[C---:B----4-:R-:W-:Y:S08]  /*5380*/  HMMA.16816.F32.BF16 R148, R128.reuse, R144, R148 ;  /* 0x000000908094723c */ /* 0x050ff00000041894 */
[C---:B------:R-:W-:Y:S01]  /*5390*/  HMMA.16816.F32.BF16 R144, R128.reuse, R146, R48 ;  /* 0x000000928090723c */ /* 0x040fe20000041830 */
[----:B------:R-:W1:Y:S07]  /*53a0*/  LDSM.16.MT88.4 R48, [R249+0x3900] ;  /* 0x00390000f930783b */ /* 0x000e6e0000004200 */
[C---:B------:R-:W-:Y:S08]  /*53b0*/  HMMA.16816.F32.BF16 R136, R128.reuse, R138, R52 ;  /* 0x0000008a8088723c */ /* 0x040ff00000041834 */
[C---:B------:R-:W-:Y:S08]  /*53c0*/  HMMA.16816.F32.BF16 R52, R128.reuse, R56, R76 ;  /* 0x000000388034723c */ /* 0x040ff0000004184c */
[C---:B--2---:R-:W-:Y:S08]  /*53d0*/  HMMA.16816.F32.BF16 R36, R128.reuse, R40, R60 ;  /* 0x000000288024723c */ /* 0x044ff0000004183c */
[C---:B------:R-:W-:Y:S01]  /*53e0*/  HMMA.16816.F32.BF16 R40, R128.reuse, R42, R64 ;  /* 0x0000002a8028723c */ /* 0x040fe20000041840 */
[----:B------:R-:W2:Y:S07]  /*53f0*/  LDSM.16.MT88.4 R64, [R251+0x3900] ;  /* 0x00390000fb40783b */ /* 0x000eae0000004200 */
[C---:B------:R-:W-:Y:S01]  /*5400*/  HMMA.16816.F32.BF16 R56, R128.reuse, R58, R80 ;  /* 0x0000003a8038723c */ /* 0x040fe20000041850 */
[----:B------:R-:W3:Y:S07]  /*5410*/  LDSM.16.MT88.4 R80, [R249+0x5900] ;  /* 0x00590000f950783b */ /* 0x000eee0000004200 */
[C---:B-1----:R-:W-:Y:S08]  /*5420*/  HMMA.16816.F32.BF16 R44, R128.reuse, R48, R68 ;  /* 0x00000030802c723c */ /* 0x042ff00000041844 */
[C---:B------:R-:W-:Y:S01]  /*5430*/  HMMA.16816.F32.BF16 R48, R128.reuse, R50, R72 ;  /* 0x000000328030723c */ /* 0x040fe20000041848 */
[----:B------:R-:W1:Y:S07]  /*5440*/  LDSM.16.MT88.4 R72, [R248+0x5900] ;  /* 0x00590000f848783b */ /* 0x000e6e0000004200 */
[C---:B------:R-:W-:Y:S08]  /*5450*/  HMMA.16816.F32.BF16 R164, R128.reuse, R160, R164 ;  /* 0x000000a080a4723c */ /* 0x040ff000000418a4 */
[C---:B------:R-:W-:Y:S08]  /*5460*/  HMMA.16816.F32.BF16 R160, R128.reuse, R162, R24 ;  /* 0x000000a280a0723c */ /* 0x040ff00000041818 */
[C---:B--2---:R-:W-:Y:S01]  /*5470*/  HMMA.16816.F32.BF16 R60, R128.reuse, R64, R88 ;  /* 0x00000040803c723c */ /* 0x044fe20000041858 */
[----:B------:R-:W2:Y:S07]  /*5480*/  LDSM.16.MT88.4 R88, [R252+0x5900] ;  /* 0x00590000fc58783b */ /* 0x000eae0000004200 */
[C---:B---3--:R-:W-:Y:S08]  /*5490*/  HMMA.16816.F32.BF16 R76, R128.reuse, R80, R108 ;  /* 0x00000050804c723c */ /* 0x048ff0000004186c */
[C---:B------:R-:W-:Y:S01]  /*54a0*/  HMMA.16816.F32.BF16 R80, R128.reuse, R82, R112 ;  /* 0x000000528050723c */ /* 0x040fe20000041870 */
[----:B------:R-:W-:Y:S07]  /*54b0*/  LDSM.16.MT88.4 R112, [R249+0x7900] ;  /* 0x00790000f970783b */ /* 0x000fee0000004200 */
[C---:B-1----:R-:W-:Y:S01]  /*54c0*/  HMMA.16816.F32.BF16 R68, R128.reuse, R72, R96 ;  /* 0x000000488044723c */ /* 0x042fe20000041860 */
        /* <DEDUP_REMOVED lines=8> */
[C---:B------:R-:W-:Y:S08]  /*5550*/  HMMA.16816.F32.BF16 R64, R128.reuse, R66, R92 ;  /* 0x000000428040723c */ /* 0x040ff0000004185c */
[C---:B-1----:R-:W-:Y:S08]  /*5560*/  HMMA.16816.F32.BF16 R92, R128.reuse, R96, R12 ;  /* 0x00000060805c723c */ /* 0x042ff0000004180c */
[C---:B------:R-:W-:Y:S08]  /*5570*/  HMMA.16816.F32.BF16 R108, R128.reuse, R112, R32 ;  /* 0x00000070806c723c */ /* 0x040ff00000041820 */
[C---:B------:R-:W-:Y:S08]  /*5580*/  HMMA.16816.F32.BF16 R96, R128.reuse, R98, R188 ;  /* 0x000000628060723c */ /* 0x040ff000000418bc */
[C---:B--2---:R-:W-:Y:S08]  /*5590*/  HMMA.16816.F32.BF16 R116, R128.reuse, R120, R116 ;  /* 0x000000788074723c */ /* 0x044ff00000041874 */
[C---:B------:R-:W-:Y:S08]  /*55a0*/  HMMA.16816.F32.BF16 R112, R128.reuse, R114, R28 ;  /* 0x000000728070723c */ /* 0x040ff0000004181c */
[C---:B------:R-:W-:Y:S08]  /*55b0*/  HMMA.16816.F32.BF16 R120, R128.reuse, R122, R184 ;  /* 0x0000007a8078723c */ /* 0x040ff000000418b8 */
[C---:B---3--:R-:W-:Y:S08]  /*55c0*/  HMMA.16816.F32.BF16 R124, R128.reuse, R4, R124 ;  /* 0x00000004807c723c */ /* 0x048ff0000004187c */
[----:B------:R-:W-:Y:S01]  /*55d0*/  HMMA.16816.F32.BF16 R128, R128, R6, R20 ;  /* 0x000000068080723c */ /* 0x000fe20000041814 */
[----:B------:R-:W-:Y:S07]  /*55e0*/  @P0 BRA `(.L_x_2) ;  /* 0x00003d9000000947 */ /* 0x000fee0003800000 */
[----:B------:R-:W-:Y:S01]  /*55f0*/  SHF.R.S32.HI R3, RZ, 0x1f, R133 ;  /* 0x0000001fff037819 */ /* 0x000fe20000011485 */
[----:B------:R-:W-:Y:S01]  /*5600*/  UIADD3 UR8, UR8, -0x2, URZ ;  /* 0xfffffffe08087890 */ /* 0x000fe2000fffe03f */
[----:B------:R-:W-:-:S02]  /*5610*/  SHF.R.S32.HI R0, RZ, 0x1f, R134 ;  /* 0x0000001fff007819 */ /* 0x000fc40000011486 */
[----:B------:R-:W-:Y:S02]  /*5620*/  SHF.R.S32.HI R4, RZ, 0x1f, R177 ;  /* 0x0000001fff047819 */ /* 0x000fe400000114b1 */
[----:B------:R-:W-:Y:S01]  /*5630*/  LEA.HI R3, R3, R133, RZ, 0x3 ;  /* 0x0000008503037211 */ /* 0x000fe200078f18ff */
[----:B------:R-:W-:Y:S01]  /*5640*/  IMAD.MOV.U32 R133, RZ, RZ, R132 ;  /* 0x000000ffff857224 */ /* 0x000fe200078e0084 */
[----:B------:R-:W-:Y:S01]  /*5650*/  LEA.HI R0, R0, R134, RZ, 0x3 ;  /* 0x0000008600007211 */ /* 0x000fe200078f18ff */
[----:B------:R-:W-:Y:S01]  /*5660*/  IMAD.MOV.U32 R134, RZ, RZ, R2 ;  /* 0x000000ffff867224 */ /* 0x000fe200078e0002 */
[----:B------:R-:W-:Y:S02]  /*5670*/  LEA.HI R4, R4, R177, RZ, 0x3 ;  /* 0x000000b104047211 */ /* 0x000fe400078f18ff */
[----:B------:R-:W-:Y:S02]  /*5680*/  LOP3.LUT R2, R3, 0xfffffff8, RZ, 0xc0, !PT ;  /* 0xfffffff803027812 */ /* 0x000fe400078ec0ff */
[----:B------:R-:W-:-:S02]  /*5690*/  LOP3.LUT R0, R0, 0xfffffff8, RZ, 0xc0, !PT ;  /* 0xfffffff800007812 */ /* 0x000fc400078ec0ff */
[----:B------:R-:W-:Y:S02]  /*56a0*/  LOP3.LUT R3, R4, 0xfffffff8, RZ, 0xc0, !PT ;  /* 0xfffffff804037812 */ /* 0x000fe400078ec0ff */
[----:B------:R-:W-:Y:S02]  /*56b0*/  SHF.R.S32.HI R4, RZ, 0x1f, R0 ;  /* 0x0000001fff047819 */ /* 0x000fe40000011400 */
[----:B------:R-:W-:Y:S02]  /*56c0*/  SHF.R.S32.HI R5, RZ, 0x1f, R2 ;  /* 0x0000001fff057819 */ /* 0x000fe40000011402 */
[----:B------:R-:W-:Y:S02]  /*56d0*/  SHF.R.S32.HI R6, RZ, 0x1f, R3 ;  /* 0x0000001fff067819 */ /* 0x000fe40000011403 */
[C---:B------:R-:W-:Y:S01]  /*56e0*/  SHF.L.U64.HI R4, R0.reuse, 0x1, R4 ;  /* 0x0000000100047819 */ /* 0x040fe20000010204 */
[----:B------:R-:W-:Y:S01]  /*56f0*/  IMAD.SHL.U32 R0, R0, 0x2, RZ ;  /* 0x0000000200007824 */ /* 0x000fe200078e00ff */
[----:B------:R-:W-:-:S03]  /*5700*/  LEA R8, P0, R179, RZ, 0x1 ;  /* 0x000000ffb3087211 */ /* 0x000fc600078008ff */
[----:B------:R1:W-:Y:S01]  /*5710*/  STL [R1+0x68], R4 ;  /* 0x0000680401007387 */ /* 0x0003e20000100800 */
[----:B------:R-:W-:-:S03]  /*5720*/  LEA.HI.X.SX32 R9, R179, RZ, 0x1, P0 ;  /* 0x000000ffb3097211 */ /* 0x000fc600000f0eff */
[----:B------:R2:W-:Y:S01]  /*5730*/  STL [R1+0x6c], R0 ;  /* 0x00006c0001007387 */ /* 0x0005e20000100800 */
[----:B-1----:R-:W-:Y:S02]  /*5740*/  SEL R4, RZ, 0x10, P5 ;  /* 0x00000010ff047807 */ /* 0x002fe40002800000 */
[----:B--2---:R-:W-:-:S03]  /*5750*/  SHF.L.U64.HI R0, R2, 0x1, R5 ;  /* 0x0000000102007819 */ /* 0x004fc60000010205 */
[----:B------:R-:W-:Y:S01]  /*5760*/  STL [R1+0xa8], R4 ;  /* 0x0000a80401007387 */ /* 0x000fe20000100800 */
[----:B------:R-:W-:Y:S01]  /*5770*/  ISETP.NE.U32.AND P0, PT, R4, RZ, PT ;  /* 0x000000ff0400720c */ /* 0x000fe20003f05070 */
[----:B------:R-:W-:Y:S02]  /*5780*/  IMAD.SHL.U32 R5, R2, 0x2, RZ ;  /* 0x0000000202057824 */ /* 0x000fe400078e00ff */
[----:B------:R1:W-:Y:S01]  /*5790*/  STL [R1+0x70], R0 ;  /* 0x0000700001007387 */ /* 0x0003e20000100800 */
[----:B------:R-:W-:-:S03]  /*57a0*/  IMAD.SHL.U32 R2, R3, 0x2, RZ ;  /* 0x0000000203027824 */ /* 0x000fc600078e00ff */
[----:B------:R-:W-:Y:S04]  /*57b0*/  STL.64 [R1+0x58], R8 ;  /* 0x0000580801007387 */ /* 0x000fe80000100a00 */
[----:B------:R2:W-:Y:S01]  /*57c0*/  STL [R1+0x74], R5 ;  /* 0x0000740501007387 */ /* 0x0005e20000100800 */
[----:B-1----:R-:W-:Y:S02]  /*57d0*/  IADD3 R0, -R4, 0x10, RZ ;  /* 0x0000001004007810 */ /* 0x002fe40007ffe1ff */
[----:B------:R-:W-:Y:S02]  /*57e0*/  SHF.L.U64.HI R4, R3, 0x1, R6 ;  /* 0x0000000103047819 */ /* 0x000fe40000010206 */
[----:B------:R-:W-:Y:S02]  /*57f0*/  LOP3.LUT R0, R0, 0xf, RZ, 0xc0, !PT ;  /* 0x0000000f00007812 */ /* 0x000fe400078ec0ff */
[----:B------:R-:W-:Y:S01]  /*5800*/  SEL R6, RZ, 0x10, P4 ;  /* 0x00000010ff067807 */ /* 0x000fe20002000000 */
[----:B------:R1:W-:Y:S01]  /*5810*/  STL [R1+0x78], R4 ;  /* 0x0000780401007387 */ /* 0x0003e20000100800 */
[----:B--2---:R-:W-:-:S02]  /*5820*/  SEL R5, RZ, 0x10, P3 ;  /* 0x00000010ff057807 */ /* 0x004fc40001800000 */
[----:B------:R-:W-:Y:S01]  /*5830*/  ISETP.NE.U32.AND P0, PT, R6, RZ, PT ;  /* 0x000000ff0600720c */ /* 0x000fe20003f05070 */
[----:B------:R2:W-:Y:S01]  /*5840*/  STL [R1+0x7c], R2 ;  /* 0x00007c0201007387 */ /* 0x0005e20000100800 */
[----:B------:R-:W-:-:S03]  /*5850*/  ISETP.NE.U32.AND P1, PT, R5, RZ, PT ;  /* 0x000000ff0500720c */ /* 0x000fc60003f25070 */
[----:B------:R3:W-:Y:S04]  /*5860*/  STL [R1+0x98], R0 ;  /* 0x0000980001007387 */ /* 0x0007e80000100800 */
[----:B------:R-:W-:Y:S04]  /*5870*/  STL [R1+0xa4], R6 ;  /* 0x0000a40601007387 */ /* 0x000fe80000100800 */
[----:B------:R-:W-:Y:S01]  /*5880*/  STL [R1+0xa0], R5 ;  /* 0x0000a00501007387 */ /* 0x000fe20000100800 */
[----:B-1----:R-:W-:Y:S02]  /*5890*/  SEL R4, RZ, 0x10, P6 ;  /* 0x00000010ff047807 */ /* 0x002fe40003000000 */
[----:B--2---:R-:W-:-:S03]  /*58a0*/  IADD3 R2, -R5, 0x10, RZ ;  /* 0x0000001005027810 */ /* 0x004fc60007ffe1ff */
[----:B------:R-:W-:Y:S01]  /*58b0*/  STL [R1+0x9c], R4 ;  /* 0x00009c0401007387 */ /* 0x000fe20000100800 */
[----:B------:R-:W-:Y:S02]  /*58c0*/  IADD3 R3, -R4, 0x10, RZ ;  /* 0x0000001004037810 */ /* 0x000fe40007ffe1ff */
[----:B---3--:R-:W-:Y:S02]  /*58d0*/  IADD3 R0, -R6, 0x10, RZ ;  /* 0x0000001006007810 */ /* 0x008fe40007ffe1ff */
[----:B------:R-:W-:Y:S02]  /*58e0*/  LOP3.LUT R7, R2, 0xf, RZ, 0xc0, !PT ;  /* 0x0000000f02077812 */ /* 0x000fe400078ec0ff */
[----:B------:R-:W-:Y:S02]  /*58f0*/  LOP3.LUT R0, R0, 0xf, RZ, 0xc0, !PT ;  /* 0x0000000f00007812 */ /* 0x000fe400078ec0ff */
[----:B------:R-:W-:Y:S02]  /*5900*/  LOP3.LUT R2, R3, 0xf, RZ, 0xc0, !PT ;  /* 0x0000000f03027812 */ /* 0x000fe400078ec0ff */
[----:B------:R-:W-:Y:S01]  /*5910*/  ISETP.NE.U32.AND P0, PT, R4, RZ, PT ;  /* 0x000000ff0400720c */ /* 0x000fe20003f05070 */
[----:B------:R1:W-:Y:S04]  /*5920*/  STL [R1+0x94], R0 ;  /* 0x0000940001007387 */ /* 0x0003e80000100800 */
[----:B------:R2:W-:Y:S04]  /*5930*/  STL [R1+0x90], R7 ;  /* 0x0000900701007387 */ /* 0x0005e80000100800 */
[----:B------:R2:W-:Y:S01]  /*5940*/  STL [R1+0x8c], R2 ;  /* 0x00008c0201007387 */ /* 0x0005e20000100800 */
[----:B-1----:R-:W-:-:S05]  /*5950*/  IMAD.SHL.U32 R0, R178, 0x2, RZ ;  /* 0x00000002b2007824 */ /* 0x002fca00078e00ff */
[----:B------:R2:W-:Y:S01]  /*5960*/  STL [R1+0x44], R0 ;  /* 0x0000440001007387 */ /* 0x0005e20000100800 */
[----:B------:R-:W-:Y:S05]  /*5970*/  BRA `(.L_x_3) ;  /* 0x0000045000007947 */ /* 0x000fea0003800000 */
.L_x_5:
[----:B------:R-:W2:Y:S01]  /*5980*/  LDL R12, [R1+0x88] ;  /* 0x00008800010c7983 */ /* 0x000ea20000100800 */
[----:B------:R-:W-:Y:S01]  /*5990*/  IMAD.MOV.U32 R2, RZ, RZ, c[0x0][0x2b8] ;  /* 0x0000ae00ff027624 */ /* 0x000fe200078e00ff */
[----:B------:R-:W-:Y:S01]  /*59a0*/  ULEA UR4, UR8, UR11, 0x6 ;  /* 0x0000000b08047291 */ /* 0x000fe2000f8e303f */
[----:B------:R-:W-:Y:S01]  /*59b0*/  IMAD.MOV.U32 R8, RZ, RZ, RZ ;  /* 0x000000ffff087224 */ /* 0x000fe200078e00ff */
[----:B------:R-:W3:Y:S02]  /*59c0*/  LDL.64 R30, [R1+0x58] ;  /* 0x00005800011e7983 */ /* 0x000ee40000100a00 */
[----:B------:R-:W-:Y:S02]  /*59d0*/  ISETP.NE.AND P1, PT, R2, 0x1, PT ;  /* 0x000000010200780c */ /* 0x000fe40003f25270 */
[----:B------:R-:W4:Y:S01]  /*59e0*/  LDL R29, [R1+0x6c] ;  /* 0x00006c00011d7983 */ /* 0x000f220000100800 */
[----:B------:R-:W-:Y:S03]  /*59f0*/  IMAD.U32 R2, RZ, RZ, UR4 ;  /* 0x00000004ff027e24 */ /* 0x000fe6000f8e00ff */
[----:B------:R-:W5:Y:S04]  /*5a00*/  LDL R28, [R1+0x68] ;  /* 0x00006800011c7983 */ /* 0x000f680000100800 */
[----:B------:R-:W3:Y:S04]  /*5a10*/  LDL R27, [R1+0x74] ;  /* 0x00007400011b7983 */ /* 0x000ee80000100800 */
[----:B------:R-:W3:Y:S04]  /*5a20*/  LDL R26, [R1+0x70] ;  /* 0x00007000011a7983 */ /* 0x000ee80000100800 */
[----:B------:R-:W3:Y:S04]  /*5a30*/  LDL R25, [R1+0x7c] ;  /* 0x00007c0001197983 */ /* 0x000ee80000100800 */
[----:B------:R-:W3:Y:S01]  /*5a40*/  LDL R24, [R1+0x78] ;  /* 0x0000780001187983 */ /* 0x000ee20000100800 */
[----:B--2---:R-:W-:Y:S05]  /*5a50*/  IADD3 R2, R2, -0x40, R12 ;  /* 0xffffffc002027810 */ /* 0x004fea0007ffe00c */
[----:B------:R-:W-:Y:S04]  /*5a60*/  @P1 IMAD.HI.U32 R5, R2, c[0x0][0x2bc], RZ ;  /* 0x0000af0002051a27 */ /* 0x000fe800078e00ff */
[----:B------:R-:W-:Y:S01]  /*5a70*/  IMAD.MOV.U32 R0, RZ, RZ, R2 ;  /* 0x000000ffff007224 */ /* 0x000fe200078e0002 */
[----:B------:R-:W-:Y:S04]  /*5a80*/  @P1 SHF.R.U32.HI R0, RZ, c[0x0][0x2c0], R5 ;  /* 0x0000b000ff001a19 */ /* 0x000fe80000011605 */
[C---:B------:R-:W-:Y:S04]  /*5a90*/  @!P2 IADD3 R5, P0, R0.reuse, UR12, RZ ;  /* 0x0000000c0005ac10 */ /* 0x040fe8000ff1e0ff */
[----:B------:R-:W-:Y:S01]  /*5aa0*/  @!P2 LEA.HI.X.SX32 R7, R0, UR6, 0x1, P0 ;  /* 0x000000060007ac11 */ /* 0x000fe200080f0eff */
[----:B------:R-:W-:Y:S01]  /*5ab0*/  IMAD.MOV R0, RZ, RZ, -R0 ;  /* 0x000000ffff007224 */ /* 0x000fe200078e0a00 */
[C---:B------:R-:W-:Y:S03]  /*5ac0*/  @!P2 LEA R6, P0, R5.reuse, c[0x0][0x2a0], 0x2 ;  /* 0x0000a8000506aa11 */ /* 0x040fe600078010ff */
[----:B------:R-:W-:Y:S01]  /*5ad0*/  IMAD R9, R0, c[0x0][0x2b8], R2 ;  /* 0x0000ae0000097a24 */ /* 0x000fe200078e0202 */
[----:B------:R-:W-:Y:S04]  /*5ae0*/  @!P2 LEA.HI.X R7, R5, c[0x0][0x2a4], R7, 0x2, P0 ;  /* 0x0000a9000507aa11 */ /* 0x000fe800000f1407 */
[----:B------:R-:W-:Y:S01]  /*5af0*/  STL [R1+0x60], R9 ;  /* 0x0000600901007387 */ /* 0x000fe20000100800 */
[----:B------:R-:W-:Y:S03]  /*5b00*/  SHF.R.S32.HI R0, RZ, 0x1f, R9 ;  /* 0x0000001fff007819 */ /* 0x000fe60000011409 */
[----:B------:R1:W2:Y:S02]  /*5b10*/  @!P2 LDG.E R8, [R6.64] ;  /* 0x0000000e0608a981 */ /* 0x0002a4000c1e1900 */
[----:B------:R-:W-:Y:S04]  /*5b20*/  IMAD R0, R0, c[0x0][0x1e0], RZ ;  /* 0x0000780000007a24 */ /* 0x000fe800078e02ff */
[C---:B------:R-:W-:Y:S02]  /*5b30*/  IMAD R0, R9.reuse, c[0x0][0x1e4], R0 ;  /* 0x0000790009007a24 */ /* 0x040fe400078e0200 */
[----:B-1----:R-:W-:Y:S04]  /*5b40*/  IMAD.WIDE.U32 R6, R9, c[0x0][0x1e0], RZ ;  /* 0x0000780009067a25 */ /* 0x002fe800078e00ff */
[----:B------:R-:W-:Y:S01]  /*5b50*/  IMAD.IADD R7, R7, 0x1, R0 ;  /* 0x0000000107077824 */ /* 0x000fe200078e0200 */
[----:B--2---:R-:W-:Y:S01]  /*5b60*/  STL [R1+0x54], R8 ;  /* 0x0000540801007387 */ /* 0x004fe20000100800 */
[----:B------:R-:W-:Y:S02]  /*5b70*/  SHF.R.S32.HI R5, RZ, 0x1f, R8 ;  /* 0x0000001fff057819 */ /* 0x000fe40000011408 */
[----:B------:R-:W-:Y:S04]  /*5b80*/  IMAD.WIDE.U32 R6, R8, c[0x0][0x1f0], R6 ;  /* 0x00007c0008067a25 */ /* 0x000fe800078e0006 */
[----:B------:R-:W-:Y:S01]  /*5b90*/  IMAD R5, R5, c[0x0][0x1f0], RZ ;  /* 0x00007c0005057a24 */ /* 0x000fe200078e02ff */
[----:B------:R-:W-:Y:S03]  /*5ba0*/  IADD3 R0, P0, R6, UR18, RZ ;  /* 0x0000001206007c10 */ /* 0x000fe6000ff1e0ff */
[----:B------:R-:W-:Y:S05]  /*5bb0*/  IMAD R5, R8, c[0x0][0x1f4], R5 ;  /* 0x00007d0008057a24 */ /* 0x000fea00078e0205 */
[----:B------:R-:W-:Y:S02]  /*5bc0*/  IADD3.X R5, R7, UR16, R5, P0, !PT ;  /* 0x0000001007057c10 */ /* 0x000fe400087fe405 */
[C---:B------:R-:W-:Y:S04]  /*5bd0*/  LEA R12, P0, R0.reuse, c[0x0][0x1c8], 0x1 ;  /* 0x00007200000c7a11 */ /* 0x040fe800078008ff */
[----:B------:R-:W-:Y:S02]  /*5be0*/  LEA.HI.X R5, R0, c[0x0][0x1cc], R5, 0x1, P0 ;  /* 0x0000730000057a11 */ /* 0x000fe400000f0c05 */
[----:B------:R-:W3:Y:S04]  /*5bf0*/  SHFL.IDX PT, R0, R12, RZ, 0x181f ;  /* 0x00181fff0c007589 */ /* 0x000ee800000e0000 */
[----:B------:R-:W1:Y:S01]  /*5c00*/  SHFL.IDX PT, R2, R5, RZ, 0x181f ;  /* 0x00181fff05027589 */ /* 0x000e6200000e0000 */
[----:B---3--:R-:W-:Y:S05]  /*5c10*/  IADD3 R8, P0, R30, R0, RZ ;  /* 0x000000001e087210 */ /* 0x008fea0007f1e0ff */
[C---:B-1----:R-:W-:Y:S01]  /*5c20*/  IMAD.X R9, R31.reuse, 0x1, R2, P0 ;  /* 0x000000011f097824 */ /* 0x042fe200000e0602 */
[----:B----4-:R-:W-:Y:S04]  /*5c30*/  IADD3 R6, P0, R0, R29, RZ ;  /* 0x0000001d00067210 */ /* 0x010fe80007f1e0ff */
[----:B------:R-:W-:Y:S01]  /*5c40*/  @!PT LDS RZ, [RZ] ;  /* 0x00000000fffff984 */ /* 0x000fe20000000800 */
[----:B------:R1:W-:Y:S01]  /*5c50*/  LDGSTS.E.BYPASS.LTC128B.128 [R132+0x10100], [R8.64], !P5 ;  /* 0x1010000008847fae */ /* 0x0003e2000e901d4e */
[----:B-----5:R-:W-:Y:S05]  /*5c60*/  IADD3.X R7, R2, R28, RZ, P0, !PT ;  /* 0x0000001c02077210 */ /* 0x020fea00007fe4ff */
[----:B------:R2:W-:Y:S02]  /*5c70*/  LDGSTS.E.BYPASS.LTC128B.128 [R132+0x12100], [R6.64], !P4 ;  /* 0x1210000006847fae */ /* 0x0005e4000e101d4e */
[----:B--2---:R-:W-:Y:S05]  /*5c80*/  IADD3 R6, P0, R0, R27, RZ ;  /* 0x0000001b00067210 */ /* 0x004fea0007f1e0ff */
[----:B------:R-:W-:Y:S01]  /*5c90*/  IMAD.X R7, R2, 0x1, R26, P0 ;  /* 0x0000000102077824 */ /* 0x000fe200000e061a */
[----:B------:R-:W-:Y:S02]  /*5ca0*/  IADD3 R10, P0, R0, R25, RZ ;  /* 0x00000019000a7210 */ /* 0x000fe40007f1e0ff */
[----:B------:R-:W2:Y:S03]  /*5cb0*/  SHFL.IDX PT, R0, R12, 0x1, 0x181f ;  /* 0x00381f000c007f89 */ /* 0x000ea600000e0000 */
[----:B------:R-:W-:Y:S01]  /*5cc0*/  IMAD.X R11, R2, 0x1, R24, P0 ;  /* 0x00000001020b7824 */ /* 0x000fe200000e0618 */
[----:B------:R2:W-:Y:S04]  /*5cd0*/  LDGSTS.E.BYPASS.LTC128B.128 [R132+0x14100], [R6.64], !P3 ;  /* 0x1410000006847fae */ /* 0x0005e8000d901d4e */
[----:B------:R-:W3:Y:S04]  /*5ce0*/  SHFL.IDX PT, R2, R5, 0x1, 0x181f ;  /* 0x00381f0005027f89 */ /* 0x000ee800000e0000 */
[----:B------:R4:W-:Y:S01]  /*5cf0*/  LDGSTS.E.BYPASS.LTC128B.128 [R132+0x16100], [R10.64], !P6 ;  /* 0x161000000a847fae */ /* 0x0009e2000f101d4e */
[----:B--2---:R-:W-:Y:S05]  /*5d00*/  IADD3 R6, P0, R30, R0, RZ ;  /* 0x000000001e067210 */ /* 0x004fea0007f1e0ff */
[----:B---3--:R-:W-:Y:S05]  /*5d10*/  IMAD.X R7, R31, 0x1, R2, P0 ;  /* 0x000000011f077824 */ /* 0x008fea00000e0602 */
[----:B------:R2:W-:Y:S02]  /*5d20*/  LDGSTS.E.BYPASS.LTC128B.128 [R132+0x11100], [R6.64], !P5 ;  /* 0x1110000006847fae */ /* 0x0005e4000e901d4e */
[----:B--2---:R-:W-:Y:S04]  /*5d30*/  IADD3 R6, P0, R0, R29, RZ ;  /* 0x0000001d00067210 */ /* 0x004fe80007f1e0ff */
[----:B------:R-:W-:Y:S02]  /*5d40*/  IADD3.X R7, R2, R28, RZ, P0, !PT ;  /* 0x0000001c02077210 */ /* 0x000fe400007fe4ff */
[----:B-1----:R-:W-:Y:S03]  /*5d50*/  IADD3 R8, P0, R0, R27, RZ ;  /* 0x0000001b00087210 */ /* 0x002fe60007f1e0ff */
[----:B------:R1:W-:Y:S02]  /*5d60*/  LDGSTS.E.BYPASS.LTC128B.128 [R132+0x13100], [R6.64], !P4 ;  /* 0x1310000006847fae */ /* 0x0003e4000e101d4e */
[----:B------:R-:W-:Y:S05]  /*5d70*/  IMAD.X R9, R2, 0x1, R26, P0 ;  /* 0x0000000102097824 */ /* 0x000fea00000e061a */
[----:B------:R4:W-:Y:S01]  /*5d80*/  LDGSTS.E.BYPASS.LTC128B.128 [R132+0x15100], [R8.64], !P3 ;  /* 0x1510000008847fae */ /* 0x0009e2000d901d4e */
[----:B-1----:R-:W-:Y:S05]  /*5d90*/  IADD3 R6, P0, R0, R25, RZ ;  /* 0x0000001900067210 */ /* 0x002fea0007f1e0ff */
[----:B------:R-:W-:Y:S05]  /*5da0*/  IMAD.X R7, R2, 0x1, R24, P0 ;  /* 0x0000000102077824 */ /* 0x000fea00000e0618 */
[----:B------:R4:W-:Y:S01]  /*5db0*/  LDGSTS.E.BYPASS.LTC128B.128 [R132+0x17100], [R6.64], !P6 ;  /* 0x1710000006847fae */ /* 0x0009e2000f101d4e */
[----:B------:R-:W-:-:S05]  /*5dc0*/  BRA `(.L_x_4) ;  /* 0x000015e000007947 */ /* 0x000fca0003800000 */
.L_x_3:
[----:B------:R-:W3:Y:S01]  /*5dd0*/  LDL R4, [R1+0x60] ;  /* 0x0000600001047983 */ /* 0x000ee20000100800 */
[----:B------:R-:W-:Y:S04]  /*5de0*/  DEPBAR.LE SB0, 0x0 ;  /* 0x000080000000791a */ /* 0x000fe80000000000 */
[----:B------:R-:W4:Y:S01]  /*5df0*/  LDL R17, [R1+0x54] ;  /* 0x0000540001117983 */ /* 0x000f220000100800 */
[----:B------:R-:W-:Y:S04]  /*5e00*/  UISETP.GE.AND UP0, UPT, UR8, 0x1, UPT ;  /* 0x000000010800788c */ /* 0x000fe8000bf06270 */
[----:B------:R-:W5:Y:S05]  /*5e10*/  LDL.64 R14, [R1+0x58] ;  /* 0x00005800010e7983 */ /* 0x000f6a0000100a00 */
[----:B------:R-:W5:Y:S05]  /*5e20*/  LDL R16, [R1+0x98] ;  /* 0x0000980001107983 */ /* 0x000f6a0000100800 */
[----:B--2---:R-:W2:Y:S05]  /*5e30*/  LDL R13, [R1+0x94] ;  /* 0x00009400010d7983 */ /* 0x004eaa0000100800 */
[----:B------:R-:W2:Y:S05]  /*5e40*/  LDL R6, [R1+0x6c] ;  /* 0x00006c0001067983 */ /* 0x000eaa0000100800 */
        /* <DEDUP_REMOVED lines=12> */
[----:B------:R-:W-:Y:S06]  /*5f10*/  BAR.SYNC.DEFER_BLOCKING 0x0 ;  /* 0x0000000000007b1d */ /* 0x000fec0000010000 */
[----:B------:R-:W-:Y:S05]  /*5f20*/  LDSM.16.M88.4 R24, [R135+0x11100] ;  /* 0x011100008718783b */ /* 0x000fea0000000200 */
[----:B------:R-:W-:Y:S01]  /*5f30*/  LDSM.16.M88.4 R32, [R135+0x11900] ;  /* 0x011900008720783b */ /* 0x000fe20000000200 */
[----:B---3--:R-:W-:Y:S01]  /*5f40*/  SHF.R.S32.HI R0, RZ, 0x1f, R4 ;  /* 0x0000001fff007819 */ /* 0x008fe20000011404 */
[----:B------:R-:W-:Y:S04]  /*5f50*/  IMAD.WIDE.U32 R2, R4, c[0x0][0x208], RZ ;  /* 0x0000820004027a25 */ /* 0x000fe800078e00ff */
[----:B------:R-:W-:Y:S04]  /*5f60*/  IMAD R0, R0, c[0x0][0x208], RZ ;  /* 0x0000820000007a24 */ /* 0x000fe800078e02ff */
[----:B------:R-:W-:Y:S01]  /*5f70*/  IMAD R0, R4, c[0x0][0x20c], R0 ;  /* 0x0000830004007a24 */ /* 0x000fe200078e0200 */
[----:B----4-:R-:W-:Y:S04]  /*5f80*/  SHF.R.S32.HI R4, RZ, 0x1f, R17 ;  /* 0x0000001fff047819 */ /* 0x010fe80000011411 */
[----:B------:R-:W-:Y:S01]  /*5f90*/  IADD3 R3, R3, R0, RZ ;  /* 0x0000000003037210 */ /* 0x000fe20007ffe0ff */
[----:B------:R-:W-:Y:S04]  /*5fa0*/  IMAD R4, R4, c[0x0][0x218], RZ ;  /* 0x0000860004047a24 */ /* 0x000fe800078e02ff */
[C---:B------:R-:W-:Y:S04]  /*5fb0*/  IMAD.WIDE.U32 R2, R17.reuse, c[0x0][0x218], R2 ;  /* 0x0000860011027a25 */ /* 0x040fe800078e0002 */
[----:B------:R-:W-:Y:S01]  /*5fc0*/  IMAD R4, R17, c[0x0][0x21c], R4 ;  /* 0x0000870011047a24 */ /* 0x000fe200078e0204 */
[----:B------:R-:W-:Y:S04]  /*5fd0*/  IADD3 R0, P0, R2, UR20, RZ ;  /* 0x0000001402007c10 */ /* 0x000fe8000ff1e0ff */
[----:B------:R-:W-:Y:S02]  /*5fe0*/  IADD3.X R3, R3, UR5, R4, P0, !PT ;  /* 0x0000000503037c10 */ /* 0x000fe400087fe404 */
[C---:B------:R-:W-:Y:S04]  /*5ff0*/  LEA R4, P0, R0.reuse, c[0x0][0x1f8], 0x1 ;  /* 0x00007e0000047a11 */ /* 0x040fe800078008ff */
[----:B------:R-:W-:Y:S02]  /*6000*/  LEA.HI.X R3, R0, c[0x0][0x1fc], R3, 0x1, P0 ;  /* 0x00007f0000037a11 */ /* 0x000fe400000f0c03 */
[----:B------:R-:W5:Y:S05]  /*6010*/  SHFL.IDX PT, R0, R4, 0x1, 0x181f ;  /* 0x00381f0004007f89 */ /* 0x000f6a00000e0000 */
[----:B------:R-:W1:Y:S01]  /*6020*/  SHFL.IDX PT, R2, R3, 0x1, 0x181f ;  /* 0x00381f0003027f89 */ /* 0x000e6200000e0000 */
[----:B-----5:R-:W-:Y:S04]  /*6030*/  IADD3 R20, P1, P0, R16, R0, R14 ;  /* 0x0000000010147210 */ /* 0x020fe8000783e00e */
[----:B------:R-:W-:Y:S01]  /*6040*/  LDSM.16.M88.4 R16, [R135+0x10900] ;  /* 0x010900008710783b */ /* 0x000fe20000000200 */
[----:B-1----:R-:W-:Y:S02]  /*6050*/  IADD3.X R21, RZ, R2, R15, P1, P0 ;  /* 0x00000002ff157210 */ /* 0x002fe40000fe040f */
[----:B--2---:R-:W-:Y:S02]  /*6060*/  IADD3 R22, P1, P0, R13, R0, R6 ;  /* 0x000000000d167210 */ /* 0x004fe4000783e006 */
[----:B------:R-:W-:Y:S02]  /*6070*/  LDSM.16.M88.4 R176, [R176] ;  /* 0x00000000b0b0783b */ /* 0x000fe40000000200 */
[----:B------:R-:W-:Y:S02]  /*6080*/  IADD3.X R23, RZ, R2, R11, P1, P0 ;  /* 0x00000002ff177210 */ /* 0x000fe40000fe040b */
[----:B------:R-:W-:Y:S01]  /*6090*/  IADD3 R28, P1, P0, R12, R0, R5 ;  /* 0x000000000c1c7210 */ /* 0x000fe2000783e005 */
[----:B------:R-:W-:Y:S03]  /*60a0*/  LDSM.16.M88.4 R180, [R180] ;  /* 0x00000000b4b4783b */ /* 0x000fe60000000200 */
[----:B------:R-:W-:Y:S02]  /*60b0*/  IADD3.X R29, RZ, R2, R10, P1, P0 ;  /* 0x00000002ff1d7210 */ /* 0x000fe40000fe040a */
[----:B------:R-:W-:Y:S01]  /*60c0*/  IADD3 R30, P1, P0, R7, R0, R9 ;  /* 0x00000000071e7210 */ /* 0x000fe2000783e009 */
[----:B------:R-:W-:Y:S03]  /*60d0*/  LDSM.16.M88.4 R184, [R184] ;  /* 0x00000000b8b8783b */ /* 0x000fe60000000200 */
[----:B------:R-:W-:Y:S02]  /*60e0*/  IADD3.X R31, RZ, R2, R8, P1, P0 ;  /* 0x00000002ff1f7210 */ /* 0x000fe40000fe0408 */
[----:B------:R-:W1:Y:S05]  /*60f0*/  SHFL.IDX PT, R0, R4, RZ, 0x181f ;  /* 0x00181fff04007589 */ /* 0x000e6a00000e0000 */
[----:B------:R2:W3:Y:S05]  /*6100*/  SHFL.IDX PT, R2, R3, RZ, 0x181f ;  /* 0x00181fff03027589 */ /* 0x0004ea00000e0000 */
[----:B------:R-:W-:Y:S01]  /*6110*/  LDSM.16.M88.4 R188, [R188] ;  /* 0x00000000bcbc783b */ /* 0x000fe20000000200 */
[----:B-1----:R-:W-:Y:S04]  /*6120*/  IADD3 R12, P0, R14, R0, RZ ;  /* 0x000000000e0c7210 */ /* 0x002fe80007f1e0ff */
[----:B--2---:R-:W2:Y:S01]  /*6130*/  LDL R3, [R1+0xa0] ;  /* 0x0000a00001037983 */ /* 0x004ea20000100800 */
[----:B---3--:R-:W-:Y:S02]  /*6140*/  IADD3.X R13, R15, R2, RZ, P0, !PT ;  /* 0x000000020f0d7210 */ /* 0x008fe400007fe4ff */
[----:B------:R-:W-:Y:S04]  /*6150*/  IADD3 R6, P0, R0, R6, RZ ;  /* 0x0000000600067210 */ /* 0x000fe80007f1e0ff */
[----:B------:R-:W-:Y:S02]  /*6160*/  IADD3.X R7, R2, R11, RZ, P0, !PT ;  /* 0x0000000b02077210 */ /* 0x000fe400007fe4ff */
[----:B------:R-:W-:Y:S04]  /*6170*/  IADD3 R4, P0, R0, R5, RZ ;  /* 0x0000000500047210 */ /* 0x000fe80007f1e0ff */
[----:B------:R-:W-:Y:S02]  /*6180*/  IADD3.X R5, R2, R10, RZ, P0, !PT ;  /* 0x0000000a02057210 */ /* 0x000fe400007fe4ff */
[----:B------:R-:W-:Y:S02]  /*6190*/  IADD3 R14, P0, R0, R9, RZ ;  /* 0x00000009000e7210 */ /* 0x000fe40007f1e0ff */
[----:B------:R-:W3:Y:S02]  /*61a0*/  LDL R0, [R1+0xa4] ;  /* 0x0000a40001007983 */ /* 0x000ee40000100800 */
[----:B------:R-:W-:Y:S03]  /*61b0*/  IADD3.X R15, R2, R8, RZ, P0, !PT ;  /* 0x00000008020f7210 */ /* 0x000fe600007fe4ff */
[----:B------:R-:W1:Y:S05]  /*61c0*/  LDSM.16.M88.4 R8, [R135+0x10100] ;  /* 0x010100008708783b */ /* 0x000e6a0000000200 */
[----:B------:R-:W-:Y:S01]  /*61d0*/  @!PT LDS RZ, [RZ] ;  /* 0x00000000fffff984 */ /* 0x000fe20000000800 */
[----:B------:R-:W-:Y:S01]  /*61e0*/  @!PT LDS RZ, [RZ] ;  /* 0x00000000fffff984 */ /* 0x000fe20000000800 */
[----:B------:R-:W-:Y:S01]  /*61f0*/  @!PT LDS RZ, [RZ] ;  /* 0x00000000fffff984 */ /* 0x000fe20000000800 */
[----:B------:R4:W-:Y:S05]  /*6200*/  LDGSTS.E.BYPASS.LTC128B.128 [R132+0x100], [R12.64], !P5 ;  /* 0x001000000c847fae */ /* 0x0009ea000e901d4e */
[----:B------:R-:W5:Y:S05]  /*6210*/  LDL R2, [R1+0x9c] ;  /* 0x00009c0001027983 */ /* 0x000f6a0000100800 */
[----:B------:R1:W-:Y:S05]  /*6220*/  LDGSTS.E.BYPASS.LTC128B.128 [R132+0x2100], [R6.64], !P4 ;  /* 0x0210000006847fae */ /* 0x0003ea000e101d4e */
[----:B------:R1:W-:Y:S05]  /*6230*/  LDGSTS.E.BYPASS.LTC128B.128 [R132+0x4100], [R4.64], !P3 ;  /* 0x0410000004847fae */ /* 0x0003ea000d901d4e */
[----:B------:R2:W-:Y:S05]  /*6240*/  LDGSTS.E.BYPASS.LTC128B.128 [R132+0x6100], [R14.64], !P6 ;  /* 0x061000000e847fae */ /* 0x0005ea000f101d4e */
[----:B----4-:R-:W4:Y:S01]  /*6250*/  LDL R13, [R1+0xa8] ;  /* 0x0000a800010d7983 */ /* 0x010f220000100800 */
[C---:B-1----:R-:W-:Y:S08]  /*6260*/  HMMA.16816.F32.BF16 R4, R168.reuse, R8, RZ ;  /* 0x00000008a804723c */ /* 0x042ff000000418ff */
[C---:B------:R-:W-:Y:S01]  /*6270*/  HMMA.16816.F32.BF16 R8, R168.reuse, R10, RZ ;  /* 0x0000000aa808723c */ /* 0x040fe200000418ff */
[----:B---3--:R-:W-:Y:S02]  /*6280*/  ISETP.NE.U32.AND P1, PT, R0, RZ, PT ;  /* 0x000000ff0000720c */ /* 0x008fe40003f25070 */
[----:B------:R-:W3:Y:S01]  /*6290*/  LDL R0, [R1] ;  /* 0x0000000001007983 */ /* 0x000ee20000100800 */
[----:B----4-:R-:W-:Y:S04]  /*62a0*/  ISETP.NE.U32.AND P0, PT, R13, RZ, PT ;  /* 0x000000ff0d00720c */ /* 0x010fe80003f05070 */
[C---:B--2---:R-:W-:Y:S08]  /*62b0*/  HMMA.16816.F32.BF16 R12, R168.reuse, R16, RZ ;  /* 0x00000010a80c723c */ /* 0x044ff000000418ff */
[C---:B------:R-:W-:Y:S01]  /*62c0*/  HMMA.16816.F32.BF16 R16, R168.reuse, R18, RZ ;  /* 0x00000012a810723c */ /* 0x040fe200000418ff */
[----:B------:R1:W-:Y:S01]  /*62d0*/  LDGSTS.E.BYPASS.LTC128B.128.ZFILL [R132+0x1100], [R20.64], P0 ;  /* 0x0110000014847fae */ /* 0x0003e20008141d4e */
[----:B------:R-:W-:Y:S04]  /*62e0*/  ISETP.NE.U32.AND P0, PT, R3, RZ, PT ;  /* 0x000000ff0300720c */ /* 0x000fe80003f05070 */
[----:B------:R1:W-:Y:S01]  /*62f0*/  LDGSTS.E.BYPASS.LTC128B.128.ZFILL [R132+0x3100], [R22.64], P1 ;  /* 0x0310000016847fae */ /* 0x0003e20008941d4e */
[----:B-----5:R-:W-:Y:S04]  /*6300*/  ISETP.NE.U32.AND P1, PT, R2, RZ, PT ;  /* 0x000000ff0200720c */ /* 0x020fe80003f25070 */
[----:B------:R-:W2:Y:S05]  /*6310*/  LDL R3, [R1+0x2c] ;  /* 0x00002c0001037983 */ /* 0x000eaa0000100800 */
[----:B------:R4:W-:Y:S01]  /*6320*/  LDGSTS.E.BYPASS.LTC128B.128.ZFILL [R132+0x5100], [R28.64], P0 ;  /* 0x051000001c847fae */ /* 0x0009e20008141d4e */
[----:B------:R-:W-:Y:S04]  /*6330*/  PLOP3.LUT P0, PT, PT, PT, UP0, 0x80, 0x0 ;  /* 0x000000000000781c */ /* 0x000fe80003f0f008 */
[----:B------:R4:W-:Y:S05]  /*6340*/  LDGSTS.E.BYPASS.LTC128B.128.ZFILL [R132+0x7100], [R30.64], P1 ;  /* 0x071000001e847fae */ /* 0x0009ea0008941d4e */
[----:B------:R-:W5:Y:S05]  /*6350*/  LDL R2, [R1+0x28] ;  /* 0x0000280001027983 */ /* 0x000f6a0000100800 */
[----:B------:R-:W0:Y:S01]  /*6360*/  LDGDEPBAR ;  /* 0x00000000000079af */ /* 0x000e220000000000 */
[C---:B-1----:R-:W-:Y:S08]  /*6370*/  HMMA.16816.F32.BF16 R20, R168.reuse, R24, RZ ;  /* 0x00000018a814723c */ /* 0x042ff000000418ff */
[C---:B------:R-:W-:Y:S08]  /*6380*/  HMMA.16816.F32.BF16 R24, R168.reuse, R26, RZ ;  /* 0x0000001aa818723c */ /* 0x040ff000000418ff */
[C---:B----4-:R-:W-:Y:S08]  /*6390*/  HMMA.16816.F32.BF16 R28, R168.reuse, R32, RZ ;  /* 0x00000020a81c723c */ /* 0x050ff000000418ff */
[----:B------:R-:W-:Y:S08]  /*63a0*/  HMMA.16816.F32.BF16 R32, R168, R34, RZ ;  /* 0x00000022a820723c */ /* 0x000ff000000418ff */
[C---:B------:R-:W-:Y:S08]  /*63b0*/  HMMA.16816.F32.BF16 R4, R172.reuse, R176, R4 ;  /* 0x000000b0ac04723c */ /* 0x040ff00000041804 */
[C---:B------:R-:W-:Y:S08]  /*63c0*/  HMMA.16816.F32.BF16 R8, R172.reuse, R178, R8 ;  /* 0x000000b2ac08723c */ /* 0x040ff00000041808 */
[C---:B------:R-:W-:Y:S08]  /*63d0*/  HMMA.16816.F32.BF16 R12, R172.reuse, R180, R12 ;  /* 0x000000b4ac0c723c */ /* 0x040ff0000004180c */
[C---:B------:R-:W-:Y:S08]  /*63e0*/  HMMA.16816.F32.BF16 R16, R172.reuse, R182, R16 ;  /* 0x000000b6ac10723c */ /* 0x040ff00000041810 */
[C---:B------:R-:W-:Y:S08]  /*63f0*/  HMMA.16816.F32.BF16 R20, R172.reuse, R184, R20 ;  /* 0x000000b8ac14723c */ /* 0x040ff00000041814 */
[C---:B------:R-:W-:Y:S08]  /*6400*/  HMMA.16816.F32.BF16 R24, R172.reuse, R186, R24 ;  /* 0x000000baac18723c */ /* 0x040ff00000041818 */
[C---:B------:R-:W-:Y:S01]  /*6410*/  HMMA.16816.F32.BF16 R28, R172.reuse, R188, R28 ;  /* 0x000000bcac1c723c */ /* 0x040fe2000004181c */
[----:B------:R-:W4:Y:S05]  /*6420*/  LDL R188, [R1+0x34] ;  /* 0x0000340001bc7983 */ /* 0x000f2a0000100800 */
[----:B------:R-:W2:Y:S02]  /*6430*/  LDL R189, [R1+0x30] ;  /* 0x0000300001bd7983 */ /* 0x000ea40000100800 */
[----:B------:R-:W-:Y:S03]  /*6440*/  HMMA.16816.F32.BF16 R32, R172, R190, R32 ;  /* 0x000000beac20723c */ /* 0x000fe60000041820 */
[----:B---3--:R-:W1:Y:S05]  /*6450*/  LDSM.16.M88.4 R176, [R0+0x10100] ;  /* 0x0101000000b0783b */ /* 0x008e6a0000000200 */
[----:B------:R-:W3:Y:S05]  /*6460*/  LDSM.16.M88.4 R180, [R0+0x10900] ;  /* 0x0109000000b4783b */ /* 0x000eea0000000200 */
[----:B------:R-:W-:Y:S01]  /*6470*/  LDSM.16.M88.4 R184, [R0+0x11900] ;  /* 0x0119000000b8783b */ /* 0x000fe20000000200 */
[C---:B-1----:R-:W-:Y:S08]  /*6480*/  HMMA.16816.F32.BF16 R4, R192.reuse, R176, R4 ;  /* 0x000000b0c004723c */ /* 0x042ff00000041804 */
[C---:B------:R-:W-:Y:S01]  /*6490*/  HMMA.16816.F32.BF16 R8, R192.reuse, R178, R8 ;  /* 0x000000b2c008723c */ /* 0x040fe20000041808 */
[----:B------:R-:W1:Y:S07]  /*64a0*/  LDSM.16.M88.4 R176, [R0+0x11100] ;  /* 0x0111000000b0783b */ /* 0x000e6e0000000200 */
[C---:B---3--:R-:W-:Y:S08]  /*64b0*/  HMMA.16816.F32.BF16 R12, R192.reuse, R180, R12 ;  /* 0x000000b4c00c723c */ /* 0x048ff0000004180c */
[C---:B------:R-:W-:Y:S01]  /*64c0*/  HMMA.16816.F32.BF16 R16, R192.reuse, R182, R16 ;  /* 0x000000b6c010723c */ /* 0x040fe20000041810 */
[----:B------:R-:W3:Y:S07]  /*64d0*/  LDSM.16.M88.4 R180, [R250] ;  /* 0x00000000fab4783b */ /* 0x000eee0000000200 */
[C---:B-1----:R-:W-:Y:S08]  /*64e0*/  HMMA.16816.F32.BF16 R20, R192.reuse, R176, R20 ;  /* 0x000000b0c014723c */ /* 0x042ff00000041814 */
[C---:B------:R-:W-:Y:S01]  /*64f0*/  HMMA.16816.F32.BF16 R24, R192.reuse, R178, R24 ;  /* 0x000000b2c018723c */ /* 0x040fe20000041818 */
[----:B------:R-:W1:Y:S07]  /*6500*/  LDSM.16.M88.4 R176, [R250+0x800] ;  /* 0x00080000fab0783b */ /* 0x000e6e0000000200 */
[C---:B------:R-:W-:Y:S08]  /*6510*/  HMMA.16816.F32.BF16 R28, R192.reuse, R184, R28 ;  /* 0x000000b8c01c723c */ /* 0x040ff0000004181c */
[----:B------:R-:W-:Y:S01]  /*6520*/  HMMA.16816.F32.BF16 R32, R192, R186, R32 ;  /* 0x000000bac020723c */ /* 0x000fe20000041820 */
[----:B------:R-:W5:Y:S07]  /*6530*/  LDSM.16.M88.4 R184, [R250+0x1000] ;  /* 0x00100000fab8783b */ /* 0x000f6e0000000200 */
[C---:B---3--:R-:W-:Y:S08]  /*6540*/  HMMA.16816.F32.BF16 R4, R196.reuse, R180, R4 ;  /* 0x000000b4c404723c */ /* 0x048ff00000041804 */
[C---:B------:R-:W-:Y:S01]  /*6550*/  HMMA.16816.F32.BF16 R8, R196.reuse, R182, R8 ;  /* 0x000000b6c408723c */ /* 0x040fe20000041808 */
[----:B------:R-:W3:Y:S07]  /*6560*/  LDSM.16.M88.4 R180, [R250+0x1800] ;  /* 0x00180000fab4783b */ /* 0x000eee0000000200 */
[C---:B-1----:R-:W-:Y:S08]  /*6570*/  HMMA.16816.F32.BF16 R12, R196.reuse, R176, R12 ;  /* 0x000000b0c40c723c */ /* 0x042ff0000004180c */
[C---:B------:R-:W-:Y:S01]  /*6580*/  HMMA.16816.F32.BF16 R16, R196.reuse, R178, R16 ;  /* 0x000000b2c410723c */ /* 0x040fe20000041810 */
[----:B------:R-:W1:Y:S07]  /*6590*/  LDSM.16.M88.4 R176, [R135+0x12100] ;  /* 0x0121000087b0783b */ /* 0x000e6e0000000200 */
[C---:B-----5:R-:W-:Y:S08]  /*65a0*/  HMMA.16816.F32.BF16 R20, R196.reuse, R184, R20 ;  /* 0x000000b8c414723c */ /* 0x060ff00000041814 */
[C---:B------:R-:W-:Y:S01]  /*65b0*/  HMMA.16816.F32.BF16 R24, R196.reuse, R186, R24 ;  /* 0x000000bac418723c */ /* 0x040fe20000041818 */
[----:B------:R-:W5:Y:S07]  /*65c0*/  LDSM.16.M88.4 R184, [R135+0x12900] ;  /* 0x0129000087b8783b */ /* 0x000f6e0000000200 */
[C---:B---3--:R-:W-:Y:S08]  /*65d0*/  HMMA.16816.F32.BF16 R28, R196.reuse, R180, R28 ;  /* 0x000000b4c41c723c */ /* 0x048ff0000004181c */
[----:B------:R-:W-:Y:S01]  /*65e0*/  HMMA.16816.F32.BF16 R32, R196, R182, R32 ;  /* 0x000000b6c420723c */ /* 0x000fe20000041820 */
[----:B------:R-:W3:Y:S07]  /*65f0*/  LDSM.16.M88.4 R180, [R135+0x13100] ;  /* 0x0131000087b4783b */ /* 0x000eee0000000200 */
[C---:B-1----:R-:W-:Y:S08]  /*6600*/  HMMA.16816.F32.BF16 R4, R200.reuse, R176, R4 ;  /* 0x000000b0c804723c */ /* 0x042ff00000041804 */
[C---:B------:R-:W-:Y:S01]  /*6610*/  HMMA.16816.F32.BF16 R8, R200.reuse, R178, R8 ;  /* 0x000000b2c808723c */ /* 0x040fe20000041808 */
[----:B------:R-:W1:Y:S07]  /*6620*/  LDSM.16.M88.4 R176, [R135+0x13900] ;  /* 0x0139000087b0783b */ /* 0x000e6e0000000200 */
[C---:B-----5:R-:W-:Y:S08]  /*6630*/  HMMA.16816.F32.BF16 R12, R200.reuse, R184, R12 ;  /* 0x000000b8c80c723c */ /* 0x060ff0000004180c */
[C---:B------:R-:W-:Y:S01]  /*6640*/  HMMA.16816.F32.BF16 R16, R200.reuse, R186, R16 ;  /* 0x000000bac810723c */ /* 0x040fe20000041810 */
[----:B----4-:R4:W5:Y:S07]  /*6650*/  LDSM.16.M88.4 R184, [R188] ;  /* 0x00000000bcb8783b */ /* 0x01096e0000000200 */
[C---:B---3--:R-:W-:Y:S08]  /*6660*/  HMMA.16816.F32.BF16 R20, R200.reuse, R180, R20 ;  /* 0x000000b4c814723c */ /* 0x048ff00000041814 */
[C---:B------:R-:W-:Y:S01]  /*6670*/  HMMA.16816.F32.BF16 R24, R200.reuse, R182, R24 ;  /* 0x000000b6c818723c */ /* 0x040fe20000041818 */
[----:B--2---:R2:W3:Y:S05]  /*6680*/  LDSM.16.M88.4 R180, [R189] ;  /* 0x00000000bdb4783b */ /* 0x0044ea0000000200 */
[----:B----4-:R-:W4:Y:S02]  /*6690*/  LDL R188, [R1+0x20] ;  /* 0x0000200001bc7983 */ /* 0x010f240000100800 */
[C---:B-1----:R-:W-:Y:S08]  /*66a0*/  HMMA.16816.F32.BF16 R28, R200.reuse, R176, R28 ;  /* 0x000000b0c81c723c */ /* 0x042ff0000004181c */
[----:B------:R-:W-:Y:S01]  /*66b0*/  HMMA.16816.F32.BF16 R32, R200, R178, R32 ;  /* 0x000000b2c820723c */ /* 0x000fe20000041820 */
[----:B------:R1:W1:Y:S05]  /*66c0*/  LDSM.16.M88.4 R176, [R3] ;  /* 0x0000000003b0783b */ /* 0x00026a0000000200 */
[----:B--2---:R-:W2:Y:S02]  /*66d0*/  LDL R189, [R1+0x24] ;  /* 0x0000240001bd7983 */ /* 0x004ea40000100800 */
[C---:B-----5:R-:W-:Y:S08]  /*66e0*/  HMMA.16816.F32.BF16 R4, R204.reuse, R184, R4 ;  /* 0x000000b8cc04723c */ /* 0x060ff00000041804 */
[C---:B------:R-:W-:Y:S01]  /*66f0*/  HMMA.16816.F32.BF16 R8, R204.reuse, R186, R8 ;  /* 0x000000bacc08723c */ /* 0x040fe20000041808 */
[----:B------:R5:W1:Y:S07]  /*6700*/  LDSM.16.M88.4 R184, [R2] ;  /* 0x0000000002b8783b */ /* 0x000a6e0000000200 */
[C---:B---3--:R-:W-:Y:S01]  /*6710*/  HMMA.16816.F32.BF16 R12, R204.reuse, R180, R12 ;  /* 0x000000b4cc0c723c */ /* 0x048fe2000004180c */
[----:B-1----:R-:W3:Y:S07]  /*6720*/  LDL R3, [R1+0x1c] ;  /* 0x00001c0001037983 */ /* 0x002eee0000100800 */
[C---:B------:R-:W-:Y:S01]  /*6730*/  HMMA.16816.F32.BF16 R16, R204.reuse, R182, R16 ;  /* 0x000000b6cc10723c */ /* 0x040fe20000041810 */
[----:B------:R-:W1:Y:S05]  /*6740*/  LDSM.16.M88.4 R180, [R0+0x12100] ;  /* 0x0121000000b4783b */ /* 0x000e6a0000000200 */
[----:B-----5:R-:W4:Y:S02]  /*6750*/  LDL R2, [R1+0x18] ;  /* 0x0000180001027983 */ /* 0x020f240000100800 */
[C---:B------:R-:W-:Y:S08]  /*6760*/  HMMA.16816.F32.BF16 R20, R204.reuse, R176, R20 ;  /* 0x000000b0cc14723c */ /* 0x040ff00000041814 */
[C---:B------:R-:W-:Y:S01]  /*6770*/  HMMA.16816.F32.BF16 R24, R204.reuse, R178, R24 ;  /* 0x000000b2cc18723c */ /* 0x040fe20000041818 */
[----:B------:R-:W1:Y:S07]  /*6780*/  LDSM.16.M88.4 R176, [R0+0x12900] ;  /* 0x0129000000b0783b */ /* 0x000e6e0000000200 */
[C---:B------:R-:W-:Y:S08]  /*6790*/  HMMA.16816.F32.BF16 R28, R204.reuse, R184, R28 ;  /* 0x000000b8cc1c723c */ /* 0x040ff0000004181c */
[----:B------:R-:W-:Y:S01]  /*67a0*/  HMMA.16816.F32.BF16 R32, R204, R186, R32 ;  /* 0x000000bacc20723c */ /* 0x000fe20000041820 */
[----:B------:R-:W1:Y:S07]  /*67b0*/  LDSM.16.M88.4 R184, [R0+0x13100] ;  /* 0x0131000000b8783b */ /* 0x000e6e0000000200 */
[C---:B-1----:R-:W-:Y:S08]  /*67c0*/  HMMA.16816.F32.BF16 R4, R208.reuse, R180, R4 ;  /* 0x000000b4d004723c */ /* 0x042ff00000041804 */
[C---:B------:R-:W-:Y:S01]  /*67d0*/  HMMA.16816.F32.BF16 R8, R208.reuse, R182, R8 ;  /* 0x000000b6d008723c */ /* 0x040fe20000041808 */
[----:B------:R-:W1:Y:S07]  /*67e0*/  LDSM.16.M88.4 R180, [R0+0x13900] ;  /* 0x0139000000b4783b */ /* 0x000e6e0000000200 */
[C---:B------:R-:W-:Y:S08]  /*67f0*/  HMMA.16816.F32.BF16 R12, R208.reuse, R176, R12 ;  /* 0x000000b0d00c723c */ /* 0x040ff0000004180c */
[C---:B------:R-:W-:Y:S01]  /*6800*/  HMMA.16816.F32.BF16 R16, R208.reuse, R178, R16 ;  /* 0x000000b2d010723c */ /* 0x040fe20000041810 */
[----:B------:R-:W1:Y:S07]  /*6810*/  LDSM.16.M88.4 R176, [R250+0x2000] ;  /* 0x00200000fab0783b */ /* 0x000e6e0000000200 */
[C---:B------:R-:W-:Y:S08]  /*6820*/  HMMA.16816.F32.BF16 R20, R208.reuse, R184, R20 ;  /* 0x000000b8d014723c */ /* 0x040ff00000041814 */
[C---:B------:R-:W-:Y:S01]  /*6830*/  HMMA.16816.F32.BF16 R24, R208.reuse, R186, R24 ;  /* 0x000000bad018723c */ /* 0x040fe20000041818 */
[----:B------:R-:W1:Y:S07]  /*6840*/  LDSM.16.M88.4 R184, [R250+0x2800] ;  /* 0x00280000fab8783b */ /* 0x000e6e0000000200 */
[C---:B-1----:R-:W-:Y:S08]  /*6850*/  HMMA.16816.F32.BF16 R28, R208.reuse, R180, R28 ;  /* 0x000000b4d01c723c */ /* 0x042ff0000004181c */
[----:B------:R-:W-:Y:S01]  /*6860*/  HMMA.16816.F32.BF16 R32, R208, R182, R32 ;  /* 0x000000b6d020723c */ /* 0x000fe20000041820 */
        /* <DEDUP_REMOVED lines=8> */
[C---:B------:R-:W-:Y:S01]  /*68f0*/  HMMA.16816.F32.BF16 R24, R212.reuse, R182, R24 ;  /* 0x000000b6d418723c */ /* 0x040fe20000041818 */
[----:B------:R-:W1:Y:S07]  /*6900*/  LDSM.16.M88.4 R180, [R135+0x14900] ;  /* 0x0149000087b4783b */ /* 0x000e6e0000000200 */
[C---:B------:R-:W-:Y:S08]  /*6910*/  HMMA.16816.F32.BF16 R28, R212.reuse, R176, R28 ;  /* 0x000000b0d41c723c */ /* 0x040ff0000004181c */
[----:B------:R-:W-:Y:S01]  /*6920*/  HMMA.16816.F32.BF16 R32, R212, R178, R32 ;  /* 0x000000b2d420723c */ /* 0x000fe20000041820 */
[----:B------:R-:W1:Y:S07]  /*6930*/  LDSM.16.M88.4 R176, [R135+0x15100] ;  /* 0x0151000087b0783b */ /* 0x000e6e0000000200 */
[C---:B------:R-:W-:Y:S08]  /*6940*/  HMMA.16816.F32.BF16 R4, R216.reuse, R184, R4 ;  /* 0x000000b8d804723c */ /* 0x040ff00000041804 */
[C---:B------:R-:W-:Y:S01]  /*6950*/  HMMA.16816.F32.BF16 R8, R216.reuse, R186, R8 ;  /* 0x000000bad808723c */ /* 0x040fe20000041808 */
[----:B------:R-:W1:Y:S07]  /*6960*/  LDSM.16.M88.4 R184, [R135+0x15900] ;  /* 0x0159000087b8783b */ /* 0x000e6e0000000200 */
[C---:B-1----:R-:W-:Y:S08]  /*6970*/  HMMA.16816.F32.BF16 R12, R216.reuse, R180, R12 ;  /* 0x000000b4d80c723c */ /* 0x042ff0000004180c */
[C---:B------:R-:W-:Y:S08]  /*6980*/  HMMA.16816.F32.BF16 R16, R216.reuse, R182, R16 ;  /* 0x000000b6d810723c */ /* 0x040ff00000041810 */
[C---:B------:R-:W-:Y:S08]  /*6990*/  HMMA.16816.F32.BF16 R20, R216.reuse, R176, R20 ;  /* 0x000000b0d814723c */ /* 0x040ff00000041814 */
[C---:B------:R-:W-:Y:S08]  /*69a0*/  HMMA.16816.F32.BF16 R24, R216.reuse, R178, R24 ;  /* 0x000000b2d818723c */ /* 0x040ff00000041818 */
[C---:B------:R-:W-:Y:S08]  /*69b0*/  HMMA.16816.F32.BF16 R28, R216.reuse, R184, R28 ;  /* 0x000000b8d81c723c */ /* 0x040ff0000004181c */
[----:B------:R-:W-:Y:S01]  /*69c0*/  HMMA.16816.F32.BF16 R32, R216, R186, R32 ;  /* 0x000000bad820723c */ /* 0x000fe20000041820 */
[----:B----4-:R1:W-:Y:S05]  /*69d0*/  LDSM.16.M88.4 R176, [R188] ;  /* 0x00000000bcb0783b */ /* 0x0103ea0000000200 */
[----:B--2---:R2:W4:Y:S05]  /*69e0*/  LDSM.16.M88.4 R180, [R189] ;  /* 0x00000000bdb4783b */ /* 0x00452a0000000200 */
[----:B-1----:R-:W5:Y:S05]  /*69f0*/  LDL R188, [R1+0x10] ;  /* 0x0000100001bc7983 */ /* 0x002f6a0000100800 */
[----:B---3--:R1:W3:Y:S05]  /*6a00*/  LDSM.16.M88.4 R184, [R3] ;  /* 0x0000000003b8783b */ /* 0x0082ea0000000200 */
[----:B--2---:R-:W2:Y:S01]  /*6a10*/  LDL R189, [R1+0x14] ;  /* 0x0000140001bd7983 */ /* 0x004ea20000100800 */
[C---:B----4-:R-:W-:Y:S04]  /*6a20*/  HMMA.16816.F32.BF16 R4, R220.reuse, R180, R4 ;  /* 0x000000b4dc04723c */ /* 0x050fe80000041804 */
[----:B-1----:R-:W4:Y:S04]  /*6a30*/  LDL R3, [R1+0xc] ;  /* 0x00000c0001037983 */ /* 0x002f280000100800 */
[C---:B------:R-:W-:Y:S01]  /*6a40*/  HMMA.16816.F32.BF16 R8, R220.reuse, R182, R8 ;  /* 0x000000b6dc08723c */ /* 0x040fe20000041808 */
[----:B------:R1:W1:Y:S07]  /*6a50*/  LDSM.16.M88.4 R180, [R2] ;  /* 0x0000000002b4783b */ /* 0x00026e0000000200 */
[C---:B------:R-:W-:Y:S08]  /*6a60*/  HMMA.16816.F32.BF16 R12, R220.reuse, R176, R12 ;  /* 0x000000b0dc0c723c */ /* 0x040ff0000004180c */
[C---:B------:R-:W-:Y:S01]  /*6a70*/  HMMA.16816.F32.BF16 R16, R220.reuse, R178, R16 ;  /* 0x000000b2dc10723c */ /* 0x040fe20000041810 */
[----:B------:R-:W1:Y:S07]  /*6a80*/  LDSM.16.M88.4 R176, [R0+0x14100] ;  /* 0x0141000000b0783b */ /* 0x000e6e0000000200 */
[C---:B---3--:R-:W-:Y:S01]  /*6a90*/  HMMA.16816.F32.BF16 R20, R220.reuse, R184, R20 ;  /* 0x000000b8dc14723c */ /* 0x048fe20000041814 */
[----:B-1----:R-:W3:Y:S07]  /*6aa0*/  LDL R2, [R1+0x8] ;  /* 0x0000080001027983 */ /* 0x002eee0000100800 */
        /* <DEDUP_REMOVED lines=33> */
[C---:B------:R-:W-:Y:S08]  /*6cc0*/  HMMA.16816.F32.BF16 R16, R232.reuse, R178, R16 ;  /* 0x000000b2e810723c */ /* 0x040ff00000041810 */
[C---:B-1----:R-:W-:Y:S08]  /*6cd0*/  HMMA.16816.F32.BF16 R20, R232.reuse, R184, R20 ;  /* 0x000000b8e814723c */ /* 0x042ff00000041814 */
[C---:B------:R-:W-:Y:S08]  /*6ce0*/  HMMA.16816.F32.BF16 R24, R232.reuse, R186, R24 ;  /* 0x000000bae818723c */ /* 0x040ff00000041818 */
[C---:B------:R-:W-:Y:S08]  /*6cf0*/  HMMA.16816.F32.BF16 R28, R232.reuse, R180, R28 ;  /* 0x000000b4e81c723c */ /* 0x040ff0000004181c */
[----:B------:R-:W-:Y:S01]  /*6d00*/  HMMA.16816.F32.BF16 R32, R232, R182, R32 ;  /* 0x000000b6e820723c */ /* 0x000fe20000041820 */
[----:B-----5:R-:W-:Y:S05]  /*6d10*/  LDSM.16.M88.4 R184, [R188] ;  /* 0x00000000bcb8783b */ /* 0x020fea0000000200 */
[----:B--2---:R-:W1:Y:S05]  /*6d20*/  LDSM.16.M88.4 R176, [R189] ;  /* 0x00000000bdb0783b */ /* 0x004e6a0000000200 */
[----:B----4-:R-:W2:Y:S01]  /*6d30*/  LDSM.16.M88.4 R180, [R3] ;  /* 0x0000000003b4783b */ /* 0x010ea20000000200 */
[C---:B-1----:R-:W-:Y:S08]  /*6d40*/  HMMA.16816.F32.BF16 R4, R236.reuse, R176, R4 ;  /* 0x000000b0ec04723c */ /* 0x042ff00000041804 */
[C---:B------:R-:W-:Y:S01]  /*6d50*/  HMMA.16816.F32.BF16 R8, R236.reuse, R178, R8 ;  /* 0x000000b2ec08723c */ /* 0x040fe20000041808 */
[----:B---3--:R-:W1:Y:S07]  /*6d60*/  LDSM.16.M88.4 R176, [R2] ;  /* 0x0000000002b0783b */ /* 0x008e6e0000000200 */
[C---:B------:R-:W-:Y:S08]  /*6d70*/  HMMA.16816.F32.BF16 R12, R236.reuse, R184, R12 ;  /* 0x000000b8ec0c723c */ /* 0x040ff0000004180c */
[C---:B------:R-:W-:Y:S01]  /*6d80*/  HMMA.16816.F32.BF16 R16, R236.reuse, R186, R16 ;  /* 0x000000baec10723c */ /* 0x040fe20000041810 */
[----:B------:R-:W3:Y:S07]  /*6d90*/  LDSM.16.M88.4 R184, [R0+0x16100] ;  /* 0x0161000000b8783b */ /* 0x000eee0000000200 */
[C---:B--2---:R-:W-:Y:S08]  /*6da0*/  HMMA.16816.F32.BF16 R20, R236.reuse, R180, R20 ;  /* 0x000000b4ec14723c */ /* 0x044ff00000041814 */
[C---:B------:R-:W-:Y:S01]  /*6db0*/  HMMA.16816.F32.BF16 R24, R236.reuse, R182, R24 ;  /* 0x000000b6ec18723c */ /* 0x040fe20000041818 */
[----:B------:R-:W2:Y:S07]  /*6dc0*/  LDSM.16.M88.4 R180, [R0+0x16900] ;  /* 0x0169000000b4783b */ /* 0x000eae0000000200 */
[C---:B-1----:R-:W-:Y:S08]  /*6dd0*/  HMMA.16816.F32.BF16 R28, R236.reuse, R176, R28 ;  /* 0x000000b0ec1c723c */ /* 0x042ff0000004181c */
[----:B------:R-:W-:Y:S01]  /*6de0*/  HMMA.16816.F32.BF16 R32, R236, R178, R32 ;  /* 0x000000b2ec20723c */ /* 0x000fe20000041820 */
[----:B------:R-:W1:Y:S07]  /*6df0*/  LDSM.16.M88.4 R176, [R0+0x17100] ;  /* 0x0171000000b0783b */ /* 0x000e6e0000000200 */
[C---:B---3--:R-:W-:Y:S08]  /*6e00*/  HMMA.16816.F32.BF16 R4, R240.reuse, R184, R4 ;  /* 0x000000b8f004723c */ /* 0x048ff00000041804 */
[C---:B------:R-:W-:Y:S01]  /*6e10*/  HMMA.16816.F32.BF16 R8, R240.reuse, R186, R8 ;  /* 0x000000baf008723c */ /* 0x040fe20000041808 */
[----:B------:R-:W3:Y:S07]  /*6e20*/  LDSM.16.M88.4 R184, [R0+0x17900] ;  /* 0x0179000000b8783b */ /* 0x000eee0000000200 */
[C---:B--2---:R-:W-:Y:S08]  /*6e30*/  HMMA.16816.F32.BF16 R12, R240.reuse, R180, R12 ;  /* 0x000000b4f00c723c */ /* 0x044ff0000004180c */
[C---:B------:R-:W-:Y:S01]  /*6e40*/  HMMA.16816.F32.BF16 R16, R240.reuse, R182, R16 ;  /* 0x000000b6f010723c */ /* 0x040fe20000041810 */
[----:B------:R-:W2:Y:S07]  /*6e50*/  LDSM.16.M88.4 R180, [R250+0x6000] ;  /* 0x00600000fab4783b */ /* 0x000eae0000000200 */
[C---:B-1----:R-:W-:Y:S08]  /*6e60*/  HMMA.16816.F32.BF16 R20, R240.reuse, R176, R20 ;  /* 0x000000b0f014723c */ /* 0x042ff00000041814 */
[C---:B------:R-:W-:Y:S01]  /*6e70*/  HMMA.16816.F32.BF16 R24, R240.reuse, R178, R24 ;  /* 0x000000b2f018723c */ /* 0x040fe20000041818 */
[----:B------:R-:W1:Y:S07]  /*6e80*/  LDSM.16.M88.4 R176, [R250+0x6800] ;  /* 0x00680000fab0783b */ /* 0x000e6e0000000200 */
[C---:B---3--:R-:W-:Y:S08]  /*6e90*/  HMMA.16816.F32.BF16 R28, R240.reuse, R184, R28 ;  /* 0x000000b8f01c723c */ /* 0x048ff0000004181c */
[----:B------:R-:W-:Y:S08]  /*6ea0*/  HMMA.16816.F32.BF16 R32, R240, R186, R32 ;  /* 0x000000baf020723c */ /* 0x000ff00000041820 */
[C---:B--2---:R-:W-:Y:S08]  /*6eb0*/  HMMA.16816.F32.BF16 R4, R244.reuse, R180, R4 ;  /* 0x000000b4f404723c */ /* 0x044ff00000041804 */
[C---:B------:R-:W-:Y:S08]  /*6ec0*/  HMMA.16816.F32.BF16 R8, R244.reuse, R182, R8 ;  /* 0x000000b6f408723c */ /* 0x040ff00000041808 */
[C---:B-1----:R-:W-:Y:S08]  /*6ed0*/  HMMA.16816.F32.BF16 R12, R244.reuse, R176, R12 ;  /* 0x000000b0f40c723c */ /* 0x042ff0000004180c */
[----:B------:R-:W-:Y:S01]  /*6ee0*/  FMUL.FTZ R6, R6, c[0x0][0x320] ;  /* 0x0000c80006067a20 */ /* 0x000fe20000410000 */
[C---:B------:R-:W-:Y:S03]  /*6ef0*/  HMMA.16816.F32.BF16 R16, R244.reuse, R178, R16 ;  /* 0x000000b2f410723c */ /* 0x040fe60000041810 */
[----:B------:R-:W1:Y:S01]  /*6f00*/  MUFU.TANH R2, R6 ;  /* 0x0000000600027308 */ /* 0x000e620000002400 */
[----:B------:R-:W-:Y:S02]  /*6f10*/  FMUL.FTZ R7, R7, c[0x0][0x320] ;  /* 0x0000c80007077a20 */ /* 0x000fe40000410000 */
[----:B------:R-:W-:Y:S02]  /*6f20*/  FMUL.FTZ R4, R4, c[0x0][0x320] ;  /* 0x0000c80004047a20 */ /* 0x000fe40000410000 */
[----:B------:R-:W-:Y:S04]  /*6f30*/  FMUL.FTZ R5, R5, c[0x0][0x320] ;  /* 0x0000c80005057a20 */ /* 0x000fe80000410000 */
[----:B------:R-:W-:Y:S01]  /*6f40*/  FMUL.FTZ R8, R8, c[0x0][0x320] ;  /* 0x0000c80008087a20 */ /* 0x000fe20000410000 */
[----:B------:R-:W2:Y:S01]  /*6f50*/  MUFU.TANH R0, R7 ;  /* 0x0000000700007308 */ /* 0x000ea20000002400 */
[----:B------:R-:W-:Y:S02]  /*6f60*/  FMUL.FTZ R9, R9, c[0x0][0x320] ;  /* 0x0000c80009097a20 */ /* 0x000fe40000410000 */
[----:B------:R-:W-:Y:S02]  /*6f70*/  FMUL.FTZ R10, R10, c[0x0][0x320] ;  /* 0x0000c8000a0a7a20 */ /* 0x000fe40000410000 */
[----:B------:R-:W-:Y:S02]  /*6f80*/  FMUL.FTZ R11, R11, c[0x0][0x320] ;  /* 0x0000c8000b0b7a20 */ /* 0x000fe40000410000 */
[----:B------:R-:W-:Y:S02]  /*6f90*/  FMUL.FTZ R13, R13, c[0x0][0x320] ;  /* 0x0000c8000d0d7a20 */ /* 0x000fe40000410000 */
[----:B------:R-:W-:Y:S01]  /*6fa0*/  FMUL.FTZ R14, R14, c[0x0][0x320] ;  /* 0x0000c8000e0e7a20 */ /* 0x000fe20000410000 */
[----:B------:R-:W-:Y:S01]  /*6fb0*/  MUFU.TANH R184, R4 ;  /* 0x0000000400b87308 */ /* 0x000fe20000002400 */
[----:B------:R-:W-:Y:S02]  /*6fc0*/  FMUL.FTZ R15, R15, c[0x0][0x320] ;  /* 0x0000c8000f0f7a20 */ /* 0x000fe40000410000 */
[----:B------:R-:W-:Y:S01]  /*6fd0*/  FMUL.FTZ R16, R16, c[0x0][0x320] ;  /* 0x0000c80010107a20 */ /* 0x000fe20000410000 */
[----:B-1----:R-:W-:Y:S01]  /*6fe0*/  STL [R1+0x48], R2 ;  /* 0x0000480201007387 */ /* 0x002fe20000100800 */
[----:B------:R-:W-:Y:S02]  /*6ff0*/  FMUL.FTZ R17, R17, c[0x0][0x320] ;  /* 0x0000c80011117a20 */ /* 0x000fe40000410000 */
[----:B------:R-:W-:Y:S02]  /*7000*/  FMUL.FTZ R18, R18, c[0x0][0x320] ;  /* 0x0000c80012127a20 */ /* 0x000fe40000410000 */
[----:B------:R-:W-:Y:S01]  /*7010*/  FMUL.FTZ R19, R19, c[0x0][0x320] ;  /* 0x0000c80013137a20 */ /* 0x000fe20000410000 */
[----:B------:R1:W-:Y:S01]  /*7020*/  MUFU.TANH R186, R5 ;  /* 0x0000000500ba7308 */ /* 0x0003e20000002400 */
[----:B------:R-:W-:Y:S01]  /*7030*/  FMUL.FTZ R12, R12, c[0x0][0x320] ;  /* 0x0000c8000c0c7a20 */ /* 0x000fe20000410000 */
[----:B--2---:R2:W-:Y:S08]  /*7040*/  STL [R1+0x50], R0 ;  /* 0x0000500001007387 */ /* 0x0045f00000100800 */
[----:B------:R-:W-:Y:S10]  /*7050*/  MUFU.TANH R185, R8 ;  /* 0x0000000800b97308 */ /* 0x000ff40000002400 */
[----:B------:R-:W-:Y:S01]  /*7060*/  MUFU.TANH R183, R9 ;  /* 0x0000000900b77308 */ /* 0x000fe20000002400 */
[----:B-1----:R-:W1:Y:S09]  /*7070*/  LDSM.16.M88.4 R4, [R250+0x7000] ;  /* 0x00700000fa04783b */ /* 0x002e720000000200 */
[----:B--2---:R-:W2:Y:S10]  /*7080*/  MUFU.TANH R0, R10 ;  /* 0x0000000a00007308 */ /* 0x004eb40000002400 */
[----:B------:R3:W4:Y:S10]  /*7090*/  MUFU.TANH R191, R11 ;  /* 0x0000000b00bf7308 */ /* 0x0007340000002400 */
[----:B------:R-:W4:Y:S01]  /*70a0*/  MUFU.TANH R181, R13 ;  /* 0x0000000d00b57308 */ /* 0x000f220000002400 */
[----:B--2---:R-:W-:Y:S09]  /*70b0*/  STL [R1+0x4c], R0 ;  /* 0x00004c0001007387 */ /* 0x004ff20000100800 */
[----:B------:R-:W2:Y:S01]  /*70c0*/  MUFU.TANH R190, R14 ;  /* 0x0000000e00be7308 */ /* 0x000ea20000002400 */
[----:B---3--:R-:W3:Y:S01]  /*70d0*/  LDSM.16.M88.4 R8, [R250+0x7800] ;  /* 0x00780000fa08783b */ /* 0x008ee20000000200 */
[----:B------:R-:W-:Y:S08]  /*70e0*/  DEPBAR.LE SB0, 0x0 ;  /* 0x000080000000791a */ /* 0x000ff00000000000 */
[----:B------:R-:W2:Y:S01]  /*70f0*/  MUFU.TANH R189, R15 ;  /* 0x0000000f00bd7308 */ /* 0x000ea20000002400 */
[----:B------:R-:W-:Y:S01]  /*7100*/  BAR.SYNC.DEFER_BLOCKING 0x0 ;  /* 0x0000000000007b1d */ /* 0x000fe20000010000 */
[C---:B-1----:R-:W-:Y:S08]  /*7110*/  HMMA.16816.F32.BF16 R20, R244.reuse, R4, R20 ;  /* 0x00000004f414723c */ /* 0x042ff00000041814 */
[----:B------:R-:W1:Y:S01]  /*7120*/  MUFU.TANH R178, R16 ;  /* 0x0000001000b27308 */ /* 0x000e620000002400 */
[C---:B------:R-:W-:Y:S09]  /*7130*/  HMMA.16816.F32.BF16 R24, R244.reuse, R6, R24 ;  /* 0x00000006f418723c */ /* 0x040ff20000041818 */
[----:B------:R5:W1:Y:S06]  /*7140*/  MUFU.TANH R177, R17 ;  /* 0x0000001100b17308 */ /* 0x000a6c0000002400 */
[----:B------:R-:W-:Y:S02]  /*7150*/  FMUL.FTZ R20, R20, c[0x0][0x320] ;  /* 0x0000c80014147a20 */ /* 0x000fe40000410000 */
[----:B------:R-:W-:Y:S02]  /*7160*/  FMUL.FTZ R22, R22, c[0x0][0x320] ;  /* 0x0000c80016167a20 */ /* 0x000fe40000410000 */
[----:B------:R1:W1:Y:S01]  /*7170*/  MUFU.TANH R188, R18 ;  /* 0x0000001200bc7308 */ /* 0x0002620000002400 */
[----:B------:R-:W-:Y:S02]  /*7180*/  FMUL.FTZ R23, R23, c[0x0][0x320] ;  /* 0x0000c80017177a20 */ /* 0x000fe40000410000 */
[----:B------:R-:W-:Y:S01]  /*7190*/  FMUL.FTZ R21, R21, c[0x0][0x320] ;  /* 0x0000c80015157a20 */ /* 0x000fe20000410000 */
[C---:B---3--:R-:W-:Y:S06]  /*71a0*/  HMMA.16816.F32.BF16 R28, R244.reuse, R8, R28 ;  /* 0x00000008f41c723c */ /* 0x048fec000004181c */
[----:B------:R3:W2:Y:S02]  /*71b0*/  MUFU.TANH R187, R19 ;  /* 0x0000001300bb7308 */ /* 0x0006a40000002400 */
[----:B------:R-:W-:Y:S04]  /*71c0*/  HMMA.16816.F32.BF16 R32, R244, R10, R32 ;  /* 0x0000000af420723c */ /* 0x000fe80000041820 */
[----:B-----5:R-:W-:Y:S04]  /*71d0*/  FMUL.FTZ R17, R25, c[0x0][0x320] ;  /* 0x0000c80019117a20 */ /* 0x020fe80000410000 */
[----:B------:R5:W2:Y:S08]  /*71e0*/  MUFU.TANH R176, R20 ;  /* 0x0000001400b07308 */ /* 0x000ab00000002400 */
[----:B------:R-:W-:Y:S02]  /*71f0*/  FMUL.FTZ R16, R28, c[0x0][0x320] ;  /* 0x0000c8001c107a20 */ /* 0x000fe40000410000 */
[----:B------:R2:W2:Y:S01]  /*7200*/  MUFU.TANH R180, R22 ;  /* 0x0000001600b47308 */ /* 0x0004a20000002400 */
[----:B------:R-:W-:Y:S02]  /*7210*/  FMUL.FTZ R15, R29, c[0x0][0x320] ;  /* 0x0000c8001d0f7a20 */ /* 0x000fe40000410000 */
[----:B-1----:R-:W-:Y:S02]  /*7220*/  FMUL.FTZ R18, R31, c[0x0][0x320] ;  /* 0x0000c8001f127a20 */ /* 0x002fe40000410000 */
[----:B---3--:R-:W-:Y:S02]  /*7230*/  FMUL.FTZ R19, R24, c[0x0][0x320] ;  /* 0x0000c80018137a20 */ /* 0x008fe40000410000 */
[----:B------:R-:W-:Y:S02]  /*7240*/  FMUL.FTZ R14, R32, c[0x0][0x320] ;  /* 0x0000c800200e7a20 */ /* 0x000fe40000410000 */
[----:B------:R-:W-:Y:S01]  /*7250*/  FMUL.FTZ R13, R33, c[0x0][0x320] ;  /* 0x0000c800210d7a20 */ /* 0x000fe20000410000 */
[----:B------:R1:W3:Y:S01]  /*7260*/  MUFU.TANH R179, R23 ;  /* 0x0000001700b37308 */ /* 0x0002e20000002400 */
[----:B------:R-:W-:Y:S02]  /*7270*/  FMUL.FTZ R4, R34, c[0x0][0x320] ;  /* 0x0000c80022047a20 */ /* 0x000fe40000410000 */
[----:B------:R-:W-:Y:S02]  /*7280*/  FMUL.FTZ R0, R35, c[0x0][0x320] ;  /* 0x0000c80023007a20 */ /* 0x000fe40000410000 */
[----:B-----5:R-:W-:Y:S05]  /*7290*/  FMUL.FTZ R20, R30, c[0x0][0x320] ;  /* 0x0000c8001e147a20 */ /* 0x020fea0000410000 */
[----:B------:R3:W3:Y:S01]  /*72a0*/  MUFU.TANH R182, R12 ;  /* 0x0000000c00b67308 */ /* 0x0006e20000002400 */
[----:B--2---:R-:W-:Y:S09]  /*72b0*/  FMUL.FTZ R22, R27, c[0x0][0x320] ;  /* 0x0000c8001b167a20 */ /* 0x004ff20000410000 */
[----:B------:R-:W2:Y:S01]  /*72c0*/  MUFU.TANH R21, R21 ;  /* 0x0000001500157308 */ /* 0x000ea20000002400 */
[----:B-1----:R-:W-:Y:S09]  /*72d0*/  FMUL.FTZ R23, R26, c[0x0][0x320] ;  /* 0x0000c8001a177a20 */ /* 0x002ff20000410000 */
[----:B------:R-:W1:Y:S10]  /*72e0*/  MUFU.TANH R19, R19 ;  /* 0x0000001300137308 */ /* 0x000e740000002400 */
        /* <DEDUP_REMOVED lines=10> */
[----:B------:R1:W1:Y:S02]  /*7390*/  MUFU.TANH R3, R0 ;  /* 0x0000000000037308 */ /* 0x0002640000002400 */
[----:B-1234-:R-:W-:-:S05]  /*73a0*/  @P0 BRA `(.L_x_5) ;  /* 0xffffe5d000000947 */ /* 0x01efca000383ffff */
.L_x_4:
[----:B----4-:R-:W2:Y:S01]  /*73b0*/  LDL.LU R9, [R1+0x64] ;  /* 0x0000640001097983 */ /* 0x010ea20000300800 */
[----:B------:R-:W-:Y:S01]  /*73c0*/  FMNMX.FTZ R132, R184, R133, !PT ;  /* 0x00000085b8847209 */ /* 0x000fe20007810000 */
[----:B------:R-:W-:Y:S01]  /*73d0*/  UIADD3 UR4, UR8, -0x1, URZ ;  /* 0xffffffff08047890 */ /* 0x000fe2000fffe03f */
[----:B------:R-:W-:Y:S01]  /*73e0*/  ISETP.LT.AND P0, PT, RZ, UR8, PT ;  /* 0x00000008ff007c0c */ /* 0x000fe2000bf01270 */
[----:B------:R-:W3:Y:S01]  /*73f0*/  LDL.LU R8, [R1+0x48] ;  /* 0x0000480001087983 */ /* 0x000ee20000300800 */
[----:B------:R-:W-:Y:S03]  /*7400*/  FMNMX.FTZ R132, R186, R132, !PT ;  /* 0x00000084ba847209 */ /* 0x000fe60007810000 */
[----:B------:R-:W4:Y:S01]  /*7410*/  LDL.LU R12, [R1+0x50] ;  /* 0x00005000010c7983 */ /* 0x000f220000300800 */
[----:B------:R-:W-:Y:S01]  /*7420*/  FMNMX.FTZ R132, R185, R132, !PT ;  /* 0x00000084b9847209 */ /* 0x000fe20007810000 */
[----:B------:R-:W-:Y:S02]  /*7430*/  UMOV UR8, UR4 ;  /* 0x0000000400087c82 */ /* 0x000fe40008000000 */
[----:B------:R-:W5:Y:S01]  /*7440*/  LDL.LU R10, [R1+0x4c] ;  /* 0x00004c00010a7983 */ /* 0x000f620000300800 */
[----:B------:R-:W-:Y:S03]  /*7450*/  FMNMX.FTZ R132, R183, R132, !PT ;  /* 0x00000084b7847209 */ /* 0x000fe60007810000 */
[----:B------:R-:W0:Y:S01]  /*7460*/  LDGDEPBAR ;  /* 0x00000000000079af */ /* 0x000e220000000000 */
[----:B------:R-:W-:Y:S04]  /*7470*/  FMNMX.FTZ R132, R182, R132, !PT ;  /* 0x00000084b6847209 */ /* 0x000fe80007810000 */
        /* <DEDUP_REMOVED lines=10> */
[----:B------:R-:W-:Y:S05]  /*7520*/  FMNMX.FTZ R132, R13, R132, !PT ;  /* 0x000000840d847209 */ /* 0x000fea0007810000 */
[----:B------:R-:W1:Y:S02]  /*7530*/  SHFL.BFLY PT, R0, R132, 0x2, 0x1f ;  /* 0x0c401f0084007f89 */ /* 0x000e6400000e0000 */
[----:B-1----:R-:W-:Y:S06]  /*7540*/  FMNMX.FTZ R132, R132, R0, !PT ;  /* 0x0000000084847209 */ /* 0x002fec0007810000 */
[----:B------:R-:W1:Y:S02]  /*7550*/  SHFL.BFLY PT, R0, R132, 0x1, 0x1f ;  /* 0x0c201f0084007f89 */ /* 0x000e6400000e0000 */
[----:B-1----:R-:W-:Y:S05]  /*7560*/  FMNMX.FTZ R132, R132, R0, !PT ;  /* 0x0000000084847209 */ /* 0x002fea0007810000 */
[C---:B------:R-:W-:Y:S02]  /*7570*/  FADD.FTZ R0, -R132.reuse, R133 ;  /* 0x0000008584007221 */ /* 0x040fe40000010100 */
[----:B------:R-:W-:Y:S02]  /*7580*/  FMUL.FTZ R2, R132, c[0x0][0x2d0] ;  /* 0x0000b40084027a20 */ /* 0x000fe40000410000 */
[----:B------:R-:W-:Y:S02]  /*7590*/  FMUL.FTZ R0, R0, c[0x0][0x2d0] ;  /* 0x0000b40000007a20 */ /* 0x000fe40000410000 */
[--C-:B------:R-:W-:Y:S02]  /*75a0*/  FFMA.FTZ R184, R184, c[0x0][0x2d0], -R2.reuse ;  /* 0x0000b400b8b87a23 */ /* 0x100fe40000010802 */
[--C-:B------:R-:W-:Y:S01]  /*75b0*/  FFMA.FTZ R26, R176, c[0x0][0x2d0], -R2.reuse ;  /* 0x0000b400b01a7a23 */ /* 0x100fe20000010802 */
[----:B------:R-:W1:Y:S01]  /*75c0*/  MUFU.EX2 R6, R0 ;  /* 0x0000000000067308 */ /* 0x000e620000000800 */
[--C-:B------:R-:W-:Y:S02]  /*75d0*/  FFMA.FTZ R5, R186, c[0x0][0x2d0], -R2.reuse ;  /* 0x0000b400ba057a23 */ /* 0x100fe40000010802 */
[--C-:B------:R-:W-:Y:S02]  /*75e0*/  FFMA.FTZ R7, R185, c[0x0][0x2d0], -R2.reuse ;  /* 0x0000b400b9077a23 */ /* 0x100fe40000010802 */
[--C-:B------:R-:W-:Y:S02]  /*75f0*/  FFMA.FTZ R183, R183, c[0x0][0x2d0], -R2.reuse ;  /* 0x0000b400b7b77a23 */ /* 0x100fe40000010802 */
[--C-:B------:R-:W-:Y:S02]  /*7600*/  FFMA.FTZ R186, R182, c[0x0][0x2d0], -R2.reuse ;  /* 0x0000b400b6ba7a23 */ /* 0x100fe40000010802 */
[--C-:B------:R-:W-:Y:S01]  /*7610*/  FFMA.FTZ R182, R178, c[0x0][0x2d0], -R2.reuse ;  /* 0x0000b400b2b67a23 */ /* 0x100fe20000010802 */
[----:B------:R-:W2:Y:S01]  /*7620*/  MUFU.EX2 R176, R184 ;  /* 0x000000b800b07308 */ /* 0x000ea20000000800 */
        /* <DEDUP_REMOVED lines=9> */
[----:B------:R-:W-:Y:S02]  /*76c0*/  FFMA.FTZ R11, R19, c[0x0][0x2d0], -R2 ;  /* 0x0000b400130b7a23 */ /* 0x000fe40000010802 */
[C---:B-1----:R-:W-:Y:S01]  /*76d0*/  FMUL.FTZ R32, R6.reuse, R136 ;  /* 0x0000008806207220 */ /* 0x042fe20000410000 */
[----:B------:R-:W1:Y:S01]  /*76e0*/  MUFU.EX2 R7, R7 ;  /* 0x0000000700077308 */ /* 0x000e620000000800 */
[C---:B------:R-:W-:Y:S02]  /*76f0*/  FMUL.FTZ R33, R6.reuse, R137 ;  /* 0x0000008906217220 */ /* 0x040fe40000410000 */
[C---:B------:R-:W-:Y:S01]  /*7700*/  FMUL.FTZ R13, R6.reuse, R157 ;  /* 0x0000009d060d7220 */ /* 0x040fe20000410000 */
[----:B------:R-:W-:Y:S01]  /*7710*/  MOV R157, R28 ;  /* 0x0000001c009d7202 */ /* 0x000fe20000000f00 */
[C---:B------:R-:W-:Y:S02]  /*7720*/  FMUL.FTZ R28, R6.reuse, R140 ;  /* 0x0000008c061c7220 */ /* 0x040fe40000410000 */
[C---:B------:R-:W-:Y:S02]  /*7730*/  FMUL.FTZ R16, R6.reuse, R152 ;  /* 0x0000009806107220 */ /* 0x040fe40000410000 */
[C---:B------:R-:W-:Y:S01]  /*7740*/  FMUL.FTZ R17, R6.reuse, R153 ;  /* 0x0000009906117220 */ /* 0x040fe20000410000 */
[----:B------:R-:W1:Y:S01]  /*7750*/  MUFU.EX2 R178, R183 ;  /* 0x000000b700b27308 */ /* 0x000e620000000800 */
[----:B------:R-:W-:Y:S01]  /*7760*/  MOV R153, R29 ;  /* 0x0000001d00997202 */ /* 0x000fe20000000f00 */
[C---:B------:R-:W-:Y:S02]  /*7770*/  FMUL.FTZ R29, R6.reuse, R141 ;  /* 0x0000008d061d7220 */ /* 0x040fe40000410000 */
[C---:B------:R-:W-:Y:S01]  /*7780*/  FMUL.FTZ R21, R6.reuse, R149 ;  /* 0x0000009506157220 */ /* 0x040fe20000410000 */
[----:B------:R-:W-:Y:S01]  /*7790*/  MOV R149, R31 ;  /* 0x0000001f00957202 */ /* 0x000fe20000000f00 */
[C---:B------:R-:W-:Y:S02]  /*77a0*/  FMUL.FTZ R36, R6.reuse, R36 ;  /* 0x0000002406247220 */ /* 0x040fe40000410000 */
        /* <DEDUP_REMOVED lines=47> */
[----:B--2---:R-:W-:Y:S01]  /*7aa0*/  FFMA.FTZ R0, R6, R9, R176 ;  /* 0x0000000906007223 */ /* 0x004fe200000100b0 */
[C---:B------:R-:W-:Y:S01]  /*7ab0*/  F2FP.BF16.PACK_AB R176, R5.reuse, R176 ;  /* 0x000000b005b0723e */ /* 0x040fe200000010ff */
[----:B------:R-:W2:Y:S02]  /*7ac0*/  LDL.LU R9, [R1+0x84] ;  /* 0x0000840001097983 */ /* 0x000ea40000300800 */
[----:B------:R-:W-:Y:S04]  /*7ad0*/  FADD.FTZ R0, R5, R0 ;  /* 0x0000000005007221 */ /* 0x000fe80000010000 */
[----:B-1----:R-:W-:Y:S04]  /*7ae0*/  FADD.FTZ R0, R7, R0 ;  /* 0x0000000007007221 */ /* 0x002fe80000010000 */
[----:B------:R-:W-:Y:S01]  /*7af0*/  FADD.FTZ R183, R178, R0 ;  /* 0x00000000b2b77221 */ /* 0x000fe20000010000 */
[----:B---3--:R-:W-:Y:S02]  /*7b00*/  FMNMX.FTZ R0, R8, R134, !PT ;  /* 0x0000008608007209 */ /* 0x008fe40007810000 */
[----:B------:R-:W-:Y:S02]  /*7b10*/  F2FP.BF16.PACK_AB R178, R178, R7 ;  /* 0x00000007b2b2723e */ /* 0x000fe400000010ff */
[----:B----4-:R-:W-:Y:S04]  /*7b20*/  FMNMX.FTZ R0, R12, R0, !PT ;  /* 0x000000000c007209 */ /* 0x010fe80007810000 */
[----:B-----5:R-:W-:Y:S04]  /*7b30*/  FMNMX.FTZ R0, R10, R0, !PT ;  /* 0x000000000a007209 */ /* 0x020fe80007810000 */
        /* <DEDUP_REMOVED lines=18> */
[----:B------:R-:W-:Y:S01]  /*7c60*/  FMUL.FTZ R5, R2, c[0x0][0x2d0] ;  /* 0x0000b40002057a20 */ /* 0x000fe20000410000 */
[----:B------:R-:W-:Y:S01]  /*7c70*/  MUFU.EX2 R134, R181 ;  /* 0x000000b500867308 */ /* 0x000fe20000000800 */
[----:B------:R-:W-:Y:S02]  /*7c80*/  FMUL.FTZ R0, R0, c[0x0][0x2d0] ;  /* 0x0000b40000007a20 */ /* 0x000fe40000410000 */
[--C-:B------:R-:W-:Y:S02]  /*7c90*/  FFMA.FTZ R8, R8, c[0x0][0x2d0], -R5.reuse ;  /* 0x0000b40008087a23 */ /* 0x100fe40000010805 */
[--C-:B------:R-:W-:Y:S02]  /*7ca0*/  FFMA.FTZ R7, R12, c[0x0][0x2d0], -R5.reuse ;  /* 0x0000b4000c077a23 */ /* 0x100fe40000010805 */
        /* <DEDUP_REMOVED lines=8> */
[----:B------:R-:W-:Y:S01]  /*7d30*/  MUFU.EX2 R8, R8 ;  /* 0x0000000800087308 */ /* 0x000fe20000000800 */
[--C-:B------:R-:W-:Y:S02]  /*7d40*/  FFMA.FTZ R14, R22, c[0x0][0x2d0], -R5.reuse ;  /* 0x0000b400160e7a23 */ /* 0x100fe40000010805 */
[--C-:B------:R-:W-:Y:S02]  /*7d50*/  FFMA.FTZ R18, R18, c[0x0][0x2d0], -R5.reuse ;  /* 0x0000b40012127a23 */ /* 0x100fe40000010805 */
[--C-:B------:R-:W-:Y:S02]  /*7d60*/  FFMA.FTZ R19, R4, c[0x0][0x2d0], -R5.reuse ;  /* 0x0000b40004137a23 */ /* 0x100fe40000010805 */
[C---:B------:R-:W-:Y:S01]  /*7d70*/  FMUL.FTZ R4, R6.reuse, R164 ;  /* 0x000000a406047220 */ /* 0x040fe20000410000 */
[----:B------:R-:W-:Y:S01]  /*7d80*/  MOV R164, R15 ;  /* 0x0000000f00a47202 */ /* 0x000fe20000000f00 */
[C---:B------:R-:W-:Y:S01]  /*7d90*/  FMUL.FTZ R12, R6.reuse, R156 ;  /* 0x0000009c060c7220 */ /* 0x040fe20000410000 */
[----:B------:R-:W3:Y:S01]  /*7da0*/  MUFU.EX2 R7, R7 ;  /* 0x0000000700077308 */ /* 0x000ee20000000800 */
[C---:B------:R-:W-:Y:S01]  /*7db0*/  FMUL.FTZ R20, R6.reuse, R148 ;  /* 0x0000009406147220 */ /* 0x040fe20000410000 */
[----:B------:R-:W-:Y:S01]  /*7dc0*/  MOV R156, R25 ;  /* 0x00000019009c7202 */ /* 0x000fe20000000f00 */
[----:B------:R-:W-:Y:S01]  /*7dd0*/  FMUL.FTZ R25, R6, R145 ;  /* 0x0000009106197220 */ /* 0x000fe20000410000 */
[----:B------:R-:W-:Y:S01]  /*7de0*/  MOV R148, R11 ;  /* 0x0000000b00947202 */ /* 0x000fe20000000f00 */
[C---:B-1----:R-:W-:Y:S02]  /*7df0*/  FMUL.FTZ R34, R0.reuse, R138 ;  /* 0x0000008a00227220 */ /* 0x042fe40000410000 */
[----:B------:R-:W-:Y:S02]  /*7e00*/  FMUL.FTZ R35, R0, R139 ;  /* 0x0000008b00237220 */ /* 0x000fe40000410000 */
[----:B------:R-:W1:Y:S01]  /*7e10*/  LDSM.16.MT88.4 R136, [R248+0x100] ;  /* 0x00010000f888783b */ /* 0x000e620000004200 */
[----:B------:R-:W4:Y:S01]  /*7e20*/  MUFU.EX2 R179, R133 ;  /* 0x0000008500b37308 */ /* 0x000f220000000800 */
[--C-:B------:R-:W-:Y:S02]  /*7e30*/  FFMA.FTZ R190, R190, c[0x0][0x2d0], -R5.reuse ;  /* 0x0000b400bebe7a23 */ /* 0x100fe40000010805 */
[--C-:B------:R-:W-:Y:S02]  /*7e40*/  FFMA.FTZ R189, R189, c[0x0][0x2d0], -R5.reuse ;  /* 0x0000b400bdbd7a23 */ /* 0x100fe40000010805 */
[--C-:B------:R-:W-:Y:S02]  /*7e50*/  FFMA.FTZ R188, R188, c[0x0][0x2d0], -R5.reuse ;  /* 0x0000b400bcbc7a23 */ /* 0x100fe40000010805 */
[----:B------:R-:W-:Y:S02]  /*7e60*/  FFMA.FTZ R187, R187, c[0x0][0x2d0], -R5 ;  /* 0x0000b400bbbb7a23 */ /* 0x000fe40000010805 */
[----:B------:R-:W-:Y:S01]  /*7e70*/  FMUL.FTZ R5, R6, R165 ;  /* 0x000000a506057220 */ /* 0x000fe20000410000 */
[----:B------:R-:W5:Y:S01]  /*7e80*/  MUFU.EX2 R191, R191 ;  /* 0x000000bf00bf7308 */ /* 0x000f620000000800 */
[C---:B------:R-:W-:Y:S01]  /*7e90*/  FMUL.FTZ R11, R0.reuse, R163 ;  /* 0x000000a3000b7220 */ /* 0x040fe20000410000 */
[----:B------:R-:W-:Y:S01]  /*7ea0*/  MOV R165, R19 ;  /* 0x0000001300a57202 */ /* 0x000fe20000000f00 */
[C---:B------:R-:W-:Y:S01]  /*7eb0*/  FMUL.FTZ R15, R0.reuse, R159 ;  /* 0x0000009f000f7220 */ /* 0x040fe20000410000 */
[C---:B---3--:R-:W-:Y:S01]  /*7ec0*/  F2FP.BF16.PACK_AB R177, R7.reuse, R8 ;  /* 0x0000000807b1723e */ /* 0x048fe200000010ff */
[C---:B------:R-:W-:Y:S01]  /*7ed0*/  FMUL.FTZ R19, R0.reuse, R155 ;  /* 0x0000009b00137220 */ /* 0x040fe20000410000 */
[----:B------:R-:W-:Y:S01]  /*7ee0*/  MOV R163, R27 ;  /* 0x0000001b00a37202 */ /* 0x000fe20000000f00 */
[C---:B------:R-:W-:Y:S02]  /*7ef0*/  FMUL.FTZ R22, R0.reuse, R150 ;  /* 0x0000009600167220 */ /* 0x040fe40000410000 */
[C---:B------:R-:W-:Y:S01]  /*7f00*/  FMUL.FTZ R23, R0.reuse, R151 ;  /* 0x0000009700177220 */ /* 0x040fe20000410000 */
[----:B------:R-:W-:Y:S01]  /*7f10*/  MUFU.EX2 R148, R148 ;  /* 0x0000009400947308 */ /* 0x000fe20000000800 */
[C---:B------:R-:W-:Y:S02]  /*7f20*/  FMUL.FTZ R27, R0.reuse, R147 ;  /* 0x00000093001b7220 */ /* 0x040fe40000410000 */
[C---:B------:R-:W-:Y:S02]  /*7f30*/  FMUL.FTZ R31, R0.reuse, R143 ;  /* 0x0000008f001f7220 */ /* 0x040fe40000410000 */
[C---:B------:R-:W-:Y:S02]  /*7f40*/  FMUL.FTZ R38, R0.reuse, R38 ;  /* 0x0000002600267220 */ /* 0x040fe40000410000 */
[C---:B------:R-:W-:Y:S02]  /*7f50*/  FMUL.FTZ R39, R0.reuse, R39 ;  /* 0x0000002700277220 */ /* 0x040fe40000410000 */
[C---:B------:R-:W-:Y:S01]  /*7f60*/  FMUL.FTZ R42, R0.reuse, R42 ;  /* 0x0000002a002a7220 */ /* 0x040fe20000410000 */
[----:B------:R-:W3:Y:S01]  /*7f70*/  MUFU.EX2 R133, R186 ;  /* 0x000000ba00857308 */ /* 0x000ee20000000800 */
[C---:B------:R-:W-:Y:S02]  /*7f80*/  FMUL.FTZ R43, R0.reuse, R43 ;  /* 0x0000002b002b7220 */ /* 0x040fe40000410000 */
[C---:B------:R-:W-:Y:S02]  /*7f90*/  FMUL.FTZ R46, R0.reuse, R46 ;  /* 0x0000002e002e7220 */ /* 0x040fe40000410000 */
[C---:B------:R-:W-:Y:S02]  /*7fa0*/  FMUL.FTZ R47, R0.reuse, R47 ;  /* 0x0000002f002f7220 */ /* 0x040fe40000410000 */
        /* <DEDUP_REMOVED lines=47> */
[----:B--2---:R-:W-:Y:S02]  /*82a0*/  FFMA.FTZ R3, R0, R9, R8 ;  /* 0x0000000900037223 */ /* 0x004fe40000010008 */
[C---:B------:R-:W-:Y:S01]  /*82b0*/  FMUL.FTZ R8, R6.reuse, R160 ;  /* 0x000000a006087220 */ /* 0x040fe20000410000 */
[----:B------:R-:W-:Y:S01]  /*82c0*/  MOV R160, R18 ;  /* 0x0000001200a07202 */ /* 0x000fe20000000f00 */
[----:B------:R-:W-:Y:S02]  /*82d0*/  FADD.FTZ R3, R7, R3 ;  /* 0x0000000307037221 */ /* 0x000fe40000010000 */
[C---:B------:R-:W-:Y:S01]  /*82e0*/  FMUL.FTZ R9, R6.reuse, R161 ;  /* 0x000000a106097220 */ /* 0x040fe20000410000 */
[----:B------:R-:W-:Y:S01]  /*82f0*/  MOV R161, R24 ;  /* 0x0000001800a17202 */ /* 0x000fe20000000f00 */
[----:B----4-:R-:W-:Y:S01]  /*8300*/  FADD.FTZ R152, R179, R3 ;  /* 0x00000003b3987221 */ /* 0x010fe20000010000 */
[----:B-----5:R-:W-:Y:S01]  /*8310*/  F2FP.BF16.PACK_AB R179, R191, R179 ;  /* 0x000000b3bfb3723e */ /* 0x020fe200000010ff */
[----:B------:R-:W-:Y:S01]  /*8320*/  FMUL.FTZ R24, R6, R144 ;  /* 0x0000009006187220 */ /* 0x000fe20000410000 */
[----:B------:R-:W-:Y:S01]  /*8330*/  MUFU.EX2 R181, R161 ;  /* 0x000000a100b57308 */ /* 0x000fe20000000800 */
[C---:B------:R-:W-:Y:S01]  /*8340*/  FMUL.FTZ R6, R0.reuse, R166 ;  /* 0x000000a600067220 */ /* 0x040fe20000410000 */
[----:B------:R-:W-:Y:S01]  /*8350*/  MOV R166, R14 ;  /* 0x0000000e00a67202 */ /* 0x000fe20000000f00 */
[C---:B------:R-:W-:Y:S01]  /*8360*/  FMUL.FTZ R7, R0.reuse, R167 ;  /* 0x000000a700077220 */ /* 0x040fe20000410000 */
[----:B------:R-:W-:Y:S01]  /*8370*/  MOV R167, R10 ;  /* 0x0000000a00a77202 */ /* 0x000fe20000000f00 */
[C---:B------:R-:W-:Y:S02]  /*8380*/  FMUL.FTZ R18, R0.reuse, R154 ;  /* 0x0000009a00127220 */ /* 0x040fe40000410000 */
[C---:B------:R-:W-:Y:S01]  /*8390*/  FMUL.FTZ R10, R0.reuse, R162 ;  /* 0x000000a2000a7220 */ /* 0x040fe20000410000 */
[----:B------:R-:W-:Y:S01]  /*83a0*/  MOV R162, R30 ;  /* 0x0000001e00a27202 */ /* 0x000fe20000000f00 */
[C---:B------:R-:W-:Y:S01]  /*83b0*/  FMUL.FTZ R30, R0.reuse, R142 ;  /* 0x0000008e001e7220 */ /* 0x040fe20000410000 */
[C---:B-1----:R-:W-:Y:S01]  /*83c0*/  HMMA.16816.F32.BF16 R4, R176.reuse, R136, R4 ;  /* 0x00000088b004723c */ /* 0x042fe20000041804 */
[----:B------:R-:W-:Y:S01]  /*83d0*/  LDSM.16.MT88.4 R140, [R248+0x900] ;  /* 0x00090000f88c783b */ /* 0x000fe20000004200 */
[----:B------:R-:W-:Y:S03]  /*83e0*/  MUFU.EX2 R144, R182 ;  /* 0x000000b600907308 */ /* 0x000fe60000000800 */
[C---:B------:R-:W-:Y:S01]  /*83f0*/  FMUL.FTZ R14, R0.reuse, R158 ;  /* 0x0000009e000e7220 */ /* 0x040fe20000410000 */
[----:B------:R-:W-:Y:S01]  /*8400*/  MOV R158, R26 ;  /* 0x0000001a009e7202 */ /* 0x000fe20000000f00 */
[----:B------:R-:W-:Y:S01]  /*8410*/  FMUL.FTZ R26, R0, R146 ;  /* 0x00000092001a7220 */ /* 0x000fe20000410000 */
[C---:B------:R-:W-:Y:S01]  /*8420*/  HMMA.16816.F32.BF16 R8, R176.reuse, R138, R8 ;  /* 0x0000008ab008723c */ /* 0x040fe20000041808 */
[----:B------:R-:W1:Y:S03]  /*8430*/  LDSM.16.MT88.4 R136, [R249+0x100] ;  /* 0x00010000f988783b */ /* 0x000e660000004200 */
[----:B------:R-:W-:Y:S01]  /*8440*/  MUFU.EX2 R182, R160 ;  /* 0x000000a000b67308 */ /* 0x000fe20000000800 */
[----:B---3--:R-:W-:Y:S09]  /*8450*/  FADD.FTZ R0, R133, R183 ;  /* 0x000000b785007221 */ /* 0x008ff20000010000 */
[----:B------:R-:W2:Y:S10]  /*8460*/  MUFU.EX2 R3, R185 ;  /* 0x000000b900037308 */ /* 0x000eb40000000800 */
[----:B------:R3:W-:Y:S10]  /*8470*/  MUFU.EX2 R183, R166 ;  /* 0x000000a600b77308 */ /* 0x0007f40000000800 */
[----:B------:R-:W-:Y:S01]  /*8480*/  MUFU.EX2 R185, R180 ;  /* 0x000000b400b97308 */ /* 0x000fe20000000800 */
[C---:B--2---:R-:W-:Y:S01]  /*8490*/  FADD.FTZ R0, R3.reuse, R0 ;  /* 0x0000000003007221 */ /* 0x044fe20000010000 */
[C---:B-1----:R-:W-:Y:S03]  /*84a0*/  HMMA.16816.F32.BF16 R12, R176.reuse, R136, R12 ;  /* 0x00000088b00c723c */ /* 0x042fe6000004180c */
[----:B------:R-:W-:Y:S05]  /*84b0*/  FADD.FTZ R0, R144, R0 ;  /* 0x0000000090007221 */ /* 0x000fea0000010000 */
[----:B------:R-:W-:Y:S01]  /*84c0*/  MUFU.EX2 R184, R167 ;  /* 0x000000a700b87308 */ /* 0x000fe20000000800 */
[----:B---3--:R-:W-:Y:S01]  /*84d0*/  MOV R166, R149 ;  /* 0x0000009500a67202 */ /* 0x008fe20000000f00 */
[C---:B------:R-:W-:Y:S01]  /*84e0*/  HMMA.16816.F32.BF16 R16, R176.reuse, R138, R16 ;  /* 0x0000008ab010723c */ /* 0x040fe20000041810 */
[----:B------:R-:W1:Y:S02]  /*84f0*/  LDSM.16.MT88.4 R136, [R252+0x100] ;  /* 0x00010000fc88783b */ /* 0x000e640000004200 */
[C---:B------:R-:W-:Y:S05]  /*8500*/  FADD.FTZ R0, R134.reuse, R0 ;  /* 0x0000000086007221 */ /* 0x040fea0000010000 */
[----:B------:R-:W-:Y:S01]  /*8510*/  MUFU.EX2 R180, R165 ;  /* 0x000000a500b47308 */ /* 0x000fe20000000800 */
[C---:B-1----:R-:W-:Y:S08]  /*8520*/  HMMA.16816.F32.BF16 R20, R176.reuse, R136, R20 ;  /* 0x00000088b014723c */ /* 0x042ff00000041814 */
[C---:B------:R-:W-:Y:S01]  /*8530*/  HMMA.16816.F32.BF16 R24, R176.reuse, R138, R24 ;  /* 0x0000008ab018723c */ /* 0x040fe20000041818 */
[----:B------:R-:W1:Y:S07]  /*8540*/  LDSM.16.MT88.4 R136, [R251+0x100] ;  /* 0x00010000fb88783b */ /* 0x000e6e0000004200 */
        /* <DEDUP_REMOVED lines=36> */
[C---:B-1----:R-:W-:Y:S07]  /*8790*/  HMMA.16816.F32.BF16 R124, R176.reuse, R136, R124 ;  /* 0x00000088b07c723c */ /* 0x042fee000004187c */
[----:B------:R-:W-:Y:S01]  /*87a0*/  F2FP.BF16.PACK_AB R136, R3, R133 ;  /* 0x000000850388723e */ /* 0x000fe200000010ff */
[----:B------:R-:W-:Y:S01]  /*87b0*/  HMMA.16816.F32.BF16 R128, R176, R138, R128 ;  /* 0x0000008ab080723c */ /* 0x000fe20000041880 */
[----:B------:R-:W-:Y:S03]  /*87c0*/  MUFU.EX2 R3, R163 ;  /* 0x000000a300037308 */ /* 0x000fe60000000800 */
[----:B------:R-:W-:Y:S03]  /*87d0*/  F2FP.BF16.PACK_AB R137, R189, R190 ;  /* 0x000000bebd89723e */ /* 0x000fe600000010ff */
[----:B------:R-:W-:Y:S02]  /*87e0*/  F2FP.BF16.PACK_AB R138, R134, R144 ;  /* 0x00000090868a723e */ /* 0x000fe400000010ff */
[----:B------:R-:W1:Y:S02]  /*87f0*/  LDSM.16.MT88.4 R144, [R249+0x900] ;  /* 0x00090000f990783b */ /* 0x000e640000004200 */
[----:B------:R2:W-:Y:S01]  /*8800*/  MUFU.EX2 R134, R162 ;  /* 0x000000a200867308 */ /* 0x0005e20000000800 */
[----:B------:R-:W-:Y:S02]  /*8810*/  F2FP.BF16.PACK_AB R139, R187, R188 ;  /* 0x000000bcbb8b723e */ /* 0x000fe400000010ff */
[----:B------:R-:W-:Y:S05]  /*8820*/  F2FP.BF16.PACK_AB R177, R182, R181 ;  /* 0x000000b5b6b1723e */ /* 0x000fea00000010ff */
[C---:B------:R-:W-:Y:S02]  /*8830*/  HMMA.16816.F32.BF16 R4, R136.reuse, R140, R4 ;  /* 0x0000008c8804723c */ /* 0x040fe40000041804 */
[----:B------:R-:W-:Y:S06]  /*8840*/  MUFU.EX2 R176, R153 ;  /* 0x0000009900b07308 */ /* 0x000fec0000000800 */
[C---:B------:R-:W-:Y:S01]  /*8850*/  HMMA.16816.F32.BF16 R8, R136.reuse, R142, R8 ;  /* 0x0000008e8808723c */ /* 0x040fe20000041808 */
[----:B------:R-:W3:Y:S03]  /*8860*/  LDSM.16.MT88.4 R140, [R252+0x900] ;  /* 0x00090000fc8c783b */ /* 0x000ee60000004200 */
[----:B------:R-:W4:Y:S05]  /*8870*/  MUFU.EX2 R133, R158 ;  /* 0x0000009e00857308 */ /* 0x000f2a0000000800 */
[----:B--2---:R-:W-:Y:S05]  /*8880*/  LDSM.16.MT88.4 R160, [R248+0x1900] ;  /* 0x00190000f8a0783b */ /* 0x004fea0000004200 */
[----:B------:R-:W-:Y:S01]  /*8890*/  MUFU.EX2 R178, R156 ;  /* 0x0000009c00b27308 */ /* 0x000fe20000000800 */
[C---:B-1----:R-:W-:Y:S03]  /*88a0*/  HMMA.16816.F32.BF16 R12, R136.reuse, R144, R12 ;  /* 0x00000090880c723c */ /* 0x042fe6000004180c */
[----:B----4-:R-:W-:Y:S05]  /*88b0*/  FADD.FTZ R0, R133, R0 ;  /* 0x0000000085007221 */ /* 0x010fea0000010000 */
[C---:B------:R-:W-:Y:S01]  /*88c0*/  HMMA.16816.F32.BF16 R16, R136.reuse, R146, R16 ;  /* 0x000000928810723c */ /* 0x040fe20000041810 */
[----:B------:R-:W1:Y:S03]  /*88d0*/  LDSM.16.MT88.4 R144, [R251+0x900] ;  /* 0x00090000fb90783b */ /* 0x000e660000004200 */
[C---:B------:R-:W-:Y:S04]  /*88e0*/  FADD.FTZ R0, R3.reuse, R0 ;  /* 0x0000000003007221 */ /* 0x040fe80000010000 */
[----:B------:R-:W-:Y:S01]  /*88f0*/  FADD.FTZ R0, R148, R0 ;  /* 0x0000000094007221 */ /* 0x000fe20000010000 */
[C---:B---3--:R-:W-:Y:S03]  /*8900*/  HMMA.16816.F32.BF16 R20, R136.reuse, R140, R20 ;  /* 0x0000008c8814723c */ /* 0x048fe60000041814 */
[C---:B------:R-:W-:Y:S05]  /*8910*/  FADD.FTZ R0, R134.reuse, R0 ;  /* 0x0000000086007221 */ /* 0x040fea0000010000 */
[C---:B------:R-:W-:Y:S01]  /*8920*/  HMMA.16816.F32.BF16 R24, R136.reuse, R142, R24 ;  /* 0x0000008e8818723c */ /* 0x040fe20000041818 */
[----:B------:R-:W2:Y:S07]  /*8930*/  LDSM.16.MT88.4 R140, [R248+0x2900] ;  /* 0x00290000f88c783b */ /* 0x000eae0000004200 */
[C---:B-1----:R-:W-:Y:S08]  /*8940*/  HMMA.16816.F32.BF16 R28, R136.reuse, R144, R28 ;  /* 0x00000090881c723c */ /* 0x042ff0000004181c */
[C---:B------:R-:W-:Y:S01]  /*8950*/  HMMA.16816.F32.BF16 R32, R136.reuse, R146, R32 ;  /* 0x000000928820723c */ /* 0x040fe20000041820 */
[----:B------:R-:W1:Y:S07]  /*8960*/  LDSM.16.MT88.4 R144, [R249+0x2900] ;  /* 0x00290000f990783b */ /* 0x000e6e0000004200 */
[C---:B--2---:R-:W-:Y:S08]  /*8970*/  HMMA.16816.F32.BF16 R36, R136.reuse, R140, R36 ;  /* 0x0000008c8824723c */ /* 0x044ff00000041824 */
        /* <DEDUP_REMOVED lines=33> */
[----:B------:R-:W-:Y:S01]  /*8b90*/  HMMA.16816.F32.BF16 R128, R136, R146, R128 ;  /* 0x000000928880723c */ /* 0x000fe20000041880 */
[----:B------:R-:W1:Y:S06]  /*8ba0*/  LDSM.16.MT88.4 R144, [R249+0x1100] ;  /* 0x00110000f990783b */ /* 0x000e6c0000004200 */
[----:B------:R-:W-:Y:S02]  /*8bb0*/  F2FP.BF16.PACK_AB R138, R134, R148 ;  /* 0x00000094868a723e */ /* 0x000fe400000010ff */
[----:B------:R-:W3:Y:S01]  /*8bc0*/  LDSM.16.MT88.4 R148, [R252+0x1100] ;  /* 0x00110000fc94783b */ /* 0x000ee20000004200 */
[----:B------:R-:W4:Y:S02]  /*8bd0*/  MUFU.EX2 R134, R164 ;  /* 0x000000a400867308 */ /* 0x000f240000000800 */
[----:B------:R-:W-:Y:S02]  /*8be0*/  F2FP.BF16.PACK_AB R136, R3, R133 ;  /* 0x000000850388723e */ /* 0x000fe400000010ff */
[----:B------:R-:W-:Y:S02]  /*8bf0*/  F2FP.BF16.PACK_AB R137, R185, R186 ;  /* 0x000000bab989723e */ /* 0x000fe400000010ff */
[----:B------:R-:W-:Y:S04]  /*8c00*/  F2FP.BF16.PACK_AB R139, R183, R184 ;  /* 0x000000b8b78b723e */ /* 0x000fe800000010ff */
[----:B------:R-:W5:Y:S03]  /*8c10*/  MUFU.EX2 R3, R166 ;  /* 0x000000a600037308 */ /* 0x000f660000000800 */
[C---:B--2---:R-:W-:Y:S07]  /*8c20*/  HMMA.16816.F32.BF16 R4, R136.reuse, R140, R4 ;  /* 0x0000008c8804723c */ /* 0x044fee0000041804 */
[----:B------:R-:W2:Y:S01]  /*8c30*/  MUFU.EX2 R133, R157 ;  /* 0x0000009d00857308 */ /* 0x000ea20000000800 */
[C---:B------:R-:W-:Y:S01]  /*8c40*/  HMMA.16816.F32.BF16 R8, R136.reuse, R142, R8 ;  /* 0x0000008e8808723c */ /* 0x040fe20000041808 */
[----:B------:R-:W3:Y:S03]  /*8c50*/  LDSM.16.MT88.4 R140, [R251+0x1100] ;  /* 0x00110000fb8c783b */ /* 0x000ee60000004200 */
[----:B----4-:R-:W-:Y:S04]  /*8c60*/  F2FP.BF16.PACK_AB R179, R134, R180 ;  /* 0x000000b486b3723e */ /* 0x010fe800000010ff */
[C---:B-1----:R-:W-:Y:S04]  /*8c70*/  HMMA.16816.F32.BF16 R12, R136.reuse, R144, R12 ;  /* 0x00000090880c723c */ /* 0x042fe8000004180c */
[----:B-----5:R-:W-:Y:S04]  /*8c80*/  FADD.FTZ R0, R3, R0 ;  /* 0x0000000003007221 */ /* 0x020fe80000010000 */
[C---:B------:R-:W-:Y:S01]  /*8c90*/  FADD.FTZ R0, R176.reuse, R0 ;  /* 0x00000000b0007221 */ /* 0x040fe20000010000 */
[C---:B------:R-:W-:Y:S01]  /*8ca0*/  HMMA.16816.F32.BF16 R16, R136.reuse, R146, R16 ;  /* 0x000000928810723c */ /* 0x040fe20000041810 */
[----:B------:R-:W1:Y:S02]  /*8cb0*/  LDSM.16.MT88.4 R144, [R248+0x3100] ;  /* 0x00310000f890783b */ /* 0x000e640000004200 */
[----:B------:R-:W-:Y:S01]  /*8cc0*/  F2FP.BF16.PACK_AB R176, R176, R3 ;  /* 0x00000003b0b0723e */ /* 0x000fe200000010ff */
[----:B------:R-:W-:Y:S02]  /*8cd0*/  FADD.FTZ R3, R191, R152 ;  /* 0x00000098bf037221 */ /* 0x000fe40000010000 */
[----:B--2---:R-:W-:Y:S02]  /*8ce0*/  FADD.FTZ R0, R133, R0 ;  /* 0x0000000085007221 */ /* 0x004fe40000010000 */
[C---:B---3--:R-:W-:Y:S01]  /*8cf0*/  HMMA.16816.F32.BF16 R20, R136.reuse, R148, R20 ;  /* 0x000000948814723c */ /* 0x048fe20000041814 */
[----:B------:R-:W-:Y:S03]  /*8d00*/  LDSM.16.MT88.4 R152, [R249+0x1900] ;  /* 0x00190000f998783b */ /* 0x000fe60000004200 */
[C---:B------:R-:W-:Y:S01]  /*8d10*/  FADD.FTZ R0, R178.reuse, R0 ;  /* 0x00000000b2007221 */ /* 0x040fe20000010000 */
[----:B------:R-:W-:Y:S02]  /*8d20*/  F2FP.BF16.PACK_AB R178, R178, R133 ;  /* 0x00000085b2b2723e */ /* 0x000fe400000010ff */
[----:B------:R-:W-:Y:S01]  /*8d30*/  MOV R133, R132 ;  /* 0x0000008400857202 */ /* 0x000fe20000000f00 */
[C---:B------:R-:W-:Y:S01]  /*8d40*/  HMMA.16816.F32.BF16 R24, R136.reuse, R150, R24 ;  /* 0x000000968818723c */ /* 0x040fe20000041818 */
[----:B------:R-:W2:Y:S07]  /*8d50*/  LDSM.16.MT88.4 R148, [R249+0x3100] ;  /* 0x00310000f994783b */ /* 0x000eae0000004200 */
[C---:B------:R-:W-:Y:S01]  /*8d60*/  HMMA.16816.F32.BF16 R28, R136.reuse, R140, R28 ;  /* 0x0000008c881c723c */ /* 0x040fe2000004181c */
[----:B------:R3:W-:Y:S07]  /*8d70*/  STL [R1+0x64], R0 ;  /* 0x0000640001007387 */ /* 0x0007ee0000100800 */
[C---:B------:R-:W-:Y:S01]  /*8d80*/  HMMA.16816.F32.BF16 R32, R136.reuse, R142, R32 ;  /* 0x0000008e8820723c */ /* 0x040fe20000041820 */
[----:B------:R-:W4:Y:S07]  /*8d90*/  LDSM.16.MT88.4 R140, [R252+0x3100] ;  /* 0x00310000fc8c783b */ /* 0x000f2e0000004200 */
[C---:B-1----:R-:W-:Y:S08]  /*8da0*/  HMMA.16816.F32.BF16 R36, R136.reuse, R144, R36 ;  /* 0x000000908824723c */ /* 0x042ff00000041824 */
[C---:B------:R-:W-:Y:S01]  /*8db0*/  HMMA.16816.F32.BF16 R40, R136.reuse, R146, R40 ;  /* 0x000000928828723c */ /* 0x040fe20000041828 */
[----:B------:R-:W1:Y:S03]  /*8dc0*/  LDSM.16.MT88.4 R144, [R251+0x3100] ;  /* 0x00310000fb90783b */ /* 0x000e660000004200 */
[----:B---3--:R-:W-:Y:S04]  /*8dd0*/  FADD.FTZ R0, R190, R3 ;  /* 0x00000003be007221 */ /* 0x008fe80000010000 */
[C---:B--2---:R-:W-:Y:S04]  /*8de0*/  HMMA.16816.F32.BF16 R44, R136.reuse, R148, R44 ;  /* 0x00000094882c723c */ /* 0x044fe8000004182c */
[----:B------:R-:W-:Y:S04]  /*8df0*/  FADD.FTZ R0, R189, R0 ;  /* 0x00000000bd007221 */ /* 0x000fe80000010000 */
[C---:B------:R-:W-:Y:S01]  /*8e00*/  HMMA.16816.F32.BF16 R48, R136.reuse, R150, R48 ;  /* 0x000000968830723c */ /* 0x040fe20000041830 */
[----:B------:R-:W2:Y:S03]  /*8e10*/  LDSM.16.MT88.4 R148, [R248+0x5100] ;  /* 0x00510000f894783b */ /* 0x000ea60000004200 */
[----:B------:R-:W-:Y:S04]  /*8e20*/  FADD.FTZ R0, R188, R0 ;  /* 0x00000000bc007221 */ /* 0x000fe80000010000 */
[C---:B----4-:R-:W-:Y:S04]  /*8e30*/  HMMA.16816.F32.BF16 R52, R136.reuse, R140, R52 ;  /* 0x0000008c8834723c */ /* 0x050fe80000041834 */
[----:B------:R-:W-:Y:S04]  /*8e40*/  FADD.FTZ R0, R187, R0 ;  /* 0x00000000bb007221 */ /* 0x000fe80000010000 */
[C---:B------:R-:W-:Y:S01]  /*8e50*/  HMMA.16816.F32.BF16 R56, R136.reuse, R142, R56 ;  /* 0x0000008e8838723c */ /* 0x040fe20000041838 */
[----:B------:R-:W3:Y:S03]  /*8e60*/  LDSM.16.MT88.4 R140, [R249+0x5100] ;  /* 0x00510000f98c783b */ /* 0x000ee60000004200 */
[----:B------:R-:W-:Y:S04]  /*8e70*/  FADD.FTZ R0, R186, R0 ;  /* 0x00000000ba007221 */ /* 0x000fe80000010000 */
[----:B------:R-:W-:Y:S01]  /*8e80*/  FADD.FTZ R0, R185, R0 ;  /* 0x00000000b9007221 */ /* 0x000fe20000010000 */
[C---:B-1----:R-:W-:Y:S03]  /*8e90*/  HMMA.16816.F32.BF16 R60, R136.reuse, R144, R60 ;  /* 0x00000090883c723c */ /* 0x042fe6000004183c */
[----:B------:R-:W-:Y:S04]  /*8ea0*/  FADD.FTZ R0, R184, R0 ;  /* 0x00000000b8007221 */ /* 0x000fe80000010000 */
[----:B------:R-:W-:Y:S01]  /*8eb0*/  FADD.FTZ R0, R183, R0 ;  /* 0x00000000b7007221 */ /* 0x000fe20000010000 */
[C---:B------:R-:W-:Y:S01]  /*8ec0*/  HMMA.16816.F32.BF16 R64, R136.reuse, R146, R64 ;  /* 0x000000928840723c */ /* 0x040fe20000041840 */
[----:B------:R-:W1:Y:S03]  /*8ed0*/  LDSM.16.MT88.4 R144, [R252+0x5100] ;  /* 0x00510000fc90783b */ /* 0x000e660000004200 */
[----:B------:R-:W-:Y:S04]  /*8ee0*/  FADD.FTZ R0, R181, R0 ;  /* 0x00000000b5007221 */ /* 0x000fe80000010000 */
[C---:B--2---:R-:W-:Y:S04]  /*8ef0*/  HMMA.16816.F32.BF16 R68, R136.reuse, R148, R68 ;  /* 0x000000948844723c */ /* 0x044fe80000041844 */
[----:B------:R-:W-:Y:S04]  /*8f00*/  FADD.FTZ R0, R182, R0 ;  /* 0x00000000b6007221 */ /* 0x000fe80000010000 */
[C---:B------:R-:W-:Y:S01]  /*8f10*/  HMMA.16816.F32.BF16 R72, R136.reuse, R150, R72 ;  /* 0x000000968848723c */ /* 0x040fe20000041848 */
[----:B------:R-:W2:Y:S03]  /*8f20*/  LDSM.16.MT88.4 R148, [R251+0x5100] ;  /* 0x00510000fb94783b */ /* 0x000ea60000004200 */
[----:B------:R-:W-:Y:S04]  /*8f30*/  FADD.FTZ R0, R180, R0 ;  /* 0x00000000b4007221 */ /* 0x000fe80000010000 */
[C---:B---3--:R-:W-:Y:S04]  /*8f40*/  HMMA.16816.F32.BF16 R76, R136.reuse, R140, R76 ;  /* 0x0000008c884c723c */ /* 0x048fe8000004184c */
[----:B------:R-:W-:Y:S01]  /*8f50*/  FADD.FTZ R0, R134, R0 ;  /* 0x0000000086007221 */ /* 0x000fe20000010000 */
[----:B------:R-:W-:Y:S03]  /*8f60*/  MOV R134, R2 ;  /* 0x0000000200867202 */ /* 0x000fe60000000f00 */
[C---:B------:R-:W-:Y:S01]  /*8f70*/  HMMA.16816.F32.BF16 R80, R136.reuse, R142, R80 ;  /* 0x0000008e8850723c */ /* 0x040fe20000041850 */
[----:B------:R-:W3:Y:S07]  /*8f80*/  LDSM.16.MT88.4 R140, [R248+0x7100] ;  /* 0x00710000f88c783b */ /* 0x000eee0000004200 */
[C---:B-1----:R-:W-:Y:S01]  /*8f90*/  HMMA.16816.F32.BF16 R84, R136.reuse, R144, R84 ;  /* 0x000000908854723c */ /* 0x042fe20000041854 */
[----:B------:R-:W-:Y:S07]  /*8fa0*/  STL [R1+0x84], R0 ;  /* 0x0000840001007387 */ /* 0x000fee0000100800 */
[C---:B------:R-:W-:Y:S01]  /*8fb0*/  HMMA.16816.F32.BF16 R88, R136.reuse, R146, R88 ;  /* 0x000000928858723c */ /* 0x040fe20000041858 */
[----:B------:R-:W1:Y:S07]  /*8fc0*/  LDSM.16.MT88.4 R144, [R249+0x7100] ;  /* 0x00710000f990783b */ /* 0x000e6e0000004200 */
[C---:B--2---:R-:W-:Y:S08]  /*8fd0*/  HMMA.16816.F32.BF16 R92, R136.reuse, R148, R92 ;  /* 0x00000094885c723c */ /* 0x044ff0000004185c */
[C---:B------:R-:W-:Y:S01]  /*8fe0*/  HMMA.16816.F32.BF16 R96, R136.reuse, R150, R96 ;  /* 0x000000968860723c */ /* 0x040fe20000041860 */
[----:B------:R-:W2:Y:S07]  /*8ff0*/  LDSM.16.MT88.4 R148, [R252+0x7100] ;  /* 0x00710000fc94783b */ /* 0x000eae0000004200 */
[C---:B---3--:R-:W-:Y:S08]  /*9000*/  HMMA.16816.F32.BF16 R100, R136.reuse, R140, R100 ;  /* 0x0000008c8864723c */ /* 0x048ff00000041864 */
[C---:B------:R-:W-:Y:S01]  /*9010*/  HMMA.16816.F32.BF16 R104, R136.reuse, R142, R104 ;  /* 0x0000008e8868723c */ /* 0x040fe20000041868 */
[----:B------:R-:W3:Y:S07]  /*9020*/  LDSM.16.MT88.4 R140, [R251+0x7100] ;  /* 0x00710000fb8c783b */ /* 0x000eee0000004200 */
[C---:B-1----:R-:W-:Y:S08]  /*9030*/  HMMA.16816.F32.BF16 R108, R136.reuse, R144, R108 ;  /* 0x00000090886c723c */ /* 0x042ff0000004186c */
[C---:B------:R-:W-:Y:S01]  /*9040*/  HMMA.16816.F32.BF16 R112, R136.reuse, R146, R112 ;  /* 0x000000928870723c */ /* 0x040fe20000041870 */
[----:B------:R-:W1:Y:S07]  /*9050*/  LDSM.16.MT88.4 R144, [R252+0x1900] ;  /* 0x00190000fc90783b */ /* 0x000e6e0000004200 */
[C---:B--2---:R-:W-:Y:S08]  /*9060*/  HMMA.16816.F32.BF16 R116, R136.reuse, R148, R116 ;  /* 0x000000948874723c */ /* 0x044ff00000041874 */
[C---:B------:R-:W-:Y:S08]  /*9070*/  HMMA.16816.F32.BF16 R120, R136.reuse, R150, R120 ;  /* 0x000000968878723c */ /* 0x040ff00000041878 */
[C---:B---3--:R-:W-:Y:S08]  /*9080*/  HMMA.16816.F32.BF16 R124, R136.reuse, R140, R124 ;  /* 0x0000008c887c723c */ /* 0x048ff0000004187c */
[----:B------:R-:W-:Y:S01]  /*9090*/  HMMA.16816.F32.BF16 R128, R136, R142, R128 ;  /* 0x0000008e8880723c */ /* 0x000fe20000041880 */
[----:B------:R-:W2:Y:S07]  /*90a0*/  LDSM.16.MT88.4 R136, [R251+0x1900] ;  /* 0x00190000fb88783b */ /* 0x000eae0000004200 */
[C---:B------:R-:W-:Y:S01]  /*90b0*/  HMMA.16816.F32.BF16 R164, R176.reuse, R160, R4 ;  /* 0x000000a0b0a4723c */ /* 0x040fe20000041804 */
[----:B------:R-:W3:Y:S07]  /*90c0*/  LDSM.16.MT88.4 R4, [R248+0x3900] ;  /* 0x00390000f804783b */ /* 0x000eee0000004200 */
[C---:B------:R-:W-:Y:S01]  /*90d0*/  HMMA.16816.F32.BF16 R160, R176.reuse, R162, R8 ;  /* 0x000000a2b0a0723c */ /* 0x040fe20000041808 */
[----:B------:R-:W4:Y:S07]  /*90e0*/  LDSM.16.MT88.4 R8, [R249+0x3900] ;  /* 0x00390000f908783b */ /* 0x000f2e0000004200 */
[C---:B------:R-:W-:Y:S01]  /*90f0*/  HMMA.16816.F32.BF16 R156, R176.reuse, R152, R12 ;  /* 0x00000098b09c723c */ /* 0x040fe2000004180c */
[----:B------:R-:W5:Y:S07]  /*9100*/  LDSM.16.MT88.4 R12, [R252+0x3900] ;  /* 0x00390000fc0c783b */ /* 0x000f6e0000004200 */
[C---:B------:R-:W-:Y:S01]  /*9110*/  HMMA.16816.F32.BF16 R152, R176.reuse, R154, R16 ;  /* 0x0000009ab098723c */ /* 0x040fe20000041810 */
[----:B------:R-:W4:Y:S07]  /*9120*/  LDSM.16.MT88.4 R16, [R251+0x3900] ;  /* 0x00390000fb10783b */ /* 0x000f2e0000004200 */
[C---:B-1----:R-:W-:Y:S08]  /*9130*/  HMMA.16816.F32.BF16 R148, R176.reuse, R144, R20 ;  /* 0x00000090b094723c */ /* 0x042ff00000041814 */
[C---:B------:R-:W-:Y:S08]  /*9140*/  HMMA.16816.F32.BF16 R144, R176.reuse, R146, R24 ;  /* 0x00000092b090723c */ /* 0x040ff00000041818 */
[C---:B--2---:R-:W-:Y:S08]  /*9150*/  HMMA.16816.F32.BF16 R140, R176.reuse, R136, R28 ;  /* 0x00000088b08c723c */ /* 0x044ff0000004181c */
[C---:B------:R-:W-:Y:S08]  /*9160*/  HMMA.16816.F32.BF16 R136, R176.reuse, R138, R32 ;  /* 0x0000008ab088723c */ /* 0x040ff00000041820 */
[C---:B---3--:R-:W-:Y:S08]  /*9170*/  HMMA.16816.F32.BF16 R36, R176.reuse, R4, R36 ;  /* 0x00000004b024723c */ /* 0x048ff00000041824 */
[C---:B------:R-:W-:Y:S01]  /*9180*/  HMMA.16816.F32.BF16 R40, R176.reuse, R6, R40 ;  /* 0x00000006b028723c */ /* 0x040fe20000041828 */
[----:B------:R-:W1:Y:S07]  /*9190*/  LDSM.16.MT88.4 R4, [R248+0x5900] ;  /* 0x00590000f804783b */ /* 0x000e6e0000004200 */
[C---:B----4-:R-:W-:Y:S08]  /*91a0*/  HMMA.16816.F32.BF16 R44, R176.reuse, R8, R44 ;  /* 0x00000008b02c723c */ /* 0x050ff0000004182c */
[C---:B------:R-:W-:Y:S01]  /*91b0*/  HMMA.16816.F32.BF16 R48, R176.reuse, R10, R48 ;  /* 0x0000000ab030723c */ /* 0x040fe20000041830 */
[----:B------:R-:W2:Y:S07]  /*91c0*/  LDSM.16.MT88.4 R8, [R249+0x5900] ;  /* 0x00590000f908783b */ /* 0x000eae0000004200 */
[C---:B-----5:R-:W-:Y:S08]  /*91d0*/  HMMA.16816.F32.BF16 R52, R176.reuse, R12, R52 ;  /* 0x0000000cb034723c */ /* 0x060ff00000041834 */
[C---:B------:R-:W-:Y:S01]  /*91e0*/  HMMA.16816.F32.BF16 R56, R176.reuse, R14, R56 ;  /* 0x0000000eb038723c */ /* 0x040fe20000041838 */
[----:B------:R-:W3:Y:S07]  /*91f0*/  LDSM.16.MT88.4 R12, [R252+0x5900] ;  /* 0x00590000fc0c783b */ /* 0x000eee0000004200 */
[C---:B------:R-:W-:Y:S08]  /*9200*/  HMMA.16816.F32.BF16 R60, R176.reuse, R16, R60 ;  /* 0x00000010b03c723c */ /* 0x040ff0000004183c */
[C---:B------:R-:W-:Y:S01]  /*9210*/  HMMA.16816.F32.BF16 R64, R176.reuse, R18, R64 ;  /* 0x00000012b040723c */ /* 0x040fe20000041840 */
[----:B------:R-:W4:Y:S07]  /*9220*/  LDSM.16.MT88.4 R16, [R251+0x5900] ;  /* 0x00590000fb10783b */ /* 0x000f2e0000004200 */
[C---:B-1----:R-:W-:Y:S08]  /*9230*/  HMMA.16816.F32.BF16 R68, R176.reuse, R4, R68 ;  /* 0x00000004b044723c */ /* 0x042ff00000041844 */
        /* <DEDUP_REMOVED lines=8> */
[C---:B----4-:R-:W-:Y:S08]  /*92c0*/  HMMA.16816.F32.BF16 R92, R176.reuse, R16, R92 ;  /* 0x00000010b05c723c */ /* 0x050ff0000004185c */
[C---:B------:R-:W-:Y:S01]  /*92d0*/  HMMA.16816.F32.BF16 R96, R176.reuse, R18, R96 ;  /* 0x00000012b060723c */ /* 0x040fe20000041860 */
[----:B------:R-:W4:Y:S07]  /*92e0*/  LDSM.16.MT88.4 R16, [R251+0x7900] ;  /* 0x00790000fb10783b */ /* 0x000f2e0000004200 */
[C---:B-1----:R-:W-:Y:S08]  /*92f0*/  HMMA.16816.F32.BF16 R100, R176.reuse, R4, R100 ;  /* 0x00000004b064723c */ /* 0x042ff00000041864 */
[C---:B------:R-:W-:Y:S08]  /*9300*/  HMMA.16816.F32.BF16 R104, R176.reuse, R6, R104 ;  /* 0x00000006b068723c */ /* 0x040ff00000041868 */
[C---:B--2---:R-:W-:Y:S08]  /*9310*/  HMMA.16816.F32.BF16 R108, R176.reuse, R8, R108 ;  /* 0x00000008b06c723c */ /* 0x044ff0000004186c */
[C---:B------:R-:W-:Y:S08]  /*9320*/  HMMA.16816.F32.BF16 R112, R176.reuse, R10, R112 ;  /* 0x0000000ab070723c */ /* 0x040ff00000041870 */
[C---:B---3--:R-:W-:Y:S08]  /*9330*/  HMMA.16816.F32.BF16 R116, R176.reuse, R12, R116 ;  /* 0x0000000cb074723c */ /* 0x048ff00000041874 */
[C---:B------:R-:W-:Y:S08]  /*9340*/  HMMA.16816.F32.BF16 R120, R176.reuse, R14, R120 ;  /* 0x0000000eb078723c */ /* 0x040ff00000041878 */
[C---:B----4-:R-:W-:Y:S08]  /*9350*/  HMMA.16816.F32.BF16 R124, R176.reuse, R16, R124 ;  /* 0x00000010b07c723c */ /* 0x050ff0000004187c */
[----:B------:R-:W-:Y:S01]  /*9360*/  HMMA.16816.F32.BF16 R128, R176, R18, R128 ;  /* 0x00000012b080723c */ /* 0x000fe20000041880 */
[----:B------:R-:W-:-:S07]  /*9370*/  @P0 BRA `(.L_x_3) ;  /* 0xffffca5000000947 */ /* 0x000fce000383ffff */
.L_x_2:
[----:B------:R-:W2:Y:S04]  /*9380*/  LDL.LU R0, [R1+0x64] ;  /* 0x0000640001007983 */ /* 0x000ea80000300800 */
[----:B------:R-:W1:Y:S01]  /*9390*/  S2R R8, SR_TID.X ;  /* 0x0000000000087919 */ /* 0x000e620000002100 */
[----:B------:R-:W-:Y:S01]  /*93a0*/  MOV R178, c[0x0][0x4e8] ;  /* 0x00013a0000b27a02 */ /* 0x000fe20000000f00 */
[----:B------:R-:W3:Y:S01]  /*93b0*/  S2UR UR7, SR_CTAID.Y ;  /* 0x00000000000779c3 */ /* 0x000ee20000002600 */
[----:B------:R-:W-:Y:S01]  /*93c0*/  ULDC.64 UR4, c[0x0][0x490] ;  /* 0x0001240000047ab9 */ /* 0x000fe20000000a00 */
[----:B------:R-:W4:Y:S04]  /*93d0*/  LDL.LU R3, [R1+0x84] ;  /* 0x0000840001037983 */ /* 0x000f280000300800 */
[----:B------:R-:W4:Y:S01]  /*93e0*/  LDL.LU R9, [R1+0xb4] ;  /* 0x0000b40001097983 */ /* 0x000f220000300800 */
[----:B------:R-:W-:-:S03]  /*93f0*/  ISETP.NE.AND P4, PT, R178, 0x1, PT ;  /* 0x00000001b200780c */ /* 0x000fc60003f85270 */
[----:B------:R-:W4:Y:S01]  /*9400*/  LDL.LU R179, [R1+0xb8] ;  /* 0x0000b80001b37983 */ /* 0x000f220000300800 */
[----:B-1----:R-:W-:-:S04]  /*9410*/  SHF.R.S32.HI R5, RZ, 0x1f, R8 ;  /* 0x0000001fff057819 */ /* 0x002fc80000011408 */
[CC--:B------:R-:W-:Y:S02]  /*9420*/  LEA.HI R177, R5.reuse, R8.reuse, RZ, 0x5 ;  /* 0x0000000805b17211 */ /* 0x0c0fe400078f28ff */
[----:B------:R-:W-:Y:S02]  /*9430*/  LEA.HI R5, R5, R8, RZ, 0x2 ;  /* 0x0000000805057211 */ /* 0x000fe400078f10ff */
[----:B------:R-:W-:Y:S01]  /*9440*/  LOP3.LUT R4, R177, 0xffffffe0, RZ, 0xc0, !PT ;  /* 0xffffffe0b1047812 */ /* 0x000fe200078ec0ff */
[----:B---3--:R-:W-:Y:S01]  /*9450*/  USHF.R.S32.HI UR6, URZ, 0x1f, UR7 ;  /* 0x0000001f3f067899 */ /* 0x008fe20008011407 */
[----:B------:R-:W-:-:S03]  /*9460*/  LOP3.LUT R17, R5, 0xfffffffc, RZ, 0xc0, !PT ;  /* 0xfffffffc05117812 */ /* 0x000fc600078ec0ff */
[----:B------:R-:W-:Y:S01]  /*9470*/  UIMAD UR8, UR6, UR4, URZ ;  /* 0x00000004060872a4 */ /* 0x000fe2000f8e023f */
[----:B------:R-:W-:Y:S01]  /*9480*/  IADD3 R17, -R17, R8, RZ ;  /* 0x0000000811117210 */ /* 0x000fe20007ffe1ff */
[----:B------:R-:W-:Y:S02]  /*9490*/  UIMAD.WIDE.U32 UR10, UR7, UR4, URZ ;  /* 0x00000004070a72a5 */ /* 0x000fe4000f8e003f */
[----:B------:R-:W-:-:S03]  /*94a0*/  UIMAD UR8, UR7, UR5, UR8 ;  /* 0x00000005070872a4 */ /* 0x000fc6000f8e0208 */
[----:B------:R-:W-:Y:S02]  /*94b0*/  ULDC.64 UR4, c[0x0][0x3e8] ;  /* 0x0000fa0000047ab9 */ /* 0x000fe40000000a00 */
[----:B------:R-:W-:Y:S01]  /*94c0*/  UIMAD.WIDE.U32 UR12, UR7, UR4, URZ ;  /* 0x00000004070c72a5 */ /* 0x000fe2000f8e003f */
[----:B------:R-:W-:Y:S06]  /*94d0*/  BAR.SYNC.DEFER_BLOCKING 0x1, 0x100 ;  /* 0x0044000000007b1d */ /* 0x000fec0000010000 */
[----:B--2---:R-:W1:Y:S04]  /*94e0*/  SHFL.BFLY PT, R11, R0, 0x2, 0x1f ;  /* 0x0c401f00000b7f89 */ /* 0x004e6800000e0000 */
[----:B----4-:R-:W2:Y:S01]  /*94f0*/  SHFL.BFLY PT, R6, R3, 0x2, 0x1f ;  /* 0x0c401f0003067f89 */ /* 0x010ea200000e0000 */
[----:B------:R-:W-:Y:S01]  /*9500*/  MOV R15, R9 ;  /* 0x00000009000f7202 */ /* 0x000fe20000000f00 */
[----:B-1----:R-:W-:-:S05]  /*9510*/  FADD.FTZ R11, R11, R0 ;  /* 0x000000000b0b7221 */ /* 0x002fca0000010000 */
[----:B------:R-:W1:Y:S01]  /*9520*/  SHFL.BFLY PT, R0, R11, 0x1, 0x1f ;  /* 0x0c201f000b007f89 */ /* 0x000e6200000e0000 */
[----:B--2---:R-:W-:-:S05]  /*9530*/  FADD.FTZ R6, R6, R3 ;  /* 0x0000000306067221 */ /* 0x004fca0000010000 */
[----:B------:R-:W2:Y:S01]  /*9540*/  SHFL.BFLY PT, R3, R6, 0x1, 0x1f ;  /* 0x0c201f0006037f89 */ /* 0x000ea200000e0000 */
[----:B-1----:R-:W-:Y:S01]  /*9550*/  FADD.FTZ R11, R11, R0 ;  /* 0x000000000b0b7221 */ /* 0x002fe20000010000 */
[----:B------:R-:W-:-:S04]  /*9560*/  MOV R0, RZ ;  /* 0x000000ff00007202 */ /* 0x000fc80000000f00 */
[----:B------:R-:W-:Y:S01]  /*9570*/  FSETP.NE.FTZ.AND P1, PT, R11, RZ, PT ;  /* 0x000000ff0b00720b */ /* 0x000fe20003f35000 */
[----:B--2---:R-:W-:Y:S02]  /*9580*/  FADD.FTZ R6, R6, R3 ;  /* 0x0000000306067221 */ /* 0x004fe40000010000 */
[----:B------:R-:W-:-:S03]  /*9590*/  @P4 IMAD.HI.U32 R3, R9, c[0x0][0x4ec], RZ ;  /* 0x00013b0009034a27 */ /* 0x000fc600078e00ff */
[----:B------:R-:W-:Y:S02]  /*95a0*/  FSETP.NE.FTZ.AND P0, PT, R6, RZ, PT ;  /* 0x000000ff0600720b */ /* 0x000fe40003f15000 */
[----:B------:R-:W-:Y:S02]  /*95b0*/  @P4 SHF.R.U32.HI R15, RZ, c[0x0][0x4f0], R3 ;  /* 0x00013c00ff0f4a19 */ /* 0x000fe40000011603 */
[----:B------:R-:W-:-:S03]  /*95c0*/  IADD3 R3, -R4, R8, RZ ;  /* 0x0000000804037210 */ /* 0x000fc60007ffe1ff */
[----:B------:R-:W1:Y:S01]  /*95d0*/  @P1 MUFU.RCP R0, R11 ;  /* 0x0000000b00001308 */ /* 0x000e620000001000 */
[----:B------:R-:W-:Y:S02]  /*95e0*/  MOV R4, RZ ;  /* 0x000000ff00047202 */ /* 0x000fe40000000f00 */
[----:B------:R-:W-:Y:S02]  /*95f0*/  LOP3.LUT P3, RZ, R3, 0x3, RZ, 0xc0, !PT ;  /* 0x0000000303ff7812 */ /* 0x000fe4000786c0ff */
[----:B------:R-:W-:-:S03]  /*9600*/  IADD3 R7, -R15, RZ, RZ ;  /* 0x000000ff0f077210 */ /* 0x000fc60007ffe1ff */
[----:B------:R-:W2:Y:S01]  /*9610*/  @P0 MUFU.RCP R4, R6 ;  /* 0x0000000600040308 */ /* 0x000ea20000001000 */
[C---:B-1----:R-:W-:Y:S02]  /*9620*/  FMUL.FTZ R85, R0.reuse, R85 ;  /* 0x0000005500557220 */ /* 0x042fe40000410000 */
[C---:B------:R-:W-:Y:S02]  /*9630*/  FMUL.FTZ R84, R0.reuse, R84 ;  /* 0x0000005400547220 */ /* 0x040fe40000410000 */
[C---:B------:R-:W-:Y:S02]  /*9640*/  FMUL.FTZ R176, R0.reuse, R165 ;  /* 0x000000a500b07220 */ /* 0x040fe40000410000 */
[----:B------:R-:W-:Y:S02]  /*9650*/  FMUL.FTZ R14, R0, R164 ;  /* 0x000000a4000e7220 */ /* 0x000fe40000410000 */
[C---:B--2---:R-:W-:Y:S02]  /*9660*/  FMUL.FTZ R87, R4.reuse, R87 ;  /* 0x0000005704577220 */ /* 0x044fe40000410000 */
[----:B------:R-:W-:-:S02]  /*9670*/  FMUL.FTZ R30, R4, R86 ;  /* 0x00000056041e7220 */ /* 0x000fc40000410000 */
[C---:B------:R-:W-:Y:S02]  /*9680*/  FMUL.FTZ R175, R0.reuse, R161 ;  /* 0x000000a100af7220 */ /* 0x040fe40000410000 */
[C---:B------:R-:W-:Y:S01]  /*9690*/  FMUL.FTZ R20, R0.reuse, R156 ;  /* 0x0000009c00147220 */ /* 0x040fe20000410000 */
[----:B------:R-:W-:Y:S01]  /*96a0*/  F2FP.BF16.PACK_AB R30, R87, R30 ;  /* 0x0000001e571e723e */ /* 0x000fe200000010ff */
[C---:B------:R-:W-:Y:S01]  /*96b0*/  FMUL.FTZ R173, R0.reuse, R153 ;  /* 0x0000009900ad7220 */ /* 0x040fe20000410000 */
[----:B------:R-:W2:Y:S01]  /*96c0*/  LDL.LU R87, [R1+0xb0] ;  /* 0x0000b00001577983 */ /* 0x000ea20000300800 */
[C---:B------:R-:W-:Y:S02]  /*96d0*/  FMUL.FTZ R22, R0.reuse, R152 ;  /* 0x0000009800167220 */ /* 0x040fe40000410000 */
[----:B------:R-:W-:Y:S01]  /*96e0*/  FMUL.FTZ R172, R0, R149 ;  /* 0x0000009500ac7220 */ /* 0x000fe20000410000 */
[----:B------:R-:W3:Y:S01]  /*96f0*/  LDL R86, [R1+0xac] ;  /* 0x0000ac0001567983 */ /* 0x000ee20000100800 */
[----:B------:R-:W-:-:S02]  /*9700*/  FMUL.FTZ R12, R4, R46 ;  /* 0x0000002e040c7220 */ /* 0x000fc40000410000 */
[C---:B------:R-:W-:Y:S02]  /*9710*/  FMUL.FTZ R31, R4.reuse, R55 ;  /* 0x00000037041f7220 */ /* 0x040fe40000410000 */
[----:B------:R-:W-:Y:S02]  /*9720*/  FMUL.FTZ R46, R4, R54 ;  /* 0x00000036042e7220 */ /* 0x000fe40000410000 */
[C---:B------:R-:W-:Y:S02]  /*9730*/  FMUL.FTZ R24, R0.reuse, R148 ;  /* 0x0000009400187220 */ /* 0x040fe40000410000 */
[C---:B------:R-:W-:Y:S01]  /*9740*/  FMUL.FTZ R26, R0.reuse, R144 ;  /* 0x00000090001a7220 */ /* 0x040fe20000410000 */
[----:B------:R-:W-:Y:S01]  /*9750*/  F2FP.BF16.PACK_AB R46, R31, R46 ;  /* 0x0000002e1f2e723e */ /* 0x000fe200000010ff */
[C---:B------:R-:W-:Y:S01]  /*9760*/  FMUL.FTZ R170, R0.reuse, R141 ;  /* 0x0000008d00aa7220 */ /* 0x040fe20000410000 */
[----:B------:R-:W-:Y:S01]  /*9770*/  F2FP.BF16.PACK_AB R31, R85, R84 ;  /* 0x00000054551f723e */ /* 0x000fe200000010ff */
[C---:B------:R-:W-:Y:S01]  /*9780*/  FMUL.FTZ R18, R0.reuse, R160 ;  /* 0x000000a000127220 */ /* 0x040fe20000410000 */
[----:B------:R1:W5:Y:S01]  /*9790*/  LDL R85, [R1+0x80] ;  /* 0x0000800001557983 */ /* 0x0003620000100800 */
[----:B------:R-:W-:-:S02]  /*97a0*/  FMUL.FTZ R174, R0, R157 ;  /* 0x0000009d00ae7220 */ /* 0x000fc40000410000 */
[C---:B------:R-:W-:Y:S02]  /*97b0*/  FMUL.FTZ R171, R0.reuse, R145 ;  /* 0x0000009100ab7220 */ /* 0x040fe40000410000 */
[C---:B------:R-:W-:Y:S02]  /*97c0*/  FMUL.FTZ R144, R0.reuse, R140 ;  /* 0x0000008c00907220 */ /* 0x040fe40000410000 */
[C---:B------:R-:W-:Y:S02]  /*97d0*/  FMUL.FTZ R169, R0.reuse, R137 ;  /* 0x0000008900a97220 */ /* 0x040fe40000410000 */
[C---:B------:R-:W-:Y:S02]  /*97e0*/  FMUL.FTZ R141, R0.reuse, R136 ;  /* 0x00000088008d7220 */ /* 0x040fe40000410000 */
[C---:B------:R-:W-:Y:S02]  /*97f0*/  FMUL.FTZ R168, R0.reuse, R37 ;  /* 0x0000002500a87220 */ /* 0x040fe40000410000 */
        /* <DEDUP_REMOVED lines=8> */
[C---:B------:R-:W-:Y:S01]  /*9880*/  FMUL.FTZ R148, R0.reuse, R77 ;  /* 0x0000004d00947220 */ /* 0x040fe20000410000 */
[----:B------:R-:W-:Y:S01]  /*9890*/  SHF.R.S32.HI R3, RZ, 0x2, R5 ;  /* 0x00000002ff037819 */ /* 0x000fe20000011405 */
        /* <DEDUP_REMOVED lines=35> */
[----:B------:R-:W-:Y:S01]  /*9ad0*/  FMUL.FTZ R128, R0, R128 ;  /* 0x0000008000807220 */ /* 0x000fe20000410000 */
[----:B------:R-:W-:Y:S01]  /*9ae0*/  SHF.R.S32.HI R0, RZ, 0x1f, R5 ;  /* 0x0000001fff007819 */ /* 0x000fe20000011405 */
[C---:B------:R-:W-:Y:S01]  /*9af0*/  FMUL.FTZ R39, R4.reuse, R39 ;  /* 0x0000002704277220 */ /* 0x040fe20000410000 */
[----:B------:R-:W4:Y:S01]  /*9b00*/  @P0 MUFU.LG2 R6, R6 ;  /* 0x0000000600060308 */ /* 0x000f220000000c00 */
[----:B------:R-:W-:Y:S01]  /*9b10*/  FMUL.FTZ R16, R4, R38 ;  /* 0x0000002604107220 */ /* 0x000fe20000410000 */
[----:B------:R-:W-:Y:S01]  /*9b20*/  LEA.HI R0, R0, R3, RZ, 0x3 ;  /* 0x0000000300007211 */ /* 0x000fe200078f18ff */
[----:B------:R-:W-:-:S03]  /*9b30*/  IMAD R133, R7, c[0x0][0x4e8], R9 ;  /* 0x00013a0007857a24 */ /* 0x000fc600078e0209 */
[----:B------:R-:W-:Y:S02]  /*9b40*/  F2FP.BF16.PACK_AB R54, R39, R16 ;  /* 0x000000102736723e */ /* 0x000fe400000010ff */
[----:B------:R-:W-:Y:S01]  /*9b50*/  LOP3.LUT R0, R0, 0xfffffff8, RZ, 0xc0, !PT ;  /* 0xfffffff800007812 */ /* 0x000fe200078ec0ff */
[----:B------:R-:W1:Y:S03]  /*9b60*/  S2R R16, SR_CTAID.Z ;  /* 0x0000000000107919 */ /* 0x000e660000002700 */
[----:B------:R-:W-:Y:S02]  /*9b70*/  IADD3 R10, R3, -R0, RZ ;  /* 0x80000000030a7210 */ /* 0x000fe40007ffe0ff */
[----:B------:R-:W-:Y:S02]  /*9b80*/  @P1 MOV R3, 0x3f317218 ;  /* 0x3f31721800031802 */ /* 0x000fe40000000f00 */
[----:B------:R-:W-:-:S02]  /*9b90*/  @P0 MOV R0, 0x3f317218 ;  /* 0x3f31721800000802 */ /* 0x000fc40000000f00 */
[----:B------:R-:W-:Y:S01]  /*9ba0*/  MOV R9, UR13 ;  /* 0x0000000d00097c02 */ /* 0x000fe20008000f00 */
[----:B------:R-:W-:Y:S01]  /*9bb0*/  @P1 FMUL.FTZ R9, R3, c[0x0][0x2d0] ;  /* 0x0000b40003091a20 */ /* 0x000fe20000410000 */
[----:B------:R-:W1:Y:S01]  /*9bc0*/  @P1 MUFU.LG2 R11, R11 ;  /* 0x0000000b000b1308 */ /* 0x000e620000000c00 */
[----:B----4-:R-:W-:Y:S02]  /*9bd0*/  @P0 FMUL.FTZ R3, R6, 0.69314718246459960938 ;  /* 0x3f31721806030820 */ /* 0x010fe40000410000 */
[----:B------:R-:W-:Y:S01]  /*9be0*/  @P0 FMUL.FTZ R0, R0, c[0x0][0x2d0] ;  /* 0x0000b40000000a20 */ /* 0x000fe20000410000 */
[----:B------:R-:W-:Y:S01]  /*9bf0*/  UIMAD UR6, UR6, UR4, URZ ;  /* 0x00000004060672a4 */ /* 0x000fe2000f8e023f */
[----:B------:R-:W-:Y:S01]  /*9c00*/  MOV R80, 0xff800000 ;  /* 0xff80000000507802 */ /* 0x000fe20000000f00 */
[----:B------:R-:W-:Y:S02]  /*9c10*/  FMUL.FTZ R52, R4, R42 ;  /* 0x0000002a04347220 */ /* 0x000fe40000410000 */
[----:B------:R-:W-:Y:S01]  /*9c20*/  @P0 FFMA.FTZ R80, R0, R2, R3 ;  /* 0x0000000200500223 */ /* 0x000fe20000010003 */
[----:B------:R-:W-:Y:S01]  /*9c30*/  SHF.R.S32.HI R0, RZ, 0x5, R177 ;  /* 0x00000005ff007819 */ /* 0x000fe200000114b1 */
[----:B------:R-:W-:-:S02]  /*9c40*/  FMUL.FTZ R42, R4, R62 ;  /* 0x0000003e042a7220 */ /* 0x000fc40000410000 */
[C---:B------:R-:W-:Y:S02]  /*9c50*/  FMUL.FTZ R40, R4.reuse, R66 ;  /* 0x0000004204287220 */ /* 0x040fe40000410000 */
[C---:B------:R-:W-:Y:S02]  /*9c60*/  FMUL.FTZ R38, R4.reuse, R70 ;  /* 0x0000004604267220 */ /* 0x040fe40000410000 */
[C---:B------:R-:W-:Y:S02]  /*9c70*/  FMUL.FTZ R36, R4.reuse, R74 ;  /* 0x0000004a04247220 */ /* 0x040fe40000410000 */
[C---:B------:R-:W-:Y:S01]  /*9c80*/  FMUL.FTZ R34, R4.reuse, R78 ;  /* 0x0000004e04227220 */ /* 0x040fe20000410000 */
[----:B------:R-:W-:Y:S01]  /*9c90*/  UIMAD UR5, UR7, UR5, UR6 ;  /* 0x00000005070572a4 */ /* 0x000fe2000f8e0206 */
        /* <DEDUP_REMOVED lines=50> */
[----:B------:R-:W-:Y:S01]  /*9fc0*/  FMUL.FTZ R130, R4, R130 ;  /* 0x0000008204827220 */ /* 0x000fe20000410000 */
[----:B------:R-:W-:Y:S02]  /*9fd0*/  MOV R4, UR10 ;  /* 0x0000000a00047c02 */ /* 0x000fe40008000f00 */
[----:B------:R-:W-:Y:S02]  /*9fe0*/  MOV R8, UR12 ;  /* 0x0000000c00087c02 */ /* 0x000fe40008000f00 */
[----:B------:R-:W-:Y:S01]  /*9ff0*/  SHF.R.S32.HI R3, RZ, 0x1f, R0 ;  /* 0x0000001fff037819 */ /* 0x000fe20000011400 */
[----:B------:R-:W-:Y:S01]  /*a000*/  UIADD3 UR5, UR13, UR5, URZ ;  /* 0x000000050d057290 */ /* 0x000fe2000fffe03f */
[----:B------:R-:W-:Y:S01]  /*a010*/  MOV R6, R4 ;  /* 0x0000000400067202 */ /* 0x000fe20000000f00 */
[----:B------:R-:W4:Y:S01]  /*a020*/  S2R R84, SR_CTAID.X ;  /* 0x0000000000547919 */ /* 0x000f220000002500 */
[----:B------:R-:W-:Y:S02]  /*a030*/  MOV R4, R8 ;  /* 0x0000000800047202 */ /* 0x000fe40000000f00 */
[----:B------:R-:W-:-:S02]  /*a040*/  LEA.HI R3, R3, R0, RZ, 0x3 ;  /* 0x0000000003037211 */ /* 0x000fc400078f18ff */
[----:B-1----:R-:W-:Y:S02]  /*a050*/  SHF.R.S32.HI R8, RZ, 0x1f, R16 ;  /* 0x0000001fff087819 */ /* 0x002fe40000011410 */
[----:B------:R-:W-:Y:S01]  /*a060*/  LEA.HI R2, R17, R17, RZ, 0x1 ;  /* 0x0000001111027211 */ /* 0x000fe200078f08ff */
[----:B------:R-:W-:Y:S01]  /*a070*/  UIADD3 UR8, UR11, UR8, URZ ;  /* 0x000000080b087290 */ /* 0x000fe2000fffe03f */
[----:B------:R-:W-:Y:S01]  /*a080*/  MOV R5, UR11 ;  /* 0x0000000b00057c02 */ /* 0x000fe20008000f00 */
[----:B------:R-:W-:Y:S01]  /*a090*/  @P1 FMUL.FTZ R11, R11, 0.69314718246459960938 ;  /* 0x3f3172180b0b1820 */ /* 0x000fe20000410000 */
[----:B------:R-:W-:Y:S01]  /*a0a0*/  MOV R5, UR5 ;  /* 0x0000000500057c02 */ /* 0x000fe20008000f00 */
[----:B------:R-:W-:Y:S01]  /*a0b0*/  IMAD R82, R8, c[0x0][0x3f0], RZ ;  /* 0x0000fc0008527a24 */ /* 0x000fe200078e02ff */
[----:B------:R-:W-:Y:S02]  /*a0c0*/  LOP3.LUT R3, R3, 0xffffff8, RZ, 0xc0, !PT ;  /* 0x0ffffff803037812 */ /* 0x000fe400078ec0ff */
[----:B------:R-:W-:-:S02]  /*a0d0*/  LOP3.LUT R2, R2, 0x1ffffffe, RZ, 0xc0, !PT ;  /* 0x1ffffffe02027812 */ /* 0x000fc400078ec0ff */
[----:B------:R-:W-:Y:S01]  /*a0e0*/  MOV R81, 0xff800000 ;  /* 0xff80000000517802 */ /* 0x000fe20000000f00 */
[----:B------:R-:W-:Y:S01]  /*a0f0*/  @P1 FFMA.FTZ R81, R9, R132, R11 ;  /* 0x0000008409511223 */ /* 0x000fe2000001000b */
[----:B------:R-:W-:Y:S02]  /*a100*/  F2FP.BF16.PACK_AB R50, R47, R12 ;  /* 0x0000000c2f32723e */ /* 0x000fe400000010ff */
[----:B------:R-:W-:Y:S01]  /*a110*/  F2FP.BF16.PACK_AB R34, R79, R34 ;  /* 0x000000224f22723e */ /* 0x000fe200000010ff */
[----:B------:R-:W-:Y:S01]  /*a120*/  IMAD R79, R8, c[0x0][0x498], RZ ;  /* 0x00012600084f7a24 */ /* 0x000fe200078e02ff */
[----:B------:R-:W-:Y:S02]  /*a130*/  MOV R7, UR8 ;  /* 0x0000000800077c02 */ /* 0x000fe40008000f00 */
[C---:B------:R-:W-:Y:S02]  /*a140*/  IADD3 R9, R0.reuse, -R3, RZ ;  /* 0x8000000300097210 */ /* 0x040fe40007ffe0ff */
[----:B------:R-:W-:Y:S01]  /*a150*/  LEA R12, R0, R17, 0x9 ;  /* 0x00000011000c7211 */ /* 0x000fe200078e48ff */
[C---:B------:R-:W-:Y:S01]  /*a160*/  IMAD R0, R16.reuse, c[0x0][0x3f4], R82 ;  /* 0x0000fd0010007a24 */ /* 0x040fe200078e0252 */
[----:B------:R-:W-:Y:S01]  /*a170*/  IADD3 R11, R17, -R2, RZ ;  /* 0x80000002110b7210 */ /* 0x000fe20007ffe0ff */
[----:B------:R-:W-:Y:S01]  /*a180*/  IMAD.WIDE.U32 R2, R16, c[0x0][0x3f0], R4 ;  /* 0x0000fc0010027a25 */ /* 0x000fe200078e0004 */
[----:B------:R-:W-:-:S02]  /*a190*/  SHF.L.U32 R4, R10, 0x6, RZ ;  /* 0x000000060a047819 */ /* 0x000fc400000006ff */
[----:B------:R-:W-:Y:S01]  /*a1a0*/  SHF.R.S32.HI R8, RZ, 0x2, R179 ;  /* 0x00000002ff087819 */ /* 0x000fe200000114b3 */
[----:B------:R-:W-:Y:S01]  /*a1b0*/  IMAD R79, R16, c[0x0][0x49c], R79 ;  /* 0x00012700104f7a24 */ /* 0x000fe200078e024f */
[----:B------:R-:W-:Y:S01]  /*a1c0*/  LOP3.LUT R5, R10, 0x1, RZ, 0xc0, !PT ;  /* 0x000000010a057812 */ /* 0x000fe200078ec0ff */
[----:B------:R-:W-:Y:S01]  /*a1d0*/  IMAD.WIDE.U32 R16, R16, c[0x0][0x498], R6 ;  /* 0x0001260010107a25 */ /* 0x000fe200078e0006 */
[----:B------:R-:W-:Y:S02]  /*a1e0*/  IADD3 R3, R3, R0, RZ ;  /* 0x0000000003037210 */ /* 0x000fe40007ffe0ff */
[----:B------:R-:W-:Y:S02]  /*a1f0*/  LOP3.LUT R7, R4, 0x1c0, RZ, 0xc0, !PT ;  /* 0x000001c004077812 */ /* 0x000fe400078ec0ff */
[----:B------:R-:W-:Y:S02]  /*a200*/  LEA R0, R9, R8, 0x4 ;  /* 0x0000000809007211 */ /* 0x000fe400078e20ff */
[----:B------:R-:W-:-:S02]  /*a210*/  R2P PR, R10, 0x6 ;  /* 0x000000060a007804 */ /* 0x000fc40000000000 */
[----:B------:R-:W-:Y:S02]  /*a220*/  ISETP.NE.U32.AND P0, PT, R5, 0x1, PT ;  /* 0x000000010500780c */ /* 0x000fe40003f05070 */
[----:B------:R-:W-:Y:S02]  /*a230*/  LEA.HI R7, R7, R7, RZ, 0x1d ;  /* 0x0000000707077211 */ /* 0x000fe400078fe8ff */
[----:B------:R-:W-:Y:S02]  /*a240*/  SHF.R.S32.HI R5, RZ, 0x1f, R15 ;  /* 0x0000001fff057819 */ /* 0x000fe4000001140f */
[----:B------:R-:W-:Y:S02]  /*a250*/  LEA R4, R11, R0, 0x3 ;  /* 0x000000000b047211 */ /* 0x000fe400078e18ff */
[----:B------:R-:W-:Y:S01]  /*a260*/  F2FP.BF16.PACK_AB R32, R83, R32 ;  /* 0x000000205320723e */ /* 0x000fe200000010ff */
[----:B------:R-:W-:Y:S01]  /*a270*/  IMAD R83, R178, c[0x0][0x388], RZ ;  /* 0x0000e200b2537a24 */ /* 0x000fe200078e02ff */
[----:B------:R-:W-:-:S02]  /*a280*/  LEA R7, R12, R7, 0x1 ;  /* 0x000000070c077211 */ /* 0x000fc400078e08ff */
[C---:B----4-:R-:W-:Y:S01]  /*a290*/  LEA R12, R84.reuse, R4, 0x7 ;  /* 0x00000004540c7211 */ /* 0x050fe200078e38ff */
[----:B------:R-:W-:Y:S01]  /*a2a0*/  IMAD R4, R5, c[0x0][0x3e0], RZ ;  /* 0x0000f80005047a24 */ /* 0x000fe200078e02ff */
[----:B------:R-:W-:Y:S01]  /*a2b0*/  LEA R0, R84, R0, 0x7 ;  /* 0x0000000054007211 */ /* 0x000fe200078e38ff */
[----:B------:R-:W-:-:S03]  /*a2c0*/  IMAD.WIDE.U32 R2, R15, c[0x0][0x3e0], R2 ;  /* 0x0000f8000f027a25 */ /* 0x000fc600078e0002 */
[CC--:B------:R-:W-:Y:S01]  /*a2d0*/  ISETP.GE.OR P5, PT, R0.reuse, R83.reuse, P3 ;  /* 0x000000530000720c */ /* 0x0c0fe20001fa6670 */
[----:B------:R-:W-:Y:S01]  /*a2e0*/  IMAD R4, R15, c[0x0][0x3e4], R4 ;  /* 0x0000f9000f047a24 */ /* 0x000fe200078e0204 */
[----:B------:R-:W-:Y:S01]  /*a2f0*/  IADD3 R0, R0, 0x8, RZ ;  /* 0x0000000800007810 */ /* 0x000fe20007ffe0ff */
[----:B------:R-:W-:Y:S01]  /*a300*/  @P4 IMAD.HI.U32 R8, R12, c[0x0][0x4ec], RZ ;  /* 0x00013b000c084a27 */ /* 0x000fe200078e00ff */
[----:B------:R-:W-:Y:S02]  /*a310*/  F2FP.BF16.PACK_AB R14, R176, R14 ;  /* 0x0000000eb00e723e */ /* 0x000fe400000010ff */
[----:B------:R-:W-:Y:S02]  /*a320*/  SHF.L.U32 R7, R7, 0x1, RZ ;  /* 0x0000000107077819 */ /* 0x000fe400000006ff */
[----:B------:R-:W-:Y:S02]  /*a330*/  ISETP.GE.OR P3, PT, R0, R83, P3 ;  /* 0x000000530000720c */ /* 0x000fe40001f66670 */
[----:B------:R-:W-:-:S02]  /*a340*/  IADD3 R3, R3, R4, RZ ;  /* 0x0000000403037210 */ /* 0x000fc40007ffe0ff */
[----:B------:R-:W-:Y:S02]  /*a350*/  MOV R0, R12 ;  /* 0x0000000c00007202 */ /* 0x000fe40000000f00 */
[----:B------:R-:W-:Y:S01]  /*a360*/  @P4 SHF.R.U32.HI R0, RZ, c[0x0][0x4f0], R8 ;  /* 0x00013c00ff004a19 */ /* 0x000fe20000011608 */
[----:B------:R1:W-:Y:S01]  /*a370*/  STS [R7+0x80], R14 ;  /* 0x0000800e07007388 */ /* 0x0003e20000000800 */
[----:B------:R-:W-:Y:S02]  /*a380*/  SHF.R.S32.HI R5, RZ, 0x1f, R133 ;  /* 0x0000001fff057819 */ /* 0x000fe40000011485 */
[----:B------:R-:W-:-:S03]  /*a390*/  IADD3 R9, R7, 0x80, RZ ;  /* 0x0000008007097810 */ /* 0x000fc60007ffe0ff */
[----:B------:R-:W-:Y:S01]  /*a3a0*/  IMAD R4, R5, c[0x0][0x3d8], RZ ;  /* 0x0000f60005047a24 */ /* 0x000fe200078e02ff */
[----:B------:R-:W-:Y:S02]  /*a3b0*/  MOV R5, 0x20 ;  /* 0x0000002000057802 */ /* 0x000fe40000000f00 */
[----:B------:R-:W-:Y:S01]  /*a3c0*/  IADD3 R6, R7, 0x70, RZ ;  /* 0x0000007007067810 */ /* 0x000fe20007ffe0ff */
[----:B------:R-:W-:Y:S01]  /*a3d0*/  IMAD R82, R133, c[0x0][0x3dc], R4 ;  /* 0x0000f70085527a24 */ /* 0x000fe200078e0204 */
[----:B------:R-:W-:Y:S02]  /*a3e0*/  @P0 IADD3 R6, R9, 0x10, RZ ;  /* 0x0000001009060810 */ /* 0x000fe40007ffe0ff */
[----:B------:R-:W-:Y:S02]  /*a3f0*/  SHF.R.S32.HI R4, RZ, 0x1f, R0 ;  /* 0x0000001fff047819 */ /* 0x000fe40000011400 */
[C---:B------:R-:W-:Y:S01]  /*a400*/  IADD3 R10, P0, R0.reuse, R16, RZ ;  /* 0x00000010000a7210 */ /* 0x040fe20007f1e0ff */
[----:B-1----:R-:W-:Y:S01]  /*a410*/  IMAD.WIDE.U32 R14, R133, c[0x0][0x3d8], R2 ;  /* 0x0000f600850e7a25 */ /* 0x002fe200078e0002 */
[----:B------:R-:W-:-:S05]  /*a420*/  IADD3 R3, -R0, RZ, RZ ;  /* 0x000000ff00037210 */ /* 0x000fca0007ffe1ff */
[----:B------:R-:W-:Y:S01]  /*a430*/  IMAD R3, R3, c[0x0][0x4e8], R12 ;  /* 0x00013a0003037a24 */ /* 0x000fe200078e020c */
[----:B------:R-:W-:-:S04]  /*a440*/  SEL R2, R5, 0xffffffe0, !P1 ;  /* 0xffffffe005027807 */ /* 0x000fc80004800000 */
[----:B------:R-:W-:Y:S02]  /*a450*/  SHF.R.S32.HI R5, RZ, 0x1f, R3 ;  /* 0x0000001fff057819 */ /* 0x000fe40000011403 */
[----:B------:R-:W-:Y:S02]  /*a460*/  IADD3.X R11, R4, R17, R79, P0, !PT ;  /* 0x00000011040b7210 */ /* 0x000fe400007fe44f */
[----:B------:R-:W-:Y:S01]  /*a470*/  MOV R4, 0x40 ;  /* 0x0000004000047802 */ /* 0x000fe20000000f00 */
[----:B------:R-:W-:Y:S01]  /*a480*/  IMAD R5, R5, c[0x0][0x488], RZ ;  /* 0x0001220005057a24 */ /* 0x000fe200078e02ff */
[----:B------:R-:W-:Y:S01]  /*a490*/  F2FP.BF16.PACK_AB R13, R167, R13 ;  /* 0x0000000da70d723e */ /* 0x000fe200000010ff */
[----:B------:R-:W-:Y:S01]  /*a4a0*/  IMAD.WIDE.U32 R10, R3, c[0x0][0x488], R10 ;  /* 0x00012200030a7a25 */ /* 0x000fe200078e000a */
[----:B------:R-:W-:Y:S02]  /*a4b0*/  SEL R12, R4, 0xffffffc0, !P2 ;  /* 0xffffffc0040c7807 */ /* 0x000fe40005000000 */
[----:B------:R-:W-:Y:S01]  /*a4c0*/  F2FP.BF16.PACK_AB R18, R175, R18 ;  /* 0x00000012af12723e */ /* 0x000fe200000010ff */
[----:B------:R-:W-:Y:S01]  /*a4d0*/  IMAD R5, R3, c[0x0][0x48c], R5 ;  /* 0x0001230003057a24 */ /* 0x000fe200078e0205 */
[----:B------:R-:W-:-:S02]  /*a4e0*/  F2FP.BF16.PACK_AB R19, R163, R19 ;  /* 0x00000013a313723e */ /* 0x000fc400000010ff */
[----:B------:R-:W-:Y:S02]  /*a4f0*/  F2FP.BF16.PACK_AB R20, R174, R20 ;  /* 0x00000014ae14723e */ /* 0x000fe400000010ff */
[----:B------:R-:W-:Y:S02]  /*a500*/  F2FP.BF16.PACK_AB R23, R159, R23 ;  /* 0x000000179f17723e */ /* 0x000fe400000010ff */
[----:B------:R-:W-:Y:S02]  /*a510*/  IADD3 R0, R7, R2, RZ ;  /* 0x0000000207007210 */ /* 0x000fe40007ffe0ff */
[----:B------:R-:W-:Y:S02]  /*a520*/  F2FP.BF16.PACK_AB R22, R173, R22 ;  /* 0x00000016ad16723e */ /* 0x000fe400000010ff */
[----:B------:R-:W-:Y:S02]  /*a530*/  F2FP.BF16.PACK_AB R21, R155, R21 ;  /* 0x000000159b15723e */ /* 0x000fe400000010ff */
[----:B------:R-:W-:Y:S01]  /*a540*/  IADD3 R2, R2, R6, RZ ;  /* 0x0000000602027210 */ /* 0x000fe20007ffe0ff */
[----:B------:R-:W-:Y:S01]  /*a550*/  STS [R7+0x480], R13 ;  /* 0x0004800d07007388 */ /* 0x000fe20000000800 */
[----:B------:R-:W-:-:S02]  /*a560*/  F2FP.BF16.PACK_AB R24, R172, R24 ;  /* 0x00000018ac18723e */ /* 0x000fc400000010ff */
[----:B------:R-:W-:Y:S02]  /*a570*/  F2FP.BF16.PACK_AB R25, R151, R25 ;  /* 0x000000199719723e */ /* 0x000fe400000010ff */
[----:B------:R-:W-:Y:S01]  /*a580*/  IADD3 R4, R7, R12, RZ ;  /* 0x0000000c07047210 */ /* 0x000fe20007ffe0ff */
[----:B------:R-:W-:Y:S01]  /*a590*/  STS [R6], R18 ;  /* 0x0000001206007388 */ /* 0x000fe20000000800 */
[----:B------:R-:W-:Y:S02]  /*a5a0*/  F2FP.BF16.PACK_AB R26, R171, R26 ;  /* 0x0000001aab1a723e */ /* 0x000fe400000010ff */
[----:B------:R-:W-:Y:S01]  /*a5b0*/  F2FP.BF16.PACK_AB R27, R147, R27 ;  /* 0x0000001b931b723e */ /* 0x000fe200000010ff */
[----:B------:R-:W-:Y:S01]  /*a5c0*/  STS [R6+0x400], R19 ;  /* 0x0004001306007388 */ /* 0x000fe20000000800 */
[----:B------:R-:W-:Y:S02]  /*a5d0*/  IADD3 R8, R12, R6, RZ ;  /* 0x000000060c087210 */ /* 0x000fe40007ffe0ff */
[----:B------:R-:W-:Y:S01]  /*a5e0*/  F2FP.BF16.PACK_AB R59, R170, R144 ;  /* 0x00000090aa3b723e */ /* 0x000fe200000010ff */
[----:B------:R-:W-:Y:S01]  /*a5f0*/  STS [R0+0x80], R20 ;  /* 0x0000801400007388 */ /* 0x000fe20000000800 */
[----:B------:R-:W-:-:S02]  /*a600*/  F2FP.BF16.PACK_AB R58, R143, R142 ;  /* 0x0000008e8f3a723e */ /* 0x000fc400000010ff */
[----:B------:R-:W-:Y:S01]  /*a610*/  IADD3 R3, R12, R0, RZ ;  /* 0x000000000c037210 */ /* 0x000fe20007ffe0ff */
[----:B------:R-:W-:Y:S01]  /*a620*/  STS [R0+0x480], R23 ;  /* 0x0004801700007388 */ /* 0x000fe20000000800 */
[----:B------:R-:W-:Y:S02]  /*a630*/  IADD3 R11, R11, R5, RZ ;  /* 0x000000050b0b7210 */ /* 0x000fe40007ffe0ff */
[----:B------:R-:W-:Y:S01]  /*a640*/  F2FP.BF16.PACK_AB R57, R169, R141 ;  /* 0x0000008da939723e */ /* 0x000fe200000010ff */
[----:B------:R-:W-:Y:S01]  /*a650*/  STS [R2], R22 ;  /* 0x0000001602007388 */ /* 0x000fe20000000800 */
[----:B------:R-:W-:Y:S02]  /*a660*/  F2FP.BF16.PACK_AB R56, R139, R56 ;  /* 0x000000388b38723e */ /* 0x000fe400000010ff */
[----:B------:R-:W-:Y:S01]  /*a670*/  IADD3 R5, R2, R12, RZ ;  /* 0x0000000c02057210 */ /* 0x000fe20007ffe0ff */
[----:B------:R-:W-:Y:S01]  /*a680*/  STS [R2+0x400], R21 ;  /* 0x0004001502007388 */ /* 0x000fe20000000800 */
[----:B------:R-:W-:-:S02]  /*a690*/  F2FP.BF16.PACK_AB R55, R168, R140 ;  /* 0x0000008ca837723e */ /* 0x000fc400000010ff */
[----:B------:R-:W-:Y:S01]  /*a6a0*/  F2FP.BF16.PACK_AB R53, R165, R137 ;  /* 0x00000089a535723e */ /* 0x000fe200000010ff */
[----:B------:R-:W-:Y:S01]  /*a6b0*/  STS [R4+0x80], R24 ;  /* 0x0000801804007388 */ /* 0x000fe20000000800 */
[----:B------:R-:W-:Y:S02]  /*a6c0*/  F2FP.BF16.PACK_AB R52, R43, R52 ;  /* 0x000000342b34723e */ /* 0x000fe400000010ff */
[----:B------:R-:W-:Y:S01]  /*a6d0*/  F2FP.BF16.PACK_AB R51, R164, R136 ;  /* 0x00000088a433723e */ /* 0x000fe200000010ff */
[----:B------:R-:W-:Y:S01]  /*a6e0*/  STS [R4+0x480], R25 ;  /* 0x0004801904007388 */ /* 0x000fe20000000800 */
[----:B------:R-:W-:Y:S02]  /*a6f0*/  F2FP.BF16.PACK_AB R49, R161, R49 ;  /* 0x00000031a131723e */ /* 0x000fe400000010ff */
[----:B------:R-:W-:Y:S01]  /*a700*/  F2FP.BF16.PACK_AB R48, R33, R48 ;  /* 0x000000302130723e */ /* 0x000fe200000010ff */
[----:B------:R-:W-:Y:S01]  /*a710*/  STS [R8], R26 ;  /* 0x0000001a08007388 */ /* 0x000fe20000000800 */
[----:B------:R-:W-:-:S03]  /*a720*/  F2FP.BF16.PACK_AB R47, R160, R135 ;  /* 0x00000087a02f723e */ /* 0x000fc600000010ff */
[----:B------:R-:W-:Y:S01]  /*a730*/  STS [R8+0x400], R27 ;  /* 0x0004001b08007388 */ /* 0x000fe20000000800 */
[----:B------:R-:W-:-:S03]  /*a740*/  F2FP.BF16.PACK_AB R45, R157, R45 ;  /* 0x0000002d9d2d723e */ /* 0x000fc600000010ff */
[----:B------:R-:W-:Y:S01]  /*a750*/  STS [R3+0x80], R59 ;  /* 0x0000803b03007388 */ /* 0x000fe20000000800 */
[----:B------:R-:W-:-:S03]  /*a760*/  F2FP.BF16.PACK_AB R44, R29, R44 ;  /* 0x0000002c1d2c723e */ /* 0x000fc600000010ff */
[----:B------:R-:W-:Y:S01]  /*a770*/  STS [R3+0x480], R58 ;  /* 0x0004803a03007388 */ /* 0x000fe20000000800 */
[----:B------:R-:W-:-:S03]  /*a780*/  F2FP.BF16.PACK_AB R43, R156, R134 ;  /* 0x000000869c2b723e */ /* 0x000fc600000010ff */
        /* <DEDUP_REMOVED lines=18> */
[----:B------:R-:W-:Y:S04]  /*a8b0*/  STS [R2+0x4400], R48 ;  /* 0x0044003002007388 */ /* 0x000fe80000000800 */
[----:B------:R-:W-:Y:S04]  /*a8c0*/  STS [R4+0x4080], R47 ;  /* 0x0040802f04007388 */ /* 0x000fe80000000800 */
        /* <DEDUP_REMOVED lines=33> */
[----:B------:R-:W-:-:S03]  /*aae0*/  LEA R9, P0, R10, c[0x0][0x450], 0x2 ;  /* 0x000114000a097a11 */ /* 0x000fc600078010ff */
        /* <DEDUP_REMOVED lines=13> */
[----:B------:R-:W-:-:S03]  /*abc0*/  LEA.HI.X R11, R10, c[0x0][0x454], R11, 0x2, P0 ;  /* 0x000115000a0b7a11 */ /* 0x000fc600000f140b */
[----:B------:R-:W-:Y:S04]  /*abd0*/  STS [R7+0xc480], R74 ;  /* 0x00c4804a07007388 */ /* 0x000fe80000000800 */
[----:B------:R-:W-:Y:S04]  /*abe0*/  STS [R6+0xc000], R73 ;  /* 0x00c0004906007388 */ /* 0x000fe80000000800 */
[----:B------:R-:W-:Y:S04]  /*abf0*/  STS [R6+0xc400], R72 ;  /* 0x00c4004806007388 */ /* 0x000fe80000000800 */
[----:B------:R-:W-:Y:S04]  /*ac00*/  STS [R0+0xc080], R71 ;  /* 0x00c0804700007388 */ /* 0x000fe80000000800 */
[----:B------:R2:W-:Y:S04]  /*ac10*/  STS [R0+0xc480], R70 ;  /* 0x00c4804600007388 */ /* 0x0005e80000000800 */
[----:B------:R-:W-:Y:S04]  /*ac20*/  STS [R2+0xc000], R69 ;  /* 0x00c0004502007388 */ /* 0x000fe80000000800 */
        /* <DEDUP_REMOVED lines=9> */
[----:B------:R-:W-:Y:S04]  /*acc0*/  SHFL.IDX PT, R12, R9, RZ, 0x1c1f ;  /* 0x001c1fff090c7589 */ /* 0x000fe800000e0000 */
[----:B------:R-:W1:Y:S04]  /*acd0*/  SHFL.IDX PT, R13, R11, RZ, 0x1c1f ;  /* 0x001c1fff0b0d7589 */ /* 0x000e6800000e0000 */
[----:B------:R-:W-:Y:S06]  /*ace0*/  BAR.SYNC.DEFER_BLOCKING 0x1, 0x100 ;  /* 0x0044000000007b1d */ /* 0x000fec0000010000 */
[----:B------:R-:W-:Y:S04]  /*acf0*/  SHFL.IDX PT, R10, R9, 0x1, 0x1c1f ;  /* 0x003c1f00090a7f89 */ /* 0x000fe800000e0000 */
[----:B------:R-:W4:Y:S01]  /*ad00*/  SHFL.IDX PT, R11, R11, 0x1, 0x1c1f ;  /* 0x003c1f000b0b7f89 */ /* 0x000f2200000e0000 */
[----:B--2---:R-:W-:-:S03]  /*ad10*/  SHF.L.U32 R0, R87, 0x1, RZ ;  /* 0x0000000157007819 */ /* 0x004fc600000006ff */
[----:B-1----:R-:W-:Y:S04]  /*ad20*/  @!P5 ST.E [R12.64], R81 ;  /* 0x000000510c00d985 */ /* 0x002fe8000c10190e */
[----:B----4-:R1:W-:Y:S04]  /*ad30*/  @!P3 ST.E [R10.64], R80 ;  /* 0x000000500a00b985 */ /* 0x0103e8000c10190e */
[----:B------:R2:W4:Y:S04]  /*ad40*/  LDS.128 R40, [R0+0x1080] ;  /* 0x0010800000287984 */ /* 0x0005280000000c00 */
[----:B------:R2:W1:Y:S04]  /*ad50*/  LDS.128 R56, [R0+0x2080] ;  /* 0x0020800000387984 */ /* 0x0004680000000c00 */
[----:B------:R2:W2:Y:S04]  /*ad60*/  LDS.128 R68, [R0+0x3080] ;  /* 0x0030800000447984 */ /* 0x0004a80000000c00 */
        /* <DEDUP_REMOVED lines=8> */
[----:B------:R2:W2:Y:S01]  /*adf0*/  LDS.128 R72, [R0+0xf080] ;  /* 0x00f0800000487984 */ /* 0x0004a20000000c00 */
[----:B------:R-:W-:-:S02]  /*ae00*/  IADD3 R2, R15, R82, RZ ;  /* 0x000000520f027210 */ /* 0x000fc40007ffe0ff */
[----:B-1----:R-:W-:-:S04]  /*ae10*/  LEA R11, P0, R14, c[0x0][0x380], 0x1 ;  /* 0x0000e0000e0b7a11 */ /* 0x002fc800078008ff */
[----:B------:R-:W-:Y:S02]  /*ae20*/  LEA.HI.X R10, R14, c[0x0][0x384], R2, 0x1, P0 ;  /* 0x0000e1000e0a7a11 */ /* 0x000fe400000f0c02 */
[----:B---3--:R-:W-:Y:S01]  /*ae30*/  ISETP.GE.AND P0, PT, R86, R83, PT ;  /* 0x000000535600720c */ /* 0x008fe20003f06270 */
[----:B------:R1:W3:Y:S01]  /*ae40*/  SHFL.IDX PT, R2, R11, RZ, 0x181f ;  /* 0x00181fff0b027589 */ /* 0x0002e200000e0000 */
[----:B------:R-:W-:Y:S03]  /*ae50*/  BSSY B0, `(.L_x_6) ;  /* 0x000001f000007945 */ /* 0x000fe60003800000 */
[----:B------:R1:W1:Y:S08]  /*ae60*/  SHFL.IDX PT, R3, R10, RZ, 0x181f ;  /* 0x00181fff0a037589 */ /* 0x00027000000e0000 */
[----:B------:R-:W-:Y:S05]  /*ae70*/  @P0 BRA `(.L_x_7) ;  /* 0x000001c000000947 */ /* 0x000fea0003800000 */
[----:B----4-:R-:W4:Y:S01]  /*ae80*/  LDS.128 R24, [R0+0x80] ;  /* 0x0000800000187984 */ /* 0x010f220000000c00 */
[----:B-----5:R-:W-:-:S02]  /*ae90*/  IADD3 R6, R85, 0x40, RZ ;  /* 0x0000004055067810 */ /* 0x020fc40007ffe0ff */
[C---:B------:R-:W-:Y:S01]  /*aea0*/  IADD3 R7, R85.reuse, 0x80, RZ ;  /* 0x0000008055077810 */ /* 0x040fe20007ffe0ff */
[----:B------:R-:W3:Y:S01]  /*aeb0*/  LDS.128 R20, [R0+0x4080] ;  /* 0x0040800000147984 */ /* 0x000ee20000000c00 */
[----:B------:R-:W-:Y:S02]  /*aec0*/  IADD3 R8, R85, 0xc0, RZ ;  /* 0x000000c055087810 */ /* 0x000fe40007ffe0ff */
[----:B------:R-:W-:Y:S01]  /*aed0*/  ISETP.GE.AND P2, PT, R6, c[0x0][0x3c8], PT ;  /* 0x0000f20006007a0c */ /* 0x000fe20003f46270 */
[----:B------:R-:W2:Y:S01]  /*aee0*/  LDS.128 R16, [R0+0x8080] ;  /* 0x0080800000107984 */ /* 0x000ea20000000c00 */
[----:B------:R-:W-:Y:S02]  /*aef0*/  ISETP.GE.AND P1, PT, R7, c[0x0][0x3c8], PT ;  /* 0x0000f20007007a0c */ /* 0x000fe40003f26270 */
[----:B------:R-:W-:Y:S01]  /*af00*/  ISETP.GE.AND P0, PT, R8, c[0x0][0x3c8], PT ;  /* 0x0000f20008007a0c */ /* 0x000fe20003f06270 */
[----:B------:R1:W2:Y:S01]  /*af10*/  LDS.128 R12, [R0+0xc080] ;  /* 0x00c08000000c7984 */ /* 0x0002a20000000c00 */
[----:B------:R-:W-:-:S07]  /*af20*/  ISETP.GE.AND P3, PT, R85, c[0x0][0x3c8], PT ;  /* 0x0000f20055007a0c */ /* 0x000fce0003f66270 */
[----:B------:R-:W-:-:S04]  /*af30*/  @!P2 SHF.R.S32.HI R4, RZ, 0x1f, R6 ;  /* 0x0000001fff04a819 */ /* 0x000fc80000011406 */
[----:B------:R-:W-:Y:S02]  /*af40*/  @!P0 SHF.R.S32.HI R5, RZ, 0x1f, R8 ;  /* 0x0000001fff058819 */ /* 0x000fe40000011408 */
[----:B------:R-:W-:-:S04]  /*af50*/  @!P2 LEA.HI R6, R4, R6, RZ, 0x3 ;  /* 0x000000060406a211 */ /* 0x000fc800078f18ff */
[----:B------:R-:W-:Y:S02]  /*af60*/  @!P2 LOP3.LUT R6, R6, 0xfffffff8, RZ, 0xc0, !PT ;  /* 0xfffffff80606a812 */ /* 0x000fe400078ec0ff */
[----:B-12---:R-:W-:-:S04]  /*af70*/  @!P1 SHF.R.S32.HI R0, RZ, 0x1f, R7 ;  /* 0x0000001fff009819 */ /* 0x006fc80000011407 */
[----:B------:R-:W-:Y:S01]  /*af80*/  @!P1 LEA.HI R4, R0, R7, RZ, 0x3 ;  /* 0x0000000700049211 */ /* 0x000fe200078f18ff */
[--C-:B---3--:R-:W-:Y:S01]  /*af90*/  @!P2 IMAD.WIDE R6, R6, 0x2, R2.reuse ;  /* 0x000000020606a825 */ /* 0x108fe200078e0202 */
[----:B------:R-:W-:Y:S02]  /*afa0*/  @!P0 LEA.HI R0, R5, R8, RZ, 0x3 ;  /* 0x0000000805008211 */ /* 0x000fe400078f18ff */
[----:B------:R-:W-:Y:S01]  /*afb0*/  @!P1 LOP3.LUT R4, R4, 0xfffffff8, RZ, 0xc0, !PT ;  /* 0xfffffff804049812 */ /* 0x000fe200078ec0ff */
[----:B------:R-:W-:Y:S01]  /*afc0*/  @!P3 IMAD.WIDE R8, R85, 0x2, R2 ;  /* 0x000000025508b825 */ /* 0x000fe200078e0202 */
[----:B------:R-:W-:-:S03]  /*afd0*/  @!P0 LOP3.LUT R0, R0, 0xfffffff8, RZ, 0xc0, !PT ;  /* 0xfffffff800008812 */ /* 0x000fc600078ec0ff */
[--C-:B------:R-:W-:Y:S01]  /*afe0*/  @!P1 IMAD.WIDE R4, R4, 0x2, R2.reuse ;  /* 0x0000000204049825 */ /* 0x100fe200078e0202 */
[----:B----4-:R1:W-:Y:S03]  /*aff0*/  @!P3 ST.E.128 [R8.64], R24 ;  /* 0x000000180800b985 */ /* 0x0103e6000c101d0e */
[----:B------:R-:W-:Y:S01]  /*b000*/  @!P0 IMAD.WIDE R2, R0, 0x2, R2 ;  /* 0x0000000200028825 */ /* 0x000fe200078e0202 */
[----:B------:R1:W-:Y:S04]  /*b010*/  @!P2 ST.E.128 [R6.64], R20 ;  /* 0x000000140600a985 */ /* 0x0003e8000c101d0e */
[----:B------:R1:W-:Y:S04]  /*b020*/  @!P1 ST.E.128 [R4.64], R16 ;  /* 0x0000001004009985 */ /* 0x0003e8000c101d0e */
[----:B------:R1:W-:Y:S02]  /*b030*/  @!P0 ST.E.128 [R2.64], R12 ;  /* 0x0000000c02008985 */ /* 0x0003e4000c101d0e */
.L_x_7:
[----:B----4-:R-:W-:Y:S05]  /*b040*/  BSYNC B0 ;  /* 0x0000000000007941 */ /* 0x010fea0003800000 */
.L_x_6:
[----:B--2---:R-:W-:Y:S01]  /*b050*/  IADD3 R0, R86, 0x20, RZ ;  /* 0x0000002056007810 */ /* 0x004fe20007ffe0ff */
[----:B-1----:R1:W2:Y:S01]  /*b060*/  SHFL.IDX PT, R3, R10, 0x1, 0x181f ;  /* 0x00381f000a037f89 */ /* 0x0022a200000e0000 */
[----:B------:R-:W-:Y:S02]  /*b070*/  BSSY B0, `(.L_x_8) ;  /* 0x000001c000007945 */ /* 0x000fe40003800000 */
[----:B------:R-:W-:Y:S01]  /*b080*/  ISETP.GE.AND P0, PT, R0, R83, PT ;  /* 0x000000530000720c */ /* 0x000fe20003f06270 */
[----:B---3--:R1:W3:-:S12]  /*b090*/  SHFL.IDX PT, R2, R11, 0x1, 0x181f ;  /* 0x00381f000b027f89 */ /* 0x0082d800000e0000 */
[----:B------:R-:W-:Y:S05]  /*b0a0*/  @P0 BRA `(.L_x_9) ;  /* 0x0000018000000947 */ /* 0x000fea0003800000 */
[C---:B-----5:R-:W-:Y:S02]  /*b0b0*/  IADD3 R6, R85.reuse, 0x40, RZ ;  /* 0x0000004055067810 */ /* 0x060fe40007ffe0ff */
[C---:B------:R-:W-:Y:S02]  /*b0c0*/  IADD3 R7, R85.reuse, 0x80, RZ ;  /* 0x0000008055077810 */ /* 0x040fe40007ffe0ff */
[----:B------:R-:W-:Y:S02]  /*b0d0*/  IADD3 R8, R85, 0xc0, RZ ;  /* 0x000000c055087810 */ /* 0x000fe40007ffe0ff */
[----:B------:R-:W-:Y:S02]  /*b0e0*/  ISETP.GE.AND P2, PT, R6, c[0x0][0x3c8], PT ;  /* 0x0000f20006007a0c */ /* 0x000fe40003f46270 */
[----:B------:R-:W-:Y:S02]  /*b0f0*/  ISETP.GE.AND P1, PT, R7, c[0x0][0x3c8], PT ;  /* 0x0000f20007007a0c */ /* 0x000fe40003f26270 */
[----:B------:R-:W-:-:S02]  /*b100*/  ISETP.GE.AND P0, PT, R8, c[0x0][0x3c8], PT ;  /* 0x0000f20008007a0c */ /* 0x000fc40003f06270 */
[----:B------:R-:W-:-:S07]  /*b110*/  ISETP.GE.AND P3, PT, R85, c[0x0][0x3c8], PT ;  /* 0x0000f20055007a0c */ /* 0x000fce0003f66270 */
[----:B------:R-:W-:Y:S02]  /*b120*/  @!P2 SHF.R.S32.HI R4, RZ, 0x1f, R6 ;  /* 0x0000001fff04a819 */ /* 0x000fe40000011406 */
[----:B------:R-:W-:Y:S02]  /*b130*/  @!P1 SHF.R.S32.HI R0, RZ, 0x1f, R7 ;  /* 0x0000001fff009819 */ /* 0x000fe40000011407 */
[----:B------:R-:W-:Y:S02]  /*b140*/  @!P0 SHF.R.S32.HI R5, RZ, 0x1f, R8 ;  /* 0x0000001fff058819 */ /* 0x000fe40000011408 */
[----:B------:R-:W-:Y:S02]  /*b150*/  @!P2 LEA.HI R6, R4, R6, RZ, 0x3 ;  /* 0x000000060406a211 */ /* 0x000fe400078f18ff */
[----:B------:R-:W-:Y:S02]  /*b160*/  @!P1 LEA.HI R4, R0, R7, RZ, 0x3 ;  /* 0x0000000700049211 */ /* 0x000fe400078f18ff */
[----:B------:R-:W-:Y:S01]  /*b170*/  @!P0 LEA.HI R0, R5, R8, RZ, 0x3 ;  /* 0x0000000805008211 */ /* 0x000fe200078f18ff */
[----:B--23--:R-:W-:Y:S01]  /*b180*/  @!P3 IMAD.WIDE R8, R85, 0x2, R2 ;  /* 0x000000025508b825 */ /* 0x00cfe200078e0202 */
[----:B------:R-:W-:-:S02]  /*b190*/  @!P2 LOP3.LUT R6, R6, 0xfffffff8, RZ, 0xc0, !PT ;  /* 0xfffffff80606a812 */ /* 0x000fc400078ec0ff */
[----:B------:R-:W-:Y:S02]  /*b1a0*/  @!P1 LOP3.LUT R4, R4, 0xfffffff8, RZ, 0xc0, !PT ;  /* 0xfffffff804049812 */ /* 0x000fe400078ec0ff */
[----:B------:R-:W-:Y:S01]  /*b1b0*/  @!P0 LOP3.LUT R0, R0, 0xfffffff8, RZ, 0xc0, !PT ;  /* 0xfffffff800008812 */ /* 0x000fe200078ec0ff */
[--C-:B------:R-:W-:Y:S01]  /*b1c0*/  @!P2 IMAD.WIDE R6, R6, 0x2, R2.reuse ;  /* 0x000000020606a825 */ /* 0x100fe200078e0202 */
[----:B------:R2:W-:Y:S03]  /*b1d0*/  @!P3 ST.E.128 [R8.64], R40 ;  /* 0x000000280800b985 */ /* 0x0005e6000c101d0e */
[--C-:B------:R-:W-:Y:S01]  /*b1e0*/  @!P1 IMAD.WIDE R4, R4, 0x2, R2.reuse ;  /* 0x0000000204049825 */ /* 0x100fe200078e0202 */
[----:B------:R2:W-:Y:S03]  /*b1f0*/  @!P2 ST.E.128 [R6.64], R36 ;  /* 0x000000240600a985 */ /* 0x0005e6000c101d0e */
[----:B------:R-:W-:Y:S01]  /*b200*/  @!P0 IMAD.WIDE R2, R0, 0x2, R2 ;  /* 0x0000000200028825 */ /* 0x000fe200078e0202 */
[----:B------:R2:W-:Y:S04]  /*b210*/  @!P1 ST.E.128 [R4.64], R32 ;  /* 0x0000002004009985 */ /* 0x0005e8000c101d0e */
[----:B------:R2:W-:Y:S02]  /*b220*/  @!P0 ST.E.128 [R2.64], R28 ;  /* 0x0000001c02008985 */ /* 0x0005e4000c101d0e */
.L_x_9:
[----:B------:R-:W-:Y:S05]  /*b230*/  BSYNC B0 ;  /* 0x0000000000007941 */ /* 0x000fea0003800000 */
.L_x_8:
[----:B------:R-:W-:Y:S01]  /*b240*/  IADD3 R0, R86, 0x40, RZ ;  /* 0x0000004056007810 */ /* 0x000fe20007ffe0ff */
[----:B--2---:R2:W4:Y:S01]  /*b250*/  SHFL.IDX PT, R3, R10, 0x2, 0x181f ;  /* 0x00581f000a037f89 */ /* 0x00452200000e0000 */
        /* <DEDUP_REMOVED lines=17> */
[----:B---34-:R-:W-:Y:S01]  /*b370*/  @!P3 IMAD.WIDE R8, R85, 0x2, R2 ;  /* 0x000000025508b825 */ /* 0x018fe200078e0202 */
        /* <DEDUP_REMOVED lines=10> */
.L_x_11:
[----:B------:R-:W-:Y:S05]  /*b420*/  BSYNC B0 ;  /* 0x0000000000007941 */ /* 0x000fea0003800000 */
.L_x_10:
[----:B------:R-:W-:Y:S01]  /*b430*/  IADD3 R0, R86, 0x60, RZ ;  /* 0x0000006056007810 */ /* 0x000fe20007ffe0ff */
[----:B---34-:R3:W4:Y:S03]  /*b440*/  SHFL.IDX PT, R3, R10, 0x3, 0x181f ;  /* 0x00781f000a037f89 */ /* 0x01872600000e0000 */
[----:B------:R-:W-:Y:S01]  /*b450*/  ISETP.GE.AND P0, PT, R0, R83, PT ;  /* 0x000000530000720c */ /* 0x000fe20003f06270 */
[----:B------:R3:W1:-:S12]  /*b460*/  SHFL.IDX PT, R2, R11, 0x3, 0x181f ;  /* 0x00781f000b027f89 */ /* 0x00065800000e0000 */
[----:B------:R-:W-:Y:S05]  /*b470*/  @P0 EXIT ;  /* 0x000000000000094d */ /* 0x000fea0003800000 */
[C---:B-----5:R-:W-:Y:S02]  /*b480*/  IADD3 R5, R85.reuse, 0x40, RZ ;  /* 0x0000004055057810 */ /* 0x060fe40007ffe0ff */
[----:B------:R-:W-:Y:S02]  /*b490*/  IADD3 R6, R85, 0x80, RZ ;  /* 0x0000008055067810 */ /* 0x000fe40007ffe0ff */
[----:B------:R-:W-:Y:S02]  /*b4a0*/  ISETP.GE.AND P1, PT, R5, c[0x0][0x3c8], PT ;  /* 0x0000f20005007a0c */ /* 0x000fe40003f26270 */
[----:B------:R-:W-:Y:S02]  /*b4b0*/  ISETP.GE.AND P0, PT, R6, c[0x0][0x3c8], PT ;  /* 0x0000f20006007a0c */ /* 0x000fe40003f06270 */
[----:B------:R-:W-:-:S09]  /*b4c0*/  ISETP.GE.AND P2, PT, R85, c[0x0][0x3c8], PT ;  /* 0x0000f20055007a0c */ /* 0x000fd20003f46270 */
[----:B------:R-:W-:Y:S02]  /*b4d0*/  @!P1 SHF.R.S32.HI R4, RZ, 0x1f, R5 ;  /* 0x0000001fff049819 */ /* 0x000fe40000011405 */
[----:B------:R-:W-:Y:S02]  /*b4e0*/  @!P0 SHF.R.S32.HI R0, RZ, 0x1f, R6 ;  /* 0x0000001fff008819 */ /* 0x000fe40000011406 */
[----:B------:R-:W-:Y:S01]  /*b4f0*/  @!P1 LEA.HI R4, R4, R5, RZ, 0x3 ;  /* 0x0000000504049211 */ /* 0x000fe200078f18ff */
[--C-:B-1--4-:R-:W-:Y:S01]  /*b500*/  @!P2 IMAD.WIDE R8, R85, 0x2, R2.reuse ;  /* 0x000000025508a825 */ /* 0x112fe200078e0202 */
[----:B------:R-:W-:Y:S02]  /*b510*/  @!P0 LEA.HI R0, R0, R6, RZ, 0x3 ;  /* 0x0000000600008211 */ /* 0x000fe400078f18ff */
[----:B------:R-:W-:Y:S02]  /*b520*/  @!P1 LOP3.LUT R4, R4, 0xfffffff8, RZ, 0xc0, !PT ;  /* 0xfffffff804049812 */ /* 0x000fe400078ec0ff */
[----:B------:R-:W-:Y:S01]  /*b530*/  @!P0 LOP3.LUT R0, R0, 0xfffffff8, RZ, 0xc0, !PT ;  /* 0xfffffff800008812 */ /* 0x000fe200078ec0ff */
[----:B------:R1:W-:Y:S02]  /*b540*/  @!P2 ST.E.128 [R8.64], R68 ;  /* 0x000000440800a985 */ /* 0x0003e4000c101d0e */
[----:B------:R-:W-:-:S04]  /*b550*/  @!P1 IMAD.WIDE R6, R4, 0x2, R2 ;  /* 0x0000000204069825 */ /* 0x000fc800078e0202 */
[----:B------:R-:W-:Y:S01]  /*b560*/  @!P0 IMAD.WIDE R4, R0, 0x2, R2 ;  /* 0x0000000200048825 */ /* 0x000fe200078e0202 */
[----:B------:R-:W-:Y:S01]  /*b570*/  IADD3 R0, R85, 0xc0, RZ ;  /* 0x000000c055007810 */ /* 0x000fe20007ffe0ff */
[----:B------:R1:W-:Y:S04]  /*b580*/  @!P1 ST.E.128 [R6.64], R64 ;  /* 0x0000004006009985 */ /* 0x0003e8000c101d0e */
[----:B------:R1:W-:Y:S01]  /*b590*/  @!P0 ST.E.128 [R4.64], R60 ;  /* 0x0000003c04008985 */ /* 0x0003e2000c101d0e */
[----:B------:R-:W-:-:S13]  /*b5a0*/  ISETP.GE.AND P0, PT, R0, c[0x0][0x3c8], PT ;  /* 0x0000f20000007a0c */ /* 0x000fda0003f06270 */
[----:B------:R-:W-:Y:S05]  /*b5b0*/  @P0 EXIT ;  /* 0x000000000000094d */ /* 0x000fea0003800000 */
[----:B-1----:R-:W-:-:S04]  /*b5c0*/  SHF.R.S32.HI R4, RZ, 0x1f, R0 ;  /* 0x0000001fff047819 */ /* 0x002fc80000011400 */
[----:B------:R-:W-:-:S04]  /*b5d0*/  LEA.HI R0, R4, R0, RZ, 0x3 ;  /* 0x0000000004007211 */ /* 0x000fc800078f18ff */
[----:B------:R-:W-:-:S05]  /*b5e0*/  LOP3.LUT R0, R0, 0xfffffff8, RZ, 0xc0, !PT ;  /* 0xfffffff800007812 */ /* 0x000fca00078ec0ff */
[----:B------:R-:W-:-:S05]  /*b5f0*/  IMAD.WIDE R2, R0, 0x2, R2 ;  /* 0x0000000200027825 */ /* 0x000fca00078e0202 */
[----:B------:R-:W-:Y:S01]  /*b600*/  ST.E.128 [R2.64], R72 ;  /* 0x0000004802007985 */ /* 0x000fe2000c101d0e */
[----:B------:R-:W-:Y:S05]  /*b610*/  EXIT ;  /* 0x000000000000794d */ /* 0x000fea0003800000 */
.L_x_12:
[----:B------:R-:W-:-:S00]  /*b620*/  BRA `(.L_x_12) ;  /* 0xfffffff000007947 */ /* 0x000fc0000383ffff */
[----:B------:R-:W-:-:S00]  /*b630*/  NOP ;  /* 0x0000000000007918 */ /* 0x000fc00000000000 */
        /* <DEDUP_REMOVED lines=12> */
.L_x_3627:


//--------------------- .text._ZN7cutlass13device_kernelIN5flash19enable_sm80_to_sm89INS1_16FlashAttnFwdSm80INS1_25CollectiveMainloopFwdSm80ILi8ELi1ELb1EN4cute5tupleIJNS5_1CILi128EEENS7_ILi64EEENS7_ILi256EEEEEELi256ENS_10bfloat16_tEfNS_4arch4Sm80ELb0ELb0ELb1ELb1ELb1ELb0ELb1ELb0EEENS1_21CollectiveEpilogueFwdINS6_IJS8_SA_S9_EEENS6_IJNS7_ILi1EEESI_SI_EEESC_SE_Li256ELb1ELb1ELb0ELb0EEENS1_19SingleTileSchedulerILb1ELb0ELb1ELi128EEEEEEEEEvNT_6ParamsE --------------------------
	.section	.text._ZN7cutlass13device_kernelIN5flash19enable_sm80_to_sm89INS1_16FlashAttnFwdSm80INS1_25CollectiveMainloopFwdSm80ILi8ELi1ELb1EN4cute5tupleIJNS5_1CILi128EEENS7_ILi64EEENS7_ILi256EEEEEELi256ENS_10bfloat16_tEfNS_4arch4Sm80ELb0ELb0ELb1ELb1ELb1ELb0ELb1ELb0EEENS1_21CollectiveEpilogueFwdINS6_IJS8_SA_S9_EEENS6_IJNS7_ILi1EEESI_SI_EEESC_SE_Li256ELb1ELb1ELb0ELb0EEENS1_19SingleTileSchedulerILb1ELb0ELb1ELi128EEEEEEEEEvNT_6ParamsE,"ax",@progbits
	.sectioninfo	@"SHI_REGISTERS=255"
	.align	128
.text._ZN7cutlass13device_kernelIN5flash19enable_sm80_to_sm89INS1_16FlashAttnFwdSm80INS1_25CollectiveMainloopFwdSm80ILi8ELi1ELb1EN4cute5tupleIJNS5_1CILi128EEENS7_ILi64EEENS7_ILi256EEEEEELi256ENS_10bfloat16_tEfNS_4arch4Sm80ELb0ELb0ELb1ELb1ELb1ELb0ELb1ELb0EEENS1_21CollectiveEpilogueFwdINS6_IJS8_SA_S9_EEENS6_IJNS7_ILi1EEESI_SI_EEESC_SE_Li256ELb1ELb1ELb0ELb0EEENS1_19SingleTileSchedulerILb1ELb0ELb1ELi128EEEEEEEEEvNT_6ParamsE:
        .type           _ZN7cutlass13device_kernelIN5flash19enable_sm80_to_sm89INS1_16FlashAttnFwdSm80INS1_25CollectiveMainloopFwdSm80ILi8ELi1ELb1EN4cute5tupleIJNS5_1CILi128EEENS7_ILi64EEENS7_ILi256EEEEEELi256ENS_10bfloat16_tEfNS_4arch4Sm80ELb0ELb0ELb1ELb1ELb1ELb0ELb1ELb0EEENS1_21CollectiveEpilogueFwdINS6_IJS8_SA_S9_EEENS6_IJNS7_ILi1EEESI_SI_EEESC_SE_Li256ELb1ELb1ELb0ELb0EEENS1_19SingleTileSchedulerILb1ELb0ELb1ELi128EEEEEEEEEvNT_6ParamsE,@function
        .size           _ZN7cutlass13device_kernelIN5flash19enable_sm80_to_sm89INS1_16FlashAttnFwdSm80INS1_25CollectiveMainloopFwdSm80ILi8ELi1ELb1EN4cute5tupleIJNS5_1CILi128EEENS7_ILi64EEENS7_ILi256EEEEEELi256ENS_10bfloat16_tEfNS_4arch4Sm80ELb0ELb0ELb1ELb1ELb1ELb0ELb1ELb0EEENS1_21CollectiveEpilogueFwdINS6_IJS8_SA_S9_EEENS6_IJNS7_ILi1EEESI_SI_EEESC_SE_Li256ELb1ELb1ELb0ELb0EEENS1_19SingleTileSchedulerILb1ELb0ELb1ELi128EEEEEEEEEvNT_6ParamsE,(.L_x_3628 - _ZN7cutlass13device_kernelIN5flash19enable_sm80_to_sm89INS1_16FlashAttnFwdSm80INS1_25CollectiveMainloopFwdSm80ILi8ELi1ELb1EN4cute5tupleIJNS5_1CILi128EEENS7_ILi64EEENS7_ILi256EEEEEELi256ENS_10bfloat16_tEfNS_4arch4Sm80ELb0ELb0ELb1ELb1ELb1ELb0ELb1ELb0EEENS1_21CollectiveEpilogueFwdINS6_IJS8_SA_S9_EEENS6_IJNS7_ILi1EEESI_SI_EEESC_SE_Li256ELb1ELb1ELb0ELb0EEENS1_19SingleTileSchedulerILb1ELb0ELb1ELi128EEEEEEEEEvNT_6ParamsE)
        .other          _ZN7cutlass13device_kernelIN5flash19enable_sm80_to_sm89INS1_16FlashAttnFwdSm80INS1_25CollectiveMainloopFwdSm80ILi8ELi1ELb1EN4cute5tupleIJNS5_1CILi128EEENS7_ILi64EEENS7_ILi256EEEEEELi256ENS_10bfloat16_tEfNS_4arch4Sm80ELb0ELb0ELb1ELb1ELb1ELb0ELb1ELb0EEENS1_21CollectiveEpilogueFwdINS6_IJS8_SA_S9_EEENS6_IJNS7_ILi1EEESI_SI_EEESC_SE_Li256ELb1ELb1ELb0ELb0EEENS1_19SingleTileSchedulerILb1ELb0ELb1ELi128EEEEEEEEEvNT_6ParamsE,@"STO_CUDA_ENTRY STV_DEFAULT"
_ZN7cutlass13device_kernelIN5flash19enable_sm80_to_sm89INS1_16FlashAttnFwdSm80INS1_25CollectiveMainloopFwdSm80ILi8ELi1ELb1EN4cute5tupleIJNS5_1CILi128EEENS7_ILi64EEENS7_ILi256EEEEEELi256ENS_10bfloat16_tEfNS_4arch4Sm80ELb0ELb0ELb1ELb1ELb1ELb0ELb1ELb0EEENS1_21CollectiveEpilogueFwdINS6_IJS8_SA_S9_EEENS6_IJNS7_ILi1EEESI_SI_EEESC_SE_Li256ELb1ELb1ELb0ELb0EEENS1_19SingleTileSchedulerILb1ELb0ELb1ELi128EEEEEEEEEvNT_6ParamsE:
[----:B------:R-:W-:Y:S02]  /*0000*/  MOV R1, c[0x0][0x28] ;  /* 0x00000a0000017a02 */ /* 0x000fe40000000f00 */
[----:B------:R-:W1:Y:S01]  /*0010*/  S2R R85, SR_TID.X ;  /* 0x0000000000557919 */ /* 0x000e620000002100 */
[----:B------:R-:W2:Y:S01]  /*0020*/  S2UR UR11, SR_CTAID.Z ;  /* 0x00000000000b79c3 */ /* 0x000ea20000002700 */
[----:B------:R-:W-:Y:S01]  /*0030*/  UMOV UR14, 0x4 ;  /* 0x00000004000e7882 */ /* 0x000fe20000000000 */
[----:B------:R-:W-:Y:S01]  /*0040*/  IADD3 R1, R1, -0xa8, RZ ;  /* 0xffffff5801017810 */ /* 0x000fe20007ffe0ff */
[----:B------:R-:W-:Y:S02]  /*0050*/  ULDC.64 UR6, c[0x0][0x568] ;  /* 0x00015a0000067ab9 */ /* 0x000fe40000000a00 */
[----:B------:R-:W-:-:S03]  /*0060*/  ULDC.64 UR12, c[0x0][0x118] ;  /* 0x00004600000c7ab9 */ /* 0x000fc60000000a00 */
[----:B------:R-:W3:Y:S01]  /*0070*/  S2UR UR5, SR_CTAID.X ;  /* 0x00000000000579c3 */ /* 0x000ee20000002500 */
[----:B-1----:R-:W-:Y:S01]  /*0080*/  SHF.R.U32.HI R0, RZ, 0x5, R85 ;  /* 0x00000005ff007819 */ /* 0x002fe20000011655 */
[----:B--2---:R-:W-:-:S05]  /*0090*/  UIMAD.WIDE UR6, UR11, UR14, UR6 ;  /* 0x0000000e0b0672a5 */ /* 0x004fca000f8e0206 */
[----:B------:R-:W1:Y:S02]  /*00a0*/  SHFL.IDX PT, R0, R0, RZ, 0x1f ;  /* 0x00001fff00007589 */ /* 0x000e6400000e0000 */
[----:B-1----:R-:W-:-:S13]  /*00b0*/  ISETP.NE.AND P0, PT, R0, RZ, PT ;  /* 0x000000ff0000720c */ /* 0x002fda0003f05270 */
[----:B---3--:R-:W-:Y:S05]  /*00c0*/  @!P0 BRA `(.L_x_13) ;  /* 0x000001c000008947 */ /* 0x008fea0003800000 */
[----:B------:R-:W-:-:S04]  /*00d0*/  ISETP.NE.U32.AND P0, PT, RZ, c[0x0][0x568], PT ;  /* 0x00015a00ff007a0c */ /* 0x000fc80003f05070 */
[----:B------:R-:W-:-:S13]  /*00e0*/  ISETP.NE.AND.EX P0, PT, RZ, c[0x0][0x56c], PT, P0 ;  /* 0x00015b00ff007a0c */ /* 0x000fda0003f05300 */
[----:B------:R-:W-:Y:S05]  /*00f0*/  @!P0 BRA `(.L_x_14) ;  /* 0x0000005000008947 */ /* 0x000fea0003800000 */
[----:B------:R-:W-:Y:S02]  /*0100*/  MOV R2, UR6 ;  /* 0x0000000600027c02 */ /* 0x000fe40008000f00 */
[----:B------:R-:W-:-:S05]  /*0110*/  MOV R3, UR7 ;  /* 0x0000000700037c02 */ /* 0x000fca0008000f00 */
[----:B------:R-:W2:Y:S02]  /*0120*/  LDG.E R0, [R2.64] ;  /* 0x0000000c02007981 */ /* 0x000ea4000c1e1900 */
[----:B--2---:R1:W2:Y:S02]  /*0130*/  R2UR UR6, R0 ;  /* 0x00000000000673c2 */ /* 0x0042a400000e0000 */
[----:B-12---:R-:W-:Y:S05]  /*0140*/  BRA `(.L_x_15) ;  /* 0x000000e000007947 */ /* 0x006fea0003800000 */
.L_x_14:
[----:B------:R-:W-:-:S04]  /*0150*/  ISETP.NE.U32.AND P0, PT, RZ, c[0x0][0x560], PT ;  /* 0x00015800ff007a0c */ /* 0x000fc80003f05070 */
[----:B------:R-:W-:-:S13]  /*0160*/  ISETP.NE.AND.EX P0, PT, RZ, c[0x0][0x564], PT, P0 ;  /* 0x00015900ff007a0c */ /* 0x000fda0003f05300 */
[----:B------:R-:W-:Y:S05]  /*0170*/  @!P0 BRA `(.L_x_16) ;  /* 0x000000a000008947 */ /* 0x000fea0003800000 */
[----:B------:R-:W-:Y:S02]  /*0180*/  ULDC.64 UR6, c[0x0][0x560] ;  /* 0x0001580000067ab9 */ /* 0x000fe40000000a00 */
[----:B------:R-:W-:-:S06]  /*0190*/  UIMAD.WIDE UR6, UR11, UR14, UR6 ;  /* 0x0000000e0b0672a5 */ /* 0x000fcc000f8e0206 */
[----:B------:R-:W-:Y:S02]  /*01a0*/  MOV R2, UR6 ;  /* 0x0000000600027c02 */ /* 0x000fe40008000f00 */
[----:B------:R-:W-:-:S05]  /*01b0*/  MOV R3, UR7 ;  /* 0x0000000700037c02 */ /* 0x000fca0008000f00 */
[----:B------:R1:W2:Y:S04]  /*01c0*/  LDG.E R0, [R2.64] ;  /* 0x0000000c02007981 */ /* 0x0002a8000c1e1900 */
[----:B-1----:R-:W3:Y:S01]  /*01d0*/  LDG.E R2, [R2.64+0x4] ;  /* 0x0000040c02027981 */ /* 0x002ee2000c1e1900 */
[----:B--2---:R-:W1:Y:S08]  /*01e0*/  R2UR UR4, R0 ;  /* 0x00000000000473c2 */ /* 0x004e7000000e0000 */
[----:B---3--:R-:W1:Y:S02]  /*01f0*/  R2UR UR6, R2 ;  /* 0x00000000020673c2 */ /* 0x008e6400000e0000 */
[----:B-1----:R-:W-:Y:S01]  /*0200*/  UIADD3 UR6, -UR4, UR6, URZ ;  /* 0x0000000604067290 */ /* 0x002fe2000fffe13f */
[----:B------:R-:W-:Y:S05]  /*0210*/  BRA `(.L_x_15) ;  /* 0x0000001000007947 */ /* 0x000fea0003800000 */
.L_x_16:
[----:B------:R-:W-:Y:S02]  /*0220*/  ULDC UR6, c[0x0][0x54c] ;  /* 0x0001530000067ab9 */ /* 0x000fe40000000800 */
.L_x_15:
[----:B------:R-:W-:Y:S02]  /*0230*/  ULDC UR4, c[0x0][0x548] ;  /* 0x0001520000047ab9 */ /* 0x000fe40000000800 */
[----:B------:R-:W-:-:S02]  /*0240*/  USHF.L.U32 UR5, UR5, 0x7, URZ ;  /* 0x0000000705057899 */ /* 0x000fc4000800063f */
[----:B------:R-:W-:-:S04]  /*0250*/  UIMAD UR4, UR6, UR4, URZ ;  /* 0x00000004060472a4 */ /* 0x000fc8000f8e023f */
[----:B------:R-:W-:-:S04]  /*0260*/  UISETP.GE.AND UP0, UPT, UR5, UR4, UPT ;  /* 0x000000040500728c */ /* 0x000fc8000bf06270 */
[----:B------:R-:W-:Y:S01]  /*0270*/  USEL UR11, UR11, 0xffffffff, !UP0 ;  /* 0xffffffff0b0b7887 */ /* 0x000fe2000c000000 */
[----:B------:R-:W-:Y:S05]  /*0280*/  BRA `(.L_x_17) ;  /* 0x000001b000007947 */ /* 0x000fea0003800000 */
.L_x_13:
        /* <DEDUP_REMOVED lines=8> */
.L_x_18:
        /* <DEDUP_REMOVED lines=13> */
.L_x_20:
[----:B------:R-:W-:Y:S02]  /*03e0*/  ULDC UR6, c[0x0][0x54c] ;  /* 0x0001530000067ab9 */ /* 0x000fe40000000800 */
.L_x_19:
[----:B------:R-:W-:Y:S02]  /*03f0*/  ULDC UR4, c[0x0][0x548] ;  /* 0x0001520000047ab9 */ /* 0x000fe40000000800 */
[----:B------:R-:W-:-:S02]  /*0400*/  USHF.L.U32 UR5, UR5, 0x7, URZ ;  /* 0x0000000705057899 */ /* 0x000fc4000800063f */
[----:B------:R-:W-:-:S04]  /*0410*/  UIMAD UR4, UR6, UR4, URZ ;  /* 0x00000004060472a4 */ /* 0x000fc8000f8e023f */
[----:B------:R-:W-:-:S04]  /*0420*/  UISETP.GE.AND UP0, UPT, UR5, UR4, UPT ;  /* 0x000000040500728c */ /* 0x000fc8000bf06270 */
[----:B------:R-:W-:-:S06]  /*0430*/  USEL UR11, UR11, 0xffffffff, !UP0 ;  /* 0xffffffff0b0b7887 */ /* 0x000fcc000c000000 */
.L_x_17:
[----:B------:R-:W-:-:S13]  /*0440*/  ISETP.LE.AND P0, PT, RZ, UR11, PT ;  /* 0x0000000bff007c0c */ /* 0x000fda000bf03270 */
[----:B------:R-:W-:Y:S05]  /*0450*/  @!P0 EXIT ;  /* 0x000000000000894d */ /* 0x000fea0003800000 */
[----:B------:R-:W-:Y:S02]  /*0460*/  ULDC.64 UR4, c[0x0][0x370] ;  /* 0x0000dc0000047ab9 */ /* 0x000fe40000000a00 */
[----:B------:R-:W-:Y:S02]  /*0470*/  UISETP.NE.U32.AND UP0, UPT, URZ, UR4, UPT ;  /* 0x000000043f00728c */ /* 0x000fe4000bf05070 */
[----:B------:R-:W-:Y:S02]  /*0480*/  ULDC.64 UR6, c[0x0][0x370] ;  /* 0x0000dc0000067ab9 */ /* 0x000fe40000000a00 */
[----:B------:R-:W-:-:S03]  /*0490*/  UISETP.NE.AND.EX UP0, UPT, URZ, UR5, UPT, UP0 ;  /* 0x000000053f00728c */ /* 0x000fc6000bf05300 */
[----:B------:R-:W-:Y:S02]  /*04a0*/  ULDC.64 UR4, c[0x0][0x348] ;  /* 0x0000d20000047ab9 */ /* 0x000fe40000000a00 */
[----:B------:R-:W-:Y:S01]  /*04b0*/  UISETP.NE.U32.AND UP1, UPT, URZ, UR4, UPT ;  /* 0x000000043f00728c */ /* 0x000fe2000bf25070 */
[----:B------:R-:W-:-:S03]  /*04c0*/  PLOP3.LUT P2, PT, PT, PT, UP0, 0x80, 0x0 ;  /* 0x000000000000781c */ /* 0x000fc60003f4f008 */
[----:B------:R-:W-:Y:S02]  /*04d0*/  UISETP.NE.AND.EX UP1, UPT, URZ, UR5, UPT, UP1 ;  /* 0x000000053f00728c */ /* 0x000fe4000bf25310 */
[----:B------:R-:W-:Y:S02]  /*04e0*/  @UP0 UIMAD.WIDE UR6, UR11, UR14, UR6 ;  /* 0x0000000e0b0602a5 */ /* 0x000fe4000f8e0206 */
[----:B------:R-:W-:Y:S02]  /*04f0*/  ULDC.64 UR4, c[0x0][0x348] ;  /* 0x0000d20000047ab9 */ /* 0x000fe40000000a00 */
[----:B------:R-:W-:Y:S01]  /*0500*/  UIMAD.WIDE UR4, UR11, UR14, UR4 ;  /* 0x0000000e0b0472a5 */ /* 0x000fe2000f8e0204 */
[----:B------:R-:W-:Y:S01]  /*0510*/  PLOP3.LUT P0, PT, PT, PT, UP1, 0x80, 0x0 ;  /* 0x000000000000781c */ /* 0x000fe20003f0f018 */
[----:B------:R-:W-:Y:S02]  /*0520*/  IMAD.U32 R2, RZ, RZ, UR6 ;  /* 0x00000006ff027e24 */ /* 0x000fe4000f8e00ff */
[----:B------:R-:W-:-:S02]  /*0530*/  IMAD.U32 R3, RZ, RZ, UR7 ;  /* 0x00000007ff037e24 */ /* 0x000fc4000f8e00ff */
[----:B------:R-:W-:Y:S01]  /*0540*/  MOV R6, UR4 ;  /* 0x0000000400067c02 */ /* 0x000fe20008000f00 */
[----:B------:R-:W-:Y:S01]  /*0550*/  IMAD.U32 R7, RZ, RZ, UR5 ;  /* 0x00000005ff077e24 */ /* 0x000fe2000f8e00ff */
[----:B------:R-:W-:Y:S01]  /*0560*/  ULDC.64 UR4, c[0x0][0x360] ;  /* 0x0000d80000047ab9 */ /* 0x000fe20000000a00 */
[----:B------:R-:W2:Y:S01]  /*0570*/  @P2 LDG.E R2, [R2.64] ;  /* 0x0000000c02022981 */ /* 0x000ea2000c1e1900 */
[----:B------:R-:W-:-:S04]  /*0580*/  UISETP.NE.U32.AND UP0, UPT, URZ, UR4, UPT ;  /* 0x000000043f00728c */ /* 0x000fc8000bf05070 */
[----:B------:R-:W-:Y:S01]  /*0590*/  UISETP.NE.AND.EX UP0, UPT, URZ, UR5, UPT, UP0 ;  /* 0x000000053f00728c */ /* 0x000fe2000bf05300 */
[----:B------:R-:W3:Y:S02]  /*05a0*/  @P0 LDG.E R0, [R6.64] ;  /* 0x0000000c06000981 */ /* 0x000ee4000c1e1900 */
[----:B------:R-:W-:-:S03]  /*05b0*/  ULDC.64 UR4, c[0x0][0x360] ;  /* 0x0000d80000047ab9 */ /* 0x000fc60000000a00 */
[----:B------:R-:W-:-:S05]  /*05c0*/  PLOP3.LUT P1, PT, PT, PT, UP0, 0x80, 0x0 ;  /* 0x000000000000781c */ /* 0x000fca0003f2f008 */
[----:B------:R-:W-:Y:S01]  /*05d0*/  @UP0 UIMAD.WIDE UR4, UR11, UR14, UR4 ;  /* 0x0000000e0b0402a5 */ /* 0x000fe2000f8e0204 */
[----:B------:R-:W-:-:S05]  /*05e0*/  MOV R13, c[0x0][0x168] ;  /* 0x00005a00000d7a02 */ /* 0x000fca0000000f00 */
[----:B------:R-:W-:Y:S01]  /*05f0*/  IMAD.U32 R4, RZ, RZ, UR4 ;  /* 0x00000004ff047e24 */ /* 0x000fe2000f8e00ff */
[----:B------:R-:W-:-:S05]  /*0600*/  MOV R5, UR5 ;  /* 0x0000000500057c02 */ /* 0x000fca0008000f00 */
[----:B------:R1:W5:Y:S01]  /*0610*/  @P1 LDG.E R13, [R4.64] ;  /* 0x0000000c040d1981 */ /* 0x000362000c1e1900 */
[----:B------:R-:W4:Y:S01]  /*0620*/  S2UR UR9, SR_CTAID.Y ;  /* 0x00000000000979c3 */ /* 0x000f220000002600 */
[----:B------:R-:W-:Y:S02]  /*0630*/  UMOV UR10, URZ ;  /* 0x0000003f000a7c82 */ /* 0x000fe40008000000 */
[----:B------:R-:W-:Y:S02]  /*0640*/  UMOV UR15, URZ ;  /* 0x0000003f000f7c82 */ /* 0x000fe40008000000 */
[----:B------:R-:W-:Y:S02]  /*0650*/  ULDC UR5, c[0x0][0x2ac] ;  /* 0x0000ab0000057ab9 */ /* 0x000fe40000000800 */
[----:B------:R-:W-:Y:S02]  /*0660*/  ULDC UR4, c[0x0][0x1d0] ;  /* 0x0000740000047ab9 */ /* 0x000fe40000000800 */
[----:B------:R-:W-:-:S02]  /*0670*/  UIMAD UR4, UR5, UR4, URZ ;  /* 0x00000004050472a4 */ /* 0x000fc4000f8e023f */
[----:B----4-:R-:W-:Y:S01]  /*0680*/  USHF.R.S32.HI UR8, URZ, 0x1f, UR9 ;  /* 0x0000001f3f087899 */ /* 0x010fe20008011409 */
[----:B--2---:R1:W2:Y:S08]  /*0690*/  @P2 R2UR UR10, R2 ;  /* 0x00000000020a23c2 */ /* 0x0042b000000e0000 */
[----:B---3--:R1:W3:Y:S02]  /*06a0*/  @P0 R2UR UR15, R0 ;  /* 0x00000000000f03c2 */ /* 0x0082e400000e0000 */
[----:B-123--:R-:W-:Y:S05]  /*06b0*/  @P1 BRA `(.L_x_21) ;  /* 0x0000004000001947 */ /* 0x00efea0003800000 */
[----:B------:R-:W-:Y:S05]  /*06c0*/  @!P0 BRA `(.L_x_21) ;  /* 0x0000003000008947 */ /* 0x000fea0003800000 */
[----:B------:R-:W2:Y:S04]  /*06d0*/  LDG.E R0, [R6.64] ;  /* 0x0000000c06007981 */ /* 0x000ea8000c1e1900 */
[----:B------:R-:W2:Y:S02]  /*06e0*/  LDG.E R2, [R6.64+0x4] ;  /* 0x0000040c06027981 */ /* 0x000ea4000c1e1900 */
[----:B--2--5:R-:W-:-:S02]  /*06f0*/  IADD3 R13, -R0, R2, RZ ;  /* 0x00000002000d7210 */ /* 0x024fc40007ffe1ff */
.L_x_21:
[----:B------:R-:W-:-:S04]  /*0700*/  ISETP.NE.U32.AND P0, PT, RZ, c[0x0][0x368], PT ;  /* 0x0000da00ff007a0c */ /* 0x000fc80003f05070 */
[----:B------:R-:W-:-:S13]  /*0710*/  ISETP.NE.AND.EX P0, PT, RZ, c[0x0][0x36c], PT, P0 ;  /* 0x0000db00ff007a0c */ /* 0x000fda0003f05300 */
[----:B------:R-:W-:Y:S05]  /*0720*/  @!P0 BRA `(.L_x_22) ;  /* 0x0000007000008947 */ /* 0x000fea0003800000 */
[----:B------:R-:W-:Y:S02]  /*0730*/  ULDC.64 UR4, c[0x0][0x368] ;  /* 0x0000da0000047ab9 */ /* 0x000fe40000000a00 */
[----:B------:R-:W-:-:S06]  /*0740*/  UIMAD.WIDE UR4, UR11, UR14, UR4 ;  /* 0x0000000e0b0472a5 */ /* 0x000fcc000f8e0204 */
[----:B------:R-:W-:Y:S02]  /*0750*/  MOV R2, UR4 ;  /* 0x0000000400027c02 */ /* 0x000fe40008000f00 */
[----:B------:R-:W-:-:S05]  /*0760*/  MOV R3, UR5 ;  /* 0x0000000500037c02 */ /* 0x000fca0008000f00 */
[----:B------:R-:W2:Y:S02]  /*0770*/  LDG.E R0, [R2.64] ;  /* 0x0000000c02007981 */ /* 0x000ea4000c1e1900 */
[----:B--2---:R1:W2:Y:S02]  /*0780*/  R2UR UR4, R0 ;  /* 0x00000000000473c2 */ /* 0x0042a400000e0000 */
[----:B-12---:R-:W-:Y:S05]  /*0790*/  BRA `(.L_x_23) ;  /* 0x000000c000007947 */ /* 0x006fea0003800000 */
.L_x_22:
[----:B------:R-:W-:-:S04]  /*07a0*/  ISETP.NE.U32.AND P0, PT, RZ, c[0x0][0x350], PT ;  /* 0x0000d400ff007a0c */ /* 0x000fc80003f05070 */
[----:B------:R-:W-:-:S13]  /*07b0*/  ISETP.NE.AND.EX P0, PT, RZ, c[0x0][0x354], PT, P0 ;  /* 0x0000d500ff007a0c */ /* 0x000fda0003f05300 */
[----:B------:R-:W-:Y:S05]  /*07c0*/  @!P0 BRA `(.L_x_23) ;  /* 0x0000009000008947 */ /* 0x000fea0003800000 */
[----:B------:R-:W-:Y:S02]  /*07d0*/  ULDC.64 UR4, c[0x0][0x350] ;  /* 0x0000d40000047ab9 */ /* 0x000fe40000000a00 */
[----:B------:R-:W-:-:S06]  /*07e0*/  UIMAD.WIDE UR4, UR11, UR14, UR4 ;  /* 0x0000000e0b0472a5 */ /* 0x000fcc000f8e0204 */
[----:B------:R-:W-:Y:S02]  /*07f0*/  MOV R2, UR4 ;  /* 0x0000000400027c02 */ /* 0x000fe40008000f00 */
[----:B------:R-:W-:-:S05]  /*0800*/  MOV R3, UR5 ;  /* 0x0000000500037c02 */ /* 0x000fca0008000f00 */
[----:B------:R-:W2:Y:S04]  /*0810*/  LDG.E R4, [R2.64] ;  /* 0x0000000c02047981 */ /* 0x000ea8000c1e1900 */
[----:B------:R-:W3:Y:S01]  /*0820*/  LDG.E R0, [R2.64+0x4] ;  /* 0x0000040c02007981 */ /* 0x000ee2000c1e1900 */
[----:B--2---:R-:W1:Y:S08]  /*0830*/  R2UR UR5, R4 ;  /* 0x00000000040573c2 */ /* 0x004e7000000e0000 */
[----:B---3--:R-:W1:Y:S02]  /*0840*/  R2UR UR4, R0 ;  /* 0x00000000000473c2 */ /* 0x008e6400000e0000 */
[----:B-1----:R-:W-:-:S06]  /*0850*/  UIADD3 UR4, -UR5, UR4, URZ ;  /* 0x0000000405047290 */ /* 0x002fcc000fffe13f */
.L_x_23:
[----:B------:R-:W-:Y:S01]  /*0860*/  UIADD3 UR7, -UR10, UR4, URZ ;  /* 0x000000040a077290 */ /* 0x000fe2000fffe13f */
[----:B------:R-:W-:Y:S01]  /*0870*/  PLOP3.LUT P2, PT, PT, PT, PT, 0x80, 0x0 ;  /* 0x000000000000781c */ /* 0x000fe20003f4f070 */
[----:B------:R-:W-:Y:S01]  /*0880*/  CS2R R10, SRZ ;  /* 0x00000000000a7805 */ /* 0x000fe2000001ff00 */
[----:B------:R-:W-:Y:S01]  /*0890*/  IMAD.MOV.U32 R130, RZ, RZ, RZ ;  /* 0x000000ffff827224 */ /* 0x000fe200078e00ff */
[----:B------:R-:W-:Y:S01]  /*08a0*/  UISETP.GE.AND UP0, UPT, UR7, 0x1, UPT ;  /* 0x000000010700788c */ /* 0x000fe2000bf06270 */
[----:B------:R-:W-:Y:S01]  /*08b0*/  CS2R R128, SRZ ;  /* 0x0000000000807805 */ /* 0x000fe2000001ff00 */
[----:B------:R-:W-:Y:S01]  /*08c0*/  UIADD3 UR4, UR7, 0x3f, URZ ;  /* 0x0000003f07047890 */ /* 0x000fe2000fffe03f */
[----:B------:R-:W-:Y:S01]  /*08d0*/  CS2R R14, SRZ ;  /* 0x00000000000e7805 */ /* 0x000fe2000001ff00 */
[----:B------:R-:W-:Y:S01]  /*08e0*/  IMAD.MOV.U32 R126, RZ, RZ, RZ ;  /* 0x000000ffff7e7224 */ /* 0x000fe200078e00ff */
[----:B------:R-:W-:Y:S01]  /*08f0*/  CS2R R124, SRZ ;  /* 0x00000000007c7805 */ /* 0x000fe2000001ff00 */
[----:B------:R-:W-:Y:S01]  /*0900*/  PLOP3.LUT P0, PT, PT, PT, UP0, 0x80, 0x0 ;  /* 0x000000000000781c */ /* 0x000fe20003f0f008 */
[----:B------:R-:W-:Y:S01]  /*0910*/  USHF.R.S32.HI UR6, URZ, 0x1f, UR4 ;  /* 0x0000001f3f067899 */ /* 0x000fe20008011404 */
[----:B------:R-:W-:Y:S01]  /*0920*/  MOV R122, RZ ;  /* 0x000000ff007a7202 */ /* 0x000fe20000000f00 */
[----:B------:R-:W-:Y:S01]  /*0930*/  CS2R R120, SRZ ;  /* 0x0000000000787805 */ /* 0x000fe2000001ff00 */
[----:B------:R-:W-:Y:S01]  /*0940*/  CS2R R118, SRZ ;  /* 0x0000000000767805 */ /* 0x000fe2000001ff00 */
[----:B------:R-:W-:Y:S01]  /*0950*/  ULEA.HI UR6, UR6, UR4, URZ, 0x6 ;  /* 0x0000000406067291 */ /* 0x000fe2000f8f303f */
[----:B------:R-:W-:Y:S01]  /*0960*/  CS2R R116, SRZ ;  /* 0x0000000000747805 */ /* 0x000fe2000001ff00 */
[----:B------:R-:W-:Y:S01]  /*0970*/  CS2R R16, SRZ ;  /* 0x0000000000107805 */ /* 0x000fe2000001ff00 */
[----:B------:R-:W-:Y:S01]  /*0980*/  IMAD.MOV.U32 R114, RZ, RZ, RZ ;  /* 0x000000ffff727224 */ /* 0x000fe200078e00ff */
[----:B------:R-:W-:Y:S01]  /*0990*/  CS2R R112, SRZ ;  /* 0x0000000000707805 */ /* 0x000fe2000001ff00 */
[----:B------:R-:W-:Y:S01]  /*09a0*/  CS2R R18, SRZ ;  /* 0x0000000000127805 */ /* 0x000fe2000001ff00 */
[----:B------:R-:W-:Y:S01]  /*09b0*/  MOV R110, RZ ;  /* 0x000000ff006e7202 */ /* 0x000fe20000000f00 */
[----:B------:R-:W-:Y:S01]  /*09c0*/  CS2R R108, SRZ ;  /* 0x00000000006c7805 */ /* 0x000fe2000001ff00 */
[----:B------:R-:W-:Y:S01]  /*09d0*/  CS2R R106, SRZ ;  /* 0x00000000006a7805 */ /* 0x000fe2000001ff00 */
[----:B------:R-:W-:Y:S01]  /*09e0*/  CS2R R20, SRZ ;  /* 0x0000000000147805 */ /* 0x000fe2000001ff00 */
[----:B------:R-:W-:Y:S01]  /*09f0*/  IMAD.MOV.U32 R104, RZ, RZ, RZ ;  /* 0x000000ffff687224 */ /* 0x000fe200078e00ff */
[----:B------:R-:W-:Y:S01]  /*0a00*/  CS2R R102, SRZ ;  /* 0x0000000000667805 */ /* 0x000fe2000001ff00 */
[----:B------:R-:W-:Y:S01]  /*0a10*/  MOV R23, RZ ;  /* 0x000000ff00177202 */ /* 0x000fe20000000f00 */
[----:B------:R-:W-:Y:S01]  /*0a20*/  IMAD.MOV.U32 R100, RZ, RZ, RZ ;  /* 0x000000ffff647224 */ /* 0x000fe200078e00ff */
[----:B------:R-:W-:Y:S01]  /*0a30*/  CS2R R98, SRZ ;  /* 0x0000000000627805 */ /* 0x000fe2000001ff00 */
[----:B------:R-:W-:Y:S01]  /*0a40*/  CS2R R24, SRZ ;  /* 0x0000000000187805 */ /* 0x000fe2000001ff00 */
[----:B------:R-:W-:Y:S01]  /*0a50*/  MOV R96, RZ ;  /* 0x000000ff00607202 */ /* 0x000fe20000000f00 */
[----:B------:R-:W-:Y:S01]  /*0a60*/  CS2R R94, SRZ ;  /* 0x00000000005e7805 */ /* 0x000fe2000001ff00 */
        /* <DEDUP_REMOVED lines=27> */
[----:B------:R-:W-:Y:S01]  /*0c20*/  CS2R R46, SRZ ;  /* 0x00000000002e7805 */ /* 0x000fe2000001ff00 */
[----:B------:R-:W-:Y:S01]  /*0c30*/  CS2R R8, SRZ ;  /* 0x0000000000087805 */ /* 0x000fe2000001ff00 */
[----:B------:R-:W-:Y:S01]  /*0c40*/  CS2R R42, SRZ ;  /* 0x00000000002a7805 */ /* 0x000fe2000001ff00 */
[----:B------:R-:W-:Y:S01]  /*0c50*/  IMAD.MOV.U32 R41, RZ, RZ, RZ ;  /* 0x000000ffff297224 */ /* 0x000fe200078e00ff */
        /* <DEDUP_REMOVED lines=19> */
[----:B------:R-:W-:Y:S05]  /*0d90*/  @!P0 BRA `(.L_x_24) ;  /* 0x0000955000008947 */ /* 0x000fea0003800000 */
[----:B------:R-:W-:Y:S02]  /*0da0*/  ULDC.64 UR4, c[0x0][0x340] ;  /* 0x0000d00000047ab9 */ /* 0x000fe40000000a00 */
[----:B------:R-:W-:-:S04]  /*0db0*/  UISETP.NE.U32.AND UP0, UPT, URZ, UR4, UPT ;  /* 0x000000043f00728c */ /* 0x000fc8000bf05070 */
[----:B------:R-:W-:-:S03]  /*0dc0*/  UISETP.NE.AND.EX UP0, UPT, URZ, UR5, UPT, UP0 ;  /* 0x000000053f00728c */ /* 0x000fc6000bf05300 */
[----:B------:R-:W-:-:S03]  /*0dd0*/  ULDC.64 UR4, c[0x0][0x340] ;  /* 0x0000d00000047ab9 */ /* 0x000fc60000000a00 */
[----:B------:R-:W-:-:S05]  /*0de0*/  PLOP3.LUT P0, PT, PT, PT, UP0, 0x80, 0x0 ;  /* 0x000000000000781c */ /* 0x000fca0003f0f008 */
[----:B------:R-:W-:-:S06]  /*0df0*/  @UP0 UIMAD.WIDE UR4, UR11, UR14, UR4 ;  /* 0x0000000e0b0402a5 */ /* 0x000fcc000f8e0204 */
[----:B------:R-:W-:Y:S02]  /*0e00*/  IMAD.U32 R2, RZ, RZ, UR4 ;  /* 0x00000004ff027e24 */ /* 0x000fe4000f8e00ff */
[----:B------:R-:W-:Y:S01]  /*0e10*/  IMAD.U32 R3, RZ, RZ, UR5 ;  /* 0x00000005ff037e24 */ /* 0x000fe2000f8e00ff */
[----:B------:R-:W-:Y:S01]  /*0e20*/  SHF.R.S32.HI R32, RZ, 0x1f, R85 ;  /* 0x0000001fff207819 */ /* 0x000fe20000011455 */
[----:B------:R-:W-:Y:S01]  /*0e30*/  USHF.R.S32.HI UR6, URZ, 0x6, UR6 ;  /* 0x000000063f067899 */ /* 0x000fe20008011406 */
[----:B------:R-:W-:Y:S01]  /*0e40*/  IMAD.MOV.U32 R88, RZ, RZ, c[0x0][0x2b8] ;  /* 0x0000ae00ff587624 */ /* 0x000fe200078e00ff */
[----:B------:R-:W-:Y:S01]  /*0e50*/  ULDC.64 UR4, c[0x0][0x2b0] ;  /* 0x0000ac0000047ab9 */ /* 0x000fe20000000a00 */
[----:B------:R-:W-:Y:S01]  /*0e60*/  LEA.HI R18, R32, R85, RZ, 0x3 ;  /* 0x0000005520127211 */ /* 0x000fe200078f18ff */
[----:B------:R-:W2:Y:S01]  /*0e70*/  @P0 LDG.E R0, [R2.64] ;  /* 0x0000000c02000981 */ /* 0x000ea2000c1e1900 */
[----:B------:R-:W-:-:S03]  /*0e80*/  IMAD.MOV.U32 R19, RZ, RZ, RZ ;  /* 0x000000ffff137224 */ /* 0x000fc600078e00ff */
[----:B------:R-:W-:Y:S01]  /*0e90*/  BAR.SYNC.DEFER_BLOCKING 0x0 ;  /* 0x0000000000007b1d */ /* 0x000fe20000010000 */
[----:B------:R-:W-:Y:S02]  /*0ea0*/  SHF.R.S32.HI R21, RZ, 0x3, R18 ;  /* 0x00000003ff157819 */ /* 0x000fe40000011412 */
[----:B------:R-:W-:-:S03]  /*0eb0*/  ISETP.NE.AND P1, PT, R88, 0x1, PT ;  /* 0x000000015800780c */ /* 0x000fc60003f25270 */
[----:B------:R-:W1:Y:S01]  /*0ec0*/  S2R R17, SR_CTAID.X ;  /* 0x0000000000117919 */ /* 0x000e620000002500 */
[----:B------:R-:W-:Y:S01]  /*0ed0*/  USEL UR19, UR11, URZ, !UP1 ;  /* 0x0000003f0b137287 */ /* 0x000fe2000c800000 */
[----:B-----5:R-:W-:Y:S01]  /*0ee0*/  IMAD R13, R13, c[0x0][0x2c4], RZ ;  /* 0x0000b1000d0d7a24 */ /* 0x020fe200078e02ff */
[----:B--2---:R2:W3:Y:S02]  /*0ef0*/  @P0 R2UR UR18, R0 ;  /* 0x00000000001203c2 */ /* 0x0044e400000e0000 */
[----:B---3--:R-:W-:Y:S02]  /*0f00*/  @!UP0 UMOV UR18, UR11 ;  /* 0x0000000b00128c82 */ /* 0x008fe40008000000 */
[----:B------:R-:W-:Y:S02]  /*0f10*/  USHF.R.S32.HI UR14, URZ, 0x1f, UR18 ;  /* 0x0000001f3f0e7899 */ /* 0x000fe40008011412 */
[----:B------:R-:W-:Y:S02]  /*0f20*/  UIMAD.WIDE.U32 UR16, UR18, UR4, URZ ;  /* 0x00000004121072a5 */ /* 0x000fe4000f8e003f */
[----:B------:R-:W-:-:S04]  /*0f30*/  UIMAD UR14, UR14, UR4, URZ ;  /* 0x000000040e0e72a4 */ /* 0x000fc8000f8e023f */
[----:B------:R-:W-:Y:S01]  /*0f40*/  UIMAD UR14, UR18, UR5, UR14 ;  /* 0x00000005120e72a4 */ /* 0x000fe2000f8e020e */
[----:B--2---:R-:W-:-:S03]  /*0f50*/  LOP3.LUT R0, R18, 0xfffffff8, RZ, 0xc0, !PT ;  /* 0xfffffff812007812 */ /* 0x004fc600078ec0ff */
[----:B------:R-:W-:Y:S02]  /*0f60*/  UIADD3 UR14, UR17, UR14, URZ ;  /* 0x0000000e110e7290 */ /* 0x000fe4000fffe03f */
[----:B------:R-:W-:Y:S01]  /*0f70*/  USHF.R.S32.HI UR18, URZ, 0x1f, UR15 ;  /* 0x0000001f3f127899 */ /* 0x000fe2000801140f */
[----:B------:R-:W-:Y:S01]  /*0f80*/  IMAD.IADD R20, R85, 0x1, -R0 ;  /* 0x0000000155147824 */ /* 0x000fe200078e0a00 */
[----:B------:R-:W-:Y:S01]  /*0f90*/  ULDC.64 UR4, c[0x0][0x178] ;  /* 0x00005e0000047ab9 */ /* 0x000fe20000000a00 */
[----:B------:R-:W-:Y:S02]  /*0fa0*/  IMAD.U32 R0, RZ, RZ, UR6 ;  /* 0x00000006ff007e24 */ /* 0x000fe4000f8e00ff */
[----:B------:R-:W-:-:S04]  /*0fb0*/  IMAD R87, R20, 0x20, R21 ;  /* 0x0000002014577824 */ /* 0x000fc800078e0215 */
[--C-:B------:R-:W-:Y:S01]  /*0fc0*/  IMAD R0, R0, 0x40, R87.reuse ;  /* 0x0000004000007824 */ /* 0x100fe200078e0257 */
[----:B------:R-:W-:Y:S02]  /*0fd0*/  UIMAD UR18, UR18, UR4, URZ ;  /* 0x00000004121272a4 */ /* 0x000fe4000f8e023f */
[----:B------:R-:W-:Y:S01]  /*0fe0*/  UIMAD.WIDE.U32 UR20, UR15, UR4, URZ ;  /* 0x000000040f1472a5 */ /* 0x000fe2000f8e003f */
[----:B-1----:R-:W-:Y:S01]  /*0ff0*/  IMAD R4, R17, 0x80, R87 ;  /* 0x0000008011047824 */ /* 0x002fe200078e0257 */
[----:B------:R-:W-:Y:S01]  /*1000*/  IADD3 R0, R0, -0x40, RZ ;  /* 0xffffffc000007810 */ /* 0x000fe20007ffe0ff */
[----:B------:R-:W-:Y:S01]  /*1010*/  IMAD.SHL.U32 R133, R20, 0x8, RZ ;  /* 0x0000000814857824 */ /* 0x000fe200078e00ff */
[----:B------:R-:W-:Y:S02]  /*1020*/  STL [R1+0x84], R87 ;  /* 0x0000845701007387 */ /* 0x000fe40000100800 */
[C---:B------:R-:W-:Y:S02]  /*1030*/  ISETP.GE.AND P0, PT, R0.reuse, UR7, PT ;  /* 0x0000000700007c0c */ /* 0x040fe4000bf06270 */
[----:B------:R-:W-:-:S02]  /*1040*/  IADD3 R16, R0, UR10, RZ ;  /* 0x0000000a00107c10 */ /* 0x000fc4000fffe0ff */
[----:B------:R-:W-:-:S03]  /*1050*/  ISETP.GT.OR P0, PT, R87, 0x3f, P0 ;  /* 0x0000003f5700780c */ /* 0x000fc60000704670 */
[----:B------:R-:W-:-:S04]  /*1060*/  @P1 IMAD.HI.U32 R0, R16, c[0x0][0x2bc], RZ ;  /* 0x0000af0010001a27 */ /* 0x000fc800078e00ff */
[----:B------:R-:W-:Y:S01]  /*1070*/  IMAD.MOV.U32 R12, RZ, RZ, R16 ;  /* 0x000000ffff0c7224 */ /* 0x000fe200078e0010 */
[----:B------:R-:W-:-:S05]  /*1080*/  @P1 SHF.R.U32.HI R12, RZ, c[0x0][0x2c0], R0 ;  /* 0x0000b000ff0c1a19 */ /* 0x000fca0000011600 */
[----:B------:R-:W-:-:S04]  /*1090*/  @!P0 IADD3 R0, P2, R12, UR16, RZ ;  /* 0x000000100c008c10 */ /* 0x000fc8000ff5e0ff */
[----:B------:R-:W-:Y:S02]  /*10a0*/  @!P0 LEA R2, P1, R0, c[0x0][0x2a0], 0x2 ;  /* 0x0000a80000028a11 */ /* 0x000fe400078210ff */
[----:B------:R-:W-:-:S04]  /*10b0*/  @!P0 LEA.HI.X.SX32 R3, R12, UR14, 0x1, P2 ;  /* 0x0000000e0c038c11 */ /* 0x000fc800090f0eff */
[----:B------:R-:W-:-:S05]  /*10c0*/  @!P0 LEA.HI.X R3, R0, c[0x0][0x2a4], R3, 0x2, P1 ;  /* 0x0000a90000038a11 */ /* 0x000fca00008f1403 */
[----:B------:R1:W2:Y:S01]  /*10d0*/  @!P0 LDG.E R19, [R2.64] ;  /* 0x0000000c02138981 */ /* 0x0002a2000c1e1900 */
[----:B------:R-:W-:Y:S01]  /*10e0*/  IMAD.MOV.U32 R0, RZ, RZ, c[0x0][0x2c4] ;  /* 0x0000b100ff007624 */ /* 0x000fe200078e00ff */
[----:B------:R-:W-:Y:S01]  /*10f0*/  UIMAD UR18, UR15, UR5, UR18 ;  /* 0x000000050f1272a4 */ /* 0x000fe2000f8e0212 */
[----:B------:R-:W-:Y:S01]  /*1100*/  IMAD R17, R17, 0x80, R21 ;  /* 0x0000008011117824 */ /* 0x000fe200078e0215 */
[C---:B------:R-:W-:Y:S01]  /*1110*/  IADD3 R52, R133.reuse, 0x40, RZ ;  /* 0x0000004085347810 */ /* 0x040fe20007ffe0ff */
[----:B------:R-:W-:Y:S01]  /*1120*/  ULDC.64 UR4, c[0x0][0x1b8] ;  /* 0x00006e0000047ab9 */ /* 0x000fe20000000a00 */
[----:B------:R-:W-:Y:S01]  /*1130*/  ISETP.NE.AND P0, PT, R0, 0x1, PT ;  /* 0x000000010000780c */ /* 0x000fe20003f05270 */
[----:B------:R-:W-:Y:S01]  /*1140*/  UIADD3 UR21, UR21, UR18, URZ ;  /* 0x0000001215157290 */ /* 0x000fe2000fffe03f */
[----:B------:R-:W-:Y:S01]  /*1150*/  IMAD.MOV.U32 R0, RZ, RZ, R4 ;  /* 0x000000ffff007224 */ /* 0x000fe200078e0004 */
[----:B------:R-:W-:Y:S01]  /*1160*/  UIMAD UR15, UR8, UR4, URZ ;  /* 0x00000004080f72a4 */ /* 0x000fe2000f8e023f */
[C---:B------:R-:W-:Y:S01]  /*1170*/  IADD3 R53, R133.reuse, 0x80, RZ ;  /* 0x0000008085357810 */ /* 0x040fe20007ffe0ff */
[----:B------:R-:W-:Y:S01]  /*1180*/  USHF.R.S32.HI UR18, URZ, 0x1f, UR11 ;  /* 0x0000001f3f127899 */ /* 0x000fe2000801140b */
[C---:B------:R-:W-:Y:S01]  /*1190*/  IADD3 R23, R133.reuse, 0xc0, RZ ;  /* 0x000000c085177810 */ /* 0x040fe20007ffe0ff */
[----:B------:R-:W-:Y:S01]  /*11a0*/  UIMAD UR15, UR9, UR5, UR15 ;  /* 0x00000005090f72a4 */ /* 0x000fe2000f8e020f */
[----:B------:R-:W-:Y:S01]  /*11b0*/  ISETP.GE.AND P4, PT, R133, c[0x0][0x198], PT ;  /* 0x0000660085007a0c */ /* 0x000fe20003f86270 */
[----:B------:R-:W-:Y:S01]  /*11c0*/  UIMAD.WIDE.U32 UR20, UR9, UR4, UR20 ;  /* 0x00000004091472a5 */ /* 0x000fe2000f8e0014 */
[----:B------:R-:W-:Y:S01]  /*11d0*/  ISETP.GE.AND P3, PT, R52, c[0x0][0x198], PT ;  /* 0x0000660034007a0c */ /* 0x000fe20003f66270 */
[----:B------:R-:W-:Y:S01]  /*11e0*/  USEL UR18, UR18, URZ, !UP1 ;  /* 0x0000003f12127287 */ /* 0x000fe2000c800000 */
[----:B------:R-:W-:Y:S01]  /*11f0*/  ISETP.GE.AND P2, PT, R53, c[0x0][0x198], PT ;  /* 0x0000660035007a0c */ /* 0x000fe20003f46270 */
[----:B------:R-:W-:Y:S01]  /*1200*/  ULDC.64 UR4, c[0x0][0x1c0] ;  /* 0x0000700000047ab9 */ /* 0x000fe20000000a00 */
[----:B------:R-:W-:Y:S01]  /*1210*/  ISETP.GE.AND P5, PT, R23, c[0x0][0x198], PT ;  /* 0x0000660017007a0c */ /* 0x000fe20003fa6270 */
[----:B------:R-:W-:Y:S01]  /*1220*/  UIMAD UR18, UR18, UR4, URZ ;  /* 0x00000004121272a4 */ /* 0x000fe2000f8e023f */
[----:B------:R-:W-:Y:S01]  /*1230*/  LOP3.LUT P6, RZ, R20, 0x2, RZ, 0xc0, !PT ;  /* 0x0000000214ff7812 */ /* 0x000fe200078cc0ff */
[----:B------:R-:W-:Y:S01]  /*1240*/  UIADD3 UR21, UR21, UR15, URZ ;  /* 0x0000000f15157290 */ /* 0x000fe2000fffe03f */
[----:B------:R-:W-:Y:S01]  /*1250*/  LEA.HI R84, R32, R85, RZ, 0x5 ;  /* 0x0000005520547211 */ /* 0x000fe200078f28ff */
[----:B-1----:R-:W-:Y:S01]  /*1260*/  @P0 IMAD.HI.U32 R2, R4, c[0x0][0x2c8], RZ ;  /* 0x0000b20004020a27 */ /* 0x002fe200078e00ff */
[----:B------:R-:W-:-:S02]  /*1270*/  UIMAD UR5, UR19, UR5, UR18 ;  /* 0x00000005130572a4 */ /* 0x000fc4000f8e0212 */
[----:B------:R-:W-:Y:S01]  /*1280*/  UIMAD.WIDE.U32 UR20, UR19, UR4, UR20 ;  /* 0x00000004131472a5 */ /* 0x000fe2000f8e0014 */
[----:B------:R-:W-:Y:S01]  /*1290*/  IMAD.SHL.U32 R232, R84, 0x20, RZ ;  /* 0x0000002054e87824 */ /* 0x000fe200078e00ff */
[----:B------:R-:W-:Y:S01]  /*12a0*/  @P0 SHF.R.U32.HI R0, RZ, c[0x0][0x2cc], R2 ;  /* 0x0000b300ff000a19 */ /* 0x000fe20000011602 */
[----:B------:R-:W-:Y:S02]  /*12b0*/  UISETP.GE.AND UP0, UPT, UR7, 0x41, UPT ;  /* 0x000000410700788c */ /* 0x000fe4000bf06270 */
[----:B------:R-:W-:Y:S01]  /*12c0*/  UIADD3 UR5, UR21, UR5, URZ ;  /* 0x0000000515057290 */ /* 0x000fe2000fffe03f */
[--C-:B------:R-:W-:Y:S01]  /*12d0*/  SHF.R.S32.HI R6, RZ, 0x1f, R0.reuse ;  /* 0x0000001fff067819 */ /* 0x100fe20000011400 */
[----:B------:R-:W-:Y:S01]  /*12e0*/  IMAD.MOV R5, RZ, RZ, -R0 ;  /* 0x000000ffff057224 */ /* 0x000fe200078e0a00 */
[----:B------:R-:W-:Y:S01]  /*12f0*/  LOP3.LUT R232, R232, 0x7ffffc00, RZ, 0xc0, !PT ;  /* 0x7ffffc00e8e87812 */ /* 0x000fe200078ec0ff */
[----:B------:R-:W-:Y:S02]  /*1300*/  IMAD.U32 R3, RZ, RZ, UR21 ;  /* 0x00000015ff037e24 */ /* 0x000fe4000f8e00ff */
[----:B------:R-:W-:-:S02]  /*1310*/  IMAD.U32 R2, RZ, RZ, UR20 ;  /* 0x00000014ff027e24 */ /* 0x000fc4000f8e00ff */
[----:B------:R-:W-:Y:S01]  /*1320*/  IMAD.U32 R3, RZ, RZ, UR5 ;  /* 0x00000005ff037e24 */ /* 0x000fe2000f8e00ff */
[----:B------:R-:W-:Y:S01]  /*1330*/  ULDC.64 UR4, c[0x0][0x1e8] ;  /* 0x00007a0000047ab9 */ /* 0x000fe20000000a00 */
[----:B------:R-:W-:Y:S01]  /*1340*/  IMAD R6, R6, c[0x0][0x1b0], RZ ;  /* 0x00006c0006067a24 */ /* 0x000fe200078e02ff */
[----:B------:R-:W-:Y:S01]  /*1350*/  UIMAD UR15, UR8, UR4, URZ ;  /* 0x00000004080f72a4 */ /* 0x000fe2000f8e023f */
[----:B------:R-:W-:Y:S01]  /*1360*/  IMAD R4, R5, c[0x0][0x2c4], R4 ;  /* 0x0000b10005047a24 */ /* 0x000fe200078e0204 */
[----:B------:R-:W-:Y:S01]  /*1370*/  UIMAD.WIDE.U32 UR18, UR9, UR4, URZ ;  /* 0x00000004091272a5 */ /* 0x000fe2000f8e003f */
[C---:B------:R-:W-:Y:S01]  /*1380*/  IMAD R5, R0.reuse, c[0x0][0x1b4], R6 ;  /* 0x00006d0000057a24 */ /* 0x040fe200078e0206 */
[----:B------:R-:W-:Y:S01]  /*1390*/  UIMAD UR15, UR9, UR5, UR15 ;  /* 0x00000005090f72a4 */ /* 0x000fe2000f8e020f */
[----:B------:R-:W-:Y:S01]  /*13a0*/  IMAD.WIDE.U32 R2, R0, c[0x0][0x1b0], R2 ;  /* 0x00006c0000027a25 */ /* 0x000fe200078e0002 */
[----:B------:R-:W-:Y:S01]  /*13b0*/  SHF.R.S32.HI R0, RZ, 0x1f, R4 ;  /* 0x0000001fff007819 */ /* 0x000fe20000011404 */
[----:B------:R-:W-:-:S02]  /*13c0*/  ULDC.64 UR4, c[0x0][0x210] ;  /* 0x0000840000047ab9 */ /* 0x000fc40000000a00 */
[----:B------:R-:W-:Y:S01]  /*13d0*/  IMAD.IADD R3, R3, 0x1, R5 ;  /* 0x0000000103037824 */ /* 0x000fe200078e0205 */
[----:B------:R-:W-:Y:S01]  /*13e0*/  UIADD3 UR15, UR19, UR15, URZ ;  /* 0x0000000f130f7290 */ /* 0x000fe2000fffe03f */
[----:B------:R-:W-:Y:S01]  /*13f0*/  IMAD R0, R0, c[0x0][0x1a8], RZ ;  /* 0x00006a0000007a24 */ /* 0x000fe200078e02ff */
[----:B------:R-:W-:Y:S01]  /*1400*/  UIMAD.WIDE.U32 UR20, UR9, UR4, URZ ;  /* 0x00000004091472a5 */ /* 0x000fe2000f8e003f */
[----:B------:R-:W-:Y:S01]  /*1410*/  IMAD.SHL.U32 R5, R21, 0x40, RZ ;  /* 0x0000004015057824 */ /* 0x000fe200078e00ff */
[----:B------:R-:W-:Y:S01]  /*1420*/  UIMAD UR4, UR8, UR4, URZ ;  /* 0x00000004080472a4 */ /* 0x000fe2000f8e023f */
[C---:B------:R-:W-:Y:S02]  /*1430*/  IMAD R6, R4.reuse, c[0x0][0x1ac], R0 ;  /* 0x00006b0004067a24 */ /* 0x040fe400078e0200 */
[----:B------:R-:W-:Y:S01]  /*1440*/  IMAD.WIDE.U32 R2, R4, c[0x0][0x1a8], R2 ;  /* 0x00006a0004027a25 */ /* 0x000fe200078e0002 */
[----:B------:R-:W-:Y:S01]  /*1450*/  LOP3.LUT R0, R5, 0x1c0, RZ, 0xc0, !PT ;  /* 0x000001c005007812 */ /* 0x000fe200078ec0ff */
[----:B------:R-:W-:-:S02]  /*1460*/  UIMAD UR5, UR9, UR5, UR4 ;  /* 0x00000005090572a4 */ /* 0x000fc4000f8e0204 */
[----:B------:R-:W-:Y:S01]  /*1470*/  ULEA UR4, UR6, 0xffffffc0, 0x6 ;  /* 0xffffffc006047891 */ /* 0x000fe2000f8e303f */
[----:B------:R-:W-:Y:S01]  /*1480*/  SHF.R.U32.HI R5, RZ, 0x3, R0 ;  /* 0x00000003ff057819 */ /* 0x000fe20000011600 */
[----:B------:R-:W-:Y:S01]  /*1490*/  UIADD3 UR5, UR21, UR5, URZ ;  /* 0x0000000515057290 */ /* 0x000fe2000fffe03f */
[----:B------:R-:W-:Y:S01]  /*14a0*/  LOP3.LUT R4, R0, 0x38, R133, 0xf8, !PT ;  /* 0x0000003800047812 */ /* 0x000fe200078ef885 */
[----:B------:R-:W-:Y:S01]  /*14b0*/  IMAD.IADD R0, R3, 0x1, R6 ;  /* 0x0000000103007824 */ /* 0x000fe200078e0206 */
[----:B------:R-:W-:Y:S01]  /*14c0*/  LEA R15, P0, R2, c[0x0][0x160], 0x1 ;  /* 0x00005800020f7a11 */ /* 0x000fe200078008ff */
[----:B------:R-:W-:Y:S01]  /*14d0*/  UIADD3 UR4, UR7, -UR4, URZ ;  /* 0x8000000407047290 */ /* 0x000fe2000fffe03f */
[----:B------:R-:W-:Y:S02]  /*14e0*/  LEA.HI R3, R32, R85, RZ, 0x6 ;  /* 0x0000005520037211 */ /* 0x000fe400078f30ff */
[----:B------:R-:W-:Y:S02]  /*14f0*/  LEA.HI.X R14, R2, c[0x0][0x164], R0, 0x1, P0 ;  /* 0x00005900020e7a11 */ /* 0x000fe400000f0c00 */
[----:B------:R-:W-:Y:S01]  /*1500*/  SHFL.IDX PT, R2, R15, RZ, 0x181f ;  /* 0x00181fff0f027589 */ /* 0x000fe200000e0000 */
[----:B------:R-:W-:Y:S01]  /*1510*/  IMAD.SHL.U32 R0, R3, 0x8, RZ ;  /* 0x0000000803007824 */ /* 0x000fe200078e00ff */
[----:B------:R-:W-:-:S02]  /*1520*/  LOP3.LUT R4, R4, R5, RZ, 0x3c, !PT ;  /* 0x0000000504047212 */ /* 0x000fc400078e3cff */
[----:B------:R-:W1:Y:S01]  /*1530*/  SHFL.IDX PT, R3, R14, RZ, 0x181f ;  /* 0x00181fff0e037589 */ /* 0x000e6200000e0000 */
[----:B------:R-:W-:Y:S02]  /*1540*/  ISETP.GE.AND P0, PT, R17, R13, PT ;  /* 0x0000000d1100720c */ /* 0x000fe40003f06270 */
[----:B------:R-:W-:Y:S02]  /*1550*/  LOP3.LUT R6, R4, 0xfffffe00, R0, 0xf8, !PT ;  /* 0xfffffe0004067812 */ /* 0x000fe400078ef800 */
[----:B------:R-:W-:Y:S02]  /*1560*/  SHF.R.S32.HI R5, RZ, 0x1f, R52 ;  /* 0x0000001fff057819 */ /* 0x000fe40000011434 */
[----:B------:R-:W-:Y:S01]  /*1570*/  SHF.R.S32.HI R4, RZ, 0x1f, R53 ;  /* 0x0000001fff047819 */ /* 0x000fe20000011435 */
[----:B------:R-:W-:Y:S01]  /*1580*/  IMAD.SHL.U32 R86, R6, 0x2, RZ ;  /* 0x0000000206567824 */ /* 0x000fe200078e00ff */
[----:B------:R-:W-:Y:S02]  /*1590*/  SHF.R.S32.HI R0, RZ, 0x1f, R23 ;  /* 0x0000001fff007819 */ /* 0x000fe40000011417 */
[----:B------:R-:W-:-:S02]  /*15a0*/  LEA.HI R5, R5, R52, RZ, 0x3 ;  /* 0x0000003405057211 */ /* 0x000fc400078f18ff */
[----:B------:R-:W-:Y:S02]  /*15b0*/  LEA.HI R4, R4, R53, RZ, 0x3 ;  /* 0x0000003504047211 */ /* 0x000fe400078f18ff */
[----:B------:R-:W-:Y:S02]  /*15c0*/  LEA.HI R0, R0, R23, RZ, 0x3 ;  /* 0x0000001700007211 */ /* 0x000fe400078f18ff */
[----:B------:R-:W-:Y:S02]  /*15d0*/  LOP3.LUT R134, R5, 0xfffffff8, RZ, 0xc0, !PT ;  /* 0xfffffff805867812 */ /* 0x000fe400078ec0ff */
[----:B------:R-:W-:Y:S01]  /*15e0*/  LOP3.LUT R176, R4, 0xfffffff8, RZ, 0xc0, !PT ;  /* 0xfffffff804b07812 */ /* 0x000fe200078ec0ff */
[----:B------:R-:W-:Y:S01]  /*15f0*/  SHFL.IDX PT, R5, R14, 0x1, 0x181f ;  /* 0x00381f000e057f89 */ /* 0x000fe200000e0000 */
[----:B------:R-:W-:Y:S02]  /*1600*/  LOP3.LUT R177, R0, 0xfffffff8, RZ, 0xc0, !PT ;  /* 0xfffffff800b17812 */ /* 0x000fe400078ec0ff */
[----:B------:R-:W-:Y:S01]  /*1610*/  IADD3 R0, R17, 0x20, RZ ;  /* 0x0000002011007810 */ /* 0x000fe20007ffe0ff */
[----:B------:R-:W3:Y:S01]  /*1620*/  SHFL.IDX PT, R4, R15, 0x1, 0x181f ;  /* 0x00381f000f047f89 */ /* 0x000ee200000e0000 */
[----:B-1----:R-:W-:Y:S01]  /*1630*/  @!P0 IMAD.WIDE R10, R133, 0x2, R2 ;  /* 0x00000002850a8825 */ /* 0x002fe200078e0202 */
[----:B------:R-:W-:-:S02]  /*1640*/  IADD3 R21, -R21, UR4, RZ ;  /* 0x0000000415157c10 */ /* 0x000fc4000fffe1ff */
[----:B------:R-:W-:Y:S01]  /*1650*/  SHF.R.S32.HI R178, RZ, 0x1f, R134 ;  /* 0x0000001fffb27819 */ /* 0x000fe20000011486 */
[----:B------:R-:W-:Y:S01]  /*1660*/  @!P0 IMAD.WIDE R8, R134, 0x2, R2 ;  /* 0x0000000286088825 */ /* 0x000fe200078e0202 */
[----:B------:R1:W-:Y:S01]  /*1670*/  @!P0 LDGSTS.E.BYPASS.LTC128B.128 [R86+0x100], [R10.64], !P4 ;  /* 0x001000000a568fae */ /* 0x0003e2000e101d4c */
[----:B------:R-:W-:Y:S02]  /*1680*/  SHF.R.S32.HI R179, RZ, 0x1f, R176 ;  /* 0x0000001fffb37819 */ /* 0x000fe400000114b0 */
[--C-:B------:R-:W-:Y:S01]  /*1690*/  @!P0 IMAD.WIDE R6, R176, 0x2, R2.reuse ;  /* 0x00000002b0068825 */ /* 0x100fe200078e0202 */
[----:B------:R3:W-:Y:S03]  /*16a0*/  @!P0 LDGSTS.E.BYPASS.LTC128B.128 [R86+0x4100], [R8.64], !P3 ;  /* 0x0410000008568fae */ /* 0x0007e6000d901d4c */
[----:B------:R-:W-:Y:S01]  /*16b0*/  @!P0 IMAD.WIDE R2, R177, 0x2, R2 ;  /* 0x00000002b1028825 */ /* 0x000fe200078e0202 */
[----:B------:R4:W-:Y:S04]  /*16c0*/  @!P0 LDGSTS.E.BYPASS.LTC128B.128 [R86+0x8100], [R6.64], !P2 ;  /* 0x0810000006568fae */ /* 0x0009e8000d101d4c */
[----:B------:R4:W-:Y:S01]  /*16d0*/  @!P0 LDGSTS.E.BYPASS.LTC128B.128 [R86+0xc100], [R2.64], !P5 ;  /* 0x0c10000002568fae */ /* 0x0009e2000e901d4c */
[----:B------:R-:W-:Y:S01]  /*16e0*/  ISETP.GE.AND P0, PT, R0, R13, PT ;  /* 0x0000000d0000720c */ /* 0x000fe20003f06270 */
[----:B------:R-:W-:-:S04]  /*16f0*/  IMAD.MOV R0, RZ, RZ, -R12 ;  /* 0x000000ffff007224 */ /* 0x000fc800078e0a0c */
[----:B------:R-:W-:Y:S01]  /*1700*/  IMAD R22, R0, c[0x0][0x2b8], R16 ;  /* 0x0000ae0000167a24 */ /* 0x000fe200078e0210 */
[----:B------:R-:W-:-:S04]  /*1710*/  IADD3 R0, R17, 0x40, RZ ;  /* 0x0000004011007810 */ /* 0x000fc80007ffe0ff */
[----:B-1----:R-:W-:-:S03]  /*1720*/  SHF.R.S32.HI R10, RZ, 0x1f, R22 ;  /* 0x0000001fff0a7819 */ /* 0x002fc60000011416 */
[----:B---3--:R-:W-:-:S04]  /*1730*/  @!P0 IMAD.WIDE R8, R134, 0x2, R4 ;  /* 0x0000000286088825 */ /* 0x008fc800078e0204 */
[--C-:B----4-:R-:W-:Y:S01]  /*1740*/  @!P0 IMAD.WIDE R6, R133, 0x2, R4.reuse ;  /* 0x0000000285068825 */ /* 0x110fe200078e0204 */
[----:B------:R-:W-:Y:S04]  /*1750*/  SHFL.IDX PT, R2, R15, 0x2, 0x181f ;  /* 0x00581f000f027f89 */ /* 0x000fe800000e0000 */
[----:B------:R-:W1:Y:S04]  /*1760*/  SHFL.IDX PT, R3, R14, 0x2, 0x181f ;  /* 0x00581f000e037f89 */ /* 0x000e6800000e0000 */
[----:B------:R3:W-:Y:S04]  /*1770*/  @!P0 LDGSTS.E.BYPASS.LTC128B.128 [R86+0x1100], [R6.64], !P4 ;  /* 0x0110000006568fae */ /* 0x0007e8000e101d4c */
[----:B------:R1:W-:Y:S01]  /*1780*/  @!P0 LDGSTS.E.BYPASS.LTC128B.128 [R86+0x5100], [R8.64], !P3 ;  /* 0x0510000008568fae */ /* 0x0003e2000d901d4c */
[----:B---3--:R-:W-:-:S04]  /*1790*/  @!P0 IMAD.WIDE R6, R176, 0x2, R4 ;  /* 0x00000002b0068825 */ /* 0x008fc800078e0204 */
[----:B------:R-:W-:Y:S01]  /*17a0*/  @!P0 IMAD.WIDE R4, R177, 0x2, R4 ;  /* 0x00000002b1048825 */ /* 0x000fe200078e0204 */
[----:B------:R3:W-:Y:S04]  /*17b0*/  @!P0 LDGSTS.E.BYPASS.LTC128B.128 [R86+0x9100], [R6.64], !P2 ;  /* 0x0910000006568fae */ /* 0x0007e8000d101d4c */
[----:B------:R4:W-:Y:S01]  /*17c0*/  @!P0 LDGSTS.E.BYPASS.LTC128B.128 [R86+0xd100], [R4.64], !P5 ;  /* 0x0d10000004568fae */ /* 0x0009e2000e901d4c */
[----:B------:R-:W-:Y:S01]  /*17d0*/  ISETP.GE.AND P0, PT, R0, R13, PT ;  /* 0x0000000d0000720c */ /* 0x000fe20003f06270 */
[----:B------:R-:W-:-:S04]  /*17e0*/  IMAD R0, R10, c[0x0][0x1e0], RZ ;  /* 0x000078000a007a24 */ /* 0x000fc800078e02ff */
[----:B------:R-:W-:-:S08]  /*17f0*/  IMAD R0, R22, c[0x0][0x1e4], R0 ;  /* 0x0000790016007a24 */ /* 0x000fd000078e0200 */
[----:B-1----:R-:W-:-:S05]  /*1800*/  @!P0 IMAD.WIDE R8, R133, 0x2, R2 ;  /* 0x0000000285088825 */ /* 0x002fca00078e0202 */
[----:B------:R1:W-:Y:S01]  /*1810*/  @!P0 LDGSTS.E.BYPASS.LTC128B.128 [R86+0x2100], [R8.64], !P4 ;  /* 0x0210000008568fae */ /* 0x0003e2000e101d4c */
[----:B---3--:R-:W-:-:S04]  /*1820*/  @!P0 IMAD.WIDE R6, R134, 0x2, R2 ;  /* 0x0000000286068825 */ /* 0x008fc800078e0202 */
[----:B----4-:R-:W-:Y:S01]  /*1830*/  IMAD.WIDE.U32 R4, R22, c[0x0][0x1e0], RZ ;  /* 0x0000780016047a25 */ /* 0x010fe200078e00ff */
[----:B------:R3:W-:Y:S03]  /*1840*/  @!P0 LDGSTS.E.BYPASS.LTC128B.128 [R86+0x6100], [R6.64], !P3 ;  /* 0x0610000006568fae */ /* 0x0007e6000d901d4c */
[----:B------:R-:W-:Y:S02]  /*1850*/  IMAD.IADD R5, R5, 0x1, R0 ;  /* 0x0000000105057824 */ /* 0x000fe400078e0200 */
[----:B-1----:R-:W-:-:S04]  /*1860*/  @!P0 IMAD.WIDE R8, R176, 0x2, R2 ;  /* 0x00000002b0088825 */ /* 0x002fc800078e0202 */
[----:B------:R-:W-:Y:S01]  /*1870*/  @!P0 IMAD.WIDE R2, R177, 0x2, R2 ;  /* 0x00000002b1028825 */ /* 0x000fe200078e0202 */
[----:B------:R1:W-:Y:S03]  /*1880*/  @!P0 LDGSTS.E.BYPASS.LTC128B.128 [R86+0xa100], [R8.64], !P2 ;  /* 0x0a10000008568fae */ /* 0x0003e6000d101d4c */
[----:B---3--:R-:W-:Y:S01]  /*1890*/  IMAD R6, R10, c[0x0][0x208], RZ ;  /* 0x000082000a067a24 */ /* 0x008fe200078e02ff */
[----:B------:R3:W-:Y:S03]  /*18a0*/  @!P0 LDGSTS.E.BYPASS.LTC128B.128 [R86+0xe100], [R2.64], !P5 ;  /* 0x0e10000002568fae */ /* 0x0007e6000e901d4c */
[----:B------:R-:W-:Y:S01]  /*18b0*/  IMAD R6, R22, c[0x0][0x20c], R6 ;  /* 0x0000830016067a24 */ /* 0x000fe200078e0206 */
[----:B-1----:R-:W-:-:S04]  /*18c0*/  IADD3 R8, R17, 0x60, RZ ;  /* 0x0000006011087810 */ /* 0x002fc80007ffe0ff */
[----:B------:R-:W-:Y:S01]  /*18d0*/  ISETP.GE.AND P1, PT, R8, R13, PT ;  /* 0x0000000d0800720c */ /* 0x000fe20003f26270 */
[----:B---3--:R-:W-:-:S04]  /*18e0*/  IMAD.WIDE.U32 R2, R22, c[0x0][0x208], RZ ;  /* 0x0000820016027a25 */ /* 0x008fc800078e00ff */
[----:B------:R-:W-:Y:S02]  /*18f0*/  IMAD.IADD R3, R3, 0x1, R6 ;  /* 0x0000000103037824 */ /* 0x000fe400078e0206 */
[----:B------:R-:W-:Y:S01]  /*1900*/  SHFL.IDX PT, R6, R15, 0x3, 0x181f ;  /* 0x00781f000f067f89 */ /* 0x000fe200000e0000 */
[----:B--2---:R-:W-:Y:S01]  /*1910*/  SHF.R.S32.HI R9, RZ, 0x1f, R19 ;  /* 0x0000001fff097819 */ /* 0x004fe20000011413 */
[----:B------:R-:W-:Y:S02]  /*1920*/  IMAD.WIDE.U32 R4, R19, c[0x0][0x1f0], R4 ;  /* 0x00007c0013047a25 */ /* 0x000fe400078e0004 */
[----:B------:R1:W-:Y:S02]  /*1930*/  STL [R1+0x50], R19 ;  /* 0x0000501301007387 */ /* 0x0003e40000100800 */
[----:B------:R-:W-:Y:S02]  /*1940*/  IMAD R0, R9, c[0x0][0x1f0], RZ ;  /* 0x00007c0009007a24 */ /* 0x000fe400078e02ff */
[----:B------:R-:W-:Y:S01]  /*1950*/  STL [R1+0x4c], R86 ;  /* 0x00004c5601007387 */ /* 0x000fe20000100800 */
[----:B------:R-:W-:-:S03]  /*1960*/  IMAD.WIDE.U32 R2, R19, c[0x0][0x218], R2 ;  /* 0x0000860013027a25 */ /* 0x000fc600078e0002 */
[----:B------:R-:W-:Y:S01]  /*1970*/  STL [R1+0x54], R22 ;  /* 0x0000541601007387 */ /* 0x000fe20000100800 */
[----:B------:R-:W-:Y:S01]  /*1980*/  IMAD R7, R19, c[0x0][0x1f4], R0 ;  /* 0x00007d0013077a24 */ /* 0x000fe200078e0200 */
[----:B------:R-:W-:-:S04]  /*1990*/  IADD3 R0, P0, R4, UR18, RZ ;  /* 0x0000001204007c10 */ /* 0x000fc8000ff1e0ff */
[----:B------:R-:W-:Y:S02]  /*19a0*/  IADD3.X R4, R5, UR15, R7, P0, !PT ;  /* 0x0000000f05047c10 */ /* 0x000fe400087fe407 */
[----:B------:R-:W-:Y:S01]  /*19b0*/  LEA R13, P0, R0, c[0x0][0x1c8], 0x1 ;  /* 0x00007200000d7a11 */ /* 0x000fe200078008ff */
[----:B------:R-:W2:Y:S01]  /*19c0*/  SHFL.IDX PT, R7, R14, 0x3, 0x181f ;  /* 0x00781f000e077f89 */ /* 0x000ea200000e0000 */
[----:B------:R-:W-:Y:S02]  /*19d0*/  LEA.HI R5, R32, R85, RZ, 0x4 ;  /* 0x0000005520057211 */ /* 0x000fe400078f20ff */
[----:B------:R-:W-:Y:S01]  /*19e0*/  LEA.HI.X R12, R0, c[0x0][0x1cc], R4, 0x1, P0 ;  /* 0x00007300000c7a11 */ /* 0x000fe200000f0c04 */
[----:B------:R-:W-:Y:S01]  /*19f0*/  IMAD R4, R9, c[0x0][0x218], RZ ;  /* 0x0000860009047a24 */ /* 0x000fe200078e02ff */
[----:B------:R-:W-:Y:S01]  /*1a00*/  LOP3.LUT R0, R5, 0xfffffff0, RZ, 0xc0, !PT ;  /* 0xfffffff005007812 */ /* 0x000fe200078ec0ff */
[----:B------:R-:W-:Y:S01]  /*1a10*/  IMAD.SHL.U32 R9, R20, 0x40, RZ ;  /* 0x0000004014097824 */ /* 0x000fe200078e00ff */
[----:B------:R-:W-:Y:S01]  /*1a20*/  SHF.R.S32.HI R10, RZ, 0x4, R5 ;  /* 0x00000004ff0a7819 */ /* 0x000fe20000011405 */
[----:B------:R-:W-:Y:S01]  /*1a30*/  IMAD R4, R19, c[0x0][0x21c], R4 ;  /* 0x0000870013047a24 */ /* 0x000fe200078e0204 */
[----:B------:R-:W-:Y:S01]  /*1a40*/  IADD3 R8, P0, R2, UR20, RZ ;  /* 0x0000001402087c10 */ /* 0x000fe2000ff1e0ff */
[----:B------:R-:W-:Y:S01]  /*1a50*/  IMAD.IADD R2, R85, 0x1, -R0 ;  /* 0x0000000155027824 */ /* 0x000fe200078e0a00 */
[----:B------:R-:W-:-:S02]  /*1a60*/  LEA.HI R5, R5, R10, RZ, 0x1 ;  /* 0x0000000a05057211 */ /* 0x000fc400078f08ff */
[----:B------:R-:W-:Y:S02]  /*1a70*/  LOP3.LUT R0, R9, 0x1c0, RZ, 0xc0, !PT ;  /* 0x000001c009007812 */ /* 0x000fe400078ec0ff */
[----:B------:R-:W-:Y:S02]  /*1a80*/  IADD3.X R9, R3, UR5, R4, P0, !PT ;  /* 0x0000000503097c10 */ /* 0x000fe400087fe404 */
[----:B------:R-:W-:Y:S02]  /*1a90*/  LOP3.LUT R4, R5, 0xfffffffe, RZ, 0xc0, !PT ;  /* 0xfffffffe05047812 */ /* 0x000fe400078ec0ff */
[----:B------:R-:W-:Y:S02]  /*1aa0*/  LOP3.LUT R5, R0, 0x8, R18, 0xf8, !PT ;  /* 0x0000000800057812 */ /* 0x000fe400078ef812 */
[----:B------:R-:W-:Y:S01]  /*1ab0*/  SHF.R.U32.HI R0, RZ, 0x3, R0 ;  /* 0x00000003ff007819 */ /* 0x000fe20000011600 */
[----:B-1----:R-:W-:Y:S01]  /*1ac0*/  IMAD.IADD R19, R10, 0x1, -R4 ;  /* 0x000000010a137824 */ /* 0x002fe200078e0a04 */
[----:B------:R-:W-:-:S02]  /*1ad0*/  LEA R3, P0, R8, c[0x0][0x1f8], 0x1 ;  /* 0x00007e0008037a11 */ /* 0x000fc400078008ff */
[----:B------:R-:W-:Y:S02]  /*1ae0*/  SHF.R.S32.HI R11, RZ, 0x1f, R2 ;  /* 0x0000001fff0b7819 */ /* 0x000fe40000011402 */
[----:B------:R-:W-:Y:S01]  /*1af0*/  LOP3.LUT R5, R5, R0, RZ, 0x3c, !PT ;  /* 0x0000000005057212 */ /* 0x000fe200078e3cff */
[----:B------:R-:W1:Y:S01]  /*1b00*/  SHFL.IDX PT, R17, R3, RZ, 0x181f ;  /* 0x00181fff03117589 */ /* 0x000e6200000e0000 */
[----:B------:R-:W-:Y:S01]  /*1b10*/  LEA.HI.X R0, R8, c[0x0][0x1fc], R9, 0x1, P0 ;  /* 0x00007f0008007a11 */ /* 0x000fe200000f0c09 */
[--C-:B--2---:R-:W-:Y:S01]  /*1b20*/  @!P1 IMAD.WIDE R8, R133, 0x2, R6.reuse ;  /* 0x0000000285089825 */ /* 0x104fe200078e0206 */
[----:B------:R-:W-:Y:S01]  /*1b30*/  LEA.HI R22, R11, R2, RZ, 0x3 ;  /* 0x000000020b167211 */ /* 0x000fe200078f18ff */
[----:B------:R2:W-:Y:S01]  /*1b40*/  SHFL.IDX PT, R15, R3, 0x1, 0x181f ;  /* 0x00381f00030f7f89 */ /* 0x0005e200000e0000 */
[----:B------:R-:W-:Y:S01]  /*1b50*/  ISETP.GE.AND P0, PT, R21, 0x1, PT ;  /* 0x000000011500780c */ /* 0x000fe20003f06270 */
[----:B------:R-:W-:Y:S01]  /*1b60*/  @!P1 IMAD.WIDE R10, R176, 0x2, R6 ;  /* 0x00000002b00a9825 */ /* 0x000fe200078e0206 */
[----:B------:R-:W-:Y:S01]  /*1b70*/  LOP3.LUT R4, R22, 0xfffffff8, RZ, 0xc0, !PT ;  /* 0xfffffff816047812 */ /* 0x000fe200078ec0ff */
[----:B------:R-:W-:Y:S04]  /*1b80*/  SHFL.IDX PT, R16, R0, RZ, 0x181f ;  /* 0x00181fff00107589 */ /* 0x000fe800000e0000 */
[----:B------:R3:W-:Y:S01]  /*1b90*/  SHFL.IDX PT, R14, R0, 0x1, 0x181f ;  /* 0x00381f00000e7f89 */ /* 0x0007e200000e0000 */
[----:B------:R-:W-:-:S03]  /*1ba0*/  IMAD.IADD R18, R2, 0x1, -R4 ;  /* 0x0000000102127824 */ /* 0x000fc600078e0a04 */
[----:B------:R-:W-:Y:S04]  /*1bb0*/  SHFL.IDX PT, R4, R13, RZ, 0x181f ;  /* 0x00181fff0d047589 */ /* 0x000fe800000e0000 */
[----:B------:R4:W-:Y:S01]  /*1bc0*/  @!P1 LDGSTS.E.BYPASS.LTC128B.128 [R86+0x3100], [R8.64], !P4 ;  /* 0x0310000008569fae */ /* 0x0009e2000e101d4c */
[----:B------:R-:W-:Y:S01]  /*1bd0*/  ISETP.GE.AND P4, PT, R52, c[0x0][0x1d4], PT ;  /* 0x0000750034007a0c */ /* 0x000fe20003f86270 */
[----:B--2---:R-:W-:-:S04]  /*1be0*/  @!P1 IMAD.WIDE R2, R134, 0x2, R6 ;  /* 0x0000000286029825 */ /* 0x004fc800078e0206 */
[----:B------:R-:W-:Y:S01]  /*1bf0*/  @!P1 IMAD.WIDE R6, R177, 0x2, R6 ;  /* 0x00000002b1069825 */ /* 0x000fe200078e0206 */
[----:B------:R2:W-:Y:S03]  /*1c00*/  @!P1 LDGSTS.E.BYPASS.LTC128B.128 [R86+0x7100], [R2.64], !P3 ;  /* 0x0710000002569fae */ /* 0x0005e6000d901d4c */
[----:B---3--:R-:W-:Y:S01]  /*1c10*/  IMAD R0, R19, 0x200, R5 ;  /* 0x0000020013007824 */ /* 0x008fe200078e0205 */
[----:B------:R3:W-:Y:S03]  /*1c20*/  @!P1 LDGSTS.E.BYPASS.LTC128B.128 [R86+0xb100], [R10.64], !P2 ;  /* 0x0b1000000a569fae */ /* 0x0007e6000d101d4c */
[----:B------:R-:W-:Y:S01]  /*1c30*/  IMAD.SHL.U32 R135, R0, 0x2, RZ ;  /* 0x0000000200877824 */ /* 0x000fe200078e00ff */
[----:B------:R-:W3:Y:S04]  /*1c40*/  SHFL.IDX PT, R5, R12, RZ, 0x181f ;  /* 0x00181fff0c057589 */ /* 0x000ee800000e0000 */
[----:B------:R4:W-:Y:S01]  /*1c50*/  @!P1 LDGSTS.E.BYPASS.LTC128B.128 [R86+0xf100], [R6.64], !P5 ;  /* 0x0f10000006569fae */ /* 0x0009e2000e901d4c */
[----:B------:R-:W-:-:S02]  /*1c60*/  ISETP.GE.AND P5, PT, R133, c[0x0][0x1d4], PT ;  /* 0x0000750085007a0c */ /* 0x000fc40003fa6270 */
[C---:B------:R-:W-:Y:S01]  /*1c70*/  IADD3 R0, R135.reuse, 0x10100, RZ ;  /* 0x0001010087007810 */ /* 0x040fe20007ffe0ff */
[----:B------:R-:W0:Y:S01]  /*1c80*/  LDGDEPBAR ;  /* 0x00000000000079af */ /* 0x000e220000000000 */
[----:B------:R-:W-:Y:S02]  /*1c90*/  IADD3 R89, R135, 0x10120, RZ ;  /* 0x0001012087597810 */ /* 0x000fe40007ffe0ff */
[----:B------:R-:W-:Y:S01]  /*1ca0*/  @P6 IADD3 R89, R0, -0x20, RZ ;  /* 0xffffffe000596810 */ /* 0x000fe20007ffe0ff */
[----:B------:R-:W-:Y:S01]  /*1cb0*/  IMAD.SHL.U32 R0, R18, 0x40, RZ ;  /* 0x0000004012007824 */ /* 0x000fe200078e00ff */
[----:B------:R-:W-:-:S03]  /*1cc0*/  ISETP.GE.AND P6, PT, R133, c[0x0][0x1d4], PT ;  /* 0x0000750085007a0c */ /* 0x000fc60003fc6270 */
[----:B------:R-:W-:Y:S01]  /*1cd0*/  STL [R1+0x4], R89 ;  /* 0x0000045901007387 */ /* 0x000fe20000100800 */
[----:B------:R-:W-:Y:S01]  /*1ce0*/  LOP3.LUT R0, R0, 0x1c0, RZ, 0xc0, !PT ;  /* 0x000001c000007812 */ /* 0x000fe200078ec0ff */
[----:B--2---:R-:W-:-:S05]  /*1cf0*/  IMAD.WIDE R2, R133, 0x2, RZ ;  /* 0x0000000285027825 */ /* 0x004fca00078e02ff */
[----:B-1----:R-:W-:Y:S01]  /*1d00*/  IADD3 R30, P3, R17, R2, RZ ;  /* 0x00000002111e7210 */ /* 0x002fe20007f7e0ff */
[----:B---3--:R-:W-:Y:S01]  /*1d10*/  @P0 IMAD.WIDE R10, R134, 0x2, R4 ;  /* 0x00000002860a0825 */ /* 0x008fe200078e0204 */
[----:B------:R-:W-:Y:S02]  /*1d20*/  IADD3 R28, P2, R2, R15, RZ ;  /* 0x0000000f021c7210 */ /* 0x000fe40007f5e0ff */
[----:B------:R-:W-:Y:S01]  /*1d30*/  SHFL.IDX PT, R2, R13, 0x1, 0x181f ;  /* 0x00381f000d027f89 */ /* 0x000fe200000e0000 */
[----:B------:R-:W-:Y:S01]  /*1d40*/  IMAD.X R31, R16, 0x1, R3, P3 ;  /* 0x00000001101f7824 */ /* 0x000fe200018e0603 */
[----:B------:R-:W-:Y:S01]  /*1d50*/  ISETP.GE.AND P3, PT, R53, c[0x0][0x1d4], PT ;  /* 0x0000750035007a0c */ /* 0x000fe20003f66270 */
[----:B------:R-:W-:Y:S01]  /*1d60*/  IMAD.X R29, R3, 0x1, R14, P2 ;  /* 0x00000001031d7824 */ /* 0x000fe200010e060e */
[----:B------:R-:W-:Y:S01]  /*1d70*/  ISETP.GE.AND P2, PT, R23, c[0x0][0x1d4], PT ;  /* 0x0000750017007a0c */ /* 0x000fe20003f46270 */
[----:B------:R1:W2:Y:S01]  /*1d80*/  SHFL.IDX PT, R3, R12, 0x1, 0x181f ;  /* 0x00381f000c037f89 */ /* 0x0002a200000e0000 */
[----:B----4-:R-:W-:-:S04]  /*1d90*/  @P0 IMAD.WIDE R8, R176, 0x2, R4 ;  /* 0x00000002b0080825 */ /* 0x010fc800078e0204 */
[----:B------:R-:W-:-:S05]  /*1da0*/  IMAD.WIDE R6, R134, 0x2, RZ ;  /* 0x0000000286067825 */ /* 0x000fca00078e02ff */
[----:B------:R-:W-:-:S05]  /*1db0*/  IADD3 R26, P1, R17, R6, RZ ;  /* 0x00000006111a7210 */ /* 0x000fca0007f3e0ff */
[----:B------:R-:W-:Y:S01]  /*1dc0*/  IMAD.X R27, R16, 0x1, R7, P1 ;  /* 0x00000001101b7824 */ /* 0x000fe200008e0607 */
[----:B------:R-:W-:-:S05]  /*1dd0*/  IADD3 R24, P1, R6, R15, RZ ;  /* 0x0000000f06187210 */ /* 0x000fca0007f3e0ff */
[----:B------:R-:W-:Y:S02]  /*1de0*/  IMAD.X R25, R7, 0x1, R14, P1 ;  /* 0x0000000107197824 */ /* 0x000fe400008e060e */
[----:B-1----:R-:W-:-:S04]  /*1df0*/  @P0 IMAD.WIDE R12, R133, 0x2, R4 ;  /* 0x00000002850c0825 */ /* 0x002fc800078e0204 */
[----:B------:R-:W-:Y:S01]  /*1e00*/  @P0 IMAD.WIDE R4, R177, 0x2, R4 ;  /* 0x00000002b1040825 */ /* 0x000fe200078e0204 */
[----:B------:R1:W-:Y:S04]  /*1e10*/  @P0 LDGSTS.E.BYPASS.LTC128B.128 [R86+0x10100], [R12.64], !P5 ;  /* 0x101000000c560fae */ /* 0x0003e8000e901d4c */
[----:B------:R3:W-:Y:S04]  /*1e20*/  @P0 LDGSTS.E.BYPASS.LTC128B.128 [R86+0x12100], [R10.64], !P4 ;  /* 0x121000000a560fae */ /* 0x0007e8000e101d4c */
[----:B------:R4:W-:Y:S04]  /*1e30*/  @P0 LDGSTS.E.BYPASS.LTC128B.128 [R86+0x14100], [R8.64], !P3 ;  /* 0x1410000008560fae */ /* 0x0009e8000d901d4c */
[----:B------:R1:W-:Y:S01]  /*1e40*/  @P0 LDGSTS.E.BYPASS.LTC128B.128 [R86+0x16100], [R4.64], !P2 ;  /* 0x1610000004560fae */ /* 0x0003e2000d101d4c */
[----:B------:R-:W-:-:S13]  /*1e50*/  ISETP.GT.AND P0, PT, R21, 0x20, PT ;  /* 0x000000201500780c */ /* 0x000fda0003f04270 */
[----:B--2---:R-:W-:-:S05]  /*1e60*/  @P0 IMAD.WIDE R6, R133, 0x2, R2 ;  /* 0x0000000285060825 */ /* 0x004fca00078e0202 */
[----:B------:R2:W-:Y:S01]  /*1e70*/  @P0 LDGSTS.E.BYPASS.LTC128B.128 [R86+0x11100], [R6.64], !P5 ;  /* 0x1110000006560fae */ /* 0x0005e2000e901d4c */
[----:B----4-:R-:W-:Y:S02]  /*1e80*/  IMAD.SHL.U32 R8, R19, 0x8, RZ ;  /* 0x0000000813087824 */ /* 0x010fe400078e00ff */
[----:B-1----:R-:W-:-:S03]  /*1e90*/  IMAD.WIDE R4, R176, 0x2, RZ ;  /* 0x00000002b0047825 */ /* 0x002fc600078e02ff */
[----:B------:R-:W-:Y:S02]  /*1ea0*/  LOP3.LUT R8, R0, 0x8, R8, 0xf8, !PT ;  /* 0x0000000800087812 */ /* 0x000fe400078ef808 */
[----:B------:R-:W-:Y:S02]  /*1eb0*/  SHF.R.U32.HI R0, RZ, 0x3, R0 ;  /* 0x00000003ff007819 */ /* 0x000fe40000011600 */
[----:B------:R-:W-:Y:S02]  /*1ec0*/  IADD3 R12, P1, R17, R4, RZ ;  /* 0x00000004110c7210 */ /* 0x000fe40007f3e0ff */
[----:B------:R-:W-:Y:S01]  /*1ed0*/  LOP3.LUT R0, R8, R0, RZ, 0x3c, !PT ;  /* 0x0000000008007212 */ /* 0x000fe200078e3cff */
[----:B------:R-:W-:-:S04]  /*1ee0*/  @P0 IMAD.WIDE R8, R134, 0x2, R2 ;  /* 0x0000000286080825 */ /* 0x000fc800078e0202 */
[----:B------:R-:W-:Y:S01]  /*1ef0*/  IMAD.X R13, R16, 0x1, R5, P1 ;  /* 0x00000001100d7824 */ /* 0x000fe200008e0605 */
[----:B------:R1:W-:Y:S01]  /*1f00*/  @P0 LDGSTS.E.BYPASS.LTC128B.128 [R86+0x13100], [R8.64], !P4 ;  /* 0x1310000008560fae */ /* 0x0003e2000e101d4c */
[----:B---3--:R-:W-:Y:S01]  /*1f10*/  IADD3 R10, P1, R4, R15, RZ ;  /* 0x0000000f040a7210 */ /* 0x008fe20007f3e0ff */
[----:B--2---:R-:W-:-:S04]  /*1f20*/  @P0 IMAD.WIDE R6, R176, 0x2, R2 ;  /* 0x00000002b0060825 */ /* 0x004fc800078e0202 */
[----:B------:R-:W-:Y:S01]  /*1f30*/  @P0 IMAD.WIDE R2, R177, 0x2, R2 ;  /* 0x00000002b1020825 */ /* 0x000fe200078e0202 */
[----:B------:R2:W-:Y:S03]  /*1f40*/  @P0 LDGSTS.E.BYPASS.LTC128B.128 [R86+0x15100], [R6.64], !P3 ;  /* 0x1510000006560fae */ /* 0x0005e6000d901d4c */
[----:B------:R-:W-:Y:S01]  /*1f50*/  IMAD.X R11, R5, 0x1, R14, P1 ;  /* 0x00000001050b7824 */ /* 0x000fe200008e060e */
[----:B------:R3:W-:Y:S01]  /*1f60*/  @P0 LDGSTS.E.BYPASS.LTC128B.128 [R86+0x17100], [R2.64], !P2 ;  /* 0x1710000002560fae */ /* 0x0007e2000d101d4c */
[----:B------:R-:W-:-:S03]  /*1f70*/  IMAD.WIDE R4, R177, 0x2, RZ ;  /* 0x00000002b1047825 */ /* 0x000fc600078e02ff */
[----:B------:R-:W0:Y:S02]  /*1f80*/  LDGDEPBAR ;  /* 0x00000000000079af */ /* 0x000e240000000000 */
[----:B-1----:R-:W-:-:S05]  /*1f90*/  IADD3 R8, P1, R17, R4, RZ ;  /* 0x0000000411087210 */ /* 0x002fca0007f3e0ff */
[----:B------:R-:W-:Y:S01]  /*1fa0*/  IMAD.X R9, R16, 0x1, R5, P1 ;  /* 0x0000000110097824 */ /* 0x000fe200008e0605 */
[----:B------:R-:W-:Y:S02]  /*1fb0*/  LOP3.LUT P1, RZ, R18, 0x4, RZ, 0xc0, !PT ;  /* 0x0000000412ff7812 */ /* 0x000fe4000782c0ff */
[----:B--2---:R-:W-:Y:S01]  /*1fc0*/  IADD3 R6, P0, R4, R15, RZ ;  /* 0x0000000f04067210 */ /* 0x004fe20007f1e0ff */
[----:B------:R-:W-:Y:S02]  /*1fd0*/  IMAD.MOV.U32 R4, RZ, RZ, 0x10 ;  /* 0x00000010ff047424 */ /* 0x000fe400078e00ff */
[----:B---3--:R-:W-:Y:S01]  /*1fe0*/  IMAD.SHL.U32 R3, R22, 0x40, RZ ;  /* 0x0000004016037824 */ /* 0x008fe200078e00ff */
[----:B------:R-:W-:-:S04]  /*1ff0*/  DEPBAR.LE SB0, 0x1 ;  /* 0x000080400000791a */ /* 0x000fc80000000000 */
[----:B------:R-:W-:Y:S01]  /*2000*/  LOP3.LUT R3, R0, 0xfffffe00, R3, 0xf8, !PT ;  /* 0xfffffe0000037812 */ /* 0x000fe200078ef803 */
[----:B------:R-:W-:Y:S01]  /*2010*/  IMAD.X R7, R5, 0x1, R14, P0 ;  /* 0x0000000105077824 */ /* 0x000fe200000e060e */
[----:B------:R-:W-:Y:S01]  /*2020*/  BAR.SYNC.DEFER_BLOCKING 0x0 ;  /* 0x0000000000007b1d */ /* 0x000fe20000010000 */
[----:B------:R-:W-:Y:S01]  /*2030*/  LOP3.LUT P0, RZ, R18, 0x2, RZ, 0xc0, !PT ;  /* 0x0000000212ff7812 */ /* 0x000fe2000780c0ff */
[----:B------:R-:W-:Y:S01]  /*2040*/  IMAD.MOV.U32 R0, RZ, RZ, 0x20 ;  /* 0x00000020ff007424 */ /* 0x000fe200078e00ff */
[----:B------:R-:W-:Y:S01]  /*2050*/  IADD3 R5, R89, 0x1000, RZ ;  /* 0x0000100059057810 */ /* 0x000fe20007ffe0ff */
[----:B------:R-:W-:Y:S01]  /*2060*/  IMAD.IADD R232, R3, 0x1, R232 ;  /* 0x0000000103e87824 */ /* 0x000fe200078e02e8 */
[----:B------:R-:W-:Y:S01]  /*2070*/  SEL R4, R4, 0xfffffff0, !P0 ;  /* 0xfffffff004047807 */ /* 0x000fe20004000000 */
[----:B------:R-:W-:Y:S01]  /*2080*/  IMAD.MOV.U32 R2, RZ, RZ, 0x40 ;  /* 0x00000040ff027424 */ /* 0x000fe200078e00ff */
[----:B------:R-:W-:Y:S02]  /*2090*/  SEL R0, R0, 0xffffffe0, !P1 ;  /* 0xffffffe000007807 */ /* 0x000fe40004800000 */
[C---:B------:R-:W-:Y:S01]  /*20a0*/  LEA R240, R232.reuse, 0x100, 0x1 ;  /* 0x00000100e8f07811 */ /* 0x040fe200078e08ff */
[----:B------:R-:W-:Y:S01]  /*20b0*/  IMAD.SHL.U32 R232, R232, 0x2, RZ ;  /* 0x00000002e8e87824 */ /* 0x000fe200078e00ff */
[----:B------:R-:W-:-:S02]  /*20c0*/  ISETP.LT.OR P0, PT, R21, 0x1, P6 ;  /* 0x000000011500780c */ /* 0x000fc40003701670 */
[----:B------:R-:W-:Y:S01]  /*20d0*/  ISETP.GE.AND P1, PT, R52, c[0x0][0x1d4], PT ;  /* 0x0000750034007a0c */ /* 0x000fe20003f26270 */
[--C-:B------:R-:W-:Y:S01]  /*20e0*/  IMAD R236, R4, 0x2, R240.reuse ;  /* 0x0000000204ec7824 */ /* 0x100fe200078e02f0 */
[----:B------:R-:W-:Y:S01]  /*20f0*/  ISETP.GE.AND P6, PT, R53, c[0x0][0x1d4], PT ;  /* 0x0000750035007a0c */ /* 0x000fe20003fc6270 */
[C---:B------:R-:W-:Y:S02]  /*2100*/  IMAD R240, R0.reuse, 0x2, R240 ;  /* 0x0000000200f07824 */ /* 0x040fe400078e02f0 */
[----:B------:R-:W-:Y:S01]  /*2110*/  IMAD R244, R0, 0x2, R236 ;  /* 0x0000000200f47824 */ /* 0x000fe200078e02ec */
[----:B------:R-:W-:Y:S04]  /*2120*/  LDSM.16.M88.4 R168, [R232+0x100] ;  /* 0x00010000e8a8783b */ /* 0x000fe80000000200 */
[----:B------:R-:W-:Y:S04]  /*2130*/  LDSM.16.M88.4 R200, [R232+0x4100] ;  /* 0x00410000e8c8783b */ /* 0x000fe80000000200 */
[----:B------:R-:W-:Y:S04]  /*2140*/  LDSM.16.M88.4 R216, [R232+0x8100] ;  /* 0x00810000e8d8783b */ /* 0x000fe80000000200 */
[----:B------:R-:W-:Y:S04]  /*2150*/  LDSM.16.M88.4 R172, [R236] ;  /* 0x00000000ecac783b */ /* 0x000fe80000000200 */
        /* <DEDUP_REMOVED lines=8> */
[----:B------:R-:W-:Y:S04]  /*21e0*/  LDSM.16.M88.4 R232, [R232+0xc100] ;  /* 0x00c10000e8e8783b */ /* 0x000fe80000000200 */
[----:B------:R-:W-:Y:S04]  /*21f0*/  LDSM.16.M88.4 R236, [R236+0xc000] ;  /* 0x00c00000ecec783b */ /* 0x000fe80000000200 */
[----:B------:R-:W-:Y:S04]  /*2200*/  LDSM.16.M88.4 R240, [R240+0xc000] ;  /* 0x00c00000f0f0783b */ /* 0x000fe80000000200 */
[----:B------:R-:W-:Y:S04]  /*2210*/  LDSM.16.M88.4 R244, [R244+0xc000] ;  /* 0x00c00000f4f4783b */ /* 0x000fe80000000200 */
[----:B------:R-:W-:Y:S06]  /*2220*/  BAR.SYNC.DEFER_BLOCKING 0x0 ;  /* 0x0000000000007b1d */ /* 0x000fec0000010000 */
[----:B------:R-:W-:-:S04]  /*2230*/  DEPBAR.LE SB0, 0x0 ;  /* 0x000080000000791a */ /* 0x000fc80000000000 */
[----:B------:R-:W-:Y:S06]  /*2240*/  BAR.SYNC.DEFER_BLOCKING 0x0 ;  /* 0x0000000000007b1d */ /* 0x000fec0000010000 */
[----:B------:R-:W1:Y:S04]  /*2250*/  LDSM.16.M88.4 R32, [R135+0x10100] ;  /* 0x010100008720783b */ /* 0x000e680000000200 */
[----:B------:R-:W-:Y:S04]  /*2260*/  LDSM.16.M88.4 R40, [R135+0x10900] ;  /* 0x010900008728783b */ /* 0x000fe80000000200 */
[----:B------:R-:W-:Y:S04]  /*2270*/  LDSM.16.M88.4 R44, [R135+0x11100] ;  /* 0x01110000872c783b */ /* 0x000fe80000000200 */
[----:B------:R-:W-:Y:S04]  /*2280*/  LDSM.16.M88.4 R48, [R135+0x11900] ;  /* 0x011900008730783b */ /* 0x000fe80000000200 */
[----:B------:R-:W2:Y:S04]  /*2290*/  LDSM.16.M88.4 R36, [R89] ;  /* 0x000000005924783b */ /* 0x000ea80000000200 */
[----:B------:R-:W3:Y:S04]  /*22a0*/  LDSM.16.M88.4 R60, [R89+0x800] ;  /* 0x00080000593c783b */ /* 0x000ee80000000200 */
[----:B------:R-:W4:Y:S04]  /*22b0*/  LDSM.16.M88.4 R68, [R89+0x1000] ;  /* 0x001000005944783b */ /* 0x000f280000000200 */
[----:B------:R-:W3:Y:S04]  /*22c0*/  LDSM.16.M88.4 R76, [R89+0x1800] ;  /* 0x00180000594c783b */ /* 0x000ee80000000200 */
[----:B------:R-:W-:Y:S01]  /*22d0*/  @!PT LDS RZ, [RZ] ;  /* 0x00000000fffff984 */ /* 0x000fe20000000800 */
[----:B------:R-:W-:Y:S01]  /*22e0*/  @!PT LDS RZ, [RZ] ;  /* 0x00000000fffff984 */ /* 0x000fe20000000800 */
[----:B------:R-:W-:Y:S01]  /*22f0*/  @!PT LDS RZ, [RZ] ;  /* 0x00000000fffff984 */ /* 0x000fe20000000800 */
[----:B------:R2:W-:Y:S01]  /*2300*/  LDGSTS.E.BYPASS.LTC128B.128 [R86+0x100], [R30.64], !P0 ;  /* 0x001000001e567fae */ /* 0x0005e2000c101d4c */
[C---:B------:R-:W-:Y:S01]  /*2310*/  ISETP.LT.OR P0, PT, R21.reuse, 0x1, P1 ;  /* 0x000000011500780c */ /* 0x040fe20000f01670 */
[----:B-1----:R-:W-:Y:S11]  /*2320*/  HMMA.16816.F32.BF16 R16, R168, R32, RZ ;  /* 0x00000020a810723c */ /* 0x002ff600000418ff */
[----:B------:R-:W-:Y:S01]  /*2330*/  @!UPT UIADD3 URZ, URZ, URZ, URZ ;  /* 0x0000003f3f3ff290 */ /* 0x000fe2000fffe03f */
[----:B------:R1:W-:Y:S01]  /*2340*/  LDGSTS.E.BYPASS.LTC128B.128 [R86+0x2100], [R26.64], !P0 ;  /* 0x021000001a567fae */ /* 0x0003e2000c101d4c */
[----:B------:R-:W-:Y:S02]  /*2350*/  ISETP.LT.OR P0, PT, R21, 0x1, P6 ;  /* 0x000000011500780c */ /* 0x000fe40003701670 */
[----:B------:R-:W-:-:S11]  /*2360*/  ISETP.GE.AND P6, PT, R23, c[0x0][0x1d4], PT ;  /* 0x0000750017007a0c */ /* 0x000fd60003fc6270 */
[----:B------:R1:W-:Y:S01]  /*2370*/  LDGSTS.E.BYPASS.LTC128B.128 [R86+0x4100], [R12.64], !P0 ;  /* 0x041000000c567fae */ /* 0x0003e2000c101d4c */
[----:B------:R-:W-:Y:S01]  /*2380*/  ISETP.LT.OR P0, PT, R21, 0x1, P6 ;  /* 0x000000011500780c */ /* 0x000fe20003701670 */
[----:B--2---:R-:W-:Y:S08]  /*2390*/  HMMA.16816.F32.BF16 R64, R172, R36, R16 ;  /* 0x00000024ac40723c */ /* 0x004ff00000041810 */
[----:B------:R-:W-:Y:S04]  /*23a0*/  HMMA.16816.F32.BF16 R16, R168, R42, RZ ;  /* 0x0000002aa810723c */ /* 0x000fe800000418ff */
[----:B------:R2:W-:Y:S01]  /*23b0*/  LDGSTS.E.BYPASS.LTC128B.128 [R86+0x6100], [R8.64], !P0 ;  /* 0x0610000008567fae */ /* 0x0005e2000c101d4c */
[----:B------:R-:W-:-:S04]  /*23c0*/  ISETP.GE.AND P0, PT, R133, c[0x0][0x1d4], PT ;  /* 0x0000750085007a0c */ /* 0x000fc80003f06270 */
[C---:B------:R-:W-:Y:S01]  /*23d0*/  ISETP.LT.OR P0, PT, R21.reuse, 0x21, P0 ;  /* 0x000000211500780c */ /* 0x040fe20000701670 */
[C---:B-1----:R-:W-:Y:S11]  /*23e0*/  HMMA.16816.F32.BF16 R12, R168.reuse, R34, RZ ;  /* 0x00000022a80c723c */ /* 0x042ff600000418ff */
[----:B------:R-:W-:Y:S01]  /*23f0*/  @!UPT UIADD3 URZ, URZ, URZ, URZ ;  /* 0x0000003f3f3ff290 */ /* 0x000fe2000fffe03f */
[----:B------:R1:W-:Y:S01]  /*2400*/  LDGSTS.E.BYPASS.LTC128B.128 [R86+0x1100], [R28.64], !P0 ;  /* 0x011000001c567fae */ /* 0x0003e2000c101d4c */
[----:B------:R-:W-:Y:S02]  /*2410*/  ISETP.LT.OR P0, PT, R21, 0x21, P1 ;  /* 0x000000211500780c */ /* 0x000fe40000f01670 */
[----:B------:R-:W-:Y:S01]  /*2420*/  ISETP.GE.AND P1, PT, R53, c[0x0][0x1d4], PT ;  /* 0x0000750035007a0c */ /* 0x000fe20003f26270 */
[----:B------:R-:W-:Y:S03]  /*2430*/  HMMA.16816.F32.BF16 R32, R168, R48, RZ ;  /* 0x00000030a820723c */ /* 0x000fe600000418ff */
[----:B------:R-:W-:-:S05]  /*2440*/  ISETP.LT.OR P1, PT, R21, 0x21, P1 ;  /* 0x000000211500780c */ /* 0x000fca0000f21670 */
[----:B---3--:R-:W-:Y:S02]  /*2450*/  HMMA.16816.F32.BF16 R16, R172, R62, R16 ;  /* 0x0000003eac10723c */ /* 0x008fe40000041810 */
[----:B------:R3:W-:Y:S01]  /*2460*/  LDGSTS.E.BYPASS.LTC128B.128 [R86+0x3100], [R24.64], !P0 ;  /* 0x0310000018567fae */ /* 0x0007e2000c101d4c */
[----:B------:R-:W-:-:S04]  /*2470*/  LOP3.LUT P0, RZ, R20, 0x4, RZ, 0xc0, !PT ;  /* 0x0000000414ff7812 */ /* 0x000fc8000780c0ff */
[----:B------:R-:W-:Y:S01]  /*2480*/  SEL R2, R2, 0xffffffc0, !P0 ;  /* 0xffffffc002027807 */ /* 0x000fe20004000000 */
[----:B------:R-:W-:Y:S01]  /*2490*/  HMMA.16816.F32.BF16 R56, R172, R38, R12 ;  /* 0x00000026ac38723c */ /* 0x000fe2000004180c */
[----:B------:R-:W-:Y:S01]  /*24a0*/  ISETP.LT.OR P0, PT, R21, 0x21, P6 ;  /* 0x000000211500780c */ /* 0x000fe20003701670 */
[----:B------:R2:W-:Y:S01]  /*24b0*/  LDGSTS.E.BYPASS.LTC128B.128 [R86+0x5100], [R10.64], !P1 ;  /* 0x051000000a567fae */ /* 0x0005e2000c901d4c */
[----:B------:R-:W-:Y:S01]  /*24c0*/  ISETP.GT.AND P1, PT, R87, 0x3f, PT ;  /* 0x0000003f5700780c */ /* 0x000fe20003f24270 */
[----:B------:R-:W-:Y:S02]  /*24d0*/  IMAD.IADD R90, R135, 0x1, R2 ;  /* 0x00000001875a7824 */ /* 0x000fe400078e0202 */
[----:B------:R-:W-:Y:S01]  /*24e0*/  IMAD.IADD R250, R2, 0x1, R89 ;  /* 0x0000000102fa7824 */ /* 0x000fe200078e0259 */
[----:B------:R-:W-:Y:S01]  /*24f0*/  IADD3 R2, R86, 0x100, RZ ;  /* 0x0000010056027810 */ /* 0x000fe20007ffe0ff */
[C---:B------:R-:W-:Y:S01]  /*2500*/  HMMA.16816.F32.BF16 R12, R168.reuse, R40, RZ ;  /* 0x00000028a80c723c */ /* 0x040fe200000418ff */
[----:B------:R-:W-:Y:S04]  /*2510*/  STL [R1], R90 ;  /* 0x0000005a01007387 */ /* 0x000fe80000100800 */
[----:B------:R2:W-:Y:S03]  /*2520*/  STL [R1+0x58], R2 ;  /* 0x0000580201007387 */ /* 0x0005e60000100800 */
[----:B-1----:R-:W-:Y:S01]  /*2530*/  HMMA.16816.F32.BF16 R28, R168, R46, RZ ;  /* 0x0000002ea81c723c */ /* 0x002fe200000418ff */
[----:B------:R1:W-:Y:S01]  /*2540*/  LDGSTS.E.BYPASS.LTC128B.128 [R86+0x7100], [R6.64], !P0 ;  /* 0x0710000006567fae */ /* 0x0003e2000c101d4c */
[----:B------:R-:W-:-:S03]  /*2550*/  PLOP3.LUT P0, PT, PT, PT, UP0, 0x40, 0x0 ;  /* 0x000000000000781c */ /* 0x000fc60003f0e808 */
[----:B------:R-:W4:Y:S03]  /*2560*/  LDSM.16.M88.4 R40, [R90+0x10100] ;  /* 0x010100005a28783b */ /* 0x000f260000000200 */
[C---:B---3--:R-:W-:Y:S01]  /*2570*/  HMMA.16816.F32.BF16 R24, R168.reuse, R44, RZ ;  /* 0x0000002ca818723c */ /* 0x048fe200000418ff */
[----:B------:R-:W3:Y:S04]  /*2580*/  LDSM.16.M88.4 R52, [R90+0x11100] ;  /* 0x011100005a34783b */ /* 0x000ee80000000200 */
[----:B------:R-:W3:Y:S03]  /*2590*/  LDSM.16.M88.4 R44, [R90+0x10900] ;  /* 0x010900005a2c783b */ /* 0x000ee60000000200 */
[----:B------:R-:W-:Y:S01]  /*25a0*/  HMMA.16816.F32.BF16 R36, R168, R50, RZ ;  /* 0x00000032a824723c */ /* 0x000fe200000418ff */
[----:B------:R-:W3:Y:S04]  /*25b0*/  LDSM.16.M88.4 R72, [R90+0x11900] ;  /* 0x011900005a48783b */ /* 0x000ee80000000200 */
[----:B------:R-:W3:Y:S01]  /*25c0*/  LDSM.16.M88.4 R48, [R250] ;  /* 0x00000000fa30783b */ /* 0x000ee20000000200 */
[----:B--2---:R-:W-:-:S02]  /*25d0*/  IADD3 R2, R89, 0x1800, RZ ;  /* 0x0000180059027810 */ /* 0x004fc40007ffe0ff */
[----:B------:R-:W-:Y:S01]  /*25e0*/  HMMA.16816.F32.BF16 R8, R172, R60, R12 ;  /* 0x0000003cac08723c */ /* 0x000fe2000004180c */
[----:B------:R-:W2:Y:S01]  /*25f0*/  LDSM.16.M88.4 R60, [R250+0x800] ;  /* 0x00080000fa3c783b */ /* 0x000ea20000000200 */
[----:B-1----:R-:W-:-:S03]  /*2600*/  IADD3 R6, R89, 0x800, RZ ;  /* 0x0000080059067810 */ /* 0x002fc60007ffe0ff */
[----:B------:R-:W-:Y:S03]  /*2610*/  LDSM.16.M88.4 R80, [R250+0x3800] ;  /* 0x00380000fa50783b */ /* 0x000fe60000000200 */
[C---:B----4-:R-:W-:Y:S01]  /*2620*/  HMMA.16816.F32.BF16 R20, R172.reuse, R68, R24 ;  /* 0x00000044ac14723c */ /* 0x050fe20000041818 */
[----:B------:R1:W-:Y:S04]  /*2630*/  STL [R1+0x40], R6 ;  /* 0x0000400601007387 */ /* 0x0003e80000100800 */
[----:B------:R4:W-:Y:S03]  /*2640*/  STL [R1+0x3c], R5 ;  /* 0x00003c0501007387 */ /* 0x0009e60000100800 */
[C---:B------:R-:W-:Y:S01]  /*2650*/  HMMA.16816.F32.BF16 R24, R172.reuse, R70, R28 ;  /* 0x00000046ac18723c */ /* 0x040fe2000004181c */
[----:B------:R-:W2:Y:S04]  /*2660*/  LDSM.16.M88.4 R68, [R250+0x1000] ;  /* 0x00100000fa44783b */ /* 0x000ea80000000200 */
[----:B------:R3:W-:Y:S03]  /*2670*/  STL [R1+0x38], R2 ;  /* 0x0000380201007387 */ /* 0x0007e60000100800 */
[C---:B------:R-:W-:Y:S01]  /*2680*/  HMMA.16816.F32.BF16 R28, R172.reuse, R76, R32 ;  /* 0x0000004cac1c723c */ /* 0x040fe20000041820 */
[----:B------:R-:W0:Y:S07]  /*2690*/  LDGDEPBAR ;  /* 0x00000000000079af */ /* 0x000e2e0000000000 */
[----:B------:R-:W-:Y:S01]  /*26a0*/  HMMA.16816.F32.BF16 R32, R172, R78, R36 ;  /* 0x0000004eac20723c */ /* 0x000fe20000041824 */
[----:B------:R-:W2:Y:S01]  /*26b0*/  LDSM.16.M88.4 R76, [R250+0x1800] ;  /* 0x00180000fa4c783b */ /* 0x000ea20000000200 */
[----:B-1----:R-:W-:-:S02]  /*26c0*/  IADD3 R6, R89, 0x2000, RZ ;  /* 0x0000200059067810 */ /* 0x002fc40007ffe0ff */
[----:B----4-:R-:W-:-:S03]  /*26d0*/  IADD3 R5, R89, 0x2800, RZ ;  /* 0x0000280059057810 */ /* 0x010fc60007ffe0ff */
[----:B------:R1:W-:Y:S01]  /*26e0*/  STL [R1+0x34], R6 ;  /* 0x0000340601007387 */ /* 0x0003e20000100800 */
[----:B------:R-:W-:Y:S03]  /*26f0*/  HMMA.16816.F32.BF16 R36, R192, R40, R64 ;  /* 0x00000028c024723c */ /* 0x000fe60000041840 */
[----:B------:R-:W-:Y:S01]  /*2700*/  LDSM.16.M88.4 R64, [R135+0x13100] ;  /* 0x013100008740783b */ /* 0x000fe20000000200 */
[----:B---3--:R-:W-:-:S03]  /*2710*/  IADD3 R2, R89, 0x3000, RZ ;  /* 0x0000300059027810 */ /* 0x008fc60007ffe0ff */
[----:B------:R3:W-:Y:S01]  /*2720*/  STL [R1+0x30], R5 ;  /* 0x0000300501007387 */ /* 0x0007e20000100800 */
[C---:B------:R-:W-:Y:S03]  /*2730*/  HMMA.16816.F32.BF16 R40, R192.reuse, R42, R56 ;  /* 0x0000002ac028723c */ /* 0x040fe60000041838 */
[----:B------:R-:W-:Y:S04]  /*2740*/  LDSM.16.M88.4 R56, [R135+0x12900] ;  /* 0x012900008738783b */ /* 0x000fe80000000200 */
[----:B------:R4:W-:Y:S01]  /*2750*/  STL [R1+0x2c], R2 ;  /* 0x00002c0201007387 */ /* 0x0009e20000100800 */
[C---:B------:R-:W-:Y:S08]  /*2760*/  HMMA.16816.F32.BF16 R20, R192.reuse, R52, R20 ;  /* 0x00000034c014723c */ /* 0x040ff00000041814 */
[----:B------:R-:W-:Y:S01]  /*2770*/  HMMA.16816.F32.BF16 R24, R192, R54, R24 ;  /* 0x00000036c018723c */ /* 0x000fe20000041818 */
[----:B------:R-:W2:Y:S01]  /*2780*/  LDSM.16.M88.4 R52, [R135+0x12100] ;  /* 0x012100008734783b */ /* 0x000ea20000000200 */
[----:B-1----:R-:W-:-:S05]  /*2790*/  IADD3 R6, R89, 0x3800, RZ ;  /* 0x0000380059067810 */ /* 0x002fca0007ffe0ff */
[----:B------:R1:W-:Y:S01]  /*27a0*/  STL [R1+0x28], R6 ;  /* 0x0000280601007387 */ /* 0x0003e20000100800 */
[----:B------:R-:W-:Y:S01]  /*27b0*/  HMMA.16816.F32.BF16 R12, R192, R44, R8 ;  /* 0x0000002cc00c723c */ /* 0x000fe20000041808 */
[----:B---3--:R-:W-:-:S05]  /*27c0*/  IADD3 R5, R89, 0x4000, RZ ;  /* 0x0000400059057810 */ /* 0x008fca0007ffe0ff */
[----:B------:R3:W-:Y:S02]  /*27d0*/  STL [R1+0x24], R5 ;  /* 0x0000240501007387 */ /* 0x0007e40000100800 */
[C---:B------:R-:W-:Y:S01]  /*27e0*/  HMMA.16816.F32.BF16 R8, R192.reuse, R46, R16 ;  /* 0x0000002ec008723c */ /* 0x040fe20000041810 */
[C---:B----4-:R-:W-:Y:S01]  /*27f0*/  IADD3 R2, R89.reuse, 0x4800, RZ ;  /* 0x0000480059027810 */ /* 0x050fe20007ffe0ff */
[----:B------:R-:W-:Y:S04]  /*2800*/  LDSM.16.M88.4 R44, [R89+0x2000] ;  /* 0x00200000592c783b */ /* 0x000fe80000000200 */
[----:B------:R4:W-:Y:S02]  /*2810*/  STL [R1+0x20], R2 ;  /* 0x0000200201007387 */ /* 0x0009e40000100800 */
[C---:B------:R-:W-:Y:S08]  /*2820*/  HMMA.16816.F32.BF16 R28, R192.reuse, R72, R28 ;  /* 0x00000048c01c723c */ /* 0x040ff0000004181c */
[----:B------:R-:W-:Y:S01]  /*2830*/  HMMA.16816.F32.BF16 R32, R192, R74, R32 ;  /* 0x0000004ac020723c */ /* 0x000fe20000041820 */
[----:B------:R-:W2:Y:S01]  /*2840*/  LDSM.16.M88.4 R72, [R135+0x13900] ;  /* 0x013900008748783b */ /* 0x000ea20000000200 */
[----:B-1----:R-:W-:-:S02]  /*2850*/  IADD3 R6, R89, 0x5000, RZ ;  /* 0x0000500059067810 */ /* 0x002fc40007ffe0ff */
[----:B---3--:R-:W-:-:S04]  /*2860*/  IADD3 R5, R89, 0x5800, RZ ;  /* 0x0000580059057810 */ /* 0x008fc80007ffe0ff */
[C---:B------:R-:W-:Y:S01]  /*2870*/  HMMA.16816.F32.BF16 R36, R196.reuse, R48, R36 ;  /* 0x00000030c424723c */ /* 0x040fe20000041824 */
[----:B------:R1:W-:Y:S04]  /*2880*/  STL [R1+0x1c], R6 ;  /* 0x00001c0601007387 */ /* 0x0003e80000100800 */
[----:B------:R3:W-:Y:S01]  /*2890*/  STL [R1+0x18], R5 ;  /* 0x0000180501007387 */ /* 0x0007e20000100800 */
[C---:B----4-:R-:W-:Y:S02]  /*28a0*/  IADD3 R2, R89.reuse, 0x6000, RZ ;  /* 0x0000600059027810 */ /* 0x050fe40007ffe0ff */
[C---:B------:R-:W-:Y:S01]  /*28b0*/  HMMA.16816.F32.BF16 R40, R196.reuse, R50, R40 ;  /* 0x00000032c428723c */ /* 0x040fe20000041828 */
[----:B------:R-:W-:Y:S04]  /*28c0*/  LDSM.16.M88.4 R48, [R90+0x12100] ;  /* 0x012100005a30783b */ /* 0x000fe80000000200 */
[----:B------:R4:W-:Y:S03]  /*28d0*/  STL [R1+0x14], R2 ;  /* 0x0000140201007387 */ /* 0x0009e60000100800 */
[C---:B--2---:R-:W-:Y:S08]  /*28e0*/  HMMA.16816.F32.BF16 R16, R196.reuse, R60, R12 ;  /* 0x0000003cc410723c */ /* 0x044ff0000004180c */
[----:B------:R-:W-:Y:S01]  /*28f0*/  HMMA.16816.F32.BF16 R12, R196, R62, R8 ;  /* 0x0000003ec40c723c */ /* 0x000fe20000041808 */
[----:B------:R-:W2:Y:S01]  /*2900*/  LDSM.16.M88.4 R60, [R89+0x2800] ;  /* 0x00280000593c783b */ /* 0x000ea20000000200 */
[----:B-1----:R-:W-:-:S02]  /*2910*/  IADD3 R6, R89, 0x6800, RZ ;  /* 0x0000680059067810 */ /* 0x002fc40007ffe0ff */
[----:B---3--:R-:W-:-:S03]  /*2920*/  IADD3 R5, R89, 0x7000, RZ ;  /* 0x0000700059057810 */ /* 0x008fc60007ffe0ff */
[----:B------:R-:W-:Y:S01]  /*2930*/  STL [R1+0x10], R6 ;  /* 0x0000100601007387 */ /* 0x000fe20000100800 */
[----:B------:R-:W-:Y:S01]  /*2940*/  HMMA.16816.F32.BF16 R8, R196, R68, R20 ;  /* 0x00000044c408723c */ /* 0x000fe20000041814 */
[----:B----4-:R-:W-:-:S07]  /*2950*/  IADD3 R2, R89, 0x7800, RZ ;  /* 0x0000780059027810 */ /* 0x010fce0007ffe0ff */
[C---:B------:R-:W-:Y:S01]  /*2960*/  HMMA.16816.F32.BF16 R24, R196.reuse, R70, R24 ;  /* 0x00000046c418723c */ /* 0x040fe20000041818 */
[----:B------:R-:W1:Y:S04]  /*2970*/  LDSM.16.M88.4 R68, [R89+0x3000] ;  /* 0x003000005944783b */ /* 0x000e680000000200 */
[----:B------:R-:W-:Y:S03]  /*2980*/  STL [R1+0x8], R2 ;  /* 0x0000080201007387 */ /* 0x000fe60000100800 */
[C---:B------:R-:W-:Y:S01]  /*2990*/  HMMA.16816.F32.BF16 R28, R196.reuse, R76, R28 ;  /* 0x0000004cc41c723c */ /* 0x040fe2000004181c */
[----:B------:R-:W-:Y:S07]  /*29a0*/  STL [R1+0xc], R5 ;  /* 0x00000c0501007387 */ /* 0x000fee0000100800 */
[----:B------:R-:W-:Y:S01]  /*29b0*/  HMMA.16816.F32.BF16 R32, R196, R78, R32 ;  /* 0x0000004ec420723c */ /* 0x000fe20000041820 */
[----:B------:R-:W3:Y:S07]  /*29c0*/  LDSM.16.M88.4 R76, [R89+0x3800] ;  /* 0x00380000594c783b */ /* 0x000eee0000000200 */
[C---:B------:R-:W-:Y:S08]  /*29d0*/  HMMA.16816.F32.BF16 R36, R200.reuse, R52, R36 ;  /* 0x00000034c824723c */ /* 0x040ff00000041824 */
[C---:B------:R-:W-:Y:S01]  /*29e0*/  HMMA.16816.F32.BF16 R40, R200.reuse, R54, R40 ;  /* 0x00000036c828723c */ /* 0x040fe20000041828 */
[----:B------:R-:W4:Y:S07]  /*29f0*/  LDSM.16.M88.4 R52, [R90+0x12900] ;  /* 0x012900005a34783b */ /* 0x000f2e0000000200 */
[C---:B------:R-:W-:Y:S08]  /*2a00*/  HMMA.16816.F32.BF16 R20, R200.reuse, R56, R16 ;  /* 0x00000038c814723c */ /* 0x040ff00000041810 */
[C---:B------:R-:W-:Y:S01]  /*2a10*/  HMMA.16816.F32.BF16 R16, R200.reuse, R58, R12 ;  /* 0x0000003ac810723c */ /* 0x040fe2000004180c */
[----:B------:R-:W1:Y:S07]  /*2a20*/  LDSM.16.M88.4 R56, [R90+0x13100] ;  /* 0x013100005a38783b */ /* 0x000e6e0000000200 */
[C---:B------:R-:W-:Y:S08]  /*2a30*/  HMMA.16816.F32.BF16 R12, R200.reuse, R64, R8 ;  /* 0x00000040c80c723c */ /* 0x040ff00000041808 */
[C---:B------:R-:W-:Y:S01]  /*2a40*/  HMMA.16816.F32.BF16 R8, R200.reuse, R66, R24 ;  /* 0x00000042c808723c */ /* 0x040fe20000041818 */
[----:B------:R-:W-:Y:S07]  /*2a50*/  LDSM.16.M88.4 R64, [R135+0x15100] ;  /* 0x015100008740783b */ /* 0x000fee0000000200 */
[C---:B------:R-:W-:Y:S08]  /*2a60*/  HMMA.16816.F32.BF16 R28, R200.reuse, R72, R28 ;  /* 0x00000048c81c723c */ /* 0x040ff0000004181c */
[----:B------:R-:W-:Y:S01]  /*2a70*/  HMMA.16816.F32.BF16 R32, R200, R74, R32 ;  /* 0x0000004ac820723c */ /* 0x000fe20000041820 */
[----:B------:R-:W3:Y:S07]  /*2a80*/  LDSM.16.M88.4 R72, [R90+0x13900] ;  /* 0x013900005a48783b */ /* 0x000eee0000000200 */
[C---:B------:R-:W-:Y:S08]  /*2a90*/  HMMA.16816.F32.BF16 R36, R204.reuse, R44, R36 ;  /* 0x0000002ccc24723c */ /* 0x040ff00000041824 */
[C---:B------:R-:W-:Y:S01]  /*2aa0*/  HMMA.16816.F32.BF16 R40, R204.reuse, R46, R40 ;  /* 0x0000002ecc28723c */ /* 0x040fe20000041828 */
[----:B------:R-:W4:Y:S07]  /*2ab0*/  LDSM.16.M88.4 R44, [R250+0x2000] ;  /* 0x00200000fa2c783b */ /* 0x000f2e0000000200 */
[C---:B--2---:R-:W-:Y:S08]  /*2ac0*/  HMMA.16816.F32.BF16 R24, R204.reuse, R60, R20 ;  /* 0x0000003ccc18723c */ /* 0x044ff00000041814 */
[C---:B------:R-:W-:Y:S01]  /*2ad0*/  HMMA.16816.F32.BF16 R20, R204.reuse, R62, R16 ;  /* 0x0000003ecc14723c */ /* 0x040fe20000041810 */
[----:B------:R-:W2:Y:S07]  /*2ae0*/  LDSM.16.M88.4 R60, [R250+0x2800] ;  /* 0x00280000fa3c783b */ /* 0x000eae0000000200 */
[C---:B-1----:R-:W-:Y:S08]  /*2af0*/  HMMA.16816.F32.BF16 R16, R204.reuse, R68, R12 ;  /* 0x00000044cc10723c */ /* 0x042ff0000004180c */
[C---:B------:R-:W-:Y:S01]  /*2b00*/  HMMA.16816.F32.BF16 R12, R204.reuse, R70, R8 ;  /* 0x00000046cc0c723c */ /* 0x040fe20000041808 */
[----:B------:R-:W1:Y:S07]  /*2b10*/  LDSM.16.M88.4 R68, [R250+0x3000] ;  /* 0x00300000fa44783b */ /* 0x000e6e0000000200 */
[C---:B---3--:R-:W-:Y:S08]  /*2b20*/  HMMA.16816.F32.BF16 R8, R204.reuse, R76, R28 ;  /* 0x0000004ccc08723c */ /* 0x048ff0000004181c */
[----:B------:R-:W-:Y:S01]  /*2b30*/  HMMA.16816.F32.BF16 R32, R204, R78, R32 ;  /* 0x0000004ecc20723c */ /* 0x000fe20000041820 */
[----:B------:R-:W-:Y:S07]  /*2b40*/  LDSM.16.M88.4 R76, [R135+0x15900] ;  /* 0x01590000874c783b */ /* 0x000fee0000000200 */
[C---:B------:R-:W-:Y:S08]  /*2b50*/  HMMA.16816.F32.BF16 R36, R208.reuse, R48, R36 ;  /* 0x00000030d024723c */ /* 0x040ff00000041824 */
[C---:B------:R-:W-:Y:S01]  /*2b60*/  HMMA.16816.F32.BF16 R40, R208.reuse, R50, R40 ;  /* 0x00000032d028723c */ /* 0x040fe20000041828 */
[----:B------:R-:W3:Y:S07]  /*2b70*/  LDSM.16.M88.4 R48, [R135+0x14100] ;  /* 0x014100008730783b */ /* 0x000eee0000000200 */
[C---:B----4-:R-:W-:Y:S08]  /*2b80*/  HMMA.16816.F32.BF16 R28, R208.reuse, R52, R24 ;  /* 0x00000034d01c723c */ /* 0x050ff00000041818 */
[C---:B------:R-:W-:Y:S01]  /*2b90*/  HMMA.16816.F32.BF16 R24, R208.reuse, R54, R20 ;  /* 0x00000036d018723c */ /* 0x040fe20000041814 */
[----:B------:R-:W-:Y:S07]  /*2ba0*/  LDSM.16.M88.4 R52, [R89+0x4800] ;  /* 0x004800005934783b */ /* 0x000fee0000000200 */
[C---:B------:R-:W-:Y:S08]  /*2bb0*/  HMMA.16816.F32.BF16 R20, R208.reuse, R56, R16 ;  /* 0x00000038d014723c */ /* 0x040ff00000041810 */
[C---:B------:R-:W-:Y:S01]  /*2bc0*/  HMMA.16816.F32.BF16 R16, R208.reuse, R58, R12 ;  /* 0x0000003ad010723c */ /* 0x040fe2000004180c */
[----:B------:R-:W4:Y:S07]  /*2bd0*/  LDSM.16.M88.4 R56, [R135+0x14900] ;  /* 0x014900008738783b */ /* 0x000f2e0000000200 */
[C---:B------:R-:W-:Y:S08]  /*2be0*/  HMMA.16816.F32.BF16 R12, R208.reuse, R72, R8 ;  /* 0x00000048d00c723c */ /* 0x040ff00000041808 */
[----:B------:R-:W-:Y:S01]  /*2bf0*/  HMMA.16816.F32.BF16 R8, R208, R74, R32 ;  /* 0x0000004ad008723c */ /* 0x000fe20000041820 */
[----:B------:R-:W-:Y:S07]  /*2c00*/  LDSM.16.M88.4 R72, [R89+0x5800] ;  /* 0x005800005948783b */ /* 0x000fee0000000200 */
[C---:B------:R-:W-:Y:S08]  /*2c10*/  HMMA.16816.F32.BF16 R36, R212.reuse, R44, R36 ;  /* 0x0000002cd424723c */ /* 0x040ff00000041824 */
[C---:B------:R-:W-:Y:S01]  /*2c20*/  HMMA.16816.F32.BF16 R40, R212.reuse, R46, R40 ;  /* 0x0000002ed428723c */ /* 0x040fe20000041828 */
[----:B------:R-:W3:Y:S07]  /*2c30*/  LDSM.16.M88.4 R44, [R89+0x4000] ;  /* 0x00400000592c783b */ /* 0x000eee0000000200 */
[C---:B--2---:R-:W-:Y:S08]  /*2c40*/  HMMA.16816.F32.BF16 R32, R212.reuse, R60, R28 ;  /* 0x0000003cd420723c */ /* 0x044ff0000004181c */
[C---:B------:R-:W-:Y:S01]  /*2c50*/  HMMA.16816.F32.BF16 R28, R212.reuse, R62, R24 ;  /* 0x0000003ed41c723c */ /* 0x040fe20000041818 */
[----:B------:R-:W2:Y:S07]  /*2c60*/  LDSM.16.M88.4 R60, [R89+0x5000] ;  /* 0x00500000593c783b */ /* 0x000eae0000000200 */
[C---:B-1----:R-:W-:Y:S08]  /*2c70*/  HMMA.16816.F32.BF16 R24, R212.reuse, R68, R20 ;  /* 0x00000044d418723c */ /* 0x042ff00000041814 */
[C---:B------:R-:W-:Y:S01]  /*2c80*/  HMMA.16816.F32.BF16 R20, R212.reuse, R70, R16 ;  /* 0x00000046d414723c */ /* 0x040fe20000041810 */
[----:B------:R-:W-:Y:S07]  /*2c90*/  LDSM.16.M88.4 R68, [R90+0x14900] ;  /* 0x014900005a44783b */ /* 0x000fee0000000200 */
[C---:B------:R-:W-:Y:S08]  /*2ca0*/  HMMA.16816.F32.BF16 R16, R212.reuse, R80, R12 ;  /* 0x00000050d410723c */ /* 0x040ff0000004180c */
[----:B------:R-:W-:Y:S08]  /*2cb0*/  HMMA.16816.F32.BF16 R12, R212, R82, R8 ;  /* 0x00000052d40c723c */ /* 0x000ff00000041808 */
[C---:B---3--:R-:W-:Y:S08]  /*2cc0*/  HMMA.16816.F32.BF16 R8, R216.reuse, R48, R36 ;  /* 0x00000030d808723c */ /* 0x048ff00000041824 */
[C---:B------:R-:W-:Y:S01]  /*2cd0*/  HMMA.16816.F32.BF16 R40, R216.reuse, R50, R40 ;  /* 0x00000032d828723c */ /* 0x040fe20000041828 */
[----:B------:R-:W1:Y:S07]  /*2ce0*/  LDSM.16.M88.4 R48, [R90+0x14100] ;  /* 0x014100005a30783b */ /* 0x000e6e0000000200 */
[C---:B----4-:R-:W-:Y:S08]  /*2cf0*/  HMMA.16816.F32.BF16 R36, R216.reuse, R56, R32 ;  /* 0x00000038d824723c */ /* 0x050ff00000041820 */
[C---:B------:R-:W-:Y:S01]  /*2d00*/  HMMA.16816.F32.BF16 R32, R216.reuse, R58, R28 ;  /* 0x0000003ad820723c */ /* 0x040fe2000004181c */
[----:B------:R-:W-:Y:S07]  /*2d10*/  LDSM.16.M88.4 R56, [R90+0x15900] ;  /* 0x015900005a38783b */ /* 0x000fee0000000200 */
[C---:B------:R-:W-:Y:S08]  /*2d20*/  HMMA.16816.F32.BF16 R28, R216.reuse, R64, R24 ;  /* 0x00000040d81c723c */ /* 0x040ff00000041818 */
        /* <DEDUP_REMOVED lines=8> */
[----:B-1----:R-:W-:Y:S01]  /*2db0*/  HMMA.16816.F32.BF16 R16, R224, R48, R12 ;  /* 0x00000030e010723c */ /* 0x002fe2000004180c */
        /* <DEDUP_REMOVED lines=70> */
[----:B------:R-:W2:Y:S06]  /*3220*/  MUFU.TANH R65, R29 ;  /* 0x0000001d00417308 */ /* 0x000eac0000002400 */
[----:B------:R-:W-:Y:S01]  /*3230*/  SHF.R.S32.HI R59, RZ, 0x1f, R133 ;  /* 0x0000001fff3b7819 */ /* 0x000fe20000011485 */
[----:B------:R-:W-:Y:S01]  /*3240*/  HMMA.16816.F32.BF16 R8, R232, R66, R68 ;  /* 0x00000042e808723c */ /* 0x000fe20000041844 */
[----:B------:R-:W2:Y:S01]  /*3250*/  MUFU.TANH R64, R30 ;  /* 0x0000001e00407308 */ /* 0x000ea20000002400 */
[----:B------:R-:W-:-:S06]  /*3260*/  SHF.R.S32.HI R58, RZ, 0x1f, R177 ;  /* 0x0000001fff3a7819 */ /* 0x000fcc00000114b1 */
[----:B-1----:R-:W-:Y:S01]  /*3270*/  HMMA.16816.F32.BF16 R32, R236, R54, R36 ;  /* 0x00000036ec20723c */ /* 0x002fe20000041824 */
[----:B------:R-:W1:Y:S07]  /*3280*/  LDSM.16.M88.4 R36, [R90+0x17900] ;  /* 0x017900005a24783b */ /* 0x000e6e0000000200 */
        /* <DEDUP_REMOVED lines=8> */
[----:B------:R-:W-:Y:S02]  /*3310*/  HMMA.16816.F32.BF16 R8, R236, R50, R8 ;  /* 0x00000032ec08723c */ /* 0x000fe40000041808 */
[----:B------:R-:W1:Y:S06]  /*3320*/  MUFU.TANH R49, R13 ;  /* 0x0000000d00317308 */ /* 0x000e6c0000002400 */
[----:B--2---:R-:W-:Y:S01]  /*3330*/  HMMA.16816.F32.BF16 R28, R240, R42, R32 ;  /* 0x0000002af01c723c */ /* 0x004fe20000041820 */
[----:B------:R-:W2:Y:S01]  /*3340*/  LDSM.16.M88.4 R32, [R250+0x7800] ;  /* 0x00780000fa20783b */ /* 0x000ea20000000200 */
[----:B------:R-:W-:Y:S01]  /*3350*/  FMUL.FTZ R24, R24, c[0x0][0x320] ;  /* 0x0000c80018187a20 */ /* 0x000fe20000410000 */
[----:B------:R-:W2:Y:S01]  /*3360*/  MUFU.TANH R48, R14 ;  /* 0x0000000e00307308 */ /* 0x000ea20000002400 */
[----:B------:R-:W-:Y:S01]  /*3370*/  FMUL.FTZ R25, R25, c[0x0][0x320] ;  /* 0x0000c80019197a20 */ /* 0x000fe20000410000 */
[----:B------:R-:W-:-:S04]  /*3380*/  DEPBAR.LE SB0, 0x0 ;  /* 0x000080000000791a */ /* 0x000fc80000000000 */
[----:B------:R-:W-:Y:S02]  /*3390*/  FMUL.FTZ R26, R26, c[0x0][0x320] ;  /* 0x0000c8001a1a7a20 */ /* 0x000fe40000410000 */
[----:B------:R-:W-:Y:S01]  /*33a0*/  FMUL.FTZ R27, R27, c[0x0][0x320] ;  /* 0x0000c8001b1b7a20 */ /* 0x000fe20000410000 */
[----:B------:R-:W2:Y:S04]  /*33b0*/  MUFU.TANH R56, R24 ;  /* 0x0000001800387308 */ /* 0x000ea80000002400 */
[----:B-1----:R-:W-:Y:S04]  /*33c0*/  HMMA.16816.F32.BF16 R8, R240, R38, R8 ;  /* 0x00000026f008723c */ /* 0x002fe80000041808 */
[----:B------:R-:W1:Y:S08]  /*33d0*/  MUFU.TANH R55, R25 ;  /* 0x0000001900377308 */ /* 0x000e700000002400 */
[----:B------:R-:W1:Y:S08]  /*33e0*/  MUFU.TANH R54, R26 ;  /* 0x0000001a00367308 */ /* 0x000e700000002400 */
[----:B------:R1:W1:Y:S04]  /*33f0*/  MUFU.TANH R53, R27 ;  /* 0x0000001b00357308 */ /* 0x0002680000002400 */
[C---:B--2---:R-:W-:Y:S08]  /*3400*/  HMMA.16816.F32.BF16 R8, R244.reuse, R34, R8 ;  /* 0x00000022f408723c */ /* 0x044ff00000041808 */
[----:B-1----:R-:W-:Y:S01]  /*3410*/  HMMA.16816.F32.BF16 R24, R244, R44, R16 ;  /* 0x0000002cf418723c */ /* 0x002fe20000041810 */
[----:B------:R1:W2:Y:S07]  /*3420*/  MUFU.TANH R45, R15 ;  /* 0x0000000f002d7308 */ /* 0x0002ae0000002400 */
[----:B------:R-:W-:Y:S08]  /*3430*/  HMMA.16816.F32.BF16 R16, R240, R36, R20 ;  /* 0x00000024f010723c */ /* 0x000ff00000041814 */
[----:B------:R-:W-:-:S02]  /*3440*/  FMUL.FTZ R8, R8, c[0x0][0x320] ;  /* 0x0000c80008087a20 */ /* 0x000fc40000410000 */
[----:B------:R-:W-:Y:S01]  /*3450*/  FMUL.FTZ R9, R9, c[0x0][0x320] ;  /* 0x0000c80009097a20 */ /* 0x000fe20000410000 */
[----:B------:R-:W-:Y:S01]  /*3460*/  HMMA.16816.F32.BF16 R20, R244, R46, R28 ;  /* 0x0000002ef414723c */ /* 0x000fe2000004181c */
[----:B------:R-:W-:Y:S02]  /*3470*/  FMUL.FTZ R10, R10, c[0x0][0x320] ;  /* 0x0000c8000a0a7a20 */ /* 0x000fe40000410000 */
[----:B------:R-:W-:Y:S01]  /*3480*/  FMUL.FTZ R11, R11, c[0x0][0x320] ;  /* 0x0000c8000b0b7a20 */ /* 0x000fe20000410000 */
[----:B------:R2:W2:Y:S01]  /*3490*/  MUFU.TANH R31, R9 ;  /* 0x00000009001f7308 */ /* 0x0004a20000002400 */
[----:B------:R-:W-:Y:S02]  /*34a0*/  FMUL.FTZ R24, R24, c[0x0][0x320] ;  /* 0x0000c80018187a20 */ /* 0x000fe40000410000 */
[----:B------:R-:W-:Y:S02]  /*34b0*/  FMUL.FTZ R25, R25, c[0x0][0x320] ;  /* 0x0000c80019197a20 */ /* 0x000fe40000410000 */
[----:B------:R-:W-:-:S03]  /*34c0*/  FMUL.FTZ R26, R26, c[0x0][0x320] ;  /* 0x0000c8001a1a7a20 */ /* 0x000fc60000410000 */
[----:B------:R2:W2:Y:S01]  /*34d0*/  MUFU.TANH R44, R24 ;  /* 0x00000018002c7308 */ /* 0x0004a20000002400 */
[----:B------:R-:W-:Y:S01]  /*34e0*/  FMUL.FTZ R27, R27, c[0x0][0x320] ;  /* 0x0000c8001b1b7a20 */ /* 0x000fe20000410000 */
[----:B-1----:R-:W-:Y:S06]  /*34f0*/  HMMA.16816.F32.BF16 R12, R244, R32, R16 ;  /* 0x00000020f40c723c */ /* 0x002fec0000041810 */
[----:B------:R1:W1:Y:S04]  /*3500*/  MUFU.TANH R43, R25 ;  /* 0x00000019002b7308 */ /* 0x0002680000002400 */
[----:B------:R-:W-:-:S02]  /*3510*/  FMUL.FTZ R20, R20, c[0x0][0x320] ;  /* 0x0000c80014147a20 */ /* 0x000fc40000410000 */
[----:B------:R-:W-:Y:S02]  /*3520*/  FMUL.FTZ R21, R21, c[0x0][0x320] ;  /* 0x0000c80015157a20 */ /* 0x000fe40000410000 */
[----:B------:R-:W-:Y:S01]  /*3530*/  FMUL.FTZ R22, R22, c[0x0][0x320] ;  /* 0x0000c80016167a20 */ /* 0x000fe20000410000 */
[----:B------:R1:W1:Y:S01]  /*3540*/  MUFU.TANH R42, R26 ;  /* 0x0000001a002a7308 */ /* 0x0002620000002400 */
[----:B------:R-:W-:-:S07]  /*3550*/  FMUL.FTZ R23, R23, c[0x0][0x320] ;  /* 0x0000c80017177a20 */ /* 0x000fce0000410000 */
[----:B------:R1:W1:Y:S01]  /*3560*/  MUFU.TANH R41, R27 ;  /* 0x0000001b00297308 */ /* 0x0002620000002400 */
[----:B------:R-:W-:Y:S02]  /*3570*/  FMUL.FTZ R12, R12, c[0x0][0x320] ;  /* 0x0000c8000c0c7a20 */ /* 0x000fe40000410000 */
[----:B------:R-:W-:Y:S02]  /*3580*/  FMUL.FTZ R13, R13, c[0x0][0x320] ;  /* 0x0000c8000d0d7a20 */ /* 0x000fe40000410000 */
[----:B------:R-:W-:-:S03]  /*3590*/  FMUL.FTZ R14, R14, c[0x0][0x320] ;  /* 0x0000c8000e0e7a20 */ /* 0x000fc60000410000 */
[----:B------:R1:W1:Y:S01]  /*35a0*/  MUFU.TANH R40, R20 ;  /* 0x0000001400287308 */ /* 0x0002620000002400 */
[----:B------:R-:W-:-:S07]  /*35b0*/  FMUL.FTZ R15, R15, c[0x0][0x320] ;  /* 0x0000c8000f0f7a20 */ /* 0x000fce0000410000 */
        /* <DEDUP_REMOVED lines=12> */
[----:B--234-:R-:W-:Y:S01]  /*3680*/  ULEA UR7, UR6, UR10, 0x6 ;  /* 0x0000000a06077291 */ /* 0x01cfe2000f8e303f */
[----:B------:R-:W-:Y:S01]  /*3690*/  ISETP.NE.AND P6, PT, R88, 0x1, PT ;  /* 0x000000015800780c */ /* 0x000fe20003fc5270 */
[----:B------:R-:W-:-:S04]  /*36a0*/  IMAD.MOV.U32 R9, RZ, RZ, RZ ;  /* 0x000000ffff097224 */ /* 0x000fc800078e00ff */
[----:B------:R-:W-:-:S05]  /*36b0*/  IMAD.U32 R5, RZ, RZ, UR7 ;  /* 0x00000007ff057e24 */ /* 0x000fca000f8e00ff */
[----:B------:R-:W-:-:S05]  /*36c0*/  IADD3 R5, R5, -0x80, R87 ;  /* 0xffffff8005057810 */ /* 0x000fca0007ffe057 */
[----:B------:R-:W-:-:S04]  /*36d0*/  @P6 IMAD.HI.U32 R6, R5, c[0x0][0x2bc], RZ ;  /* 0x0000af0005066a27 */ /* 0x000fc800078e00ff */
[----:B------:R-:W-:Y:S01]  /*36e0*/  IMAD.MOV.U32 R2, RZ, RZ, R5 ;  /* 0x000000ffff027224 */ /* 0x000fe200078e0005 */
[----:B------:R-:W-:-:S04]  /*36f0*/  @P6 SHF.R.U32.HI R2, RZ, c[0x0][0x2c0], R6 ;  /* 0x0000b000ff026a19 */ /* 0x000fc80000011606 */
[----:B------:R-:W-:-:S04]  /*3700*/  @!P1 IADD3 R7, P0, R2, UR16, RZ ;  /* 0x0000001002079c10 */ /* 0x000fc8000ff1e0ff */
[----:B-1----:R-:W-:Y:S02]  /*3710*/  @!P1 LEA.HI.X.SX32 R8, R2, UR14, 0x1, P0 ;  /* 0x0000000e02089c11 */ /* 0x002fe400080f0eff */
[----:B------:R-:W-:-:S04]  /*3720*/  @!P1 LEA R6, P0, R7, c[0x0][0x2a0], 0x2 ;  /* 0x0000a80007069a11 */ /* 0x000fc800078010ff */
[----:B------:R-:W-:-:S05]  /*3730*/  @!P1 LEA.HI.X R7, R7, c[0x0][0x2a4], R8, 0x2, P0 ;  /* 0x0000a90007079a11 */ /* 0x000fca00000f1408 */
[----:B------:R1:W2:Y:S01]  /*3740*/  @!P1 LDG.E R9, [R6.64] ;  /* 0x0000000c06099981 */ /* 0x0002a2000c1e1900 */
[----:B------:R-:W-:Y:S01]  /*3750*/  IMAD.MOV R2, RZ, RZ, -R2 ;  /* 0x000000ffff027224 */ /* 0x000fe200078e0a02 */
[----:B------:R-:W-:Y:S01]  /*3760*/  SEL R28, RZ, 0x10, P5 ;  /* 0x00000010ff1c7807 */ /* 0x000fe20002800000 */
[----:B------:R-:W-:Y:S01]  /*3770*/  IMAD.SHL.U32 R12, R133, 0x2, RZ ;  /* 0x00000002850c7824 */ /* 0x000fe200078e00ff */
[----:B------:R-:W-:Y:S01]  /*3780*/  SEL R27, RZ, 0x10, P4 ;  /* 0x00000010ff1b7807 */ /* 0x000fe20002000000 */
[----:B------:R-:W-:Y:S01]  /*3790*/  IMAD R10, R2, c[0x0][0x2b8], R5 ;  /* 0x0000ae00020a7a24 */ /* 0x000fe200078e0205 */
[----:B------:R-:W-:Y:S01]  /*37a0*/  IADD3 R20, -R28, 0x10, RZ ;  /* 0x000000101c147810 */ /* 0x000fe20007ffe1ff */
[----:B------:R-:W-:Y:S01]  /*37b0*/  IMAD.SHL.U32 R22, R177, 0x2, RZ ;  /* 0x00000002b1167824 */ /* 0x000fe200078e00ff */
[----:B------:R-:W-:Y:S02]  /*37c0*/  IADD3 R18, -R27, 0x10, RZ ;  /* 0x000000101b127810 */ /* 0x000fe40007ffe1ff */
[----:B------:R-:W-:Y:S01]  /*37d0*/  SHF.R.S32.HI R2, RZ, 0x1f, R10 ;  /* 0x0000001fff027819 */ /* 0x000fe2000001140a */
[----:B------:R3:W-:Y:S01]  /*37e0*/  STL [R1+0x54], R10 ;  /* 0x0000540a01007387 */ /* 0x0007e20000100800 */
[----:B------:R-:W-:-:S02]  /*37f0*/  LOP3.LUT R20, R20, 0xf, RZ, 0xc0, !PT ;  /* 0x0000000f14147812 */ /* 0x000fc400078ec0ff */
[----:B------:R-:W-:Y:S01]  /*3800*/  SEL R26, RZ, 0x10, P3 ;  /* 0x00000010ff1a7807 */ /* 0x000fe20001800000 */
[----:B------:R-:W-:Y:S01]  /*3810*/  IMAD R2, R2, c[0x0][0x1e0], RZ ;  /* 0x0000780002027a24 */ /* 0x000fe200078e02ff */
[----:B------:R-:W-:Y:S02]  /*3820*/  SHF.L.U64.HI R8, R133, 0x1, R59 ;  /* 0x0000000185087819 */ /* 0x000fe4000001023b */
[----:B------:R-:W-:Y:S01]  /*3830*/  LOP3.LUT R18, R18, 0xf, RZ, 0xc0, !PT ;  /* 0x0000000f12127812 */ /* 0x000fe200078ec0ff */
[----:B------:R-:W-:Y:S01]  /*3840*/  IMAD R2, R10, c[0x0][0x1e4], R2 ;  /* 0x000079000a027a24 */ /* 0x000fe200078e0202 */
[----:B------:R-:W-:Y:S02]  /*3850*/  IADD3 R16, -R26, 0x10, RZ ;  /* 0x000000101a107810 */ /* 0x000fe40007ffe1ff */
[----:B------:R-:W-:Y:S02]  /*3860*/  SEL R25, RZ, 0x10, P2 ;  /* 0x00000010ff197807 */ /* 0x000fe40001000000 */
[----:B------:R-:W-:Y:S01]  /*3870*/  SHF.L.U64.HI R11, R134, 0x1, R178 ;  /* 0x00000001860b7819 */ /* 0x000fe200000102b2 */
[----:B-1----:R-:W-:Y:S01]  /*3880*/  IMAD.WIDE.U32 R6, R10, c[0x0][0x1e0], RZ ;  /* 0x000078000a067a25 */ /* 0x002fe200078e00ff */
[----:B------:R-:W-:-:S02]  /*3890*/  LOP3.LUT R16, R16, 0xf, RZ, 0xc0, !PT ;  /* 0x0000000f10107812 */ /* 0x000fc400078ec0ff */
[----:B------:R-:W-:Y:S01]  /*38a0*/  IADD3 R14, -R25, 0x10, RZ ;  /* 0x00000010190e7810 */ /* 0x000fe20007ffe1ff */
[----:B------:R-:W-:Y:S01]  /*38b0*/  IMAD.IADD R7, R7, 0x1, R2 ;  /* 0x0000000107077824 */ /* 0x000fe200078e0202 */
[----:B------:R-:W-:Y:S02]  /*38c0*/  SHF.L.U64.HI R23, R176, 0x1, R179 ;  /* 0x00000001b0177819 */ /* 0x000fe400000102b3 */
[----:B------:R-:W-:Y:S02]  /*38d0*/  LOP3.LUT R14, R14, 0xf, RZ, 0xc0, !PT ;  /* 0x0000000f0e0e7812 */ /* 0x000fe400078ec0ff */
[----:B------:R-:W-:Y:S01]  /*38e0*/  SHF.L.U64.HI R24, R177, 0x1, R58 ;  /* 0x00000001b1187819 */ /* 0x000fe2000001023a */
[----:B---3--:R-:W-:Y:S01]  /*38f0*/  IMAD.SHL.U32 R10, R134, 0x2, RZ ;  /* 0x00000002860a7824 */ /* 0x008fe200078e00ff */
[----:B--2---:R-:W-:Y:S01]  /*3900*/  SHF.R.S32.HI R2, RZ, 0x1f, R9 ;  /* 0x0000001fff027819 */ /* 0x004fe20000011409 */
[----:B------:R-:W-:Y:S01]  /*3910*/  IMAD.WIDE.U32 R6, R9, c[0x0][0x1f0], R6 ;  /* 0x00007c0009067a25 */ /* 0x000fe200078e0006 */
[----:B------:R1:W-:Y:S03]  /*3920*/  STL [R1+0x50], R9 ;  /* 0x0000500901007387 */ /* 0x0003e60000100800 */
[----:B------:R-:W-:-:S04]  /*3930*/  IMAD R2, R2, c[0x0][0x1f0], RZ ;  /* 0x00007c0002027a24 */ /* 0x000fc800078e02ff */
[----:B------:R-:W-:Y:S01]  /*3940*/  IMAD R5, R9, c[0x0][0x1f4], R2 ;  /* 0x00007d0009057a24 */ /* 0x000fe200078e0202 */
[----:B------:R-:W-:-:S04]  /*3950*/  IADD3 R2, P0, R6, UR18, RZ ;  /* 0x0000001206027c10 */ /* 0x000fc8000ff1e0ff */
[----:B------:R-:W-:Y:S02]  /*3960*/  IADD3.X R6, R7, UR15, R5, P0, !PT ;  /* 0x0000000f07067c10 */ /* 0x000fe400087fe405 */
[----:B------:R-:W-:-:S04]  /*3970*/  LEA R7, P0, R2, c[0x0][0x1c8], 0x1 ;  /* 0x0000720002077a11 */ /* 0x000fc800078008ff */
[----:B------:R-:W-:Y:S02]  /*3980*/  LEA.HI.X R6, R2, c[0x0][0x1cc], R6, 0x1, P0 ;  /* 0x0000730002067a11 */ /* 0x000fe400000f0c06 */
[----:B------:R-:W2:Y:S04]  /*3990*/  SHFL.IDX PT, R2, R7, 0x1, 0x181f ;  /* 0x00381f0007027f89 */ /* 0x000ea800000e0000 */
[----:B------:R-:W3:Y:S01]  /*39a0*/  SHFL.IDX PT, R5, R6, 0x1, 0x181f ;  /* 0x00381f0006057f89 */ /* 0x000ee200000e0000 */
[----:B-1----:R-:W-:Y:S01]  /*39b0*/  IMAD.SHL.U32 R9, R176, 0x2, RZ ;  /* 0x00000002b0097824 */ /* 0x002fe200078e00ff */
[----:B--2---:R-:W-:-:S04]  /*39c0*/  IADD3 R20, P6, P0, R20, R2, R12 ;  /* 0x0000000214147210 */ /* 0x004fc800078de00c */
[----:B---3--:R-:W-:Y:S02]  /*39d0*/  IADD3.X R21, RZ, R5, R8, P6, P0 ;  /* 0x00000005ff157210 */ /* 0x008fe400037e0408 */
[----:B------:R-:W-:-:S04]  /*39e0*/  IADD3 R18, P6, P0, R18, R2, R10 ;  /* 0x0000000212127210 */ /* 0x000fc800078de00a */
[----:B------:R-:W-:Y:S02]  /*39f0*/  IADD3.X R19, RZ, R5, R11, P6, P0 ;  /* 0x00000005ff137210 */ /* 0x000fe400037e040b */
[----:B------:R-:W-:-:S04]  /*3a00*/  IADD3 R16, P6, P0, R16, R2, R9 ;  /* 0x0000000210107210 */ /* 0x000fc800078de009 */
[-C--:B------:R-:W-:Y:S02]  /*3a10*/  IADD3.X R17, RZ, R5.reuse, R23, P6, P0 ;  /* 0x00000005ff117210 */ /* 0x080fe400037e0417 */
[----:B------:R-:W-:Y:S02]  /*3a20*/  IADD3 R14, P6, P0, R14, R2, R22 ;  /* 0x000000020e0e7210 */ /* 0x000fe400078de016 */
[----:B------:R-:W1:Y:S02]  /*3a30*/  SHFL.IDX PT, R2, R7, RZ, 0x181f ;  /* 0x00181fff07027589 */ /* 0x000e6400000e0000 */
[----:B------:R-:W-:Y:S02]  /*3a40*/  IADD3.X R15, RZ, R5, R24, P6, P0 ;  /* 0x00000005ff0f7210 */ /* 0x000fe400037e0418 */
[----:B------:R-:W2:Y:S01]  /*3a50*/  SHFL.IDX PT, R5, R6, RZ, 0x181f ;  /* 0x00181fff06057589 */ /* 0x000ea200000e0000 */
[----:B-1----:R-:W-:-:S05]  /*3a60*/  IADD3 R12, P0, R2, R12, RZ ;  /* 0x0000000c020c7210 */ /* 0x002fca0007f1e0ff */
[----:B--2---:R-:W-:Y:S01]  /*3a70*/  IMAD.X R13, R5, 0x1, R8, P0 ;  /* 0x00000001050d7824 */ /* 0x004fe200000e0608 */
[----:B------:R-:W-:-:S04]  /*3a80*/  IADD3 R10, P0, R2, R10, RZ ;  /* 0x0000000a020a7210 */ /* 0x000fc80007f1e0ff */
[----:B------:R1:W-:Y:S01]  /*3a90*/  LDGSTS.E.BYPASS.LTC128B.128 [R86+0x10100], [R12.64], !P5 ;  /* 0x101000000c567fae */ /* 0x0003e2000e901d4c */
[----:B------:R-:W-:Y:S01]  /*3aa0*/  IMAD.X R11, R5, 0x1, R11, P0 ;  /* 0x00000001050b7824 */ /* 0x000fe200000e060b */
[----:B------:R-:W-:-:S04]  /*3ab0*/  IADD3 R8, P0, R2, R9, RZ ;  /* 0x0000000902087210 */ /* 0x000fc80007f1e0ff */
[----:B------:R1:W-:Y:S01]  /*3ac0*/  LDGSTS.E.BYPASS.LTC128B.128 [R86+0x12100], [R10.64], !P4 ;  /* 0x121000000a567fae */ /* 0x0003e2000e101d4c */
[----:B------:R-:W-:Y:S01]  /*3ad0*/  IMAD.X R9, R5, 0x1, R23, P0 ;  /* 0x0000000105097824 */ /* 0x000fe200000e0617 */
[----:B------:R-:W-:-:S04]  /*3ae0*/  IADD3 R6, P0, R2, R22, RZ ;  /* 0x0000001602067210 */ /* 0x000fc80007f1e0ff */
[----:B------:R1:W-:Y:S01]  /*3af0*/  LDGSTS.E.BYPASS.LTC128B.128 [R86+0x14100], [R8.64], !P3 ;  /* 0x1410000008567fae */ /* 0x0003e2000d901d4c */
[----:B------:R-:W-:Y:S01]  /*3b00*/  IMAD.X R7, R5, 0x1, R24, P0 ;  /* 0x0000000105077824 */ /* 0x000fe200000e0618 */
[----:B------:R-:W-:-:S04]  /*3b10*/  ISETP.NE.U32.AND P0, PT, R28, RZ, PT ;  /* 0x000000ff1c00720c */ /* 0x000fc80003f05070 */
[----:B------:R1:W-:Y:S09]  /*3b20*/  LDGSTS.E.BYPASS.LTC128B.128 [R86+0x16100], [R6.64], !P2 ;  /* 0x1610000006567fae */ /* 0x0003f2000d101d4c */
[----:B------:R1:W-:Y:S01]  /*3b30*/  LDGSTS.E.BYPASS.LTC128B.128.ZFILL [R86+0x11100], [R20.64], P0 ;  /* 0x1110000014567fae */ /* 0x0003e20008141d4c */
[----:B------:R-:W-:-:S13]  /*3b40*/  ISETP.NE.U32.AND P0, PT, R27, RZ, PT ;  /* 0x000000ff1b00720c */ /* 0x000fda0003f05070 */
[----:B------:R1:W-:Y:S01]  /*3b50*/  LDGSTS.E.BYPASS.LTC128B.128.ZFILL [R86+0x13100], [R18.64], P0 ;  /* 0x1310000012567fae */ /* 0x0003e20008141d4c */
[----:B------:R-:W-:-:S13]  /*3b60*/  ISETP.NE.U32.AND P0, PT, R26, RZ, PT ;  /* 0x000000ff1a00720c */ /* 0x000fda0003f05070 */
[----:B------:R1:W-:Y:S01]  /*3b70*/  LDGSTS.E.BYPASS.LTC128B.128.ZFILL [R86+0x15100], [R16.64], P0 ;  /* 0x1510000010567fae */ /* 0x0003e20008141d4c */
[----:B------:R-:W-:-:S13]  /*3b80*/  ISETP.NE.U32.AND P0, PT, R25, RZ, PT ;  /* 0x000000ff1900720c */ /* 0x000fda0003f05070 */
[----:B------:R1:W-:Y:S02]  /*3b90*/  LDGSTS.E.BYPASS.LTC128B.128.ZFILL [R86+0x17100], [R14.64], P0 ;  /* 0x171000000e567fae */ /* 0x0003e40008141d4c */
.L_x_25:
[----:B--234-:R-:W-:Y:S01]  /*3ba0*/  LOP3.LUT R2, R84, 0xffffffe0, RZ, 0xc0, !PT ;  /* 0xffffffe054027812 */ /* 0x01cfe200078ec0ff */
[----:B-1----:R-:W-:Y:S01]  /*3bb0*/  IMAD.U32 R6, RZ, RZ, UR4 ;  /* 0x00000004ff067e24 */ /* 0x002fe2000f8e00ff */
[----:B------:R-:W0:Y:S01]  /*3bc0*/  LDGDEPBAR ;  /* 0x00000000000079af */ /* 0x000e220000000000 */
[----:B------:R-:W-:Y:S02]  /*3bd0*/  IMAD.SHL.U32 R248, R3, 0x2, RZ ;  /* 0x0000000203f87824 */ /* 0x000fe400078e00ff */
[----:B------:R-:W-:Y:S02]  /*3be0*/  IMAD.IADD R2, R85, 0x1, -R2 ;  /* 0x0000000155027824 */ /* 0x000fe400078e0a02 */
[----:B------:R-:W-:Y:S01]  /*3bf0*/  IMAD R249, R4, 0x2, R248 ;  /* 0x0000000204f97824 */ /* 0x000fe200078e02f8 */
[C---:B------:R-:W-:Y:S01]  /*3c00*/  LEA R252, R0.reuse, R248, 0x1 ;  /* 0x000000f800fc7211 */ /* 0x040fe200078e08ff */
[----:B------:R-:W-:Y:S01]  /*3c10*/  LDSM.16.MT88.4 R60, [R248+0x2900] ;  /* 0x00290000f83c783b */ /* 0x000fe20000004200 */
[----:B------:R-:W-:Y:S01]  /*3c20*/  SHF.R.S32.HI R5, RZ, 0x1f, R2 ;  /* 0x0000001fff057819 */ /* 0x000fe20000011402 */
[----:B------:R-:W-:-:S02]  /*3c30*/  IMAD R251, R0, 0x2, R249 ;  /* 0x0000000200fb7824 */ /* 0x000fc400078e02f9 */
[----:B------:R-:W-:Y:S01]  /*3c40*/  LDSM.16.MT88.4 R24, [R252+0x100] ;  /* 0x00010000fc18783b */ /* 0x000fe20000004200 */
[----:B------:R-:W-:-:S03]  /*3c50*/  LEA.HI R5, R5, R2, RZ, 0x2 ;  /* 0x0000000205057211 */ /* 0x000fc600078f10ff */
[----:B------:R-:W-:Y:S01]  /*3c60*/  LDSM.16.MT88.4 R84, [R249+0x2900] ;  /* 0x00290000f954783b */ /* 0x000fe20000004200 */
[----:B------:R-:W-:-:S03]  /*3c70*/  LOP3.LUT R5, R5, 0x7ffffffc, RZ, 0xc0, !PT ;  /* 0x7ffffffc05057812 */ /* 0x000fc600078ec0ff */
[----:B------:R-:W-:Y:S01]  /*3c80*/  LDSM.16.MT88.4 R76, [R249+0x900] ;  /* 0x00090000f94c783b */ /* 0x000fe20000004200 */
[----:B------:R-:W-:-:S03]  /*3c90*/  IADD3 R2, R2, -R5, RZ ;  /* 0x8000000502027210 */ /* 0x000fc60007ffe0ff */
[----:B------:R-:W-:Y:S02]  /*3ca0*/  LDSM.16.MT88.4 R68, [R252+0x900] ;  /* 0x00090000fc44783b */ /* 0x000fe40000004200 */
[----:B------:R-:W-:-:S05]  /*3cb0*/  IMAD R2, R2, -0x2, R6 ;  /* 0xfffffffe02027824 */ /* 0x000fca00078e0206 */
[----:B------:R-:W-:-:S04]  /*3cc0*/  ISETP.GT.AND P0, PT, R2, RZ, PT ;  /* 0x000000ff0200720c */ /* 0x000fc80003f04270 */
[----:B------:R-:W-:Y:S02]  /*3cd0*/  FSEL R15, R74, -INF , P0 ;  /* 0xff8000004a0f7808 */ /* 0x000fe40000000000 */
[----:B------:R-:W-:Y:S02]  /*3ce0*/  FSEL R10, R80, -INF , P0 ;  /* 0xff800000500a7808 */ /* 0x000fe40000000000 */
[----:B------:R-:W-:Y:S01]  /*3cf0*/  ISETP.GT.AND P0, PT, R2, 0x1, PT ;  /* 0x000000010200780c */ /* 0x000fe20003f04270 */
[----:B------:R-:W-:Y:S03]  /*3d00*/  LDSM.16.MT88.4 R80, [R249+0x2100] ;  /* 0x00210000f950783b */ /* 0x000fe60000004200 */
        /* <DEDUP_REMOVED lines=54> */
[----:B------:R-:W-:Y:S02]  /*4070*/  FMNMX.FTZ R13, R19, R13, !PT ;  /* 0x0000000d130d7209 */ /* 0x000fe40007810000 */
[----:B------:R-:W-:Y:S02]  /*4080*/  ISETP.GT.AND P0, PT, R2, 0x38, PT ;  /* 0x000000380200780c */ /* 0x000fe40003f04270 */
[----:B------:R-:W-:Y:S02]  /*4090*/  FMNMX.FTZ R5, R106, R5, !PT ;  /* 0x000000056a057209 */ /* 0x000fe40007810000 */
[----:B------:R-:W-:Y:S02]  /*40a0*/  FMNMX.FTZ R13, R18, R13, !PT ;  /* 0x0000000d120d7209 */ /* 0x000fe40007810000 */
[----:B------:R-:W-:Y:S02]  /*40b0*/  FSEL R108, R29, -INF , P0 ;  /* 0xff8000001d6c7808 */ /* 0x000fe40000000000 */
[----:B------:R-:W-:-:S02]  /*40c0*/  FSEL R104, R33, -INF , P0 ;  /* 0xff80000021687808 */ /* 0x000fc40000000000 */
[----:B------:R-:W-:Y:S01]  /*40d0*/  ISETP.GT.AND P0, PT, R2, 0x39, PT ;  /* 0x000000390200780c */ /* 0x000fe20003f04270 */
[----:B------:R-:W-:Y:S01]  /*40e0*/  LDSM.16.MT88.4 R32, [R248+0x900] ;  /* 0x00090000f820783b */ /* 0x000fe20000004200 */
[----:B------:R-:W-:Y:S02]  /*40f0*/  FMNMX.FTZ R2, R105, R5, !PT ;  /* 0x0000000569027209 */ /* 0x000fe40007810000 */
[----:B------:R-:W-:Y:S02]  /*4100*/  FMNMX.FTZ R5, R17, R13, !PT ;  /* 0x0000000d11057209 */ /* 0x000fe40007810000 */
[----:B------:R-:W-:Y:S02]  /*4110*/  FSEL R102, R31, -INF , P0 ;  /* 0xff8000001f667808 */ /* 0x000fe40000000000 */
[----:B------:R-:W-:Y:S01]  /*4120*/  FMNMX.FTZ R5, R16, R5, !PT ;  /* 0x0000000510057209 */ /* 0x000fe20007810000 */
[----:B------:R-:W-:Y:S01]  /*4130*/  LDSM.16.MT88.4 R28, [R249+0x100] ;  /* 0x00010000f91c783b */ /* 0x000fe20000004200 */
[----:B------:R-:W-:-:S02]  /*4140*/  FMNMX.FTZ R2, R104, R2, !PT ;  /* 0x0000000268027209 */ /* 0x000fc40007810000 */
        /* <DEDUP_REMOVED lines=14> */
[----:B------:R-:W1:Y:S01]  /*4230*/  SHFL.BFLY PT, R132, R2, 0x1, 0x1f ;  /* 0x0c201f0002847f89 */ /* 0x000e6200000e0000 */
[----:B------:R-:W-:-:S05]  /*4240*/  FMNMX.FTZ R5, R101, R5, !PT ;  /* 0x0000000565057209 */ /* 0x000fca0007810000 */
[----:B------:R-:W2:Y:S01]  /*4250*/  SHFL.BFLY PT, R23, R5, 0x2, 0x1f ;  /* 0x0c401f0005177f89 */ /* 0x000ea200000e0000 */
[----:B-1----:R-:W-:-:S04]  /*4260*/  FMNMX.FTZ R132, R2, R132, !PT ;  /* 0x0000008402847209 */ /* 0x002fc80007810000 */
[C---:B------:R-:W-:Y:S01]  /*4270*/  FSETP.NEU.FTZ.AND P0, PT, R132.reuse, -INF , PT ;  /* 0xff8000008400780b */ /* 0x040fe20003f1d000 */
[----:B------:R-:W-:Y:S01]  /*4280*/  FMUL.FTZ R13, R132, c[0x0][0x2d0] ;  /* 0x0000b400840d7a20 */ /* 0x000fe20000410000 */
[----:B--2---:R-:W-:-:S04]  /*4290*/  FMNMX.FTZ R2, R5, R23, !PT ;  /* 0x0000001705027209 */ /* 0x004fc80007810000 */
[----:B------:R-:W-:Y:S01]  /*42a0*/  FSEL R13, R13, RZ, P0 ;  /* 0x000000ff0d0d7208 */ /* 0x000fe20000000000 */
[----:B------:R-:W1:Y:S04]  /*42b0*/  SHFL.BFLY PT, R5, R2, 0x1, 0x1f ;  /* 0x0c201f0002057f89 */ /* 0x000e6800000e0000 */
[--C-:B------:R-:W-:Y:S02]  /*42c0*/  FFMA.FTZ R12, R12, c[0x0][0x2d0], -R13.reuse ;  /* 0x0000b4000c0c7a23 */ /* 0x100fe4000001080d */
[--C-:B------:R-:W-:Y:S02]  /*42d0*/  FFMA.FTZ R14, R14, c[0x0][0x2d0], -R13.reuse ;  /* 0x0000b4000e0e7a23 */ /* 0x100fe4000001080d */
[----:B------:R2:W-:Y:S01]  /*42e0*/  MUFU.EX2 R98, R12 ;  /* 0x0000000c00627308 */ /* 0x0005e20000000800 */
[----:B------:R-:W-:-:S02]  /*42f0*/  FFMA.FTZ R10, R10, c[0x0][0x2d0], -R13 ;  /* 0x0000b4000a0a7a23 */ /* 0x000fc4000001080d */
[--C-:B------:R-:W-:Y:S02]  /*4300*/  FFMA.FTZ R9, R9, c[0x0][0x2d0], -R13.reuse ;  /* 0x0000b40009097a23 */ /* 0x100fe4000001080d */
[--C-:B------:R-:W-:Y:S02]  /*4310*/  FFMA.FTZ R8, R8, c[0x0][0x2d0], -R13.reuse ;  /* 0x0000b40008087a23 */ /* 0x100fe4000001080d */
[--C-:B------:R-:W-:Y:S01]  /*4320*/  FFMA.FTZ R7, R7, c[0x0][0x2d0], -R13.reuse ;  /* 0x0000b40007077a23 */ /* 0x100fe2000001080d */
[----:B------:R-:W-:Y:S01]  /*4330*/  MUFU.EX2 R100, R14 ;  /* 0x0000000e00647308 */ /* 0x000fe20000000800 */
[--C-:B------:R-:W-:Y:S02]  /*4340*/  FFMA.FTZ R11, R11, c[0x0][0x2d0], -R13.reuse ;  /* 0x0000b4000b0b7a23 */ /* 0x100fe4000001080d */
[----:B------:R-:W-:Y:S01]  /*4350*/  FFMA.FTZ R6, R6, c[0x0][0x2d0], -R13 ;  /* 0x0000b40006067a23 */ /* 0x000fe2000001080d */
[----:B-1----:R-:W-:-:S04]  /*4360*/  FMNMX.FTZ R2, R5, R2, !PT ;  /* 0x0000000205027209 */ /* 0x002fc80007810000 */
[----:B------:R-:W-:Y:S01]  /*4370*/  MUFU.EX2 R91, R10 ;  /* 0x0000000a005b7308 */ /* 0x000fe20000000800 */
[C---:B------:R-:W-:Y:S01]  /*4380*/  FSETP.NEU.FTZ.AND P0, PT, R2.reuse, -INF , PT ;  /* 0xff8000000200780b */ /* 0x040fe20003f1d000 */
[----:B--2---:R-:W-:-:S06]  /*4390*/  FMUL.FTZ R12, R2, c[0x0][0x2d0] ;  /* 0x0000b400020c7a20 */ /* 0x004fcc0000410000 */
[----:B------:R-:W1:Y:S01]  /*43a0*/  MUFU.EX2 R90, R9 ;  /* 0x00000009005a7308 */ /* 0x000e620000000800 */
[----:B------:R-:W-:Y:S02]  /*43b0*/  FSEL R12, R12, RZ, P0 ;  /* 0x000000ff0c0c7208 */ /* 0x000fe40000000000 */
[----:B------:R-:W-:-:S03]  /*43c0*/  PLOP3.LUT P0, PT, PT, PT, UP0, 0x40, 0x0 ;  /* 0x000000000000781c */ /* 0x000fc60003f0e808 */
[--C-:B------:R-:W-:Y:S02]  /*43d0*/  FFMA.FTZ R3, R19, c[0x0][0x2d0], -R12.reuse ;  /* 0x0000b40013037a23 */ /* 0x100fe4000001080c */
[--C-:B------:R-:W-:Y:S01]  /*43e0*/  FFMA.FTZ R15, R15, c[0x0][0x2d0], -R12.reuse ;  /* 0x0000b4000f0f7a23 */ /* 0x100fe2000001080c */
[----:B------:R1:W-:Y:S01]  /*43f0*/  MUFU.EX2 R93, R8 ;  /* 0x00000008005d7308 */ /* 0x0003e20000000800 */
[----:B------:R-:W-:-:S07]  /*4400*/  FFMA.FTZ R20, R20, c[0x0][0x2d0], -R12 ;  /* 0x0000b40014147a23 */ /* 0x000fce000001080c */
[----:B------:R2:W-:Y:S08]  /*4410*/  MUFU.EX2 R14, R3 ;  /* 0x00000003000e7308 */ /* 0x0005f00000000800 */
[----:B------:R-:W-:Y:S01]  /*4420*/  MUFU.EX2 R88, R15 ;  /* 0x0000000f00587308 */ /* 0x000fe20000000800 */
[----:B-1----:R-:W-:Y:S01]  /*4430*/  F2FP.BF16.PACK_AB R8, R90, R91 ;  /* 0x0000005b5a08723e */ /* 0x002fe200000010ff */
[----:B--2---:R-:W-:-:S06]  /*4440*/  FFMA.FTZ R3, R18, c[0x0][0x2d0], -R12 ;  /* 0x0000b40012037a23 */ /* 0x004fcc000001080c */
[----:B------:R-:W1:Y:S08]  /*4450*/  MUFU.EX2 R92, R7 ;  /* 0x00000007005c7308 */ /* 0x000e700000000800 */
[----:B------:R-:W2:Y:S08]  /*4460*/  MUFU.EX2 R15, R20 ;  /* 0x00000014000f7308 */ /* 0x000eb00000000800 */
[----:B------:R3:W4:Y:S01]  /*4470*/  MUFU.EX2 R89, R3 ;  /* 0x0000000300597308 */ /* 0x0007220000000800 */
[----:B-1----:R-:W-:-:S07]  /*4480*/  F2FP.BF16.PACK_AB R10, R92, R93 ;  /* 0x0000005d5c0a723e */ /* 0x002fce00000010ff */
[----:B------:R4:W-:Y:S01]  /*4490*/  MUFU.EX2 R99, R11 ;  /* 0x0000000b00637308 */ /* 0x0009e20000000800 */
[----:B--2---:R-:W-:Y:S01]  /*44a0*/  F2FP.BF16.PACK_AB R9, R15, R88 ;  /* 0x000000580f09723e */ /* 0x004fe200000010ff */
[----:B---3--:R-:W-:-:S06]  /*44b0*/  FFMA.FTZ R3, R17, c[0x0][0x2d0], -R12 ;  /* 0x0000b40011037a23 */ /* 0x008fcc000001080c */
[----:B------:R-:W1:Y:S01]  /*44c0*/  MUFU.EX2 R96, R6 ;  /* 0x0000000600607308 */ /* 0x000e620000000800 */
[----:B----4-:R-:W-:-:S07]  /*44d0*/  F2FP.BF16.PACK_AB R11, R89, R14 ;  /* 0x0000000e590b723e */ /* 0x010fce00000010ff */
[----:B------:R2:W-:Y:S01]  /*44e0*/  MUFU.EX2 R94, R3 ;  /* 0x00000003005e7308 */ /* 0x0005e20000000800 */
[----:B------:R-:W-:Y:S01]  /*44f0*/  HMMA.16816.F32.BF16 R40, R8, R24, RZ ;  /* 0x000000180828723c */ /* 0x000fe200000418ff */
[----:B-1----:R-:W-:Y:S02]  /*4500*/  F2FP.BF16.PACK_AB R4, R98, R96 ;  /* 0x000000606204723e */ /* 0x002fe400000010ff */
[----:B------:R-:W-:-:S05]  /*4510*/  F2FP.BF16.PACK_AB R6, R100, R99 ;  /* 0x000000636406723e */ /* 0x000fca00000010ff */
[----:B------:R-:W-:Y:S01]  /*4520*/  HMMA.16816.F32.BF16 R56, R8, R28, RZ ;  /* 0x0000001c0838723c */ /* 0x000fe200000418ff */
[----:B--2---:R-:W-:-:S04]  /*4530*/  FFMA.FTZ R3, R16, c[0x0][0x2d0], -R12 ;  /* 0x0000b40010037a23 */ /* 0x004fc8000001080c */
[----:B------:R1:W2:Y:S03]  /*4540*/  MUFU.EX2 R95, R3 ;  /* 0x00000003005f7308 */ /* 0x0002a60000000800 */
[C---:B------:R-:W-:Y:S08]  /*4550*/  HMMA.16816.F32.BF16 R16, R8.reuse, R38, RZ ;  /* 0x000000260810723c */ /* 0x040ff000000418ff */
[----:B------:R-:W-:Y:S01]  /*4560*/  HMMA.16816.F32.BF16 R44, R8, R30, RZ ;  /* 0x0000001e082c723c */ /* 0x000fe200000418ff */
[----:B-1----:R-:W-:Y:S01]  /*4570*/  FFMA.FTZ R3, R21, c[0x0][0x2d0], -R12 ;  /* 0x0000b40015037a23 */ /* 0x002fe2000001080c */
[----:B--2---:R-:W-:-:S06]  /*4580*/  F2FP.BF16.PACK_AB R5, R95, R94 ;  /* 0x0000005e5f05723e */ /* 0x004fcc00000010ff */
[----:B------:R-:W-:Y:S01]  /*4590*/  HMMA.16816.F32.BF16 R28, R8, R50, RZ ;  /* 0x00000032081c723c */ /* 0x000fe200000418ff */
[----:B------:R1:W-:Y:S02]  /*45a0*/  MUFU.EX2 R97, R3 ;  /* 0x0000000300617308 */ /* 0x0003e40000000800 */
[----:B-1----:R-:W-:-:S05]  /*45b0*/  FFMA.FTZ R3, R22, c[0x0][0x2d0], -R12 ;  /* 0x0000b40016037a23 */ /* 0x002fca000001080c */
[C---:B------:R-:W-:Y:S01]  /*45c0*/  HMMA.16816.F32.BF16 R20, R8.reuse, R36, RZ ;  /* 0x000000240814723c */ /* 0x040fe200000418ff */
[----:B------:R-:W1:Y:S07]  /*45d0*/  MUFU.EX2 R103, R3 ;  /* 0x0000000300677308 */ /* 0x000e6e0000000800 */
[C---:B------:R-:W-:Y:S08]  /*45e0*/  HMMA.16816.F32.BF16 R36, R8.reuse, R26, RZ ;  /* 0x0000001a0824723c */ /* 0x040ff000000418ff */
[----:B------:R-:W-:Y:S01]  /*45f0*/  HMMA.16816.F32.BF16 R24, R8, R52, RZ ;  /* 0x000000340818723c */ /* 0x000fe200000418ff */
[----:B-1----:R-:W-:-:S07]  /*4600*/  F2FP.BF16.PACK_AB R7, R103, R97 ;  /* 0x000000616707723e */ /* 0x002fce00000010ff */
[----:B------:R-:W-:Y:S08]  /*4610*/  HMMA.16816.F32.BF16 R120, R4, R34, R16 ;  /* 0x000000220478723c */ /* 0x000ff00000041810 */
[----:B------:R-:W-:Y:S08]  /*4620*/  HMMA.16816.F32.BF16 R16, R8, R80, RZ ;  /* 0x000000500810723c */ /* 0x000ff000000418ff */
[----:B------:R-:W-:Y:S08]  /*4630*/  HMMA.16816.F32.BF16 R164, R4, R32, R20 ;  /* 0x0000002004a4723c */ /* 0x000ff00000041814 */
[----:B------:R-:W-:Y:S01]  /*4640*/  HMMA.16816.F32.BF16 R32, R8, R48, RZ ;  /* 0x000000300820723c */ /* 0x000fe200000418ff */
[----:B------:R-:W1:Y:S01]  /*4650*/  LDSM.16.MT88.4 R48, [R252+0x2100] ;  /* 0x00210000fc30783b */ /* 0x000e620000004200 */
[----:B------:R-:W-:Y:S01]  /*4660*/  IMAD.MOV.U32 R130, RZ, RZ, R122 ;  /* 0x000000ffff827224 */ /* 0x000fe200078e007a */
[----:B------:R-:W-:Y:S01]  /*4670*/  MOV R129, R123 ;  /* 0x0000007b00817202 */ /* 0x000fe20000000f00 */
[----:B------:R-:W-:-:S02]  /*4680*/  IMAD.MOV.U32 R128, RZ, RZ, R120 ;  /* 0x000000ffff807224 */ /* 0x000fc400078e0078 */
[----:B------:R-:W-:Y:S02]  /*4690*/  IMAD.MOV.U32 R127, RZ, RZ, R121 ;  /* 0x000000ffff7f7224 */ /* 0x000fe400078e0079 */
[C---:B------:R-:W-:Y:S08]  /*46a0*/  HMMA.16816.F32.BF16 R24, R4.reuse, R60, R24 ;  /* 0x0000003c0418723c */ /* 0x040ff00000041818 */
[C---:B------:R-:W-:Y:S08]  /*46b0*/  HMMA.16816.F32.BF16 R16, R4.reuse, R84, R16 ;  /* 0x000000540410723c */ /* 0x040ff00000041810 */
[----:B------:R-:W-:Y:S01]  /*46c0*/  HMMA.16816.F32.BF16 R148, R4, R78, R44 ;  /* 0x0000004e0494723c */ /* 0x000fe2000004182c */
[----:B------:R-:W-:Y:S07]  /*46d0*/  LDSM.16.MT88.4 R44, [R248+0x4100] ;  /* 0x00410000f82c783b */ /* 0x000fee0000004200 */
[----:B------:R-:W-:Y:S01]  /*46e0*/  MOV R145, R25 ;  /* 0x0000001900917202 */ /* 0x000fe20000000f00 */
[----:B------:R-:W-:Y:S01]  /*46f0*/  IMAD.MOV.U32 R144, RZ, RZ, R26 ;  /* 0x000000ffff907224 */ /* 0x000fe200078e001a */
[----:B------:R-:W-:Y:S01]  /*4700*/  MOV R138, R24 ;  /* 0x00000018008a7202 */ /* 0x000fe20000000f00 */
[----:B------:R-:W-:Y:S01]  /*4710*/  IMAD.MOV.U32 R139, RZ, RZ, R27 ;  /* 0x000000ffff8b7224 */ /* 0x000fe200078e001b */
[----:B------:R-:W-:Y:S01]  /*4720*/  HMMA.16816.F32.BF16 R20, R8, R54, RZ ;  /* 0x000000360814723c */ /* 0x000fe200000418ff */
[----:B------:R-:W2:Y:S03]  /*4730*/  LDSM.16.MT88.4 R24, [R252+0x2900] ;  /* 0x00290000fc18783b */ /* 0x000ea60000004200 */
[----:B------:R-:W-:Y:S01]  /*4740*/  IMAD.MOV.U32 R137, RZ, RZ, R19 ;  /* 0x000000ffff897224 */ /* 0x000fe200078e0013 */
[----:B------:R-:W-:Y:S01]  /*4750*/  MOV R131, R17 ;  /* 0x0000001100837202 */ /* 0x000fe20000000f00 */
[----:B------:R-:W-:Y:S01]  /*4760*/  IMAD.MOV.U32 R136, RZ, RZ, R18 ;  /* 0x000000ffff887224 */ /* 0x000fe200078e0012 */
[----:B------:R-:W-:Y:S01]  /*4770*/  LDSM.16.MT88.4 R52, [R249+0x4100] ;  /* 0x00410000f934783b */ /* 0x000fe20000004200 */
[----:B------:R-:W-:Y:S01]  /*4780*/  HMMA.16816.F32.BF16 R120, R4, R68, R40 ;  /* 0x000000440478723c */ /* 0x000fe20000041828 */
[----:B------:R-:W-:-:S02]  /*4790*/  IMAD.MOV.U32 R80, RZ, RZ, R16 ;  /* 0x000000ffff507224 */ /* 0x000fc400078e0010 */
[----:B------:R-:W3:Y:S05]  /*47a0*/  LDSM.16.MT88.4 R40, [R251+0x2900] ;  /* 0x00290000fb28783b */ /* 0x000eea0000004200 */
[C---:B------:R-:W-:Y:S08]  /*47b0*/  HMMA.16816.F32.BF16 R28, R4.reuse, R66, R28 ;  /* 0x00000042041c723c */ /* 0x040ff0000004181c */
[----:B------:R-:W-:Y:S08]  /*47c0*/  HMMA.16816.F32.BF16 R32, R4, R64, R32 ;  /* 0x000000400420723c */ /* 0x000ff00000041820 */
[----:B-1----:R-:W-:Y:S01]  /*47d0*/  HMMA.16816.F32.BF16 R16, R8, R48, RZ ;  /* 0x000000300810723c */ /* 0x002fe200000418ff */
[----:B------:R-:W-:Y:S01]  /*47e0*/  IMAD.MOV.U32 R124, RZ, RZ, R120 ;  /* 0x000000ffff7c7224 */ /* 0x000fe200078e0078 */
[----:B------:R-:W-:Y:S01]  /*47f0*/  MOV R126, R122 ;  /* 0x0000007a007e7202 */ /* 0x000fe20000000f00 */
[----:B------:R-:W-:Y:S01]  /*4800*/  IMAD.MOV.U32 R125, RZ, RZ, R123 ;  /* 0x000000ffff7d7224 */ /* 0x000fe200078e007b */
[----:B------:R-:W-:-:S04]  /*4810*/  MOV R123, R121 ;  /* 0x00000079007b7202 */ /* 0x000fc80000000f00 */
[C---:B------:R-:W-:Y:S01]  /*4820*/  HMMA.16816.F32.BF16 R156, R4.reuse, R76, R56 ;  /* 0x0000004c049c723c */ /* 0x040fe20000041838 */
[----:B------:R-:W1:Y:S01]  /*4830*/  LDSM.16.MT88.4 R56, [R248+0x4900] ;  /* 0x00490000f838783b */ /* 0x000e620000004200 */
[----:B------:R-:W-:Y:S01]  /*4840*/  IMAD.MOV.U32 R153, RZ, RZ, R29 ;  /* 0x000000ffff997224 */ /* 0x000fe200078e001d */
[----:B------:R-:W-:Y:S01]  /*4850*/  MOV R152, R30 ;  /* 0x0000001e00987202 */ /* 0x000fe20000000f00 */
[----:B------:R-:W-:Y:S02]  /*4860*/  IMAD.MOV.U32 R147, RZ, RZ, R31 ;  /* 0x000000ffff937224 */ /* 0x000fe400078e001f */
[----:B------:R-:W-:Y:S02]  /*4870*/  IMAD.MOV.U32 R146, RZ, RZ, R28 ;  /* 0x000000ffff927224 */ /* 0x000fe400078e001c */
[----:B------:R-:W-:Y:S01]  /*4880*/  HMMA.16816.F32.BF16 R140, R4, R70, R36 ;  /* 0x00000046048c723c */ /* 0x000fe20000041824 */
[----:B------:R-:W-:Y:S01]  /*4890*/  IMAD.MOV.U32 R120, RZ, RZ, R32 ;  /* 0x000000ffff787224 */ /* 0x000fe200078e0020 */
[----:B------:R-:W-:Y:S01]  /*48a0*/  MOV R118, R34 ;  /* 0x0000002200767202 */ /* 0x000fe20000000f00 */
[----:B------:R-:W-:-:S02]  /*48b0*/  IMAD.MOV.U32 R81, RZ, RZ, R33 ;  /* 0x000000ffff517224 */ /* 0x000fc400078e0021 */
[----:B------:R-:W-:-:S03]  /*48c0*/  IMAD.MOV.U32 R119, RZ, RZ, R35 ;  /* 0x000000ffff777224 */ /* 0x000fc600078e0023 */
[----:B------:R-:W-:Y:S01]  /*48d0*/  HMMA.16816.F32.BF16 R64, R4, R62, R20 ;  /* 0x0000003e0440723c */ /* 0x000fe20000041814 */
[----:B------:R-:W4:Y:S07]  /*48e0*/  LDSM.16.MT88.4 R60, [R252+0x4100] ;  /* 0x00410000fc3c783b */ /* 0x000f2e0000004200 */
[C---:B------:R-:W-:Y:S08]  /*48f0*/  HMMA.16816.F32.BF16 R20, R8.reuse, R82, RZ ;  /* 0x000000520814723c */ /* 0x040ff000000418ff */
[C---:B------:R-:W-:Y:S01]  /*4900*/  HMMA.16816.F32.BF16 R36, R8.reuse, R50, RZ ;  /* 0x000000320824723c */ /* 0x040fe200000418ff */
[----:B------:R-:W5:Y:S07]  /*4910*/  LDSM.16.MT88.4 R48, [R249+0x4900] ;  /* 0x00490000f930783b */ /* 0x000f6e0000004200 */
[C---:B------:R-:W-:Y:S08]  /*4920*/  HMMA.16816.F32.BF16 R28, R8.reuse, R74, RZ ;  /* 0x0000004a081c723c */ /* 0x040ff000000418ff */
[----:B------:R-:W-:Y:S08]  /*4930*/  HMMA.16816.F32.BF16 R32, R8, R72, RZ ;  /* 0x000000480820723c */ /* 0x000ff000000418ff */
[----:B--2---:R-:W-:Y:S08]  /*4940*/  HMMA.16816.F32.BF16 R72, R4, R24, R16 ;  /* 0x000000180448723c */ /* 0x004ff00000041810 */
[----:B------:R-:W-:Y:S07]  /*4950*/  HMMA.16816.F32.BF16 R16, R8, R44, RZ ;  /* 0x0000002c0810723c */ /* 0x000fee00000418ff */
[----:B------:R-:W-:Y:S01]  /*4960*/  IMAD.MOV.U32 R44, RZ, RZ, R130 ;  /* 0x000000ffff2c7224 */ /* 0x000fe200078e0082 */
[----:B------:R-:W-:Y:S01]  /*4970*/  HMMA.16816.F32.BF16 R68, R4, R86, R20 ;  /* 0x000000560444723c */ /* 0x000fe20000041814 */
[----:B------:R-:W-:-:S07]  /*4980*/  IMAD.MOV.U32 R45, RZ, RZ, R129 ;  /* 0x000000ffff2d7224 */ /* 0x000fce00078e0081 */
[C---:B------:R-:W-:Y:S01]  /*4990*/  HMMA.16816.F32.BF16 R76, R4.reuse, R26, R36 ;  /* 0x0000001a044c723c */ /* 0x040fe20000041824 */
[----:B------:R-:W2:Y:S07]  /*49a0*/  LDSM.16.MT88.4 R36, [R252+0x4900] ;  /* 0x00490000fc24783b */ /* 0x000eae0000004200 */
[C---:B---3--:R-:W-:Y:S08]  /*49b0*/  HMMA.16816.F32.BF16 R160, R4.reuse, R42, R28 ;  /* 0x0000002a04a0723c */ /* 0x048ff0000004181c */
[----:B------:R-:W-:Y:S01]  /*49c0*/  HMMA.16816.F32.BF16 R84, R4, R40, R32 ;  /* 0x000000280454723c */ /* 0x000fe20000041820 */
[----:B------:R-:W3:Y:S07]  /*49d0*/  LDSM.16.MT88.4 R40, [R251+0x4100] ;  /* 0x00410000fb28783b */ /* 0x000eee0000004200 */
[----:B------:R-:W-:Y:S07]  /*49e0*/  HMMA.16816.F32.BF16 R24, R8, R54, RZ ;  /* 0x000000360818723c */ /* 0x000fee00000418ff */
[----:B------:R-:W-:Y:S01]  /*49f0*/  MOV R54, R144 ;  /* 0x0000009000367202 */ /* 0x000fe20000000f00 */
[----:B-1----:R-:W-:Y:S01]  /*4a00*/  HMMA.16816.F32.BF16 R16, R4, R56, R16 ;  /* 0x000000380410723c */ /* 0x002fe20000041810 */
[----:B------:R-:W-:Y:S01]  /*4a10*/  IMAD.MOV.U32 R122, RZ, RZ, R163 ;  /* 0x000000ffff7a7224 */ /* 0x000fe200078e00a3 */
[----:B------:R-:W-:Y:S01]  /*4a20*/  MOV R121, R161 ;  /* 0x000000a100797202 */ /* 0x000fe20000000f00 */
[----:B------:R-:W-:-:S02]  /*4a30*/  IMAD.MOV.U32 R83, RZ, RZ, R162 ;  /* 0x000000ffff537224 */ /* 0x000fc400078e00a2 */
[----:B------:R-:W-:Y:S02]  /*4a40*/  IMAD.MOV.U32 R82, RZ, RZ, R160 ;  /* 0x000000ffff527224 */ /* 0x000fe400078e00a0 */
[----:B------:R-:W-:Y:S01]  /*4a50*/  IMAD.MOV.U32 R55, RZ, RZ, R139 ;  /* 0x000000ffff377224 */ /* 0x000fe200078e008b */
[C---:B----4-:R-:W-:Y:S07]  /*4a60*/  HMMA.16816.F32.BF16 R20, R8.reuse, R60, RZ ;  /* 0x0000003c0814723c */ /* 0x050fee00000418ff */
[----:B------:R-:W-:Y:S01]  /*4a70*/  IMAD.MOV.U32 R61, RZ, RZ, R153 ;  /* 0x000000ffff3d7224 */ /* 0x000fe200078e0099 */
[----:B------:R-:W-:Y:S01]  /*4a80*/  HMMA.16816.F32.BF16 R28, R8, R52, RZ ;  /* 0x00000034081c723c */ /* 0x000fe200000418ff */
[----:B------:R-:W-:-:S06]  /*4a90*/  IMAD.MOV.U32 R60, RZ, RZ, R146 ;  /* 0x000000ffff3c7224 */ /* 0x000fcc00078e0092 */
[----:B------:R-:W-:Y:S01]  /*4aa0*/  IMAD.MOV.U32 R53, RZ, RZ, R145 ;  /* 0x000000ffff357224 */ /* 0x000fe200078e0091 */
[----:B-----5:R-:W-:Y:S01]  /*4ab0*/  HMMA.16816.F32.BF16 R160, R4, R50, R24 ;  /* 0x0000003204a0723c */ /* 0x020fe20000041818 */
[----:B------:R-:W1:Y:S01]  /*4ac0*/  LDSM.16.MT88.4 R24, [R251+0x4900] ;  /* 0x00490000fb18783b */ /* 0x000e620000004200 */
[----:B------:R-:W-:Y:S01]  /*4ad0*/  MOV R57, R19 ;  /* 0x0000001300397202 */ /* 0x000fe20000000f00 */
[----:B------:R-:W-:Y:S01]  /*4ae0*/  IMAD.MOV.U32 R56, RZ, RZ, R17 ;  /* 0x000000ffff387224 */ /* 0x000fe200078e0011 */
[----:B------:R-:W-:Y:S01]  /*4af0*/  MOV R3, R16 ;  /* 0x0000001000037202 */ /* 0x000fe20000000f00 */
[----:B------:R-:W-:Y:S02]  /*4b00*/  IMAD.MOV.U32 R0, RZ, RZ, R18 ;  /* 0x000000ffff007224 */ /* 0x000fe400078e0012 */
[----:B------:R-:W-:Y:S01]  /*4b10*/  IMAD.MOV.U32 R52, RZ, RZ, R138 ;  /* 0x000000ffff347224 */ /* 0x000fe200078e008a */
[----:B------:R-:W-:Y:S01]  /*4b20*/  HMMA.16816.F32.BF16 R16, R8, R62, RZ ;  /* 0x0000003e0810723c */ /* 0x000fe200000418ff */
[----:B------:R-:W-:Y:S01]  /*4b30*/  IMAD.MOV.U32 R50, RZ, RZ, R136 ;  /* 0x000000ffff327224 */ /* 0x000fe200078e0088 */
[----:B------:R-:W-:-:S05]  /*4b40*/  MOV R51, R122 ;  /* 0x0000007a00337202 */ /* 0x000fca0000000f00 */
[----:B------:R-:W-:Y:S01]  /*4b50*/  IMAD.MOV.U32 R62, RZ, RZ, R152 ;  /* 0x000000ffff3e7224 */ /* 0x000fe200078e0098 */
[----:B--2---:R-:W-:Y:S01]  /*4b60*/  HMMA.16816.F32.BF16 R184, R4, R36, R20 ;  /* 0x0000002404b8723c */ /* 0x004fe20000041814 */
[----:B------:R-:W-:-:S06]  /*4b70*/  MOV R63, R147 ;  /* 0x00000093003f7202 */ /* 0x000fcc0000000f00 */
[----:B------:R-:W-:Y:S01]  /*4b80*/  MOV R36, R80 ;  /* 0x0000005000247202 */ /* 0x000fe20000000f00 */
[----:B------:R-:W-:Y:S01]  /*4b90*/  HMMA.16816.F32.BF16 R188, R4, R48, R28 ;  /* 0x0000003004bc723c */ /* 0x000fe2000004181c */
[----:B------:R-:W2:Y:S01]  /*4ba0*/  LDSM.16.MT88.4 R28, [R248+0x6100] ;  /* 0x00610000f81c783b */ /* 0x000ea20000004200 */
[----:B------:R-:W-:Y:S01]  /*4bb0*/  IMAD.MOV.U32 R37, RZ, RZ, R131 ;  /* 0x000000ffff257224 */ /* 0x000fe200078e0083 */
[----:B------:R-:W-:-:S04]  /*4bc0*/  MOV R80, R128 ;  /* 0x0000008000507202 */ /* 0x000fc80000000f00 */
[----:B------:R-:W-:Y:S01]  /*4bd0*/  MOV R49, R137 ;  /* 0x0000008900317202 */ /* 0x000fe20000000f00 */
[----:B---3--:R-:W-:Y:S01]  /*4be0*/  HMMA.16816.F32.BF16 R20, R8, R40, RZ ;  /* 0x000000280814723c */ /* 0x008fe200000418ff */
[----:B------:R-:W-:-:S06]  /*4bf0*/  IMAD.MOV.U32 R48, RZ, RZ, R123 ;  /* 0x000000ffff307224 */ /* 0x000fcc00078e007b */
[----:B------:R-:W-:Y:S01]  /*4c00*/  MOV R40, R57 ;  /* 0x0000003900287202 */ /* 0x000fe20000000f00 */
[----:B------:R-:W-:Y:S01]  /*4c10*/  HMMA.16816.F32.BF16 R152, R4, R38, R16 ;  /* 0x000000260498723c */ /* 0x000fe20000041810 */
[----:B------:R-:W-:Y:S01]  /*4c20*/  MOV R41, R82 ;  /* 0x0000005200297202 */ /* 0x000fe20000000f00 */
[----:B------:R-:W-:-:S05]  /*4c30*/  FFMA.FTZ R82, R105, c[0x0][0x2d0], -R13 ;  /* 0x0000b40069527a23 */ /* 0x000fca000001080d */
[----:B------:R-:W-:Y:S01]  /*4c40*/  IMAD.MOV.U32 R38, RZ, RZ, R121 ;  /* 0x000000ffff267224 */ /* 0x000fe200078e0079 */
[----:B------:R-:W-:Y:S01]  /*4c50*/  HMMA.16816.F32.BF16 R16, R8, R42, RZ ;  /* 0x0000002a0810723c */ /* 0x000fe200000418ff */
[----:B------:R-:W-:Y:S02]  /*4c60*/  IMAD.MOV.U32 R39, RZ, RZ, R83 ;  /* 0x000000ffff277224 */ /* 0x000fe400078e0053 */
[----:B------:R-:W-:-:S04]  /*4c70*/  FFMA.FTZ R83, R106, c[0x0][0x2d0], -R13 ;  /* 0x0000b4006a537a23 */ /* 0x000fc8000001080d */
[----:B------:R-:W-:Y:S01]  /*4c80*/  IMAD.MOV.U32 R42, RZ, RZ, R56 ;  /* 0x000000ffff2a7224 */ /* 0x000fe200078e0038 */
[----:B-1----:R-:W-:Y:S01]  /*4c90*/  HMMA.16816.F32.BF16 R144, R4, R24, R20 ;  /* 0x000000180490723c */ /* 0x002fe20000041814 */
[----:B------:R-:W1:Y:S01]  /*4ca0*/  LDSM.16.MT88.4 R20, [R248+0x6900] ;  /* 0x00690000f814783b */ /* 0x000e620000004200 */
[----:B------:R-:W-:Y:S02]  /*4cb0*/  IMAD.MOV.U32 R43, RZ, RZ, R0 ;  /* 0x000000ffff2b7224 */ /* 0x000fe400078e0000 */
[----:B------:R-:W-:Y:S01]  /*4cc0*/  FADD.FTZ R0, R91, R90 ;  /* 0x0000005a5b007221 */ /* 0x000fe20000010000 */
[----:B------:R-:W-:Y:S01]  /*4cd0*/  MOV R90, R3 ;  /* 0x00000003005a7202 */ /* 0x000fe20000000f00 */
[----:B------:R-:W-:Y:S01]  /*4ce0*/  FADD.FTZ R3, R88, R15 ;  /* 0x0000000f58037221 */ /* 0x000fe20000010000 */
[----:B------:R-:W-:Y:S01]  /*4cf0*/  MOV R106, R43 ;  /* 0x0000002b006a7202 */ /* 0x000fe20000000f00 */
[----:B------:R-:W-:Y:S01]  /*4d00*/  HMMA.16816.F32.BF16 R32, R8, R46, RZ ;  /* 0x0000002e0820723c */ /* 0x000fe200000418ff */
[----:B------:R-:W-:-:S02]  /*4d10*/  IMAD.MOV.U32 R91, RZ, RZ, R51 ;  /* 0x000000ffff5b7224 */ /* 0x000fc400078e0033 */
[----:B------:R-:W-:Y:S02]  /*4d20*/  FADD.FTZ R3, R14, R3 ;  /* 0x000000030e037221 */ /* 0x000fe40000010000 */
[----:B------:R-:W-:Y:S02]  /*4d30*/  IMAD.MOV.U32 R105, RZ, RZ, R42 ;  /* 0x000000ffff697224 */ /* 0x000fe400078e002a */
[----:B------:R-:W-:Y:S01]  /*4d40*/  IMAD.MOV.U32 R47, RZ, RZ, R127 ;  /* 0x000000ffff2f7224 */ /* 0x000fe200078e007f */
[----:B------:R-:W-:Y:S01]  /*4d50*/  HMMA.16816.F32.BF16 R136, R4, R26, R16 ;  /* 0x0000001a0488723c */ /* 0x000fe20000041810 */
[----:B------:R-:W3:Y:S01]  /*4d60*/  LDSM.16.MT88.4 R24, [R249+0x6100] ;  /* 0x00610000f918783b */ /* 0x000ee20000004200 */
[----:B------:R-:W-:Y:S02]  /*4d70*/  IMAD.MOV.U32 R46, RZ, RZ, R124 ;  /* 0x000000ffff2e7224 */ /* 0x000fe400078e007c */
[----:B------:R-:W-:Y:S01]  /*4d80*/  FADD.FTZ R3, R89, R3 ;  /* 0x0000000359037221 */ /* 0x000fe20000010000 */
[----:B------:R-:W-:Y:S01]  /*4d90*/  MOV R89, R38 ;  /* 0x0000002600597202 */ /* 0x000fe20000000f00 */
[----:B------:R-:W-:Y:S01]  /*4da0*/  IMAD.MOV.U32 R88, RZ, RZ, R41 ;  /* 0x000000ffff587224 */ /* 0x000fe200078e0029 */
[----:B------:R-:W-:Y:S01]  /*4db0*/  MOV R51, R46 ;  /* 0x0000002e00337202 */ /* 0x000fe20000000f00 */
[----:B--2---:R-:W-:Y:S01]  /*4dc0*/  HMMA.16816.F32.BF16 R16, R8, R28, RZ ;  /* 0x0000001c0810723c */ /* 0x004fe200000418ff */
[----:B------:R-:W-:-:S02]  /*4dd0*/  FADD.FTZ R3, R94, R3 ;  /* 0x000000035e037221 */ /* 0x000fc40000010000 */
[----:B------:R-:W-:Y:S02]  /*4de0*/  IMAD.MOV.U32 R46, RZ, RZ, R80 ;  /* 0x000000ffff2e7224 */ /* 0x000fe400078e0050 */
[----:B------:R-:W-:Y:S02]  /*4df0*/  FADD.FTZ R3, R95, R3 ;  /* 0x000000035f037221 */ /* 0x000fe40000010000 */
[----:B------:R-:W-:Y:S01]  /*4e00*/  IMAD.MOV.U32 R95, RZ, RZ, R49 ;  /* 0x000000ffff5f7224 */ /* 0x000fe200078e0031 */
[----:B------:R-:W-:Y:S01]  /*4e10*/  HMMA.16816.F32.BF16 R180, R4, R58, R32 ;  /* 0x0000003a04b4723c */ /* 0x000fe20000041820 */
[--C-:B------:R-:W-:Y:S02]  /*4e20*/  FFMA.FTZ R28, R116, c[0x0][0x2d0], -R12.reuse ;  /* 0x0000b400741c7a23 */ /* 0x100fe4000001080c */
[----:B------:R-:W-:Y:S01]  /*4e30*/  FFMA.FTZ R49, R113, c[0x0][0x2d0], -R12 ;  /* 0x0000b40071317a23 */ /* 0x000fe2000001080c */
[----:B------:R-:W-:Y:S01]  /*4e40*/  MOV R113, R48 ;  /* 0x0000003000717202 */ /* 0x000fe20000000f00 */
[----:B------:R-:W-:-:S02]  /*4e50*/  IMAD.MOV.U32 R94, RZ, RZ, R50 ;  /* 0x000000ffff5e7224 */ /* 0x000fc400078e0032 */
[----:B------:R-:W-:Y:S01]  /*4e60*/  IMAD.MOV.U32 R34, RZ, RZ, R126 ;  /* 0x000000ffff227224 */ /* 0x000fe200078e007e */
[----:B------:R-:W-:Y:S01]  /*4e70*/  MOV R35, R125 ;  /* 0x0000007d00237202 */ /* 0x000fe20000000f00 */
[----:B------:R-:W-:Y:S02]  /*4e80*/  IMAD.MOV.U32 R32, RZ, RZ, R120 ;  /* 0x000000ffff207224 */ /* 0x000fe400078e0078 */
[----:B------:R-:W-:Y:S02]  /*4e90*/  IMAD.MOV.U32 R33, RZ, RZ, R81 ;  /* 0x000000ffff217224 */ /* 0x000fe400078e0051 */
[--C-:B------:R-:W-:Y:S01]  /*4ea0*/  FFMA.FTZ R29, R110, c[0x0][0x2d0], -R13.reuse ;  /* 0x0000b4006e1d7a23 */ /* 0x100fe2000001080d */
[----:B------:R-:W-:Y:S01]  /*4eb0*/  MOV R116, R32 ;  /* 0x0000002000747202 */ /* 0x000fe20000000f00 */
[--C-:B------:R-:W-:Y:S01]  /*4ec0*/  FFMA.FTZ R81, R104, c[0x0][0x2d0], -R13.reuse ;  /* 0x0000b40068517a23 */ /* 0x100fe2000001080d */
[----:B-1----:R-:W-:Y:S01]  /*4ed0*/  HMMA.16816.F32.BF16 R128, R4, R20, R16 ;  /* 0x000000140480723c */ /* 0x002fe20000041810 */
[----:B------:R-:W-:-:S02]  /*4ee0*/  FFMA.FTZ R80, R102, c[0x0][0x2d0], -R13 ;  /* 0x0000b40066507a23 */ /* 0x000fc4000001080d */
[--C-:B------:R-:W-:Y:S02]  /*4ef0*/  FFMA.FTZ R32, R115, c[0x0][0x2d0], -R12.reuse ;  /* 0x0000b40073207a23 */ /* 0x100fe4000001080c */
[--C-:B------:R-:W-:Y:S01]  /*4f00*/  FFMA.FTZ R48, R111, c[0x0][0x2d0], -R12.reuse ;  /* 0x0000b4006f307a23 */ /* 0x100fe2000001080c */
[----:B------:R-:W-:Y:S01]  /*4f10*/  MOV R111, R45 ;  /* 0x0000002d006f7202 */ /* 0x000fe20000000f00 */
[----:B------:R-:W-:Y:S01]  /*4f20*/  FFMA.FTZ R50, R108, c[0x0][0x2d0], -R12 ;  /* 0x0000b4006c327a23 */ /* 0x000fe2000001080c */
[----:B------:R-:W-:Y:S01]  /*4f30*/  HMMA.16816.F32.BF16 R16, R8, R30, RZ ;  /* 0x0000001e0810723c */ /* 0x000fe200000418ff */
[----:B------:R-:W-:Y:S01]  /*4f40*/  MOV R108, R46 ;  /* 0x0000002e006c7202 */ /* 0x000fe20000000f00 */
[----:B------:R-:W-:Y:S02]  /*4f50*/  IMAD.MOV.U32 R110, RZ, RZ, R44 ;  /* 0x000000ffff6e7224 */ /* 0x000fe400078e002c */
[----:B------:R-:W-:Y:S01]  /*4f60*/  FADD.FTZ R0, R93, R0 ;  /* 0x000000005d007221 */ /* 0x000fe20000010000 */
[----:B------:R-:W-:Y:S01]  /*4f70*/  MOV R93, R37 ;  /* 0x00000025005d7202 */ /* 0x000fe20000000f00 */
[----:B------:R-:W-:-:S02]  /*4f80*/  IMAD.MOV.U32 R104, RZ, RZ, R90 ;  /* 0x000000ffff687224 */ /* 0x000fc400078e005a */
[--C-:B------:R-:W-:Y:S02]  /*4f90*/  FFMA.FTZ R30, R109, c[0x0][0x2d0], -R13.reuse ;  /* 0x0000b4006d1e7a23 */ /* 0x100fe4000001080d */
[----:B------:R-:W-:Y:S02]  /*4fa0*/  FFMA.FTZ R31, R107, c[0x0][0x2d0], -R13 ;  /* 0x0000b4006b1f7a23 */ /* 0x000fe4000001080d */
[----:B------:R-:W-:Y:S02]  /*4fb0*/  IMAD.MOV.U32 R109, RZ, RZ, R47 ;  /* 0x000000ffff6d7224 */ /* 0x000fe400078e002f */
[----:B------:R-:W-:Y:S02]  /*4fc0*/  IMAD.MOV.U32 R107, RZ, RZ, R40 ;  /* 0x000000ffff6b7224 */ /* 0x000fe400078e0028 */
[----:B------:R-:W-:Y:S02]  /*4fd0*/  FADD.FTZ R0, R92, R0 ;  /* 0x000000005c007221 */ /* 0x000fe40000010000 */
[----:B------:R-:W-:-:S02]  /*4fe0*/  IMAD.MOV.U32 R90, RZ, RZ, R39 ;  /* 0x000000ffff5a7224 */ /* 0x000fc400078e0027 */
[----:B------:R-:W-:Y:S02]  /*4ff0*/  FADD.FTZ R0, R96, R0 ;  /* 0x0000000060007221 */ /* 0x000fe40000010000 */
[----:B------:R-:W-:Y:S02]  /*5000*/  IMAD.MOV.U32 R92, RZ, RZ, R36 ;  /* 0x000000ffff5c7224 */ /* 0x000fe400078e0024 */
[----:B------:R-:W-:Y:S01]  /*5010*/  HMMA.16816.F32.BF16 R124, R4, R22, R16 ;  /* 0x00000016047c723c */ /* 0x000fe20000041810 */
[----:B------:R-:W1:Y:S01]  /*5020*/  LDSM.16.MT88.4 R20, [R249+0x6900] ;  /* 0x00690000f914783b */ /* 0x000e620000004200 */
[----:B------:R-:W-:Y:S02]  /*5030*/  FADD.FTZ R0, R98, R0 ;  /* 0x0000000062007221 */ /* 0x000fe40000010000 */
[----:B------:R-:W-:Y:S02]  /*5040*/  IMAD.MOV.U32 R115, RZ, RZ, R35 ;  /* 0x000000ffff737224 */ /* 0x000fe400078e0023 */
[----:B------:R-:W-:-:S02]  /*5050*/  FADD.FTZ R0, R99, R0 ;  /* 0x0000000063007221 */ /* 0x000fc40000010000 */
[----:B---3--:R-:W-:Y:S07]  /*5060*/  HMMA.16816.F32.BF16 R16, R8, R24, RZ ;  /* 0x000000180810723c */ /* 0x008fee00000418ff */
[--C-:B------:R-:W-:Y:S02]  /*5070*/  FFMA.FTZ R25, R117, c[0x0][0x2d0], -R12.reuse ;  /* 0x0000b40075197a23 */ /* 0x100fe4000001080c */
[----:B------:R-:W-:Y:S02]  /*5080*/  IMAD.MOV.U32 R117, RZ, RZ, R33 ;  /* 0x000000ffff757224 */ /* 0x000fe400078e0021 */
[----:B------:R-:W-:-:S02]  /*5090*/  FFMA.FTZ R33, R114, c[0x0][0x2d0], -R12 ;  /* 0x0000b40072217a23 */ /* 0x000fc4000001080c */
[----:B------:R-:W-:Y:S02]  /*50a0*/  FADD.FTZ R24, R100, R0 ;  /* 0x0000000064187221 */ /* 0x000fe40000010000 */
[----:B------:R-:W-:Y:S01]  /*50b0*/  MUFU.EX2 R0, R29 ;  /* 0x0000001d00007308 */ /* 0x000fe20000000800 */
[----:B------:R-:W-:-:S08]  /*50c0*/  IMAD.MOV.U32 R114, RZ, RZ, R34 ;  /* 0x000000ffff727224 */ /* 0x000fd000078e0022 */
[----:B-1----:R-:W-:Y:S08]  /*50d0*/  HMMA.16816.F32.BF16 R120, R4, R20, R16 ;  /* 0x000000140478723c */ /* 0x002ff00000041810 */
[----:B------:R-:W-:Y:S07]  /*50e0*/  HMMA.16816.F32.BF16 R16, R8, R26, RZ ;  /* 0x0000001a0810723c */ /* 0x000fee00000418ff */
[----:B------:R-:W-:-:S02]  /*50f0*/  FFMA.FTZ R26, R112, c[0x0][0x2d0], -R13 ;  /* 0x0000b400701a7a23 */ /* 0x000fc4000001080d */
[----:B------:R-:W-:Y:S02]  /*5100*/  IMAD.MOV.U32 R112, RZ, RZ, R51 ;  /* 0x000000ffff707224 */ /* 0x000fe400078e0033 */
[----:B------:R-:W-:Y:S02]  /*5110*/  FFMA.FTZ R51, R101, c[0x0][0x2d0], -R12 ;  /* 0x0000b40065337a23 */ /* 0x000fe4000001080c */
[----:B------:R-:W-:Y:S02]  /*5120*/  FADD.FTZ R27, R97, R3 ;  /* 0x00000003611b7221 */ /* 0x000fe40000010000 */
[----:B------:R-:W1:Y:S09]  /*5130*/  MUFU.EX2 R3, R26 ;  /* 0x0000001a00037308 */ /* 0x000e720000000800 */
[----:B------:R-:W-:Y:S01]  /*5140*/  HMMA.16816.F32.BF16 R56, R4, R22, R16 ;  /* 0x000000160438723c */ /* 0x000fe20000041810 */
[----:B------:R-:W2:Y:S04]  /*5150*/  LDSM.16.MT88.4 R20, [R252+0x6100] ;  /* 0x00610000fc14783b */ /* 0x000ea80000004200 */
[----:B------:R-:W3:Y:S03]  /*5160*/  LDSM.16.MT88.4 R16, [R252+0x6900] ;  /* 0x00690000fc10783b */ /* 0x000ee60000004200 */
[----:B--2---:R-:W-:Y:S11]  /*5170*/  HMMA.16816.F32.BF16 R12, R8, R20, RZ ;  /* 0x00000014080c723c */ /* 0x004ff600000418ff */
[----:B------:R-:W-:Y:S11]  /*5180*/  @!UPT UIADD3 URZ, URZ, URZ, URZ ;  /* 0x0000003f3f3ff290 */ /* 0x000ff6000fffe03f */
[----:B------:R-:W-:Y:S02]  /*5190*/  @!UPT UIADD3 URZ, URZ, URZ, URZ ;  /* 0x0000003f3f3ff290 */ /* 0x000fe4000fffe03f */
[----:B---3--:R-:W-:Y:S08]  /*51a0*/  HMMA.16816.F32.BF16 R44, R4, R16, R12 ;  /* 0x00000010042c723c */ /* 0x008ff0000004180c */
[----:B------:R-:W-:Y:S11]  /*51b0*/  HMMA.16816.F32.BF16 R12, R8, R22, RZ ;  /* 0x00000016080c723c */ /* 0x000ff600000418ff */
[----:B------:R-:W-:Y:S11]  /*51c0*/  @!UPT UIADD3 URZ, URZ, URZ, URZ ;  /* 0x0000003f3f3ff290 */ /* 0x000ff6000fffe03f */
[----:B------:R-:W-:Y:S02]  /*51d0*/  @!UPT UIADD3 URZ, URZ, URZ, URZ ;  /* 0x0000003f3f3ff290 */ /* 0x000fe4000fffe03f */
[----:B------:R-:W-:Y:S01]  /*51e0*/  HMMA.16816.F32.BF16 R40, R4, R18, R12 ;  /* 0x000000120428723c */ /* 0x000fe2000004180c */
[----:B------:R-:W2:Y:S07]  /*51f0*/  LDSM.16.MT88.4 R12, [R251+0x6100] ;  /* 0x00610000fb0c783b */ /* 0x000eae0000004200 */
[C---:B--2---:R-:W-:Y:S08]  /*5200*/  HMMA.16816.F32.BF16 R16, R8.reuse, R12, RZ ;  /* 0x0000000c0810723c */ /* 0x044ff000000418ff */
[----:B------:R-:W-:Y:S01]  /*5210*/  HMMA.16816.F32.BF16 R8, R8, R14, RZ ;  /* 0x0000000e0808723c */ /* 0x000fe200000418ff */
[----:B------:R-:W2:Y:S11]  /*5220*/  LDSM.16.MT88.4 R12, [R251+0x6900] ;  /* 0x00690000fb0c783b */ /* 0x000eb60000004200 */
[----:B------:R-:W-:Y:S04]  /*5230*/  @!UPT UIADD3 URZ, URZ, URZ, URZ ;  /* 0x0000003f3f3ff290 */ /* 0x000fe8000fffe03f */
[C---:B--2---:R-:W-:Y:S01]  /*5240*/  HMMA.16816.F32.BF16 R36, R4.reuse, R12, R16 ;  /* 0x0000000c0424723c */ /* 0x044fe20000041810 */
[----:B------:R-:W-:Y:S07]  /*5250*/  MUFU.EX2 R12, R33 ;  /* 0x00000021000c7308 */ /* 0x000fee0000000800 */
[----:B------:R-:W-:Y:S01]  /*5260*/  HMMA.16816.F32.BF16 R20, R4, R14, R8 ;  /* 0x0000000e0414723c */ /* 0x000fe20000041808 */
[----:B------:R-:W2:Y:S06]  /*5270*/  MUFU.EX2 R5, R30 ;  /* 0x0000001e00057308 */ /* 0x000eac0000000800 */
[----:B-1----:R-:W-:-:S02]  /*5280*/  FADD.FTZ R4, R3, R24 ;  /* 0x0000001803047221 */ /* 0x002fc40000010000 */
[----:B------:R-:W1:Y:S01]  /*5290*/  MUFU.EX2 R6, R31 ;  /* 0x0000001f00067308 */ /* 0x000e620000000800 */
[----:B------:R-:W-:Y:S02]  /*52a0*/  FADD.FTZ R10, R103, R27 ;  /* 0x0000001b670a7221 */ /* 0x000fe40000010000 */
[C---:B------:R-:W-:Y:S01]  /*52b0*/  FADD.FTZ R9, R0.reuse, R4 ;  /* 0x0000000400097221 */ /* 0x040fe20000010000 */
[----:B------:R-:W-:-:S04]  /*52c0*/  F2FP.BF16.PACK_AB R4, R0, R3 ;  /* 0x000000030004723e */ /* 0x000fc800000010ff */
[----:B------:R-:W3:Y:S01]  /*52d0*/  MUFU.EX2 R8, R25 ;  /* 0x0000001900087308 */ /* 0x000ee20000000800 */
[----:B--2---:R-:W-:-:S07]  /*52e0*/  FADD.FTZ R0, R5, R9 ;  /* 0x0000000905007221 */ /* 0x004fce0000010000 */
[----:B------:R-:W2:Y:S01]  /*52f0*/  MUFU.EX2 R7, R28 ;  /* 0x0000001c00077308 */ /* 0x000ea20000000800 */
[C---:B-1----:R-:W-:Y:S01]  /*5300*/  FADD.FTZ R14, R6.reuse, R0 ;  /* 0x00000000060e7221 */ /* 0x042fe20000010000 */
[----:B------:R-:W-:Y:S01]  /*5310*/  F2FP.BF16.PACK_AB R6, R6, R5 ;  /* 0x000000050606723e */ /* 0x000fe200000010ff */
[----:B---3--:R-:W-:-:S05]  /*5320*/  FADD.FTZ R3, R8, R10 ;  /* 0x0000000a08037221 */ /* 0x008fca0000010000 */
[----:B------:R-:W1:Y:S01]  /*5330*/  MUFU.EX2 R0, R32 ;  /* 0x0000002000007308 */ /* 0x000e620000000800 */
[C---:B--2---:R-:W-:Y:S01]  /*5340*/  F2FP.BF16.PACK_AB R5, R7.reuse, R8 ;  /* 0x000000080705723e */ /* 0x044fe200000010ff */
[----:B------:R-:W-:Y:S01]  /*5350*/  FADD.FTZ R3, R7, R3 ;  /* 0x0000000307037221 */ /* 0x000fe20000010000 */
[----:B------:R-:W2:Y:S01]  /*5360*/  LDSM.16.MT88.4 R8, [R248+0x1100] ;  /* 0x00110000f808783b */ /* 0x000ea20000004200 */
[----:B-1----:R-:W-:Y:S02]  /*5370*/  F2FP.BF16.PACK_AB R7, R12, R0 ;  /* 0x000000000c07723e */ /* 0x002fe400000010ff */
[----:B------:R-:W-:-:S05]  /*5380*/  FADD.FTZ R13, R0, R3 ;  /* 0x00000003000d7221 */ /* 0x000fca0000010000 */
[C---:B--2---:R-:W-:Y:S08]  /*5390*/  HMMA.16816.F32.BF16 R164, R4.reuse, R8, R164 ;  /* 0x0000000804a4723c */ /* 0x044ff000000418a4 */
        /* <DEDUP_REMOVED lines=28> */
[----:B------:R-:W1:Y:S04]  /*5560*/  LDSM.16.MT88.4 R8, [R252+0x5100] ;  /* 0x00510000fc08783b */ /* 0x000e680000004200 */
[----:B------:R-:W-:Y:S03]  /*5570*/  LDSM.16.MT88.4 R160, [R248+0x1900] ;  /* 0x00190000f8a0783b */ /* 0x000fe60000004200 */
[C---:B-1----:R-:W-:Y:S11]  /*5580*/  HMMA.16816.F32.BF16 R112, R4.reuse, R8, R184 ;  /* 0x000000080470723c */ /* 0x042ff600000418b8 */
[----:B------:R-:W-:Y:S11]  /*5590*/  @!UPT UIADD3 URZ, URZ, URZ, URZ ;  /* 0x0000003f3f3ff290 */ /* 0x000ff6000fffe03f */
[----:B------:R-:W-:Y:S02]  /*55a0*/  @!UPT UIADD3 URZ, URZ, URZ, URZ ;  /* 0x0000003f3f3ff290 */ /* 0x000fe4000fffe03f */
[----:B------:R-:W-:Y:S01]  /*55b0*/  MOV R9, R115 ;  /* 0x0000007300097202 */ /* 0x000fe20000000f00 */
[----:B------:R-:W-:Y:S02]  /*55c0*/  IMAD.MOV.U32 R8, RZ, RZ, R112 ;  /* 0x000000ffff087224 */ /* 0x000fe400078e0070 */
[----:B------:R-:W-:Y:S02]  /*55d0*/  IMAD.MOV.U32 R110, RZ, RZ, R113 ;  /* 0x000000ffff6e7224 */ /* 0x000fe400078e0071 */
[----:B------:R-:W-:Y:S02]  /*55e0*/  IMAD.MOV.U32 R109, RZ, RZ, R114 ;  /* 0x000000ffff6d7224 */ /* 0x000fe400078e0072 */
[C---:B------:R-:W-:Y:S07]  /*55f0*/  HMMA.16816.F32.BF16 R112, R4.reuse, R10, R152 ;  /* 0x0000000a0470723c */ /* 0x040fee0000041898 */
[----:B------:R-:W-:Y:S01]  /*5600*/  IMAD.MOV.U32 R155, RZ, RZ, R9 ;  /* 0x000000ffff9b7224 */ /* 0x000fe200078e0009 */
[----:B------:R-:W-:Y:S01]  /*5610*/  MOV R152, R8 ;  /* 0x0000000800987202 */ /* 0x000fe20000000f00 */
[----:B------:R-:W-:Y:S01]  /*5620*/  IMAD.MOV.U32 R154, RZ, RZ, R109 ;  /* 0x000000ffff9a7224 */ /* 0x000fe200078e006d */
[----:B------:R-:W1:Y:S01]  /*5630*/  LDSM.16.MT88.4 R8, [R251+0x5100] ;  /* 0x00510000fb08783b */ /* 0x000e620000004200 */
[----:B------:R-:W-:Y:S11]  /*5640*/  MOV R153, R110 ;  /* 0x0000006e00997202 */ /* 0x000ff60000000f00 */
[----:B------:R-:W-:Y:S02]  /*5650*/  @!UPT UIADD3 URZ, URZ, URZ, URZ ;  /* 0x0000003f3f3ff290 */ /* 0x000fe4000fffe03f */
[----:B------:R-:W-:Y:S01]  /*5660*/  IMAD.MOV.U32 R108, RZ, RZ, R113 ;  /* 0x000000ffff6c7224 */ /* 0x000fe200078e0071 */
[----:B------:R-:W-:Y:S01]  /*5670*/  MOV R15, R114 ;  /* 0x00000072000f7202 */ /* 0x000fe20000000f00 */
[----:B------:R-:W-:Y:S02]  /*5680*/  IMAD.MOV.U32 R3, RZ, RZ, R115 ;  /* 0x000000ffff037224 */ /* 0x000fe400078e0073 */
[----:B------:R-:W-:Y:S01]  /*5690*/  IMAD.MOV.U32 R0, RZ, RZ, R112 ;  /* 0x000000ffff007224 */ /* 0x000fe200078e0070 */
[C---:B-1----:R-:W-:Y:S07]  /*56a0*/  HMMA.16816.F32.BF16 R188, R4.reuse, R8, R144 ;  /* 0x0000000804bc723c */ /* 0x042fee0000041890 */
[----:B------:R-:W-:Y:S01]  /*56b0*/  IMAD.MOV.U32 R145, RZ, RZ, R108 ;  /* 0x000000ffff917224 */ /* 0x000fe200078e006c */
[C---:B------:R-:W-:Y:S01]  /*56c0*/  HMMA.16816.F32.BF16 R112, R4.reuse, R10, R136 ;  /* 0x0000000a0470723c */ /* 0x040fe20000041888 */
[----:B------:R-:W1:Y:S01]  /*56d0*/  LDSM.16.MT88.4 R8, [R248+0x7100] ;  /* 0x00710000f808783b */ /* 0x000e620000004200 */
[----:B------:R-:W-:Y:S01]  /*56e0*/  IMAD.MOV.U32 R146, RZ, RZ, R15 ;  /* 0x000000ffff927224 */ /* 0x000fe200078e000f */
[----:B------:R-:W-:Y:S01]  /*56f0*/  MOV R147, R3 ;  /* 0x0000000300937202 */ /* 0x000fe20000000f00 */
[----:B------:R-:W-:Y:S01]  /*5700*/  IMAD.MOV.U32 R144, RZ, RZ, R0 ;  /* 0x000000ffff907224 */ /* 0x000fe200078e0000 */
[----:B------:R-:W-:Y:S01]  /*5710*/  MUFU.EX2 R3, R83 ;  /* 0x0000005300037308 */ /* 0x000fe20000000800 */
[----:B------:R-:W-:Y:S07]  /*5720*/  LDSM.16.MT88.4 R136, [R251+0x1900] ;  /* 0x00190000fb88783b */ /* 0x000fee0000004200 */
[----:B------:R-:W2:Y:S01]  /*5730*/  MUFU.EX2 R0, R82 ;  /* 0x0000005200007308 */ /* 0x000ea20000000800 */
[C---:B-1----:R-:W-:Y:S07]  /*5740*/  HMMA.16816.F32.BF16 R108, R4.reuse, R8, R128 ;  /* 0x00000008046c723c */ /* 0x042fee0000041880 */
[----:B--2---:R-:W-:Y:S01]  /*5750*/  F2FP.BF16.PACK_AB R128, R0, R3 ;  /* 0x000000030080723e */ /* 0x004fe200000010ff */
[C---:B------:R-:W-:Y:S01]  /*5760*/  HMMA.16816.F32.BF16 R124, R4.reuse, R10, R124 ;  /* 0x0000000a047c723c */ /* 0x040fe2000004187c */
[----:B------:R-:W1:Y:S07]  /*5770*/  LDSM.16.MT88.4 R8, [R249+0x7100] ;  /* 0x00710000f908783b */ /* 0x000e6e0000004200 */
[C---:B-1----:R-:W-:Y:S08]  /*5780*/  HMMA.16816.F32.BF16 R116, R4.reuse, R8, R120 ;  /* 0x000000080474723c */ /* 0x042ff00000041878 */
[----:B------:R-:W-:Y:S11]  /*5790*/  HMMA.16816.F32.BF16 R8, R4, R10, R56 ;  /* 0x0000000a0408723c */ /* 0x000ff60000041838 */
[----:B------:R-:W-:Y:S05]  /*57a0*/  @!UPT UIADD3 URZ, URZ, URZ, URZ ;  /* 0x0000003f3f3ff290 */ /* 0x000fea000fffe03f */
[----:B------:R-:W-:Y:S01]  /*57b0*/  IMAD.MOV.U32 R123, RZ, RZ, R116 ;  /* 0x000000ffff7b7224 */ /* 0x000fe200078e0074 */
[----:B------:R-:W-:Y:S01]  /*57c0*/  MOV R122, R117 ;  /* 0x00000075007a7202 */ /* 0x000fe20000000f00 */
[----:B------:R-:W-:Y:S02]  /*57d0*/  IMAD.MOV.U32 R121, RZ, RZ, R118 ;  /* 0x000000ffff797224 */ /* 0x000fe400078e0076 */
[----:B------:R-:W-:-:S04]  /*57e0*/  IMAD.MOV.U32 R120, RZ, RZ, R119 ;  /* 0x000000ffff787224 */ /* 0x000fc800078e0077 */
[----:B------:R-:W-:Y:S01]  /*57f0*/  MOV R58, R8 ;  /* 0x00000008003a7202 */ /* 0x000fe20000000f00 */
[----:B------:R-:W-:Y:S01]  /*5800*/  IMAD.MOV.U32 R57, RZ, RZ, R9 ;  /* 0x000000ffff397224 */ /* 0x000fe200078e0009 */
[----:B------:R-:W-:Y:S01]  /*5810*/  MOV R15, R11 ;  /* 0x0000000b000f7202 */ /* 0x000fe20000000f00 */
[----:B------:R-:W-:Y:S02]  /*5820*/  IMAD.MOV.U32 R56, RZ, RZ, R10 ;  /* 0x000000ffff387224 */ /* 0x000fe400078e000a */
[----:B------:R-:W1:Y:S02]  /*5830*/  LDSM.16.MT88.4 R8, [R252+0x7100] ;  /* 0x00710000fc08783b */ /* 0x000e640000004200 */
[C---:B-1----:R-:W-:Y:S08]  /*5840*/  HMMA.16816.F32.BF16 R116, R4.reuse, R8, R44 ;  /* 0x000000080474723c */ /* 0x042ff0000004182c */
[C---:B------:R-:W-:Y:S01]  /*5850*/  HMMA.16816.F32.BF16 R184, R4.reuse, R10, R40 ;  /* 0x0000000a04b8723c */ /* 0x040fe20000041828 */
[----:B------:R-:W1:Y:S04]  /*5860*/  LDSM.16.MT88.4 R8, [R251+0x7100] ;  /* 0x00710000fb08783b */ /* 0x000e680000004200 */
[----:B------:R-:W2:Y:S03]  /*5870*/  LDSM.16.MT88.4 R40, [R248+0x3900] ;  /* 0x00390000f828783b */ /* 0x000ea60000004200 */
[C---:B-1----:R-:W-:Y:S01]  /*5880*/  HMMA.16816.F32.BF16 R180, R4.reuse, R8, R36 ;  /* 0x0000000804b4723c */ /* 0x042fe20000041824 */
[----:B------:R-:W-:Y:S06]  /*5890*/  MUFU.EX2 R8, R50 ;  /* 0x0000003200087308 */ /* 0x000fec0000000800 */
[----:B------:R-:W-:Y:S01]  /*58a0*/  FADD.FTZ R9, R3, R14 ;  /* 0x0000000e03097221 */ /* 0x000fe20000010000 */
[----:B------:R-:W-:Y:S01]  /*58b0*/  HMMA.16816.F32.BF16 R20, R4, R10, R20 ;  /* 0x0000000a0414723c */ /* 0x000fe20000041814 */
[----:B------:R-:W1:Y:S01]  /*58c0*/  MUFU.EX2 R7, R49 ;  /* 0x0000003100077308 */ /* 0x000e620000000800 */
[----:B------:R-:W-:Y:S01]  /*58d0*/  MOV R14, R56 ;  /* 0x00000038000e7202 */ /* 0x000fe20000000f00 */
[----:B------:R-:W-:-:S04]  /*58e0*/  FADD.FTZ R9, R0, R9 ;  /* 0x0000000900097221 */ /* 0x000fc80000010000 */
[----:B------:R-:W-:Y:S02]  /*58f0*/  FADD.FTZ R10, R12, R13 ;  /* 0x0000000d0c0a7221 */ /* 0x000fe40000010000 */
[----:B------:R-:W3:Y:S01]  /*5900*/  MUFU.EX2 R6, R48 ;  /* 0x0000003000067308 */ /* 0x000ee20000000800 */
[----:B------:R-:W-:Y:S02]  /*5910*/  IMAD.MOV.U32 R12, RZ, RZ, R58 ;  /* 0x000000ffff0c7224 */ /* 0x000fe400078e003a */
[----:B------:R-:W-:Y:S02]  /*5920*/  IMAD.MOV.U32 R13, RZ, RZ, R57 ;  /* 0x000000ffff0d7224 */ /* 0x000fe400078e0039 */
[----:B------:R-:W4:Y:S03]  /*5930*/  LDSM.16.MT88.4 R56, [R252+0x3900] ;  /* 0x00390000fc38783b */ /* 0x000f260000004200 */
[----:B------:R5:W2:Y:S01]  /*5940*/  MUFU.EX2 R11, R51 ;  /* 0x00000033000b7308 */ /* 0x000aa20000000800 */
[----:B-1----:R-:W-:-:S07]  /*5950*/  FADD.FTZ R3, R7, R10 ;  /* 0x0000000a07037221 */ /* 0x002fce0000010000 */
[----:B------:R-:W1:Y:S01]  /*5960*/  MUFU.EX2 R5, R81 ;  /* 0x0000005100057308 */ /* 0x000e620000000800 */
[----:B---3--:R-:W-:Y:S02]  /*5970*/  F2FP.BF16.PACK_AB R129, R6, R7 ;  /* 0x000000070681723e */ /* 0x008fe400000010ff */
[----:B------:R-:W-:Y:S01]  /*5980*/  MOV R7, R155 ;  /* 0x0000009b00077202 */ /* 0x000fe20000000f00 */
[----:B-----5:R-:W3:Y:S04]  /*5990*/  LDSM.16.MT88.4 R48, [R249+0x3900] ;  /* 0x00390000f930783b */ /* 0x020ee80000004200 */
[----:B------:R-:W5:Y:S01]  /*59a0*/  MUFU.EX2 R4, R80 ;  /* 0x0000005000047308 */ /* 0x000f620000000800 */
[----:B--2---:R-:W-:Y:S01]  /*59b0*/  F2FP.BF16.PACK_AB R131, R11, R8 ;  /* 0x000000080b83723e */ /* 0x004fe200000010ff */
[----:B-1----:R-:W-:Y:S01]  /*59c0*/  FADD.FTZ R0, R5, R9 ;  /* 0x0000000905007221 */ /* 0x002fe20000010000 */
[C---:B-----5:R-:W-:Y:S01]  /*59d0*/  F2FP.BF16.PACK_AB R130, R4.reuse, R5 ;  /* 0x000000050482723e */ /* 0x060fe200000010ff */
[----:B------:R-:W-:Y:S02]  /*59e0*/  LDSM.16.MT88.4 R80, [R249+0x5900] ;  /* 0x00590000f950783b */ /* 0x000fe40000004200 */
[----:B------:R-:W-:Y:S01]  /*59f0*/  FADD.FTZ R0, R4, R0 ;  /* 0x0000000004007221 */ /* 0x000fe20000010000 */
[----:B------:R-:W-:Y:S01]  /*5a00*/  MOV R5, R153 ;  /* 0x0000009900057202 */ /* 0x000fe20000000f00 */
[----:B------:R-:W-:-:S02]  /*5a10*/  IMAD.MOV.U32 R4, RZ, RZ, R152 ;  /* 0x000000ffff047224 */ /* 0x000fc400078e0098 */
[C---:B------:R-:W-:Y:S01]  /*5a20*/  HMMA.16816.F32.BF16 R36, R128.reuse, R40, R52 ;  /* 0x000000288024723c */ /* 0x040fe20000041834 */
[----:B------:R1:W-:Y:S07]  /*5a30*/  STL [R1+0x5c], R0 ;  /* 0x00005c0001007387 */ /* 0x0003ee0000100800 */
[C---:B----4-:R-:W-:Y:S01]  /*5a40*/  HMMA.16816.F32.BF16 R52, R128.reuse, R56, R72 ;  /* 0x000000388034723c */ /* 0x050fe20000041848 */
[----:B------:R-:W2:Y:S07]  /*5a50*/  LDSM.16.MT88.4 R72, [R248+0x5900] ;  /* 0x00590000f848783b */ /* 0x000eae0000004200 */
[C---:B---3--:R-:W-:Y:S01]  /*5a60*/  HMMA.16816.F32.BF16 R44, R128.reuse, R48, R64 ;  /* 0x00000030802c723c */ /* 0x048fe20000041840 */
[----:B------:R-:W3:Y:S07]  /*5a70*/  LDSM.16.MT88.4 R64, [R251+0x3900] ;  /* 0x00390000fb40783b */ /* 0x000eee0000004200 */
[----:B------:R-:W-:Y:S01]  /*5a80*/  HMMA.16816.F32.BF16 R40, R128, R42, R60 ;  /* 0x0000002a8028723c */ /* 0x000fe2000004183c */
[----:B-1----:R-:W-:-:S02]  /*5a90*/  FADD.FTZ R0, R6, R3 ;  /* 0x0000000306007221 */ /* 0x002fc40000010000 */
[----:B------:R-:W-:Y:S02]  /*5aa0*/  IMAD.MOV.U32 R6, RZ, RZ, R154 ;  /* 0x000000ffff067224 */ /* 0x000fe400078e009a */
[----:B------:R-:W1:Y:S01]  /*5ab0*/  LDSM.16.MT88.4 R152, [R249+0x1900] ;  /* 0x00190000f998783b */ /* 0x000e620000004200 */
[----:B------:R-:W-:Y:S02]  /*5ac0*/  FADD.FTZ R0, R8, R0 ;  /* 0x0000000008007221 */ /* 0x000fe40000010000 */
[----:B------:R-:W-:Y:S02]  /*5ad0*/  HMMA.16816.F32.BF16 R48, R128, R50, R68 ;  /* 0x000000328030723c */ /* 0x000fe40000041844 */
[----:B------:R-:W-:-:S06]  /*5ae0*/  FADD.FTZ R0, R11, R0 ;  /* 0x000000000b007221 */ /* 0x000fcc0000010000 */
[C---:B------:R-:W-:Y:S01]  /*5af0*/  HMMA.16816.F32.BF16 R164, R128.reuse, R160, R164 ;  /* 0x000000a080a4723c */ /* 0x040fe200000418a4 */
[----:B------:R-:W-:Y:S07]  /*5b00*/  STL [R1+0x80], R0 ;  /* 0x0000800001007387 */ /* 0x000fee0000100800 */
[C---:B------:R-:W-:Y:S07]  /*5b10*/  HMMA.16816.F32.BF16 R160, R128.reuse, R162, R16 ;  /* 0x000000a280a0723c */ /* 0x040fee0000041810 */
[----:B------:R-:W-:Y:S01]  /*5b20*/  IMAD.MOV.U32 R16, RZ, RZ, R123 ;  /* 0x000000ffff107224 */ /* 0x000fe200078e007b */
[C---:B--2---:R-:W-:Y:S01]  /*5b30*/  HMMA.16816.F32.BF16 R68, R128.reuse, R72, R92 ;  /* 0x000000488044723c */ /* 0x044fe2000004185c */
[----:B------:R-:W-:Y:S01]  /*5b40*/  MOV R17, R122 ;  /* 0x0000007a00117202 */ /* 0x000fe20000000f00 */
[----:B------:R-:W-:Y:S01]  /*5b50*/  IMAD.MOV.U32 R18, RZ, RZ, R121 ;  /* 0x000000ffff127224 */ /* 0x000fe200078e0079 */
[----:B------:R-:W-:Y:S01]  /*5b60*/  MOV R19, R120 ;  /* 0x0000007800137202 */ /* 0x000fe20000000f00 */
[----:B------:R-:W-:Y:S01]  /*5b70*/  IMAD.MOV.U32 R120, RZ, RZ, R144 ;  /* 0x000000ffff787224 */ /* 0x000fe200078e0090 */
[----:B------:R-:W-:Y:S01]  /*5b80*/  MOV R121, R145 ;  /* 0x0000009100797202 */ /* 0x000fe20000000f00 */
[----:B------:R-:W-:Y:S01]  /*5b90*/  IMAD.MOV.U32 R122, RZ, RZ, R146 ;  /* 0x000000ffff7a7224 */ /* 0x000fe200078e0092 */
[----:B------:R-:W-:Y:S01]  /*5ba0*/  MOV R123, R147 ;  /* 0x00000093007b7202 */ /* 0x000fe20000000f00 */
[C---:B---3--:R-:W-:Y:S01]  /*5bb0*/  HMMA.16816.F32.BF16 R60, R128.reuse, R64, R84 ;  /* 0x00000040803c723c */ /* 0x048fe20000041854 */
[----:B------:R-:W-:Y:S07]  /*5bc0*/  LDSM.16.MT88.4 R144, [R252+0x1900] ;  /* 0x00190000fc90783b */ /* 0x000fee0000004200 */
[C---:B------:R-:W-:Y:S01]  /*5bd0*/  HMMA.16816.F32.BF16 R64, R128.reuse, R66, R88 ;  /* 0x000000428040723c */ /* 0x040fe20000041858 */
[----:B------:R-:W2:Y:S07]  /*5be0*/  LDSM.16.MT88.4 R88, [R252+0x5900] ;  /* 0x00590000fc58783b */ /* 0x000eae0000004200 */
[C---:B------:R-:W-:Y:S01]  /*5bf0*/  HMMA.16816.F32.BF16 R72, R128.reuse, R74, R96 ;  /* 0x0000004a8048723c */ /* 0x040fe20000041860 */
[----:B------:R-:W3:Y:S07]  /*5c00*/  LDSM.16.MT88.4 R96, [R251+0x5900] ;  /* 0x00590000fb60783b */ /* 0x000eee0000004200 */
[C---:B------:R-:W-:Y:S08]  /*5c10*/  HMMA.16816.F32.BF16 R56, R128.reuse, R58, R76 ;  /* 0x0000003a8038723c */ /* 0x040ff0000004184c */
[C---:B------:R-:W-:Y:S08]  /*5c20*/  HMMA.16816.F32.BF16 R76, R128.reuse, R80, R100 ;  /* 0x00000050804c723c */ /* 0x040ff00000041864 */
[C---:B------:R-:W-:Y:S01]  /*5c30*/  HMMA.16816.F32.BF16 R80, R128.reuse, R82, R104 ;  /* 0x000000528050723c */ /* 0x040fe20000041868 */
[----:B------:R-:W4:Y:S07]  /*5c40*/  LDSM.16.MT88.4 R104, [R248+0x7900] ;  /* 0x00790000f868783b */ /* 0x000f2e0000004200 */
[C---:B-1----:R-:W-:Y:S08]  /*5c50*/  HMMA.16816.F32.BF16 R156, R128.reuse, R152, R156 ;  /* 0x00000098809c723c */ /* 0x042ff0000004189c */
[C---:B--2---:R-:W-:Y:S01]  /*5c60*/  HMMA.16816.F32.BF16 R84, R128.reuse, R88, R4 ;  /* 0x000000588054723c */ /* 0x044fe20000041804 */
[----:B------:R-:W-:Y:S07]  /*5c70*/  LDSM.16.MT88.4 R4, [R251+0x7900] ;  /* 0x00790000fb04783b */ /* 0x000fee0000004200 */
[C---:B---3--:R-:W-:Y:S08]  /*5c80*/  HMMA.16816.F32.BF16 R92, R128.reuse, R96, R188 ;  /* 0x00000060805c723c */ /* 0x048ff000000418bc */
[C---:B------:R-:W-:Y:S01]  /*5c90*/  HMMA.16816.F32.BF16 R88, R128.reuse, R90, R120 ;  /* 0x0000005a8058723c */ /* 0x040fe20000041878 */
[----:B------:R-:W1:Y:S07]  /*5ca0*/  LDSM.16.MT88.4 R120, [R252+0x7900] ;  /* 0x00790000fc78783b */ /* 0x000e6e0000004200 */
[C---:B------:R-:W-:Y:S01]  /*5cb0*/  HMMA.16816.F32.BF16 R96, R128.reuse, R98, R112 ;  /* 0x000000628060723c */ /* 0x040fe20000041870 */
[----:B------:R-:W2:Y:S07]  /*5cc0*/  LDSM.16.MT88.4 R112, [R249+0x7900] ;  /* 0x00790000f970783b */ /* 0x000eae0000004200 */
[C---:B----4-:R-:W-:Y:S08]  /*5cd0*/  HMMA.16816.F32.BF16 R100, R128.reuse, R104, R108 ;  /* 0x000000688064723c */ /* 0x050ff0000004186c */
[C---:B------:R-:W-:Y:S08]  /*5ce0*/  HMMA.16816.F32.BF16 R148, R128.reuse, R144, R148 ;  /* 0x000000908094723c */ /* 0x040ff00000041894 */
[C---:B------:R-:W-:Y:S08]  /*5cf0*/  HMMA.16816.F32.BF16 R140, R128.reuse, R136, R140 ;  /* 0x00000088808c723c */ /* 0x040ff0000004188c */
[C---:B------:R-:W-:Y:S08]  /*5d00*/  HMMA.16816.F32.BF16 R104, R128.reuse, R106, R124 ;  /* 0x0000006a8068723c */ /* 0x040ff0000004187c */
[C---:B-1----:R-:W-:Y:S08]  /*5d10*/  HMMA.16816.F32.BF16 R116, R128.reuse, R120, R116 ;  /* 0x000000788074723c */ /* 0x042ff00000041874 */
[C---:B--2---:R-:W-:Y:S08]  /*5d20*/  HMMA.16816.F32.BF16 R108, R128.reuse, R112, R16 ;  /* 0x00000070806c723c */ /* 0x044ff00000041810 */
[C---:B------:R-:W-:Y:S08]  /*5d30*/  HMMA.16816.F32.BF16 R152, R128.reuse, R154, R24 ;  /* 0x0000009a8098723c */ /* 0x040ff00000041818 */
[C---:B------:R-:W-:Y:S08]  /*5d40*/  HMMA.16816.F32.BF16 R144, R128.reuse, R146, R28 ;  /* 0x000000928090723c */ /* 0x040ff0000004181c */
[C---:B------:R-:W-:Y:S08]  /*5d50*/  HMMA.16816.F32.BF16 R136, R128.reuse, R138, R32 ;  /* 0x0000008a8088723c */ /* 0x040ff00000041820 */
[C---:B------:R-:W-:Y:S08]  /*5d60*/  HMMA.16816.F32.BF16 R112, R128.reuse, R114, R12 ;  /* 0x000000728070723c */ /* 0x040ff0000004180c */
[C---:B------:R-:W-:Y:S08]  /*5d70*/  HMMA.16816.F32.BF16 R120, R128.reuse, R122, R184 ;  /* 0x0000007a8078723c */ /* 0x040ff000000418b8 */
[C---:B------:R-:W-:Y:S08]  /*5d80*/  HMMA.16816.F32.BF16 R124, R128.reuse, R4, R180 ;  /* 0x00000004807c723c */ /* 0x040ff000000418b4 */
[----:B------:R-:W-:Y:S01]  /*5d90*/  HMMA.16816.F32.BF16 R128, R128, R6, R20 ;  /* 0x000000068080723c */ /* 0x000fe20000041814 */
[----:B------:R-:W-:Y:S07]  /*5da0*/  @P0 BRA `(.L_x_26) ;  /* 0x00003b7000000947 */ /* 0x000fee0003800000 */
[----:B------:R-:W-:Y:S01]  /*5db0*/  SHF.R.S32.HI R15, RZ, 0x1f, R133 ;  /* 0x0000001fff0f7819 */ /* 0x000fe20000011485 */
[C---:B------:R-:W-:Y:S01]  /*5dc0*/  IMAD.SHL.U32 R3, R133.reuse, 0x2, RZ ;  /* 0x0000000285037824 */ /* 0x040fe200078e00ff */
[----:B------:R-:W-:Y:S01]  /*5dd0*/  SHF.L.U64.HI R0, R134, 0x1, R178 ;  /* 0x0000000186007819 */ /* 0x000fe200000102b2 */
[----:B------:R-:W-:Y:S01]  /*5de0*/  UIADD3 UR6, UR6, -0x2, URZ ;  /* 0xfffffffe06067890 */ /* 0x000fe2000fffe03f */
[----:B------:R-:W-:Y:S01]  /*5df0*/  SHF.L.U64.HI R4, R133, 0x1, R15 ;  /* 0x0000000185047819 */ /* 0x000fe2000001020f */
[----:B------:R-:W-:Y:S01]  /*5e00*/  IMAD.MOV.U32 R133, RZ, RZ, R132 ;  /* 0x000000ffff857224 */ /* 0x000fe200078e0084 */
[----:B------:R-:W-:-:S03]  /*5e10*/  SHF.R.S32.HI R15, RZ, 0x1f, R177 ;  /* 0x0000001fff0f7819 */ /* 0x000fc600000114b1 */
[----:B------:R1:W-:Y:S04]  /*5e20*/  STL [R1+0x7c], R4 ;  /* 0x00007c0401007387 */ /* 0x0003e80000100800 */
[----:B------:R2:W-:Y:S04]  /*5e30*/  STL [R1+0x78], R3 ;  /* 0x0000780301007387 */ /* 0x0005e80000100800 */
[----:B------:R3:W-:Y:S01]  /*5e40*/  STL [R1+0x74], R0 ;  /* 0x0000740001007387 */ /* 0x0007e20000100800 */
[----:B-1----:R-:W-:Y:S02]  /*5e50*/  IMAD.SHL.U32 R4, R134, 0x2, RZ ;  /* 0x0000000286047824 */ /* 0x002fe400078e00ff */
[----:B------:R-:W-:Y:S01]  /*5e60*/  IMAD.MOV.U32 R134, RZ, RZ, R2 ;  /* 0x000000ffff867224 */ /* 0x000fe200078e0002 */
[----:B------:R-:W-:-:S02]  /*5e70*/  SHF.L.U64.HI R2, R177, 0x1, R15 ;  /* 0x00000001b1027819 */ /* 0x000fc4000001020f */
[C---:B--2---:R-:W-:Y:S01]  /*5e80*/  SHF.L.U64.HI R3, R176.reuse, 0x1, R179 ;  /* 0x00000001b0037819 */ /* 0x044fe200000102b3 */
[----:B------:R-:W-:Y:S01]  /*5e90*/  STL [R1+0x70], R4 ;  /* 0x0000700401007387 */ /* 0x000fe20000100800 */
[----:B---3--:R-:W-:-:S03]  /*5ea0*/  IMAD.SHL.U32 R0, R176, 0x2, RZ ;  /* 0x00000002b0007824 */ /* 0x008fc600078e00ff */
[----:B------:R-:W-:Y:S04]  /*5eb0*/  STL [R1+0x6c], R3 ;  /* 0x00006c0301007387 */ /* 0x000fe80000100800 */
[----:B------:R1:W-:Y:S02]  /*5ec0*/  STL [R1+0x68], R0 ;  /* 0x0000680001007387 */ /* 0x0003e40000100800 */
[----:B-1----:R-:W-:-:S05]  /*5ed0*/  IMAD.SHL.U32 R0, R177, 0x2, RZ ;  /* 0x00000002b1007824 */ /* 0x002fca00078e00ff */
[----:B------:R1:W-:Y:S04]  /*5ee0*/  STL [R1+0x60], R0 ;  /* 0x0000600001007387 */ /* 0x0003e80000100800 */
[----:B------:R1:W-:Y:S01]  /*5ef0*/  STL [R1+0x64], R2 ;  /* 0x0000640201007387 */ /* 0x0003e20000100800 */
[----:B------:R-:W-:Y:S05]  /*5f00*/  BRA `(.L_x_27) ;  /* 0x0000045000007947 */ /* 0x000fea0003800000 */
.L_x_29:
[----:B------:R-:W2:Y:S01]  /*5f10*/  LDL R5, [R1+0x84] ;  /* 0x0000840001057983 */ /* 0x000ea20000100800 */
[----:B------:R-:W-:Y:S01]  /*5f20*/  IMAD.MOV.U32 R2, RZ, RZ, c[0x0][0x2b8] ;  /* 0x0000ae00ff027624 */ /* 0x000fe200078e00ff */
[----:B------:R-:W-:Y:S01]  /*5f30*/  ULEA UR4, UR6, UR10, 0x6 ;  /* 0x0000000a06047291 */ /* 0x000fe2000f8e303f */
[----:B------:R-:W-:Y:S01]  /*5f40*/  IMAD.MOV.U32 R8, RZ, RZ, RZ ;  /* 0x000000ffff087224 */ /* 0x000fe200078e00ff */
[----:B------:R-:W3:Y:S02]  /*5f50*/  LDL R31, [R1+0x78] ;  /* 0x00007800011f7983 */ /* 0x000ee40000100800 */
[----:B------:R-:W-:Y:S02]  /*5f60*/  ISETP.NE.AND P6, PT, R2, 0x1, PT ;  /* 0x000000010200780c */ /* 0x000fe40003fc5270 */
[----:B------:R-:W4:Y:S01]  /*5f70*/  LDL R30, [R1+0x7c] ;  /* 0x00007c00011e7983 */ /* 0x000f220000100800 */
[----:B------:R-:W-:Y:S03]  /*5f80*/  IMAD.U32 R2, RZ, RZ, UR4 ;  /* 0x00000004ff027e24 */ /* 0x000fe6000f8e00ff */
[----:B------:R-:W5:Y:S04]  /*5f90*/  LDL R29, [R1+0x70] ;  /* 0x00007000011d7983 */ /* 0x000f680000100800 */
[----:B------:R-:W3:Y:S04]  /*5fa0*/  LDL R28, [R1+0x74] ;  /* 0x00007400011c7983 */ /* 0x000ee80000100800 */
        /* <DEDUP_REMOVED lines=29> */
[----:B------:R-:W-:Y:S01]  /*6180*/  LEA.HI.X R7, R0, c[0x0][0x1cc], R7, 0x1, P0 ;  /* 0x0000730000077a11 */ /* 0x000fe200000f0c07 */
[----:B------:R-:W3:Y:S04]  /*6190*/  SHFL.IDX PT, R5, R2, RZ, 0x181f ;  /* 0x00181fff02057589 */ /* 0x000ee800000e0000 */
[----:B------:R-:W4:Y:S04]  /*61a0*/  SHFL.IDX PT, R6, R7, RZ, 0x181f ;  /* 0x00181fff07067589 */ /* 0x000f2800000e0000 */
[----:B------:R-:W1:Y:S04]  /*61b0*/  SHFL.IDX PT, R0, R2, 0x1, 0x181f ;  /* 0x00381f0002007f89 */ /* 0x000e6800000e0000 */
[----:B------:R-:W2:Y:S01]  /*61c0*/  SHFL.IDX PT, R2, R7, 0x1, 0x181f ;  /* 0x00381f0007027f89 */ /* 0x000ea200000e0000 */
[C---:B---3--:R-:W-:Y:S05]  /*61d0*/  IADD3 R8, P0, R5.reuse, R31, RZ ;  /* 0x0000001f05087210 */ /* 0x048fea0007f1e0ff */
[C---:B----4-:R-:W-:Y:S05]  /*61e0*/  IMAD.X R9, R6.reuse, 0x1, R30, P0 ;  /* 0x0000000106097824 */ /* 0x050fea00000e061e */
[----:B------:R5:W-:Y:S02]  /*61f0*/  LDGSTS.E.BYPASS.LTC128B.128 [R132+0x10100], [R8.64], !P5 ;  /* 0x1010000008847fae */ /* 0x000be4000e901d4c */
[C---:B-----5:R-:W-:Y:S04]  /*6200*/  IADD3 R8, P0, R5.reuse, R29, RZ ;  /* 0x0000001d05087210 */ /* 0x060fe80007f1e0ff */
[CC--:B------:R-:W-:Y:S02]  /*6210*/  IADD3.X R9, R6.reuse, R28.reuse, RZ, P0, !PT ;  /* 0x0000001c06097210 */ /* 0x0c0fe400007fe4ff */
[C---:B------:R-:W-:Y:S03]  /*6220*/  IADD3 R10, P0, R5.reuse, R27, RZ ;  /* 0x0000001b050a7210 */ /* 0x040fe60007f1e0ff */
[----:B------:R3:W-:Y:S02]  /*6230*/  LDGSTS.E.BYPASS.LTC128B.128 [R132+0x12100], [R8.64], !P4 ;  /* 0x1210000008847fae */ /* 0x0007e4000e101d4c */
[C---:B------:R-:W-:Y:S05]  /*6240*/  IMAD.X R11, R6.reuse, 0x1, R26, P0 ;  /* 0x00000001060b7824 */ /* 0x040fea00000e061a */
[----:B------:R4:W-:Y:S01]  /*6250*/  LDGSTS.E.BYPASS.LTC128B.128 [R132+0x14100], [R10.64], !P3 ;  /* 0x141000000a847fae */ /* 0x0009e2000d901d4c */
[----:B---3--:R-:W-:Y:S05]  /*6260*/  IADD3 R8, P0, R5, R25, RZ ;  /* 0x0000001905087210 */ /* 0x008fea0007f1e0ff */
[----:B------:R-:W-:Y:S01]  /*6270*/  IMAD.X R9, R6, 0x1, R24, P0 ;  /* 0x0000000106097824 */ /* 0x000fe200000e0618 */
[----:B-1----:R-:W-:Y:S04]  /*6280*/  IADD3 R6, P0, R0, R31, RZ ;  /* 0x0000001f00067210 */ /* 0x002fe80007f1e0ff */
[----:B------:R1:W-:Y:S01]  /*6290*/  LDGSTS.E.BYPASS.LTC128B.128 [R132+0x16100], [R8.64], !P2 ;  /* 0x1610000008847fae */ /* 0x0003e2000d101d4c */
[----:B--2---:R-:W-:Y:S05]  /*62a0*/  IMAD.X R7, R2, 0x1, R30, P0 ;  /* 0x0000000102077824 */ /* 0x004fea00000e061e */
        /* <DEDUP_REMOVED lines=11> */
.L_x_27:
[----:B------:R-:W2:Y:S01]  /*6360*/  LDL R4, [R1+0x54] ;  /* 0x0000540001047983 */ /* 0x000ea20000100800 */
[----:B------:R-:W-:Y:S04]  /*6370*/  DEPBAR.LE SB0, 0x0 ;  /* 0x000080000000791a */ /* 0x000fe80000000000 */
[----:B------:R-:W3:Y:S01]  /*6380*/  LDL R6, [R1+0x50] ;  /* 0x0000500001067983 */ /* 0x000ee20000100800 */
[----:B------:R-:W-:Y:S04]  /*6390*/  UISETP.GE.AND UP0, UPT, UR6, 0x1, UPT ;  /* 0x000000010600788c */ /* 0x000fe8000bf06270 */
[----:B------:R4:W-:Y:S05]  /*63a0*/  STL [R1+0xa0], R42 ;  /* 0x0000a02a01007387 */ /* 0x0009ea0000100800 */
[----:B------:R1:W-:Y:S05]  /*63b0*/  STL [R1+0x9c], R41 ;  /* 0x00009c2901007387 */ /* 0x0003ea0000100800 */
[----:B------:R1:W-:Y:S05]  /*63c0*/  STL [R1+0x98], R40 ;  /* 0x0000982801007387 */ /* 0x0003ea0000100800 */
[----:B------:R1:W-:Y:S05]  /*63d0*/  STL [R1+0x94], R39 ;  /* 0x0000942701007387 */ /* 0x0003ea0000100800 */
[----:B------:R1:W-:Y:S05]  /*63e0*/  STL [R1+0x90], R38 ;  /* 0x0000902601007387 */ /* 0x0003ea0000100800 */
[----:B------:R1:W-:Y:S05]  /*63f0*/  STL [R1+0x8c], R37 ;  /* 0x00008c2501007387 */ /* 0x0003ea0000100800 */
[----:B------:R1:W-:Y:S05]  /*6400*/  STL [R1+0x88], R36 ;  /* 0x0000882401007387 */ /* 0x0003ea0000100800 */
[----:B------:R-:W3:Y:S05]  /*6410*/  LDL R22, [R1+0x3c] ;  /* 0x00003c0001167983 */ /* 0x000eea0000100800 */
[----:B------:R-:W3:Y:S05]  /*6420*/  LDL R23, [R1+0x40] ;  /* 0x0000400001177983 */ /* 0x000eea0000100800 */
[----:B------:R-:W3:Y:S05]  /*6430*/  LDL R20, [R1+0x78] ;  /* 0x0000780001147983 */ /* 0x000eea0000100800 */
[----:B------:R-:W3:Y:S05]  /*6440*/  LDL R21, [R1+0x38] ;  /* 0x0000380001157983 */ /* 0x000eea0000100800 */
[----:B----4-:R-:W4:Y:S05]  /*6450*/  LDL R42, [R1+0x7c] ;  /* 0x00007c00012a7983 */ /* 0x010f2a0000100800 */
[----:B------:R-:W4:Y:S05]  /*6460*/  LDL R5, [R1+0x4] ;  /* 0x0000040001057983 */ /* 0x000f2a0000100800 */
[----:B-1----:R-:W4:Y:S05]  /*6470*/  LDL R41, [R1+0x70] ;  /* 0x0000700001297983 */ /* 0x002f2a0000100800 */
[----:B------:R-:W4:Y:S05]  /*6480*/  LDL R40, [R1+0x74] ;  /* 0x0000740001287983 */ /* 0x000f2a0000100800 */
[----:B------:R-:W4:Y:S05]  /*6490*/  LDL R29, [R1+0x58] ;  /* 0x00005800011d7983 */ /* 0x000f2a0000100800 */
[----:B------:R-:W4:Y:S05]  /*64a0*/  LDL R39, [R1+0x68] ;  /* 0x0000680001277983 */ /* 0x000f2a0000100800 */
[----:B------:R-:W4:Y:S05]  /*64b0*/  LDL R132, [R1+0x4c] ;  /* 0x00004c0001847983 */ /* 0x000f2a0000100800 */
[----:B------:R-:W4:Y:S05]  /*64c0*/  LDL R38, [R1+0x6c] ;  /* 0x00006c0001267983 */ /* 0x000f2a0000100800 */
[----:B------:R-:W4:Y:S05]  /*64d0*/  LDL R37, [R1+0x60] ;  /* 0x0000600001257983 */ /* 0x000f2a0000100800 */
[----:B------:R-:W4:Y:S05]  /*64e0*/  LDL R36, [R1+0x64] ;  /* 0x0000640001247983 */ /* 0x000f2a0000100800 */
[----:B------:R-:W-:Y:S06]  /*64f0*/  BAR.SYNC.DEFER_BLOCKING 0x0 ;  /* 0x0000000000007b1d */ /* 0x000fec0000010000 */
[----:B------:R-:W-:Y:S05]  /*6500*/  LDSM.16.M88.4 R8, [R135+0x10100] ;  /* 0x010100008708783b */ /* 0x000fea0000000200 */
[----:B------:R-:W-:Y:S05]  /*6510*/  LDSM.16.M88.4 R16, [R135+0x10900] ;  /* 0x010900008710783b */ /* 0x000fea0000000200 */
[----:B------:R-:W-:Y:S05]  /*6520*/  LDSM.16.M88.4 R24, [R135+0x11100] ;  /* 0x011100008718783b */ /* 0x000fea0000000200 */
[----:B------:R-:W-:Y:S01]  /*6530*/  LDSM.16.M88.4 R32, [R135+0x11900] ;  /* 0x011900008720783b */ /* 0x000fe20000000200 */
[----:B--2---:R-:W-:Y:S01]  /*6540*/  SHF.R.S32.HI R0, RZ, 0x1f, R4 ;  /* 0x0000001fff007819 */ /* 0x004fe20000011404 */
[----:B------:R-:W-:Y:S04]  /*6550*/  IMAD.WIDE.U32 R2, R4, c[0x0][0x208], RZ ;  /* 0x0000820004027a25 */ /* 0x000fe800078e00ff */
[----:B------:R-:W-:Y:S04]  /*6560*/  IMAD R0, R0, c[0x0][0x208], RZ ;  /* 0x0000820000007a24 */ /* 0x000fe800078e02ff */
[----:B------:R-:W-:Y:S01]  /*6570*/  IMAD R0, R4, c[0x0][0x20c], R0 ;  /* 0x0000830004007a24 */ /* 0x000fe200078e0200 */
[----:B---3--:R-:W-:Y:S04]  /*6580*/  SHF.R.S32.HI R4, RZ, 0x1f, R6 ;  /* 0x0000001fff047819 */ /* 0x008fe80000011406 */
        /* <DEDUP_REMOVED lines=8> */
[----:B------:R-:W1:Y:S05]  /*6610*/  SHFL.IDX PT, R0, R3, RZ, 0x181f ;  /* 0x00181fff03007589 */ /* 0x000e6a00000e0000 */
[----:B------:R-:W4:Y:S05]  /*6620*/  SHFL.IDX PT, R2, R28, RZ, 0x181f ;  /* 0x00181fff1c027589 */ /* 0x000f2a00000e0000 */
[----:B------:R2:W-:Y:S05]  /*6630*/  LDSM.16.M88.4 R184, [R22] ;  /* 0x0000000016b8783b */ /* 0x0005ea0000000200 */
[----:B------:R-:W-:Y:S05]  /*6640*/  LDSM.16.M88.4 R180, [R23] ;  /* 0x0000000017b4783b */ /* 0x000fea0000000200 */
[----:B------:R-:W3:Y:S01]  /*6650*/  SHFL.IDX PT, R3, R3, 0x1, 0x181f ;  /* 0x00381f0003037f89 */ /* 0x000ee200000e0000 */
[----:B-1----:R-:W-:Y:S04]  /*6660*/  IADD3 R12, P0, R0, R20, RZ ;  /* 0x00000014000c7210 */ /* 0x002fe80007f1e0ff */
[----:B------:R-:W1:Y:S01]  /*6670*/  SHFL.IDX PT, R28, R28, 0x1, 0x181f ;  /* 0x00381f001c1c7f89 */ /* 0x000e6200000e0000 */
[----:B----4-:R-:W-:Y:S04]  /*6680*/  IADD3.X R13, R2, R42, RZ, P0, !PT ;  /* 0x0000002a020d7210 */ /* 0x010fe800007fe4ff */
[----:B------:R-:W-:Y:S05]  /*6690*/  LDSM.16.M88.4 R188, [R21] ;  /* 0x0000000015bc783b */ /* 0x000fea0000000200 */
[----:B------:R4:W1:Y:S01]  /*66a0*/  LDSM.16.M88.4 R176, [R5] ;  /* 0x0000000005b0783b */ /* 0x0008620000000200 */
[----:B------:R-:W-:Y:S04]  /*66b0*/  IADD3 R14, P0, R0, R41, RZ ;  /* 0x00000029000e7210 */ /* 0x000fe80007f1e0ff */
[----:B------:R-:W-:Y:S01]  /*66c0*/  IADD3.X R15, R2, R40, RZ, P0, !PT ;  /* 0x00000028020f7210 */ /* 0x000fe200007fe4ff */
[----:B------:R-:W-:Y:S01]  /*66d0*/  @!PT LDS RZ, [RZ] ;  /* 0x00000000fffff984 */ /* 0x000fe20000000800 */
[----:B------:R-:W-:Y:S01]  /*66e0*/  @!PT LDS RZ, [RZ] ;  /* 0x00000000fffff984 */ /* 0x000fe20000000800 */
[----:B------:R-:W-:Y:S01]  /*66f0*/  @!PT LDS RZ, [RZ] ;  /* 0x00000000fffff984 */ /* 0x000fe20000000800 */
[----:B------:R1:W-:Y:S01]  /*6700*/  LDGSTS.E.BYPASS.LTC128B.128 [R29], [R12.64], !P5 ;  /* 0x000000000c1d7fae */ /* 0x0003e2000e901d4c */
[----:B--2---:R-:W-:Y:S01]  /*6710*/  IADD3 R22, P0, R0, R39, RZ ;  /* 0x0000002700167210 */ /* 0x004fe20007f1e0ff */
[C---:B----4-:R-:W-:Y:S03]  /*6720*/  HMMA.16816.F32.BF16 R4, R168.reuse, R8, RZ ;  /* 0x00000008a804723c */ /* 0x050fe600000418ff */
[----:B------:R2:W-:Y:S01]  /*6730*/  LDGSTS.E.BYPASS.LTC128B.128 [R132+0x2100], [R14.64], !P4 ;  /* 0x021000000e847fae */ /* 0x0005e2000e101d4c */
[----:B------:R-:W-:Y:S04]  /*6740*/  IADD3.X R23, R2, R38, RZ, P0, !PT ;  /* 0x0000002602177210 */ /* 0x000fe800007fe4ff */
[C---:B------:R-:W-:Y:S01]  /*6750*/  HMMA.16816.F32.BF16 R8, R168.reuse, R10, RZ ;  /* 0x0000000aa808723c */ /* 0x040fe200000418ff */
[----:B------:R4:W-:Y:S03]  /*6760*/  LDGSTS.E.BYPASS.LTC128B.128 [R132+0x4100], [R22.64], !P3 ;  /* 0x0410000016847fae */ /* 0x0009e6000d901d4c */
[----:B------:R-:W-:Y:S04]  /*6770*/  IADD3 R30, P0, R0, R37, RZ ;  /* 0x00000025001e7210 */ /* 0x000fe80007f1e0ff */
[----:B------:R-:W-:Y:S04]  /*6780*/  IADD3.X R31, R2, R36, RZ, P0, !PT ;  /* 0x00000024021f7210 */ /* 0x000fe800007fe4ff */
[C---:B---3--:R-:W-:Y:S01]  /*6790*/  IADD3 R20, P0, R3.reuse, R20, RZ ;  /* 0x0000001403147210 */ /* 0x048fe20007f1e0ff */
[----:B------:R3:W-:Y:S03]  /*67a0*/  LDGSTS.E.BYPASS.LTC128B.128 [R132+0x6100], [R30.64], !P2 ;  /* 0x061000001e847fae */ /* 0x0007e6000d101d4c */
[C---:B-1----:R-:W-:Y:S02]  /*67b0*/  IADD3.X R21, R28.reuse, R42, RZ, P0, !PT ;  /* 0x0000002a1c157210 */ /* 0x042fe400007fe4ff */
[----:B------:R1:W5:Y:S01]  /*67c0*/  LDL.LU R42, [R1+0xa0] ;  /* 0x0000a000012a7983 */ /* 0x0003620000300800 */
[C---:B--2---:R-:W-:Y:S04]  /*67d0*/  HMMA.16816.F32.BF16 R12, R168.reuse, R16, RZ ;  /* 0x00000010a80c723c */ /* 0x044fe800000418ff */
[----:B------:R2:W-:Y:S04]  /*67e0*/  LDGSTS.E.BYPASS.LTC128B.128 [R29+0x1000], [R20.64], !P5 ;  /* 0x01000000141d7fae */ /* 0x0005e8000e901d4c */
[C---:B------:R-:W-:Y:S01]  /*67f0*/  HMMA.16816.F32.BF16 R16, R168.reuse, R18, RZ ;  /* 0x00000012a810723c */ /* 0x040fe200000418ff */
[C---:B----4-:R-:W-:Y:S02]  /*6800*/  IADD3 R22, P0, R3.reuse, R41, RZ ;  /* 0x0000002903167210 */ /* 0x050fe40007f1e0ff */
[----:B------:R1:W5:Y:S02]  /*6810*/  LDL.LU R41, [R1+0x9c] ;  /* 0x00009c0001297983 */ /* 0x0003640000300800 */
[C---:B------:R-:W-:Y:S03]  /*6820*/  IADD3.X R23, R28.reuse, R40, RZ, P0, !PT ;  /* 0x000000281c177210 */ /* 0x040fe600007fe4ff */
[----:B------:R1:W5:Y:S05]  /*6830*/  LDL.LU R40, [R1+0x98] ;  /* 0x0000980001287983 */ /* 0x00036a0000300800 */
[----:B------:R4:W-:Y:S01]  /*6840*/  LDGSTS.E.BYPASS.LTC128B.128 [R29+0x3000], [R22.64], !P4 ;  /* 0x03000000161d7fae */ /* 0x0009e2000e101d4c */
[C---:B--2---:R-:W-:Y:S04]  /*6850*/  IADD3 R20, P0, R3.reuse, R39, RZ ;  /* 0x0000002703147210 */ /* 0x044fe80007f1e0ff */
[----:B------:R1:W5:Y:S01]  /*6860*/  LDL.LU R39, [R1+0x94] ;  /* 0x0000940001277983 */ /* 0x0003620000300800 */
[C---:B------:R-:W-:Y:S02]  /*6870*/  IADD3.X R21, R28.reuse, R38, RZ, P0, !PT ;  /* 0x000000261c157210 */ /* 0x040fe400007fe4ff */
[----:B------:R-:W-:Y:S02]  /*6880*/  IADD3 R2, P0, R3, R37, RZ ;  /* 0x0000002503027210 */ /* 0x000fe40007f1e0ff */
[----:B------:R-:W2:Y:S02]  /*6890*/  LDL R0, [R1] ;  /* 0x0000000001007983 */ /* 0x000ea40000100800 */
[----:B------:R-:W-:Y:S03]  /*68a0*/  IADD3.X R3, R28, R36, RZ, P0, !PT ;  /* 0x000000241c037210 */ /* 0x000fe600007fe4ff */
[----:B------:R4:W-:Y:S01]  /*68b0*/  LDGSTS.E.BYPASS.LTC128B.128 [R29+0x5000], [R20.64], !P3 ;  /* 0x05000000141d7fae */ /* 0x0009e2000d901d4c */
[----:B------:R-:W-:Y:S04]  /*68c0*/  PLOP3.LUT P0, PT, PT, PT, UP0, 0x80, 0x0 ;  /* 0x000000000000781c */ /* 0x000fe80003f0f008 */
[----:B------:R1:W-:Y:S05]  /*68d0*/  LDGSTS.E.BYPASS.LTC128B.128 [R29+0x7000], [R2.64], !P2 ;  /* 0x07000000021d7fae */ /* 0x0003ea000d101d4c */
[----:B------:R-:W0:Y:S05]  /*68e0*/  LDGDEPBAR ;  /* 0x00000000000079af */ /* 0x000e2a0000000000 */
[----:B------:R2:W5:Y:S05]  /*68f0*/  LDL.LU R38, [R1+0x90] ;  /* 0x0000900001267983 */ /* 0x00056a0000300800 */
[----:B------:R2:W5:Y:S05]  /*6900*/  LDL.LU R37, [R1+0x8c] ;  /* 0x00008c0001257983 */ /* 0x00056a0000300800 */
[----:B------:R2:W5:Y:S01]  /*6910*/  LDL.LU R36, [R1+0x88] ;  /* 0x0000880001247983 */ /* 0x0005620000300800 */
[C---:B----4-:R-:W-:Y:S04]  /*6920*/  HMMA.16816.F32.BF16 R20, R168.reuse, R24, RZ ;  /* 0x00000018a814723c */ /* 0x050fe800000418ff */
[----:B-1----:R-:W4:Y:S04]  /*6930*/  LDL R3, [R1+0x28] ;  /* 0x0000280001037983 */ /* 0x002f280000100800 */
[C---:B------:R-:W-:Y:S01]  /*6940*/  HMMA.16816.F32.BF16 R24, R168.reuse, R26, RZ ;  /* 0x0000001aa818723c */ /* 0x040fe200000418ff */
[----:B------:R-:W4:Y:S07]  /*6950*/  LDL R2, [R1+0x2c] ;  /* 0x00002c0001027983 */ /* 0x000f2e0000100800 */
[C---:B---3--:R-:W-:Y:S08]  /*6960*/  HMMA.16816.F32.BF16 R28, R168.reuse, R32, RZ ;  /* 0x00000020a81c723c */ /* 0x048ff000000418ff */
        /* <DEDUP_REMOVED lines=8> */
[----:B------:R-:W3:Y:S05]  /*69f0*/  LDL R188, [R1+0x34] ;  /* 0x0000340001bc7983 */ /* 0x000eea0000100800 */
[----:B------:R-:W3:Y:S02]  /*6a00*/  LDL R189, [R1+0x30] ;  /* 0x0000300001bd7983 */ /* 0x000ee40000100800 */
[----:B------:R-:W-:Y:S03]  /*6a10*/  HMMA.16816.F32.BF16 R32, R172, R190, R32 ;  /* 0x000000beac20723c */ /* 0x000fe60000041820 */
[----:B--2---:R-:W1:Y:S05]  /*6a20*/  LDSM.16.M88.4 R176, [R0+0x10100] ;  /* 0x0101000000b0783b */ /* 0x004e6a0000000200 */
[----:B------:R-:W2:Y:S05]  /*6a30*/  LDSM.16.M88.4 R180, [R0+0x10900] ;  /* 0x0109000000b4783b */ /* 0x000eaa0000000200 */
[----:B------:R-:W-:Y:S01]  /*6a40*/  LDSM.16.M88.4 R184, [R0+0x11900] ;  /* 0x0119000000b8783b */ /* 0x000fe20000000200 */
[C---:B-1----:R-:W-:Y:S08]  /*6a50*/  HMMA.16816.F32.BF16 R4, R192.reuse, R176, R4 ;  /* 0x000000b0c004723c */ /* 0x042ff00000041804 */
[C---:B------:R-:W-:Y:S01]  /*6a60*/  HMMA.16816.F32.BF16 R8, R192.reuse, R178, R8 ;  /* 0x000000b2c008723c */ /* 0x040fe20000041808 */
[----:B------:R-:W1:Y:S07]  /*6a70*/  LDSM.16.M88.4 R176, [R0+0x11100] ;  /* 0x0111000000b0783b */ /* 0x000e6e0000000200 */
[C---:B--2---:R-:W-:Y:S08]  /*6a80*/  HMMA.16816.F32.BF16 R12, R192.reuse, R180, R12 ;  /* 0x000000b4c00c723c */ /* 0x044ff0000004180c */
[C---:B------:R-:W-:Y:S01]  /*6a90*/  HMMA.16816.F32.BF16 R16, R192.reuse, R182, R16 ;  /* 0x000000b6c010723c */ /* 0x040fe20000041810 */
[----:B------:R-:W2:Y:S07]  /*6aa0*/  LDSM.16.M88.4 R180, [R250] ;  /* 0x00000000fab4783b */ /* 0x000eae0000000200 */
[C---:B-1----:R-:W-:Y:S08]  /*6ab0*/  HMMA.16816.F32.BF16 R20, R192.reuse, R176, R20 ;  /* 0x000000b0c014723c */ /* 0x042ff00000041814 */
[C---:B------:R-:W-:Y:S01]  /*6ac0*/  HMMA.16816.F32.BF16 R24, R192.reuse, R178, R24 ;  /* 0x000000b2c018723c */ /* 0x040fe20000041818 */
[----:B------:R-:W1:Y:S07]  /*6ad0*/  LDSM.16.M88.4 R176, [R250+0x800] ;  /* 0x00080000fab0783b */ /* 0x000e6e0000000200 */
[C---:B------:R-:W-:Y:S08]  /*6ae0*/  HMMA.16816.F32.BF16 R28, R192.reuse, R184, R28 ;  /* 0x000000b8c01c723c */ /* 0x040ff0000004181c */
[----:B------:R-:W-:Y:S01]  /*6af0*/  HMMA.16816.F32.BF16 R32, R192, R186, R32 ;  /* 0x000000bac020723c */ /* 0x000fe20000041820 */
        /* <DEDUP_REMOVED lines=8> */
[C---:B------:R-:W-:Y:S01]  /*6b80*/  HMMA.16816.F32.BF16 R24, R196.reuse, R186, R24 ;  /* 0x000000bac418723c */ /* 0x040fe20000041818 */
[----:B------:R-:W3:Y:S07]  /*6b90*/  LDSM.16.M88.4 R184, [R135+0x12900] ;  /* 0x0129000087b8783b */ /* 0x000eee0000000200 */
[C---:B--2---:R-:W-:Y:S08]  /*6ba0*/  HMMA.16816.F32.BF16 R28, R196.reuse, R180, R28 ;  /* 0x000000b4c41c723c */ /* 0x044ff0000004181c */
[----:B------:R-:W-:Y:S01]  /*6bb0*/  HMMA.16816.F32.BF16 R32, R196, R182, R32 ;  /* 0x000000b6c420723c */ /* 0x000fe20000041820 */
[----:B------:R-:W2:Y:S07]  /*6bc0*/  LDSM.16.M88.4 R180, [R135+0x13100] ;  /* 0x0131000087b4783b */ /* 0x000eae0000000200 */
[C---:B-1----:R-:W-:Y:S08]  /*6bd0*/  HMMA.16816.F32.BF16 R4, R200.reuse, R176, R4 ;  /* 0x000000b0c804723c */ /* 0x042ff00000041804 */
[C---:B------:R-:W-:Y:S01]  /*6be0*/  HMMA.16816.F32.BF16 R8, R200.reuse, R178, R8 ;  /* 0x000000b2c808723c */ /* 0x040fe20000041808 */
[----:B------:R-:W1:Y:S07]  /*6bf0*/  LDSM.16.M88.4 R176, [R135+0x13900] ;  /* 0x0139000087b0783b */ /* 0x000e6e0000000200 */
[C---:B---3--:R-:W-:Y:S08]  /*6c00*/  HMMA.16816.F32.BF16 R12, R200.reuse, R184, R12 ;  /* 0x000000b8c80c723c */ /* 0x048ff0000004180c */
[C---:B------:R-:W-:Y:S01]  /*6c10*/  HMMA.16816.F32.BF16 R16, R200.reuse, R186, R16 ;  /* 0x000000bac810723c */ /* 0x040fe20000041810 */
[----:B------:R3:W4:Y:S07]  /*6c20*/  LDSM.16.M88.4 R184, [R188] ;  /* 0x00000000bcb8783b */ /* 0x00072e0000000200 */
[C---:B--2---:R-:W-:Y:S08]  /*6c30*/  HMMA.16816.F32.BF16 R20, R200.reuse, R180, R20 ;  /* 0x000000b4c814723c */ /* 0x044ff00000041814 */
[C---:B------:R-:W-:Y:S01]  /*6c40*/  HMMA.16816.F32.BF16 R24, R200.reuse, R182, R24 ;  /* 0x000000b6c818723c */ /* 0x040fe20000041818 */
[----:B------:R2:W4:Y:S05]  /*6c50*/  LDSM.16.M88.4 R180, [R189] ;  /* 0x00000000bdb4783b */ /* 0x00052a0000000200 */
[----:B---3--:R-:W3:Y:S02]  /*6c60*/  LDL R188, [R1+0x20] ;  /* 0x0000200001bc7983 */ /* 0x008ee40000100800 */
[C---:B-1----:R-:W-:Y:S08]  /*6c70*/  HMMA.16816.F32.BF16 R28, R200.reuse, R176, R28 ;  /* 0x000000b0c81c723c */ /* 0x042ff0000004181c */
[----:B------:R-:W-:Y:S01]  /*6c80*/  HMMA.16816.F32.BF16 R32, R200, R178, R32 ;  /* 0x000000b2c820723c */ /* 0x000fe20000041820 */
[----:B----4-:R1:W4:Y:S05]  /*6c90*/  LDSM.16.M88.4 R176, [R2] ;  /* 0x0000000002b0783b */ /* 0x01032a0000000200 */
[----:B--2---:R-:W2:Y:S02]  /*6ca0*/  LDL R189, [R1+0x24] ;  /* 0x0000240001bd7983 */ /* 0x004ea40000100800 */
[C---:B------:R-:W-:Y:S08]  /*6cb0*/  HMMA.16816.F32.BF16 R4, R204.reuse, R184, R4 ;  /* 0x000000b8cc04723c */ /* 0x040ff00000041804 */
[C---:B------:R-:W-:Y:S01]  /*6cc0*/  HMMA.16816.F32.BF16 R8, R204.reuse, R186, R8 ;  /* 0x000000bacc08723c */ /* 0x040fe20000041808 */
[----:B------:R4:W4:Y:S07]  /*6cd0*/  LDSM.16.M88.4 R184, [R3] ;  /* 0x0000000003b8783b */ /* 0x00092e0000000200 */
[C---:B------:R-:W-:Y:S01]  /*6ce0*/  HMMA.16816.F32.BF16 R12, R204.reuse, R180, R12 ;  /* 0x000000b4cc0c723c */ /* 0x040fe2000004180c */
[----:B-1----:R-:W2:Y:S07]  /*6cf0*/  LDL R2, [R1+0x18] ;  /* 0x0000180001027983 */ /* 0x002eae0000100800 */
[C---:B------:R-:W-:Y:S01]  /*6d00*/  HMMA.16816.F32.BF16 R16, R204.reuse, R182, R16 ;  /* 0x000000b6cc10723c */ /* 0x040fe20000041810 */
[----:B------:R-:W1:Y:S05]  /*6d10*/  LDSM.16.M88.4 R180, [R0+0x12100] ;  /* 0x0121000000b4783b */ /* 0x000e6a0000000200 */
[----:B----4-:R-:W4:Y:S02]  /*6d20*/  LDL R3, [R1+0x1c] ;  /* 0x00001c0001037983 */ /* 0x010f240000100800 */
        /* <DEDUP_REMOVED lines=39> */
[----:B---3--:R1:W-:Y:S05]  /*6fa0*/  LDSM.16.M88.4 R176, [R188] ;  /* 0x00000000bcb0783b */ /* 0x0083ea0000000200 */
[----:B--2---:R2:W2:Y:S05]  /*6fb0*/  LDSM.16.M88.4 R180, [R189] ;  /* 0x00000000bdb4783b */ /* 0x0044aa0000000200 */
[----:B-1----:R-:W3:Y:S05]  /*6fc0*/  LDL R188, [R1+0x10] ;  /* 0x0000100001bc7983 */ /* 0x002eea0000100800 */
[----:B--2---:R-:W2:Y:S05]  /*6fd0*/  LDL R189, [R1+0x14] ;  /* 0x0000140001bd7983 */ /* 0x004eaa0000100800 */
[----:B----4-:R1:W4:Y:S01]  /*6fe0*/  LDSM.16.M88.4 R184, [R3] ;  /* 0x0000000003b8783b */ /* 0x0103220000000200 */
        /* <DEDUP_REMOVED lines=47> */
[----:B---3--:R-:W-:Y:S05]  /*72e0*/  LDSM.16.M88.4 R184, [R188] ;  /* 0x00000000bcb8783b */ /* 0x008fea0000000200 */
[----:B--2---:R-:W1:Y:S05]  /*72f0*/  LDSM.16.M88.4 R176, [R189] ;  /* 0x00000000bdb0783b */ /* 0x004e6a0000000200 */
[----:B------:R-:W2:Y:S01]  /*7300*/  LDSM.16.M88.4 R180, [R3] ;  /* 0x0000000003b4783b */ /* 0x000ea20000000200 */
[C---:B-1----:R-:W-:Y:S08]  /*7310*/  HMMA.16816.F32.BF16 R4, R236.reuse, R176, R4 ;  /* 0x000000b0ec04723c */ /* 0x042ff00000041804 */
[C---:B------:R-:W-:Y:S01]  /*7320*/  HMMA.16816.F32.BF16 R8, R236.reuse, R178, R8 ;  /* 0x000000b2ec08723c */ /* 0x040fe20000041808 */
[----:B----4-:R-:W1:Y:S07]  /*7330*/  LDSM.16.M88.4 R176, [R2] ;  /* 0x0000000002b0783b */ /* 0x010e6e0000000200 */
        /* <DEDUP_REMOVED lines=30> */
[----:B------:R-:W-:Y:S01]  /*7520*/  MUFU.TANH R183, R4 ;  /* 0x0000000400b77308 */ /* 0x000fe20000002400 */
        /* <DEDUP_REMOVED lines=8> */
[----:B-1----:R1:W-:Y:S01]  /*75b0*/  STL [R1+0x48], R0 ;  /* 0x0000480001007387 */ /* 0x0023e20000100800 */
[----:B------:R-:W-:Y:S02]  /*75c0*/  FMUL.FTZ R16, R16, c[0x0][0x320] ;  /* 0x0000c80010107a20 */ /* 0x000fe40000410000 */
[----:B------:R-:W-:Y:S02]  /*75d0*/  FMUL.FTZ R17, R17, c[0x0][0x320] ;  /* 0x0000c80011117a20 */ /* 0x000fe40000410000 */
[----:B------:R-:W-:Y:S01]  /*75e0*/  FMUL.FTZ R18, R18, c[0x0][0x320] ;  /* 0x0000c80012127a20 */ /* 0x000fe20000410000 */
[----:B------:R2:W-:Y:S01]  /*75f0*/  MUFU.TANH R191, R6 ;  /* 0x0000000600bf7308 */ /* 0x0005e20000002400 */
[----:B------:R-:W-:Y:S09]  /*7600*/  FMUL.FTZ R19, R19, c[0x0][0x320] ;  /* 0x0000c80013137a20 */ /* 0x000ff20000410000 */
[----:B------:R-:W-:Y:S10]  /*7610*/  MUFU.TANH R184, R8 ;  /* 0x0000000800b87308 */ /* 0x000ff40000002400 */
[----:B------:R-:W-:Y:S01]  /*7620*/  MUFU.TANH R182, R9 ;  /* 0x0000000900b67308 */ /* 0x000fe20000002400 */
[----:B--2---:R-:W2:Y:S09]  /*7630*/  LDSM.16.M88.4 R4, [R250+0x7000] ;  /* 0x00700000fa04783b */ /* 0x004eb20000000200 */
[----:B-1----:R-:W1:Y:S10]  /*7640*/  MUFU.TANH R0, R10 ;  /* 0x0000000a00007308 */ /* 0x002e740000002400 */
[----:B------:R3:W4:Y:S10]  /*7650*/  MUFU.TANH R190, R11 ;  /* 0x0000000b00be7308 */ /* 0x0007340000002400 */
[----:B------:R-:W4:Y:S01]  /*7660*/  MUFU.TANH R181, R12 ;  /* 0x0000000c00b57308 */ /* 0x000f220000002400 */
[----:B-1----:R-:W-:Y:S09]  /*7670*/  STL [R1+0x44], R0 ;  /* 0x0000440001007387 */ /* 0x002ff20000100800 */
[----:B------:R-:W1:Y:S01]  /*7680*/  MUFU.TANH R180, R13 ;  /* 0x0000000d00b47308 */ /* 0x000e620000002400 */
[----:B---3--:R-:W3:Y:S01]  /*7690*/  LDSM.16.M88.4 R8, [R250+0x7800] ;  /* 0x00780000fa08783b */ /* 0x008ee20000000200 */
[----:B------:R-:W-:Y:S08]  /*76a0*/  DEPBAR.LE SB0, 0x0 ;  /* 0x000080000000791a */ /* 0x000ff00000000000 */
[----:B------:R-:W1:Y:S01]  /*76b0*/  MUFU.TANH R189, R14 ;  /* 0x0000000e00bd7308 */ /* 0x000e620000002400 */
[----:B------:R-:W-:Y:S01]  /*76c0*/  BAR.SYNC.DEFER_BLOCKING 0x0 ;  /* 0x0000000000007b1d */ /* 0x000fe20000010000 */
[C---:B--2---:R-:W-:Y:S08]  /*76d0*/  HMMA.16816.F32.BF16 R20, R244.reuse, R4, R20 ;  /* 0x00000004f414723c */ /* 0x044ff00000041814 */
[----:B------:R-:W2:Y:S01]  /*76e0*/  MUFU.TANH R188, R15 ;  /* 0x0000000f00bc7308 */ /* 0x000ea20000002400 */
[C---:B------:R-:W-:Y:S09]  /*76f0*/  HMMA.16816.F32.BF16 R24, R244.reuse, R6, R24 ;  /* 0x00000006f418723c */ /* 0x040ff20000041818 */
[----:B------:R1:W1:Y:S06]  /*7700*/  MUFU.TANH R178, R16 ;  /* 0x0000001000b27308 */ /* 0x00026c0000002400 */
[----:B------:R-:W-:Y:S02]  /*7710*/  FMUL.FTZ R20, R20, c[0x0][0x320] ;  /* 0x0000c80014147a20 */ /* 0x000fe40000410000 */
[----:B------:R-:W-:Y:S02]  /*7720*/  FMUL.FTZ R22, R22, c[0x0][0x320] ;  /* 0x0000c80016167a20 */ /* 0x000fe40000410000 */
[----:B------:R2:W2:Y:S01]  /*7730*/  MUFU.TANH R177, R17 ;  /* 0x0000001100b17308 */ /* 0x0004a20000002400 */
[----:B------:R-:W-:Y:S01]  /*7740*/  FMUL.FTZ R23, R23, c[0x0][0x320] ;  /* 0x0000c80017177a20 */ /* 0x000fe20000410000 */
[C---:B---3--:R-:W-:Y:S08]  /*7750*/  HMMA.16816.F32.BF16 R28, R244.reuse, R8, R28 ;  /* 0x00000008f41c723c */ /* 0x048ff0000004181c */
[----:B------:R3:W3:Y:S01]  /*7760*/  MUFU.TANH R187, R18 ;  /* 0x0000001200bb7308 */ /* 0x0006e20000002400 */
[----:B------:R-:W-:Y:S03]  /*7770*/  HMMA.16816.F32.BF16 R32, R244, R10, R32 ;  /* 0x0000000af420723c */ /* 0x000fe60000041820 */
[----:B-1----:R-:W-:Y:S06]  /*7780*/  FMUL.FTZ R16, R25, c[0x0][0x320] ;  /* 0x0000c80019107a20 */ /* 0x002fec0000410000 */
[----:B------:R1:W1:Y:S06]  /*7790*/  MUFU.TANH R186, R19 ;  /* 0x0000001300ba7308 */ /* 0x00026c0000002400 */
[----:B------:R-:W-:Y:S04]  /*77a0*/  FMUL.FTZ R15, R28, c[0x0][0x320] ;  /* 0x0000c8001c0f7a20 */ /* 0x000fe80000410000 */
[----:B------:R4:W4:Y:S01]  /*77b0*/  MUFU.TANH R176, R20 ;  /* 0x0000001400b07308 */ /* 0x0009220000002400 */
[----:B------:R-:W-:Y:S02]  /*77c0*/  FMUL.FTZ R14, R29, c[0x0][0x320] ;  /* 0x0000c8001d0e7a20 */ /* 0x000fe40000410000 */
[----:B--2---:R-:W-:Y:S02]  /*77d0*/  FMUL.FTZ R17, R31, c[0x0][0x320] ;  /* 0x0000c8001f117a20 */ /* 0x004fe40000410000 */
[----:B---3--:R-:W-:Y:S02]  /*77e0*/  FMUL.FTZ R18, R24, c[0x0][0x320] ;  /* 0x0000c80018127a20 */ /* 0x008fe40000410000 */
[----:B------:R-:W-:Y:S02]  /*77f0*/  FMUL.FTZ R13, R32, c[0x0][0x320] ;  /* 0x0000c800200d7a20 */ /* 0x000fe40000410000 */
[----:B------:R-:W-:Y:S01]  /*7800*/  FMUL.FTZ R12, R33, c[0x0][0x320] ;  /* 0x0000c800210c7a20 */ /* 0x000fe20000410000 */
[----:B------:R2:W3:Y:S01]  /*7810*/  MUFU.TANH R179, R22 ;  /* 0x0000001600b37308 */ /* 0x0004e20000002400 */
[----:B------:R-:W-:Y:S02]  /*7820*/  FMUL.FTZ R4, R34, c[0x0][0x320] ;  /* 0x0000c80022047a20 */ /* 0x000fe40000410000 */
[----:B------:R-:W-:Y:S02]  /*7830*/  FMUL.FTZ R0, R35, c[0x0][0x320] ;  /* 0x0000c80023007a20 */ /* 0x000fe40000410000 */
[----:B-1----:R-:W-:Y:S05]  /*7840*/  FMUL.FTZ R19, R30, c[0x0][0x320] ;  /* 0x0000c8001e137a20 */ /* 0x002fea0000410000 */
[----:B------:R-:W1:Y:S01]  /*7850*/  MUFU.TANH R23, R23 ;  /* 0x0000001700177308 */ /* 0x000e620000002400 */
[----:B----4-:R-:W-:Y:S02]  /*7860*/  FMUL.FTZ R20, R21, c[0x0][0x320] ;  /* 0x0000c80015147a20 */ /* 0x010fe40000410000 */
[----:B------:R-:W-:Y:S07]  /*7870*/  FMUL.FTZ R21, R27, c[0x0][0x320] ;  /* 0x0000c8001b157a20 */ /* 0x000fee0000410000 */
[----:B------:R-:W4:Y:S01]  /*7880*/  MUFU.TANH R20, R20 ;  /* 0x0000001400147308 */ /* 0x000f220000002400 */
[----:B--2---:R-:W-:Y:S09]  /*7890*/  FMUL.FTZ R22, R26, c[0x0][0x320] ;  /* 0x0000c8001a167a20 */ /* 0x004ff20000410000 */
[----:B------:R-:W2:Y:S10]  /*78a0*/  MUFU.TANH R18, R18 ;  /* 0x0000001200127308 */ /* 0x000eb40000002400 */
        /* <DEDUP_REMOVED lines=11> */
[----:B-12345:R-:W-:-:S05]  /*7960*/  @P0 BRA `(.L_x_29) ;  /* 0xffffe5a000000947 */ /* 0x03efca000383ffff */
.L_x_28:
[----:B----4-:R-:W2:Y:S01]  /*7970*/  LDL.LU R8, [R1+0x5c] ;  /* 0x00005c0001087983 */ /* 0x010ea20000300800 */
[----:B------:R-:W-:Y:S02]  /*7980*/  FMNMX.FTZ R0, R183, R133, !PT ;  /* 0x00000085b7007209 */ /* 0x000fe40007810000 */
[----:B------:R-:W-:Y:S01]  /*7990*/  ISETP.LT.AND P0, PT, RZ, UR6, PT ;  /* 0x00000006ff007c0c */ /* 0x000fe2000bf01270 */
[----:B------:R-:W3:Y:S01]  /*79a0*/  LDL.LU R24, [R1+0x48] ;  /* 0x0000480001187983 */ /* 0x000ee20000300800 */
[----:B------:R-:W-:Y:S01]  /*79b0*/  FMNMX.FTZ R0, R185, R0, !PT ;  /* 0x00000000b9007209 */ /* 0x000fe20007810000 */
[----:B------:R-:W-:Y:S02]  /*79c0*/  UIADD3 UR6, UR6, -0x1, URZ ;  /* 0xffffffff06067890 */ /* 0x000fe4000fffe03f */
[----:B------:R-:W4:Y:S01]  /*79d0*/  LDL.LU R10, [R1+0x44] ;  /* 0x00004400010a7983 */ /* 0x000f220000300800 */
[----:B------:R-:W-:Y:S03]  /*79e0*/  FMNMX.FTZ R0, R184, R0, !PT ;  /* 0x00000000b8007209 */ /* 0x000fe60007810000 */
        /* <DEDUP_REMOVED lines=19> */
[C---:B------:R-:W-:Y:S02]  /*7b20*/  FMUL.FTZ R2, R132.reuse, c[0x0][0x2d0] ;  /* 0x0000b40084027a20 */ /* 0x040fe40000410000 */
[----:B------:R-:W-:Y:S02]  /*7b30*/  FADD.FTZ R0, -R132, R133 ;  /* 0x0000008584007221 */ /* 0x000fe40000010100 */
[--C-:B------:R-:W-:Y:S02]  /*7b40*/  FFMA.FTZ R183, R183, c[0x0][0x2d0], -R2.reuse ;  /* 0x0000b400b7b77a23 */ /* 0x100fe40000010802 */
        /* <DEDUP_REMOVED lines=18> */
[----:B------:R-:W-:Y:S02]  /*7c70*/  FFMA.FTZ R11, R18, c[0x0][0x2d0], -R2 ;  /* 0x0000b400120b7a23 */ /* 0x000fe40000010802 */
[C---:B-1----:R-:W-:Y:S02]  /*7c80*/  FMUL.FTZ R32, R6.reuse, R136 ;  /* 0x0000008806207220 */ /* 0x042fe40000410000 */
[C---:B------:R-:W-:Y:S01]  /*7c90*/  FMUL.FTZ R33, R6.reuse, R137 ;  /* 0x0000008906217220 */ /* 0x040fe20000410000 */
[----:B------:R-:W1:Y:S01]  /*7ca0*/  MUFU.EX2 R7, R7 ;  /* 0x0000000700077308 */ /* 0x000e620000000800 */
[C---:B------:R-:W-:Y:S01]  /*7cb0*/  FMUL.FTZ R12, R6.reuse, R156 ;  /* 0x0000009c060c7220 */ /* 0x040fe20000410000 */
[----:B------:R-:W-:Y:S01]  /*7cc0*/  MOV R156, R25 ;  /* 0x00000019009c7202 */ /* 0x000fe20000000f00 */
[C---:B------:R-:W-:Y:S02]  /*7cd0*/  FMUL.FTZ R25, R6.reuse, R145 ;  /* 0x0000009106197220 */ /* 0x040fe40000410000 */
[C---:B------:R-:W-:Y:S01]  /*7ce0*/  FMUL.FTZ R13, R6.reuse, R157 ;  /* 0x0000009d060d7220 */ /* 0x040fe20000410000 */
[----:B------:R-:W-:Y:S01]  /*7cf0*/  MOV R157, R28 ;  /* 0x0000001c009d7202 */ /* 0x000fe20000000f00 */
[C---:B------:R-:W-:Y:S02]  /*7d00*/  FMUL.FTZ R28, R6.reuse, R140 ;  /* 0x0000008c061c7220 */ /* 0x040fe40000410000 */
[C---:B------:R-:W-:Y:S01]  /*7d10*/  FMUL.FTZ R16, R6.reuse, R152 ;  /* 0x0000009806107220 */ /* 0x040fe20000410000 */
[----:B------:R-:W1:Y:S01]  /*7d20*/  MUFU.EX2 R178, R182 ;  /* 0x000000b600b27308 */ /* 0x000e620000000800 */
[C---:B------:R-:W-:Y:S01]  /*7d30*/  FMUL.FTZ R20, R6.reuse, R148 ;  /* 0x0000009406147220 */ /* 0x040fe20000410000 */
[----:B------:R-:W-:Y:S01]  /*7d40*/  MOV R148, R11 ;  /* 0x0000000b00947202 */ /* 0x000fe20000000f00 */
        /* <DEDUP_REMOVED lines=50> */
[C---:B------:R-:W-:Y:S03]  /*8070*/  F2FP.BF16.PACK_AB R176, R5.reuse, R176 ;  /* 0x000000b005b0723e */ /* 0x040fe600000010ff */
[----:B------:R-:W-:Y:S04]  /*8080*/  FADD.FTZ R0, R5, R0 ;  /* 0x0000000005007221 */ /* 0x000fe80000010000 */
[----:B-1----:R-:W-:Y:S04]  /*8090*/  FADD.FTZ R0, R7, R0 ;  /* 0x0000000007007221 */ /* 0x002fe80000010000 */
[C---:B------:R-:W-:Y:S01]  /*80a0*/  FADD.FTZ R182, R178.reuse, R0 ;  /* 0x00000000b2b67221 */ /* 0x040fe20000010000 */
[----:B------:R-:W-:Y:S02]  /*80b0*/  FMNMX.FTZ R0, R191, R134, !PT ;  /* 0x00000086bf007209 */ /* 0x000fe40007810000 */
[----:B------:R-:W-:Y:S02]  /*80c0*/  F2FP.BF16.PACK_AB R178, R178, R7 ;  /* 0x00000007b2b2723e */ /* 0x000fe400000010ff */
[----:B---3--:R-:W-:Y:S04]  /*80d0*/  FMNMX.FTZ R0, R24, R0, !PT ;  /* 0x0000000018007209 */ /* 0x008fe80007810000 */
[----:B----4-:R-:W-:Y:S04]  /*80e0*/  FMNMX.FTZ R0, R10, R0, !PT ;  /* 0x000000000a007209 */ /* 0x010fe80007810000 */
        /* <DEDUP_REMOVED lines=31> */
[----:B------:R-:W5:Y:S01]  /*82e0*/  MUFU.EX2 R8, R8 ;  /* 0x0000000800087308 */ /* 0x000f620000000800 */
[--C-:B------:R-:W-:Y:S02]  /*82f0*/  FFMA.FTZ R19, R19, c[0x0][0x2d0], -R5.reuse ;  /* 0x0000b40013137a23 */ /* 0x100fe40000010805 */
[--C-:B------:R-:W-:Y:S02]  /*8300*/  FFMA.FTZ R18, R4, c[0x0][0x2d0], -R5.reuse ;  /* 0x0000b40004127a23 */ /* 0x100fe40000010805 */
[C---:B------:R-:W-:Y:S01]  /*8310*/  FMUL.FTZ R4, R6.reuse, R164 ;  /* 0x000000a406047220 */ /* 0x040fe20000410000 */
[----:B------:R-:W-:Y:S01]  /*8320*/  MOV R164, R15 ;  /* 0x0000000f00a47202 */ /* 0x000fe20000000f00 */
[C---:B------:R-:W-:Y:S01]  /*8330*/  FMUL.FTZ R17, R6.reuse, R153 ;  /* 0x0000009906117220 */ /* 0x040fe20000410000 */
[----:B------:R-:W-:Y:S01]  /*8340*/  MOV R153, R29 ;  /* 0x0000001d00997202 */ /* 0x000fe20000000f00 */
[----:B------:R-:W-:Y:S01]  /*8350*/  FMUL.FTZ R29, R6, R141 ;  /* 0x0000008d061d7220 */ /* 0x000fe20000410000 */
[----:B------:R-:W2:Y:S01]  /*8360*/  MUFU.EX2 R7, R7 ;  /* 0x0000000700077308 */ /* 0x000ea20000000800 */
[--C-:B------:R-:W-:Y:S02]  /*8370*/  FFMA.FTZ R189, R189, c[0x0][0x2d0], -R5.reuse ;  /* 0x0000b400bdbd7a23 */ /* 0x100fe40000010805 */
[--C-:B------:R-:W-:Y:S02]  /*8380*/  FFMA.FTZ R188, R188, c[0x0][0x2d0], -R5.reuse ;  /* 0x0000b400bcbc7a23 */ /* 0x100fe40000010805 */
[C---:B-1----:R-:W-:Y:S02]  /*8390*/  FMUL.FTZ R34, R0.reuse, R138 ;  /* 0x0000008a00227220 */ /* 0x042fe40000410000 */
[----:B------:R-:W-:Y:S02]  /*83a0*/  FMUL.FTZ R35, R0, R139 ;  /* 0x0000008b00237220 */ /* 0x000fe40000410000 */
[----:B------:R-:W1:Y:S01]  /*83b0*/  LDSM.16.MT88.4 R136, [R248+0x100] ;  /* 0x00010000f888783b */ /* 0x000e620000004200 */
[----:B------:R-:W3:Y:S01]  /*83c0*/  MUFU.EX2 R179, R133 ;  /* 0x0000008500b37308 */ /* 0x000ee20000000800 */
[--C-:B------:R-:W-:Y:S02]  /*83d0*/  FFMA.FTZ R187, R187, c[0x0][0x2d0], -R5.reuse ;  /* 0x0000b400bbbb7a23 */ /* 0x100fe40000010805 */
[--C-:B------:R-:W-:Y:S02]  /*83e0*/  FFMA.FTZ R186, R186, c[0x0][0x2d0], -R5.reuse ;  /* 0x0000b400baba7a23 */ /* 0x100fe40000010805 */
[----:B-----5:R-:W-:Y:S02]  /*83f0*/  FFMA.FTZ R3, R0, R9, R8 ;  /* 0x0000000900037223 */ /* 0x020fe40000010008 */
[C---:B------:R-:W-:Y:S01]  /*8400*/  FMUL.FTZ R9, R6.reuse, R161 ;  /* 0x000000a106097220 */ /* 0x040fe20000410000 */
[----:B------:R-:W-:Y:S01]  /*8410*/  MOV R161, R19 ;  /* 0x0000001300a17202 */ /* 0x000fe20000000f00 */
[----:B------:R-:W-:Y:S01]  /*8420*/  FFMA.FTZ R14, R21, c[0x0][0x2d0], -R5 ;  /* 0x0000b400150e7a23 */ /* 0x000fe20000010805 */
[----:B------:R-:W4:Y:S01]  /*8430*/  MUFU.EX2 R190, R190 ;  /* 0x000000be00be7308 */ /* 0x000f220000000800 */
[C---:B------:R-:W-:Y:S01]  /*8440*/  FMUL.FTZ R5, R6.reuse, R165 ;  /* 0x000000a506057220 */ /* 0x040fe20000410000 */
[----:B------:R-:W-:Y:S01]  /*8450*/  MOV R165, R18 ;  /* 0x0000001200a57202 */ /* 0x000fe20000000f00 */
[C---:B------:R-:W-:Y:S01]  /*8460*/  FMUL.FTZ R21, R6.reuse, R149 ;  /* 0x0000009506157220 */ /* 0x040fe20000410000 */
[C---:B--2---:R-:W-:Y:S01]  /*8470*/  F2FP.BF16.PACK_AB R177, R7.reuse, R8 ;  /* 0x0000000807b1723e */ /* 0x044fe200000010ff */
[----:B------:R-:W-:Y:S01]  /*8480*/  FADD.FTZ R3, R7, R3 ;  /* 0x0000000307037221 */ /* 0x000fe20000010000 */
[----:B------:R-:W-:Y:S01]  /*8490*/  MOV R149, R31 ;  /* 0x0000001f00957202 */ /* 0x000fe20000000f00 */
[C---:B------:R-:W-:Y:S01]  /*84a0*/  FMUL.FTZ R8, R6.reuse, R160 ;  /* 0x000000a006087220 */ /* 0x040fe20000410000 */
[----:B------:R-:W-:Y:S01]  /*84b0*/  MOV R160, R24 ;  /* 0x0000001800a07202 */ /* 0x000fe20000000f00 */
[----:B------:R-:W-:Y:S01]  /*84c0*/  FMUL.FTZ R24, R6, R144 ;  /* 0x0000009006187220 */ /* 0x000fe20000410000 */
[----:B------:R-:W-:Y:S01]  /*84d0*/  MUFU.EX2 R191, R191 ;  /* 0x000000bf00bf7308 */ /* 0x000fe20000000800 */
[C---:B------:R-:W-:Y:S01]  /*84e0*/  FMUL.FTZ R6, R0.reuse, R166 ;  /* 0x000000a600067220 */ /* 0x040fe20000410000 */
[----:B------:R-:W-:Y:S01]  /*84f0*/  MOV R166, R14 ;  /* 0x0000000e00a67202 */ /* 0x000fe20000000f00 */
[C---:B------:R-:W-:Y:S01]  /*8500*/  FMUL.FTZ R7, R0.reuse, R167 ;  /* 0x000000a700077220 */ /* 0x040fe20000410000 */
[----:B------:R-:W-:Y:S01]  /*8510*/  MOV R167, R10 ;  /* 0x0000000a00a77202 */ /* 0x000fe20000000f00 */
[----:B---3--:R-:W-:Y:S02]  /*8520*/  FADD.FTZ R152, R179, R3 ;  /* 0x00000003b3987221 */ /* 0x008fe40000010000 */
[C---:B------:R-:W-:Y:S01]  /*8530*/  FMUL.FTZ R10, R0.reuse, R162 ;  /* 0x000000a2000a7220 */ /* 0x040fe20000410000 */
[----:B------:R-:W-:Y:S01]  /*8540*/  MOV R162, R30 ;  /* 0x0000001e00a27202 */ /* 0x000fe20000000f00 */
[C---:B------:R-:W-:Y:S01]  /*8550*/  FMUL.FTZ R11, R0.reuse, R163 ;  /* 0x000000a3000b7220 */ /* 0x040fe20000410000 */
[----:B------:R-:W-:Y:S01]  /*8560*/  MOV R163, R27 ;  /* 0x0000001b00a37202 */ /* 0x000fe20000000f00 */
[C---:B------:R-:W-:Y:S01]  /*8570*/  FMUL.FTZ R14, R0.reuse, R158 ;  /* 0x0000009e000e7220 */ /* 0x040fe20000410000 */
[----:B------:R-:W-:Y:S01]  /*8580*/  MOV R158, R26 ;  /* 0x0000001a009e7202 */ /* 0x000fe20000000f00 */
[----:B------:R-:W-:Y:S01]  /*8590*/  FMUL.FTZ R15, R0, R159 ;  /* 0x0000009f000f7220 */ /* 0x000fe20000410000 */
[----:B----4-:R-:W-:Y:S01]  /*85a0*/  F2FP.BF16.PACK_AB R179, R190, R179 ;  /* 0x000000b3beb3723e */ /* 0x010fe200000010ff */
[C---:B------:R-:W-:Y:S01]  /*85b0*/  FMUL.FTZ R18, R0.reuse, R154 ;  /* 0x0000009a00127220 */ /* 0x040fe20000410000 */
[----:B------:R-:W-:Y:S01]  /*85c0*/  MUFU.EX2 R144, R181 ;  /* 0x000000b500907308 */ /* 0x000fe20000000800 */
[C---:B------:R-:W-:Y:S02]  /*85d0*/  FMUL.FTZ R19, R0.reuse, R155 ;  /* 0x0000009b00137220 */ /* 0x040fe40000410000 */
[C---:B------:R-:W-:Y:S02]  /*85e0*/  FMUL.FTZ R22, R0.reuse, R150 ;  /* 0x0000009600167220 */ /* 0x040fe40000410000 */
[C---:B-1----:R-:W-:Y:S05]  /*85f0*/  HMMA.16816.F32.BF16 R4, R176.reuse, R136, R4 ;  /* 0x00000088b004723c */ /* 0x042fea0000041804 */
[C---:B------:R-:W-:Y:S01]  /*8600*/  FMUL.FTZ R23, R0.reuse, R151 ;  /* 0x0000009700177220 */ /* 0x040fe20000410000 */
[----:B------:R-:W-:Y:S01]  /*8610*/  MUFU.EX2 R181, R161 ;  /* 0x000000a100b57308 */ /* 0x000fe20000000800 */
[C---:B------:R-:W-:Y:S01]  /*8620*/  FMUL.FTZ R26, R0.reuse, R146 ;  /* 0x00000092001a7220 */ /* 0x040fe20000410000 */
[C---:B------:R-:W-:Y:S01]  /*8630*/  HMMA.16816.F32.BF16 R8, R176.reuse, R138, R8 ;  /* 0x0000008ab008723c */ /* 0x040fe20000041808 */
[----:B------:R-:W1:Y:S03]  /*8640*/  LDSM.16.MT88.4 R136, [R249+0x100] ;  /* 0x00010000f988783b */ /* 0x000e660000004200 */
[C---:B------:R-:W-:Y:S02]  /*8650*/  FMUL.FTZ R27, R0.reuse, R147 ;  /* 0x00000093001b7220 */ /* 0x040fe40000410000 */
[C---:B------:R-:W-:Y:S02]  /*8660*/  FMUL.FTZ R30, R0.reuse, R142 ;  /* 0x0000008e001e7220 */ /* 0x040fe40000410000 */
[C---:B------:R-:W-:Y:S01]  /*8670*/  FMUL.FTZ R31, R0.reuse, R143 ;  /* 0x0000008f001f7220 */ /* 0x040fe20000410000 */
[----:B------:R-:W-:Y:S01]  /*8680*/  MUFU.EX2 R180, R160 ;  /* 0x000000a000b47308 */ /* 0x000fe20000000800 */
[----:B------:R-:W-:Y:S02]  /*8690*/  LDSM.16.MT88.4 R140, [R248+0x900] ;  /* 0x00090000f88c783b */ /* 0x000fe40000004200 */
        /* <DEDUP_REMOVED lines=17> */
[C---:B------:R-:W-:Y:S01]  /*87b0*/  FMUL.FTZ R66, R0.reuse, R66 ;  /* 0x0000004200427220 */ /* 0x040fe20000410000 */
[C---:B-1----:R-:W-:Y:S03]  /*87c0*/  HMMA.16816.F32.BF16 R12, R176.reuse, R136, R12 ;  /* 0x00000088b00c723c */ /* 0x042fe6000004180c */
[C---:B------:R-:W-:Y:S02]  /*87d0*/  FMUL.FTZ R67, R0.reuse, R67 ;  /* 0x0000004300437220 */ /* 0x040fe40000410000 */
[C---:B------:R-:W-:Y:S02]  /*87e0*/  FMUL.FTZ R70, R0.reuse, R70 ;  /* 0x0000004600467220 */ /* 0x040fe40000410000 */
[C---:B------:R-:W-:Y:S01]  /*87f0*/  FMUL.FTZ R71, R0.reuse, R71 ;  /* 0x0000004700477220 */ /* 0x040fe20000410000 */
[C---:B------:R-:W-:Y:S01]  /*8800*/  HMMA.16816.F32.BF16 R16, R176.reuse, R138, R16 ;  /* 0x0000008ab010723c */ /* 0x040fe20000041810 */
[----:B------:R-:W1:Y:S01]  /*8810*/  LDSM.16.MT88.4 R136, [R252+0x100] ;  /* 0x00010000fc88783b */ /* 0x000e620000004200 */
[----:B------:R-:W2:Y:S02]  /*8820*/  MUFU.EX2 R133, R185 ;  /* 0x000000b900857308 */ /* 0x000ea40000000800 */
[C---:B------:R-:W-:Y:S02]  /*8830*/  FMUL.FTZ R74, R0.reuse, R74 ;  /* 0x0000004a004a7220 */ /* 0x040fe40000410000 */
[C---:B------:R-:W-:Y:S02]  /*8840*/  FMUL.FTZ R75, R0.reuse, R75 ;  /* 0x0000004b004b7220 */ /* 0x040fe40000410000 */
[C---:B------:R-:W-:Y:S04]  /*8850*/  FMUL.FTZ R78, R0.reuse, R78 ;  /* 0x0000004e004e7220 */ /* 0x040fe80000410000 */
        /* <DEDUP_REMOVED lines=17> */
[C---:B------:R-:W-:Y:S01]  /*8970*/  FMUL.FTZ R107, R0.reuse, R107 ;  /* 0x0000006b006b7220 */ /* 0x040fe20000410000 */
[C---:B-1----:R-:W-:Y:S02]  /*8980*/  HMMA.16816.F32.BF16 R20, R176.reuse, R136, R20 ;  /* 0x00000088b014723c */ /* 0x042fe40000041814 */
[----:B------:R-:W1:Y:S01]  /*8990*/  MUFU.EX2 R186, R186 ;  /* 0x000000ba00ba7308 */ /* 0x000e620000000800 */
[C---:B------:R-:W-:Y:S02]  /*89a0*/  FMUL.FTZ R110, R0.reuse, R110 ;  /* 0x0000006e006e7220 */ /* 0x040fe40000410000 */
[C---:B------:R-:W-:Y:S02]  /*89b0*/  FMUL.FTZ R111, R0.reuse, R111 ;  /* 0x0000006f006f7220 */ /* 0x040fe40000410000 */
[C---:B------:R-:W-:Y:S01]  /*89c0*/  FMUL.FTZ R114, R0.reuse, R114 ;  /* 0x0000007200727220 */ /* 0x040fe20000410000 */
[C---:B------:R-:W-:Y:S01]  /*89d0*/  HMMA.16816.F32.BF16 R24, R176.reuse, R138, R24 ;  /* 0x0000008ab018723c */ /* 0x040fe20000041818 */
[----:B------:R-:W4:Y:S03]  /*89e0*/  LDSM.16.MT88.4 R136, [R251+0x100] ;  /* 0x00010000fb88783b */ /* 0x000f260000004200 */
[C---:B------:R-:W-:Y:S02]  /*89f0*/  FMUL.FTZ R115, R0.reuse, R115 ;  /* 0x0000007300737220 */ /* 0x040fe40000410000 */
[C---:B------:R-:W-:Y:S02]  /*8a00*/  FMUL.FTZ R118, R0.reuse, R118 ;  /* 0x0000007600767220 */ /* 0x040fe40000410000 */
[C---:B------:R-:W-:Y:S04]  /*8a10*/  FMUL.FTZ R119, R0.reuse, R119 ;  /* 0x0000007700777220 */ /* 0x040fe80000410000 */
[C---:B------:R-:W-:Y:S02]  /*8a20*/  FMUL.FTZ R122, R0.reuse, R122 ;  /* 0x0000007a007a7220 */ /* 0x040fe40000410000 */
[C---:B------:R-:W-:Y:S02]  /*8a30*/  FMUL.FTZ R123, R0.reuse, R123 ;  /* 0x0000007b007b7220 */ /* 0x040fe40000410000 */
[C---:B------:R-:W-:Y:S02]  /*8a40*/  FMUL.FTZ R126, R0.reuse, R126 ;  /* 0x0000007e007e7220 */ /* 0x040fe40000410000 */
[C---:B------:R-:W-:Y:S02]  /*8a50*/  FMUL.FTZ R127, R0.reuse, R127 ;  /* 0x0000007f007f7220 */ /* 0x040fe40000410000 */
[C---:B------:R-:W-:Y:S02]  /*8a60*/  FMUL.FTZ R130, R0.reuse, R130 ;  /* 0x0000008200827220 */ /* 0x040fe40000410000 */
[----:B------:R-:W-:Y:S02]  /*8a70*/  FMUL.FTZ R131, R0, R131 ;  /* 0x0000008300837220 */ /* 0x000fe40000410000 */
[----:B--2---:R-:W-:Y:S02]  /*8a80*/  FADD.FTZ R0, R133, R182 ;  /* 0x000000b685007221 */ /* 0x004fe40000010000 */
[----:B------:R2:W-:Y:S02]  /*8a90*/  MUFU.EX2 R182, R166 ;  /* 0x000000a600b67308 */ /* 0x0005e40000000800 */
[C---:B------:R-:W-:Y:S04]  /*8aa0*/  FADD.FTZ R0, R3.reuse, R0 ;  /* 0x0000000003007221 */ /* 0x040fe80000010000 */
[----:B------:R-:W-:Y:S04]  /*8ab0*/  FADD.FTZ R0, R144, R0 ;  /* 0x0000000090007221 */ /* 0x000fe80000010000 */
[----:B------:R-:W-:Y:S01]  /*8ac0*/  FADD.FTZ R0, R134, R0 ;  /* 0x0000000086007221 */ /* 0x000fe20000010000 */
[C---:B----4-:R-:W-:Y:S08]  /*8ad0*/  HMMA.16816.F32.BF16 R28, R176.reuse, R136, R28 ;  /* 0x00000088b01c723c */ /* 0x050ff0000004181c */
[C---:B------:R-:W-:Y:S01]  /*8ae0*/  HMMA.16816.F32.BF16 R32, R176.reuse, R138, R32 ;  /* 0x0000008ab020723c */ /* 0x040fe20000041820 */
[----:B------:R-:W4:Y:S03]  /*8af0*/  LDSM.16.MT88.4 R136, [R248+0x2100] ;  /* 0x00210000f888783b */ /* 0x000f260000004200 */
[----:B--2---:R-:W-:Y:S04]  /*8b00*/  MOV R166, R149 ;  /* 0x0000009500a67202 */ /* 0x004fe80000000f00 */
[C---:B----4-:R-:W-:Y:S08]  /*8b10*/  HMMA.16816.F32.BF16 R36, R176.reuse, R136, R36 ;  /* 0x00000088b024723c */ /* 0x050ff00000041824 */
[C---:B------:R-:W-:Y:S01]  /*8b20*/  HMMA.16816.F32.BF16 R40, R176.reuse, R138, R40 ;  /* 0x0000008ab028723c */ /* 0x040fe20000041828 */
[----:B------:R-:W2:Y:S07]  /*8b30*/  LDSM.16.MT88.4 R136, [R249+0x2100] ;  /* 0x00210000f988783b */ /* 0x000eae0000004200 */
[C---:B--2---:R-:W-:Y:S08]  /*8b40*/  HMMA.16816.F32.BF16 R44, R176.reuse, R136, R44 ;  /* 0x00000088b02c723c */ /* 0x044ff0000004182c */
        /* <DEDUP_REMOVED lines=29> */
[C---:B--2---:R-:W-:Y:S07]  /*8d20*/  HMMA.16816.F32.BF16 R124, R176.reuse, R136, R124 ;  /* 0x00000088b07c723c */ /* 0x044fee000004187c */
[----:B------:R-:W-:Y:S01]  /*8d30*/  F2FP.BF16.PACK_AB R136, R3, R133 ;  /* 0x000000850388723e */ /* 0x000fe200000010ff */
[----:B------:R-:W-:Y:S01]  /*8d40*/  HMMA.16816.F32.BF16 R128, R176, R138, R128 ;  /* 0x0000008ab080723c */ /* 0x000fe20000041880 */
[----:B------:R-:W-:Y:S03]  /*8d50*/  MUFU.EX2 R3, R163 ;  /* 0x000000a300037308 */ /* 0x000fe60000000800 */
[----:B---3--:R-:W-:Y:S03]  /*8d60*/  F2FP.BF16.PACK_AB R137, R188, R189 ;  /* 0x000000bdbc89723e */ /* 0x008fe600000010ff */
[----:B------:R-:W-:Y:S02]  /*8d70*/  F2FP.BF16.PACK_AB R138, R134, R144 ;  /* 0x00000090868a723e */ /* 0x000fe400000010ff */
[----:B------:R-:W2:Y:S02]  /*8d80*/  LDSM.16.MT88.4 R144, [R249+0x900] ;  /* 0x00090000f990783b */ /* 0x000ea40000004200 */
[----:B------:R3:W-:Y:S01]  /*8d90*/  MUFU.EX2 R134, R162 ;  /* 0x000000a200867308 */ /* 0x0007e20000000800 */
[----:B-1----:R-:W-:Y:S02]  /*8da0*/  F2FP.BF16.PACK_AB R139, R186, R187 ;  /* 0x000000bbba8b723e */ /* 0x002fe400000010ff */
[----:B------:R-:W-:Y:S05]  /*8db0*/  F2FP.BF16.PACK_AB R177, R180, R181 ;  /* 0x000000b5b4b1723e */ /* 0x000fea00000010ff */
[C---:B------:R-:W-:Y:S02]  /*8dc0*/  HMMA.16816.F32.BF16 R4, R136.reuse, R140, R4 ;  /* 0x0000008c8804723c */ /* 0x040fe40000041804 */
[----:B------:R-:W-:Y:S06]  /*8dd0*/  MUFU.EX2 R176, R153 ;  /* 0x0000009900b07308 */ /* 0x000fec0000000800 */
[C---:B------:R-:W-:Y:S01]  /*8de0*/  HMMA.16816.F32.BF16 R8, R136.reuse, R142, R8 ;  /* 0x0000008e8808723c */ /* 0x040fe20000041808 */
[----:B------:R-:W1:Y:S03]  /*8df0*/  LDSM.16.MT88.4 R140, [R252+0x900] ;  /* 0x00090000fc8c783b */ /* 0x000e660000004200 */
[----:B------:R-:W4:Y:S05]  /*8e00*/  MUFU.EX2 R133, R158 ;  /* 0x0000009e00857308 */ /* 0x000f2a0000000800 */
[----:B---3--:R-:W-:Y:S05]  /*8e10*/  LDSM.16.MT88.4 R160, [R248+0x1900] ;  /* 0x00190000f8a0783b */ /* 0x008fea0000004200 */
[----:B------:R-:W-:Y:S01]  /*8e20*/  MUFU.EX2 R178, R156 ;  /* 0x0000009c00b27308 */ /* 0x000fe20000000800 */
[C---:B--2---:R-:W-:Y:S03]  /*8e30*/  HMMA.16816.F32.BF16 R12, R136.reuse, R144, R12 ;  /* 0x00000090880c723c */ /* 0x044fe6000004180c */
[----:B----4-:R-:W-:Y:S05]  /*8e40*/  FADD.FTZ R0, R133, R0 ;  /* 0x0000000085007221 */ /* 0x010fea0000010000 */
[C---:B------:R-:W-:Y:S01]  /*8e50*/  HMMA.16816.F32.BF16 R16, R136.reuse, R146, R16 ;  /* 0x000000928810723c */ /* 0x040fe20000041810 */
[----:B------:R-:W2:Y:S03]  /*8e60*/  LDSM.16.MT88.4 R144, [R251+0x900] ;  /* 0x00090000fb90783b */ /* 0x000ea60000004200 */
[C---:B------:R-:W-:Y:S04]  /*8e70*/  FADD.FTZ R0, R3.reuse, R0 ;  /* 0x0000000003007221 */ /* 0x040fe80000010000 */
[----:B------:R-:W-:Y:S01]  /*8e80*/  FADD.FTZ R0, R148, R0 ;  /* 0x0000000094007221 */ /* 0x000fe20000010000 */
[C---:B-1----:R-:W-:Y:S03]  /*8e90*/  HMMA.16816.F32.BF16 R20, R136.reuse, R140, R20 ;  /* 0x0000008c8814723c */ /* 0x042fe60000041814 */
[C---:B------:R-:W-:Y:S05]  /*8ea0*/  FADD.FTZ R0, R134.reuse, R0 ;  /* 0x0000000086007221 */ /* 0x040fea0000010000 */
        /* <DEDUP_REMOVED lines=39> */
[----:B------:R-:W-:Y:S01]  /*9120*/  HMMA.16816.F32.BF16 R128, R136, R146, R128 ;  /* 0x000000928880723c */ /* 0x000fe20000041880 */
[----:B------:R-:W2:Y:S06]  /*9130*/  LDSM.16.MT88.4 R144, [R249+0x1100] ;  /* 0x00110000f990783b */ /* 0x000eac0000004200 */
[----:B------:R-:W-:Y:S02]  /*9140*/  F2FP.BF16.PACK_AB R138, R134, R148 ;  /* 0x00000094868a723e */ /* 0x000fe400000010ff */
[----:B------:R-:W3:Y:S01]  /*9150*/  LDSM.16.MT88.4 R148, [R252+0x1100] ;  /* 0x00110000fc94783b */ /* 0x000ee20000004200 */
[----:B------:R-:W4:Y:S02]  /*9160*/  MUFU.EX2 R134, R166 ;  /* 0x000000a600867308 */ /* 0x000f240000000800 */
[----:B------:R-:W-:Y:S02]  /*9170*/  F2FP.BF16.PACK_AB R136, R3, R133 ;  /* 0x000000850388723e */ /* 0x000fe400000010ff */
[----:B------:R-:W-:Y:S02]  /*9180*/  F2FP.BF16.PACK_AB R137, R184, R191 ;  /* 0x000000bfb889723e */ /* 0x000fe400000010ff */
[----:B------:R-:W-:Y:S04]  /*9190*/  F2FP.BF16.PACK_AB R139, R182, R183 ;  /* 0x000000b7b68b723e */ /* 0x000fe800000010ff */
[----:B------:R-:W5:Y:S03]  /*91a0*/  MUFU.EX2 R133, R157 ;  /* 0x0000009d00857308 */ /* 0x000f660000000800 */
[C---:B-1----:R-:W-:Y:S08]  /*91b0*/  HMMA.16816.F32.BF16 R4, R136.reuse, R140, R4 ;  /* 0x0000008c8804723c */ /* 0x042ff00000041804 */
[C---:B------:R-:W-:Y:S01]  /*91c0*/  HMMA.16816.F32.BF16 R8, R136.reuse, R142, R8 ;  /* 0x0000008e8808723c */ /* 0x040fe20000041808 */
[----:B------:R-:W1:Y:S03]  /*91d0*/  LDSM.16.MT88.4 R140, [R251+0x1100] ;  /* 0x00110000fb8c783b */ /* 0x000e660000004200 */
[----:B----4-:R-:W-:Y:S04]  /*91e0*/  FADD.FTZ R0, R134, R0 ;  /* 0x0000000086007221 */ /* 0x010fe80000010000 */
[C---:B------:R-:W-:Y:S01]  /*91f0*/  FADD.FTZ R0, R176.reuse, R0 ;  /* 0x00000000b0007221 */ /* 0x040fe20000010000 */
[----:B------:R-:W-:Y:S01]  /*9200*/  F2FP.BF16.PACK_AB R176, R176, R134 ;  /* 0x00000086b0b0723e */ /* 0x000fe200000010ff */
[C---:B--2---:R-:W-:Y:S03]  /*9210*/  HMMA.16816.F32.BF16 R12, R136.reuse, R144, R12 ;  /* 0x00000090880c723c */ /* 0x044fe6000004180c */
[----:B-----5:R-:W-:Y:S01]  /*9220*/  FADD.FTZ R3, R133, R0 ;  /* 0x0000000085037221 */ /* 0x020fe20000010000 */
[----:B------:R-:W-:Y:S01]  /*9230*/  MOV R134, R2 ;  /* 0x0000000200867202 */ /* 0x000fe20000000f00 */
[----:B------:R-:W-:Y:S02]  /*9240*/  FADD.FTZ R0, R190, R152 ;  /* 0x00000098be007221 */ /* 0x000fe40000010000 */
[----:B------:R-:W-:Y:S01]  /*9250*/  LDSM.16.MT88.4 R152, [R249+0x1900] ;  /* 0x00190000f998783b */ /* 0x000fe20000004200 */
[C---:B------:R-:W-:Y:S04]  /*9260*/  HMMA.16816.F32.BF16 R16, R136.reuse, R146, R16 ;  /* 0x000000928810723c */ /* 0x040fe80000041810 */
[C---:B------:R-:W-:Y:S01]  /*9270*/  FADD.FTZ R3, R178.reuse, R3 ;  /* 0x00000003b2037221 */ /* 0x040fe20000010000 */
[----:B------:R-:W-:Y:S01]  /*9280*/  F2FP.BF16.PACK_AB R178, R178, R133 ;  /* 0x00000085b2b2723e */ /* 0x000fe200000010ff */
[----:B------:R-:W-:Y:S01]  /*9290*/  FADD.FTZ R0, R189, R0 ;  /* 0x00000000bd007221 */ /* 0x000fe20000010000 */
[----:B------:R-:W2:Y:S01]  /*92a0*/  LDSM.16.MT88.4 R144, [R248+0x3100] ;  /* 0x00310000f890783b */ /* 0x000ea20000004200 */
[C---:B---3--:R-:W-:Y:S01]  /*92b0*/  HMMA.16816.F32.BF16 R20, R136.reuse, R148, R20 ;  /* 0x000000948814723c */ /* 0x048fe20000041814 */
[----:B------:R-:W-:Y:S03]  /*92c0*/  MUFU.EX2 R133, R165 ;  /* 0x000000a500857308 */ /* 0x000fe60000000800 */
[----:B------:R-:W-:Y:S03]  /*92d0*/  FADD.FTZ R0, R188, R0 ;  /* 0x00000000bc007221 */ /* 0x000fe60000010000 */
[----:B------:R3:W-:Y:S01]  /*92e0*/  STL [R1+0x5c], R3 ;  /* 0x00005c0301007387 */ /* 0x0007e20000100800 */
[C---:B------:R-:W-:Y:S03]  /*92f0*/  HMMA.16816.F32.BF16 R24, R136.reuse, R150, R24 ;  /* 0x000000968818723c */ /* 0x040fe60000041818 */
[----:B------:R-:W4:Y:S01]  /*9300*/  LDSM.16.MT88.4 R148, [R249+0x3100] ;  /* 0x00310000f994783b */ /* 0x000f220000004200 */
[----:B------:R-:W-:Y:S04]  /*9310*/  FADD.FTZ R0, R187, R0 ;  /* 0x00000000bb007221 */ /* 0x000fe80000010000 */
[C---:B-1----:R-:W-:Y:S04]  /*9320*/  HMMA.16816.F32.BF16 R28, R136.reuse, R140, R28 ;  /* 0x0000008c881c723c */ /* 0x042fe8000004181c */
[----:B------:R-:W-:Y:S04]  /*9330*/  FADD.FTZ R0, R186, R0 ;  /* 0x00000000ba007221 */ /* 0x000fe80000010000 */
[C---:B------:R-:W-:Y:S01]  /*9340*/  HMMA.16816.F32.BF16 R32, R136.reuse, R142, R32 ;  /* 0x0000008e8820723c */ /* 0x040fe20000041820 */
[----:B------:R-:W1:Y:S03]  /*9350*/  LDSM.16.MT88.4 R140, [R252+0x3100] ;  /* 0x00310000fc8c783b */ /* 0x000e660000004200 */
[----:B------:R-:W-:Y:S01]  /*9360*/  FADD.FTZ R0, R191, R0 ;  /* 0x00000000bf007221 */ /* 0x000fe20000010000 */
[----:B---3--:R-:W3:Y:S03]  /*9370*/  MUFU.EX2 R3, R164 ;  /* 0x000000a400037308 */ /* 0x008ee60000000800 */
[----:B------:R-:W-:Y:S04]  /*9380*/  FADD.FTZ R0, R184, R0 ;  /* 0x00000000b8007221 */ /* 0x000fe80000010000 */
[----:B------:R-:W-:Y:S01]  /*9390*/  FADD.FTZ R0, R183, R0 ;  /* 0x00000000b7007221 */ /* 0x000fe20000010000 */
[C---:B--2---:R-:W-:Y:S03]  /*93a0*/  HMMA.16816.F32.BF16 R36, R136.reuse, R144, R36 ;  /* 0x000000908824723c */ /* 0x044fe60000041824 */
[----:B------:R-:W-:Y:S04]  /*93b0*/  FADD.FTZ R0, R182, R0 ;  /* 0x00000000b6007221 */ /* 0x000fe80000010000 */
[----:B------:R-:W-:Y:S01]  /*93c0*/  FADD.FTZ R0, R181, R0 ;  /* 0x00000000b5007221 */ /* 0x000fe20000010000 */
[C---:B------:R-:W-:Y:S01]  /*93d0*/  HMMA.16816.F32.BF16 R40, R136.reuse, R146, R40 ;  /* 0x000000928828723c */ /* 0x040fe20000041828 */
[----:B------:R-:W2:Y:S03]  /*93e0*/  LDSM.16.MT88.4 R144, [R251+0x3100] ;  /* 0x00310000fb90783b */ /* 0x000ea60000004200 */
[----:B------:R-:W-:Y:S04]  /*93f0*/  FADD.FTZ R0, R180, R0 ;  /* 0x00000000b4007221 */ /* 0x000fe80000010000 */
[C---:B----4-:R-:W-:Y:S04]  /*9400*/  HMMA.16816.F32.BF16 R44, R136.reuse, R148, R44 ;  /* 0x00000094882c723c */ /* 0x050fe8000004182c */
[----:B---3--:R-:W-:Y:S01]  /*9410*/  F2FP.BF16.PACK_AB R179, R3, R133 ;  /* 0x0000008503b3723e */ /* 0x008fe200000010ff */
[----:B------:R-:W-:Y:S01]  /*9420*/  FADD.FTZ R0, R133, R0 ;  /* 0x0000000085007221 */ /* 0x000fe20000010000 */
[----:B------:R-:W-:Y:S02]  /*9430*/  MOV R133, R132 ;  /* 0x0000008400857202 */ /* 0x000fe40000000f00 */
[C---:B------:R-:W-:Y:S01]  /*9440*/  HMMA.16816.F32.BF16 R48, R136.reuse, R150, R48 ;  /* 0x000000968830723c */ /* 0x040fe20000041830 */
[----:B------:R-:W3:Y:S03]  /*9450*/  LDSM.16.MT88.4 R148, [R248+0x5100] ;  /* 0x00510000f894783b */ /* 0x000ee60000004200 */
[----:B------:R-:W-:Y:S04]  /*9460*/  FADD.FTZ R0, R3, R0 ;  /* 0x0000000003007221 */ /* 0x000fe80000010000 */
        /* <DEDUP_REMOVED lines=26> */
[C---:B------:R-:W-:Y:S08]  /*9610*/  HMMA.16816.F32.BF16 R120, R136.reuse, R150, R120 ;  /* 0x000000968878723c */ /* 0x040ff00000041878 */
[C---:B-1----:R-:W-:Y:S08]  /*9620*/  HMMA.16816.F32.BF16 R124, R136.reuse, R140, R124 ;  /* 0x0000008c887c723c */ /* 0x042ff0000004187c */
[----:B------:R-:W-:Y:S01]  /*9630*/  HMMA.16816.F32.BF16 R128, R136, R142, R128 ;  /* 0x0000008e8880723c */ /* 0x000fe20000041880 */
[----:B------:R-:W1:Y:S07]  /*9640*/  LDSM.16.MT88.4 R136, [R251+0x1900] ;  /* 0x00190000fb88783b */ /* 0x000e6e0000004200 */
        /* <DEDUP_REMOVED lines=8> */
[C---:B--2---:R-:W-:Y:S08]  /*96d0*/  HMMA.16816.F32.BF16 R148, R176.reuse, R144, R20 ;  /* 0x00000090b094723c */ /* 0x044ff00000041814 */
[C---:B------:R-:W-:Y:S08]  /*96e0*/  HMMA.16816.F32.BF16 R144, R176.reuse, R146, R24 ;  /* 0x00000092b090723c */ /* 0x040ff00000041818 */
[C---:B-1----:R-:W-:Y:S08]  /*96f0*/  HMMA.16816.F32.BF16 R140, R176.reuse, R136, R28 ;  /* 0x00000088b08c723c */ /* 0x042ff0000004181c */
        /* <DEDUP_REMOVED lines=34> */
.L_x_26:
[----:B------:R-:W2:Y:S04]  /*9920*/  LDL.LU R5, [R1+0x5c] ;  /* 0x00005c0001057983 */ /* 0x000ea80000300800 */
[----:B------:R-:W3:Y:S01]  /*9930*/  LDL.LU R3, [R1+0x80] ;  /* 0x0000800001037983 */ /* 0x000ee20000300800 */
[----:B------:R-:W-:-:S03]  /*9940*/  PLOP3.LUT P2, PT, PT, PT, PT, 0x8, 0x0 ;  /* 0x000000000000781c */ /* 0x000fc60003f4e170 */
[----:B--2---:R-:W1:Y:S04]  /*9950*/  SHFL.BFLY PT, R0, R5, 0x2, 0x1f ;  /* 0x0c401f0005007f89 */ /* 0x004e6800000e0000 */
[----:B---3--:R-:W2:Y:S01]  /*9960*/  SHFL.BFLY PT, R4, R3, 0x2, 0x1f ;  /* 0x0c401f0003047f89 */ /* 0x008ea200000e0000 */
[----:B-1----:R-:W-:Y:S02]  /*9970*/  FADD.FTZ R0, R0, R5 ;  /* 0x0000000500007221 */ /* 0x002fe40000010000 */
[----:B--2---:R-:W-:-:S03]  /*9980*/  FADD.FTZ R4, R4, R3 ;  /* 0x0000000304047221 */ /* 0x004fc60000010000 */
[----:B------:R-:W1:Y:S01]  /*9990*/  SHFL.BFLY PT, R6, R0, 0x1, 0x1f ;  /* 0x0c201f0000067f89 */ /* 0x000e6200000e0000 */
[----:B------:R-:W-:-:S03]  /*99a0*/  MOV R3, RZ ;  /* 0x000000ff00037202 */ /* 0x000fc60000000f00 */
[----:B------:R-:W2:Y:S01]  /*99b0*/  SHFL.BFLY PT, R5, R4, 0x1, 0x1f ;  /* 0x0c201f0004057f89 */ /* 0x000ea200000e0000 */
[----:B-1----:R-:W-:Y:S01]  /*99c0*/  FADD.FTZ R6, R0, R6 ;  /* 0x0000000600067221 */ /* 0x002fe20000010000 */
[----:B------:R-:W-:Y:S01]  /*99d0*/  MOV R0, RZ ;  /* 0x000000ff00007202 */ /* 0x000fe20000000f00 */
[----:B--2---:R-:W-:-:S03]  /*99e0*/  FADD.FTZ R4, R5, R4 ;  /* 0x0000000405047221 */ /* 0x004fc60000010000 */
[----:B------:R-:W-:Y:S02]  /*99f0*/  FSETP.NE.FTZ.AND P1, PT, R6, RZ, PT ;  /* 0x000000ff0600720b */ /* 0x000fe40003f35000 */
[----:B------:R-:W-:-:S11]  /*9a00*/  FSETP.NE.FTZ.AND P0, PT, R4, RZ, PT ;  /* 0x000000ff0400720b */ /* 0x000fd60003f15000 */
[----:B------:R-:W1:Y:S08]  /*9a10*/  @P1 MUFU.RCP R3, R6 ;  /* 0x0000000600031308 */ /* 0x000e700000001000 */
[----:B------:R-:W2:Y:S08]  /*9a20*/  @P1 MUFU.LG2 R6, R6 ;  /* 0x0000000600061308 */ /* 0x000eb00000000c00 */
[----:B------:R-:W3:Y:S01]  /*9a30*/  @P0 MUFU.LG2 R7, R4 ;  /* 0x0000000400070308 */ /* 0x000ee20000000c00 */
[----:B-1----:R-:W-:-:S02]  /*9a40*/  FMUL.FTZ R12, R3, R36 ;  /* 0x00000024030c7220 */ /* 0x002fc40000410000 */
[C---:B------:R-:W-:Y:S02]  /*9a50*/  FMUL.FTZ R164, R3.reuse, R164 ;  /* 0x000000a403a47220 */ /* 0x040fe40000410000 */
[C---:B------:R-:W-:Y:S02]  /*9a60*/  FMUL.FTZ R8, R3.reuse, R165 ;  /* 0x000000a503087220 */ /* 0x040fe40000410000 */
[C---:B------:R-:W-:Y:S01]  /*9a70*/  FMUL.FTZ R160, R3.reuse, R160 ;  /* 0x000000a003a07220 */ /* 0x040fe20000410000 */
[----:B------:R1:W4:Y:S01]  /*9a80*/  @P0 MUFU.RCP R0, R4 ;  /* 0x0000000400000308 */ /* 0x0003220000001000 */
[C---:B------:R-:W-:Y:S02]  /*9a90*/  FMUL.FTZ R161, R3.reuse, R161 ;  /* 0x000000a103a17220 */ /* 0x040fe40000410000 */
[C---:B------:R-:W-:Y:S02]  /*9aa0*/  FMUL.FTZ R156, R3.reuse, R156 ;  /* 0x0000009c039c7220 */ /* 0x040fe40000410000 */
[----:B------:R-:W-:-:S02]  /*9ab0*/  FMUL.FTZ R157, R3, R157 ;  /* 0x0000009d039d7220 */ /* 0x000fc40000410000 */
[C---:B------:R-:W-:Y:S02]  /*9ac0*/  FMUL.FTZ R152, R3.reuse, R152 ;  /* 0x0000009803987220 */ /* 0x040fe40000410000 */
[C---:B------:R-:W-:Y:S02]  /*9ad0*/  FMUL.FTZ R153, R3.reuse, R153 ;  /* 0x0000009903997220 */ /* 0x040fe40000410000 */
[C---:B------:R-:W-:Y:S02]  /*9ae0*/  FMUL.FTZ R148, R3.reuse, R148 ;  /* 0x0000009403947220 */ /* 0x040fe40000410000 */
[C---:B------:R-:W-:Y:S02]  /*9af0*/  FMUL.FTZ R149, R3.reuse, R149 ;  /* 0x0000009503957220 */ /* 0x040fe40000410000 */
[C---:B------:R-:W-:Y:S01]  /*9b00*/  FMUL.FTZ R144, R3.reuse, R144 ;  /* 0x0000009003907220 */ /* 0x040fe20000410000 */
[----:B-1----:R-:W-:Y:S01]  /*9b10*/  @P1 MOV R4, 0x3f317218 ;  /* 0x3f31721800041802 */ /* 0x002fe20000000f00 */
        /* <DEDUP_REMOVED lines=12> */
[C---:B------:R-:W-:Y:S01]  /*9be0*/  FMUL.FTZ R20, R3.reuse, R52 ;  /* 0x0000003403147220 */ /* 0x040fe20000410000 */
[----:B------:R-:W-:Y:S01]  /*9bf0*/  MOV R52, 0xff800000 ;  /* 0xff80000000347802 */ /* 0x000fe20000000f00 */
[C---:B------:R-:W-:Y:S01]  /*9c00*/  FMUL.FTZ R35, R3.reuse, R53 ;  /* 0x0000003503237220 */ /* 0x040fe20000410000 */
[----:B------:R-:W-:Y:S01]  /*9c10*/  MOV R53, 0xff800000 ;  /* 0xff80000000357802 */ /* 0x000fe20000000f00 */
        /* <DEDUP_REMOVED lines=38> */
[----:B------:R-:W-:Y:S01]  /*9e80*/  @P0 MOV R3, 0x3f317218 ;  /* 0x3f31721800030802 */ /* 0x000fe20000000f00 */
[----:B------:R-:W-:Y:S02]  /*9e90*/  @P1 FMUL.FTZ R5, R4, c[0x0][0x2d0] ;  /* 0x0000b40004051a20 */ /* 0x000fe40000410000 */
[----:B--2---:R-:W-:Y:S02]  /*9ea0*/  @P1 FMUL.FTZ R6, R6, 0.69314718246459960938 ;  /* 0x3f31721806061820 */ /* 0x004fe40000410000 */
[----:B---3--:R-:W-:Y:S02]  /*9eb0*/  @P0 FMUL.FTZ R4, R7, 0.69314718246459960938 ;  /* 0x3f31721807040820 */ /* 0x008fe40000410000 */
[----:B------:R-:W-:Y:S02]  /*9ec0*/  @P0 FMUL.FTZ R3, R3, c[0x0][0x2d0] ;  /* 0x0000b40003030a20 */ /* 0x000fe40000410000 */
[----:B----4-:R-:W-:-:S02]  /*9ed0*/  FMUL.FTZ R166, R0, R166 ;  /* 0x000000a600a67220 */ /* 0x010fc40000410000 */
        /* <DEDUP_REMOVED lines=62> */
[----:B------:R-:W-:Y:S02]  /*a2c0*/  FMUL.FTZ R10, R0, R131 ;  /* 0x00000083000a7220 */ /* 0x000fe40000410000 */
[----:B------:R-:W-:Y:S02]  /*a2d0*/  @P1 FFMA.FTZ R52, R5, R132, R6 ;  /* 0x0000008405341223 */ /* 0x000fe40000010006 */
[----:B------:R-:W-:Y:S02]  /*a2e0*/  @P0 FFMA.FTZ R53, R3, R2, R4 ;  /* 0x0000000203350223 */ /* 0x000fe40000010004 */
.L_x_24:
[----:B------:R-:W-:Y:S01]  /*a2f0*/  USHF.R.S32.HI UR8, URZ, 0x1f, UR9 ;  /* 0x0000001f3f087899 */ /* 0x000fe20008011409 */
[----:B------:R-:W-:Y:S05]  /*a300*/  @P2 BRA `(.L_x_30) ;  /* 0x00001be000002947 */ /* 0x000fea0003800000 */
[----:B------:R-:W1:Y:S01]  /*a310*/  S2R R57, SR_TID.X ;  /* 0x0000000000397919 */ /* 0x000e620000002100 */
[----:B------:R-:W-:Y:S01]  /*a320*/  F2FP.BF16.PACK_AB R46, R47, R46 ;  /* 0x0000002e2f2e723e */ /* 0x000fe200000010ff */
[----:B------:R-:W-:Y:S01]  /*a330*/  ULDC.64 UR4, c[0x0][0x500] ;  /* 0x0001400000047ab9 */ /* 0x000fe20000000a00 */
[----:B------:R-:W-:Y:S01]  /*a340*/  F2FP.BF16.PACK_AB R42, R43, R42 ;  /* 0x0000002a2b2a723e */ /* 0x000fe200000010ff */
[----:B------:R-:W-:Y:S01]  /*a350*/  UISETP.NE.U32.AND UP1, UPT, URZ, UR4, UPT ;  /* 0x000000043f00728c */ /* 0x000fe2000bf25070 */
[----:B------:R-:W-:Y:S01]  /*a360*/  F2FP.BF16.PACK_AB R39, R39, R38 ;  /* 0x000000262727723e */ /* 0x000fe200000010ff */
[----:B------:R-:W-:Y:S01]  /*a370*/  UMOV UR6, 0x4 ;  /* 0x0000000400067882 */ /* 0x000fe20000000000 */
[----:B------:R-:W-:Y:S01]  /*a380*/  F2FP.BF16.PACK_AB R38, R41, R14 ;  /* 0x0000000e2926723e */ /* 0x000fe200000010ff */
[----:B------:R-:W-:Y:S01]  /*a390*/  UISETP.NE.AND.EX UP1, UPT, URZ, UR5, UPT, UP1 ;  /* 0x000000053f00728c */ /* 0x000fe2000bf25310 */
[----:B------:R-:W-:-:S02]  /*a3a0*/  F2FP.BF16.PACK_AB R8, R8, R164 ;  /* 0x000000a40808723e */ /* 0x000fc400000010ff */
[----:B------:R-:W-:Y:S01]  /*a3b0*/  F2FP.BF16.PACK_AB R167, R167, R166 ;  /* 0x000000a6a7a7723e */ /* 0x000fe200000010ff */
[----:B------:R-:W-:Y:S01]  /*a3c0*/  ULDC.64 UR4, c[0x0][0x500] ;  /* 0x0001400000047ab9 */ /* 0x000fe20000000a00 */
[----:B------:R-:W-:Y:S01]  /*a3d0*/  F2FP.BF16.PACK_AB R6, R161, R160 ;  /* 0x000000a0a106723e */ /* 0x000fe200000010ff */
[----:B------:R-:W-:Y:S01]  /*a3e0*/  UIMAD.WIDE UR4, UR11, UR6, UR4 ;  /* 0x000000060b0472a5 */ /* 0x000fe2000f8e0204 */
[----:B------:R-:W-:Y:S02]  /*a3f0*/  F2FP.BF16.PACK_AB R162, R163, R162 ;  /* 0x000000a2a3a2723e */ /* 0x000fe400000010ff */
[----:B------:R-:W-:Y:S02]  /*a400*/  F2FP.BF16.PACK_AB R5, R157, R156 ;  /* 0x0000009c9d05723e */ /* 0x000fe400000010ff */
[----:B------:R-:W-:Y:S02]  /*a410*/  F2FP.BF16.PACK_AB R158, R159, R158 ;  /* 0x0000009e9f9e723e */ /* 0x000fe400000010ff */
[----:B------:R-:W-:-:S02]  /*a420*/  F2FP.BF16.PACK_AB R7, R153, R152 ;  /* 0x000000989907723e */ /* 0x000fc400000010ff */
[----:B------:R-:W-:Y:S02]  /*a430*/  F2FP.BF16.PACK_AB R154, R155, R154 ;  /* 0x0000009a9b9a723e */ /* 0x000fe400000010ff */
[----:B-1----:R-:W-:Y:S02]  /*a440*/  SHF.R.S32.HI R47, RZ, 0x1f, R57 ;  /* 0x0000001fff2f7819 */ /* 0x002fe40000011439 */
[----:B------:R-:W-:Y:S02]  /*a450*/  F2FP.BF16.PACK_AB R49, R149, R148 ;  /* 0x000000949531723e */ /* 0x000fe400000010ff */
[CC--:B------:R-:W-:Y:S02]  /*a460*/  LEA.HI R2, R47.reuse, R57.reuse, RZ, 0x2 ;  /* 0x000000392f027211 */ /* 0x0c0fe400078f10ff */
[----:B------:R-:W-:Y:S02]  /*a470*/  LEA.HI R43, R47, R57, RZ, 0x5 ;  /* 0x000000392f2b7211 */ /* 0x000fe400078f28ff */
[----:B------:R-:W-:-:S02]  /*a480*/  SHF.R.S32.HI R4, RZ, 0x2, R2 ;  /* 0x00000002ff047819 */ /* 0x000fc40000011402 */
[----:B------:R-:W-:Y:S02]  /*a490*/  SHF.R.S32.HI R0, RZ, 0x1f, R2 ;  /* 0x0000001fff007819 */ /* 0x000fe40000011402 */
[----:B------:R-:W-:Y:S02]  /*a4a0*/  SHF.R.S32.HI R41, RZ, 0x5, R43 ;  /* 0x00000005ff297819 */ /* 0x000fe4000001142b */
[----:B------:R-:W-:Y:S02]  /*a4b0*/  LEA.HI R0, R0, R4, RZ, 0x3 ;  /* 0x0000000400007211 */ /* 0x000fe400078f18ff */
[----:B------:R-:W-:Y:S02]  /*a4c0*/  F2FP.BF16.PACK_AB R150, R151, R150 ;  /* 0x000000969796723e */ /* 0x000fe400000010ff */
[----:B------:R-:W-:Y:S02]  /*a4d0*/  LOP3.LUT R0, R0, 0xfffffff8, RZ, 0xc0, !PT ;  /* 0xfffffff800007812 */ /* 0x000fe400078ec0ff */
[----:B------:R-:W-:-:S02]  /*a4e0*/  F2FP.BF16.PACK_AB R48, R145, R144 ;  /* 0x000000909130723e */ /* 0x000fc400000010ff */
[----:B------:R-:W-:Y:S01]  /*a4f0*/  F2FP.BF16.PACK_AB R146, R147, R146 ;  /* 0x000000929392723e */ /* 0x000fe200000010ff */
[----:B------:R-:W-:Y:S01]  /*a500*/  IMAD.IADD R4, R4, 0x1, -R0 ;  /* 0x0000000104047824 */ /* 0x000fe200078e0a00 */
[----:B------:R-:W-:Y:S02]  /*a510*/  LOP3.LUT R0, R2, 0xfffffffc, RZ, 0xc0, !PT ;  /* 0xfffffffc02007812 */ /* 0x000fe400078ec0ff */
[----:B------:R-:W-:Y:S01]  /*a520*/  F2FP.BF16.PACK_AB R45, R141, R140 ;  /* 0x0000008c8d2d723e */ /* 0x000fe200000010ff */
[C---:B------:R-:W-:Y:S01]  /*a530*/  IMAD.SHL.U32 R2, R4.reuse, 0x40, RZ ;  /* 0x0000004004027824 */ /* 0x040fe200078e00ff */
[----:B------:R-:W-:Y:S01]  /*a540*/  LOP3.LUT R3, R4, 0x1, RZ, 0xc0, !PT ;  /* 0x0000000104037812 */ /* 0x000fe200078ec0ff */
[----:B------:R-:W-:Y:S01]  /*a550*/  IMAD.IADD R22, R57, 0x1, -R0 ;  /* 0x0000000139167824 */ /* 0x000fe200078e0a00 */
[----:B------:R-:W-:Y:S02]  /*a560*/  F2FP.BF16.PACK_AB R142, R143, R142 ;  /* 0x0000008e8f8e723e */ /* 0x000fe400000010ff */
[----:B------:R-:W-:Y:S01]  /*a570*/  LOP3.LUT R0, R2, 0x1c0, RZ, 0xc0, !PT ;  /* 0x000001c002007812 */ /* 0x000fe200078ec0ff */
[----:B------:R-:W-:Y:S01]  /*a580*/  IMAD R2, R41, 0x200, R22 ;  /* 0x0000020029027824 */ /* 0x000fe200078e0216 */
[----:B------:R-:W-:-:S02]  /*a590*/  ISETP.NE.U32.AND P0, PT, R3, 0x1, PT ;  /* 0x000000010300780c */ /* 0x000fc40003f05070 */
[----:B------:R-:W-:Y:S02]  /*a5a0*/  LEA.HI R0, R0, R0, RZ, 0x1d ;  /* 0x0000000000007211 */ /* 0x000fe400078fe8ff */
[----:B------:R-:W-:Y:S01]  /*a5b0*/  R2P PR, R4, 0x6 ;  /* 0x0000000604007804 */ /* 0x000fe20000000000 */
[----:B------:R-:W-:Y:S01]  /*a5c0*/  IMAD.MOV.U32 R4, RZ, RZ, 0x20 ;  /* 0x00000020ff047424 */ /* 0x000fe200078e00ff */
[----:B------:R-:W-:Y:S01]  /*a5d0*/  F2FP.BF16.PACK_AB R44, R137, R136 ;  /* 0x00000088892c723e */ /* 0x000fe200000010ff */
[----:B------:R-:W-:Y:S01]  /*a5e0*/  IMAD.U32 R0, R2, 0x2, R0 ;  /* 0x0000000202007824 */ /* 0x000fe200078e0000 */
[----:B------:R-:W-:Y:S02]  /*a5f0*/  F2FP.BF16.PACK_AB R138, R139, R138 ;  /* 0x0000008a8b8a723e */ /* 0x000fe400000010ff */
[----:B------:R-:W-:Y:S01]  /*a600*/  SEL R4, R4, 0xffffffe0, !P1 ;  /* 0xffffffe004047807 */ /* 0x000fe20004800000 */
[----:B------:R-:W-:Y:S01]  /*a610*/  IMAD.SHL.U32 R0, R0, 0x2, RZ ;  /* 0x0000000200007824 */ /* 0x000fe200078e00ff */
[----:B------:R-:W-:Y:S01]  /*a620*/  BAR.SYNC.DEFER_BLOCKING 0x1, 0x100 ;  /* 0x0044000000007b1d */ /* 0x000fe20000010000 */
[----:B------:R-:W-:-:S02]  /*a630*/  F2FP.BF16.PACK_AB R40, R37, R12 ;  /* 0x0000000c2528723e */ /* 0x000fc400000010ff */
[----:B------:R-:W-:Y:S02]  /*a640*/  F2FP.BF16.PACK_AB R37, R9, R16 ;  /* 0x000000100925723e */ /* 0x000fe400000010ff */
[C---:B------:R-:W-:Y:S02]  /*a650*/  IADD3 R3, R0.reuse, 0x80, RZ ;  /* 0x0000008000037810 */ /* 0x040fe40007ffe0ff */
[C---:B------:R-:W-:Y:S02]  /*a660*/  IADD3 R2, R0.reuse, 0x70, RZ ;  /* 0x0000007000027810 */ /* 0x040fe40007ffe0ff */
[----:B------:R-:W-:Y:S01]  /*a670*/  @P0 IADD3 R2, R3, 0x10, RZ ;  /* 0x0000001003020810 */ /* 0x000fe20007ffe0ff */
[----:B------:R-:W-:Y:S01]  /*a680*/  IMAD.IADD R3, R0, 0x1, R4 ;  /* 0x0000000100037824 */ /* 0x000fe200078e0204 */
[----:B------:R-:W-:Y:S02]  /*a690*/  F2FP.BF16.PACK_AB R36, R36, R18 ;  /* 0x000000122424723e */ /* 0x000fe400000010ff */
[----:B------:R-:W-:-:S02]  /*a6a0*/  F2FP.BF16.PACK_AB R50, R51, R50 ;  /* 0x000000323332723e */ /* 0x000fc400000010ff */
[----:B------:R-:W-:Y:S02]  /*a6b0*/  F2FP.BF16.PACK_AB R35, R35, R20 ;  /* 0x000000142323723e */ /* 0x000fe400000010ff */
[----:B------:R-:W-:Y:S02]  /*a6c0*/  F2FP.BF16.PACK_AB R54, R55, R54 ;  /* 0x000000363736723e */ /* 0x000fe400000010ff */
[----:B------:R-:W-:Y:S02]  /*a6d0*/  F2FP.BF16.PACK_AB R34, R34, R56 ;  /* 0x000000382222723e */ /* 0x000fe400000010ff */
[----:B------:R-:W-:Y:S02]  /*a6e0*/  F2FP.BF16.PACK_AB R58, R59, R58 ;  /* 0x0000003a3b3a723e */ /* 0x000fe400000010ff */
[----:B------:R-:W-:Y:S01]  /*a6f0*/  F2FP.BF16.PACK_AB R33, R33, R60 ;  /* 0x0000003c2121723e */ /* 0x000fe200000010ff */
[----:B------:R1:W-:Y:S01]  /*a700*/  STS [R0+0x80], R8 ;  /* 0x0000800800007388 */ /* 0x0003e20000000800 */
[----:B------:R-:W-:-:S02]  /*a710*/  F2FP.BF16.PACK_AB R62, R63, R62 ;  /* 0x0000003e3f3e723e */ /* 0x000fc400000010ff */
[----:B------:R-:W-:Y:S01]  /*a720*/  F2FP.BF16.PACK_AB R32, R32, R64 ;  /* 0x000000402020723e */ /* 0x000fe200000010ff */
[----:B------:R-:W-:Y:S01]  /*a730*/  STS [R0+0x480], R167 ;  /* 0x000480a700007388 */ /* 0x000fe20000000800 */
[----:B------:R-:W-:Y:S02]  /*a740*/  F2FP.BF16.PACK_AB R66, R67, R66 ;  /* 0x000000424342723e */ /* 0x000fe400000010ff */
[----:B------:R-:W-:Y:S01]  /*a750*/  F2FP.BF16.PACK_AB R31, R31, R68 ;  /* 0x000000441f1f723e */ /* 0x000fe200000010ff */
[----:B------:R2:W-:Y:S01]  /*a760*/  STS [R2], R6 ;  /* 0x0000000602007388 */ /* 0x0005e20000000800 */
[----:B------:R-:W-:Y:S02]  /*a770*/  F2FP.BF16.PACK_AB R70, R71, R70 ;  /* 0x000000464746723e */ /* 0x000fe400000010ff */
[----:B------:R-:W-:Y:S01]  /*a780*/  F2FP.BF16.PACK_AB R30, R30, R72 ;  /* 0x000000481e1e723e */ /* 0x000fe200000010ff */
[----:B------:R-:W-:Y:S01]  /*a790*/  STS [R2+0x400], R162 ;  /* 0x000400a202007388 */ /* 0x000fe20000000800 */
[----:B------:R-:W-:-:S02]  /*a7a0*/  F2FP.BF16.PACK_AB R74, R75, R74 ;  /* 0x0000004a4b4a723e */ /* 0x000fc400000010ff */
[----:B------:R-:W-:Y:S01]  /*a7b0*/  F2FP.BF16.PACK_AB R29, R29, R76 ;  /* 0x0000004c1d1d723e */ /* 0x000fe200000010ff */
[----:B------:R3:W-:Y:S01]  /*a7c0*/  STS [R3+0x80], R5 ;  /* 0x0000800503007388 */ /* 0x0007e20000000800 */
[----:B------:R-:W-:Y:S02]  /*a7d0*/  F2FP.BF16.PACK_AB R78, R79, R78 ;  /* 0x0000004e4f4e723e */ /* 0x000fe400000010ff */
[----:B------:R-:W-:Y:S01]  /*a7e0*/  F2FP.BF16.PACK_AB R28, R28, R80 ;  /* 0x000000501c1c723e */ /* 0x000fe200000010ff */
[----:B------:R-:W-:Y:S01]  /*a7f0*/  STS [R3+0x480], R158 ;  /* 0x0004809e03007388 */ /* 0x000fe20000000800 */
[----:B------:R-:W-:Y:S02]  /*a800*/  F2FP.BF16.PACK_AB R82, R83, R82 ;  /* 0x000000525352723e */ /* 0x000fe400000010ff */
[----:B------:R-:W-:Y:S01]  /*a810*/  F2FP.BF16.PACK_AB R27, R27, R84 ;  /* 0x000000541b1b723e */ /* 0x000fe200000010ff */
[----:B-1----:R-:W-:Y:S01]  /*a820*/  IMAD.MOV.U32 R8, RZ, RZ, 0x40 ;  /* 0x00000040ff087424 */ /* 0x002fe200078e00ff */
[----:B------:R-:W-:-:S02]  /*a830*/  F2FP.BF16.PACK_AB R86, R87, R86 ;  /* 0x000000565756723e */ /* 0x000fc400000010ff */
[----:B------:R-:W-:Y:S02]  /*a840*/  F2FP.BF16.PACK_AB R26, R26, R88 ;  /* 0x000000581a1a723e */ /* 0x000fe400000010ff */
[----:B------:R-:W-:Y:S02]  /*a850*/  F2FP.BF16.PACK_AB R90, R91, R90 ;  /* 0x0000005a5b5a723e */ /* 0x000fe400000010ff */
[----:B------:R-:W-:Y:S02]  /*a860*/  F2FP.BF16.PACK_AB R25, R25, R92 ;  /* 0x0000005c1919723e */ /* 0x000fe400000010ff */
[----:B--2---:R-:W-:Y:S01]  /*a870*/  SEL R6, R8, 0xffffffc0, !P2 ;  /* 0xffffffc008067807 */ /* 0x004fe20005000000 */
[----:B------:R-:W-:Y:S01]  /*a880*/  IMAD.IADD R8, R4, 0x1, R2 ;  /* 0x0000000104087824 */ /* 0x000fe200078e0202 */
[----:B------:R-:W-:Y:S02]  /*a890*/  F2FP.BF16.PACK_AB R94, R95, R94 ;  /* 0x0000005e5f5e723e */ /* 0x000fe400000010ff */
[----:B------:R-:W-:Y:S01]  /*a8a0*/  F2FP.BF16.PACK_AB R24, R24, R96 ;  /* 0x000000601818723e */ /* 0x000fe200000010ff */
[----:B------:R-:W-:Y:S01]  /*a8b0*/  IMAD.IADD R4, R6, 0x1, R3 ;  /* 0x0000000106047824 */ /* 0x000fe200078e0203 */
[----:B------:R1:W-:Y:S01]  /*a8c0*/  STS [R8], R7 ;  /* 0x0000000708007388 */ /* 0x0003e20000000800 */
[----:B---3--:R-:W-:Y:S01]  /*a8d0*/  IMAD.IADD R5, R0, 0x1, R6 ;  /* 0x0000000100057824 */ /* 0x008fe200078e0206 */
[----:B------:R-:W-:-:S02]  /*a8e0*/  F2FP.BF16.PACK_AB R98, R99, R98 ;  /* 0x000000626362723e */ /* 0x000fc400000010ff */
[----:B------:R-:W-:Y:S01]  /*a8f0*/  STS [R8+0x400], R154 ;  /* 0x0004009a08007388 */ /* 0x000fe20000000800 */
[----:B------:R-:W-:Y:S02]  /*a900*/  F2FP.BF16.PACK_AB R23, R23, R100 ;  /* 0x000000641717723e */ /* 0x000fe400000010ff */
[----:B------:R-:W-:Y:S01]  /*a910*/  F2FP.BF16.PACK_AB R103, R103, R102 ;  /* 0x000000666767723e */ /* 0x000fe200000010ff */
[----:B------:R-:W-:Y:S01]  /*a920*/  STS [R5+0x80], R49 ;  /* 0x0000803105007388 */ /* 0x000fe20000000800 */
[----:B------:R-:W-:Y:S02]  /*a930*/  F2FP.BF16.PACK_AB R21, R21, R104 ;  /* 0x000000681515723e */ /* 0x000fe400000010ff */
[----:B------:R-:W-:Y:S01]  /*a940*/  F2FP.BF16.PACK_AB R107, R107, R106 ;  /* 0x0000006a6b6b723e */ /* 0x000fe200000010ff */
[----:B------:R-:W-:Y:S01]  /*a950*/  STS [R5+0x480], R150 ;  /* 0x0004809605007388 */ /* 0x000fe20000000800 */
[----:B------:R-:W-:Y:S02]  /*a960*/  F2FP.BF16.PACK_AB R20, R109, R108 ;  /* 0x0000006c6d14723e */ /* 0x000fe400000010ff */
[----:B------:R-:W-:-:S02]  /*a970*/  F2FP.BF16.PACK_AB R19, R19, R110 ;  /* 0x0000006e1313723e */ /* 0x000fc400000010ff */
[----:B------:R-:W-:Y:S02]  /*a980*/  F2FP.BF16.PACK_AB R18, R113, R112 ;  /* 0x000000707112723e */ /* 0x000fe400000010ff */
[----:B------:R-:W-:Y:S02]  /*a990*/  F2FP.BF16.PACK_AB R17, R17, R114 ;  /* 0x000000721111723e */ /* 0x000fe400000010ff */
[----:B------:R-:W-:Y:S02]  /*a9a0*/  F2FP.BF16.PACK_AB R16, R117, R116 ;  /* 0x000000747510723e */ /* 0x000fe400000010ff */
[----:B-----5:R-:W-:Y:S01]  /*a9b0*/  F2FP.BF16.PACK_AB R13, R119, R118 ;  /* 0x00000076770d723e */ /* 0x020fe200000010ff */
[----:B-1----:R-:W-:Y:S01]  /*a9c0*/  IMAD.IADD R7, R6, 0x1, R2 ;  /* 0x0000000106077824 */ /* 0x002fe200078e0202 */
[----:B------:R-:W-:Y:S01]  /*a9d0*/  F2FP.BF16.PACK_AB R12, R121, R120 ;  /* 0x00000078790c723e */ /* 0x000fe200000010ff */
[----:B------:R-:W-:Y:S01]  /*a9e0*/  IMAD.IADD R6, R8, 0x1, R6 ;  /* 0x0000000108067824 */ /* 0x000fe200078e0206 */
[----:B------:R-:W-:-:S02]  /*a9f0*/  F2FP.BF16.PACK_AB R11, R11, R122 ;  /* 0x0000007a0b0b723e */ /* 0x000fc400000010ff */
[----:B------:R-:W-:Y:S01]  /*aa00*/  STS [R7], R48 ;  /* 0x0000003007007388 */ /* 0x000fe20000000800 */
[----:B------:R-:W-:Y:S02]  /*aa10*/  F2FP.BF16.PACK_AB R9, R125, R124 ;  /* 0x0000007c7d09723e */ /* 0x000fe400000010ff */
[----:B------:R-:W-:Y:S01]  /*aa20*/  F2FP.BF16.PACK_AB R15, R15, R126 ;  /* 0x0000007e0f0f723e */ /* 0x000fe200000010ff */
[----:B------:R-:W-:Y:S01]  /*aa30*/  STS [R7+0x400], R146 ;  /* 0x0004009207007388 */ /* 0x000fe20000000800 */
[----:B------:R-:W-:Y:S02]  /*aa40*/  F2FP.BF16.PACK_AB R14, R129, R128 ;  /* 0x00000080810e723e */ /* 0x000fe400000010ff */
[----:B------:R-:W-:Y:S01]  /*aa50*/  F2FP.BF16.PACK_AB R10, R10, R130 ;  /* 0x000000820a0a723e */ /* 0x000fe200000010ff */
[----:B------:R-:W-:Y:S01]  /*aa60*/  STS [R4+0x80], R45 ;  /* 0x0000802d04007388 */ /* 0x000fe20000000800 */
[----:B------:R-:W-:-:S03]  /*aa70*/  PLOP3.LUT P0, PT, PT, PT, UP1, 0x80, 0x0 ;  /* 0x000000000000781c */ /* 0x000fc60003f0f018 */
[----:B------:R-:W-:Y:S04]  /*aa80*/  STS [R4+0x480], R142 ;  /* 0x0004808e04007388 */ /* 0x000fe80000000800 */
[----:B------:R-:W-:Y:S04]  /*aa90*/  STS [R6], R44 ;  /* 0x0000002c06007388 */ /* 0x000fe80000000800 */
        /* <DEDUP_REMOVED lines=45> */
[----:B------:R2:W-:Y:S04]  /*ad70*/  STS [R4+0xc080], R9 ;  /* 0x00c0800904007388 */ /* 0x0005e80000000800 */
[----:B------:R3:W-:Y:S01]  /*ad80*/  STS [R4+0xc480], R15 ;  /* 0x00c4800f04007388 */ /* 0x0007e20000000800 */
[----:B-1----:R-:W-:-:S03]  /*ad90*/  IMAD.U32 R8, RZ, RZ, UR4 ;  /* 0x00000004ff087e24 */ /* 0x002fc6000f8e00ff */
[----:B------:R3:W-:Y:S04]  /*ada0*/  STS [R6+0xc000], R14 ;  /* 0x00c0000e06007388 */ /* 0x0007e80000000800 */
[----:B------:R3:W-:Y:S01]  /*adb0*/  STS [R6+0xc400], R10 ;  /* 0x00c4000a06007388 */ /* 0x0007e20000000800 */
[----:B--2---:R-:W-:-:S03]  /*adc0*/  IMAD.U32 R9, RZ, RZ, UR5 ;  /* 0x00000005ff097e24 */ /* 0x004fc6000f8e00ff */
[----:B------:R-:W-:Y:S06]  /*add0*/  BAR.SYNC.DEFER_BLOCKING 0x1, 0x100 ;  /* 0x0044000000007b1d */ /* 0x000fec0000010000 */
[----:B------:R-:W-:Y:S02]  /*ade0*/  ULDC.64 UR4, c[0x0][0x508] ;  /* 0x0001420000047ab9 */ /* 0x000fe40000000a00 */
[----:B------:R-:W-:Y:S01]  /*adf0*/  UISETP.NE.U32.AND UP0, UPT, URZ, UR4, UPT ;  /* 0x000000043f00728c */ /* 0x000fe2000bf05070 */
[----:B------:R-:W2:Y:S03]  /*ae00*/  @P0 LDG.E R0, [R8.64] ;  /* 0x0000000c08000981 */ /* 0x000ea6000c1e1900 */
[----:B------:R-:W-:Y:S01]  /*ae10*/  UISETP.NE.AND.EX UP0, UPT, URZ, UR5, UPT, UP0 ;  /* 0x000000053f00728c */ /* 0x000fe2000bf05300 */
[----:B------:R-:W-:-:S02]  /*ae20*/  IMAD.MOV.U32 R16, RZ, RZ, c[0x0][0x388] ;  /* 0x0000e200ff107624 */ /* 0x000fc400078e00ff */
[----:B------:R-:W-:-:S03]  /*ae30*/  ULDC.64 UR4, c[0x0][0x508] ;  /* 0x0001420000047ab9 */ /* 0x000fc60000000a00 */
[----:B------:R-:W-:-:S05]  /*ae40*/  PLOP3.LUT P1, PT, PT, PT, UP0, 0x80, 0x0 ;  /* 0x000000000000781c */ /* 0x000fca0003f2f008 */
[----:B------:R-:W-:-:S06]  /*ae50*/  @UP0 UIMAD.WIDE UR4, UR11, UR6, UR4 ;  /* 0x000000060b0402a5 */ /* 0x000fcc000f8e0204 */
[----:B------:R-:W-:Y:S02]  /*ae60*/  IMAD.U32 R2, RZ, RZ, UR4 ;  /* 0x00000004ff027e24 */ /* 0x000fe4000f8e00ff */
[----:B------:R-:W-:-:S05]  /*ae70*/  IMAD.U32 R3, RZ, RZ, UR5 ;  /* 0x00000005ff037e24 */ /* 0x000fca000f8e00ff */
[----:B------:R3:W5:Y:S01]  /*ae80*/  @P1 LDG.E R16, [R2.64] ;  /* 0x0000000c02101981 */ /* 0x000762000c1e1900 */
[----:B------:R-:W-:Y:S02]  /*ae90*/  UMOV UR16, URZ ;  /* 0x0000003f00107c82 */ /* 0x000fe40008000000 */
[----:B------:R-:W-:Y:S01]  /*aea0*/  UMOV UR17, URZ ;  /* 0x0000003f00117c82 */ /* 0x000fe20008000000 */
[----:B--2---:R-:W1:Y:S02]  /*aeb0*/  @P0 R2UR UR5, R0 ;  /* 0x00000000000503c2 */ /* 0x004e6400000e0000 */
[----:B-1----:R-:W-:Y:S02]  /*aec0*/  @UP1 USHF.R.S32.HI UR4, URZ, 0x1f, UR5 ;  /* 0x0000001f3f041899 */ /* 0x002fe40008011405 */
[----:B------:R-:W-:-:S05]  /*aed0*/  @UP1 UMOV UR16, UR5 ;  /* 0x0000000500101c82 */ /* 0x000fca0008000000 */
[----:B------:R-:W-:Y:S01]  /*aee0*/  @UP1 UMOV UR17, UR4 ;  /* 0x0000000400111c82 */ /* 0x000fe20008000000 */
[----:B------:R-:W-:Y:S05]  /*aef0*/  @P1 BRA `(.L_x_31) ;  /* 0x0000004000001947 */ /* 0x000fea0003800000 */
[----:B---3--:R-:W-:Y:S05]  /*af00*/  @!P0 BRA `(.L_x_31) ;  /* 0x0000003000008947 */ /* 0x008fea0003800000 */
[----:B------:R-:W2:Y:S04]  /*af10*/  LDG.E R0, [R8.64] ;  /* 0x0000000c08007981 */ /* 0x000ea8000c1e1900 */
[----:B------:R-:W2:Y:S02]  /*af20*/  LDG.E R2, [R8.64+0x4] ;  /* 0x0000040c08027981 */ /* 0x000ea4000c1e1900 */
[----:B--2--5:R-:W-:Y:S02]  /*af30*/  IADD3 R16, -R0, R2, RZ ;  /* 0x0000000200107210 */ /* 0x024fe40007ffe1ff */
.L_x_31:
[----:B---3--:R-:W-:Y:S01]  /*af40*/  SHF.R.S32.HI R0, RZ, 0x1f, R41 ;  /* 0x0000001fff007819 */ /* 0x008fe20000011429 */
[----:B------:R-:W-:Y:S01]  /*af50*/  IMAD.MOV.U32 R2, RZ, RZ, c[0x0][0x4e8] ;  /* 0x00013a00ff027624 */ /* 0x000fe200078e00ff */
[----:B------:R-:W-:Y:S01]  /*af60*/  LOP3.LUT R3, R43, 0xffffffe0, RZ, 0xc0, !PT ;  /* 0xffffffe02b037812 */ /* 0x000fe200078ec0ff */
[----:B------:R-:W1:Y:S01]  /*af70*/  S2R R28, SR_CTAID.X ;  /* 0x00000000001c7919 */ /* 0x000e620000002500 */
[----:B------:R-:W-:Y:S01]  /*af80*/  LEA.HI R0, R0, R41, RZ, 0x3 ;  /* 0x0000002900007211 */ /* 0x000fe200078f18ff */
[----:B------:R-:W-:Y:S01]  /*af90*/  ULDC.64 UR4, c[0x0][0x3a0] ;  /* 0x0000e80000047ab9 */ /* 0x000fe20000000a00 */
[----:B------:R-:W-:Y:S01]  /*afa0*/  ISETP.NE.AND P1, PT, R2, 0x1, PT ;  /* 0x000000010200780c */ /* 0x000fe20003f25270 */
[----:B------:R-:W-:Y:S01]  /*afb0*/  IMAD.IADD R3, R57, 0x1, -R3 ;  /* 0x0000000139037824 */ /* 0x000fe200078e0a03 */
[----:B------:R-:W-:Y:S01]  /*afc0*/  LOP3.LUT R0, R0, 0xffffff8, RZ, 0xc0, !PT ;  /* 0x0ffffff800007812 */ /* 0x000fe200078ec0ff */
[----:B------:R-:W-:Y:S01]  /*afd0*/  UMOV UR15, UR17 ;  /* 0x00000011000f7c82 */ /* 0x000fe20008000000 */
[----:B------:R-:W-:Y:S01]  /*afe0*/  LEA.HI R6, R47, R57, RZ, 0x3 ;  /* 0x000000392f067211 */ /* 0x000fe200078f18ff */
[----:B------:R-:W-:Y:S01]  /*aff0*/  UIMAD UR17, UR17, UR4, URZ ;  /* 0x00000004111172a4 */ /* 0x000fe2000f8e023f */
[----:B------:R-:W-:Y:S01]  /*b000*/  SHF.R.S32.HI R2, RZ, 0x1f, R3 ;  /* 0x0000001fff027819 */ /* 0x000fe20000011403 */
[----:B------:R-:W-:Y:S01]  /*b010*/  IMAD.IADD R4, R41, 0x1, -R0 ;  /* 0x0000000129047824 */ /* 0x000fe200078e0a00 */
[----:B------:R-:W-:Y:S01]  /*b020*/  LEA.HI R0, R22, R22, RZ, 0x1 ;  /* 0x0000001616007211 */ /* 0x000fe200078f08ff */
[----:B------:R-:W-:Y:S01]  /*b030*/  UMOV UR14, UR16 ;  /* 0x00000010000e7c82 */ /* 0x000fe20008000000 */
[----:B------:R-:W-:Y:S01]  /*b040*/  LEA.HI R2, R2, R3, RZ, 0x2 ;  /* 0x0000000302027211 */ /* 0x000fe200078f10ff */
[----:B------:R-:W-:Y:S01]  /*b050*/  ULDC.64 UR6, c[0x0][0x490] ;  /* 0x0001240000067ab9 */ /* 0x000fe20000000a00 */
[----:B------:R-:W-:Y:S01]  /*b060*/  LOP3.LUT R0, R0, 0x1ffffffe, RZ, 0xc0, !PT ;  /* 0x1ffffffe00007812 */ /* 0x000fe200078ec0ff */
[----:B------:R-:W-:Y:S01]  /*b070*/  UIMAD.WIDE.U32 UR18, UR16, UR4, URZ ;  /* 0x00000004101272a5 */ /* 0x000fe2000f8e003f */
[----:B------:R-:W-:Y:S01]  /*b080*/  SHF.R.S32.HI R2, RZ, 0x2, R2 ;  /* 0x00000002ff027819 */ /* 0x000fe20000011402 */
[----:B------:R-:W-:Y:S01]  /*b090*/  UIMAD UR17, UR16, UR5, UR17 ;  /* 0x00000005101172a4 */ /* 0x000fe2000f8e0211 */
[----:B------:R-:W-:Y:S01]  /*b0a0*/  LOP3.LUT P2, RZ, R3, 0x3, RZ, 0xc0, !PT ;  /* 0x0000000303ff7812 */ /* 0x000fe2000784c0ff */
[----:B------:R-:W-:Y:S01]  /*b0b0*/  IMAD.IADD R0, R22, 0x1, -R0 ;  /* 0x0000000116007824 */ /* 0x000fe200078e0a00 */
[----:B------:R-:W-:Y:S01]  /*b0c0*/  USHF.R.S32.HI UR16, URZ, 0x1f, UR11 ;  /* 0x0000001f3f107899 */ /* 0x000fe2000801140b */
[----:B------:R-:W-:Y:S01]  /*b0d0*/  IMAD R15, R4, 0x10, R2 ;  /* 0x00000010040f7824 */ /* 0x000fe200078e0202 */
[----:B------:R-:W-:Y:S01]  /*b0e0*/  UIMAD UR10, UR8, UR6, URZ ;  /* 0x00000006080a72a4 */ /* 0x000fe2000f8e023f */
[----:B------:R-:W-:Y:S01]  /*b0f0*/  LOP3.LUT R4, R6, 0xfffffff8, RZ, 0xc0, !PT ;  /* 0xfffffff806047812 */ /* 0x000fe200078ec0ff */
[----:B------:R-:W-:Y:S01]  /*b100*/  USEL UR16, UR16, URZ, !UP1 ;  /* 0x0000003f10107287 */ /* 0x000fe2000c800000 */
[----:B------:R-:W-:Y:S01]  /*b110*/  IMAD R0, R0, 0x8, R15 ;  /* 0x0000000800007824 */ /* 0x000fe200078e020f */
[----:B------:R-:W-:Y:S01]  /*b120*/  UIMAD.WIDE.U32 UR14, UR9, UR6, UR14 ;  /* 0x00000006090e72a5 */ /* 0x000fe2000f8e000e */
[----:B------:R-:W-:Y:S01]  /*b130*/  SHF.R.S32.HI R14, RZ, 0x3, R6 ;  /* 0x00000003ff0e7819 */ /* 0x000fe20000011406 */
[----:B------:R-:W-:Y:S01]  /*b140*/  UIMAD UR10, UR9, UR7, UR10 ;  /* 0x00000007090a72a4 */ /* 0x000fe2000f8e020a */
[----:B------:R-:W-:Y:S01]  /*b150*/  IMAD.IADD R7, R57, 0x1, -R4 ;  /* 0x0000000139077824 */ /* 0x000fe200078e0a04 */
[----:B-1----:R-:W-:Y:S01]  /*b160*/  LEA R0, R28, R0, 0x7 ;  /* 0x000000001c007211 */ /* 0x002fe200078e38ff */
[----:B------:R-:W-:Y:S01]  /*b170*/  ULDC.64 UR6, c[0x0][0x498] ;  /* 0x0001260000067ab9 */ /* 0x000fe20000000a00 */
[----:B-----5:R-:W-:Y:S01]  /*b180*/  IMAD R29, R16, c[0x0][0x4e8], RZ ;  /* 0x00013a00101d7a24 */ /* 0x020fe200078e02ff */
[----:B------:R-:W-:Y:S01]  /*b190*/  USEL UR11, UR11, URZ, !UP1 ;  /* 0x0000003f0b0b7287 */ /* 0x000fe2000c800000 */
[----:B------:R-:W-:Y:S01]  /*b1a0*/  LEA R6, R7, R14, 0x5 ;  /* 0x0000000e07067211 */ /* 0x000fe200078e28ff */
[----:B------:R-:W-:Y:S01]  /*b1b0*/  @P1 IMAD.HI.U32 R3, R0, c[0x0][0x4ec], RZ ;  /* 0x00013b0000031a27 */ /* 0x000fe200078e00ff */
[----:B------:R-:W-:Y:S01]  /*b1c0*/  UIMAD UR20, UR16, UR6, URZ ;  /* 0x00000006101472a4 */ /* 0x000fe2000f8e023f */
[----:B------:R-:W-:Y:S01]  /*b1d0*/  LEA.HI R18, R47, R57, RZ, 0x6 ;  /* 0x000000392f127211 */ /* 0x000fe200078f30ff */
[----:B------:R-:W-:Y:S01]  /*b1e0*/  UIADD3 UR15, UR15, UR10, URZ ;  /* 0x0000000a0f0f7290 */ /* 0x000fe2000fffe03f */
[----:B------:R-:W-:Y:S01]  /*b1f0*/  IMAD.MOV.U32 R2, RZ, RZ, R0 ;  /* 0x000000ffff027224 */ /* 0x000fe200078e0000 */
[----:B------:R-:W-:Y:S01]  /*b200*/  @P1 SHF.R.U32.HI R2, RZ, c[0x0][0x4f0], R3 ;  /* 0x00013c00ff021a19 */ /* 0x000fe20000011603 */
[----:B------:R-:W-:Y:S01]  /*b210*/  UIMAD UR7, UR11, UR7, UR20 ;  /* 0x000000070b0772a4 */ /* 0x000fe2000f8e0214 */
[----:B------:R-:W-:Y:S01]  /*b220*/  IMAD R6, R28, 0x80, R6 ;  /* 0x000000801c067824 */ /* 0x000fe200078e0206 */
[----:B------:R-:W-:Y:S01]  /*b230*/  UIMAD.WIDE.U32 UR14, UR11, UR6, UR14 ;  /* 0x000000060b0e72a5 */ /* 0x000fe2000f8e000e */
[--C-:B------:R-:W-:Y:S01]  /*b240*/  SHF.R.S32.HI R5, RZ, 0x1f, R2.reuse ;  /* 0x0000001fff057819 */ /* 0x100fe20000011402 */
[----:B------:R-:W-:Y:S01]  /*b250*/  IMAD.MOV R3, RZ, RZ, -R2 ;  /* 0x000000ffff037224 */ /* 0x000fe200078e0a02 */
[----:B------:R-:W-:Y:S01]  /*b260*/  ULDC.64 UR4, c[0x0][0x3e8] ;  /* 0x0000fa0000047ab9 */ /* 0x000fe20000000a00 */
[----:B------:R-:W-:Y:S01]  /*b270*/  @P1 IMAD.HI.U32 R10, R6, c[0x0][0x4ec], RZ ;  /* 0x00013b00060a1a27 */ /* 0x000fe200078e00ff */
[----:B------:R-:W-:Y:S01]  /*b280*/  UIMAD UR8, UR8, UR4, URZ ;  /* 0x00000004080872a4 */ /* 0x000fe2000f8e023f */
[----:B------:R-:W-:Y:S01]  /*b290*/  IADD3 R2, P0, R2, UR14, RZ ;  /* 0x0000000e02027c10 */ /* 0x000fe2000ff1e0ff */
[----:B------:R-:W-:Y:S01]  /*b2a0*/  UIADD3 UR19, UR19, UR17, URZ ;  /* 0x0000001113137290 */ /* 0x000fe2000fffe03f */
[----:B------:R-:W-:Y:S01]  /*b2b0*/  IMAD R0, R3, c[0x0][0x4e8], R0 ;  /* 0x00013a0003007a24 */ /* 0x000fe200078e0200 */
[----:B------:R-:W-:Y:S01]  /*b2c0*/  UIMAD UR5, UR9, UR5, UR8 ;  /* 0x00000005090572a4 */ /* 0x000fe2000f8e0208 */
[----:B------:R-:W-:Y:S01]  /*b2d0*/  IMAD.U32 R3, RZ, RZ, UR7 ;  /* 0x00000007ff037e24 */ /* 0x000fe2000f8e00ff */
[----:B------:R-:W-:Y:S01]  /*b2e0*/  UIMAD.WIDE.U32 UR18, UR9, UR4, UR18 ;  /* 0x00000004091272a5 */ /* 0x000fe2000f8e0012 */
[----:B------:R-:W-:Y:S01]  /*b2f0*/  BSSY B0, `(.L_x_32) ;  /* 0x0000062000007945 */ /* 0x000fe20003800000 */
[----:B------:R-:W-:Y:S01]  /*b300*/  SHF.R.S32.HI R4, RZ, 0x1f, R0 ;  /* 0x0000001fff047819 */ /* 0x000fe20000011400 */
[----:B------:R-:W-:Y:S01]  /*b310*/  ULDC.64 UR6, c[0x0][0x3f0] ;  /* 0x0000fc0000067ab9 */ /* 0x000fe20000000a00 */
[----:B------:R-:W-:Y:S01]  /*b320*/  IADD3.X R3, R5, UR15, R3, P0, !PT ;  /* 0x0000000f05037c10 */ /* 0x000fe200087fe403 */
[----:B------:R-:W-:Y:S01]  /*b330*/  IMAD.SHL.U32 R5, R14, 0x40, RZ ;  /* 0x000000400e057824 */ /* 0x000fe200078e00ff */
[----:B------:R-:W-:Y:S01]  /*b340*/  UIMAD UR16, UR16, UR6, URZ ;  /* 0x00000006101072a4 */ /* 0x000fe2000f8e023f */
[----:B------:R-:W-:Y:S01]  /*b350*/  IMAD R4, R4, c[0x0][0x488], RZ ;  /* 0x0001220004047a24 */ /* 0x000fe200078e02ff */
[----:B------:R-:W-:Y:S01]  /*b360*/  UIADD3 UR19, UR19, UR5, URZ ;  /* 0x0000000513137290 */ /* 0x000fe2000fffe03f */
[----:B------:R-:W-:Y:S01]  /*b370*/  IMAD.WIDE.U32 R2, R0, c[0x0][0x488], R2 ;  /* 0x0001220000027a25 */ /* 0x000fe200078e0002 */
[----:B------:R-:W-:Y:S01]  /*b380*/  LOP3.LUT R5, R5, 0x1c0, RZ, 0xc0, !PT ;  /* 0x000001c005057812 */ /* 0x000fe200078ec0ff */
[----:B------:R-:W-:-:S02]  /*b390*/  UIMAD UR7, UR11, UR7, UR16 ;  /* 0x000000070b0772a4 */ /* 0x000fc4000f8e0210 */
[----:B------:R-:W-:Y:S01]  /*b3a0*/  IMAD R9, R0, c[0x0][0x48c], R4 ;  /* 0x0001230000097a24 */ /* 0x000fe200078e0204 */
[----:B------:R-:W-:Y:S01]  /*b3b0*/  SHF.R.U32.HI R8, RZ, 0x3, R5 ;  /* 0x00000003ff087819 */ /* 0x000fe20000011605 */
[----:B------:R-:W-:Y:S01]  /*b3c0*/  IMAD.SHL.U32 R4, R7, 0x8, RZ ;  /* 0x0000000807047824 */ /* 0x000fe200078e00ff */
[C---:B------:R-:W-:Y:S01]  /*b3d0*/  LEA R7, P0, R2.reuse, c[0x0][0x450], 0x2 ;  /* 0x0001140002077a11 */ /* 0x040fe200078010ff */
[----:B------:R-:W-:Y:S01]  /*b3e0*/  IMAD.IADD R3, R3, 0x1, R9 ;  /* 0x0000000103037824 */ /* 0x000fe200078e0209 */
[----:B------:R-:W-:Y:S01]  /*b3f0*/  UIMAD.WIDE.U32 UR18, UR11, UR6, UR18 ;  /* 0x000000060b1272a5 */ /* 0x000fe2000f8e0012 */
[----:B------:R-:W-:Y:S01]  /*b400*/  IMAD.MOV.U32 R0, RZ, RZ, R6 ;  /* 0x000000ffff007224 */ /* 0x000fe200078e0006 */
[----:B------:R-:W-:Y:S01]  /*b410*/  LOP3.LUT R5, R5, 0x38, R4, 0xf8, !PT ;  /* 0x0000003805057812 */ /* 0x000fe200078ef804 */
[----:B------:R-:W-:Y:S01]  /*b420*/  SHFL.IDX PT, R12, R7, RZ, 0x1c1f ;  /* 0x001c1fff070c7589 */ /* 0x000fe200000e0000 */
[----:B------:R-:W-:Y:S01]  /*b430*/  @P1 SHF.R.U32.HI R0, RZ, c[0x0][0x4f0], R10 ;  /* 0x00013c00ff001a19 */ /* 0x000fe2000001160a */
[----:B------:R-:W-:Y:S01]  /*b440*/  UIADD3 UR7, UR19, UR7, URZ ;  /* 0x0000000713077290 */ /* 0x000fe2000fffe03f */
[----:B------:R-:W-:Y:S01]  /*b450*/  LOP3.LUT R17, R5, R8, RZ, 0x3c, !PT ;  /* 0x0000000805117212 */ /* 0x000fe200078e3cff */
[----:B------:R1:W-:Y:S01]  /*b460*/  SHFL.IDX PT, R10, R7, 0x1, 0x1c1f ;  /* 0x003c1f00070a7f89 */ /* 0x0003e200000e0000 */
[----:B------:R-:W-:Y:S01]  /*b470*/  LEA.HI.X R5, R2, c[0x0][0x454], R3, 0x2, P0 ;  /* 0x0001150002057a11 */ /* 0x000fe200000f1403 */
[--C-:B------:R-:W-:Y:S01]  /*b480*/  IMAD.MOV R8, RZ, RZ, -R0.reuse ;  /* 0x000000ffff087224 */ /* 0x100fe200078e0a00 */
[----:B------:R-:W-:Y:S01]  /*b490*/  SHF.R.S32.HI R9, RZ, 0x1f, R0 ;  /* 0x0000001fff097819 */ /* 0x000fe20000011400 */
[----:B------:R-:W-:Y:S01]  /*b4a0*/  IMAD.U32 R3, RZ, RZ, UR19 ;  /* 0x00000013ff037e24 */ /* 0x000fe2000f8e00ff */
[----:B------:R-:W-:Y:S01]  /*b4b0*/  MOV R2, UR18 ;  /* 0x0000001200027c02 */ /* 0x000fe20008000f00 */
[----:B------:R-:W2:Y:S01]  /*b4c0*/  SHFL.IDX PT, R13, R5, RZ, 0x1c1f ;  /* 0x001c1fff050d7589 */ /* 0x000ea200000e0000 */
[----:B------:R-:W-:-:S02]  /*b4d0*/  IMAD.U32 R3, RZ, RZ, UR7 ;  /* 0x00000007ff037e24 */ /* 0x000fc4000f8e00ff */
[----:B------:R-:W-:Y:S01]  /*b4e0*/  IMAD R6, R8, c[0x0][0x4e8], R6 ;  /* 0x00013a0008067a24 */ /* 0x000fe200078e0206 */
[----:B------:R3:W4:Y:S01]  /*b4f0*/  SHFL.IDX PT, R11, R5, 0x1, 0x1c1f ;  /* 0x003c1f00050b7f89 */ /* 0x00072200000e0000 */
[----:B------:R-:W-:-:S04]  /*b500*/  IMAD.WIDE.U32 R2, R0, c[0x0][0x3e0], R2 ;  /* 0x0000f80000027a25 */ /* 0x000fc800078e0002 */
[----:B-1----:R-:W-:-:S04]  /*b510*/  IMAD R7, R9, c[0x0][0x3e0], RZ ;  /* 0x0000f80009077a24 */ /* 0x002fc800078e02ff */
[----:B------:R-:W-:Y:S01]  /*b520*/  IMAD R7, R0, c[0x0][0x3e4], R7 ;  /* 0x0000f90000077a24 */ /* 0x000fe200078e0207 */
[----:B------:R-:W-:-:S04]  /*b530*/  SHF.R.S32.HI R0, RZ, 0x1f, R6 ;  /* 0x0000001fff007819 */ /* 0x000fc80000011406 */
[----:B------:R-:W-:Y:S01]  /*b540*/  IADD3 R3, R3, R7, RZ ;  /* 0x0000000703037210 */ /* 0x000fe20007ffe0ff */
[----:B---3--:R-:W-:Y:S02]  /*b550*/  IMAD R5, R28, 0x80, R15 ;  /* 0x000000801c057824 */ /* 0x008fe400078e020f */
[----:B------:R-:W-:Y:S02]  /*b560*/  IMAD R0, R0, c[0x0][0x3d8], RZ ;  /* 0x0000f60000007a24 */ /* 0x000fe400078e02ff */
[----:B------:R-:W-:Y:S01]  /*b570*/  IMAD.WIDE.U32 R2, R6, c[0x0][0x3d8], R2 ;  /* 0x0000f60006027a25 */ /* 0x000fe200078e0002 */
[C---:B------:R-:W-:Y:S02]  /*b580*/  IADD3 R8, R5.reuse, 0x8, RZ ;  /* 0x0000000805087810 */ /* 0x040fe40007ffe0ff */
[-C--:B------:R-:W-:Y:S01]  /*b590*/  ISETP.GE.OR P1, PT, R5, R29.reuse, P2 ;  /* 0x0000001d0500720c */ /* 0x080fe20001726670 */
[----:B------:R-:W-:Y:S01]  /*b5a0*/  IMAD.SHL.U32 R5, R18, 0x8, RZ ;  /* 0x0000000812057824 */ /* 0x000fe200078e00ff */
[----:B------:R-:W-:Y:S01]  /*b5b0*/  ISETP.GE.OR P0, PT, R8, R29, P2 ;  /* 0x0000001d0800720c */ /* 0x000fe20001706670 */
[----:B------:R-:W-:-:S03]  /*b5c0*/  IMAD R28, R28, 0x80, R14 ;  /* 0x000000801c1c7824 */ /* 0x000fc600078e020e */
[----:B------:R-:W-:Y:S01]  /*b5d0*/  LOP3.LUT R7, R17, 0x7ffffe00, R5, 0xf8, !PT ;  /* 0x7ffffe0011077812 */ /* 0x000fe200078ef805 */
[----:B------:R-:W-:-:S04]  /*b5e0*/  IMAD R5, R6, c[0x0][0x3dc], R0 ;  /* 0x0000f70006057a24 */ /* 0x000fc800078e0200 */
[----:B------:R-:W-:Y:S02]  /*b5f0*/  IMAD.SHL.U32 R0, R7, 0x2, RZ ;  /* 0x0000000207007824 */ /* 0x000fe400078e00ff */
[----:B--2---:R1:W-:Y:S01]  /*b600*/  @!P1 ST.E [R12.64], R52 ;  /* 0x000000340c009985 */ /* 0x0043e2000c10190c */
[----:B------:R-:W-:-:S03]  /*b610*/  IMAD.IADD R3, R3, 0x1, R5 ;  /* 0x0000000103037824 */ /* 0x000fc600078e0205 */
[----:B----4-:R1:W-:Y:S01]  /*b620*/  @!P0 ST.E [R10.64], R53 ;  /* 0x000000350a008985 */ /* 0x0103e2000c10190c */
[----:B------:R-:W-:-:S03]  /*b630*/  LEA R31, P0, R2, c[0x0][0x380], 0x1 ;  /* 0x0000e000021f7a11 */ /* 0x000fc600078008ff */
[----:B------:R1:W2:Y:S01]  /*b640*/  LDS.128 R44, [R0+0x1080] ;  /* 0x00108000002c7984 */ /* 0x0002a20000000c00 */
[----:B------:R-:W-:Y:S02]  /*b650*/  LEA.HI.X R30, R2, c[0x0][0x384], R3, 0x1, P0 ;  /* 0x0000e100021e7a11 */ /* 0x000fe400000f0c03 */
[----:B------:R-:W-:Y:S01]  /*b660*/  ISETP.GE.AND P0, PT, R28, R29, PT ;  /* 0x0000001d1c00720c */ /* 0x000fe20003f06270 */
[----:B------:R1:W3:Y:S04]  /*b670*/  LDS.128 R60, [R0+0x2080] ;  /* 0x00208000003c7984 */ /* 0x0002e80000000c00 */
[----:B------:R1:W4:Y:S04]  /*b680*/  LDS.128 R72, [R0+0x3080] ;  /* 0x0030800000487984 */ /* 0x0003280000000c00 */
[----:B------:R1:W1:Y:S04]  /*b690*/  LDS.128 R40, [R0+0x5080] ;  /* 0x0050800000287984 */ /* 0x0002680000000c00 */
        /* <DEDUP_REMOVED lines=8> */
[----:B------:R1:W1:Y:S04]  /*b720*/  SHFL.IDX PT, R2, R31, RZ, 0x181f ;  /* 0x00181fff1f027589 */ /* 0x00026800000e0000 */
[----:B------:R1:W1:Y:S01]  /*b730*/  SHFL.IDX PT, R3, R30, RZ, 0x181f ;  /* 0x00181fff1e037589 */ /* 0x00026200000e0000 */
[----:B------:R-:W-:Y:S05]  /*b740*/  @P0 BRA `(.L_x_33) ;  /* 0x000001c000000947 */ /* 0x000fea0003800000 */
[----:B--234-:R-:W2:Y:S01]  /*b750*/  LDS.128 R24, [R0+0x80] ;  /* 0x0000800000187984 */ /* 0x01cea20000000c00 */
[----:B------:R-:W-:-:S02]  /*b760*/  IADD3 R7, R4, 0x40, RZ ;  /* 0x0000004004077810 */ /* 0x000fc40007ffe0ff */
[C---:B------:R-:W-:Y:S01]  /*b770*/  IADD3 R8, R4.reuse, 0x80, RZ ;  /* 0x0000008004087810 */ /* 0x040fe20007ffe0ff */
[----:B------:R-:W3:Y:S01]  /*b780*/  LDS.128 R20, [R0+0x4080] ;  /* 0x0040800000147984 */ /* 0x000ee20000000c00 */
[----:B------:R-:W-:Y:S02]  /*b790*/  IADD3 R9, R4, 0xc0, RZ ;  /* 0x000000c004097810 */ /* 0x000fe40007ffe0ff */
[----:B------:R-:W-:Y:S01]  /*b7a0*/  ISETP.GE.AND P2, PT, R7, c[0x0][0x3c8], PT ;  /* 0x0000f20007007a0c */ /* 0x000fe20003f46270 */
[----:B------:R-:W4:Y:S01]  /*b7b0*/  LDS.128 R16, [R0+0x8080] ;  /* 0x0080800000107984 */ /* 0x000f220000000c00 */
[----:B------:R-:W-:Y:S02]  /*b7c0*/  ISETP.GE.AND P1, PT, R8, c[0x0][0x3c8], PT ;  /* 0x0000f20008007a0c */ /* 0x000fe40003f26270 */
[----:B------:R-:W-:Y:S01]  /*b7d0*/  ISETP.GE.AND P0, PT, R9, c[0x0][0x3c8], PT ;  /* 0x0000f20009007a0c */ /* 0x000fe20003f06270 */
[----:B-1----:R1:W5:Y:S01]  /*b7e0*/  LDS.128 R12, [R0+0xc080] ;  /* 0x00c08000000c7984 */ /* 0x0023620000000c00 */
[----:B------:R-:W-:-:S07]  /*b7f0*/  ISETP.GE.AND P3, PT, R4, c[0x0][0x3c8], PT ;  /* 0x0000f20004007a0c */ /* 0x000fce0003f66270 */
[----:B------:R-:W-:-:S04]  /*b800*/  @!P2 SHF.R.S32.HI R5, RZ, 0x1f, R7 ;  /* 0x0000001fff05a819 */ /* 0x000fc80000011407 */
[----:B------:R-:W-:Y:S02]  /*b810*/  @!P0 SHF.R.S32.HI R6, RZ, 0x1f, R9 ;  /* 0x0000001fff068819 */ /* 0x000fe40000011409 */
[----:B------:R-:W-:Y:S01]  /*b820*/  @!P2 LEA.HI R7, R5, R7, RZ, 0x3 ;  /* 0x000000070507a211 */ /* 0x000fe200078f18ff */
[----:B------:R-:W-:Y:S01]  /*b830*/  @!P3 IMAD.WIDE R10, R4, 0x2, R2 ;  /* 0x00000002040ab825 */ /* 0x000fe200078e0202 */
[----:B-1----:R-:W-:-:S04]  /*b840*/  @!P1 SHF.R.S32.HI R0, RZ, 0x1f, R8 ;  /* 0x0000001fff009819 */ /* 0x002fc80000011408 */
[----:B------:R-:W-:Y:S01]  /*b850*/  @!P1 LEA.HI R5, R0, R8, RZ, 0x3 ;  /* 0x0000000800059211 */ /* 0x000fe200078f18ff */
[----:B--2---:R1:W-:Y:S01]  /*b860*/  @!P3 ST.E.128 [R10.64], R24 ;  /* 0x000000180a00b985 */ /* 0x0043e2000c101d0c */
[----:B------:R-:W-:Y:S02]  /*b870*/  @!P0 LEA.HI R0, R6, R9, RZ, 0x3 ;  /* 0x0000000906008211 */ /* 0x000fe400078f18ff */
[----:B------:R-:W-:Y:S02]  /*b880*/  @!P2 LOP3.LUT R6, R7, 0xfffffff8, RZ, 0xc0, !PT ;  /* 0xfffffff80706a812 */ /* 0x000fe400078ec0ff */
[----:B------:R-:W-:Y:S02]  /*b890*/  @!P1 LOP3.LUT R5, R5, 0xfffffff8, RZ, 0xc0, !PT ;  /* 0xfffffff805059812 */ /* 0x000fe400078ec0ff */
[----:B------:R-:W-:Y:S01]  /*b8a0*/  @!P0 LOP3.LUT R0, R0, 0xfffffff8, RZ, 0xc0, !PT ;  /* 0xfffffff800008812 */ /* 0x000fe200078ec0ff */
[----:B------:R-:W-:-:S04]  /*b8b0*/  @!P2 IMAD.WIDE R8, R6, 0x2, R2 ;  /* 0x000000020608a825 */ /* 0x000fc800078e0202 */
[--C-:B------:R-:W-:Y:S01]  /*b8c0*/  @!P1 IMAD.WIDE R6, R5, 0x2, R2.reuse ;  /* 0x0000000205069825 */ /* 0x100fe200078e0202 */
[----:B---3--:R1:W-:Y:S03]  /*b8d0*/  @!P2 ST.E.128 [R8.64], R20 ;  /* 0x000000140800a985 */ /* 0x0083e6000c101d0c */
[----:B------:R-:W-:Y:S01]  /*b8e0*/  @!P0 IMAD.WIDE R2, R0, 0x2, R2 ;  /* 0x0000000200028825 */ /* 0x000fe200078e0202 */
[----:B----4-:R1:W-:Y:S04]  /*b8f0*/  @!P1 ST.E.128 [R6.64], R16 ;  /* 0x0000001006009985 */ /* 0x0103e8000c101d0c */
[----:B-----5:R1:W-:Y:S02]  /*b900*/  @!P0 ST.E.128 [R2.64], R12 ;  /* 0x0000000c02008985 */ /* 0x0203e4000c101d0c */
.L_x_33:
[----:B--234-:R-:W-:Y:S05]  /*b910*/  BSYNC B0 ;  /* 0x0000000000007941 */ /* 0x01cfea0003800000 */
.L_x_32:
[----:B-1----:R-:W-:Y:S01]  /*b920*/  IADD3 R0, R28, 0x20, RZ ;  /* 0x000000201c007810 */ /* 0x002fe20007ffe0ff */
[----:B------:R1:W2:Y:S01]  /*b930*/  SHFL.IDX PT, R3, R30, 0x1, 0x181f ;  /* 0x00381f001e037f89 */ /* 0x0002a200000e0000 */
[----:B------:R-:W-:Y:S02]  /*b940*/  BSSY B0, `(.L_x_34) ;  /* 0x000001c000007945 */ /* 0x000fe40003800000 */
[----:B------:R-:W-:Y:S01]  /*b950*/  ISETP.GE.AND P0, PT, R0, R29, PT ;  /* 0x0000001d0000720c */ /* 0x000fe20003f06270 */
[----:B------:R1:W3:-:S12]  /*b960*/  SHFL.IDX PT, R2, R31, 0x1, 0x181f ;  /* 0x00381f001f027f89 */ /* 0x0002d800000e0000 */
[----:B------:R-:W-:Y:S05]  /*b970*/  @P0 BRA `(.L_x_35) ;  /* 0x0000018000000947 */ /* 0x000fea0003800000 */
[C---:B------:R-:W-:Y:S02]  /*b980*/  IADD3 R7, R4.reuse, 0x40, RZ ;  /* 0x0000004004077810 */ /* 0x040fe40007ffe0ff */
        /* <DEDUP_REMOVED lines=9> */
[----:B------:R-:W-:Y:S01]  /*ba20*/  @!P2 LEA.HI R7, R5, R7, RZ, 0x3 ;  /* 0x000000070507a211 */ /* 0x000fe200078f18ff */
[----:B--23--:R-:W-:Y:S01]  /*ba30*/  @!P3 IMAD.WIDE R10, R4, 0x2, R2 ;  /* 0x00000002040ab825 */ /* 0x00cfe200078e0202 */
[----:B------:R-:W-:Y:S02]  /*ba40*/  @!P1 LEA.HI R5, R0, R8, RZ, 0x3 ;  /* 0x0000000800059211 */ /* 0x000fe400078f18ff */
[----:B------:R-:W-:-:S02]  /*ba50*/  @!P0 LEA.HI R0, R6, R9, RZ, 0x3 ;  /* 0x0000000906008211 */ /* 0x000fc400078f18ff */
[----:B------:R-:W-:Y:S01]  /*ba60*/  @!P2 LOP3.LUT R6, R7, 0xfffffff8, RZ, 0xc0, !PT ;  /* 0xfffffff80706a812 */ /* 0x000fe200078ec0ff */
[----:B------:R2:W-:Y:S01]  /*ba70*/  @!P3 ST.E.128 [R10.64], R44 ;  /* 0x0000002c0a00b985 */ /* 0x0005e2000c101d0c */
[----:B------:R-:W-:Y:S02]  /*ba80*/  @!P1 LOP3.LUT R5, R5, 0xfffffff8, RZ, 0xc0, !PT ;  /* 0xfffffff805059812 */ /* 0x000fe400078ec0ff */
[----:B------:R-:W-:Y:S01]  /*ba90*/  @!P0 LOP3.LUT R0, R0, 0xfffffff8, RZ, 0xc0, !PT ;  /* 0xfffffff800008812 */ /* 0x000fe200078ec0ff */
[----:B------:R-:W-:-:S04]  /*baa0*/  @!P2 IMAD.WIDE R8, R6, 0x2, R2 ;  /* 0x000000020608a825 */ /* 0x000fc800078e0202 */
[--C-:B------:R-:W-:Y:S01]  /*bab0*/  @!P1 IMAD.WIDE R6, R5, 0x2, R2.reuse ;  /* 0x0000000205069825 */ /* 0x100fe200078e0202 */
[----:B------:R2:W-:Y:S03]  /*bac0*/  @!P2 ST.E.128 [R8.64], R40 ;  /* 0x000000280800a985 */ /* 0x0005e6000c101d0c */
[----:B------:R-:W-:Y:S01]  /*bad0*/  @!P0 IMAD.WIDE R2, R0, 0x2, R2 ;  /* 0x0000000200028825 */ /* 0x000fe200078e0202 */
[----:B------:R2:W-:Y:S04]  /*bae0*/  @!P1 ST.E.128 [R6.64], R36 ;  /* 0x0000002406009985 */ /* 0x0005e8000c101d0c */
[----:B------:R2:W-:Y:S02]  /*baf0*/  @!P0 ST.E.128 [R2.64], R32 ;  /* 0x0000002002008985 */ /* 0x0005e4000c101d0c */
.L_x_35:
[----:B------:R-:W-:Y:S05]  /*bb00*/  BSYNC B0 ;  /* 0x0000000000007941 */ /* 0x000fea0003800000 */
.L_x_34:
[----:B------:R-:W-:Y:S01]  /*bb10*/  IADD3 R0, R28, 0x40, RZ ;  /* 0x000000401c007810 */ /* 0x000fe20007ffe0ff */
[----:B--2---:R2:W4:Y:S01]  /*bb20*/  SHFL.IDX PT, R3, R30, 0x2, 0x181f ;  /* 0x00581f001e037f89 */ /* 0x00452200000e0000 */
[----:B------:R-:W-:Y:S02]  /*bb30*/  BSSY B0, `(.L_x_36) ;  /* 0x000001c000007945 */ /* 0x000fe40003800000 */
[----:B------:R-:W-:Y:S01]  /*bb40*/  ISETP.GE.AND P0, PT, R0, R29, PT ;  /* 0x0000001d0000720c */ /* 0x000fe20003f06270 */
[----:B---3--:R2:W3:-:S12]  /*bb50*/  SHFL.IDX PT, R2, R31, 0x2, 0x181f ;  /* 0x00581f001f027f89 */ /* 0x0084d800000e0000 */
        /* <DEDUP_REMOVED lines=12> */
[----:B---34-:R-:W-:Y:S01]  /*bc20*/  @!P3 IMAD.WIDE R10, R4, 0x2, R2 ;  /* 0x00000002040ab825 */ /* 0x018fe200078e0202 */
        /* <DEDUP_REMOVED lines=12> */
.L_x_37:
[----:B------:R-:W-:Y:S05]  /*bcf0*/  BSYNC B0 ;  /* 0x0000000000007941 */ /* 0x000fea0003800000 */
.L_x_36:
[----:B------:R-:W-:Y:S01]  /*bd00*/  IADD3 R0, R28, 0x60, RZ ;  /* 0x000000601c007810 */ /* 0x000fe20007ffe0ff */
[----:B---34-:R3:W4:Y:S03]  /*bd10*/  SHFL.IDX PT, R3, R30, 0x3, 0x181f ;  /* 0x00781f001e037f89 */ /* 0x01872600000e0000 */
[----:B------:R-:W-:Y:S01]  /*bd20*/  ISETP.GE.AND P0, PT, R0, R29, PT ;  /* 0x0000001d0000720c */ /* 0x000fe20003f06270 */
[----:B------:R3:W1:-:S12]  /*bd30*/  SHFL.IDX PT, R2, R31, 0x3, 0x181f ;  /* 0x00781f001f027f89 */ /* 0x00065800000e0000 */
[----:B------:R-:W-:Y:S05]  /*bd40*/  @P0 EXIT ;  /* 0x000000000000094d */ /* 0x000fea0003800000 */
[C---:B------:R-:W-:Y:S02]  /*bd50*/  IADD3 R6, R4.reuse, 0x40, RZ ;  /* 0x0000004004067810 */ /* 0x040fe40007ffe0ff */
        /* <DEDUP_REMOVED lines=19> */
[----:B------:R-:W-:-:S04]  /*be90*/  SHF.R.S32.HI R4, RZ, 0x1f, R0 ;  /* 0x0000001fff047819 */ /* 0x000fc80000011400 */
[----:B------:R-:W-:-:S04]  /*bea0*/  LEA.HI R0, R4, R0, RZ, 0x3 ;  /* 0x0000000004007211 */ /* 0x000fc800078f18ff */
[----:B------:R-:W-:-:S05]  /*beb0*/  LOP3.LUT R0, R0, 0xfffffff8, RZ, 0xc0, !PT ;  /* 0xfffffff800007812 */ /* 0x000fca00078ec0ff */
[----:B------:R-:W-:-:S05]  /*bec0*/  IMAD.WIDE R2, R0, 0x2, R2 ;  /* 0x0000000200027825 */ /* 0x000fca00078e0202 */
[----:B------:R-:W-:Y:S01]  /*bed0*/  ST.E.128 [R2.64], R76 ;  /* 0x0000004c02007985 */ /* 0x000fe2000c101d0c */
[----:B------:R-:W-:Y:S05]  /*bee0*/  EXIT ;  /* 0x000000000000794d */ /* 0x000fea0003800000 */
.L_x_30:
[----:B------:R-:W-:Y:S02]  /*bef0*/  ULDC.64 UR4, c[0x0][0x500] ;  /* 0x0001400000047ab9 */ /* 0x000fe40000000a00 */
[----:B------:R-:W-:Y:S02]  /*bf00*/  UISETP.NE.U32.AND UP1, UPT, URZ, UR4, UPT ;  /* 0x000000043f00728c */ /* 0x000fe4000bf25070 */
[----:B------:R-:W-:Y:S02]  /*bf10*/  UMOV UR6, 0x4 ;  /* 0x0000000400067882 */ /* 0x000fe40000000000 */
[----:B------:R-:W-:-:S03]  /*bf20*/  UISETP.NE.AND.EX UP1, UPT, URZ, UR5, UPT, UP1 ;  /* 0x000000053f00728c */ /* 0x000fc6000bf25310 */
[----:B------:R-:W-:Y:S02]  /*bf30*/  ULDC.64 UR4, c[0x0][0x500] ;  /* 0x0001400000047ab9 */ /* 0x000fe40000000a00 */
[----:B------:R-:W-:Y:S01]  /*bf40*/  UIMAD.WIDE UR4, UR11, UR6, UR4 ;  /* 0x000000060b0472a5 */ /* 0x000fe2000f8e0204 */
[----:B------:R-:W-:-:S05]  /*bf50*/  PLOP3.LUT P0, PT, PT, PT, UP1, 0x80, 0x0 ;  /* 0x000000000000781c */ /* 0x000fca0003f0f018 */
[----:B------:R-:W-:Y:S01]  /*bf60*/  IMAD.U32 R4, RZ, RZ, UR4 ;  /* 0x00000004ff047e24 */ /* 0x000fe2000f8e00ff */
[----:B------:R-:W-:Y:S01]  /*bf70*/  MOV R5, UR5 ;  /* 0x0000000500057c02 */ /* 0x000fe20008000f00 */
[----:B------:R-:W-:-:S06]  /*bf80*/  ULDC.64 UR4, c[0x0][0x508] ;  /* 0x0001420000047ab9 */ /* 0x000fcc0000000a00 */
[----:B------:R-:W2:Y:S01]  /*bf90*/  @P0 LDG.E R0, [R4.64] ;  /* 0x0000000c04000981 */ /* 0x000ea2000c1e1900 */
[----:B------:R-:W-:Y:S01]  /*bfa0*/  UISETP.NE.U32.AND UP0, UPT, URZ, UR4, UPT ;  /* 0x000000043f00728c */ /* 0x000fe2000bf05070 */
[----:B------:R-:W-:-:S03]  /*bfb0*/  IMAD.MOV.U32 R9, RZ, RZ, c[0x0][0x388] ;  /* 0x0000e200ff097624 */ /* 0x000fc600078e00ff */
[----:B------:R-:W-:-:S03]  /*bfc0*/  UISETP.NE.AND.EX UP0, UPT, URZ, UR5, UPT, UP0 ;  /* 0x000000053f00728c */ /* 0x000fc6000bf05300 */
[----:B------:R-:W-:-:S03]  /*bfd0*/  ULDC.64 UR4, c[0x0][0x508] ;  /* 0x0001420000047ab9 */ /* 0x000fc60000000a00 */
[----:B------:R-:W-:-:S05]  /*bfe0*/  PLOP3.LUT P1, PT, PT, PT, UP0, 0x80, 0x0 ;  /* 0x000000000000781c */ /* 0x000fca0003f2f008 */
[----:B------:R-:W-:-:S06]  /*bff0*/  @UP0 UIMAD.WIDE UR4, UR11, UR6, UR4 ;  /* 0x000000060b0402a5 */ /* 0x000fcc000f8e0204 */
[----:B------:R-:W-:Y:S01]  /*c000*/  MOV R2, UR4 ;  /* 0x0000000400027c02 */ /* 0x000fe20008000f00 */
[----:B------:R-:W-:-:S05]  /*c010*/  IMAD.U32 R3, RZ, RZ, UR5 ;  /* 0x00000005ff037e24 */ /* 0x000fca000f8e00ff */
[----:B------:R1:W5:Y:S01]  /*c020*/  @P1 LDG.E R9, [R2.64] ;  /* 0x0000000c02091981 */ /* 0x000362000c1e1900 */
[----:B------:R-:W-:Y:S02]  /*c030*/  UMOV UR14, URZ ;  /* 0x0000003f000e7c82 */ /* 0x000fe40008000000 */
[----:B------:R-:W-:Y:S01]  /*c040*/  UMOV UR15, URZ ;  /* 0x0000003f000f7c82 */ /* 0x000fe20008000000 */
[----:B--2---:R-:W2:Y:S02]  /*c050*/  @P0 R2UR UR5, R0 ;  /* 0x00000000000503c2 */ /* 0x004ea400000e0000 */
[----:B--2---:R-:W-:Y:S02]  /*c060*/  @UP1 USHF.R.S32.HI UR4, URZ, 0x1f, UR5 ;  /* 0x0000001f3f041899 */ /* 0x004fe40008011405 */
[----:B------:R-:W-:-:S05]  /*c070*/  @UP1 UMOV UR14, UR5 ;  /* 0x00000005000e1c82 */ /* 0x000fca0008000000 */
[----:B------:R-:W-:Y:S01]  /*c080*/  @UP1 UMOV UR15, UR4 ;  /* 0x00000004000f1c82 */ /* 0x000fe20008000000 */
[----:B------:R-:W-:Y:S05]  /*c090*/  @P1 BRA `(.L_x_38) ;  /* 0x0000004000001947 */ /* 0x000fea0003800000 */
[----:B-1----:R-:W-:Y:S05]  /*c0a0*/  @!P0 BRA `(.L_x_38) ;  /* 0x0000003000008947 */ /* 0x002fea0003800000 */
[----:B------:R-:W2:Y:S04]  /*c0b0*/  LDG.E R0, [R4.64] ;  /* 0x0000000c04007981 */ /* 0x000ea8000c1e1900 */
[----:B------:R-:W2:Y:S02]  /*c0c0*/  LDG.E R2, [R4.64+0x4] ;  /* 0x0000040c04027981 */ /* 0x000ea4000c1e1900 */
[----:B--2--5:R-:W-:Y:S02]  /*c0d0*/  IADD3 R9, -R0, R2, RZ ;  /* 0x0000000200097210 */ /* 0x024fe40007ffe1ff */
.L_x_38:
[----:B-1----:R-:W1:Y:S01]  /*c0e0*/  S2R R8, SR_TID.X ;  /* 0x0000000000087919 */ /* 0x002e620000002100 */
[----:B------:R-:W-:Y:S01]  /*c0f0*/  USHF.R.S32.HI UR6, URZ, 0x1f, UR11 ;  /* 0x0000001f3f067899 */ /* 0x000fe2000801140b */
[----:B------:R-:W-:Y:S01]  /*c100*/  BSSY B0, `(.L_x_39) ;  /* 0x0000029000007945 */ /* 0x000fe20003800000 */
[----:B------:R-:W-:-:S02]  /*c110*/  USEL UR11, UR11, URZ, !UP1 ;  /* 0x0000003f0b0b7287 */ /* 0x000fc4000c800000 */
[----:B------:R-:W-:Y:S01]  /*c120*/  USEL UR6, UR6, URZ, !UP1 ;  /* 0x0000003f06067287 */ /* 0x000fe2000c800000 */
[----:B-1----:R-:W-:-:S13]  /*c130*/  ISETP.GE.AND P0, PT, R8, 0x80, PT ;  /* 0x000000800800780c */ /* 0x002fda0003f06270 */
[----:B------:R-:W-:Y:S05]  /*c140*/  @P0 BRA `(.L_x_40) ;  /* 0x0000024000000947 */ /* 0x000fea0003800000 */
[----:B------:R-:W1:Y:S01]  /*c150*/  S2R R3, SR_CTAID.X ;  /* 0x0000000000037919 */ /* 0x000e620000002500 */
[----:B-----5:R-:W-:Y:S01]  /*c160*/  IMAD R0, R9, c[0x0][0x4e8], RZ ;  /* 0x00013a0009007a24 */ /* 0x020fe200078e02ff */
[----:B-1----:R-:W-:-:S04]  /*c170*/  LEA R3, R3, R8, 0x7 ;  /* 0x0000000803037211 */ /* 0x002fc800078e38ff */
[----:B------:R-:W-:-:S13]  /*c180*/  ISETP.GE.AND P0, PT, R3, R0, PT ;  /* 0x000000000300720c */ /* 0x000fda0003f06270 */
[----:B------:R-:W-:Y:S05]  /*c190*/  @P0 BRA `(.L_x_40) ;  /* 0x000001f000000947 */ /* 0x000fea0003800000 */
[----:B------:R-:W-:Y:S01]  /*c1a0*/  IMAD.MOV.U32 R0, RZ, RZ, c[0x0][0x4e8] ;  /* 0x00013a00ff007624 */ /* 0x000fe200078e00ff */
[----:B------:R-:W-:Y:S01]  /*c1b0*/  ULDC.64 UR4, c[0x0][0x490] ;  /* 0x0001240000047ab9 */ /* 0x000fe20000000a00 */
[----:B------:R-:W-:Y:S01]  /*c1c0*/  IMAD.MOV.U32 R2, RZ, RZ, R3 ;  /* 0x000000ffff027224 */ /* 0x000fe200078e0003 */
[----:B------:R-:W-:Y:S02]  /*c1d0*/  UIMAD UR7, UR8, UR4, URZ ;  /* 0x00000004080772a4 */ /* 0x000fe4000f8e023f */
[----:B------:R-:W-:Y:S01]  /*c1e0*/  ISETP.NE.AND P0, PT, R0, 0x1, PT ;  /* 0x000000010000780c */ /* 0x000fe20003f05270 */
[----:B------:R-:W-:Y:S02]  /*c1f0*/  UMOV UR16, UR14 ;  /* 0x0000000e00107c82 */ /* 0x000fe40008000000 */
[----:B------:R-:W-:Y:S02]  /*c200*/  UMOV UR17, UR15 ;  /* 0x0000000f00117c82 */ /* 0x000fe40008000000 */
[----:B------:R-:W-:-:S02]  /*c210*/  UIMAD.WIDE.U32 UR16, UR9, UR4, UR16 ;  /* 0x00000004091072a5 */ /* 0x000fc4000f8e0010 */
[----:B------:R-:W-:-:S03]  /*c220*/  UIMAD UR7, UR9, UR5, UR7 ;  /* 0x00000005090772a4 */ /* 0x000fc6000f8e0207 */
[----:B------:R-:W-:Y:S02]  /*c230*/  ULDC.64 UR4, c[0x0][0x498] ;  /* 0x0001260000047ab9 */ /* 0x000fe40000000a00 */
[----:B------:R-:W-:Y:S01]  /*c240*/  UIADD3 UR17, UR7, UR17, URZ ;  /* 0x0000001107117290 */ /* 0x000fe2000fffe03f */
[----:B------:R-:W-:Y:S01]  /*c250*/  @P0 IMAD.HI.U32 R0, R3, c[0x0][0x4ec], RZ ;  /* 0x00013b0003000a27 */ /* 0x000fe200078e00ff */
[----:B------:R-:W-:Y:S02]  /*c260*/  UIMAD UR7, UR6, UR4, URZ ;  /* 0x00000004060772a4 */ /* 0x000fe4000f8e023f */
[----:B------:R-:W-:Y:S02]  /*c270*/  UIMAD.WIDE.U32 UR16, UR11, UR4, UR16 ;  /* 0x000000040b1072a5 */ /* 0x000fe4000f8e0010 */
[----:B------:R-:W-:Y:S01]  /*c280*/  @P0 SHF.R.U32.HI R2, RZ, c[0x0][0x4f0], R0 ;  /* 0x00013c00ff020a19 */ /* 0x000fe20000011600 */
[----:B------:R-:W-:-:S03]  /*c290*/  UIMAD UR5, UR11, UR5, UR7 ;  /* 0x000000050b0572a4 */ /* 0x000fc6000f8e0207 */
[----:B------:R-:W-:-:S03]  /*c2a0*/  IADD3 R0, -R2, RZ, RZ ;  /* 0x000000ff02007210 */ /* 0x000fc60007ffe1ff */
[----:B------:R-:W-:Y:S02]  /*c2b0*/  IMAD.U32 R5, RZ, RZ, UR5 ;  /* 0x00000005ff057e24 */ /* 0x000fe4000f8e00ff */
[----:B------:R-:W-:Y:S01]  /*c2c0*/  IMAD R0, R0, c[0x0][0x4e8], R3 ;  /* 0x00013a0000007a24 */ /* 0x000fe200078e0203 */
[----:B------:R-:W-:Y:S02]  /*c2d0*/  SHF.R.S32.HI R3, RZ, 0x1f, R2 ;  /* 0x0000001fff037819 */ /* 0x000fe40000011402 */
[----:B------:R-:W-:Y:S02]  /*c2e0*/  IADD3 R2, P0, R2, UR16, RZ ;  /* 0x0000001002027c10 */ /* 0x000fe4000ff1e0ff */
[----:B------:R-:W-:Y:S02]  /*c2f0*/  SHF.R.S32.HI R4, RZ, 0x1f, R0 ;  /* 0x0000001fff047819 */ /* 0x000fe40000011400 */
[----:B------:R-:W-:-:S03]  /*c300*/  IADD3.X R3, R3, UR17, R5, P0, !PT ;  /* 0x0000001103037c10 */ /* 0x000fc600087fe405 */
[----:B------:R-:W-:Y:S02]  /*c310*/  IMAD R4, R4, c[0x0][0x488], RZ ;  /* 0x0001220004047a24 */ /* 0x000fe400078e02ff */
[----:B------:R-:W-:-:S04]  /*c320*/  IMAD.WIDE.U32 R2, R0, c[0x0][0x488], R2 ;  /* 0x0001220000027a25 */ /* 0x000fc800078e0002 */
[----:B------:R-:W-:-:S05]  /*c330*/  IMAD R4, R0, c[0x0][0x48c], R4 ;  /* 0x0001230000047a24 */ /* 0x000fca00078e0204 */
[----:B------:R-:W-:Y:S02]  /*c340*/  IADD3 R0, R3, R4, RZ ;  /* 0x0000000403007210 */ /* 0x000fe40007ffe0ff */
[----:B------:R-:W-:-:S04]  /*c350*/  LEA R4, P0, R2, c[0x0][0x450], 0x2 ;  /* 0x0001140002047a11 */ /* 0x000fc800078010ff */
[----:B------:R-:W-:Y:S01]  /*c360*/  LEA.HI.X R5, R2, c[0x0][0x454], R0, 0x2, P0 ;  /* 0x0001150002057a11 */ /* 0x000fe200000f1400 */
[----:B------:R-:W-:-:S05]  /*c370*/  IMAD.MOV.U32 R0, RZ, RZ, -0x800000 ;  /* 0xff800000ff007424 */ /* 0x000fca00078e00ff */
[----:B------:R1:W-:Y:S03]  /*c380*/  STG.E [R4.64], R0 ;  /* 0x0000000004007986 */ /* 0x0003e6000c10190c */
.L_x_40:
[----:B------:R-:W-:Y:S05]  /*c390*/  BSYNC B0 ;  /* 0x0000000000007941 */ /* 0x000fea0003800000 */
.L_x_39:
[----:B------:R-:W2:Y:S01]  /*c3a0*/  S2R R14, SR_CTAID.X ;  /* 0x00000000000e7919 */ /* 0x000ea20000002500 */
[----:B-1----:R-:W-:Y:S01]  /*c3b0*/  SHF.R.S32.HI R0, RZ, 0x1f, R8 ;  /* 0x0000001fff007819 */ /* 0x002fe20000011408 */
[----:B------:R-:W-:Y:S01]  /*c3c0*/  IMAD.MOV.U32 R3, RZ, RZ, c[0x0][0x4e8] ;  /* 0x00013a00ff037624 */ /* 0x000fe200078e00ff */
[----:B------:R-:W-:Y:S01]  /*c3d0*/  ULDC.64 UR4, c[0x0][0x3a0] ;  /* 0x0000e80000047ab9 */ /* 0x000fe20000000a00 */
[----:B-----5:R-:W-:Y:S01]  /*c3e0*/  IMAD R16, R9, c[0x0][0x4e8], RZ ;  /* 0x00013a0009107a24 */ /* 0x020fe200078e02ff */
[----:B------:R-:W-:Y:S01]  /*c3f0*/  LEA.HI R0, R0, R8, RZ, 0x3 ;  /* 0x0000000800007211 */ /* 0x000fe200078f18ff */
[----:B------:R-:W-:Y:S01]  /*c400*/  UIMAD UR7, UR15, UR4, URZ ;  /* 0x000000040f0772a4 */ /* 0x000fe2000f8e023f */
[----:B------:R-:W-:Y:S01]  /*c410*/  ISETP.NE.AND P0, PT, R3, 0x1, PT ;  /* 0x000000010300780c */ /* 0x000fe20003f05270 */
[----:B------:R-:W-:Y:S01]  /*c420*/  UIMAD.WIDE.U32 UR16, UR14, UR4, URZ ;  /* 0x000000040e1072a5 */ /* 0x000fe2000f8e003f */
[----:B------:R-:W-:Y:S01]  /*c430*/  LOP3.LUT R2, R0, 0xfffffff8, RZ, 0xc0, !PT ;  /* 0xfffffff800027812 */ /* 0x000fe200078ec0ff */
[----:B------:R-:W-:Y:S01]  /*c440*/  UIMAD UR7, UR14, UR5, UR7 ;  /* 0x000000050e0772a4 */ /* 0x000fe2000f8e0207 */
[----:B------:R-:W-:Y:S01]  /*c450*/  SHF.R.S32.HI R7, RZ, 0x3, R0 ;  /* 0x00000003ff077819 */ /* 0x000fe20000011400 */
[----:B------:R-:W-:Y:S01]  /*c460*/  BSSY B0, `(.L_x_41) ;  /* 0x0000041000007945 */ /* 0x000fe20003800000 */
[----:B------:R-:W-:Y:S01]  /*c470*/  ULDC.64 UR4, c[0x0][0x3e8] ;  /* 0x0000fa0000047ab9 */ /* 0x000fe20000000a00 */
[----:B------:R-:W-:Y:S01]  /*c480*/  IMAD.IADD R8, R8, 0x1, -R2 ;  /* 0x0000000108087824 */ /* 0x000fe200078e0a02 */
[----:B------:R-:W-:-:S02]  /*c490*/  UIADD3 UR17, UR17, UR7, URZ ;  /* 0x0000000711117290 */ /* 0x000fc4000fffe03f */
[----:B------:R-:W-:Y:S02]  /*c4a0*/  UIMAD UR7, UR8, UR4, URZ ;  /* 0x00000004080772a4 */ /* 0x000fe4000f8e023f */
[----:B------:R-:W-:Y:S01]  /*c4b0*/  LEA R0, R8, R7, 0x5 ;  /* 0x0000000708007211 */ /* 0x000fe200078e28ff */
[----:B------:R-:W-:Y:S02]  /*c4c0*/  UIMAD.WIDE.U32 UR16, UR9, UR4, UR16 ;  /* 0x00000004091072a5 */ /* 0x000fe4000f8e0010 */
[----:B------:R-:W-:Y:S02]  /*c4d0*/  UIMAD UR7, UR9, UR5, UR7 ;  /* 0x00000005090772a4 */ /* 0x000fe4000f8e0207 */
[C---:B--2---:R-:W-:Y:S01]  /*c4e0*/  IMAD R0, R14.reuse, 0x80, R0 ;  /* 0x000000800e007824 */ /* 0x044fe200078e0200 */
[----:B------:R-:W-:Y:S01]  /*c4f0*/  ULDC.64 UR4, c[0x0][0x3f0] ;  /* 0x0000fc0000047ab9 */ /* 0x000fe20000000a00 */
[----:B------:R-:W-:Y:S01]  /*c500*/  IMAD R14, R14, 0x80, R7 ;  /* 0x000000800e0e7824 */ /* 0x000fe200078e0207 */
[----:B------:R-:W-:Y:S01]  /*c510*/  UIMAD UR6, UR6, UR4, URZ ;  /* 0x00000004060672a4 */ /* 0x000fe2000f8e023f */
[----:B------:R-:W-:Y:S01]  /*c520*/  @P0 IMAD.HI.U32 R2, R0, c[0x0][0x4ec], RZ ;  /* 0x00013b0000020a27 */ /* 0x000fe200078e00ff */
[----:B------:R-:W-:-:S02]  /*c530*/  UIADD3 UR17, UR7, UR17, URZ ;  /* 0x0000001107117290 */ /* 0x000fc4000fffe03f */
[----:B------:R-:W-:Y:S01]  /*c540*/  UIMAD UR5, UR11, UR5, UR6 ;  /* 0x000000050b0572a4 */ /* 0x000fe2000f8e0206 */
[----:B------:R-:W-:Y:S01]  /*c550*/  IMAD.MOV.U32 R4, RZ, RZ, R0 ;  /* 0x000000ffff047224 */ /* 0x000fe200078e0000 */
[----:B------:R-:W-:Y:S01]  /*c560*/  @P0 SHF.R.U32.HI R4, RZ, c[0x0][0x4f0], R2 ;  /* 0x00013c00ff040a19 */ /* 0x000fe20000011602 */
[----:B------:R-:W-:-:S03]  /*c570*/  UIMAD.WIDE.U32 UR16, UR11, UR4, UR16 ;  /* 0x000000040b1072a5 */ /* 0x000fc6000f8e0010 */
[----:B------:R-:W-:Y:S01]  /*c580*/  IADD3 R2, -R4, RZ, RZ ;  /* 0x000000ff04027210 */ /* 0x000fe20007ffe1ff */
[----:B------:R-:W-:Y:S01]  /*c590*/  UIADD3 UR5, UR17, UR5, URZ ;  /* 0x0000000511057290 */ /* 0x000fe2000fffe03f */
[----:B------:R-:W-:-:S03]  /*c5a0*/  SHF.R.S32.HI R3, RZ, 0x1f, R4 ;  /* 0x0000001fff037819 */ /* 0x000fc60000011404 */
[----:B------:R-:W-:Y:S02]  /*c5b0*/  IMAD R5, R2, c[0x0][0x4e8], R0 ;  /* 0x00013a0002057a24 */ /* 0x000fe400078e0200 */
[----:B------:R-:W-:Y:S02]  /*c5c0*/  IMAD R0, R3, c[0x0][0x3e0], RZ ;  /* 0x0000f80003007a24 */ /* 0x000fe400078e02ff */
[----:B------:R-:W-:Y:S01]  /*c5d0*/  IMAD.U32 R3, RZ, RZ, UR17 ;  /* 0x00000011ff037e24 */ /* 0x000fe2000f8e00ff */
[----:B------:R-:W-:Y:S01]  /*c5e0*/  MOV R3, UR5 ;  /* 0x0000000500037c02 */ /* 0x000fe20008000f00 */
[----:B------:R-:W-:Y:S02]  /*c5f0*/  IMAD.U32 R2, RZ, RZ, UR16 ;  /* 0x00000010ff027e24 */ /* 0x000fe4000f8e00ff */
[C---:B------:R-:W-:Y:S01]  /*c600*/  IMAD R6, R4.reuse, c[0x0][0x3e4], R0 ;  /* 0x0000f90004067a24 */ /* 0x040fe200078e0200 */
[----:B------:R-:W-:Y:S01]  /*c610*/  SHF.R.S32.HI R0, RZ, 0x1f, R5 ;  /* 0x0000001fff007819 */ /* 0x000fe20000011405 */
[----:B------:R-:W-:-:S04]  /*c620*/  IMAD.WIDE.U32 R2, R4, c[0x0][0x3e0], R2 ;  /* 0x0000f80004027a25 */ /* 0x000fc800078e0002 */
[----:B------:R-:W-:Y:S02]  /*c630*/  IMAD R0, R0, c[0x0][0x3d8], RZ ;  /* 0x0000f60000007a24 */ /* 0x000fe400078e02ff */
[----:B------:R-:W-:Y:S02]  /*c640*/  IMAD.IADD R3, R3, 0x1, R6 ;  /* 0x0000000103037824 */ /* 0x000fe400078e0206 */
[C---:B------:R-:W-:Y:S02]  /*c650*/  IMAD R0, R5.reuse, c[0x0][0x3dc], R0 ;  /* 0x0000f70005007a24 */ /* 0x040fe400078e0200 */
[----:B------:R-:W-:-:S05]  /*c660*/  IMAD.WIDE.U32 R2, R5, c[0x0][0x3d8], R2 ;  /* 0x0000f60005027a25 */ /* 0x000fca00078e0002 */
[----:B------:R-:W-:Y:S02]  /*c670*/  IADD3 R0, R3, R0, RZ ;  /* 0x0000000003007210 */ /* 0x000fe40007ffe0ff */
[----:B------:R-:W-:-:S04]  /*c680*/  LEA R17, P0, R2, c[0x0][0x380], 0x1 ;  /* 0x0000e00002117a11 */ /* 0x000fc800078008ff */
[----:B------:R-:W-:Y:S02]  /*c690*/  LEA.HI.X R15, R2, c[0x0][0x384], R0, 0x1, P0 ;  /* 0x0000e100020f7a11 */ /* 0x000fe400000f0c00 */
[----:B------:R-:W-:Y:S01]  /*c6a0*/  ISETP.GE.AND P0, PT, R14, R16, PT ;  /* 0x000000100e00720c */ /* 0x000fe20003f06270 */
[----:B------:R1:W2:Y:S01]  /*c6b0*/  SHFL.IDX PT, R2, R17, RZ, 0x181f ;  /* 0x00181fff11027589 */ /* 0x0002a200000e0000 */
[----:B------:R-:W-:-:S03]  /*c6c0*/  SHF.L.U32 R0, R8, 0x3, RZ ;  /* 0x0000000308007819 */ /* 0x000fc600000006ff */
[----:B------:R1:W3:Y:S01]  /*c6d0*/  SHFL.IDX PT, R3, R15, RZ, 0x181f ;  /* 0x00181fff0f037589 */ /* 0x0002e200000e0000 */
[C---:B------:R-:W-:Y:S02]  /*c6e0*/  IADD3 R11, R0.reuse, 0x40, RZ ;  /* 0x00000040000b7810 */ /* 0x040fe40007ffe0ff */
[C---:B------:R-:W-:Y:S02]  /*c6f0*/  IADD3 R12, R0.reuse, 0x80, RZ ;  /* 0x00000080000c7810 */ /* 0x040fe40007ffe0ff */
[----:B------:R-:W-:-:S03]  /*c700*/  IADD3 R13, R0, 0xc0, RZ ;  /* 0x000000c0000d7810 */ /* 0x000fc60007ffe0ff */
[----:B------:R-:W-:Y:S05]  /*c710*/  @P0 BRA `(.L_x_42) ;  /* 0x0000015000000947 */ /* 0x000fea0003800000 */
[----:B------:R-:W-:Y:S02]  /*c720*/  ISETP.GE.AND P2, PT, R11, c[0x0][0x3c8], PT ;  /* 0x0000f2000b007a0c */ /* 0x000fe40003f46270 */
[----:B------:R-:W-:Y:S02]  /*c730*/  ISETP.GE.AND P1, PT, R12, c[0x0][0x3c8], PT ;  /* 0x0000f2000c007a0c */ /* 0x000fe40003f26270 */
[----:B------:R-:W-:Y:S02]  /*c740*/  ISETP.GE.AND P0, PT, R13, c[0x0][0x3c8], PT ;  /* 0x0000f2000d007a0c */ /* 0x000fe40003f06270 */
        /* <DEDUP_REMOVED lines=9> */
[----:B------:R2:W-:Y:S01]  /*c7e0*/  @!P3 ST.E.128 [R8.64], RZ ;  /* 0x000000ff0800b985 */ /* 0x0005e2000c101d0c */
[----:B------:R-:W-:Y:S02]  /*c7f0*/  @!P1 LOP3.LUT R5, R5, 0xfffffff8, RZ, 0xc0, !PT ;  /* 0xfffffff805059812 */ /* 0x000fe400078ec0ff */
[----:B------:R-:W-:Y:S01]  /*c800*/  @!P0 LOP3.LUT R10, R4, 0xfffffff8, RZ, 0xc0, !PT ;  /* 0xfffffff8040a8812 */ /* 0x000fe200078ec0ff */
[----:B------:R-:W-:-:S04]  /*c810*/  @!P2 IMAD.WIDE R6, R6, 0x2, R2 ;  /* 0x000000020606a825 */ /* 0x000fc800078e0202 */
[--C-:B------:R-:W-:Y:S01]  /*c820*/  @!P1 IMAD.WIDE R4, R5, 0x2, R2.reuse ;  /* 0x0000000205049825 */ /* 0x100fe200078e0202 */
[----:B------:R2:W-:Y:S03]  /*c830*/  @!P2 ST.E.128 [R6.64], RZ ;  /* 0x000000ff0600a985 */ /* 0x0005e6000c101d0c */
[----:B------:R-:W-:Y:S01]  /*c840*/  @!P0 IMAD.WIDE R2, R10, 0x2, R2 ;  /* 0x000000020a028825 */ /* 0x000fe200078e0202 */
[----:B------:R2:W-:Y:S04]  /*c850*/  @!P1 ST.E.128 [R4.64], RZ ;  /* 0x000000ff04009985 */ /* 0x0005e8000c101d0c */
[----:B------:R2:W-:Y:S02]  /*c860*/  @!P0 ST.E.128 [R2.64], RZ ;  /* 0x000000ff02008985 */ /* 0x0005e4000c101d0c */
.L_x_42:
[----:B------:R-:W-:Y:S05]  /*c870*/  BSYNC B0 ;  /* 0x0000000000007941 */ /* 0x000fea0003800000 */
.L_x_41:
[----:B--2---:R-:W-:Y:S01]  /*c880*/  IADD3 R4, R14, 0x20, RZ ;  /* 0x000000200e047810 */ /* 0x004fe20007ffe0ff */
[----:B---3--:R2:W3:Y:S01]  /*c890*/  SHFL.IDX PT, R3, R15, 0x1, 0x181f ;  /* 0x00381f000f037f89 */ /* 0x0084e200000e0000 */
[----:B------:R-:W-:Y:S02]  /*c8a0*/  BSSY B0, `(.L_x_43) ;  /* 0x0000019000007945 */ /* 0x000fe40003800000 */
[----:B------:R-:W-:Y:S01]  /*c8b0*/  ISETP.GE.AND P0, PT, R4, R16, PT ;  /* 0x000000100400720c */ /* 0x000fe20003f06270 */
[----:B------:R2:W4:-:S12]  /*c8c0*/  SHFL.IDX PT, R2, R17, 0x1, 0x181f ;  /* 0x00381f0011027f89 */ /* 0x00051800000e0000 */
        /* <DEDUP_REMOVED lines=22> */
.L_x_44:
[----:B------:R-:W-:Y:S05]  /*ca30*/  BSYNC B0 ;  /* 0x0000000000007941 */ /* 0x000fea0003800000 */
.L_x_43:
[----:B---3--:R-:W-:Y:S01]  /*ca40*/  IADD3 R4, R14, 0x40, RZ ;  /* 0x000000400e047810 */ /* 0x008fe20007ffe0ff */
[----:B------:R3:W1:Y:S01]  /*ca50*/  SHFL.IDX PT, R3, R15, 0x2, 0x181f ;  /* 0x00581f000f037f89 */ /* 0x00066200000e0000 */
[----:B------:R-:W-:Y:S02]  /*ca60*/  BSSY B0, `(.L_x_45) ;  /* 0x0000019000007945 */ /* 0x000fe40003800000 */
[----:B------:R-:W-:Y:S01]  /*ca70*/  ISETP.GE.AND P0, PT, R4, R16, PT ;  /* 0x000000100400720c */ /* 0x000fe20003f06270 */
[----:B----4-:R3:W4:-:S12]  /*ca80*/  SHFL.IDX PT, R2, R17, 0x2, 0x181f ;  /* 0x00581f0011027f89 */ /* 0x01071800000e0000 */
        /* <DEDUP_REMOVED lines=9> */
[----:B-1--4-:R-:W-:Y:S01]  /*cb20*/  @!P3 IMAD.WIDE R8, R0, 0x2, R2 ;  /* 0x000000020008b825 */ /* 0x012fe200078e0202 */
        /* <DEDUP_REMOVED lines=12> */
.L_x_46:
[----:B------:R-:W-:Y:S05]  /*cbf0*/  BSYNC B0 ;  /* 0x0000000000007941 */ /* 0x000fea0003800000 */
.L_x_45:
[----:B-1----:R-:W-:Y:S01]  /*cc00*/  IADD3 R4, R14, 0x60, RZ ;  /* 0x000000600e047810 */ /* 0x002fe20007ffe0ff */
[----:B------:R1:W2:Y:S03]  /*cc10*/  SHFL.IDX PT, R3, R15, 0x3, 0x181f ;  /* 0x00781f000f037f89 */ /* 0x0002a600000e0000 */
[----:B------:R-:W-:Y:S01]  /*cc20*/  ISETP.GE.AND P0, PT, R4, R16, PT ;  /* 0x000000100400720c */ /* 0x000fe20003f06270 */
[----:B----4-:R1:W4:-:S12]  /*cc30*/  SHFL.IDX PT, R2, R17, 0x3, 0x181f ;  /* 0x00781f0011027f89 */ /* 0x01031800000e0000 */
[----:B------:R-:W-:Y:S05]  /*cc40*/  @P0 EXIT ;  /* 0x000000000000094d */ /* 0x000fea0003800000 */
[----:B------:R-:W-:Y:S02]  /*cc50*/  ISETP.GE.AND P1, PT, R11, c[0x0][0x3c8], PT ;  /* 0x0000f2000b007a0c */ /* 0x000fe40003f26270 */
[----:B------:R-:W-:Y:S02]  /*cc60*/  ISETP.GE.AND P0, PT, R12, c[0x0][0x3c8], PT ;  /* 0x0000f2000c007a0c */ /* 0x000fe40003f06270 */
[----:B------:R-:W-:-:S09]  /*cc70*/  ISETP.GE.AND P2, PT, R0, c[0x0][0x3c8], PT ;  /* 0x0000f20000007a0c */ /* 0x000fd20003f46270 */
[----:B------:R-:W-:Y:S02]  /*cc80*/  @!P1 SHF.R.S32.HI R5, RZ, 0x1f, R11 ;  /* 0x0000001fff059819 */ /* 0x000fe4000001140b */
[----:B------:R-:W-:Y:S02]  /*cc90*/  @!P0 SHF.R.S32.HI R4, RZ, 0x1f, R12 ;  /* 0x0000001fff048819 */ /* 0x000fe4000001140c */
[----:B------:R-:W-:Y:S01]  /*cca0*/  @!P1 LEA.HI R5, R5, R11, RZ, 0x3 ;  /* 0x0000000b05059211 */ /* 0x000fe200078f18ff */
[--C-:B--2-4-:R-:W-:Y:S01]  /*ccb0*/  @!P2 IMAD.WIDE R8, R0, 0x2, R2.reuse ;  /* 0x000000020008a825 */ /* 0x114fe200078e0202 */
[----:B------:R-:W-:Y:S02]  /*ccc0*/  @!P0 LEA.HI R4, R4, R12, RZ, 0x3 ;  /* 0x0000000c04048211 */ /* 0x000fe400078f18ff */
[----:B------:R-:W-:Y:S02]  /*ccd0*/  @!P1 LOP3.LUT R5, R5, 0xfffffff8, RZ, 0xc0, !PT ;  /* 0xfffffff805059812 */ /* 0x000fe400078ec0ff */
[----:B------:R-:W-:Y:S01]  /*cce0*/  @!P0 LOP3.LUT R4, R4, 0xfffffff8, RZ, 0xc0, !PT ;  /* 0xfffffff804048812 */ /* 0x000fe200078ec0ff */
[----:B------:R2:W-:Y:S02]  /*ccf0*/  @!P2 ST.E.128 [R8.64], RZ ;  /* 0x000000ff0800a985 */ /* 0x0005e4000c101d0c */
[----:B------:R-:W-:-:S04]  /*cd00*/  @!P1 IMAD.WIDE R6, R5, 0x2, R2 ;  /* 0x0000000205069825 */ /* 0x000fc800078e0202 */
[----:B------:R-:W-:Y:S01]  /*cd10*/  @!P0 IMAD.WIDE R4, R4, 0x2, R2 ;  /* 0x0000000204048825 */ /* 0x000fe200078e0202 */
[----:B------:R2:W-:Y:S04]  /*cd20*/  @!P1 ST.E.128 [R6.64], RZ ;  /* 0x000000ff06009985 */ /* 0x0005e8000c101d0c */
[----:B------:R2:W-:Y:S01]  /*cd30*/  @!P0 ST.E.128 [R4.64], RZ ;  /* 0x000000ff04008985 */ /* 0x0005e2000c101d0c */
[----:B------:R-:W-:-:S13]  /*cd40*/  ISETP.GE.AND P0, PT, R13, c[0x0][0x3c8], PT ;  /* 0x0000f2000d007a0c */ /* 0x000fda0003f06270 */
[----:B------:R-:W-:Y:S05]  /*cd50*/  @P0 EXIT ;  /* 0x000000000000094d */ /* 0x000fea0003800000 */
[----:B------:R-:W-:-:S04]  /*cd60*/  SHF.R.S32.HI R0, RZ, 0x1f, R13 ;  /* 0x0000001fff007819 */ /* 0x000fc8000001140d */
[----:B------:R-:W-:-:S04]  /*cd70*/  LEA.HI R0, R0, R13, RZ, 0x3 ;  /* 0x0000000d00007211 */ /* 0x000fc800078f18ff */
[----:B------:R-:W-:-:S05]  /*cd80*/  LOP3.LUT R0, R0, 0xfffffff8, RZ, 0xc0, !PT ;  /* 0xfffffff800007812 */ /* 0x000fca00078ec0ff */
[----:B------:R-:W-:-:S05]  /*cd90*/  IMAD.WIDE R2, R0, 0x2, R2 ;  /* 0x0000000200027825 */ /* 0x000fca00078e0202 */
[----:B------:R-:W-:Y:S01]  /*cda0*/  ST.E.128 [R2.64], RZ ;  /* 0x000000ff02007985 */ /* 0x000fe2000c101d0c */
[----:B------:R-:W-:Y:S05]  /*cdb0*/  EXIT ;  /* 0x000000000000794d */ /* 0x000fea0003800000 */
.L_x_47:
        /* <DEDUP_REMOVED lines=12> */
.L_x_3628:


//--------------------- .text._ZN7cutlass13device_kernelIN5flash19enable_sm80_to_sm89INS1_16FlashAttnFwdSm80INS1_25CollectiveMainloopFwdSm80ILi8ELi1ELb0EN4cute5tupleIJNS5_1CILi128EEENS7_ILi32EEENS7_ILi256EEEEEELi256ENS_10bfloat16_tEfNS_4arch4Sm80ELb0ELb0ELb1ELb1ELb1ELb1ELb1ELb0EEENS1_21CollectiveEpilogueFwdINS6_IJS8_SA_S9_EEENS6_IJNS7_ILi1EEESI_SI_EEESC_SE_Li256ELb1ELb1ELb0ELb0EEENS1_19SingleTileSchedulerILb1ELb0ELb1ELi128EEEEEEEEEvNT_6ParamsE --------------------------
	.section	.text._ZN7cutlass13device_kernelIN5flash19enable_sm80_to_sm89INS1_16FlashAttnFwdSm80INS1_25CollectiveMainloopFwdSm80ILi8ELi1ELb0EN4cute5tupleIJNS5_1CILi128EEENS7_ILi32EEENS7_ILi256EEEEEELi256ENS_10bfloat16_tEfNS_4arch4Sm80ELb0ELb0ELb1ELb1ELb1ELb1ELb1ELb0EEENS1_21CollectiveEpilogueFwdINS6_IJS8_SA_S9_EEENS6_IJNS7_ILi1EEESI_SI_EEESC_SE_Li256ELb1ELb1ELb0ELb0EEENS1_19SingleTileSchedulerILb1ELb0ELb1ELi128EEEEEEEEEvNT_6ParamsE,"ax",@progbits
	.sectioninfo	@"SHI_REGISTERS=248"
	.align	128
.text._ZN7cutlass13device_kernelIN5flash19enable_sm80_to_sm89INS1_16FlashAttnFwdSm80INS1_25CollectiveMainloopFwdSm80ILi8ELi1ELb0EN4cute5tupleIJNS5_1CILi128EEENS7_ILi32EEENS7_ILi256EEEEEELi256ENS_10bfloat16_tEfNS_4arch4Sm80ELb0ELb0ELb1ELb1ELb1ELb1ELb1ELb0EEENS1_21CollectiveEpilogueFwdINS6_IJS8_SA_S9_EEENS6_IJNS7_ILi1EEESI_SI_EEESC_SE_Li256ELb1ELb1ELb0ELb0EEENS1_19SingleTileSchedulerILb1ELb0ELb1ELi128EEEEEEEEEvNT_6ParamsE:
        .type           _ZN7cutlass13device_kernelIN5flash19enable_sm80_to_sm89INS1_16FlashAttnFwdSm80INS1_25CollectiveMainloopFwdSm80ILi8ELi1ELb0EN4cute5tupleIJNS5_1CILi128EEENS7_ILi32EEENS7_ILi256EEEEEELi256ENS_10bfloat16_tEfNS_4arch4Sm80ELb0ELb0ELb1ELb1ELb1ELb1ELb1ELb0EEENS1_21CollectiveEpilogueFwdINS6_IJS8_SA_S9_EEENS6_IJNS7_ILi1EEESI_SI_EEESC_SE_Li256ELb1ELb1ELb0ELb0EEENS1_19SingleTileSchedulerILb1ELb0ELb1ELi128EEEEEEEEEvNT_6ParamsE,@function
        .size           _ZN7cutlass13device_kernelIN5flash19enable_sm80_to_sm89INS1_16FlashAttnFwdSm80INS1_25CollectiveMainloopFwdSm80ILi8ELi1ELb0EN4cute5tupleIJNS5_1CILi128EEENS7_ILi32EEENS7_ILi256EEEEEELi256ENS_10bfloat16_tEfNS_4arch4Sm80ELb0ELb0ELb1ELb1ELb1ELb1ELb1ELb0EEENS1_21CollectiveEpilogueFwdINS6_IJS8_SA_S9_EEENS6_IJNS7_ILi1EEESI_SI_EEESC_SE_Li256ELb1ELb1ELb0ELb0EEENS1_19SingleTileSchedulerILb1ELb0ELb1ELi128EEEEEEEEEvNT_6ParamsE,(.L_x_3629 - _ZN7cutlass13device_kernelIN5flash19enable_sm80_to_sm89INS1_16FlashAttnFwdSm80INS1_25CollectiveMainloopFwdSm80ILi8ELi1ELb0EN4cute5tupleIJNS5_1CILi128EEENS7_ILi32EEENS7_ILi256EEEEEELi256ENS_10bfloat16_tEfNS_4arch4Sm80ELb0ELb0ELb1ELb1ELb1ELb1ELb1ELb0EEENS1_21CollectiveEpilogueFwdINS6_IJS8_SA_S9_EEENS6_IJNS7_ILi1EEESI_SI_EEESC_SE_Li256ELb1ELb1ELb0ELb0EEENS1_19SingleTileSchedulerILb1ELb0ELb1ELi128EEEEEEEEEvNT_6ParamsE)
        .other          _ZN7cutlass13device_kernelIN5flash19enable_sm80_to_sm89INS1_16FlashAttnFwdSm80INS1_25CollectiveMainloopFwdSm80ILi8ELi1ELb0EN4cute5tupleIJNS5_1CILi128EEENS7_ILi32EEENS7_ILi256EEEEEELi256ENS_10bfloat16_tEfNS_4arch4Sm80ELb0ELb0ELb1ELb1ELb1ELb1ELb1ELb0EEENS1_21CollectiveEpilogueFwdINS6_IJS8_SA_S9_EEENS6_IJNS7_ILi1EEESI_SI_EEESC_SE_Li256ELb1ELb1ELb0ELb0EEENS1_19SingleTileSchedulerILb1ELb0ELb1ELi128EEEEEEEEEvNT_6ParamsE,@"STO_CUDA_ENTRY STV_DEFAULT"
_ZN7cutlass13device_kernelIN5flash19enable_sm80_to_sm89INS1_16FlashAttnFwdSm80INS1_25CollectiveMainloopFwdSm80ILi8ELi1ELb0EN4cute5tupleIJNS5_1CILi128EEENS7_ILi32EEENS7_ILi256EEEEEELi256ENS_10bfloat16_tEfNS_4arch4Sm80ELb0ELb0ELb1ELb1ELb1ELb1ELb1ELb0EEENS1_21CollectiveEpilogueFwdINS6_IJS8_SA_S9_EEENS6_IJNS7_ILi1EEESI_SI_EEESC_SE_Li256ELb1ELb1ELb0ELb0EEENS1_19SingleTileSchedulerILb1ELb0ELb1ELi128EEEEEEEEEvNT_6ParamsE:
[----:B------:R-:W-:Y:S02]  /*0000*/  MOV R1, c[0x0][0x28] ;  /* 0x00000a0000017a02 */ /* 0x000fe40000000f00 */
[----:B------:R-:W1:Y:S01]  /*0010*/  S2R R66, SR_TID.X ;  /* 0x0000000000427919 */ /* 0x000e620000002100 */
[----:B------:R-:W2:Y:S01]  /*0020*/  S2UR UR20, SR_CTAID.Z ;  /* 0x00000000001479c3 */ /* 0x000ea20000002700 */
[----:B------:R-:W-:Y:S02]  /*0030*/  UMOV UR6, 0x4 ;  /* 0x0000000400067882 */ /* 0x000fe40000000000 */
[----:B------:R-:W-:Y:S02]  /*0040*/  ULDC.64 UR4, c[0x0][0x568] ;  /* 0x00015a0000047ab9 */ /* 0x000fe40000000a00 */
[----:B------:R-:W-:-:S03]  /*0050*/  ULDC.64 UR22, c[0x0][0x118] ;  /* 0x0000460000167ab9 */ /* 0x000fc60000000a00 */
[----:B------:R-:W3:Y:S01]  /*0060*/  S2UR UR14, SR_CTAID.X ;  /* 0x00000000000e79c3 */ /* 0x000ee20000002500 */
[----:B-1----:R-:W-:Y:S01]  /*0070*/  SHF.R.U32.HI R0, RZ, 0x5, R66 ;  /* 0x00000005ff007819 */ /* 0x002fe20000011642 */
[----:B--2---:R-:W-:-:S05]  /*0080*/  UIMAD.WIDE UR4, UR20, UR6, UR4 ;  /* 0x00000006140472a5 */ /* 0x004fca000f8e0204 */
[----:B------:R-:W1:Y:S02]  /*0090*/  SHFL.IDX PT, R0, R0, RZ, 0x1f ;  /* 0x00001fff00007589 */ /* 0x000e6400000e0000 */
[----:B-1----:R-:W-:-:S13]  /*00a0*/  ISETP.NE.AND P0, PT, R0, RZ, PT ;  /* 0x000000ff0000720c */ /* 0x002fda0003f05270 */
[----:B------:R-:W-:Y:S05]  /*00b0*/  @!P0 BRA `(.L_x_48) ;  /* 0x000001c000008947 */ /* 0x000fea0003800000 */
[----:B---3--:R-:W-:-:S04]  /*00c0*/  ISETP.NE.U32.AND P0, PT, RZ, c[0x0][0x568], PT ;  /* 0x00015a00ff007a0c */ /* 0x008fc80003f05070 */
[----:B------:R-:W-:-:S13]  /*00d0*/  ISETP.NE.AND.EX P0, PT, RZ, c[0x0][0x56c], PT, P0 ;  /* 0x00015b00ff007a0c */ /* 0x000fda0003f05300 */
[----:B------:R-:W-:Y:S05]  /*00e0*/  @!P0 BRA `(.L_x_49) ;  /* 0x0000005000008947 */ /* 0x000fea0003800000 */
[----:B------:R-:W-:Y:S02]  /*00f0*/  MOV R2, UR4 ;  /* 0x0000000400027c02 */ /* 0x000fe40008000f00 */
[----:B------:R-:W-:-:S05]  /*0100*/  MOV R3, UR5 ;  /* 0x0000000500037c02 */ /* 0x000fca0008000f00 */
[----:B------:R-:W2:Y:S02]  /*0110*/  LDG.E R2, [R2.64] ;  /* 0x0000001602027981 */ /* 0x000ea4000c1e1900 */
[----:B--2---:R1:W2:Y:S02]  /*0120*/  R2UR UR7, R2 ;  /* 0x00000000020773c2 */ /* 0x0042a400000e0000 */
[----:B-12---:R-:W-:Y:S05]  /*0130*/  BRA `(.L_x_50) ;  /* 0x000000e000007947 */ /* 0x006fea0003800000 */
.L_x_49:
        /* <DEDUP_REMOVED lines=11> */
[----:B-1----:R-:W-:Y:S01]  /*01f0*/  UIADD3 UR7, -UR4, UR7, URZ ;  /* 0x0000000704077290 */ /* 0x002fe2000fffe13f */
[----:B------:R-:W-:Y:S05]  /*0200*/  BRA `(.L_x_50) ;  /* 0x0000001000007947 */ /* 0x000fea0003800000 */
.L_x_51:
[----:B------:R-:W-:Y:S02]  /*0210*/  ULDC UR7, c[0x0][0x54c] ;  /* 0x0001530000077ab9 */ /* 0x000fe40000000800 */
.L_x_50:
[----:B------:R-:W-:Y:S02]  /*0220*/  ULDC UR4, c[0x0][0x548] ;  /* 0x0001520000047ab9 */ /* 0x000fe40000000800 */
[----:B------:R-:W-:-:S02]  /*0230*/  USHF.L.U32 UR5, UR14, 0x7, URZ ;  /* 0x000000070e057899 */ /* 0x000fc4000800063f */
[----:B------:R-:W-:-:S04]  /*0240*/  UIMAD UR4, UR7, UR4, URZ ;  /* 0x00000004070472a4 */ /* 0x000fc8000f8e023f */
[----:B------:R-:W-:-:S04]  /*0250*/  UISETP.GE.AND UP0, UPT, UR5, UR4, UPT ;  /* 0x000000040500728c */ /* 0x000fc8000bf06270 */
[----:B------:R-:W-:Y:S01]  /*0260*/  USEL UR20, UR20, 0xffffffff, !UP0 ;  /* 0xffffffff14147887 */ /* 0x000fe2000c000000 */
[----:B------:R-:W-:Y:S05]  /*0270*/  BRA `(.L_x_52) ;  /* 0x000001b000007947 */ /* 0x000fea0003800000 */
.L_x_48:
        /* <DEDUP_REMOVED lines=8> */
.L_x_53:
        /* <DEDUP_REMOVED lines=13> */
.L_x_55:
[----:B------:R-:W-:Y:S02]  /*03d0*/  ULDC UR7, c[0x0][0x54c] ;  /* 0x0001530000077ab9 */ /* 0x000fe40000000800 */
.L_x_54:
[----:B------:R-:W-:Y:S02]  /*03e0*/  ULDC UR4, c[0x0][0x548] ;  /* 0x0001520000047ab9 */ /* 0x000fe40000000800 */
[----:B------:R-:W-:-:S02]  /*03f0*/  USHF.L.U32 UR5, UR14, 0x7, URZ ;  /* 0x000000070e057899 */ /* 0x000fc4000800063f */
[----:B------:R-:W-:-:S04]  /*0400*/  UIMAD UR4, UR7, UR4, URZ ;  /* 0x00000004070472a4 */ /* 0x000fc8000f8e023f */
[----:B------:R-:W-:-:S04]  /*0410*/  UISETP.GE.AND UP0, UPT, UR5, UR4, UPT ;  /* 0x000000040500728c */ /* 0x000fc8000bf06270 */
[----:B------:R-:W-:-:S06]  /*0420*/  USEL UR20, UR20, 0xffffffff, !UP0 ;  /* 0xffffffff14147887 */ /* 0x000fcc000c000000 */
.L_x_52:
[----:B------:R-:W-:-:S13]  /*0430*/  ISETP.LE.AND P0, PT, RZ, UR20, PT ;  /* 0x00000014ff007c0c */ /* 0x000fda000bf03270 */
[----:B------:R-:W-:Y:S05]  /*0440*/  @!P0 EXIT ;  /* 0x000000000000894d */ /* 0x000fea0003800000 */
[----:B------:R-:W-:Y:S01]  /*0450*/  ULDC.64 UR4, c[0x0][0x360] ;  /* 0x0000d80000047ab9 */ /* 0x000fe20000000a00 */
[----:B------:R-:W-:Y:S01]  /*0460*/  ISETP.NE.U32.AND P3, PT, RZ, c[0x0][0x348], PT ;  /* 0x0000d200ff007a0c */ /* 0x000fe20003f65070 */
[----:B------:R-:W-:Y:S02]  /*0470*/  UISETP.NE.U32.AND UP0, UPT, URZ, UR4, UPT ;  /* 0x000000043f00728c */ /* 0x000fe4000bf05070 */
[----:B------:R-:W-:Y:S01]  /*0480*/  ULDC.64 UR8, c[0x0][0x370] ;  /* 0x0000dc0000087ab9 */ /* 0x000fe20000000a00 */
[----:B------:R-:W-:Y:S01]  /*0490*/  ISETP.NE.AND.EX P3, PT, RZ, c[0x0][0x34c], PT, P3 ;  /* 0x0000d300ff007a0c */ /* 0x000fe20003f65330 */
[----:B------:R-:W-:Y:S02]  /*04a0*/  UISETP.NE.AND.EX UP0, UPT, URZ, UR5, UPT, UP0 ;  /* 0x000000053f00728c */ /* 0x000fe4000bf05300 */
[----:B------:R-:W-:Y:S02]  /*04b0*/  UISETP.NE.U32.AND UP1, UPT, URZ, UR8, UPT ;  /* 0x000000083f00728c */ /* 0x000fe4000bf25070 */
[----:B------:R-:W-:-:S02]  /*04c0*/  ULDC.64 UR4, c[0x0][0x360] ;  /* 0x0000d80000047ab9 */ /* 0x000fc40000000a00 */
[----:B------:R-:W-:Y:S01]  /*04d0*/  UISETP.NE.AND.EX UP1, UPT, URZ, UR9, UPT, UP1 ;  /* 0x000000093f00728c */ /* 0x000fe2000bf25310 */
[----:B------:R-:W-:Y:S01]  /*04e0*/  PLOP3.LUT P1, PT, PT, PT, UP0, 0x80, 0x0 ;  /* 0x000000000000781c */ /* 0x000fe20003f2f008 */
[----:B------:R-:W-:Y:S02]  /*04f0*/  ULDC.64 UR10, c[0x0][0x370] ;  /* 0x0000dc00000a7ab9 */ /* 0x000fe40000000a00 */
[----:B------:R-:W-:Y:S02]  /*0500*/  ULDC.64 UR8, c[0x0][0x348] ;  /* 0x0000d20000087ab9 */ /* 0x000fe40000000a00 */
[----:B------:R-:W-:Y:S01]  /*0510*/  @UP0 UIMAD.WIDE UR4, UR20, UR6, UR4 ;  /* 0x00000006140402a5 */ /* 0x000fe2000f8e0204 */
[----:B------:R-:W-:Y:S01]  /*0520*/  PLOP3.LUT P2, PT, PT, PT, UP1, 0x80, 0x0 ;  /* 0x000000000000781c */ /* 0x000fe20003f4f018 */
[----:B------:R-:W-:Y:S01]  /*0530*/  UIMAD.WIDE UR8, UR20, UR6, UR8 ;  /* 0x00000006140872a5 */ /* 0x000fe2000f8e0208 */
[----:B------:R-:W-:Y:S02]  /*0540*/  ISETP.NE.U32.AND P4, PT, RZ, c[0x0][0x350], PT ;  /* 0x0000d400ff007a0c */ /* 0x000fe40003f85070 */
[----:B------:R-:W-:Y:S01]  /*0550*/  @UP1 UIMAD.WIDE UR10, UR20, UR6, UR10 ;  /* 0x00000006140a12a5 */ /* 0x000fe2000f8e020a */
[----:B------:R-:W-:Y:S01]  /*0560*/  IMAD.U32 R6, RZ, RZ, UR4 ;  /* 0x00000004ff067e24 */ /* 0x000fe2000f8e00ff */
[----:B------:R-:W-:Y:S01]  /*0570*/  MOV R7, UR5 ;  /* 0x0000000500077c02 */ /* 0x000fe20008000f00 */
[----:B------:R-:W-:Y:S01]  /*0580*/  ULDC.64 UR4, c[0x0][0x358] ;  /* 0x0000d60000047ab9 */ /* 0x000fe20000000a00 */
[----:B------:R-:W-:Y:S01]  /*0590*/  IMAD.U32 R10, RZ, RZ, UR8 ;  /* 0x00000008ff0a7e24 */ /* 0x000fe2000f8e00ff */
[----:B------:R-:W-:Y:S01]  /*05a0*/  UISETP.NE.U32.AND UP2, UPT, URZ, UR4, UPT ;  /* 0x000000043f00728c */ /* 0x000fe2000bf45070 */
[----:B------:R-:W-:Y:S01]  /*05b0*/  IMAD.U32 R11, RZ, RZ, UR9 ;  /* 0x00000009ff0b7e24 */ /* 0x000fe2000f8e00ff */
[----:B------:R-:W-:Y:S01]  /*05c0*/  ISETP.NE.AND.EX P4, PT, RZ, c[0x0][0x354], PT, P4 ;  /* 0x0000d500ff007a0c */ /* 0x000fe20003f85340 */
[----:B------:R-:W-:Y:S01]  /*05d0*/  IMAD.U32 R4, RZ, RZ, UR10 ;  /* 0x0000000aff047e24 */ /* 0x000fe2000f8e00ff */
[----:B------:R-:W-:Y:S01]  /*05e0*/  UISETP.NE.AND.EX UP2, UPT, URZ, UR5, UPT, UP2 ;  /* 0x000000053f00728c */ /* 0x000fe2000bf45320 */
[----:B------:R-:W-:Y:S01]  /*05f0*/  IMAD.U32 R5, RZ, RZ, UR11 ;  /* 0x0000000bff057e24 */ /* 0x000fe2000f8e00ff */
[----:B------:R-:W-:Y:S01]  /*0600*/  ULDC.64 UR8, c[0x0][0x350] ;  /* 0x0000d40000087ab9 */ /* 0x000fe20000000a00 */
[----:B------:R1:W2:Y:S01]  /*0610*/  @P1 LDG.E R0, [R6.64] ;  /* 0x0000001606001981 */ /* 0x0002a2000c1e1900 */
[----:B------:R-:W-:-:S02]  /*0620*/  ULDC.64 UR4, c[0x0][0x358] ;  /* 0x0000d60000047ab9 */ /* 0x000fc40000000a00 */
[----:B------:R-:W-:Y:S01]  /*0630*/  PLOP3.LUT P0, PT, PT, PT, UP2, 0x80, 0x0 ;  /* 0x000000000000781c */ /* 0x000fe20003f0f028 */
[----:B------:R-:W-:Y:S01]  /*0640*/  UIMAD.WIDE UR8, UR20, UR6, UR8 ;  /* 0x00000006140872a5 */ /* 0x000fe2000f8e0208 */
[----:B------:R-:W3:Y:S01]  /*0650*/  @P2 LDG.E R4, [R4.64] ;  /* 0x0000001604042981 */ /* 0x000ee2000c1e1900 */
[----:B------:R-:W-:Y:S01]  /*0660*/  UIMAD.WIDE UR4, UR20, UR6, UR4 ;  /* 0x00000006140472a5 */ /* 0x000fe2000f8e0204 */
[----:B------:R-:W-:Y:S01]  /*0670*/  MOV R77, RZ ;  /* 0x000000ff004d7202 */ /* 0x000fe20000000f00 */
[----:B------:R-:W-:Y:S01]  /*0680*/  IMAD.MOV.U32 R2, RZ, RZ, RZ ;  /* 0x000000ffff027224 */ /* 0x000fe200078e00ff */
[----:B------:R-:W4:Y:S01]  /*0690*/  @P3 LDG.E R3, [R10.64] ;  /* 0x000000160a033981 */ /* 0x000f22000c1e1900 */
[----:B------:R-:W-:Y:S01]  /*06a0*/  IMAD.U32 R8, RZ, RZ, UR8 ;  /* 0x00000008ff087e24 */ /* 0x000fe2000f8e00ff */
[----:B------:R-:W-:-:S05]  /*06b0*/  MOV R9, UR9 ;  /* 0x0000000900097c02 */ /* 0x000fca0008000f00 */
[----:B------:R2:W5:Y:S01]  /*06c0*/  @P4 LDG.E R77, [R8.64] ;  /* 0x00000016084d4981 */ /* 0x000562000c1e1900 */
[----:B-1----:R-:W-:Y:S01]  /*06d0*/  IMAD.U32 R6, RZ, RZ, UR4 ;  /* 0x00000004ff067e24 */ /* 0x002fe2000f8e00ff */
[----:B------:R-:W-:-:S05]  /*06e0*/  MOV R7, UR5 ;  /* 0x0000000500077c02 */ /* 0x000fca0008000f00 */
[----:B------:R1:W5:Y:S01]  /*06f0*/  @P0 LDG.E R2, [R6.64] ;  /* 0x0000001606020981 */ /* 0x000362000c1e1900 */
[----:B------:R-:W1:Y:S01]  /*0700*/  S2UR UR13, SR_CTAID.Y ;  /* 0x00000000000d79c3 */ /* 0x000e620000002600 */
[----:B------:R-:W-:Y:S02]  /*0710*/  UMOV UR15, URZ ;  /* 0x0000003f000f7c82 */ /* 0x000fe40008000000 */
[----:B------:R-:W-:Y:S02]  /*0720*/  ULDC UR19, c[0x0][0x168] ;  /* 0x00005a0000137ab9 */ /* 0x000fe40000000800 */
[----:B------:R-:W-:Y:S02]  /*0730*/  UMOV UR16, URZ ;  /* 0x0000003f00107c82 */ /* 0x000fe40008000000 */
[----:B------:R-:W-:Y:S02]  /*0740*/  ULDC UR4, c[0x0][0x2ac] ;  /* 0x0000ab0000047ab9 */ /* 0x000fe40000000800 */
[----:B------:R-:W-:-:S02]  /*0750*/  ULDC UR18, c[0x0][0x1d0] ;  /* 0x0000740000127ab9 */ /* 0x000fc40000000800 */
[----:B------:R-:W-:Y:S02]  /*0760*/  UIMAD UR18, UR4, UR18, URZ ;  /* 0x00000012041272a4 */ /* 0x000fe4000f8e023f */
[----:B------:R-:W-:Y:S02]  /*0770*/  ULDC UR17, c[0x0][0x228] ;  /* 0x00008a0000117ab9 */ /* 0x000fe40000000800 */
[----:B-1----:R-:W-:Y:S01]  /*0780*/  USHF.R.S32.HI UR12, URZ, 0x1f, UR13 ;  /* 0x0000001f3f0c7899 */ /* 0x002fe2000801140d */
[----:B--2---:R1:W2:Y:S08]  /*0790*/  @P1 R2UR UR19, R0 ;  /* 0x00000000001313c2 */ /* 0x0042b000000e0000 */
[----:B---3--:R1:W3:Y:S08]  /*07a0*/  @P2 R2UR UR15, R4 ;  /* 0x00000000040f23c2 */ /* 0x0082f000000e0000 */
[----:B----4-:R1:W4:Y:S01]  /*07b0*/  @P3 R2UR UR16, R3 ;  /* 0x00000000031033c2 */ /* 0x01032200000e0000 */
[----:B------:R-:W-:Y:S05]  /*07c0*/  @P1 BRA `(.L_x_56) ;  /* 0x0000006000001947 */ /* 0x000fea0003800000 */
[----:B------:R-:W-:Y:S05]  /*07d0*/  @!P3 BRA `(.L_x_56) ;  /* 0x000000500000b947 */ /* 0x000fea0003800000 */
[----:B-1--4-:R-:W4:Y:S04]  /*07e0*/  LDG.E R0, [R10.64] ;  /* 0x000000160a007981 */ /* 0x012f28000c1e1900 */
[----:B---3--:R-:W3:Y:S01]  /*07f0*/  LDG.E R3, [R10.64+0x4] ;  /* 0x000004160a037981 */ /* 0x008ee2000c1e1900 */
[----:B--2-4-:R-:W1:Y:S08]  /*0800*/  R2UR UR19, R0 ;  /* 0x00000000001373c2 */ /* 0x014e7000000e0000 */
[----:B---3--:R-:W1:Y:S02]  /*0810*/  R2UR UR4, R3 ;  /* 0x00000000030473c2 */ /* 0x008e6400000e0000 */
[----:B-1----:R-:W-:-:S06]  /*0820*/  UIADD3 UR19, -UR19, UR4, URZ ;  /* 0x0000000413137290 */ /* 0x002fcc000fffe13f */
.L_x_56:
[----:B------:R-:W-:-:S04]  /*0830*/  ISETP.NE.U32.AND P1, PT, RZ, c[0x0][0x368], PT ;  /* 0x0000da00ff007a0c */ /* 0x000fc80003f25070 */
[----:B------:R-:W-:-:S13]  /*0840*/  ISETP.NE.AND.EX P1, PT, RZ, c[0x0][0x36c], PT, P1 ;  /* 0x0000db00ff007a0c */ /* 0x000fda0003f25310 */
[----:B------:R-:W-:Y:S05]  /*0850*/  @!P1 BRA `(.L_x_57) ;  /* 0x0000007000009947 */ /* 0x000fea0003800000 */
[----:B------:R-:W-:Y:S02]  /*0860*/  ULDC.64 UR4, c[0x0][0x368] ;  /* 0x0000da0000047ab9 */ /* 0x000fe40000000a00 */
[----:B------:R-:W-:-:S06]  /*0870*/  UIMAD.WIDE UR4, UR20, UR6, UR4 ;  /* 0x00000006140472a5 */ /* 0x000fcc000f8e0204 */
[----:B-1----:R-:W-:Y:S02]  /*0880*/  MOV R4, UR4 ;  /* 0x0000000400047c02 */ /* 0x002fe40008000f00 */
[----:B------:R-:W-:-:S05]  /*0890*/  MOV R5, UR5 ;  /* 0x0000000500057c02 */ /* 0x000fca0008000f00 */
[----:B----4-:R-:W4:Y:S02]  /*08a0*/  LDG.E R0, [R4.64] ;  /* 0x0000001604007981 */ /* 0x010f24000c1e1900 */
[----:B----4-:R1:W4:Y:S01]  /*08b0*/  R2UR UR18, R0 ;  /* 0x00000000001273c2 */ /* 0x01032200000e0000 */
[----:B------:R-:W-:Y:S05]  /*08c0*/  BRA `(.L_x_58) ;  /* 0x0000006000007947 */ /* 0x000fea0003800000 */
.L_x_57:
[----:B------:R-:W-:Y:S05]  /*08d0*/  @!P4 BRA `(.L_x_58) ;  /* 0x000000500000c947 */ /* 0x000fea0003800000 */
[----:B-1--4-:R-:W4:Y:S04]  /*08e0*/  LDG.E R0, [R8.64] ;  /* 0x0000001608007981 */ /* 0x012f28000c1e1900 */
[----:B---3--:R-:W3:Y:S01]  /*08f0*/  LDG.E R3, [R8.64+0x4] ;  /* 0x0000041608037981 */ /* 0x008ee2000c1e1900 */
[----:B----4-:R-:W1:Y:S08]  /*0900*/  R2UR UR18, R0 ;  /* 0x00000000001273c2 */ /* 0x010e7000000e0000 */
[----:B---3--:R-:W1:Y:S02]  /*0910*/  R2UR UR4, R3 ;  /* 0x00000000030473c2 */ /* 0x008e6400000e0000 */
[----:B-1----:R-:W-:-:S06]  /*0920*/  UIADD3 UR18, -UR18, UR4, URZ ;  /* 0x0000000412127290 */ /* 0x002fcc000fffe13f */
.L_x_58:
[----:B-1--4-:R-:W4:Y:S01]  /*0930*/  @P0 LDG.E R0, [R6.64] ;  /* 0x0000001606000981 */ /* 0x012f22000c1e1900 */
[----:B------:R-:W-:-:S03]  /*0940*/  ULDC.64 UR4, c[0x0][0x378] ;  /* 0x0000de0000047ab9 */ /* 0x000fc60000000a00 */
[----:B---3--:R-:W3:Y:S01]  /*0950*/  @P0 LDG.E R3, [R6.64+0x4] ;  /* 0x0000041606030981 */ /* 0x008ee2000c1e1900 */
[----:B------:R-:W-:Y:S01]  /*0960*/  UISETP.NE.U32.AND UP0, UPT, URZ, UR4, UPT ;  /* 0x000000043f00728c */ /* 0x000fe2000bf05070 */
[----:B------:R-:W-:-:S03]  /*0970*/  IMAD.U32 R67, RZ, RZ, UR18 ;  /* 0x00000012ff437e24 */ /* 0x000fc6000f8e00ff */
[----:B------:R-:W-:-:S03]  /*0980*/  UISETP.NE.AND.EX UP0, UPT, URZ, UR5, UPT, UP0 ;  /* 0x000000053f00728c */ /* 0x000fc6000bf05300 */
[----:B------:R-:W-:-:S03]  /*0990*/  ULDC.64 UR4, c[0x0][0x378] ;  /* 0x0000de0000047ab9 */ /* 0x000fc60000000a00 */
[----:B------:R-:W-:-:S05]  /*09a0*/  PLOP3.LUT P1, PT, PT, PT, UP0, 0x80, 0x0 ;  /* 0x000000000000781c */ /* 0x000fca0003f2f008 */
[----:B------:R-:W-:-:S06]  /*09b0*/  @UP0 UIMAD.WIDE UR4, UR20, UR6, UR4 ;  /* 0x00000006140402a5 */ /* 0x000fcc000f8e0204 */
[----:B------:R-:W-:Y:S01]  /*09c0*/  MOV R4, UR4 ;  /* 0x0000000400047c02 */ /* 0x000fe20008000f00 */
[----:B------:R-:W-:-:S05]  /*09d0*/  IMAD.U32 R5, RZ, RZ, UR5 ;  /* 0x00000005ff057e24 */ /* 0x000fca000f8e00ff */
[----:B------:R1:W5:Y:S01]  /*09e0*/  @P1 LDG.E R67, [R4.64] ;  /* 0x0000001604431981 */ /* 0x000362000c1e1900 */
[----:B------:R-:W-:-:S04]  /*09f0*/  UIADD3 UR5, -UR15, UR18, URZ ;  /* 0x000000120f057290 */ /* 0x000fc8000fffe13f */
[----:B------:R-:W-:-:S04]  /*0a00*/  UIADD3 UR8, -UR5, URZ, URZ ;  /* 0x0000003f05087290 */ /* 0x000fc8000fffe13f */
[----:B------:R-:W-:-:S04]  /*0a10*/  UISETP.LT.AND UP1, UPT, URZ, UR8, UPT ;  /* 0x000000083f00728c */ /* 0x000fc8000bf21270 */
[----:B------:R-:W-:Y:S01]  /*0a20*/  USEL UR8, URZ, UR8, !UP1 ;  /* 0x000000083f087287 */ /* 0x000fe2000c800000 */
[----:B----4-:R-:W4:Y:S08]  /*0a30*/  @P0 R2UR UR4, R0 ;  /* 0x00000000000403c2 */ /* 0x010f3000000e0000 */
[----:B---3--:R-:W4:Y:S02]  /*0a40*/  @P0 R2UR UR7, R3 ;  /* 0x00000000030703c2 */ /* 0x008f2400000e0000 */
[----:B----4-:R-:W-:-:S04]  /*0a50*/  @UP2 UIADD3 UR17, -UR4, UR7, URZ ;  /* 0x0000000704112290 */ /* 0x010fc8000fffe13f */
[----:B------:R-:W-:-:S04]  /*0a60*/  UIADD3 UR11, UR5, UR17, URZ ;  /* 0x00000011050b7290 */ /* 0x000fc8000fffe03f */
[----:B------:R-:W-:-:S04]  /*0a70*/  UIADD3 UR4, UR11, 0x1f, URZ ;  /* 0x0000001f0b047890 */ /* 0x000fc8000fffe03f */
[----:B------:R-:W-:-:S04]  /*0a80*/  USHF.R.S32.HI UR10, URZ, 0x1f, UR4 ;  /* 0x0000001f3f0a7899 */ /* 0x000fc80008011404 */
[----:B------:R-:W-:-:S04]  /*0a90*/  ULEA.HI UR10, UR10, UR4, URZ, 0x5 ;  /* 0x000000040a0a7291 */ /* 0x000fc8000f8f283f */
[----:B------:R-:W-:-:S04]  /*0aa0*/  ULOP3.LUT UR9, UR10, 0xffffffe0, URZ, 0xc0, !UPT ;  /* 0xffffffe00a097892 */ /* 0x000fc8000f8ec03f */
[----:B------:R-:W-:-:S04]  /*0ab0*/  UIADD3 UR5, -UR5, UR9, URZ ;  /* 0x0000000905057290 */ /* 0x000fc8000fffe13f */
[----:B------:R-:W-:-:S04]  /*0ac0*/  UISETP.LT.AND UP0, UPT, UR5, UR17, UPT ;  /* 0x000000110500728c */ /* 0x000fc8000bf01270 */
[----:B------:R-:W-:-:S04]  /*0ad0*/  USEL UR5, UR5, UR17, UP0 ;  /* 0x0000001105057287 */ /* 0x000fc80008000000 */
[----:B------:R-:W-:Y:S02]  /*0ae0*/  UISETP.GT.AND UP0, UPT, UR5, UR8, UPT ;  /* 0x000000080500728c */ /* 0x000fe4000bf04270 */
[----:B------:R-:W-:-:S07]  /*0af0*/  USHF.R.U32.HI UR8, URZ, 0x5, UR8 ;  /* 0x000000053f087899 */ /* 0x000fce0008011608 */
[----:B------:R-:W-:Y:S02]  /*0b00*/  UMOV UR7, UR8 ;  /* 0x0000000800077c82 */ /* 0x000fe40008000000 */
[----:B------:R-:W-:-:S04]  /*0b10*/  @UP0 UIADD3 UR5, UR5, 0x1f, URZ ;  /* 0x0000001f05050890 */ /* 0x000fc8000fffe03f */
[----:B------:R-:W-:-:S04]  /*0b20*/  @UP0 USHF.R.S32.HI UR4, URZ, 0x1f, UR5 ;  /* 0x0000001f3f040899 */ /* 0x000fc80008011405 */
[----:B------:R-:W-:-:S04]  /*0b30*/  @UP0 ULEA.HI UR4, UR4, UR5, URZ, 0x5 ;  /* 0x0000000504040291 */ /* 0x000fc8000f8f283f */
[----:B------:R-:W-:-:S04]  /*0b40*/  @UP0 USHF.R.S32.HI UR7, URZ, 0x5, UR4 ;  /* 0x000000053f070899 */ /* 0x000fc80008011404 */
[----:B------:R-:W-:-:S06]  /*0b50*/  UISETP.GT.AND UP0, UPT, UR7, UR8, UPT ;  /* 0x000000080700728c */ /* 0x000fcc000bf04270 */
[----:B------:R-:W-:-:S13]  /*0b60*/  PLOP3.LUT P0, PT, PT, PT, UP0, 0x80, 0x0 ;  /* 0x000000000000781c */ /* 0x000fda0003f0f008 */
[----:B------:R-:W-:Y:S05]  /*0b70*/  @!P0 BRA `(.L_x_59) ;  /* 0x00003e6000008947 */ /* 0x000fea0003800000 */
[----:B-1----:R-:W-:Y:S02]  /*0b80*/  ULDC.64 UR4, c[0x0][0x340] ;  /* 0x0000d00000047ab9 */ /* 0x002fe40000000a00 */
        /* <DEDUP_REMOVED lines=8> */
[----:B------:R-:W-:Y:S02]  /*0c10*/  UIADD3 UR26, UR7, -0x1, URZ ;  /* 0xffffffff071a7890 */ /* 0x000fe4000fffe03f */
[----:B------:R-:W-:Y:S01]  /*0c20*/  ULDC.64 UR4, c[0x0][0x240] ;  /* 0x0000900000047ab9 */ /* 0x000fe20000000a00 */
[----:B------:R1:W3:Y:S01]  /*0c30*/  @P1 LDG.E R4, [R8.64] ;  /* 0x0000001608041981 */ /* 0x0002e2000c1e1900 */
[----:B------:R-:W-:Y:S01]  /*0c40*/  LEA.HI R5, R7, R66, RZ, 0x3 ;  /* 0x0000004207057211 */ /* 0x000fe200078f18ff */
[----:B------:R-:W-:Y:S01]  /*0c50*/  UMOV UR25, 0x5 ;  /* 0x0000000500197882 */ /* 0x000fe20000000000 */
[----:B------:R-:W-:Y:S01]  /*0c60*/  IMAD.U32 R120, RZ, RZ, UR13 ;  /* 0x0000000dff787e24 */ /* 0x000fe2000f8e00ff */
[----:B------:R-:W-:Y:S01]  /*0c70*/  ULDC.64 UR6, c[0x0][0x238] ;  /* 0x00008e0000067ab9 */ /* 0x000fe20000000a00 */
[----:B------:R-:W-:Y:S01]  /*0c80*/  SHF.R.S32.HI R109, RZ, 0x3, R5 ;  /* 0x00000003ff6d7819 */ /* 0x000fe20000011405 */
[----:B------:R-:W-:Y:S01]  /*0c90*/  UIMAD UR4, UR12, UR4, URZ ;  /* 0x000000040c0472a4 */ /* 0x000fe2000f8e023f */
[----:B------:R-:W-:Y:S01]  /*0ca0*/  LOP3.LUT R5, R5, 0xfffffff8, RZ, 0xc0, !PT ;  /* 0xfffffff805057812 */ /* 0x000fe200078ec0ff */
[----:B------:R-:W-:Y:S01]  /*0cb0*/  USHF.L.U64.HI UR21, UR6, UR25, UR7 ;  /* 0x0000001906157299 */ /* 0x000fe20008010207 */
[----:B------:R-:W-:Y:S01]  /*0cc0*/  SHF.R.S32.HI R3, RZ, 0x1f, R109 ;  /* 0x0000001fff037819 */ /* 0x000fe2000001146d */
[----:B------:R-:W-:Y:S01]  /*0cd0*/  USHF.L.U32 UR24, UR6, 0x5, URZ ;  /* 0x0000000506187899 */ /* 0x000fe2000800063f */
[C---:B-----5:R-:W-:Y:S01]  /*0ce0*/  IADD3 R122, P0, R109.reuse, R2, RZ ;  /* 0x000000026d7a7210 */ /* 0x060fe20007f1e0ff */
[----:B------:R-:W-:Y:S01]  /*0cf0*/  IMAD.IADD R0, R66, 0x1, -R5 ;  /* 0x0000000142007824 */ /* 0x000fe200078e0a05 */
[----:B------:R-:W-:Y:S01]  /*0d00*/  IADD3 R81, -R109, UR17, RZ ;  /* 0x000000116d517c10 */ /* 0x000fe2000fffe1ff */
[----:B------:R-:W-:Y:S01]  /*0d10*/  USHF.R.S32.HI UR6, URZ, 0x1f, UR20 ;  /* 0x0000001f3f067899 */ /* 0x000fe20008011414 */
[----:B------:R-:W-:Y:S01]  /*0d20*/  LEA.HI.X.SX32 R123, R2, R3, 0x1, P0 ;  /* 0x00000003027b7211 */ /* 0x000fe200000f0eff */
[C---:B------:R-:W-:Y:S01]  /*0d30*/  IMAD.SHL.U32 R16, R0.reuse, 0x8, RZ ;  /* 0x0000000800107824 */ /* 0x040fe200078e00ff */
[----:B------:R-:W-:Y:S01]  /*0d40*/  UIMAD UR7, UR13, UR5, UR4 ;  /* 0x000000050d0772a4 */ /* 0x000fe2000f8e0204 */
[----:B------:R-:W-:Y:S01]  /*0d50*/  IMAD.SHL.U32 R14, R0, 0x4, RZ ;  /* 0x00000004000e7824 */ /* 0x000fe200078e00ff */
[----:B------:R-:W-:Y:S01]  /*0d60*/  LEA.HI R104, R7, R66, RZ, 0x6 ;  /* 0x0000004207687211 */ /* 0x000fe200078f30ff */
[----:B------:R-:W-:Y:S01]  /*0d70*/  IMAD.U32 R2, RZ, RZ, UR26 ;  /* 0x0000001aff027e24 */ /* 0x000fe2000f8e00ff */
[----:B------:R-:W-:Y:S01]  /*0d80*/  SHF.R.S32.HI R17, RZ, 0x1f, R16 ;  /* 0x0000001fff117819 */ /* 0x000fe20000011410 */
[----:B------:R-:W-:Y:S01]  /*0d90*/  USEL UR31, UR20, URZ, !UP2 ;  /* 0x0000003f141f7287 */ /* 0x000fe2000d000000 */
[----:B------:R-:W-:Y:S01]  /*0da0*/  IADD3 R12, R14, 0x40, RZ ;  /* 0x000000400e0c7810 */ /* 0x000fe20007ffe0ff */
[----:B------:R-:W-:Y:S01]  /*0db0*/  IMAD R5, R2, -0x20, R81 ;  /* 0xffffffe002057824 */ /* 0x000fe200078e0251 */
[----:B------:R-:W-:Y:S01]  /*0dc0*/  USEL UR30, UR6, URZ, !UP2 ;  /* 0x0000003f061e7287 */ /* 0x000fe2000d000000 */
[----:B-1----:R-:W-:Y:S01]  /*0dd0*/  IMAD R9, R123, c[0x0][0x238], RZ ;  /* 0x00008e007b097a24 */ /* 0x002fe200078e02ff */
[----:B------:R-:W-:Y:S01]  /*0de0*/  ULDC.64 UR4, c[0x0][0x248] ;  /* 0x0000920000047ab9 */ /* 0x000fe20000000a00 */
[----:B------:R-:W-:Y:S01]  /*0df0*/  IMAD.IADD R11, R14, 0x1, R12 ;  /* 0x000000010e0b7824 */ /* 0x000fe200078e020c */
[----:B------:R-:W-:Y:S01]  /*0e00*/  ISETP.GT.AND P3, PT, R5, RZ, PT ;  /* 0x000000ff0500720c */ /* 0x000fe20003f64270 */
[----:B------:R-:W-:Y:S01]  /*0e10*/  IMAD R2, R122, c[0x0][0x23c], R9 ;  /* 0x00008f007a027a24 */ /* 0x000fe200078e0209 */
[----:B------:R-:W-:Y:S01]  /*0e20*/  ISETP.GE.AND P2, PT, R16, c[0x0][0x1d4], PT ;  /* 0x0000750010007a0c */ /* 0x000fe20003f46270 */
[----:B------:R-:W-:Y:S01]  /*0e30*/  IMAD.WIDE.U32 R8, R122, c[0x0][0x238], R16 ;  /* 0x00008e007a087a25 */ /* 0x000fe200078e0010 */
[----:B------:R-:W-:Y:S01]  /*0e40*/  ISETP.GE.AND P0, PT, R11, c[0x0][0x1d4], PT ;  /* 0x000075000b007a0c */ /* 0x000fe20003f06270 */
[----:B------:R-:W-:Y:S01]  /*0e50*/  UIMAD UR4, UR30, UR4, URZ ;  /* 0x000000041e0472a4 */ /* 0x000fe2000f8e023f */
[C---:B------:R-:W-:Y:S01]  /*0e60*/  IADD3 R108, R16.reuse, 0x80, RZ ;  /* 0x00000080106c7810 */ /* 0x040fe20007ffe0ff */
[----:B------:R-:W-:Y:S01]  /*0e70*/  IMAD.IADD R9, R9, 0x1, R2 ;  /* 0x0000000109097824 */ /* 0x000fe200078e0202 */
[----:B------:R-:W-:Y:S01]  /*0e80*/  SEL R2, RZ, 0xffffffff, P0 ;  /* 0xffffffffff027807 */ /* 0x000fe20000000000 */
[----:B------:R-:W-:Y:S01]  /*0e90*/  IMAD.SHL.U32 R107, R109, 0x40, RZ ;  /* 0x000000406d6b7824 */ /* 0x000fe200078e00ff */
[----:B------:R-:W-:Y:S01]  /*0ea0*/  IADD3 R106, R16, 0xc0, RZ ;  /* 0x000000c0106a7810 */ /* 0x000fe20007ffe0ff */
[----:B------:R-:W-:Y:S01]  /*0eb0*/  IMAD.WIDE.U32 R120, R120, c[0x0][0x240], R8 ;  /* 0x0000900078787a25 */ /* 0x000fe200078e0008 */
[----:B------:R-:W-:Y:S01]  /*0ec0*/  SEL R5, RZ, 0x1, P2 ;  /* 0x00000001ff057807 */ /* 0x000fe20001000000 */
[----:B------:R-:W-:Y:S01]  /*0ed0*/  UIMAD UR5, UR31, UR5, UR4 ;  /* 0x000000051f0572a4 */ /* 0x000fe2000f8e0204 */
[----:B------:R-:W-:Y:S01]  /*0ee0*/  LOP3.LUT R107, R107, 0x1c0, RZ, 0xc0, !PT ;  /* 0x000001c06b6b7812 */ /* 0x000fe200078ec0ff */
[----:B------:R-:W-:Y:S01]  /*0ef0*/  IMAD.SHL.U32 R104, R104, 0x8, RZ ;  /* 0x0000000868687824 */ /* 0x000fe200078e00ff */
[----:B------:R-:W-:Y:S01]  /*0f00*/  IADD3 R121, R121, UR7, RZ ;  /* 0x0000000779797c10 */ /* 0x000fe2000fffe0ff */
[----:B------:R-:W-:Y:S01]  /*0f10*/  IMAD.U32 R118, RZ, RZ, UR31 ;  /* 0x0000001fff767e24 */ /* 0x000fe2000f8e00ff */
[----:B------:R-:W-:Y:S01]  /*0f20*/  LOP3.LUT R103, R107, 0x38, R16, 0xf8, !PT ;  /* 0x000000386b677812 */ /* 0x000fe200078ef810 */
[----:B------:R-:W-:Y:S01]  /*0f30*/  IMAD.SHL.U32 R2, R2, 0x2, RZ ;  /* 0x0000000202027824 */ /* 0x000fe200078e00ff */
[----:B------:R-:W-:Y:S01]  /*0f40*/  LOP3.LUT R104, R104, 0xfffffe00, RZ, 0xc0, !PT ;  /* 0xfffffe0068687812 */ /* 0x000fe200078ec0ff */
[----:B------:R-:W-:Y:S01]  /*0f50*/  IMAD.WIDE.U32 R120, R118, c[0x0][0x248], R120 ;  /* 0x0000920076787a25 */ /* 0x000fe200078e0078 */
[----:B------:R-:W-:Y:S01]  /*0f60*/  SHF.R.U32.HI R105, RZ, 0x3, R107 ;  /* 0x00000003ff697819 */ /* 0x000fe2000001166b */
[----:B------:R-:W-:Y:S01]  /*0f70*/  BSSY B0, `(.L_x_60) ;  /* 0x0000028000007945 */ /* 0x000fe20003800000 */
[----:B------:R-:W-:Y:S01]  /*0f80*/  ISETP.GE.AND P0, PT, R106, c[0x0][0x1d4], PT ;  /* 0x000075006a007a0c */ /* 0x000fe20003f06270 */
[----:B------:R-:W-:Y:S01]  /*0f90*/  IMAD.U32 R102, RZ, RZ, UR26 ;  /* 0x0000001aff667e24 */ /* 0x000fe2000f8e00ff */
[----:B------:R-:W-:-:S02]  /*0fa0*/  LOP3.LUT R2, R2, 0x2, R5, 0xe2, !PT ;  /* 0x0000000202027812 */ /* 0x000fc400078ee205 */
[----:B------:R-:W-:Y:S02]  /*0fb0*/  LOP3.LUT R103, R104, R103, R105, 0xf6, !PT ;  /* 0x0000006768677212 */ /* 0x000fe400078ef669 */
[----:B------:R-:W-:Y:S02]  /*0fc0*/  SEL R98, RZ, 0x8, P0 ;  /* 0x00000008ff627807 */ /* 0x000fe40000000000 */
[----:B------:R-:W-:Y:S01]  /*0fd0*/  IADD3 R125, R121, UR5, RZ ;  /* 0x00000005797d7c10 */ /* 0x000fe2000fffe0ff */
[----:B------:R-:W-:Y:S01]  /*0fe0*/  IMAD.SHL.U32 R103, R103, 0x2, RZ ;  /* 0x0000000267677824 */ /* 0x000fe200078e00ff */
[----:B---3--:R-:W1:Y:S01]  /*0ff0*/  @P1 R2UR UR28, R4 ;  /* 0x00000000041c13c2 */ /* 0x008e6200000e0000 */
[----:B------:R-:W-:-:S04]  /*1000*/  ISETP.GE.AND P1, PT, R108, c[0x0][0x1d4], PT ;  /* 0x000075006c007a0c */ /* 0x000fc80003f26270 */
[----:B------:R-:W-:-:S04]  /*1010*/  SEL R5, RZ, 0x4, P1 ;  /* 0x00000004ff057807 */ /* 0x000fc80000800000 */
[----:B------:R-:W-:Y:S01]  /*1020*/  LOP3.LUT R98, R98, R2, R5, 0xfe, !PT ;  /* 0x0000000262627212 */ /* 0x000fe200078efe05 */
[----:B-1----:R-:W-:-:S03]  /*1030*/  @UP0 USHF.R.S32.HI UR29, URZ, 0x1f, UR28 ;  /* 0x0000001f3f1d0899 */ /* 0x002fc6000801141c */
[----:B------:R-:W-:-:S04]  /*1040*/  @!UP0 UMOV UR28, UR20 ;  /* 0x00000014001c8c82 */ /* 0x000fc80008000000 */
[----:B------:R-:W-:Y:S01]  /*1050*/  @!UP0 UMOV UR29, UR6 ;  /* 0x00000006001d8c82 */ /* 0x000fe20008000000 */
[----:B------:R-:W-:Y:S05]  /*1060*/  @!P3 BRA `(.L_x_61) ;  /* 0x000001800000b947 */ /* 0x000fea0003800000 */
[----:B------:R-:W-:Y:S01]  /*1070*/  SHF.R.S32.HI R5, RZ, 0x1f, R102 ;  /* 0x0000001fff057819 */ /* 0x000fe20000011466 */
[----:B------:R-:W-:Y:S01]  /*1080*/  IMAD R2, R102, UR21, RZ ;  /* 0x0000001566027c24 */ /* 0x000fe2000f8e02ff */
[C---:B------:R-:W-:Y:S01]  /*1090*/  LOP3.LUT R4, R98.reuse, 0xff, RZ, 0xc0, !PT ;  /* 0x000000ff62047812 */ /* 0x040fe200078ec0ff */
[----:B------:R-:W-:Y:S02]  /*10a0*/  IMAD.SHL.U32 R7, R98, 0x10, RZ ;  /* 0x0000001062077824 */ /* 0x000fe400078e00ff */
[----:B------:R-:W-:Y:S02]  /*10b0*/  IMAD.MOV.U32 R124, RZ, RZ, R120 ;  /* 0x000000ffff7c7224 */ /* 0x000fe400078e0078 */
[----:B------:R-:W-:Y:S01]  /*10c0*/  IMAD R2, R5, UR24, R2 ;  /* 0x0000001805027c24 */ /* 0x000fe2000f8e0202 */
[C---:B------:R-:W-:Y:S01]  /*10d0*/  SHF.L.U32 R5, R4.reuse, 0x2, RZ ;  /* 0x0000000204057819 */ /* 0x040fe200000006ff */
[C---:B------:R-:W-:Y:S01]  /*10e0*/  IMAD.SHL.U32 R6, R4.reuse, 0x8, RZ ;  /* 0x0000000804067824 */ /* 0x040fe200078e00ff */
[----:B------:R-:W-:Y:S01]  /*10f0*/  LOP3.LUT P4, RZ, R7, 0x10, RZ, 0xc0, !PT ;  /* 0x0000001007ff7812 */ /* 0x000fe2000788c0ff */
[----:B------:R-:W-:Y:S01]  /*1100*/  IMAD.SHL.U32 R4, R4, 0x2, RZ ;  /* 0x0000000204047824 */ /* 0x000fe200078e00ff */
[----:B------:R-:W-:Y:S01]  /*1110*/  LOP3.LUT P2, RZ, R5, 0x10, RZ, 0xc0, !PT ;  /* 0x0000001005ff7812 */ /* 0x000fe2000784c0ff */
[----:B------:R-:W-:Y:S01]  /*1120*/  IMAD.WIDE.U32 R8, R102, UR24, R124 ;  /* 0x0000001866087c25 */ /* 0x000fe2000f8e007c */
[----:B------:R-:W-:-:S02]  /*1130*/  LOP3.LUT P3, RZ, R6, 0x10, RZ, 0xc0, !PT ;  /* 0x0000001006ff7812 */ /* 0x000fc4000786c0ff */
[----:B------:R-:W-:Y:S02]  /*1140*/  LOP3.LUT P1, RZ, R4, 0x10, RZ, 0xc0, !PT ;  /* 0x0000001004ff7812 */ /* 0x000fe4000782c0ff */
[----:B------:R-:W-:Y:S02]  /*1150*/  IADD3 R2, R9, R2, RZ ;  /* 0x0000000209027210 */ /* 0x000fe40007ffe0ff */
[----:B------:R-:W-:-:S04]  /*1160*/  LEA R4, P0, R8, c[0x0][0x220], 0x1 ;  /* 0x0000880008047a11 */ /* 0x000fc800078008ff */
[----:B------:R-:W-:-:S05]  /*1170*/  LEA.HI.X R5, R8, c[0x0][0x224], R2, 0x1, P0 ;  /* 0x0000890008057a11 */ /* 0x000fca00000f0c02 */
[----:B------:R-:W-:Y:S01]  /*1180*/  @!PT LDS RZ, [RZ] ;  /* 0x00000000fffff984 */ /* 0x000fe20000000800 */
[----:B------:R-:W-:Y:S01]  /*1190*/  @!PT LDS RZ, [RZ] ;  /* 0x00000000fffff984 */ /* 0x000fe20000000800 */
[----:B------:R-:W-:Y:S01]  /*11a0*/  @!PT LDS RZ, [RZ] ;  /* 0x00000000fffff984 */ /* 0x000fe20000000800 */
[----:B------:R1:W-:Y:S04]  /*11b0*/  LDGSTS.E.BYPASS.LTC128B.128 [R103+0xc080], [R4.64], P4 ;  /* 0x0c08000004677fae */ /* 0x0003e8000a101d56 */
[----:B------:R1:W-:Y:S04]  /*11c0*/  LDGSTS.E.BYPASS.LTC128B.128 [R103+0xd080], [R4.64+0x80], P3 ;  /* 0x0d08008004677fae */ /* 0x0003e80009901d56 */
[----:B------:R1:W-:Y:S04]  /*11d0*/  LDGSTS.E.BYPASS.LTC128B.128 [R103+0xe080], [R4.64+0x100], P2 ;  /* 0x0e08010004677fae */ /* 0x0003e80009101d56 */
[----:B------:R1:W-:Y:S02]  /*11e0*/  LDGSTS.E.BYPASS.LTC128B.128 [R103+0xf080], [R4.64+0x180], P1 ;  /* 0x0f08018004677fae */ /* 0x0003e40008901d56 */
.L_x_61:
[----:B------:R-:W-:Y:S05]  /*11f0*/  BSYNC B0 ;  /* 0x0000000000007941 */ /* 0x000fea0003800000 */
.L_x_60:
[----:B------:R-:W-:Y:S01]  /*1200*/  ISETP.GE.AND P4, PT, R11, c[0x0][0x27c], PT ;  /* 0x00009f000b007a0c */ /* 0x000fe20003f86270 */
[C---:B------:R-:W-:Y:S01]  /*1210*/  IMAD R112, R3.reuse, c[0x0][0x290], RZ ;  /* 0x0000a40003707a24 */ /* 0x040fe200078e02ff */
[C---:B------:R-:W-:Y:S01]  /*1220*/  ISETP.GE.AND P3, PT, R16.reuse, c[0x0][0x27c], PT ;  /* 0x00009f0010007a0c */ /* 0x040fe20003f66270 */
[----:B------:R-:W-:Y:S01]  /*1230*/  IMAD R110, R3, c[0x0][0x280], RZ ;  /* 0x0000a000036e7a24 */ /* 0x000fe200078e02ff */
[----:B------:R-:W-:Y:S01]  /*1240*/  SEL R2, RZ, c[0x0][0x27c], !P4 ;  /* 0x00009f00ff027a07 */ /* 0x000fe20006000000 */
[----:B------:R-:W-:Y:S01]  /*1250*/  IMAD.U32 R3, RZ, RZ, UR13 ;  /* 0x0000000dff037e24 */ /* 0x000fe2000f8e00ff */
[----:B-1----:R-:W-:Y:S01]  /*1260*/  SEL R5, RZ, c[0x0][0x27c], !P3 ;  /* 0x00009f00ff057a07 */ /* 0x002fe20005800000 */
[----:B------:R-:W-:Y:S01]  /*1270*/  ULDC.64 UR4, c[0x0][0x260] ;  /* 0x0000980000047ab9 */ /* 0x000fe20000000a00 */
[----:B------:R-:W0:Y:S01]  /*1280*/  LDGDEPBAR ;  /* 0x00000000000079af */ /* 0x000e220000000000 */
[----:B------:R-:W-:Y:S01]  /*1290*/  IMAD.WIDE.U32 R6, R3, c[0x0][0x260], R16 ;  /* 0x0000980003067a25 */ /* 0x000fe200078e0010 */
[----:B------:R-:W-:Y:S01]  /*12a0*/  UIMAD UR4, UR12, UR4, URZ ;  /* 0x000000040c0472a4 */ /* 0x000fe2000f8e023f */
[----:B------:R-:W-:Y:S01]  /*12b0*/  SHF.R.S32.HI R15, RZ, 0x1f, R14 ;  /* 0x0000001fff0f7819 */ /* 0x000fe2000001140e */
[----:B------:R-:W-:Y:S01]  /*12c0*/  ULDC.64 UR6, c[0x0][0x290] ;  /* 0x0000a40000067ab9 */ /* 0x000fe20000000a00 */
[----:B------:R-:W-:Y:S01]  /*12d0*/  IMAD.IADD R3, R11, 0x1, R2 ;  /* 0x000000010b037824 */ /* 0x000fe200078e0202 */
[----:B------:R-:W-:Y:S01]  /*12e0*/  UIMAD UR32, UR13, UR5, UR4 ;  /* 0x000000050d2072a4 */ /* 0x000fe2000f8e0204 */
[----:B------:R-:W-:Y:S01]  /*12f0*/  IMAD.IADD R5, R16, 0x1, R5 ;  /* 0x0000000110057824 */ /* 0x000fe200078e0205 */
[----:B------:R-:W-:Y:S01]  /*1300*/  USHF.L.U64.HI UR26, UR6, UR25, UR7 ;  /* 0x00000019061a7299 */ /* 0x000fe20008010207 */
[----:B------:R-:W-:Y:S01]  /*1310*/  IMAD R97, R0, 0x20, R109 ;  /* 0x0000002000617824 */ /* 0x000fe200078e026d */
[----:B------:R-:W-:Y:S01]  /*1320*/  SHF.R.S32.HI R88, RZ, 0x1f, R3 ;  /* 0x0000001fff587819 */ /* 0x000fe20000011403 */
[----:B------:R-:W-:Y:S01]  /*1330*/  ULDC.64 UR4, c[0x0][0x268] ;  /* 0x00009a0000047ab9 */ /* 0x000fe20000000a00 */
[----:B------:R-:W-:Y:S01]  /*1340*/  SHF.R.S32.HI R2, RZ, 0x1f, R5 ;  /* 0x0000001fff027819 */ /* 0x000fe20000011405 */
[----:B------:R-:W-:Y:S01]  /*1350*/  UIMAD UR4, UR30, UR4, URZ ;  /* 0x000000041e0472a4 */ /* 0x000fe2000f8e023f */
[----:B------:R-:W-:Y:S01]  /*1360*/  LEA.HI R84, R88, R3, RZ, 0x3 ;  /* 0x0000000358547211 */ /* 0x000fe200078f18ff */
[----:B------:R-:W-:Y:S01]  /*1370*/  USHF.L.U32 UR27, UR6, 0x5, URZ ;  /* 0x00000005061b7899 */ /* 0x000fe2000800063f */
[----:B------:R-:W-:Y:S01]  /*1380*/  LEA.HI R82, R2, R5, RZ, 0x3 ;  /* 0x0000000502527211 */ /* 0x000fe200078f18ff */
[----:B------:R-:W-:Y:S01]  /*1390*/  UIMAD UR31, UR31, UR5, UR4 ;  /* 0x000000051f1f72a4 */ /* 0x000fe2000f8e0204 */
[----:B------:R-:W-:Y:S01]  /*13a0*/  LEA.HI R88, R88, R3, RZ, 0x6 ;  /* 0x0000000358587211 */ /* 0x000fe200078f30ff */
[----:B------:R-:W-:Y:S01]  /*13b0*/  ULDC.64 UR6, c[0x0][0x280] ;  /* 0x0000a00000067ab9 */ /* 0x000fe20000000a00 */
[----:B------:R-:W-:Y:S01]  /*13c0*/  IADD3 R7, R7, UR32, RZ ;  /* 0x0000002007077c10 */ /* 0x000fe2000fffe0ff */
[----:B------:R-:W-:Y:S01]  /*13d0*/  ULDC.64 UR4, c[0x0][0x210] ;  /* 0x0000840000047ab9 */ /* 0x000fe20000000a00 */
[----:B------:R-:W-:Y:S01]  /*13e0*/  LEA.HI R2, R2, R5, RZ, 0x6 ;  /* 0x0000000502027211 */ /* 0x000fe200078f30ff */
[----:B------:R-:W-:Y:S01]  /*13f0*/  IMAD.SHL.U32 R88, R88, 0x20, RZ ;  /* 0x0000002058587824 */ /* 0x000fe200078e00ff */
[C---:B------:R-:W-:Y:S01]  /*1400*/  LOP3.LUT R4, R107.reuse, 0x38, R84, 0xf8, !PT ;  /* 0x000000386b047812 */ /* 0x040fe200078ef854 */
[----:B------:R-:W-:Y:S01]  /*1410*/  IMAD.WIDE.U32 R118, R118, c[0x0][0x268], R6 ;  /* 0x00009a0076767a25 */ /* 0x000fe200078e0006 */
[----:B------:R-:W-:Y:S01]  /*1420*/  USHF.L.U64.HI UR7, UR6, UR25, UR7 ;  /* 0x0000001906077299 */ /* 0x000fe20008010207 */
[----:B------:R-:W-:Y:S01]  /*1430*/  LOP3.LUT R6, R107, 0x38, R82, 0xf8, !PT ;  /* 0x000000386b067812 */ /* 0x000fe200078ef852 */
[----:B------:R-:W-:Y:S01]  /*1440*/  UIMAD UR25, UR12, UR4, URZ ;  /* 0x000000040c1972a4 */ /* 0x000fe2000f8e023f */
[----:B------:R-:W-:Y:S01]  /*1450*/  IMAD.SHL.U32 R2, R2, 0x20, RZ ;  /* 0x0000002002027824 */ /* 0x000fe200078e00ff */
[----:B------:R-:W-:Y:S01]  /*1460*/  LOP3.LUT R88, R88, 0x7ffff800, RZ, 0xc0, !PT ;  /* 0x7ffff80058587812 */ /* 0x000fe200078ec0ff */
[----:B------:R-:W-:Y:S01]  /*1470*/  UIMAD.WIDE.U32 UR32, UR13, UR4, URZ ;  /* 0x000000040d2072a5 */ /* 0x000fe2000f8e003f */
[-C--:B------:R-:W-:Y:S01]  /*1480*/  LOP3.LUT R3, R4, R105.reuse, RZ, 0x3c, !PT ;  /* 0x0000006904037212 */ /* 0x080fe200078e3cff */
[----:B------:R-:W-:Y:S01]  /*1490*/  UIMAD UR25, UR13, UR5, UR25 ;  /* 0x000000050d1972a4 */ /* 0x000fe2000f8e0219 */
[----:B------:R-:W-:Y:S01]  /*14a0*/  LOP3.LUT R2, R2, 0x7ffff800, RZ, 0xc0, !PT ;  /* 0x7ffff80002027812 */ /* 0x000fe200078ec0ff */
[C---:B------:R-:W-:Y:S01]  /*14b0*/  IMAD.WIDE.U32 R116, R109.reuse, c[0x0][0x290], R16 ;  /* 0x0000a4006d747a25 */ /* 0x040fe200078e0010 */
[----:B------:R-:W-:Y:S01]  /*14c0*/  LOP3.LUT R89, R6, R105, RZ, 0x3c, !PT ;  /* 0x0000006906597212 */ /* 0x000fe200078e3cff */
[----:B------:R-:W-:Y:S01]  /*14d0*/  ULDC.64 UR4, c[0x0][0x1e8] ;  /* 0x00007a0000047ab9 */ /* 0x000fe20000000a00 */
[----:B------:R-:W-:Y:S01]  /*14e0*/  SHF.R.S32.HI R0, RZ, 0x1f, R67 ;  /* 0x0000001fff007819 */ /* 0x000fe20000011443 */
[----:B------:R-:W-:Y:S01]  /*14f0*/  IMAD R112, R109, c[0x0][0x294], R112 ;  /* 0x0000a5006d707a24 */ /* 0x000fe200078e0270 */
[----:B------:R-:W-:Y:S01]  /*1500*/  IADD3 R88, R3, R88, R104 ;  /* 0x0000005803587210 */ /* 0x000fe20007ffe068 */
[----:B------:R-:W-:Y:S01]  /*1510*/  IMAD.WIDE.U32 R114, R109, c[0x0][0x280], R16 ;  /* 0x0000a0006d727a25 */ /* 0x000fe200078e0010 */
[----:B------:R-:W-:Y:S01]  /*1520*/  UIMAD UR30, UR12, UR4, URZ ;  /* 0x000000040c1e72a4 */ /* 0x000fe2000f8e023f */
[----:B------:R-:W-:Y:S01]  /*1530*/  IADD3 R89, R89, R2, R104 ;  /* 0x0000000259597210 */ /* 0x000fe20007ffe068 */
[----:B------:R-:W-:Y:S01]  /*1540*/  UIMAD.WIDE.U32 UR34, UR13, UR4, URZ ;  /* 0x000000040d2272a5 */ /* 0x000fe2000f8e003f */
[C---:B------:R-:W-:Y:S01]  /*1550*/  IMAD R110, R109.reuse, c[0x0][0x284], R110 ;  /* 0x0000a1006d6e7a24 */ /* 0x040fe200078e026e */
[----:B------:R-:W-:Y:S01]  /*1560*/  SHF.R.S32.HI R96, RZ, 0x1f, R11 ;  /* 0x0000001fff607819 */ /* 0x000fe2000001140b */
[C---:B------:R-:W-:Y:S01]  /*1570*/  IMAD.WIDE.U32 R18, R109.reuse, c[0x0][0x290], R14 ;  /* 0x0000a4006d127a25 */ /* 0x040fe200078e000e */
[----:B------:R-:W-:Y:S01]  /*1580*/  SHF.R.S32.HI R95, RZ, 0x1f, R108 ;  /* 0x0000001fff5f7819 */ /* 0x000fe2000001146c */
[----:B------:R-:W-:Y:S01]  /*1590*/  UIMAD UR30, UR13, UR5, UR30 ;  /* 0x000000050d1e72a4 */ /* 0x000fe2000f8e021e */
[----:B------:R-:W-:Y:S01]  /*15a0*/  SHF.R.S32.HI R3, RZ, 0x1f, R106 ;  /* 0x0000001fff037819 */ /* 0x000fe2000001146a */
[----:B------:R-:W-:Y:S01]  /*15b0*/  IMAD.WIDE.U32 R8, R109, c[0x0][0x280], R14 ;  /* 0x0000a0006d087a25 */ /* 0x000fe200078e000e */
[----:B------:R-:W-:Y:S01]  /*15c0*/  SHF.R.S32.HI R93, RZ, 0x3, R82 ;  /* 0x00000003ff5d7819 */ /* 0x000fe20000011452 */
[----:B------:R-:W-:Y:S01]  /*15d0*/  ULDC.64 UR4, c[0x0][0x2b0] ;  /* 0x0000ac0000047ab9 */ /* 0x000fe20000000a00 */
[----:B------:R-:W-:Y:S01]  /*15e0*/  SHF.R.S32.HI R92, RZ, 0x3, R84 ;  /* 0x00000003ff5c7819 */ /* 0x000fe20000011454 */
[C---:B------:R-:W-:Y:S01]  /*15f0*/  IMAD.SHL.U32 R101, R98.reuse, 0x10, RZ ;  /* 0x0000001062657824 */ /* 0x040fe200078e00ff */
[----:B------:R-:W-:Y:S01]  /*1600*/  LOP3.LUT R98, R98, 0xff, RZ, 0xc0, !PT ;  /* 0x000000ff62627812 */ /* 0x000fe200078ec0ff */
[----:B------:R-:W-:Y:S01]  /*1610*/  IMAD R2, R0, c[0x0][0x290], RZ ;  /* 0x0000a40000027a24 */ /* 0x000fe200078e02ff */
[----:B------:R-:W-:Y:S01]  /*1620*/  LOP3.LUT R82, R82, 0xfffffff8, RZ, 0xc0, !PT ;  /* 0xfffffff852527812 */ /* 0x000fe200078ec0ff */
[----:B------:R-:W-:Y:S01]  /*1630*/  IMAD R0, R0, c[0x0][0x280], RZ ;  /* 0x0000a00000007a24 */ /* 0x000fe200078e02ff */
[----:B------:R-:W-:Y:S01]  /*1640*/  LOP3.LUT R84, R84, 0xfffffff8, RZ, 0xc0, !PT ;  /* 0xfffffff854547812 */ /* 0x000fe200078ec0ff */
[----:B------:R-:W-:Y:S01]  /*1650*/  IMAD.IADD R117, R117, 0x1, R112 ;  /* 0x0000000175757824 */ /* 0x000fe200078e0270 */
[----:B------:R-:W-:Y:S01]  /*1660*/  LEA.HI R96, R96, R11, RZ, 0x3 ;  /* 0x0000000b60607211 */ /* 0x000fe200078f18ff */
[----:B------:R-:W-:Y:S01]  /*1670*/  IMAD.IADD R115, R115, 0x1, R110 ;  /* 0x0000000173737824 */ /* 0x000fe200078e026e */
[----:B------:R-:W-:Y:S01]  /*1680*/  LEA.HI R95, R95, R108, RZ, 0x3 ;  /* 0x0000006c5f5f7211 */ /* 0x000fe200078f18ff */
[----:B------:R-:W-:Y:S01]  /*1690*/  IMAD.IADD R113, R112, 0x1, R19 ;  /* 0x0000000170717824 */ /* 0x000fe200078e0213 */
[----:B------:R-:W-:Y:S01]  /*16a0*/  LEA.HI R94, R3, R106, RZ, 0x3 ;  /* 0x0000006a035e7211 */ /* 0x000fe200078f18ff */
[----:B------:R-:W-:Y:S01]  /*16b0*/  IMAD.IADD R111, R110, 0x1, R9 ;  /* 0x000000016e6f7824 */ /* 0x000fe200078e0209 */
[----:B------:R-:W-:Y:S01]  /*16c0*/  UIMAD UR29, UR29, UR4, URZ ;  /* 0x000000041d1d72a4 */ /* 0x000fe2000f8e023f */
[----:B------:R-:W-:Y:S01]  /*16d0*/  IMAD.MOV.U32 R112, RZ, RZ, R18 ;  /* 0x000000ffff707224 */ /* 0x000fe200078e0012 */
[----:B------:R-:W-:Y:S01]  /*16e0*/  SHF.R.S32.HI R3, RZ, 0x1f, R82 ;  /* 0x0000001fff037819 */ /* 0x000fe20000011452 */
[----:B------:R-:W-:Y:S01]  /*16f0*/  IMAD.MOV.U32 R110, RZ, RZ, R8 ;  /* 0x000000ffff6e7224 */ /* 0x000fe200078e0008 */
[----:B------:R-:W-:Y:S01]  /*1700*/  SHF.R.S32.HI R83, RZ, 0x1f, R84 ;  /* 0x0000001fff537819 */ /* 0x000fe20000011454 */
[----:B------:R-:W-:Y:S01]  /*1710*/  IMAD.SHL.U32 R100, R98, 0x8, RZ ;  /* 0x0000000862647824 */ /* 0x000fe200078e00ff */
[----:B------:R-:W-:Y:S01]  /*1720*/  LOP3.LUT R96, R96, 0xfffffff8, RZ, 0xc0, !PT ;  /* 0xfffffff860607812 */ /* 0x000fe200078ec0ff */
[----:B------:R-:W-:Y:S01]  /*1730*/  IMAD.SHL.U32 R99, R98, 0x4, RZ ;  /* 0x0000000462637824 */ /* 0x000fe200078e00ff */
[----:B------:R-:W-:Y:S01]  /*1740*/  LOP3.LUT R95, R95, 0xfffffff8, RZ, 0xc0, !PT ;  /* 0xfffffff85f5f7812 */ /* 0x000fe200078ec0ff */
[C---:B------:R-:W-:Y:S01]  /*1750*/  IMAD R5, R67.reuse, c[0x0][0x294], R2 ;  /* 0x0000a50043057a24 */ /* 0x040fe200078e0202 */
[----:B------:R-:W-:Y:S01]  /*1760*/  LOP3.LUT R94, R94, 0xfffffff8, RZ, 0xc0, !PT ;  /* 0xfffffff85e5e7812 */ /* 0x000fe200078ec0ff */
[C---:B------:R-:W-:Y:S01]  /*1770*/  IMAD R73, R67.reuse, c[0x0][0x284], R0 ;  /* 0x0000a10043497a24 */ /* 0x040fe200078e0200 */
[----:B------:R-:W-:Y:S01]  /*1780*/  UIMAD.WIDE.U32 UR36, UR28, UR4, URZ ;  /* 0x000000041c2472a5 */ /* 0x000fe2000f8e003f */
[----:B------:R-:W-:Y:S01]  /*1790*/  IMAD.SHL.U32 R98, R98, 0x2, RZ ;  /* 0x0000000262627824 */ /* 0x000fe200078e00ff */
[----:B------:R-:W-:Y:S01]  /*17a0*/  UIMAD UR29, UR28, UR5, UR29 ;  /* 0x000000051c1d72a4 */ /* 0x000fe2000f8e021d */
[----:B------:R-:W-:Y:S01]  /*17b0*/  IMAD.WIDE.U32 R114, R67, c[0x0][0x280], R114 ;  /* 0x0000a00043727a25 */ /* 0x000fe200078e0072 */
[----:B------:R-:W-:Y:S01]  /*17c0*/  SHF.L.U64.HI R80, R82, 0x1, R3 ;  /* 0x0000000152507819 */ /* 0x000fe20000010203 */
[----:B------:R-:W-:Y:S01]  /*17d0*/  USHF.L.U32 UR6, UR6, 0x5, URZ ;  /* 0x0000000506067899 */ /* 0x000fe2000800063f */
[----:B------:R-:W-:Y:S01]  /*17e0*/  SHF.L.U64.HI R83, R84, 0x1, R83 ;  /* 0x0000000154537819 */ /* 0x000fe20000010253 */
[----:B------:R-:W-:Y:S01]  /*17f0*/  IMAD.MOV.U32 R2, RZ, RZ, c[0x0][0x2b8] ;  /* 0x0000ae00ff027624 */ /* 0x000fe200078e00ff */
[----:B------:R-:W-:Y:S01]  /*1800*/  IADD3 R77, R77, UR18, RZ ;  /* 0x000000124d4d7c10 */ /* 0x000fe2000fffe0ff */
[----:B------:R-:W-:Y:S01]  /*1810*/  IMAD.MOV.U32 R0, RZ, RZ, c[0x0][0x27c] ;  /* 0x00009f00ff007624 */ /* 0x000fe200078e00ff */
[C---:B------:R-:W-:Y:S01]  /*1820*/  IADD3 R10, R14.reuse, 0x60, RZ ;  /* 0x000000600e0a7810 */ /* 0x040fe20007ffe0ff */
[----:B------:R-:W-:Y:S01]  /*1830*/  IMAD.MOV.U32 R90, RZ, RZ, c[0x0][0x27c] ;  /* 0x00009f00ff5a7624 */ /* 0x000fe200078e00ff */
[----:B------:R-:W-:Y:S01]  /*1840*/  IADD3 R9, R14, 0x20, RZ ;  /* 0x000000200e097810 */ /* 0x000fe20007ffe0ff */
[----:B------:R-:W-:Y:S01]  /*1850*/  IMAD.WIDE.U32 R116, R67, c[0x0][0x290], R116 ;  /* 0x0000a40043747a25 */ /* 0x000fe200078e0074 */
[----:B------:R-:W-:Y:S01]  /*1860*/  LOP3.LUT R101, R101, 0x10, RZ, 0xc0, !PT ;  /* 0x0000001065657812 */ /* 0x000fe200078ec0ff */
[----:B------:R-:W-:Y:S01]  /*1870*/  UIADD3 UR25, UR33, UR25, URZ ;  /* 0x0000001921197290 */ /* 0x000fe2000fffe03f */
[----:B------:R-:W-:Y:S01]  /*1880*/  LOP3.LUT R100, R100, 0x10, RZ, 0xc0, !PT ;  /* 0x0000001064647812 */ /* 0x000fe200078ec0ff */
[----:B------:R-:W-:Y:S01]  /*1890*/  IMAD.WIDE.U32 R112, R67, c[0x0][0x290], R112 ;  /* 0x0000a40043707a25 */ /* 0x000fe200078e0070 */
[----:B------:R-:W-:Y:S01]  /*18a0*/  LOP3.LUT R99, R99, 0x10, RZ, 0xc0, !PT ;  /* 0x0000001063637812 */ /* 0x000fe200078ec0ff */
[----:B------:R-:W-:Y:S01]  /*18b0*/  UIADD3 UR30, UR35, UR30, URZ ;  /* 0x0000001e231e7290 */ /* 0x000fe2000fffe03f */
[----:B------:R-:W-:Y:S01]  /*18c0*/  LOP3.LUT R98, R98, 0x10, RZ, 0xc0, !PT ;  /* 0x0000001062627812 */ /* 0x000fe200078ec0ff */
[----:B------:R-:W-:Y:S01]  /*18d0*/  IMAD.WIDE.U32 R110, R67, c[0x0][0x280], R110 ;  /* 0x0000a000436e7a25 */ /* 0x000fe200078e006e */
[----:B------:R-:W-:Y:S01]  /*18e0*/  SHF.R.S32.HI R87, RZ, 0x1f, R96 ;  /* 0x0000001fff577819 */ /* 0x000fe20000011460 */
[----:B------:R-:W-:Y:S01]  /*18f0*/  UIADD3 UR29, UR37, UR29, URZ ;  /* 0x0000001d251d7290 */ /* 0x000fe2000fffe03f */
[----:B------:R-:W-:Y:S01]  /*1900*/  SHF.R.S32.HI R86, RZ, 0x1f, R95 ;  /* 0x0000001fff567819 */ /* 0x000fe2000001145f */
[----:B------:R-:W-:Y:S01]  /*1910*/  IMAD.IADD R75, R115, 0x1, R73 ;  /* 0x00000001734b7824 */ /* 0x000fe200078e0249 */
[----:B------:R-:W-:Y:S01]  /*1920*/  SHF.R.S32.HI R85, RZ, 0x1f, R94 ;  /* 0x0000001fff557819 */ /* 0x000fe2000001145e */
[----:B------:R-:W-:Y:S01]  /*1930*/  IMAD.SHL.U32 R90, R90, 0x2, RZ ;  /* 0x000000025a5a7824 */ /* 0x000fe200078e00ff */
[----:B------:R-:W-:Y:S01]  /*1940*/  IADD3 R79, R119, UR31, RZ ;  /* 0x0000001f774f7c10 */ /* 0x000fe2000fffe0ff */
[----:B------:R-:W-:Y:S01]  /*1950*/  IMAD.IADD R76, R117, 0x1, R5 ;  /* 0x00000001754c7824 */ /* 0x000fe200078e0205 */
[----:B------:R-:W-:Y:S01]  /*1960*/  ISETP.NE.AND P5, PT, R2, 0x1, PT ;  /* 0x000000010200780c */ /* 0x000fe20003fa5270 */
[----:B------:R-:W-:Y:S01]  /*1970*/  IMAD.IADD R74, R5, 0x1, R113 ;  /* 0x00000001054a7824 */ /* 0x000fe200078e0271 */
[----:B------:R-:W-:Y:S01]  /*1980*/  BAR.SYNC.DEFER_BLOCKING 0x0 ;  /* 0x0000000000007b1d */ /* 0x000fe20000010000 */
[----:B------:R-:W-:Y:S01]  /*1990*/  IMAD.IADD R73, R73, 0x1, R111 ;  /* 0x0000000149497824 */ /* 0x000fe200078e026f */
[----:B------:R-:W-:Y:S01]  /*19a0*/  ISETP.GE.AND P6, PT, R0, 0x1, PT ;  /* 0x000000010000780c */ /* 0x000fe20003fc6270 */
[----:B------:R-:W-:-:S02]  /*19b0*/  IMAD.SHL.U32 R82, R82, 0x2, RZ ;  /* 0x0000000252527824 */ /* 0x000fc400078e00ff */
[----:B------:R-:W-:Y:S01]  /*19c0*/  IMAD.SHL.U32 R84, R84, 0x2, RZ ;  /* 0x0000000254547824 */ /* 0x000fe200078e00ff */
[----:B------:R-:W-:Y:S01]  /*19d0*/  ULDC.U8 UR4, c[0x0][0x298] ;  /* 0x0000a60000047ab9 */ /* 0x000fe20000000000 */
[----:B------:R-:W-:Y:S02]  /*19e0*/  IMAD.SHL.U32 R89, R89, 0x2, RZ ;  /* 0x0000000259597824 */ /* 0x000fe400078e00ff */
[----:B------:R-:W-:Y:S02]  /*19f0*/  IMAD.SHL.U32 R88, R88, 0x2, RZ ;  /* 0x0000000258587824 */ /* 0x000fe400078e00ff */
.L_x_80:
[----:B------:R-:W-:Y:S01]  /*1a00*/  IMAD.SHL.U32 R72, R102, 0x20, RZ ;  /* 0x0000002066487824 */ /* 0x000fe200078e00ff */
[----:B------:R-:W-:Y:S04]  /*1a10*/  DEPBAR.LE SB0, 0x0 ;  /* 0x000080000000791a */ /* 0x000fe80000000000 */
[----:B------:R-:W-:Y:S01]  /*1a20*/  IMAD.IADD R0, R97, 0x1, R72 ;  /* 0x0000000161007824 */ /* 0x000fe200078e0248 */
[----:B------:R-:W-:Y:S01]  /*1a30*/  BSSY B1, `(.L_x_62) ;  /* 0x00002a3000017945 */ /* 0x000fe20003800000 */
[----:B------:R-:W-:Y:S02]  /*1a40*/  IMAD.MOV.U32 R91, RZ, RZ, RZ ;  /* 0x000000ffff5b7224 */ /* 0x000fe400078e00ff */
[----:B------:R-:W-:Y:S01]  /*1a50*/  IMAD.IADD R71, R77, 0x1, R0 ;  /* 0x000000014d477824 */ /* 0x000fe200078e0200 */
[----:B------:R-:W-:Y:S03]  /*1a60*/  ISETP.GE.AND P0, PT, R0, UR17, PT ;  /* 0x0000001100007c0c */ /* 0x000fe6000bf06270 */
[----:B------:R-:W-:Y:S01]  /*1a70*/  @P5 IMAD.HI.U32 R2, R71, c[0x0][0x2bc], RZ ;  /* 0x0000af0047025a27 */ /* 0x000fe200078e00ff */
[----:B------:R-:W-:Y:S02]  /*1a80*/  ISETP.GT.OR P0, PT, R97, 0x1f, P0 ;  /* 0x0000001f6100780c */ /* 0x000fe40000704670 */
[----:B------:R-:W-:Y:S02]  /*1a90*/  MOV R0, R71 ;  /* 0x0000004700007202 */ /* 0x000fe40000000f00 */
[----:B------:R-:W-:Y:S09]  /*1aa0*/  @P5 SHF.R.U32.HI R0, RZ, c[0x0][0x2c0], R2 ;  /* 0x0000b000ff005a19 */ /* 0x000ff20000011602 */
[C---:B------:R-:W-:Y:S04]  /*1ab0*/  @!P0 IADD3 R3, P1, R0.reuse, UR36, RZ ;  /* 0x0000002400038c10 */ /* 0x040fe8000ff3e0ff */
[----:B------:R-:W-:Y:S01]  /*1ac0*/  @!P0 LEA.HI.X.SX32 R2, R0, UR29, 0x1, P1 ;  /* 0x0000001d00028c11 */ /* 0x000fe200088f0eff */
[----:B------:R-:W-:Y:S01]  /*1ad0*/  IMAD.MOV R0, RZ, RZ, -R0 ;  /* 0x000000ffff007224 */ /* 0x000fe200078e0a00 */
[C---:B------:R-:W-:Y:S03]  /*1ae0*/  @!P0 LEA R4, P1, R3.reuse, c[0x0][0x2a0], 0x2 ;  /* 0x0000a80003048a11 */ /* 0x040fe600078210ff */
[----:B------:R-:W-:Y:S01]  /*1af0*/  IMAD R71, R0, c[0x0][0x2b8], R71 ;  /* 0x0000ae0000477a24 */ /* 0x000fe200078e0247 */
[----:B------:R-:W-:Y:S03]  /*1b00*/  @!P0 LEA.HI.X R5, R3, c[0x0][0x2a4], R2, 0x2, P1 ;  /* 0x0000a90003058a11 */ /* 0x000fe600008f1402 */
[C---:B------:R-:W-:Y:S01]  /*1b10*/  IMAD.WIDE.U32 R2, R71.reuse, c[0x0][0x1e0], RZ ;  /* 0x0000780047027a25 */ /* 0x040fe200078e00ff */
[----:B------:R-:W-:Y:S01]  /*1b20*/  SHF.R.S32.HI R70, RZ, 0x1f, R71 ;  /* 0x0000001fff467819 */ /* 0x000fe20000011447 */
[----:B------:R-:W3:Y:S04]  /*1b30*/  @!P0 LDG.E R91, [R4.64] ;  /* 0x00000016045b8981 */ /* 0x000ee8000c1e1900 */
[----:B------:R-:W-:Y:S01]  /*1b40*/  IMAD R0, R70, c[0x0][0x1e0], RZ ;  /* 0x0000780046007a24 */ /* 0x000fe200078e02ff */
[----:B------:R-:W-:Y:S03]  /*1b50*/  BAR.SYNC.DEFER_BLOCKING 0x0 ;  /* 0x0000000000007b1d */ /* 0x000fe60000010000 */
[----:B------:R-:W-:Y:S05]  /*1b60*/  IMAD R0, R71, c[0x0][0x1e4], R0 ;  /* 0x0000790047007a24 */ /* 0x000fea00078e0200 */
[----:B------:R-:W-:Y:S02]  /*1b70*/  IADD3 R3, R3, R0, RZ ;  /* 0x0000000003037210 */ /* 0x000fe40007ffe0ff */
[----:B---3--:R-:W-:Y:S03]  /*1b80*/  SHF.R.S32.HI R69, RZ, 0x1f, R91 ;  /* 0x0000001fff457819 */ /* 0x008fe6000001145b */
[----:B------:R-:W-:Y:S04]  /*1b90*/  IMAD.WIDE.U32 R2, R91, c[0x0][0x1f0], R2 ;  /* 0x00007c005b027a25 */ /* 0x000fe800078e0002 */
[----:B------:R-:W-:Y:S01]  /*1ba0*/  IMAD R0, R69, c[0x0][0x1f0], RZ ;  /* 0x00007c0045007a24 */ /* 0x000fe200078e02ff */
[----:B------:R-:W-:Y:S03]  /*1bb0*/  IADD3 R2, P1, R2, UR34, RZ ;  /* 0x0000002202027c10 */ /* 0x000fe6000ff3e0ff */
[----:B------:R-:W-:Y:S01]  /*1bc0*/  IMAD R0, R91, c[0x0][0x1f4], R0 ;  /* 0x00007d005b007a24 */ /* 0x000fe200078e0200 */
[C---:B----4-:R-:W-:Y:S04]  /*1bd0*/  LEA R55, P0, R2.reuse, c[0x0][0x1c8], 0x1 ;  /* 0x0000720002377a11 */ /* 0x050fe800078008ff */
[----:B------:R-:W-:Y:S04]  /*1be0*/  IADD3.X R3, R3, UR30, R0, P1, !PT ;  /* 0x0000001e03037c10 */ /* 0x000fe80008ffe400 */
[----:B------:R-:W-:Y:S01]  /*1bf0*/  LEA.HI.X R2, R2, c[0x0][0x1cc], R3, 0x1, P0 ;  /* 0x0000730002027a11 */ /* 0x000fe200000f0c03 */
[----:B-1---5:R-:W-:-:S05]  /*1c00*/  @!P6 BRA `(.L_x_63) ;  /* 0x000026a00000e947 */ /* 0x022fca0003800000 */
[C---:B------:R-:W-:Y:S01]  /*1c10*/  IMAD R13, R102.reuse, UR7, RZ ;  /* 0x00000007660d7c24 */ /* 0x040fe2000f8e02ff */
[----:B------:R-:W-:Y:S01]  /*1c20*/  ISETP.NE.AND P0, PT, RZ, UR4, PT ;  /* 0x00000004ff007c0c */ /* 0x000fe2000bf05270 */
[C---:B------:R-:W-:Y:S01]  /*1c30*/  IMAD R3, R102.reuse, UR26, RZ ;  /* 0x0000001a66037c24 */ /* 0x040fe2000f8e02ff */
[----:B------:R-:W-:Y:S01]  /*1c40*/  SHF.R.S32.HI R0, RZ, 0x1f, R102 ;  /* 0x0000001fff007819 */ /* 0x000fe20000011466 */
[----:B------:R-:W-:Y:S01]  /*1c50*/  IMAD.WIDE.U32 R4, R102, UR6, RZ ;  /* 0x0000000666047c25 */ /* 0x000fe2000f8e00ff */
[----:B------:R-:W-:Y:S03]  /*1c60*/  IADD3 R68, -R72, UR17, RZ ;  /* 0x0000001148447c10 */ /* 0x000fe6000fffe1ff */
[----:B------:R-:W-:Y:S01]  /*1c70*/  IMAD R13, R0, UR6, R13 ;  /* 0x00000006000d7c24 */ /* 0x000fe2000f8e020d */
[----:B------:R-:W-:Y:S01]  /*1c80*/  IMNMX R68, R68, 0x20, PT ;  /* 0x0000002044447817 */ /* 0x000fe20003800200 */
[----:B------:R-:W-:Y:S02]  /*1c90*/  IMAD R3, R0, UR27, R3 ;  /* 0x0000001b00037c24 */ /* 0x000fe4000f8e0203 */
[----:B------:R-:W-:Y:S01]  /*1ca0*/  IMAD.WIDE.U32 R6, R102, UR27, RZ ;  /* 0x0000001b66067c25 */ /* 0x000fe2000f8e00ff */
[----:B------:R-:W-:Y:S04]  /*1cb0*/  IADD3 R0, R5, R13, RZ ;  /* 0x0000000d05007210 */ /* 0x000fe80007ffe0ff */
[----:B------:R-:W-:Y:S01]  /*1cc0*/  IADD3 R3, R7, R3, RZ ;  /* 0x0000000307037210 */ /* 0x000fe20007ffe0ff */
[----:B------:R-:W-:-:S05]  /*1cd0*/  @!P0 BRA `(.L_x_64) ;  /* 0x000012d000008947 */ /* 0x000fca0003800000 */
[----:B------:R-:W-:Y:S01]  /*1ce0*/  ISETP.GE.AND P2, PT, R109, R68, PT ;  /* 0x000000446d00720c */ /* 0x000fe20003f46270 */
[----:B------:R-:W-:Y:S01]  /*1cf0*/  BSSY B0, `(.L_x_65) ;  /* 0x0000026000007945 */ /* 0x000fe20003800000 */
[----:B------:R-:W-:Y:S01]  /*1d00*/  CS2R R18, SRZ ;  /* 0x0000000000127805 */ /* 0x000fe2000001ff00 */
[----:B------:R-:W-:Y:S01]  /*1d10*/  CS2R R26, SRZ ;  /* 0x00000000001a7805 */ /* 0x000fe2000001ff00 */
[----:B------:R-:W-:Y:S01]  /*1d20*/  CS2R R32, SRZ ;  /* 0x0000000000207805 */ /* 0x000fe2000001ff00 */
[----:B------:R-:W-:Y:S01]  /*1d30*/  CS2R R30, SRZ ;  /* 0x00000000001e7805 */ /* 0x000fe2000001ff00 */
[----:B------:R-:W-:Y:S01]  /*1d40*/  CS2R R42, SRZ ;  /* 0x00000000002a7805 */ /* 0x000fe2000001ff00 */
[----:B------:R-:W-:Y:S01]  /*1d50*/  CS2R R46, SRZ ;  /* 0x00000000002e7805 */ /* 0x000fe2000001ff00 */
[----:B------:R-:W-:Y:S01]  /*1d60*/  CS2R R50, SRZ ;  /* 0x0000000000327805 */ /* 0x000fe2000001ff00 */
[----:B------:R-:W-:Y:S04]  /*1d70*/  CS2R R52, SRZ ;  /* 0x0000000000347805 */ /* 0x000fe8000001ff00 */
[----:B------:R-:W-:-:S05]  /*1d80*/  @P2 BRA `(.L_x_66) ;  /* 0x000001c000002947 */ /* 0x000fca0003800000 */
[----:B------:R-:W-:Y:S01]  /*1d90*/  IADD3 R4, P1, R110, R4, RZ ;  /* 0x000000046e047210 */ /* 0x000fe20007f3e0ff */
[----:B------:R-:W-:Y:S01]  /*1da0*/  CS2R R30, SRZ ;  /* 0x00000000001e7805 */ /* 0x000fe2000001ff00 */
[----:B------:R-:W-:Y:S01]  /*1db0*/  IADD3 R6, P0, R112, R6, RZ ;  /* 0x0000000670067210 */ /* 0x000fe20007f1e0ff */
[----:B------:R-:W-:Y:S01]  /*1dc0*/  CS2R R52, SRZ ;  /* 0x0000000000347805 */ /* 0x000fe2000001ff00 */
[----:B------:R-:W-:Y:S01]  /*1dd0*/  CS2R R32, SRZ ;  /* 0x0000000000207805 */ /* 0x000fe2000001ff00 */
[----:B------:R-:W-:Y:S01]  /*1de0*/  IMAD.X R5, R0, 0x1, R73, P1 ;  /* 0x0000000100057824 */ /* 0x000fe200008e0649 */
[----:B------:R-:W-:Y:S01]  /*1df0*/  LEA R20, P1, R4, c[0x0][0x270], 0x1 ;  /* 0x00009c0004147a11 */ /* 0x000fe200078208ff */
[----:B------:R-:W-:Y:S01]  /*1e00*/  IMAD.X R3, R3, 0x1, R74, P0 ;  /* 0x0000000103037824 */ /* 0x000fe200000e064a */
[----:B------:R-:W-:Y:S01]  /*1e10*/  LEA R22, P0, R6, c[0x0][0x288], 0x1 ;  /* 0x0000a20006167a11 */ /* 0x000fe200078008ff */
[----:B------:R-:W-:Y:S01]  /*1e20*/  CS2R R50, SRZ ;  /* 0x0000000000327805 */ /* 0x000fe2000001ff00 */
[----:B------:R-:W-:Y:S01]  /*1e30*/  LEA.HI.X R21, R4, c[0x0][0x274], R5, 0x1, P1 ;  /* 0x00009d0004157a11 */ /* 0x000fe200008f0c05 */
[----:B------:R-:W-:Y:S01]  /*1e40*/  CS2R R26, SRZ ;  /* 0x00000000001a7805 */ /* 0x000fe2000001ff00 */
[----:B------:R-:W-:Y:S01]  /*1e50*/  ISETP.GE.AND P1, PT, R14, c[0x0][0x27c], PT ;  /* 0x00009f000e007a0c */ /* 0x000fe20003f26270 */
[----:B------:R-:W-:Y:S01]  /*1e60*/  CS2R R18, SRZ ;  /* 0x0000000000127805 */ /* 0x000fe2000001ff00 */
[----:B------:R-:W-:Y:S01]  /*1e70*/  LEA.HI.X R23, R6, c[0x0][0x28c], R3, 0x1, P0 ;  /* 0x0000a30006177a11 */ /* 0x000fe200000f0c03 */
[----:B------:R-:W-:Y:S01]  /*1e80*/  CS2R R46, SRZ ;  /* 0x00000000002e7805 */ /* 0x000fe2000001ff00 */
[----:B------:R-:W-:Y:S01]  /*1e90*/  ISETP.GE.AND P0, PT, R9, c[0x0][0x27c], PT ;  /* 0x00009f0009007a0c */ /* 0x000fe20003f06270 */
[----:B------:R-:W-:Y:S08]  /*1ea0*/  CS2R R42, SRZ ;  /* 0x00000000002a7805 */ /* 0x000ff0000001ff00 */
[----:B------:R1:W5:Y:S04]  /*1eb0*/  @!P1 LDG.E.64 R30, [R20.64] ;  /* 0x00000016141e9981 */ /* 0x000368000c1e1b00 */
[----:B------:R1:W5:Y:S01]  /*1ec0*/  @!P1 LDG.E.64 R52, [R22.64] ;  /* 0x0000001616349981 */ /* 0x000362000c1e1b00 */
[----:B------:R-:W-:Y:S03]  /*1ed0*/  ISETP.GE.AND P1, PT, R12, c[0x0][0x27c], PT ;  /* 0x00009f000c007a0c */ /* 0x000fe60003f26270 */
[----:B------:R1:W5:Y:S04]  /*1ee0*/  @!P0 LDG.E.64 R32, [R20.64+0x40] ;  /* 0x0000401614208981 */ /* 0x000368000c1e1b00 */
[----:B------:R1:W5:Y:S01]  /*1ef0*/  @!P0 LDG.E.64 R50, [R22.64+0x40] ;  /* 0x0000401616328981 */ /* 0x000362000c1e1b00 */
[----:B------:R-:W-:Y:S05]  /*1f00*/  ISETP.GE.AND P0, PT, R10, c[0x0][0x27c], PT ;  /* 0x00009f000a007a0c */ /* 0x000fea0003f06270 */
[----:B------:R1:W5:Y:S04]  /*1f10*/  @!P1 LDG.E.64 R26, [R20.64+0x80] ;  /* 0x00008016141a9981 */ /* 0x000368000c1e1b00 */
[----:B------:R1:W5:Y:S04]  /*1f20*/  @!P1 LDG.E.64 R46, [R22.64+0x80] ;  /* 0x00008016162e9981 */ /* 0x000368000c1e1b00 */
[----:B------:R1:W5:Y:S04]  /*1f30*/  @!P0 LDG.E.64 R18, [R20.64+0xc0] ;  /* 0x0000c01614128981 */ /* 0x000368000c1e1b00 */
[----:B------:R1:W5:Y:S02]  /*1f40*/  @!P0 LDG.E.64 R42, [R22.64+0xc0] ;  /* 0x0000c016162a8981 */ /* 0x000364000c1e1b00 */
.L_x_66:
[----:B------:R-:W-:Y:S05]  /*1f50*/  BSYNC B0 ;  /* 0x0000000000007941 */ /* 0x000fea0003800000 */
.L_x_65:
[----:B------:R3:W4:Y:S04]  /*1f60*/  SHFL.IDX PT, R57, R2, RZ, 0x181f ;  /* 0x00181fff02397589 */ /* 0x00072800000e0000 */
[----:B------:R-:W1:Y:S01]  /*1f70*/  SHFL.IDX PT, R55, R55, RZ, 0x181f ;  /* 0x00181fff37377589 */ /* 0x000e6200000e0000 */
[----:B------:R-:W-:-:S05]  /*1f80*/  @P2 BRA `(.L_x_67) ;  /* 0x000024d000002947 */ /* 0x000fca0003800000 */
[----:B------:R-:W-:Y:S01]  /*1f90*/  ISETP.GE.AND P0, PT, R16, c[0x0][0x1d4], PT ;  /* 0x0000750010007a0c */ /* 0x000fe20003f06270 */
[----:B---3-5:R-:W-:Y:S01]  /*1fa0*/  IMAD.MOV.U32 R2, RZ, RZ, R26 ;  /* 0x000000ffff027224 */ /* 0x028fe200078e001a */
[----:B------:R-:W-:Y:S01]  /*1fb0*/  BSSY B0, `(.L_x_68) ;  /* 0x0000052000007945 */ /* 0x000fe20003800000 */
[----:B------:R-:W-:Y:S02]  /*1fc0*/  IMAD.MOV.U32 R0, RZ, RZ, R27 ;  /* 0x000000ffff007224 */ /* 0x000fe400078e001b */
[----:B-1----:R-:W-:Y:S01]  /*1fd0*/  IMAD.MOV.U32 R21, RZ, RZ, R42 ;  /* 0x000000ffff157224 */ /* 0x002fe200078e002a */
[----:B------:R-:W-:Y:S01]  /*1fe0*/  PRMT R8, R2, 0x7610, R8 ;  /* 0x0000761002087816 */ /* 0x000fe20000000008 */
[----:B------:R-:W-:Y:S01]  /*1ff0*/  IMAD.MOV.U32 R20, RZ, RZ, R43 ;  /* 0x000000ffff147224 */ /* 0x000fe200078e002b */
        /* <DEDUP_REMOVED lines=16> */
[----:B------:R-:W-:Y:S02]  /*2100*/  PRMT R44, R22, 0x7610, R44 ;  /* 0x00007610162c7816 */ /* 0x000fe4000000002c */
[----:B------:R-:W-:Y:S02]  /*2110*/  PRMT R49, R21, 0x7610, R49 ;  /* 0x0000761015317816 */ /* 0x000fe40000000031 */
[----:B------:R-:W-:Y:S01]  /*2120*/  PRMT R48, R20, 0x7610, R48 ;  /* 0x0000761014307816 */ /* 0x000fe20000000030 */
[----:B------:R-:W-:-:S05]  /*2130*/  @P0 BRA `(.L_x_69) ;  /* 0x0000039000000947 */ /* 0x000fca0003800000 */
[----:B------:R-:W-:Y:S01]  /*2140*/  ISETP.GE.AND P0, PT, R14, c[0x0][0x27c], PT ;  /* 0x00009f000e007a0c */ /* 0x000fe20003f06270 */
[----:B------:R-:W1:Y:S01]  /*2150*/  LDS.128 R20, [R103+0xc080] ;  /* 0x00c0800067147984 */ /* 0x000e620000000c00 */
[----:B------:R-:W-:Y:S01]  /*2160*/  MOV R28, R30 ;  /* 0x0000001e001c7202 */ /* 0x000fe20000000f00 */
[----:B------:R-:W-:Y:S01]  /*2170*/  IMAD.MOV.U32 R36, RZ, RZ, R52 ;  /* 0x000000ffff247224 */ /* 0x000fe200078e0034 */
[C---:B------:R-:W-:Y:S01]  /*2180*/  LEA R62, P1, R16.reuse, R55, 0x1 ;  /* 0x00000037103e7211 */ /* 0x040fe200078208ff */
[----:B------:R-:W-:Y:S02]  /*2190*/  IMAD.MOV.U32 R25, RZ, RZ, R31 ;  /* 0x000000ffff197224 */ /* 0x000fe400078e001f */
[----:B------:R-:W-:Y:S01]  /*21a0*/  IMAD.MOV.U32 R39, RZ, RZ, R53 ;  /* 0x000000ffff277224 */ /* 0x000fe200078e0035 */
[----:B----4-:R-:W-:Y:S05]  /*21b0*/  LEA.HI.X R63, R16, R57, R17, 0x1, P1 ;  /* 0x00000039103f7211 */ /* 0x010fea00008f0c11 */
[----:B------:R-:W-:Y:S02]  /*21c0*/  @!P0 SHF.R.U64 R35, R52, 0x10, R53 ;  /* 0x0000001034238819 */ /* 0x000fe40000001235 */
[--C-:B------:R-:W-:Y:S02]  /*21d0*/  @!P0 SHF.R.U64 R29, R30, 0x10, R31.reuse ;  /* 0x000000101e1d8819 */ /* 0x100fe4000000121f */
[----:B------:R-:W-:Y:S02]  /*21e0*/  @!P0 SHF.R.U32.HI R30, RZ, 0x10, R31 ;  /* 0x00000010ff1e8819 */ /* 0x000fe4000001161f */
[----:B------:R-:W-:Y:S02]  /*21f0*/  @!P0 PRMT R36, R36, 0x5410, R35 ;  /* 0x0000541024248816 */ /* 0x000fe40000000023 */
[----:B------:R-:W-:Y:S02]  /*2200*/  @!P0 PRMT R28, R28, 0x5410, R29 ;  /* 0x000054101c1c8816 */ /* 0x000fe4000000001d */
[----:B------:R-:W-:Y:S01]  /*2210*/  @!P0 PRMT R25, R25, 0x5410, R30 ;  /* 0x0000541019198816 */ /* 0x000fe2000000001e */
[----:B------:R-:W-:Y:S01]  /*2220*/  @!P0 IMAD.U32 R35, R36, 0x10000, RZ ;  /* 0x0001000024238824 */ /* 0x000fe200078e00ff */
[----:B------:R-:W-:Y:S02]  /*2230*/  @!P0 SHF.R.U32.HI R34, RZ, 0x10, R53 ;  /* 0x00000010ff228819 */ /* 0x000fe40000011635 */
[----:B------:R-:W-:Y:S02]  /*2240*/  @!P0 SHF.L.U32 R29, R28, 0x10, RZ ;  /* 0x000000101c1d8819 */ /* 0x000fe400000006ff */
[----:B------:R-:W-:Y:S02]  /*2250*/  @!P0 LOP3.LUT R36, R36, 0xffff0000, RZ, 0xc0, !PT ;  /* 0xffff000024248812 */ /* 0x000fe400078ec0ff */
[----:B------:R-:W-:Y:S02]  /*2260*/  @!P0 PRMT R39, R39, 0x5410, R34 ;  /* 0x0000541027278816 */ /* 0x000fe40000000022 */
[----:B------:R-:W-:Y:S01]  /*2270*/  @!P0 LOP3.LUT R28, R28, 0xffff0000, RZ, 0xc0, !PT ;  /* 0xffff00001c1c8812 */ /* 0x000fe200078ec0ff */
[C---:B-1----:R-:W-:Y:S01]  /*2280*/  @!P0 IMAD.U32 R34, R20.reuse, 0x10000, RZ ;  /* 0x0001000014228824 */ /* 0x042fe200078e00ff */
[----:B------:R-:W-:Y:S01]  /*2290*/  @!P0 LOP3.LUT R30, R20, 0xffff0000, RZ, 0xc0, !PT ;  /* 0xffff0000141e8812 */ /* 0x000fe200078ec0ff */
[C---:B------:R-:W-:Y:S01]  /*22a0*/  @!P0 IMAD.U32 R37, R21.reuse, 0x10000, RZ ;  /* 0x0001000015258824 */ /* 0x040fe200078e00ff */
[----:B------:R-:W-:Y:S02]  /*22b0*/  @!P0 LOP3.LUT R31, R21, 0xffff0000, RZ, 0xc0, !PT ;  /* 0xffff0000151f8812 */ /* 0x000fe400078ec0ff */
[C---:B------:R-:W-:Y:S01]  /*22c0*/  @!P0 SHF.L.U32 R38, R23.reuse, 0x10, RZ ;  /* 0x0000001017268819 */ /* 0x040fe200000006ff */
[C---:B------:R-:W-:Y:S02]  /*22d0*/  @!P0 FMUL.FTZ R59, R30.reuse, R35 ;  /* 0x000000231e3b8220 */ /* 0x040fe40000410000 */
[-C--:B------:R-:W-:Y:S01]  /*22e0*/  @!P0 FMUL.FTZ R0, R30, R29.reuse ;  /* 0x0000001d1e008220 */ /* 0x080fe20000410000 */
[----:B------:R-:W-:Y:S01]  /*22f0*/  @!P0 LOP3.LUT R30, R23, 0xffff0000, RZ, 0xc0, !PT ;  /* 0xffff0000171e8812 */ /* 0x000fe200078ec0ff */
[----:B------:R-:W-:Y:S02]  /*2300*/  @!P0 FMUL.FTZ R61, R31, R36 ;  /* 0x000000241f3d8220 */ /* 0x000fe40000410000 */
[----:B------:R-:W-:Y:S01]  /*2310*/  @!P0 FFMA.FTZ R59, R34, R29, -R59 ;  /* 0x0000001d223b8223 */ /* 0x000fe2000001083b */
[----:B------:R-:W-:Y:S01]  /*2320*/  @!P0 LOP3.LUT R29, R22, 0xffff0000, RZ, 0xc0, !PT ;  /* 0xffff0000161d8812 */ /* 0x000fe200078ec0ff */
[----:B------:R-:W-:Y:S01]  /*2330*/  @!P0 FFMA.FTZ R0, R35, R34, R0 ;  /* 0x0000002223008223 */ /* 0x000fe20000010000 */
[----:B------:R-:W-:Y:S01]  /*2340*/  @!P0 SHF.L.U32 R34, R39, 0x10, RZ ;  /* 0x0000001027228819 */ /* 0x000fe200000006ff */
[-C--:B------:R-:W-:Y:S01]  /*2350*/  @!P0 FMUL.FTZ R2, R31, R28.reuse ;  /* 0x0000001c1f028220 */ /* 0x080fe20000410000 */
[----:B------:R-:W-:Y:S01]  /*2360*/  @!P0 LOP3.LUT R39, R39, 0xffff0000, RZ, 0xc0, !PT ;  /* 0xffff000027278812 */ /* 0x000fe200078ec0ff */
[----:B------:R-:W-:Y:S01]  /*2370*/  @!P0 FFMA.FTZ R61, R37, R28, -R61 ;  /* 0x0000001c253d8223 */ /* 0x000fe2000001083d */
[----:B------:R-:W-:Y:S01]  /*2380*/  @!P0 F2FP.BF16.PACK_AB R59, R0, R59 ;  /* 0x0000003b003b823e */ /* 0x000fe200000010ff */
[C---:B------:R-:W-:Y:S01]  /*2390*/  @!P0 IMAD.U32 R28, R25.reuse, 0x10000, RZ ;  /* 0x00010000191c8824 */ /* 0x040fe200078e00ff */
[----:B------:R-:W-:Y:S01]  /*23a0*/  @!P0 LOP3.LUT R25, R25, 0xffff0000, RZ, 0xc0, !PT ;  /* 0xffff000019198812 */ /* 0x000fe200078ec0ff */
[----:B------:R-:W-:Y:S02]  /*23b0*/  @!P0 IMAD.U32 R35, R22, 0x10000, RZ ;  /* 0x0001000016238824 */ /* 0x000fe400078e00ff */
[C---:B------:R-:W-:Y:S02]  /*23c0*/  @!P0 FMUL.FTZ R3, R29.reuse, R28 ;  /* 0x0000001c1d038220 */ /* 0x040fe40000410000 */
[----:B------:R-:W-:Y:S02]  /*23d0*/  @!P0 FMUL.FTZ R54, R29, R34 ;  /* 0x000000221d368220 */ /* 0x000fe40000410000 */
[C---:B------:R-:W-:Y:S02]  /*23e0*/  @!P0 FMUL.FTZ R56, R30.reuse, R39 ;  /* 0x000000271e388220 */ /* 0x040fe40000410000 */
[----:B------:R-:W-:Y:S02]  /*23f0*/  @!P0 FMUL.FTZ R4, R30, R25 ;  /* 0x000000191e048220 */ /* 0x000fe40000410000 */
[----:B------:R-:W-:Y:S02]  /*2400*/  @!P0 FFMA.FTZ R2, R36, R37, R2 ;  /* 0x0000002524028223 */ /* 0x000fe40000010002 */
[----:B------:R-:W-:Y:S02]  /*2410*/  @!P0 FFMA.FTZ R3, R34, R35, R3 ;  /* 0x0000002322038223 */ /* 0x000fe40000010003 */
[----:B------:R-:W-:Y:S01]  /*2420*/  @!P0 FFMA.FTZ R54, R35, R28, -R54 ;  /* 0x0000001c23368223 */ /* 0x000fe20000010836 */
[----:B------:R-:W-:Y:S01]  /*2430*/  @!P0 F2FP.BF16.PACK_AB R58, R2, R61 ;  /* 0x0000003d023a823e */ /* 0x000fe200000010ff */
[----:B------:R-:W-:Y:S02]  /*2440*/  @!P0 FFMA.FTZ R56, R38, R25, -R56 ;  /* 0x0000001926388223 */ /* 0x000fe40000010838 */
[----:B------:R-:W-:Y:S01]  /*2450*/  @!P0 FFMA.FTZ R4, R39, R38, R4 ;  /* 0x0000002627048223 */ /* 0x000fe20000010004 */
[----:B------:R-:W-:Y:S01]  /*2460*/  @!P0 F2FP.BF16.PACK_AB R54, R3, R54 ;  /* 0x000000360336823e */ /* 0x000fe200000010ff */
[----:B------:R-:W-:Y:S01]  /*2470*/  @!P0 IMAD.MOV.U32 R20, RZ, RZ, R59 ;  /* 0x000000ffff148224 */ /* 0x000fe200078e003b */
[----:B------:R-:W-:Y:S02]  /*2480*/  @!P0 MOV R21, R58 ;  /* 0x0000003a00158202 */ /* 0x000fe40000000f00 */
[----:B------:R-:W-:Y:S01]  /*2490*/  @!P0 F2FP.BF16.PACK_AB R61, R4, R56 ;  /* 0x00000038043d823e */ /* 0x000fe200000010ff */
[----:B------:R-:W-:Y:S03]  /*24a0*/  @!P0 IMAD.MOV.U32 R22, RZ, RZ, R54 ;  /* 0x000000ffff168224 */ /* 0x000fe600078e0036 */
[----:B------:R-:W-:Y:S05]  /*24b0*/  @!P0 MOV R23, R61 ;  /* 0x0000003d00178202 */ /* 0x000fea0000000f00 */
[----:B------:R1:W-:Y:S02]  /*24c0*/  ST.E.128 [R62.64], R20 ;  /* 0x000000143e007985 */ /* 0x0003e4000c101d16 */
.L_x_69:
[----:B------:R-:W-:Y:S05]  /*24d0*/  BSYNC B0 ;  /* 0x0000000000007941 */ /* 0x000fea0003800000 */
.L_x_68:
[----:B------:R-:W-:Y:S01]  /*24e0*/  ISETP.GE.AND P0, PT, R11, c[0x0][0x1d4], PT ;  /* 0x000075000b007a0c */ /* 0x000fe20003f06270 */
[----:B------:R-:W-:Y:S01]  /*24f0*/  @!UPT UIADD3 URZ, URZ, URZ, URZ ;  /* 0x0000003f3f3ff290 */ /* 0x000fe2000fffe03f */
[----:B------:R-:W-:Y:S11]  /*2500*/  BSSY B0, `(.L_x_70) ;  /* 0x0000037000007945 */ /* 0x000ff60003800000 */
[----:B------:R-:W-:-:S05]  /*2510*/  @P0 BRA `(.L_x_71) ;  /* 0x0000035000000947 */ /* 0x000fca0003800000 */
[----:B------:R-:W-:Y:S01]  /*2520*/  ISETP.GE.AND P0, PT, R9, c[0x0][0x27c], PT ;  /* 0x00009f0009007a0c */ /* 0x000fe20003f06270 */
[----:B-1----:R-:W1:Y:S01]  /*2530*/  LDS.128 R20, [R103+0xd080] ;  /* 0x00d0800067147984 */ /* 0x002e620000000c00 */
[C---:B------:R-:W-:Y:S04]  /*2540*/  LEA R58, P1, R96.reuse, R55, 0x1 ;  /* 0x00000037603a7211 */ /* 0x040fe800078208ff */
[----:B----4-:R-:W-:Y:S07]  /*2550*/  LEA.HI.X R59, R96, R57, R87, 0x1, P1 ;  /* 0x00000039603b7211 */ /* 0x010fee00008f0c57 */
[----:B------:R-:W-:Y:S02]  /*2560*/  @!P0 SHF.R.U64 R30, R50, 0x10, R51 ;  /* 0x00000010321e8819 */ /* 0x000fe40000001233 */
[----:B------:R-:W-:Y:S02]  /*2570*/  @!P0 SHF.R.U64 R25, R32, 0x10, R33 ;  /* 0x0000001020198819 */ /* 0x000fe40000001221 */
[----:B------:R-:W-:Y:S02]  /*2580*/  @!P0 PRMT R49, R49, 0x5410, R30 ;  /* 0x0000541031318816 */ /* 0x000fe4000000001e */
[----:B------:R-:W-:Y:S02]  /*2590*/  @!P0 PRMT R24, R24, 0x5410, R25 ;  /* 0x0000541018188816 */ /* 0x000fe40000000019 */
[C---:B------:R-:W-:Y:S01]  /*25a0*/  @!P0 LOP3.LUT R34, R49.reuse, 0xffff0000, RZ, 0xc0, !PT ;  /* 0xffff000031228812 */ /* 0x040fe200078ec0ff */
[----:B------:R-:W-:Y:S01]  /*25b0*/  @!P0 IMAD.U32 R31, R49, 0x10000, RZ ;  /* 0x00010000311f8824 */ /* 0x000fe200078e00ff */
[----:B------:R-:W-:Y:S01]  /*25c0*/  @!P0 SHF.R.U32.HI R32, RZ, 0x10, R33 ;  /* 0x00000010ff208819 */ /* 0x000fe20000011621 */
[C---:B------:R-:W-:Y:S01]  /*25d0*/  @!P0 IMAD.U32 R25, R24.reuse, 0x10000, RZ ;  /* 0x0001000018198824 */ /* 0x040fe200078e00ff */
[----:B------:R-:W-:Y:S02]  /*25e0*/  @!P0 SHF.R.U32.HI R51, RZ, 0x10, R51 ;  /* 0x00000010ff338819 */ /* 0x000fe40000011633 */
[----:B------:R-:W-:Y:S02]  /*25f0*/  @!P0 LOP3.LUT R24, R24, 0xffff0000, RZ, 0xc0, !PT ;  /* 0xffff000018188812 */ /* 0x000fe400078ec0ff */
[----:B------:R-:W-:Y:S02]  /*2600*/  @!P0 PRMT R13, R13, 0x5410, R32 ;  /* 0x000054100d0d8816 */ /* 0x000fe40000000020 */
[----:B------:R-:W-:Y:S04]  /*2610*/  @!P0 PRMT R48, R48, 0x5410, R51 ;  /* 0x0000541030308816 */ /* 0x000fe80000000033 */
[----:B------:R-:W-:Y:S01]  /*2620*/  @!P0 LOP3.LUT R37, R48, 0xffff0000, RZ, 0xc0, !PT ;  /* 0xffff000030258812 */ /* 0x000fe200078ec0ff */
[C---:B-1----:R-:W-:Y:S01]  /*2630*/  @!P0 IMAD.U32 R30, R20.reuse, 0x10000, RZ ;  /* 0x00010000141e8824 */ /* 0x042fe200078e00ff */
[----:B------:R-:W-:Y:S01]  /*2640*/  @!P0 LOP3.LUT R28, R20, 0xffff0000, RZ, 0xc0, !PT ;  /* 0xffff0000141c8812 */ /* 0x000fe200078ec0ff */
[----:B------:R-:W-:Y:S01]  /*2650*/  @!P0 IMAD.U32 R36, R23, 0x10000, RZ ;  /* 0x0001000017248824 */ /* 0x000fe200078e00ff */
[C---:B------:R-:W-:Y:S02]  /*2660*/  @!P0 LOP3.LUT R29, R21.reuse, 0xffff0000, RZ, 0xc0, !PT ;  /* 0xffff0000151d8812 */ /* 0x040fe400078ec0ff */
[----:B------:R-:W-:Y:S01]  /*2670*/  @!P0 SHF.L.U32 R35, R21, 0x10, RZ ;  /* 0x0000001015238819 */ /* 0x000fe200000006ff */
[C---:B------:R-:W-:Y:S02]  /*2680*/  @!P0 FMUL.FTZ R39, R28.reuse, R31 ;  /* 0x0000001f1c278220 */ /* 0x040fe40000410000 */
[----:B------:R-:W-:Y:S02]  /*2690*/  @!P0 FMUL.FTZ R53, R29, R34 ;  /* 0x000000221d358220 */ /* 0x000fe40000410000 */
[-C--:B------:R-:W-:Y:S01]  /*26a0*/  @!P0 FMUL.FTZ R0, R28, R25.reuse ;  /* 0x000000191c008220 */ /* 0x080fe20000410000 */
[----:B------:R-:W-:Y:S01]  /*26b0*/  @!P0 LOP3.LUT R28, R23, 0xffff0000, RZ, 0xc0, !PT ;  /* 0xffff0000171c8812 */ /* 0x000fe200078ec0ff */
[----:B------:R-:W-:Y:S01]  /*26c0*/  @!P0 FFMA.FTZ R39, R30, R25, -R39 ;  /* 0x000000191e278223 */ /* 0x000fe20000010827 */
[----:B------:R-:W-:Y:S01]  /*26d0*/  @!P0 LOP3.LUT R25, R22, 0xffff0000, RZ, 0xc0, !PT ;  /* 0xffff000016198812 */ /* 0x000fe200078ec0ff */
[-C--:B------:R-:W-:Y:S02]  /*26e0*/  @!P0 FMUL.FTZ R2, R29, R24.reuse ;  /* 0x000000181d028220 */ /* 0x080fe40000410000 */
[----:B------:R-:W-:Y:S01]  /*26f0*/  @!P0 FFMA.FTZ R53, R35, R24, -R53 ;  /* 0x0000001823358223 */ /* 0x000fe20000010835 */
[----:B------:R-:W-:Y:S01]  /*2700*/  @!P0 SHF.L.U32 R24, R13, 0x10, RZ ;  /* 0x000000100d188819 */ /* 0x000fe200000006ff */
[----:B------:R-:W-:Y:S01]  /*2710*/  @!P0 FFMA.FTZ R0, R31, R30, R0 ;  /* 0x0000001e1f008223 */ /* 0x000fe20000010000 */
[----:B------:R-:W-:Y:S01]  /*2720*/  @!P0 LOP3.LUT R13, R13, 0xffff0000, RZ, 0xc0, !PT ;  /* 0xffff00000d0d8812 */ /* 0x000fe200078ec0ff */
[----:B------:R-:W-:Y:S02]  /*2730*/  @!P0 IMAD.U32 R30, R48, 0x10000, RZ ;  /* 0x00010000301e8824 */ /* 0x000fe400078e00ff */
[----:B------:R-:W-:Y:S01]  /*2740*/  @!P0 IMAD.U32 R31, R22, 0x10000, RZ ;  /* 0x00010000161f8824 */ /* 0x000fe200078e00ff */
[----:B------:R-:W-:Y:S01]  /*2750*/  @!P0 F2FP.BF16.PACK_AB R39, R0, R39 ;  /* 0x000000270027823e */ /* 0x000fe200000010ff */
        /* <DEDUP_REMOVED lines=17> */
.L_x_71:
[----:B------:R-:W-:Y:S05]  /*2870*/  BSYNC B0 ;  /* 0x0000000000007941 */ /* 0x000fea0003800000 */
.L_x_70:
        /* <DEDUP_REMOVED lines=57> */
.L_x_73:
[----:B------:R-:W-:Y:S05]  /*2c10*/  BSYNC B0 ;  /* 0x0000000000007941 */ /* 0x000fea0003800000 */
.L_x_72:
[----:B------:R-:W-:Y:S11]  /*2c20*/  ISETP.GE.AND P0, PT, R106, c[0x0][0x1d4], PT ;  /* 0x000075006a007a0c */ /* 0x000ff60003f06270 */
[----:B------:R-:W-:Y:S02]  /*2c30*/  @!UPT UIADD3 URZ, URZ, URZ, URZ ;  /* 0x0000003f3f3ff290 */ /* 0x000fe4000fffe03f */
        /* <DEDUP_REMOVED lines=53> */
[----:B------:R1:W-:Y:S01]  /*2f90*/  ST.E.128 [R36.64], R20 ;  /* 0x0000001424007985 */ /* 0x0003e2000c101d16 */
[----:B------:R-:W-:-:S05]  /*2fa0*/  BRA `(.L_x_67) ;  /* 0x000014b000007947 */ /* 0x000fca0003800000 */
.L_x_64:
        /* <DEDUP_REMOVED lines=17> */
[C---:B------:R-:W-:Y:S01]  /*30c0*/  LEA R6, P1, R4.reuse, c[0x0][0x270], 0x1 ;  /* 0x00009c0004067a11 */ /* 0x040fe200078208ff */
[----:B------:R-:W-:Y:S01]  /*30d0*/  IMAD.X R0, R3, 0x1, R76, P0 ;  /* 0x0000000103007824 */ /* 0x000fe200000e064c */
[C---:B------:R-:W-:Y:S01]  /*30e0*/  LEA R18, P0, R5.reuse, c[0x0][0x288], 0x1 ;  /* 0x0000a20005127a11 */ /* 0x040fe200078008ff */
[----:B------:R-:W-:Y:S01]  /*30f0*/  CS2R R56, SRZ ;  /* 0x0000000000387805 */ /* 0x000fe2000001ff00 */
[----:B------:R-:W-:Y:S02]  /*3100*/  LEA.HI.X R7, R4, c[0x0][0x274], R7, 0x1, P1 ;  /* 0x00009d0004077a11 */ /* 0x000fe400008f0c07 */
[----:B------:R-:W-:Y:S02]  /*3110*/  ISETP.GE.AND P1, PT, R16, c[0x0][0x27c], PT ;  /* 0x00009f0010007a0c */ /* 0x000fe40003f26270 */
[----:B------:R-:W-:Y:S02]  /*3120*/  LEA.HI.X R19, R5, c[0x0][0x28c], R0, 0x1, P0 ;  /* 0x0000a30005137a11 */ /* 0x000fe400000f0c00 */
[----:B------:R-:W-:Y:S09]  /*3130*/  ISETP.GE.AND P0, PT, R11, c[0x0][0x27c], PT ;  /* 0x00009f000b007a0c */ /* 0x000ff20003f06270 */
[----:B------:R1:W5:Y:S04]  /*3140*/  @!P1 LDG.E.128 R32, [R6.64] ;  /* 0x0000001606209981 */ /* 0x000368000c1e1d00 */
[----:B------:R1:W5:Y:S04]  /*3150*/  @!P0 LDG.E.128 R24, [R6.64+0x80] ;  /* 0x0000801606188981 */ /* 0x000368000c1e1d00 */
[----:B------:R1:W5:Y:S04]  /*3160*/  @!P1 LDG.E.128 R40, [R18.64] ;  /* 0x0000001612289981 */ /* 0x000368000c1e1d00 */
[----:B------:R1:W5:Y:S02]  /*3170*/  @!P0 LDG.E.128 R56, [R18.64+0x80] ;  /* 0x0000801612388981 */ /* 0x000364000c1e1d00 */
.L_x_75:
[----:B------:R-:W-:Y:S05]  /*3180*/  BSYNC B0 ;  /* 0x0000000000007941 */ /* 0x000fea0003800000 */
.L_x_74:
[----:B------:R3:W4:Y:S04]  /*3190*/  SHFL.IDX PT, R127, R2, RZ, 0x181f ;  /* 0x00181fff027f7589 */ /* 0x00072800000e0000 */
[----:B------:R3:W1:Y:S01]  /*31a0*/  SHFL.IDX PT, R126, R55, RZ, 0x181f ;  /* 0x00181fff377e7589 */ /* 0x00066200000e0000 */
[----:B------:R-:W-:-:S05]  /*31b0*/  @P2 BRA `(.L_x_67) ;  /* 0x000012a000002947 */ /* 0x000fca0003800000 */
[----:B------:R-:W-:Y:S01]  /*31c0*/  ISETP.GE.AND P0, PT, R16, c[0x0][0x1d4], PT ;  /* 0x0000750010007a0c */ /* 0x000fe20003f06270 */
[----:B-----5:R-:W-:Y:S01]  /*31d0*/  IMAD.MOV.U32 R4, RZ, RZ, R26 ;  /* 0x000000ffff047224 */ /* 0x020fe200078e001a */
[----:B------:R-:W-:Y:S01]  /*31e0*/  IADD3 R129, -R90, c[0x0][0x1d4], RZ ;  /* 0x000075005a817a10 */ /* 0x000fe20007ffe1ff */
[----:B------:R-:W-:Y:S01]  /*31f0*/  IMAD.MOV.U32 R3, RZ, RZ, R27 ;  /* 0x000000ffff037224 */ /* 0x000fe200078e001b */
[----:B------:R-:W-:Y:S01]  /*3200*/  BSSY B0, `(.L_x_76) ;  /* 0x000008e000007945 */ /* 0x000fe20003800000 */
[----:B---3--:R-:W-:Y:S01]  /*3210*/  IMAD.MOV.U32 R2, RZ, RZ, R24 ;  /* 0x000000ffff027224 */ /* 0x008fe200078e0018 */
[----:B------:R-:W-:Y:S01]  /*3220*/  PRMT R28, R4, 0x7610, R28 ;  /* 0x00007610041c7816 */ /* 0x000fe2000000001c */
[----:B------:R-:W-:Y:S01]  /*3230*/  IMAD.MOV.U32 R0, RZ, RZ, R25 ;  /* 0x000000ffff007224 */ /* 0x000fe200078e0019 */
[----:B-1----:R-:W-:Y:S01]  /*3240*/  PRMT R19, R3, 0x7610, R19 ;  /* 0x0000761003137816 */ /* 0x002fe20000000013 */
        /* <DEDUP_REMOVED lines=11> */
[----:B------:R-:W-:Y:S01]  /*3300*/  SEL R131, R90, R129, !P3 ;  /* 0x000000815a837207 */ /* 0x000fe20005800000 */
[----:B------:R-:W1:Y:S01]  /*3310*/  LDS.128 R60, [R89+0xc080] ;  /* 0x00c08000593c7984 */ /* 0x000e620000000c00 */
[----:B------:R-:W-:Y:S01]  /*3320*/  ISETP.GE.AND P0, PT, R16, c[0x0][0x27c], PT ;  /* 0x00009f0010007a0c */ /* 0x000fe20003f06270 */
[----:B------:R-:W-:Y:S01]  /*3330*/  IMAD.MOV.U32 R38, RZ, RZ, R40 ;  /* 0x000000ffff267224 */ /* 0x000fe200078e0028 */
[----:B------:R-:W-:Y:S01]  /*3340*/  SHF.R.S32.HI R78, RZ, 0x1f, R131 ;  /* 0x0000001fff4e7819 */ /* 0x000fe20000011483 */
[----:B------:R-:W-:Y:S01]  /*3350*/  IMAD.MOV.U32 R30, RZ, RZ, R32 ;  /* 0x000000ffff1e7224 */ /* 0x000fe200078e0020 */
[----:B------:R-:W-:Y:S01]  /*3360*/  MOV R45, R41 ;  /* 0x00000029002d7202 */ /* 0x000fe20000000f00 */
[----:B------:R-:W-:Y:S01]  /*3370*/  IMAD.MOV.U32 R29, RZ, RZ, R33 ;  /* 0x000000ffff1d7224 */ /* 0x000fe200078e0021 */
[----:B------:R-:W-:Y:S01]  /*3380*/  LEA.HI R78, R78, R131, RZ, 0x4 ;  /* 0x000000834e4e7211 */ /* 0x000fe200078f20ff */
[----:B------:R-:W-:Y:S01]  /*3390*/  IMAD.MOV.U32 R47, RZ, RZ, R42 ;  /* 0x000000ffff2f7224 */ /* 0x000fe200078e002a */
[----:B------:R-:W-:Y:S02]  /*33a0*/  MOV R53, R43 ;  /* 0x0000002b00357202 */ /* 0x000fe40000000f00 */
[----:B------:R-:W-:Y:S03]  /*33b0*/  LEA.HI.SX32 R131, R78, R93, 0x1c ;  /* 0x0000005d4e837211 */ /* 0x000fe600078fe2ff */
[----:B------:R-:W-:Y:S02]  /*33c0*/  @!P0 SHF.R.U64 R39, R40, 0x10, R41 ;  /* 0x0000001028278819 */ /* 0x000fe40000001229 */
[----:B------:R-:W-:Y:S01]  /*33d0*/  IMAD.SHL.U32 R78, R131, 0x8, RZ ;  /* 0x00000008834e7824 */ /* 0x000fe200078e00ff */
[----:B------:R-:W-:Y:S02]  /*33e0*/  SHF.R.S32.HI R130, RZ, 0x1f, R131 ;  /* 0x0000001fff827819 */ /* 0x000fe40000011483 */
[----:B------:R-:W-:Y:S02]  /*33f0*/  @!P0 PRMT R40, R38, 0x5410, R39 ;  /* 0x0000541026288816 */ /* 0x000fe40000000027 */
[----:B------:R-:W-:Y:S02]  /*3400*/  LEA.HI R130, R130, R131, RZ, 0x3 ;  /* 0x0000008382827211 */ /* 0x000fe400078f18ff */
[----:B------:R-:W-:Y:S02]  /*3410*/  ISETP.GE.AND P1, PT, R78, c[0x0][0x1d4], PT ;  /* 0x000075004e007a0c */ /* 0x000fe40003f26270 */
[----:B------:R-:W-:Y:S01]  /*3420*/  @!P0 SHF.R.U32.HI R44, RZ, 0x10, R41 ;  /* 0x00000010ff2c8819 */ /* 0x000fe20000011629 */
[----:B------:R-:W-:Y:S01]  /*3430*/  IMAD.SHL.U32 R130, R130, 0x100, RZ ;  /* 0x0000010082827824 */ /* 0x000fe200078e00ff */
[----:B------:R-:W-:Y:S02]  /*3440*/  LOP3.LUT R132, R107, 0x38, R78, 0xf8, !PT ;  /* 0x000000386b847812 */ /* 0x000fe400078ef84e */
[--C-:B------:R-:W-:Y:S02]  /*3450*/  @!P0 SHF.R.U64 R42, R42, 0x10, R43.reuse ;  /* 0x000000102a2a8819 */ /* 0x100fe4000000122b */
[----:B------:R-:W-:Y:S02]  /*3460*/  LOP3.LUT R131, R132, R105, RZ, 0x3c, !PT ;  /* 0x0000006984837212 */ /* 0x000fe400078e3cff */
[----:B------:R-:W-:Y:S02]  /*3470*/  LOP3.LUT R130, R130, 0x7ffff800, RZ, 0xc0, !PT ;  /* 0x7ffff80082827812 */ /* 0x000fe400078ec0ff */
[----:B------:R-:W-:Y:S02]  /*3480*/  @!P0 PRMT R45, R45, 0x5410, R44 ;  /* 0x000054102d2d8816 */ /* 0x000fe4000000002c */
[----:B------:R-:W-:Y:S02]  /*3490*/  IADD3 R130, R131, R130, R104 ;  /* 0x0000008283827210 */ /* 0x000fe40007ffe068 */
[----:B------:R-:W-:Y:S01]  /*34a0*/  @!P0 SHF.R.U32.HI R46, RZ, 0x10, R43 ;  /* 0x00000010ff2e8819 */ /* 0x000fe2000001162b */
[C---:B-1----:R-:W-:Y:S01]  /*34b0*/  @!P0 IMAD.U32 R38, R60.reuse, 0x10000, RZ ;  /* 0x000100003c268824 */ /* 0x042fe200078e00ff */
[----:B------:R-:W-:Y:S01]  /*34c0*/  @!P0 LOP3.LUT R41, R60, 0xffff0000, RZ, 0xc0, !PT ;  /* 0xffff00003c298812 */ /* 0x000fe200078ec0ff */
[----:B------:R-:W-:Y:S01]  /*34d0*/  IMAD.SHL.U32 R128, R130, 0x2, RZ ;  /* 0x0000000282807824 */ /* 0x000fe200078e00ff */
[C---:B------:R-:W-:Y:S01]  /*34e0*/  @!P0 LOP3.LUT R44, R61.reuse, 0xffff0000, RZ, 0xc0, !PT ;  /* 0xffff00003d2c8812 */ /* 0x040fe200078ec0ff */
[----:B------:R-:W-:Y:S01]  /*34f0*/  @!P0 IMAD.U32 R43, R61, 0x10000, RZ ;  /* 0x000100003d2b8824 */ /* 0x000fe200078e00ff */
[C---:B------:R-:W-:Y:S01]  /*3500*/  @!P0 LOP3.LUT R49, R62.reuse, 0xffff0000, RZ, 0xc0, !PT ;  /* 0xffff00003e318812 */ /* 0x040fe200078ec0ff */
[----:B------:R-:W-:Y:S01]  /*3510*/  @!P0 IMAD.U32 R48, R62, 0x10000, RZ ;  /* 0x000100003e308824 */ /* 0x000fe200078e00ff */
[----:B------:R-:W1:Y:S01]  /*3520*/  LDS.128 R20, [R128+0xc080] ;  /* 0x00c0800080147984 */ /* 0x000e620000000c00 */
[C---:B------:R-:W-:Y:S01]  /*3530*/  @!P0 IMAD.U32 R51, R63.reuse, 0x10000, RZ ;  /* 0x000100003f338824 */ /* 0x040fe200078e00ff */
[----:B------:R-:W-:Y:S02]  /*3540*/  @!P0 LOP3.LUT R52, R63, 0xffff0000, RZ, 0xc0, !PT ;  /* 0xffff00003f348812 */ /* 0x000fe400078ec0ff */
[C---:B------:R-:W-:Y:S02]  /*3550*/  @!P0 SHF.L.U32 R39, R40.reuse, 0x10, RZ ;  /* 0x0000001028278819 */ /* 0x040fe400000006ff */
[----:B------:R-:W-:Y:S02]  /*3560*/  @!P0 LOP3.LUT R40, R40, 0xffff0000, RZ, 0xc0, !PT ;  /* 0xffff000028288812 */ /* 0x000fe400078ec0ff */
[----:B------:R-:W-:Y:S01]  /*3570*/  @!P0 SHF.R.U64 R31, R32, 0x10, R33 ;  /* 0x00000010201f8819 */ /* 0x000fe20000001221 */
[----:B------:R-:W-:Y:S01]  /*3580*/  IMAD.MOV.U32 R32, RZ, RZ, R35 ;  /* 0x000000ffff207224 */ /* 0x000fe200078e0023 */
[----:B------:R-:W-:Y:S01]  /*3590*/  @!P0 SHF.R.U32.HI R36, RZ, 0x10, R33 ;  /* 0x00000010ff248819 */ /* 0x000fe20000011621 */
[----:B------:R-:W-:Y:S01]  /*35a0*/  IMAD.MOV.U32 R33, RZ, RZ, R34 ;  /* 0x000000ffff217224 */ /* 0x000fe200078e0022 */
[--C-:B------:R-:W-:Y:S02]  /*35b0*/  @!P0 SHF.R.U64 R34, R34, 0x10, R35.reuse ;  /* 0x0000001022228819 */ /* 0x100fe40000001223 */
[----:B------:R-:W-:Y:S02]  /*35c0*/  @!P0 SHF.R.U32.HI R35, RZ, 0x10, R35 ;  /* 0x00000010ff238819 */ /* 0x000fe40000011623 */
[----:B------:R-:W-:Y:S02]  /*35d0*/  @!P0 PRMT R37, R30, 0x5410, R31 ;  /* 0x000054101e258816 */ /* 0x000fe4000000001f */
[----:B------:R-:W-:Y:S02]  /*35e0*/  @!P0 PRMT R30, R33, 0x5410, R34 ;  /* 0x00005410211e8816 */ /* 0x000fe40000000022 */
[----:B------:R-:W-:Y:S01]  /*35f0*/  @!P0 PRMT R31, R29, 0x5410, R36 ;  /* 0x000054101d1f8816 */ /* 0x000fe20000000024 */
[C---:B------:R-:W-:Y:S01]  /*3600*/  @!P0 IMAD.U32 R33, R37.reuse, 0x10000, RZ ;  /* 0x0001000025218824 */ /* 0x040fe200078e00ff */
[----:B------:R-:W-:Y:S02]  /*3610*/  @!P0 PRMT R29, R32, 0x5410, R35 ;  /* 0x00005410201d8816 */ /* 0x000fe40000000023 */
[----:B------:R-:W-:Y:S02]  /*3620*/  @!P0 LOP3.LUT R32, R37, 0xffff0000, RZ, 0xc0, !PT ;  /* 0xffff000025208812 */ /* 0x000fe400078ec0ff */
[----:B------:R-:W-:Y:S02]  /*3630*/  @!P0 PRMT R47, R47, 0x5410, R42 ;  /* 0x000054102f2f8816 */ /* 0x000fe4000000002a */
[C---:B------:R-:W-:Y:S02]  /*3640*/  @!P0 SHF.L.U32 R42, R45.reuse, 0x10, RZ ;  /* 0x000000102d2a8819 */ /* 0x040fe400000006ff */
[----:B------:R-:W-:Y:S02]  /*3650*/  @!P0 LOP3.LUT R45, R45, 0xffff0000, RZ, 0xc0, !PT ;  /* 0xffff00002d2d8812 */ /* 0x000fe400078ec0ff */
[----:B------:R-:W-:Y:S02]  /*3660*/  @!P0 PRMT R53, R53, 0x5410, R46 ;  /* 0x0000541035358816 */ /* 0x000fe4000000002e */
[C---:B------:R-:W-:Y:S02]  /*3670*/  @!P0 SHF.L.U32 R46, R47.reuse, 0x10, RZ ;  /* 0x000000102f2e8819 */ /* 0x040fe400000006ff */
[----:B------:R-:W-:Y:S02]  /*3680*/  @!P0 LOP3.LUT R47, R47, 0xffff0000, RZ, 0xc0, !PT ;  /* 0xffff00002f2f8812 */ /* 0x000fe400078ec0ff */
[C---:B------:R-:W-:Y:S01]  /*3690*/  @!P0 SHF.L.U32 R50, R53.reuse, 0x10, RZ ;  /* 0x0000001035328819 */ /* 0x040fe200000006ff */
[C---:B-1----:R-:W-:Y:S01]  /*36a0*/  @!P0 IMAD.U32 R34, R20.reuse, 0x10000, RZ ;  /* 0x0001000014228824 */ /* 0x042fe200078e00ff */
[----:B------:R-:W-:Y:S02]  /*36b0*/  @!P0 LOP3.LUT R35, R20, 0xffff0000, RZ, 0xc0, !PT ;  /* 0xffff000014238812 */ /* 0x000fe400078ec0ff */
[----:B------:R-:W-:Y:S01]  /*36c0*/  @!P0 LOP3.LUT R53, R53, 0xffff0000, RZ, 0xc0, !PT ;  /* 0xffff000035358812 */ /* 0x000fe200078ec0ff */
[C---:B------:R-:W-:Y:S02]  /*36d0*/  @!P0 FMUL.FTZ R128, R34.reuse, R39 ;  /* 0x0000002722808220 */ /* 0x040fe40000410000 */
[----:B------:R-:W-:Y:S02]  /*36e0*/  @!P0 FMUL.FTZ R131, R35, R40 ;  /* 0x0000002823838220 */ /* 0x000fe40000410000 */
[-C--:B------:R-:W-:Y:S01]  /*36f0*/  @!P0 FMUL.FTZ R0, R34, R33.reuse ;  /* 0x0000002122008220 */ /* 0x080fe20000410000 */
[C---:B------:R-:W-:Y:S01]  /*3700*/  @!P0 LOP3.LUT R34, R21.reuse, 0xffff0000, RZ, 0xc0, !PT ;  /* 0xffff000015228812 */ /* 0x040fe200078ec0ff */
[----:B------:R-:W-:Y:S02]  /*3710*/  @!P0 FFMA.FTZ R128, R38, R33, -R128 ;  /* 0x0000002126808223 */ /* 0x000fe40000010880 */
[----:B------:R-:W-:Y:S02]  /*3720*/  @!P0 IMAD.U32 R33, R21, 0x10000, RZ ;  /* 0x0001000015218824 */ /* 0x000fe400078e00ff */
[-C--:B------:R-:W-:Y:S02]  /*3730*/  @!P0 FMUL.FTZ R2, R35, R32.reuse ;  /* 0x0000002023028220 */ /* 0x080fe40000410000 */
[----:B------:R-:W-:Y:S02]  /*3740*/  @!P0 FFMA.FTZ R131, R41, R32, -R131 ;  /* 0x0000002029838223 */ /* 0x000fe40000010883 */
[C---:B------:R-:W-:Y:S01]  /*3750*/  @!P0 IMAD.U32 R32, R31.reuse, 0x10000, RZ ;  /* 0x000100001f208824 */ /* 0x040fe200078e00ff */
[----:B------:R-:W-:Y:S01]  /*3760*/  @!P0 LOP3.LUT R31, R31, 0xffff0000, RZ, 0xc0, !PT ;  /* 0xffff00001f1f8812 */ /* 0x000fe200078ec0ff */
[----:B------:R-:W-:Y:S01]  /*3770*/  @!P0 FMUL.FTZ R130, R33, R42 ;  /* 0x0000002a21828220 */ /* 0x000fe20000410000 */
[----:B------:R-:W-:Y:S01]  /*3780*/  @!P0 F2FP.BF16.PACK_AB R128, R131, R128 ;  /* 0x000000808380823e */ /* 0x000fe200000010ff */
        /* <DEDUP_REMOVED lines=9> */
[C---:B------:R-:W-:Y:S01]  /*3820*/  @!P0 FMUL.FTZ R132, R32.reuse, R46 ;  /* 0x0000002e20848220 */ /* 0x040fe20000410000 */
[----:B------:R-:W-:Y:S01]  /*3830*/  @!P0 F2FP.BF16.PACK_AB R133, R133, R130 ;  /* 0x000000828585823e */ /* 0x000fe200000010ff */
[----:B------:R-:W-:Y:S02]  /*3840*/  @!P0 FMUL.FTZ R135, R33, R47 ;  /* 0x0000002f21878220 */ /* 0x000fe40000410000 */
[-C--:B------:R-:W-:Y:S01]  /*3850*/  @!P0 FMUL.FTZ R5, R32, R31.reuse ;  /* 0x0000001f20058220 */ /* 0x080fe20000410000 */
[C---:B------:R-:W-:Y:S01]  /*3860*/  @!P0 LOP3.LUT R32, R23.reuse, 0xffff0000, RZ, 0xc0, !PT ;  /* 0xffff000017208812 */ /* 0x040fe200078ec0ff */
[----:B------:R-:W-:Y:S01]  /*3870*/  @!P0 FFMA.FTZ R132, R48, R31, -R132 ;  /* 0x0000001f30848223 */ /* 0x000fe20000010884 */
[----:B------:R-:W-:Y:S01]  /*3880*/  @!P0 MOV R61, R133 ;  /* 0x00000085003d8202 */ /* 0x000fe20000000f00 */
[----:B------:R-:W-:Y:S02]  /*3890*/  @!P0 IMAD.U32 R31, R23, 0x10000, RZ ;  /* 0x00010000171f8824 */ /* 0x000fe400078e00ff */
[----:B------:R-:W-:Y:S02]  /*38a0*/  @!P0 FFMA.FTZ R0, R39, R38, R0 ;  /* 0x0000002627008223 */ /* 0x000fe40000010000 */
[-C--:B------:R-:W-:Y:S02]  /*38b0*/  @!P0 FMUL.FTZ R6, R33, R30.reuse ;  /* 0x0000001e21068220 */ /* 0x080fe40000410000 */
[----:B------:R-:W-:Y:S02]  /*38c0*/  @!P0 FFMA.FTZ R135, R49, R30, -R135 ;  /* 0x0000001e31878223 */ /* 0x000fe40000010887 */
[C---:B------:R-:W-:Y:S01]  /*38d0*/  @!P0 IMAD.U32 R30, R29.reuse, 0x10000, RZ ;  /* 0x000100001d1e8824 */ /* 0x040fe200078e00ff */
[----:B------:R-:W-:Y:S01]  /*38e0*/  @!P0 LOP3.LUT R29, R29, 0xffff0000, RZ, 0xc0, !PT ;  /* 0xffff00001d1d8812 */ /* 0x000fe200078ec0ff */
[----:B------:R-:W-:Y:S01]  /*38f0*/  @!P0 FMUL.FTZ R137, R31, R50 ;  /* 0x000000321f898220 */ /* 0x000fe20000410000 */
[----:B------:R-:W-:Y:S01]  /*3900*/  @!P0 F2FP.BF16.PACK_AB R132, R135, R132 ;  /* 0x000000848784823e */ /* 0x000fe200000010ff */
[----:B------:R-:W-:Y:S02]  /*3910*/  @!P0 FMUL.FTZ R134, R32, R53 ;  /* 0x0000003520868220 */ /* 0x000fe40000410000 */
[----:B------:R-:W-:Y:S02]  /*3920*/  @!P0 FFMA.FTZ R2, R40, R41, R2 ;  /* 0x0000002928028223 */ /* 0x000fe40000010002 */
[----:B------:R-:W-:Y:S02]  /*3930*/  @!P0 FFMA.FTZ R3, R42, R43, R3 ;  /* 0x0000002b2a038223 */ /* 0x000fe40000010003 */
[----:B------:R-:W-:Y:S02]  /*3940*/  @!P0 FFMA.FTZ R137, R51, R30, -R137 ;  /* 0x0000001e33898223 */ /* 0x000fe40000010889 */
[----:B------:R-:W-:Y:S02]  /*3950*/  @!P0 FFMA.FTZ R134, R52, R29, -R134 ;  /* 0x0000001d34868223 */ /* 0x000fe40000010886 */
[----:B------:R-:W-:Y:S02]  /*3960*/  @!P0 FFMA.FTZ R4, R45, R44, R4 ;  /* 0x0000002c2d048223 */ /* 0x000fe40000010004 */
[----:B------:R-:W-:Y:S01]  /*3970*/  @!P0 FMUL.FTZ R7, R31, R30 ;  /* 0x0000001e1f078220 */ /* 0x000fe20000410000 */
[----:B------:R-:W-:Y:S01]  /*3980*/  @!P0 F2FP.BF16.PACK_AB R137, R134, R137 ;  /* 0x000000898689823e */ /* 0x000fe200000010ff */
[----:B------:R-:W-:Y:S01]  /*3990*/  @!P0 FFMA.FTZ R5, R46, R48, R5 ;  /* 0x000000302e058223 */ /* 0x000fe20000010005 */
[----:B------:R-:W-:Y:S01]  /*39a0*/  IADD3 R134, P2, R126, R82, RZ ;  /* 0x000000527e867210 */ /* 0x000fe20007f5e0ff */
[----:B------:R-:W-:Y:S01]  /*39b0*/  @!P0 FMUL.FTZ R8, R32, R29 ;  /* 0x0000001d20088220 */ /* 0x000fe20000410000 */
[----:B------:R-:W-:Y:S01]  /*39c0*/  @!P0 F2FP.BF16.PACK_AB R131, R4, R3 ;  /* 0x000000030483823e */ /* 0x000fe200000010ff */
[----:B------:R-:W-:Y:S01]  /*39d0*/  @!P0 FFMA.FTZ R6, R47, R49, R6 ;  /* 0x000000312f068223 */ /* 0x000fe20000010006 */
[----:B----4-:R-:W-:Y:S01]  /*39e0*/  IADD3.X R135, R127, R80, RZ, P2, !PT ;  /* 0x000000507f877210 */ /* 0x010fe200017fe4ff */
[----:B------:R-:W-:Y:S02]  /*39f0*/  @!P0 FFMA.FTZ R7, R50, R51, R7 ;  /* 0x0000003332078223 */ /* 0x000fe40000010007 */
[----:B------:R-:W-:Y:S01]  /*3a00*/  @!P0 FFMA.FTZ R8, R53, R52, R8 ;  /* 0x0000003435088223 */ /* 0x000fe20000010008 */
[----:B------:R-:W-:Y:S01]  /*3a10*/  @!P0 F2FP.BF16.PACK_AB R130, R6, R5 ;  /* 0x000000050682823e */ /* 0x000fe200000010ff */
[----:B------:R-:W-:Y:S01]  /*3a20*/  @!P0 IMAD.MOV.U32 R60, RZ, RZ, R128 ;  /* 0x000000ffff3c8224 */ /* 0x000fe200078e0080 */
[----:B------:R-:W-:Y:S01]  /*3a30*/  @!P0 F2FP.BF16.PACK_AB R128, R2, R0 ;  /* 0x000000000280823e */ /* 0x000fe200000010ff */
[----:B------:R-:W-:Y:S01]  /*3a40*/  @!P0 IMAD.MOV.U32 R62, RZ, RZ, R132 ;  /* 0x000000ffff3e8224 */ /* 0x000fe200078e0084 */
[----:B------:R-:W-:Y:S01]  /*3a50*/  @!P0 F2FP.BF16.PACK_AB R133, R8, R7 ;  /* 0x000000070885823e */ /* 0x000fe200000010ff */
[----:B------:R-:W-:Y:S01]  /*3a60*/  @!P0 IMAD.MOV.U32 R63, RZ, RZ, R137 ;  /* 0x000000ffff3f8224 */ /* 0x000fe200078e0089 */
[----:B------:R-:W-:Y:S01]  /*3a70*/  @!P0 MOV R22, R130 ;  /* 0x0000008200168202 */ /* 0x000fe20000000f00 */
[----:B------:R-:W-:Y:S03]  /*3a80*/  @!P1 IMAD.WIDE R136, R78, 0x2, R126 ;  /* 0x000000024e889825 */ /* 0x000fe600078e027e */
[----:B------:R1:W-:Y:S01]  /*3a90*/  ST.E.128 [R134.64], R60 ;  /* 0x0000003c86007985 */ /* 0x0003e2000c101d16 */
[----:B------:R-:W-:Y:S02]  /*3aa0*/  @!P0 IMAD.MOV.U32 R20, RZ, RZ, R128 ;  /* 0x000000ffff148224 */ /* 0x000fe400078e0080 */
[----:B------:R-:W-:Y:S02]  /*3ab0*/  @!P0 IMAD.MOV.U32 R21, RZ, RZ, R131 ;  /* 0x000000ffff158224 */ /* 0x000fe400078e0083 */
[----:B------:R-:W-:Y:S05]  /*3ac0*/  @!P0 IMAD.MOV.U32 R23, RZ, RZ, R133 ;  /* 0x000000ffff178224 */ /* 0x000fea00078e0085 */
[----:B------:R1:W-:Y:S02]  /*3ad0*/  @!P1 ST.E.128 [R136.64], R20 ;  /* 0x0000001488009985 */ /* 0x0003e4000c101d16 */
.L_x_77:
[----:B------:R-:W-:Y:S05]  /*3ae0*/  BSYNC B0 ;  /* 0x0000000000007941 */ /* 0x000fea0003800000 */
.L_x_76:
[----:B------:R-:W-:Y:S11]  /*3af0*/  ISETP.GE.AND P0, PT, R11, c[0x0][0x1d4], PT ;  /* 0x000075000b007a0c */ /* 0x000ff60003f06270 */
[----:B------:R-:W-:Y:S02]  /*3b00*/  @!UPT UIADD3 URZ, URZ, URZ, URZ ;  /* 0x0000003f3f3ff290 */ /* 0x000fe4000fffe03f */
[----:B------:R-:W-:-:S05]  /*3b10*/  @P0 BRA `(.L_x_67) ;  /* 0x0000094000000947 */ /* 0x000fca0003800000 */
[----:B------:R-:W-:Y:S01]  /*3b20*/  SEL R52, R90, R129, !P4 ;  /* 0x000000815a347207 */ /* 0x000fe20006000000 */
[----:B------:R-:W3:Y:S01]  /*3b30*/  LDS.128 R48, [R88+0xc080] ;  /* 0x00c0800058307984 */ /* 0x000ee20000000c00 */
[----:B------:R-:W-:Y:S02]  /*3b40*/  ISETP.GE.AND P0, PT, R11, c[0x0][0x27c], PT ;  /* 0x00009f000b007a0c */ /* 0x000fe40003f06270 */
[----:B------:R-:W-:Y:S04]  /*3b50*/  SHF.R.S32.HI R45, RZ, 0x1f, R52 ;  /* 0x0000001fff2d7819 */ /* 0x000fe80000011434 */
[----:B------:R-:W-:Y:S04]  /*3b60*/  LEA.HI R45, R45, R52, RZ, 0x4 ;  /* 0x000000342d2d7211 */ /* 0x000fe800078f20ff */
[----:B------:R-:W-:Y:S03]  /*3b70*/  LEA.HI.SX32 R47, R45, R92, 0x1c ;  /* 0x0000005c2d2f7211 */ /* 0x000fe600078fe2ff */
[----:B------:R-:W-:Y:S02]  /*3b80*/  @!P0 SHF.R.U32.HI R32, RZ, 0x10, R57 ;  /* 0x00000010ff208819 */ /* 0x000fe40000011639 */
[----:B------:R-:W-:Y:S01]  /*3b90*/  IMAD.SHL.U32 R45, R47, 0x8, RZ ;  /* 0x000000082f2d7824 */ /* 0x000fe200078e00ff */
[----:B------:R-:W-:Y:S02]  /*3ba0*/  SHF.R.S32.HI R52, RZ, 0x1f, R47 ;  /* 0x0000001fff347819 */ /* 0x000fe4000001142f */
[----:B------:R-:W-:Y:S02]  /*3bb0*/  @!P0 PRMT R65, R65, 0x5410, R32 ;  /* 0x0000541041418816 */ /* 0x000fe40000000020 */
[----:B------:R-:W-:Y:S02]  /*3bc0*/  LEA.HI R52, R52, R47, RZ, 0x3 ;  /* 0x0000002f34347211 */ /* 0x000fe400078f18ff */
[----:B-1----:R-:W-:Y:S01]  /*3bd0*/  LOP3.LUT R60, R107, 0x38, R45, 0xf8, !PT ;  /* 0x000000386b3c7812 */ /* 0x002fe200078ef82d */
[C---:B------:R-:W-:Y:S01]  /*3be0*/  @!P0 IMAD.U32 R34, R65.reuse, 0x10000, RZ ;  /* 0x0001000041228824 */ /* 0x040fe200078e00ff */
[----:B------:R-:W-:Y:S01]  /*3bf0*/  @!P0 LOP3.LUT R37, R65, 0xffff0000, RZ, 0xc0, !PT ;  /* 0xffff000041258812 */ /* 0x000fe200078ec0ff */
[----:B------:R-:W-:Y:S01]  /*3c00*/  IMAD.SHL.U32 R52, R52, 0x100, RZ ;  /* 0x0000010034347824 */ /* 0x000fe200078e00ff */
[----:B------:R-:W-:Y:S02]  /*3c10*/  LOP3.LUT R53, R60, R105, RZ, 0x3c, !PT ;  /* 0x000000693c357212 */ /* 0x000fe400078e3cff */
[--C-:B------:R-:W-:Y:S02]  /*3c20*/  @!P0 SHF.R.U32.HI R30, RZ, 0x10, R25.reuse ;  /* 0x00000010ff1e8819 */ /* 0x100fe40000011619 */
[----:B------:R-:W-:Y:S02]  /*3c30*/  LOP3.LUT R52, R52, 0x7ffff800, RZ, 0xc0, !PT ;  /* 0x7ffff80034347812 */ /* 0x000fe400078ec0ff */
[----:B------:R-:W-:Y:S02]  /*3c40*/  @!P0 SHF.R.U64 R25, R24, 0x10, R25 ;  /* 0x0000001018198819 */ /* 0x000fe40000001219 */
[----:B------:R-:W-:Y:S02]  /*3c50*/  IADD3 R52, R53, R52, R104 ;  /* 0x0000003435347210 */ /* 0x000fe40007ffe068 */
[----:B------:R-:W-:Y:S02]  /*3c60*/  @!P0 PRMT R18, R18, 0x5410, R25 ;  /* 0x0000541012128816 */ /* 0x000fe40000000019 */
[--C-:B------:R-:W-:Y:S01]  /*3c70*/  @!P0 SHF.R.U32.HI R24, RZ, 0x10, R27.reuse ;  /* 0x00000010ff188819 */ /* 0x100fe2000001161b */
[----:B------:R-:W-:Y:S01]  /*3c80*/  IMAD.SHL.U32 R47, R52, 0x2, RZ ;  /* 0x00000002342f7824 */ /* 0x000fe200078e00ff */
[C---:B---3--:R-:W-:Y:S01]  /*3c90*/  @!P0 LOP3.LUT R36, R49.reuse, 0xffff0000, RZ, 0xc0, !PT ;  /* 0xffff000031248812 */ /* 0x048fe200078ec0ff */
[----:B------:R-:W-:Y:S01]  /*3ca0*/  @!P0 IMAD.U32 R35, R49, 0x10000, RZ ;  /* 0x0001000031238824 */ /* 0x000fe200078e00ff */
[C---:B------:R-:W-:Y:S01]  /*3cb0*/  @!P0 LOP3.LUT R33, R48.reuse, 0xffff0000, RZ, 0xc0, !PT ;  /* 0xffff000030218812 */ /* 0x040fe200078ec0ff */
[----:B------:R-:W-:Y:S01]  /*3cc0*/  @!P0 IMAD.U32 R32, R48, 0x10000, RZ ;  /* 0x0001000030208824 */ /* 0x000fe200078e00ff */
[----:B------:R-:W1:Y:S01]  /*3cd0*/  LDS.128 R20, [R47+0xc080] ;  /* 0x00c080002f147984 */ /* 0x000e620000000c00 */
[C---:B------:R-:W-:Y:S01]  /*3ce0*/  @!P0 IMAD.U32 R39, R50.reuse, 0x10000, RZ ;  /* 0x0001000032278824 */ /* 0x040fe200078e00ff */
[C---:B------:R-:W-:Y:S01]  /*3cf0*/  @!P0 LOP3.LUT R46, R51.reuse, 0xffff0000, RZ, 0xc0, !PT ;  /* 0xffff0000332e8812 */ /* 0x040fe200078ec0ff */
[----:B------:R-:W-:Y:S01]  /*3d00*/  @!P0 IMAD.U32 R44, R51, 0x10000, RZ ;  /* 0x00010000332c8824 */ /* 0x000fe200078e00ff */
[----:B------:R-:W-:Y:S02]  /*3d10*/  @!P0 LOP3.LUT R40, R50, 0xffff0000, RZ, 0xc0, !PT ;  /* 0xffff000032288812 */ /* 0x000fe400078ec0ff */
[----:B------:R-:W-:Y:S02]  /*3d20*/  @!P0 SHF.R.U64 R27, R26, 0x10, R27 ;  /* 0x000000101a1b8819 */ /* 0x000fe4000000121b */
[----:B------:R-:W-:Y:S02]  /*3d30*/  @!P0 PRMT R26, R13, 0x5410, R30 ;  /* 0x000054100d1a8816 */ /* 0x000fe4000000001e */
[----:B------:R-:W-:Y:S02]  /*3d40*/  @!P0 PRMT R13, R19, 0x5410, R24 ;  /* 0x00005410130d8816 */ /* 0x000fe40000000018 */
[C---:B------:R-:W-:Y:S01]  /*3d50*/  @!P0 LOP3.LUT R19, R26.reuse, 0xffff0000, RZ, 0xc0, !PT ;  /* 0xffff00001a138812 */ /* 0x040fe200078ec0ff */
[----:B------:R-:W-:Y:S01]  /*3d60*/  @!P0 IMAD.U32 R24, R26, 0x10000, RZ ;  /* 0x000100001a188824 */ /* 0x000fe200078e00ff */
[----:B------:R-:W-:Y:S02]  /*3d70*/  @!P0 SHF.R.U32.HI R29, RZ, 0x10, R59 ;  /* 0x00000010ff1d8819 */ /* 0x000fe4000001163b */
[----:B------:R-:W-:Y:S02]  /*3d80*/  @!P0 PRMT R28, R28, 0x5410, R27 ;  /* 0x000054101c1c8816 */ /* 0x000fe4000000001b */
[----:B------:R-:W-:Y:S02]  /*3d90*/  @!P0 PRMT R54, R54, 0x5410, R29 ;  /* 0x0000541036368816 */ /* 0x000fe4000000001d */
[----:B------:R-:W-:Y:S01]  /*3da0*/  @!P0 SHF.R.U64 R57, R56, 0x10, R57 ;  /* 0x0000001038398819 */ /* 0x000fe20000001239 */
[----:B------:R-:W-:Y:S01]  /*3db0*/  @!P0 IMAD.U32 R26, R28, 0x10000, RZ ;  /* 0x000100001c1a8824 */ /* 0x000fe200078e00ff */
[C---:B------:R-:W-:Y:S01]  /*3dc0*/  @!P0 LOP3.LUT R43, R54.reuse, 0xffff0000, RZ, 0xc0, !PT ;  /* 0xffff0000362b8812 */ /* 0x040fe200078ec0ff */
[----:B------:R-:W-:Y:S01]  /*3dd0*/  @!P0 IMAD.U32 R42, R54, 0x10000, RZ ;  /* 0x00010000362a8824 */ /* 0x000fe200078e00ff */
[----:B------:R-:W-:Y:S02]  /*3de0*/  @!P0 PRMT R64, R64, 0x5410, R57 ;  /* 0x0000541040408816 */ /* 0x000fe40000000039 */
[----:B------:R-:W-:Y:S02]  /*3df0*/  @!P0 SHF.R.U64 R58, R58, 0x10, R59 ;  /* 0x000000103a3a8819 */ /* 0x000fe4000000123b */
[C---:B------:R-:W-:Y:S01]  /*3e00*/  @!P0 LOP3.LUT R31, R64.reuse, 0xffff0000, RZ, 0xc0, !PT ;  /* 0xffff0000401f8812 */ /* 0x040fe200078ec0ff */
[----:B------:R-:W-:Y:S01]  /*3e10*/  @!P0 IMAD.U32 R29, R64, 0x10000, RZ ;  /* 0x00010000401d8824 */ /* 0x000fe200078e00ff */
[----:B------:R-:W-:Y:S04]  /*3e20*/  @!P0 PRMT R55, R55, 0x5410, R58 ;  /* 0x0000541037378816 */ /* 0x000fe8000000003a */
[C---:B------:R-:W-:Y:S01]  /*3e30*/  @!P0 LOP3.LUT R41, R55.reuse, 0xffff0000, RZ, 0xc0, !PT ;  /* 0xffff000037298812 */ /* 0x040fe200078ec0ff */
[----:B------:R-:W-:Y:S02]  /*3e40*/  @!P0 IMAD.U32 R38, R55, 0x10000, RZ ;  /* 0x0001000037268824 */ /* 0x000fe400078e00ff */
[----:B-1----:R-:W-:Y:S01]  /*3e50*/  @!P0 IMAD.U32 R27, R22, 0x10000, RZ ;  /* 0x00010000161b8824 */ /* 0x002fe200078e00ff */
[C---:B------:R-:W-:Y:S02]  /*3e60*/  @!P0 LOP3.LUT R30, R21.reuse, 0xffff0000, RZ, 0xc0, !PT ;  /* 0xffff0000151e8812 */ /* 0x040fe400078ec0ff */
[----:B------:R-:W-:Y:S01]  /*3e70*/  @!P0 SHF.L.U32 R25, R21, 0x10, RZ ;  /* 0x0000001015198819 */ /* 0x000fe200000006ff */
[----:B------:R-:W-:Y:S02]  /*3e80*/  @!P0 FMUL.FTZ R61, R27, R38 ;  /* 0x000000261b3d8220 */ /* 0x000fe40000410000 */
[----:B------:R-:W-:Y:S02]  /*3e90*/  @!P0 FMUL.FTZ R52, R30, R37 ;  /* 0x000000251e348220 */ /* 0x000fe40000410000 */
[C---:B------:R-:W-:Y:S02]  /*3ea0*/  @!P0 FMUL.FTZ R47, R25.reuse, R34 ;  /* 0x00000022192f8220 */ /* 0x040fe40000410000 */
[-C--:B------:R-:W-:Y:S01]  /*3eb0*/  @!P0 FMUL.FTZ R3, R25, R24.reuse ;  /* 0x0000001819038220 */ /* 0x080fe20000410000 */
[----:B------:R-:W-:Y:S01]  /*3ec0*/  @!P0 LOP3.LUT R25, R20, 0xffff0000, RZ, 0xc0, !PT ;  /* 0xffff000014198812 */ /* 0x000fe200078ec0ff */
[-C--:B------:R-:W-:Y:S02]  /*3ed0*/  @!P0 FMUL.FTZ R4, R30, R19.reuse ;  /* 0x000000131e048220 */ /* 0x080fe40000410000 */
[----:B------:R-:W-:Y:S01]  /*3ee0*/  @!P0 FFMA.FTZ R52, R36, R19, -R52 ;  /* 0x0000001324348223 */ /* 0x000fe20000010834 */
[C---:B------:R-:W-:Y:S01]  /*3ef0*/  @!P0 SHF.L.U32 R19, R18.reuse, 0x10, RZ ;  /* 0x0000001012138819 */ /* 0x040fe200000006ff */
[----:B------:R-:W-:Y:S01]  /*3f00*/  @!P0 FFMA.FTZ R47, R35, R24, -R47 ;  /* 0x00000018232f8223 */ /* 0x000fe2000001082f */
[----:B------:R-:W-:Y:S01]  /*3f10*/  @!P0 LOP3.LUT R18, R18, 0xffff0000, RZ, 0xc0, !PT ;  /* 0xffff000012128812 */ /* 0x000fe200078ec0ff */
[----:B------:R-:W-:Y:S02]  /*3f20*/  @!P0 IMAD.U32 R24, R20, 0x10000, RZ ;  /* 0x0001000014188824 */ /* 0x000fe400078e00ff */
[C---:B------:R-:W-:Y:S01]  /*3f30*/  @!P0 FMUL.FTZ R60, R25.reuse, R31 ;  /* 0x0000001f193c8220 */ /* 0x040fe20000410000 */
[----:B------:R-:W-:Y:S01]  /*3f40*/  @!P0 F2FP.BF16.PACK_AB R47, R52, R47 ;  /* 0x0000002f342f823e */ /* 0x000fe200000010ff */
[----:B------:R-:W-:Y:S01]  /*3f50*/  @!P0 FMUL.FTZ R53, R24, R29 ;  /* 0x0000001d18358220 */ /* 0x000fe20000410000 */
[----:B------:R-:W-:Y:S01]  /*3f60*/  IADD3 R52, P1, R126, R84, RZ ;  /* 0x000000547e347210 */ /* 0x000fe20007f3e0ff */
[-C--:B------:R-:W-:Y:S01]  /*3f70*/  @!P0 FMUL.FTZ R2, R25, R18.reuse ;  /* 0x0000001219028220 */ /* 0x080fe20000410000 */
[----:B------:R-:W-:Y:S01]  /*3f80*/  @!P0 LOP3.LUT R25, R28, 0xffff0000, RZ, 0xc0, !PT ;  /* 0xffff00001c198812 */ /* 0x000fe200078ec0ff */
[----:B------:R-:W-:Y:S01]  /*3f90*/  @!P0 FFMA.FTZ R60, R33, R18, -R60 ;  /* 0x00000012213c8223 */ /* 0x000fe2000001083c */
[C---:B------:R-:W-:Y:S01]  /*3fa0*/  @!P0 LOP3.LUT R18, R23.reuse, 0xffff0000, RZ, 0xc0, !PT ;  /* 0xffff000017128812 */ /* 0x040fe200078ec0ff */
[-C--:B------:R-:W-:Y:S01]  /*3fb0*/  @!P0 FMUL.FTZ R0, R24, R19.reuse ;  /* 0x0000001318008220 */ /* 0x080fe20000410000 */
[----:B------:R-:W-:Y:S01]  /*3fc0*/  @!P0 LOP3.LUT R28, R22, 0xffff0000, RZ, 0xc0, !PT ;  /* 0xffff0000161c8812 */ /* 0x000fe200078ec0ff */
[----:B------:R-:W-:Y:S02]  /*3fd0*/  @!P0 IMAD.U32 R24, R23, 0x10000, RZ ;  /* 0x0001000017188824 */ /* 0x000fe400078e00ff */
[----:B------:R-:W-:Y:S01]  /*3fe0*/  @!P0 FFMA.FTZ R53, R32, R19, -R53 ;  /* 0x0000001320358223 */ /* 0x000fe20000010835 */
[C---:B------:R-:W-:Y:S01]  /*3ff0*/  @!P0 SHF.L.U32 R19, R13.reuse, 0x10, RZ ;  /* 0x000000100d138819 */ /* 0x040fe200000006ff */
[----:B------:R-:W-:Y:S01]  /*4000*/  @!P0 FMUL.FTZ R63, R24, R42 ;  /* 0x0000002a183f8220 */ /* 0x000fe20000410000 */
[----:B------:R-:W-:Y:S01]  /*4010*/  @!P0 LOP3.LUT R13, R13, 0xffff0000, RZ, 0xc0, !PT ;  /* 0xffff00000d0d8812 */ /* 0x000fe200078ec0ff */
[----:B------:R-:W-:Y:S01]  /*4020*/  @!P0 FMUL.FTZ R62, R18, R43 ;  /* 0x0000002b123e8220 */ /* 0x000fe20000410000 */
[----:B------:R-:W-:Y:S01]  /*4030*/  @!P0 F2FP.BF16.PACK_AB R60, R60, R53 ;  /* 0x000000353c3c823e */ /* 0x000fe200000010ff */
[----:B------:R-:W-:Y:S02]  /*4040*/  @!P0 FMUL.FTZ R78, R28, R41 ;  /* 0x000000291c4e8220 */ /* 0x000fe40000410000 */
[----:B------:R-:W-:Y:S01]  /*4050*/  @!P0 FFMA.FTZ R61, R39, R26, -R61 ;  /* 0x0000001a273d8223 */ /* 0x000fe2000001083d */
[----:B------:R-:W-:Y:S01]  /*4060*/  @!P0 MOV R48, R60 ;  /* 0x0000003c00308202 */ /* 0x000fe20000000f00 */
[----:B------:R-:W-:Y:S02]  /*4070*/  @!P0 FFMA.FTZ R63, R44, R19, -R63 ;  /* 0x000000132c3f8223 */ /* 0x000fe4000001083f */
[----:B------:R-:W-:Y:S02]  /*4080*/  @!P0 FFMA.FTZ R62, R46, R13, -R62 ;  /* 0x0000000d2e3e8223 */ /* 0x000fe4000001083e */
[----:B------:R-:W-:Y:S02]  /*4090*/  @!P0 FFMA.FTZ R78, R40, R25, -R78 ;  /* 0x00000019284e8223 */ /* 0x000fe4000001084e */
[----:B----4-:R-:W-:Y:S01]  /*40a0*/  IMAD.X R53, R127, 0x1, R83, P1 ;  /* 0x000000017f357824 */ /* 0x010fe200008e0653 */
[----:B------:R-:W-:Y:S01]  /*40b0*/  @!P0 F2FP.BF16.PACK_AB R62, R62, R63 ;  /* 0x0000003f3e3e823e */ /* 0x000fe200000010ff */
[----:B------:R-:W-:Y:S01]  /*40c0*/  @!P0 IMAD.MOV.U32 R49, RZ, RZ, R47 ;  /* 0x000000ffff318224 */ /* 0x000fe200078e002f */
[----:B------:R-:W-:Y:S01]  /*40d0*/  @!P0 F2FP.BF16.PACK_AB R61, R78, R61 ;  /* 0x0000003d4e3d823e */ /* 0x000fe200000010ff */
[----:B------:R-:W-:Y:S01]  /*40e0*/  @!P0 FFMA.FTZ R0, R29, R32, R0 ;  /* 0x000000201d008223 */ /* 0x000fe20000010000 */
[----:B------:R-:W-:Y:S01]  /*40f0*/  ISETP.GE.AND P1, PT, R45, c[0x0][0x1d4], PT ;  /* 0x000075002d007a0c */ /* 0x000fe20003f26270 */
[----:B------:R-:W-:Y:S02]  /*4100*/  @!P0 IMAD.MOV.U32 R51, RZ, RZ, R62 ;  /* 0x000000ffff338224 */ /* 0x000fe400078e003e */
[----:B------:R-:W-:Y:S02]  /*4110*/  @!P0 IMAD.MOV.U32 R50, RZ, RZ, R61 ;  /* 0x000000ffff328224 */ /* 0x000fe400078e003d */
[----:B------:R-:W-:Y:S02]  /*4120*/  @!P0 FFMA.FTZ R2, R31, R33, R2 ;  /* 0x000000211f028223 */ /* 0x000fe40000010002 */
[----:B------:R-:W-:Y:S01]  /*4130*/  @!P0 FMUL.FTZ R5, R27, R26 ;  /* 0x0000001a1b058220 */ /* 0x000fe20000410000 */
[----:B------:R1:W-:Y:S01]  /*4140*/  ST.E.128 [R52.64], R48 ;  /* 0x0000003034007985 */ /* 0x0003e2000c101d16 */
[----:B------:R-:W-:Y:S01]  /*4150*/  @!P0 FFMA.FTZ R3, R34, R35, R3 ;  /* 0x0000002322038223 */ /* 0x000fe20000010003 */
[----:B------:R-:W-:Y:S01]  /*4160*/  @!P0 F2FP.BF16.PACK_AB R47, R2, R0 ;  /* 0x00000000022f823e */ /* 0x000fe200000010ff */
[----:B------:R-:W-:Y:S02]  /*4170*/  @!P0 FMUL.FTZ R6, R28, R25 ;  /* 0x000000191c068220 */ /* 0x000fe40000410000 */
[----:B------:R-:W-:Y:S02]  /*4180*/  @!P0 FFMA.FTZ R4, R37, R36, R4 ;  /* 0x0000002425048223 */ /* 0x000fe40000010004 */
[----:B------:R-:W-:Y:S02]  /*4190*/  @!P0 FMUL.FTZ R7, R24, R19 ;  /* 0x0000001318078220 */ /* 0x000fe40000410000 */
[----:B------:R-:W-:Y:S02]  /*41a0*/  @!P0 FFMA.FTZ R5, R38, R39, R5 ;  /* 0x0000002726058223 */ /* 0x000fe40000010005 */
[----:B------:R-:W-:Y:S02]  /*41b0*/  @!P0 FMUL.FTZ R8, R18, R13 ;  /* 0x0000000d12088220 */ /* 0x000fe40000410000 */
[----:B------:R-:W-:Y:S02]  /*41c0*/  @!P0 FFMA.FTZ R6, R41, R40, R6 ;  /* 0x0000002829068223 */ /* 0x000fe40000010006 */
[----:B------:R-:W-:Y:S02]  /*41d0*/  @!P0 FFMA.FTZ R7, R42, R44, R7 ;  /* 0x0000002c2a078223 */ /* 0x000fe40000010007 */
[----:B------:R-:W-:Y:S02]  /*41e0*/  @!P0 FFMA.FTZ R8, R43, R46, R8 ;  /* 0x0000002e2b088223 */ /* 0x000fe40000010008 */
[----:B------:R-:W-:Y:S03]  /*41f0*/  @!P0 IMAD.MOV.U32 R20, RZ, RZ, R47 ;  /* 0x000000ffff148224 */ /* 0x000fe600078e002f */
[----:B------:R-:W-:Y:S05]  /*4200*/  @!P0 F2FP.BF16.PACK_AB R60, R8, R7 ;  /* 0x00000007083c823e */ /* 0x000fea00000010ff */
[----:B------:R-:W-:Y:S01]  /*4210*/  @!P0 IMAD.MOV.U32 R23, RZ, RZ, R60 ;  /* 0x000000ffff178224 */ /* 0x000fe200078e003c */
[----:B-1----:R-:W-:Y:S02]  /*4220*/  @!P0 F2FP.BF16.PACK_AB R53, R6, R5 ;  /* 0x000000050635823e */ /* 0x002fe400000010ff */
[----:B------:R-:W-:Y:S03]  /*4230*/  @!P0 F2FP.BF16.PACK_AB R52, R4, R3 ;  /* 0x000000030434823e */ /* 0x000fe600000010ff */
[----:B------:R-:W-:Y:S01]  /*4240*/  @!P0 IMAD.MOV.U32 R22, RZ, RZ, R53 ;  /* 0x000000ffff168224 */ /* 0x000fe200078e0035 */
[----:B------:R-:W-:Y:S01]  /*4250*/  @!P0 MOV R21, R52 ;  /* 0x0000003400158202 */ /* 0x000fe20000000f00 */
[----:B------:R-:W-:-:S05]  /*4260*/  @P1 BRA `(.L_x_67) ;  /* 0x000001f000001947 */ /* 0x000fca0003800000 */
[C---:B------:R-:W-:Y:S04]  /*4270*/  LEA R2, P0, R45.reuse, R126, 0x1 ;  /* 0x0000007e2d027211 */ /* 0x040fe800078008ff */
[----:B------:R-:W-:Y:S05]  /*4280*/  LEA.HI.X.SX32 R3, R45, R127, 0x1, P0 ;  /* 0x0000007f2d037211 */ /* 0x000fea00000f0eff */
[----:B------:R1:W-:Y:S01]  /*4290*/  ST.E.128 [R2.64], R20 ;  /* 0x0000001402007985 */ /* 0x0003e2000c101d16 */
[----:B------:R-:W-:-:S05]  /*42a0*/  BRA `(.L_x_67) ;  /* 0x000001b000007947 */ /* 0x000fca0003800000 */
.L_x_63:
[----:B------:R1:W3:Y:S01]  /*42b0*/  SHFL.IDX PT, R3, R2, RZ, 0x181f ;  /* 0x00181fff02037589 */ /* 0x0002e200000e0000 */
[----:B------:R-:W-:Y:S03]  /*42c0*/  IADD3 R68, -R72, UR17, RZ ;  /* 0x0000001148447c10 */ /* 0x000fe6000fffe1ff */
[----:B------:R-:W4:Y:S01]  /*42d0*/  SHFL.IDX PT, R55, R55, RZ, 0x181f ;  /* 0x00181fff37377589 */ /* 0x000f2200000e0000 */
[----:B------:R-:W-:Y:S04]  /*42e0*/  IMNMX R68, R68, 0x20, PT ;  /* 0x0000002044447817 */ /* 0x000fe80003800200 */
[----:B------:R-:W-:Y:S11]  /*42f0*/  ISETP.GT.AND P0, PT, R68, R109, PT ;  /* 0x0000006d4400720c */ /* 0x000ff60003f04270 */
[----:B------:R-:W-:Y:S02]  /*4300*/  @!UPT UIADD3 URZ, URZ, URZ, URZ ;  /* 0x0000003f3f3ff290 */ /* 0x000fe4000fffe03f */
[----:B------:R-:W-:-:S05]  /*4310*/  @!P0 BRA `(.L_x_67) ;  /* 0x0000014000008947 */ /* 0x000fca0003800000 */
[C---:B------:R-:W-:Y:S02]  /*4320*/  ISETP.GE.AND P0, PT, R16.reuse, c[0x0][0x1d4], PT ;  /* 0x0000750010007a0c */ /* 0x040fe40003f06270 */
[----:B------:R-:W-:Y:S11]  /*4330*/  ISETP.GE.AND P2, PT, R11, c[0x0][0x1d4], PT ;  /* 0x000075000b007a0c */ /* 0x000ff60003f46270 */
[----:B------:R-:W5:Y:S01]  /*4340*/  @!P0 LDS.128 R4, [R103+0xc080] ;  /* 0x00c0800067048984 */ /* 0x000f620000000c00 */
[C---:B----4-:R-:W-:Y:S04]  /*4350*/  @!P0 LEA R30, P1, R16.reuse, R55, 0x1 ;  /* 0x00000037101e8211 */ /* 0x050fe800078208ff */
[----:B---3--:R-:W-:Y:S02]  /*4360*/  @!P0 LEA.HI.X R31, R16, R3, R17, 0x1, P1 ;  /* 0x00000003101f8211 */ /* 0x008fe400008f0c11 */
[----:B------:R-:W-:Y:S03]  /*4370*/  ISETP.GE.AND P1, PT, R108, c[0x0][0x1d4], PT ;  /* 0x000075006c007a0c */ /* 0x000fe60003f26270 */
[----:B-----5:R-:W-:Y:S01]  /*4380*/  @!P0 ST.E.128 [R30.64], R4 ;  /* 0x000000041e008985 */ /* 0x020fe2000c101d16 */
[C---:B------:R-:W-:Y:S03]  /*4390*/  @!P2 LEA R28, P0, R96.reuse, R55, 0x1 ;  /* 0x00000037601ca211 */ /* 0x040fe600078008ff */
[----:B------:R-:W3:Y:S01]  /*43a0*/  @!P2 LDS.128 R24, [R103+0xd080] ;  /* 0x00d080006718a984 */ /* 0x000ee20000000c00 */
[----:B------:R-:W-:Y:S02]  /*43b0*/  @!P2 LEA.HI.X R29, R96, R3, R87, 0x1, P0 ;  /* 0x00000003601da211 */ /* 0x000fe400000f0c57 */
[----:B------:R-:W-:Y:S03]  /*43c0*/  ISETP.GE.AND P0, PT, R106, c[0x0][0x1d4], PT ;  /* 0x000075006a007a0c */ /* 0x000fe60003f06270 */
[----:B---3--:R-:W-:Y:S01]  /*43d0*/  @!P2 ST.E.128 [R28.64], R24 ;  /* 0x000000181c00a985 */ /* 0x008fe2000c101d16 */
[C---:B------:R-:W-:Y:S03]  /*43e0*/  @!P1 LEA R18, P2, R95.reuse, R55, 0x1 ;  /* 0x000000375f129211 */ /* 0x040fe600078408ff */
[----:B------:R-:W3:Y:S01]  /*43f0*/  @!P1 LDS.128 R20, [R103+0xe080] ;  /* 0x00e0800067149984 */ /* 0x000ee20000000c00 */
[----:B------:R-:W-:Y:S05]  /*4400*/  @!P1 LEA.HI.X R19, R95, R3, R86, 0x1, P2 ;  /* 0x000000035f139211 */ /* 0x000fea00010f0c56 */
[----:B---3--:R-:W-:Y:S01]  /*4410*/  @!P1 ST.E.128 [R18.64], R20 ;  /* 0x0000001412009985 */ /* 0x008fe2000c101d16 */
[C---:B-1----:R-:W-:Y:S03]  /*4420*/  @!P0 LEA R2, P1, R94.reuse, R55, 0x1 ;  /* 0x000000375e028211 */ /* 0x042fe600078208ff */
[----:B------:R-:W1:Y:S01]  /*4430*/  @!P0 LDS.128 R4, [R103+0xf080] ;  /* 0x00f0800067048984 */ /* 0x000e620000000c00 */
[----:B------:R-:W-:Y:S05]  /*4440*/  @!P0 LEA.HI.X R3, R94, R3, R85, 0x1, P1 ;  /* 0x000000035e038211 */ /* 0x000fea00008f0c55 */
[----:B-1----:R1:W-:Y:S04]  /*4450*/  @!P0 ST.E.128 [R2.64], R4 ;  /* 0x0000000402008985 */ /* 0x0023e8000c101d16 */
.L_x_67:
[----:B------:R-:W-:Y:S05]  /*4460*/  BSYNC B1 ;  /* 0x0000000000017941 */ /* 0x000fea0003800000 */
.L_x_62:
[----:B------:R-:W-:Y:S01]  /*4470*/  IMAD.IADD R72, R81, 0x1, -R72 ;  /* 0x0000000151487824 */ /* 0x000fe200078e0a48 */
[----:B------:R-:W-:Y:S04]  /*4480*/  BSSY B0, `(.L_x_78) ;  /* 0x000003c000007945 */ /* 0x000fe80003800000 */
[----:B------:R-:W-:Y:S11]  /*4490*/  ISETP.GE.AND P0, PT, R72, 0x1, PT ;  /* 0x000000014800780c */ /* 0x000ff60003f06270 */
[----:B------:R-:W-:Y:S02]  /*44a0*/  @!UPT UIADD3 URZ, URZ, URZ, URZ ;  /* 0x0000003f3f3ff290 */ /* 0x000fe4000fffe03f */
[----:B-1----:R-:W-:Y:S01]  /*44b0*/  @P0 IMAD.WIDE R4, R102, 0x20, R122 ;  /* 0x0000002066040825 */ /* 0x002fe200078e027a */
[----:B------:R-:W-:Y:S03]  /*44c0*/  @P0 ISETP.NE.U32.AND P2, PT, R101, RZ, PT ;  /* 0x000000ff6500020c */ /* 0x000fe60003f45070 */
[----:B------:R-:W-:Y:S02]  /*44d0*/  @P0 IMAD R0, R5, c[0x0][0x258], RZ ;  /* 0x0000960005000a24 */ /* 0x000fe400078e02ff */
[----:B------:R-:W-:Y:S02]  /*44e0*/  @P0 IMAD.MOV.U32 R78, RZ, RZ, R118 ;  /* 0x000000ffff4e0224 */ /* 0x000fe400078e0076 */
[C---:B------:R-:W-:Y:S02]  /*44f0*/  @P0 IMAD R0, R4.reuse, c[0x0][0x25c], R0 ;  /* 0x0000970004000a24 */ /* 0x040fe400078e0200 */
[----:B---3--:R-:W-:Y:S05]  /*4500*/  @P0 IMAD.WIDE.U32 R2, R4, c[0x0][0x258], R78 ;  /* 0x0000960004020a25 */ /* 0x008fea00078e004e */
[C---:B------:R-:W-:Y:S02]  /*4510*/  @P0 LEA R4, P1, R2.reuse, c[0x0][0x250], 0x1 ;  /* 0x0000940002040a11 */ /* 0x040fe400078208ff */
[----:B------:R-:W-:Y:S04]  /*4520*/  @P0 IADD3 R0, R3, R0, RZ ;  /* 0x0000000003000210 */ /* 0x000fe80007ffe0ff */
[----:B------:R-:W-:Y:S01]  /*4530*/  @P0 LEA.HI.X R5, R2, c[0x0][0x254], R0, 0x1, P1 ;  /* 0x0000950002050a11 */ /* 0x000fe200008f0c00 */
[----:B------:R-:W-:Y:S01]  /*4540*/  IMAD R0, R70, c[0x0][0x208], RZ ;  /* 0x0000820046007a24 */ /* 0x000fe200078e02ff */
[----:B------:R-:W-:Y:S01]  /*4550*/  @P0 ISETP.NE.U32.AND P1, PT, R100, RZ, PT ;  /* 0x000000ff6400020c */ /* 0x000fe20003f25070 */
[----:B------:R-:W-:Y:S02]  /*4560*/  IMAD.WIDE.U32 R2, R71, c[0x0][0x208], RZ ;  /* 0x0000820047027a25 */ /* 0x000fe400078e00ff */
[----:B------:R-:W-:Y:S01]  /*4570*/  @!PT LDS RZ, [RZ] ;  /* 0x00000000fffff984 */ /* 0x000fe20000000800 */
[----:B------:R-:W-:Y:S01]  /*4580*/  @!PT LDS RZ, [RZ] ;  /* 0x00000000fffff984 */ /* 0x000fe20000000800 */
[----:B------:R-:W-:Y:S01]  /*4590*/  @!PT LDS RZ, [RZ] ;  /* 0x00000000fffff984 */ /* 0x000fe20000000800 */
[----:B------:R1:W-:Y:S01]  /*45a0*/  @P0 LDGSTS.E.BYPASS.LTC128B.128 [R103+0x8080], [R4.64], P2 ;  /* 0x0808000004670fae */ /* 0x0003e20009101d56 */
[----:B------:R-:W-:Y:S01]  /*45b0*/  @P0 ISETP.NE.U32.AND P2, PT, R99, RZ, PT ;  /* 0x000000ff6300020c */ /* 0x000fe20003f45070 */
[----:B------:R-:W-:Y:S04]  /*45c0*/  IMAD R0, R71, c[0x0][0x20c], R0 ;  /* 0x0000830047007a24 */ /* 0x000fe800078e0200 */
[----:B------:R-:W-:Y:S02]  /*45d0*/  IMAD.IADD R3, R3, 0x1, R0 ;  /* 0x0000000103037824 */ /* 0x000fe400078e0200 */
[----:B------:R-:W-:Y:S02]  /*45e0*/  IMAD R0, R69, c[0x0][0x218], RZ ;  /* 0x0000860045007a24 */ /* 0x000fe400078e02ff */
[----:B------:R1:W-:Y:S01]  /*45f0*/  @P0 LDGSTS.E.BYPASS.LTC128B.128 [R103+0x9080], [R4.64+0x80], P1 ;  /* 0x0908008004670fae */ /* 0x0003e20008901d56 */
[----:B------:R-:W-:Y:S01]  /*4600*/  @P0 ISETP.NE.U32.AND P1, PT, R98, RZ, PT ;  /* 0x000000ff6200020c */ /* 0x000fe20003f25070 */
[C---:B------:R-:W-:Y:S02]  /*4610*/  IMAD.WIDE.U32 R6, R91.reuse, c[0x0][0x218], R2 ;  /* 0x000086005b067a25 */ /* 0x040fe400078e0002 */
[----:B------:R1:W-:Y:S02]  /*4620*/  @P0 LDGSTS.E.BYPASS.LTC128B.128 [R103+0xa080], [R4.64+0x100], P2 ;  /* 0x0a08010004670fae */ /* 0x0003e40009101d56 */
[----:B------:R-:W-:Y:S08]  /*4630*/  IMAD R0, R91, c[0x0][0x21c], R0 ;  /* 0x000087005b007a24 */ /* 0x000ff000078e0200 */
[----:B------:R1:W-:Y:S01]  /*4640*/  @P0 LDGSTS.E.BYPASS.LTC128B.128 [R103+0xb080], [R4.64+0x180], P1 ;  /* 0x0b08018004670fae */ /* 0x0003e20008901d56 */
[----:B------:R-:W-:Y:S03]  /*4650*/  IADD3 R3, P0, R6, UR32, RZ ;  /* 0x0000002006037c10 */ /* 0x000fe6000ff1e0ff */
[----:B------:R-:W0:Y:S01]  /*4660*/  LDGDEPBAR ;  /* 0x00000000000079af */ /* 0x000e220000000000 */
[----:B------:R-:W-:Y:S02]  /*4670*/  IADD3.X R0, R7, UR25, R0, P0, !PT ;  /* 0x0000001907007c10 */ /* 0x000fe400087fe400 */
[C---:B------:R-:W-:Y:S04]  /*4680*/  LEA R2, P0, R3.reuse, c[0x0][0x1f8], 0x1 ;  /* 0x00007e0003027a11 */ /* 0x040fe800078008ff */
[----:B------:R-:W-:Y:S02]  /*4690*/  LEA.HI.X R13, R3, c[0x0][0x1fc], R0, 0x1, P0 ;  /* 0x00007f00030d7a11 */ /* 0x000fe400000f0c00 */
[----:B------:R1:W3:Y:S01]  /*46a0*/  SHFL.IDX PT, R3, R2, RZ, 0x181f ;  /* 0x00181fff02037589 */ /* 0x0002e200000e0000 */
[----:B------:R-:W-:Y:S03]  /*46b0*/  ISETP.GT.AND P0, PT, R68, R109, PT ;  /* 0x0000006d4400720c */ /* 0x000fe60003f04270 */
[----:B------:R-:W4:Y:S01]  /*46c0*/  SHFL.IDX PT, R13, R13, RZ, 0x181f ;  /* 0x00181fff0d0d7589 */ /* 0x000f2200000e0000 */
[----:B------:R-:W-:Y:S04]  /*46d0*/  DEPBAR.LE SB0, 0x0 ;  /* 0x000080000000791a */ /* 0x000fe80000000000 */
[----:B------:R-:W-:Y:S06]  /*46e0*/  BAR.SYNC.DEFER_BLOCKING 0x0 ;  /* 0x0000000000007b1d */ /* 0x000fec0000010000 */
[----:B------:R-:W-:-:S05]  /*46f0*/  @!P0 BRA `(.L_x_79) ;  /* 0x0000014000008947 */ /* 0x000fca0003800000 */
[C---:B-1-3--:R-:W-:Y:S02]  /*4700*/  ISETP.GE.AND P0, PT, R16.reuse, c[0x0][0x1d4], PT ;  /* 0x0000750010007a0c */ /* 0x04afe40003f06270 */
[----:B------:R-:W-:Y:S11]  /*4710*/  ISETP.GE.AND P2, PT, R11, c[0x0][0x1d4], PT ;  /* 0x000075000b007a0c */ /* 0x000ff60003f46270 */
[----:B------:R-:W1:Y:S01]  /*4720*/  @!P0 LDS.128 R4, [R103+0x8080] ;  /* 0x0080800067048984 */ /* 0x000e620000000c00 */
[C---:B-----5:R-:W-:Y:S04]  /*4730*/  @!P0 LEA R30, P1, R16.reuse, R3, 0x1 ;  /* 0x00000003101e8211 */ /* 0x060fe800078208ff */
[----:B----4-:R-:W-:Y:S02]  /*4740*/  @!P0 LEA.HI.X R31, R16, R13, R17, 0x1, P1 ;  /* 0x0000000d101f8211 */ /* 0x010fe400008f0c11 */
[----:B------:R-:W-:Y:S03]  /*4750*/  ISETP.GE.AND P1, PT, R108, c[0x0][0x1d4], PT ;  /* 0x000075006c007a0c */ /* 0x000fe60003f26270 */
[----:B-1----:R-:W-:Y:S01]  /*4760*/  @!P0 ST.E.128 [R30.64], R4 ;  /* 0x000000041e008985 */ /* 0x002fe2000c101d16 */
[C---:B------:R-:W-:Y:S03]  /*4770*/  @!P2 LEA R28, P0, R96.reuse, R3, 0x1 ;  /* 0x00000003601ca211 */ /* 0x040fe600078008ff */
[----:B------:R-:W1:Y:S01]  /*4780*/  @!P2 LDS.128 R24, [R103+0x9080] ;  /* 0x009080006718a984 */ /* 0x000e620000000c00 */
[----:B------:R-:W-:Y:S02]  /*4790*/  @!P2 LEA.HI.X R29, R96, R13, R87, 0x1, P0 ;  /* 0x0000000d601da211 */ /* 0x000fe400000f0c57 */
[----:B------:R-:W-:Y:S03]  /*47a0*/  ISETP.GE.AND P0, PT, R106, c[0x0][0x1d4], PT ;  /* 0x000075006a007a0c */ /* 0x000fe60003f06270 */
[----:B-1----:R-:W-:Y:S01]  /*47b0*/  @!P2 ST.E.128 [R28.64], R24 ;  /* 0x000000181c00a985 */ /* 0x002fe2000c101d16 */
[C---:B------:R-:W-:Y:S03]  /*47c0*/  @!P1 LEA R18, P2, R95.reuse, R3, 0x1 ;  /* 0x000000035f129211 */ /* 0x040fe600078408ff */
[----:B------:R-:W1:Y:S01]  /*47d0*/  @!P1 LDS.128 R20, [R103+0xa080] ;  /* 0x00a0800067149984 */ /* 0x000e620000000c00 */
[----:B------:R-:W-:Y:S05]  /*47e0*/  @!P1 LEA.HI.X R19, R95, R13, R86, 0x1, P2 ;  /* 0x0000000d5f139211 */ /* 0x000fea00010f0c56 */
[----:B-1----:R-:W-:Y:S01]  /*47f0*/  @!P1 ST.E.128 [R18.64], R20 ;  /* 0x0000001412009985 */ /* 0x002fe2000c101d16 */
[C---:B------:R-:W-:Y:S03]  /*4800*/  @!P0 LEA R2, P1, R94.reuse, R3, 0x1 ;  /* 0x000000035e028211 */ /* 0x040fe600078208ff */
[----:B------:R-:W1:Y:S01]  /*4810*/  @!P0 LDS.128 R4, [R103+0xb080] ;  /* 0x00b0800067048984 */ /* 0x000e620000000c00 */
[----:B------:R-:W-:Y:S05]  /*4820*/  @!P0 LEA.HI.X R3, R94, R13, R85, 0x1, P1 ;  /* 0x0000000d5e038211 */ /* 0x000fea00008f0c55 */
[----:B-1----:R1:W-:Y:S04]  /*4830*/  @!P0 ST.E.128 [R2.64], R4 ;  /* 0x0000000402008985 */ /* 0x0023e8000c101d16 */
.L_x_79:
[----:B-1-3--:R-:W-:Y:S05]  /*4840*/  BSYNC B0 ;  /* 0x0000000000007941 */ /* 0x00afea0003800000 */
.L_x_78:
[C---:B------:R-:W-:Y:S02]  /*4850*/  ISETP.GT.AND P0, PT, R102.reuse, UR8, PT ;  /* 0x0000000866007c0c */ /* 0x040fe4000bf04270 */
[----:B------:R-:W-:Y:S11]  /*4860*/  IADD3 R102, R102, -0x1, RZ ;  /* 0xffffffff66667810 */ /* 0x000ff60007ffe0ff */
[----:B------:R-:W-:Y:S01]  /*4870*/  @P0 SHF.R.S32.HI R3, RZ, 0x1f, R102 ;  /* 0x0000001fff030819 */ /* 0x000fe20000011466 */
[----:B------:R-:W-:Y:S01]  /*4880*/  @P0 IMAD.MOV.U32 R4, RZ, RZ, R120 ;  /* 0x000000ffff040224 */ /* 0x000fe200078e0078 */
[----:B------:R-:W-:Y:S01]  /*4890*/  @P0 ISETP.NE.U32.AND P2, PT, R101, RZ, PT ;  /* 0x000000ff6500020c */ /* 0x000fe20003f45070 */
[----:B------:R-:W-:Y:S02]  /*48a0*/  @P0 IMAD.MOV.U32 R5, RZ, RZ, R125 ;  /* 0x000000ffff050224 */ /* 0x000fe400078e007d */
[C---:B------:R-:W-:Y:S02]  /*48b0*/  @P0 IMAD R0, R102.reuse, UR21, RZ ;  /* 0x0000001566000c24 */ /* 0x040fe4000f8e02ff */
[----:B------:R-:W-:Y:S04]  /*48c0*/  @P0 IMAD.WIDE.U32 R4, R102, UR24, R4 ;  /* 0x0000001866040c25 */ /* 0x000fe8000f8e0004 */
[----:B------:R-:W-:Y:S01]  /*48d0*/  @P0 IMAD R0, R3, UR24, R0 ;  /* 0x0000001803000c24 */ /* 0x000fe2000f8e0200 */
[C---:B------:R-:W-:Y:S03]  /*48e0*/  @P0 LEA R6, P1, R4.reuse, c[0x0][0x220], 0x1 ;  /* 0x0000880004060a11 */ /* 0x040fe600078208ff */
[----:B------:R-:W-:Y:S05]  /*48f0*/  @P0 IMAD.IADD R0, R5, 0x1, R0 ;  /* 0x0000000105000824 */ /* 0x000fea00078e0200 */
[----:B------:R-:W-:Y:S02]  /*4900*/  @P0 LEA.HI.X R7, R4, c[0x0][0x224], R0, 0x1, P1 ;  /* 0x0000890004070a11 */ /* 0x000fe400008f0c00 */
[----:B------:R-:W-:Y:S03]  /*4910*/  @P0 ISETP.NE.U32.AND P1, PT, R100, RZ, PT ;  /* 0x000000ff6400020c */ /* 0x000fe60003f25070 */
[----:B------:R-:W-:Y:S01]  /*4920*/  @!PT LDS RZ, [RZ] ;  /* 0x00000000fffff984 */ /* 0x000fe20000000800 */
[----:B------:R-:W-:Y:S01]  /*4930*/  @!PT LDS RZ, [RZ] ;  /* 0x00000000fffff984 */ /* 0x000fe20000000800 */
[----:B------:R-:W-:Y:S01]  /*4940*/  @!PT LDS RZ, [RZ] ;  /* 0x00000000fffff984 */ /* 0x000fe20000000800 */
[----:B------:R1:W-:Y:S01]  /*4950*/  @P0 LDGSTS.E.BYPASS.LTC128B.128 [R103+0xc080], [R6.64], P2 ;  /* 0x0c08000006670fae */ /* 0x0003e20009101d56 */
[----:B------:R-:W-:Y:S09]  /*4960*/  @P0 ISETP.NE.U32.AND P2, PT, R99, RZ, PT ;  /* 0x000000ff6300020c */ /* 0x000ff20003f45070 */
[----:B------:R1:W-:Y:S01]  /*4970*/  @P0 LDGSTS.E.BYPASS.LTC128B.128 [R103+0xd080], [R6.64+0x80], P1 ;  /* 0x0d08008006670fae */ /* 0x0003e20008901d56 */
[----:B------:R-:W-:Y:S03]  /*4980*/  @P0 ISETP.NE.U32.AND P1, PT, R98, RZ, PT ;  /* 0x000000ff6200020c */ /* 0x000fe60003f25070 */
[----:B------:R1:W-:Y:S10]  /*4990*/  @P0 LDGSTS.E.BYPASS.LTC128B.128 [R103+0xe080], [R6.64+0x100], P2 ;  /* 0x0e08010006670fae */ /* 0x0003f40009101d56 */
[----:B------:R1:W-:Y:S04]  /*49a0*/  @P0 LDGSTS.E.BYPASS.LTC128B.128 [R103+0xf080], [R6.64+0x180], P1 ;  /* 0x0f08018006670fae */ /* 0x0003e80008901d56 */
[----:B------:R-:W0:Y:S01]  /*49b0*/  LDGDEPBAR ;  /* 0x00000000000079af */ /* 0x000e220000000000 */
[----:B------:R-:W-:-:S05]  /*49c0*/  @P0 BRA `(.L_x_80) ;  /* 0xffffd03000000947 */ /* 0x000fca000383ffff */
[----:B------:R-:W-:Y:S06]  /*49d0*/  BAR.SYNC.DEFER_BLOCKING 0x0 ;  /* 0x0000000000007b1d */ /* 0x000fec0000010000 */
.L_x_59:
[----:B-1----:R-:W-:Y:S01]  /*49e0*/  UISETP.GE.AND UP0, UPT, UR11, 0x1, UPT ;  /* 0x000000010b00788c */ /* 0x002fe2000bf06270 */
[----:B------:R-:W-:Y:S01]  /*49f0*/  PLOP3.LUT P2, PT, PT, PT, PT, 0x80, 0x0 ;  /* 0x000000000000781c */ /* 0x000fe20003f4f070 */
[----:B------:R-:W-:Y:S01]  /*4a00*/  CS2R R130, SRZ ;  /* 0x0000000000827805 */ /* 0x000fe2000001ff00 */
[----:B------:R-:W-:Y:S01]  /*4a10*/  CS2R R128, SRZ ;  /* 0x0000000000807805 */ /* 0x000fe2000001ff00 */
[----:B----4-:R-:W-:Y:S01]  /*4a20*/  CS2R R126, SRZ ;  /* 0x00000000007e7805 */ /* 0x010fe2000001ff00 */
[----:B------:R-:W-:Y:S01]  /*4a30*/  CS2R R124, SRZ ;  /* 0x00000000007c7805 */ /* 0x000fe2000001ff00 */
[----:B------:R-:W-:Y:S01]  /*4a40*/  PLOP3.LUT P0, PT, PT, PT, UP0, 0x80, 0x0 ;  /* 0x000000000000781c */ /* 0x000fe20003f0f008 */
        /* <DEDUP_REMOVED lines=23> */
[----:B-----5:R-:W-:Y:S01]  /*4bc0*/  CS2R R76, SRZ ;  /* 0x00000000004c7805 */ /* 0x020fe2000001ff00 */
[----:B------:R-:W-:Y:S01]  /*4bd0*/  CS2R R74, SRZ ;  /* 0x00000000004a7805 */ /* 0x000fe2000001ff00 */
[----:B------:R-:W-:Y:S01]  /*4be0*/  CS2R R72, SRZ ;  /* 0x0000000000487805 */ /* 0x000fe2000001ff00 */
[----:B------:R-:W-:Y:S01]  /*4bf0*/  CS2R R70, SRZ ;  /* 0x0000000000467805 */ /* 0x000fe2000001ff00 */
[----:B------:R-:W-:Y:S01]  /*4c00*/  CS2R R68, SRZ ;  /* 0x0000000000447805 */ /* 0x000fe2000001ff00 */
[----:B------:R-:W-:Y:S01]  /*4c10*/  CS2R R6, SRZ ;  /* 0x0000000000067805 */ /* 0x000fe2000001ff00 */
[----:B------:R-:W-:Y:S01]  /*4c20*/  IMAD.MOV.U32 R4, RZ, RZ, RZ ;  /* 0x000000ffff047224 */ /* 0x000fe200078e00ff */
        /* <DEDUP_REMOVED lines=32> */
[----:B------:R-:W-:Y:S05]  /*4e30*/  @!P0 BRA `(.L_x_81) ;  /* 0x0000c9f000008947 */ /* 0x000fea0003800000 */
[----:B------:R-:W-:Y:S02]  /*4e40*/  ULDC.64 UR4, c[0x0][0x340] ;  /* 0x0000d00000047ab9 */ /* 0x000fe40000000a00 */
[----:B------:R-:W-:-:S02]  /*4e50*/  UISETP.NE.U32.AND UP1, UPT, URZ, UR4, UPT ;  /* 0x000000043f00728c */ /* 0x000fc4000bf25070 */
[----:B------:R-:W-:Y:S02]  /*4e60*/  ULDC.64 UR6, c[0x0][0x340] ;  /* 0x0000d00000067ab9 */ /* 0x000fe40000000a00 */
[----:B------:R-:W-:-:S06]  /*4e70*/  UISETP.NE.AND.EX UP1, UPT, URZ, UR5, UPT, UP1 ;  /* 0x000000053f00728c */ /* 0x000fcc000bf25310 */
[----:B------:R-:W-:-:S05]  /*4e80*/  PLOP3.LUT P1, PT, PT, PT, UP1, 0x80, 0x0 ;  /* 0x000000000000781c */ /* 0x000fca0003f2f018 */
[----:B------:R-:W-:Y:S02]  /*4e90*/  @UP1 UMOV UR4, 0x4 ;  /* 0x0000000400041882 */ /* 0x000fe40000000000 */
[----:B------:R-:W-:-:S06]  /*4ea0*/  @UP1 UIMAD.WIDE UR4, UR20, UR4, UR6 ;  /* 0x00000004140412a5 */ /* 0x000fcc000f8e0206 */
[----:B------:R-:W-:Y:S02]  /*4eb0*/  IMAD.U32 R2, RZ, RZ, UR4 ;  /* 0x00000004ff027e24 */ /* 0x000fe4000f8e00ff */
[----:B------:R-:W-:Y:S01]  /*4ec0*/  IMAD.U32 R3, RZ, RZ, UR5 ;  /* 0x00000005ff037e24 */ /* 0x000fe2000f8e00ff */
[----:B------:R-:W1:Y:S01]  /*4ed0*/  S2R R9, SR_CTAID.X ;  /* 0x0000000000097919 */ /* 0x000e620000002500 */
[----:B------:R-:W-:Y:S02]  /*4ee0*/  USHF.R.S32.HI UR6, URZ, 0x1f, UR16 ;  /* 0x0000001f3f067899 */ /* 0x000fe40008011410 */
[----:B------:R-:W-:Y:S01]  /*4ef0*/  ULDC.64 UR4, c[0x0][0x178] ;  /* 0x00005e0000047ab9 */ /* 0x000fe20000000a00 */
[----:B------:R3:W4:Y:S01]  /*4f00*/  @P1 LDG.E R0, [R2.64] ;  /* 0x0000001602001981 */ /* 0x000722000c1e1900 */
[----:B------:R-:W-:Y:S01]  /*4f10*/  UIMAD UR6, UR6, UR4, URZ ;  /* 0x00000004060672a4 */ /* 0x000fe2000f8e023f */
[----:B------:R-:W-:Y:S01]  /*4f20*/  IMAD.MOV.U32 R4, RZ, RZ, c[0x0][0x2c4] ;  /* 0x0000b100ff047624 */ /* 0x000fe200078e00ff */
[----:B------:R-:W-:Y:S01]  /*4f30*/  UIMAD.WIDE.U32 UR24, UR16, UR4, URZ ;  /* 0x00000004101872a5 */ /* 0x000fe2000f8e003f */
[----:B------:R-:W-:Y:S01]  /*4f40*/  BSSY B0, `(.L_x_82) ;  /* 0x000006a000007945 */ /* 0x000fe20003800000 */
[----:B------:R-:W-:-:S02]  /*4f50*/  UIMAD UR16, UR16, UR5, UR6 ;  /* 0x00000005101072a4 */ /* 0x000fc4000f8e0206 */
[----:B------:R-:W-:Y:S01]  /*4f60*/  ISETP.NE.AND P0, PT, R4, 0x1, PT ;  /* 0x000000010400780c */ /* 0x000fe20003f05270 */
[----:B------:R-:W-:Y:S02]  /*4f70*/  ULDC.64 UR6, c[0x0][0x348] ;  /* 0x0000d20000067ab9 */ /* 0x000fe40000000a00 */
[----:B------:R-:W-:Y:S02]  /*4f80*/  UISETP.NE.U32.AND UP0, UPT, URZ, UR6, UPT ;  /* 0x000000063f00728c */ /* 0x000fe4000bf05070 */
[----:B------:R-:W-:Y:S02]  /*4f90*/  ULDC.64 UR4, c[0x0][0x1b8] ;  /* 0x00006e0000047ab9 */ /* 0x000fe40000000a00 */
[----:B------:R-:W-:Y:S02]  /*4fa0*/  UISETP.NE.AND.EX UP0, UPT, URZ, UR7, UPT, UP0 ;  /* 0x000000073f00728c */ /* 0x000fe4000bf05300 */
[----:B------:R-:W-:Y:S02]  /*4fb0*/  UIADD3 UR17, UR25, UR16, URZ ;  /* 0x0000001019117290 */ /* 0x000fe4000fffe03f */
[----:B------:R-:W-:-:S02]  /*4fc0*/  UIMAD UR6, UR12, UR4, URZ ;  /* 0x000000040c0672a4 */ /* 0x000fc4000f8e023f */
[----:B------:R-:W-:Y:S02]  /*4fd0*/  USHF.R.S32.HI UR7, URZ, 0x1f, UR20 ;  /* 0x0000001f3f077899 */ /* 0x000fe40008011414 */
[----:B------:R-:W-:Y:S02]  /*4fe0*/  UMOV UR16, UR24 ;  /* 0x0000001800107c82 */ /* 0x000fe40008000000 */
[----:B------:R-:W-:Y:S01]  /*4ff0*/  UIMAD UR6, UR13, UR5, UR6 ;  /* 0x000000050d0672a4 */ /* 0x000fe2000f8e0206 */
[----:B---3--:R-:W-:Y:S01]  /*5000*/  SHF.R.S32.HI R3, RZ, 0x1f, R66 ;  /* 0x0000001fff037819 */ /* 0x008fe20000011442 */
[----:B------:R-:W-:Y:S02]  /*5010*/  UIMAD.WIDE.U32 UR16, UR13, UR4, UR16 ;  /* 0x000000040d1072a5 */ /* 0x000fe4000f8e0010 */
[----:B------:R-:W-:Y:S01]  /*5020*/  USEL UR7, UR7, URZ, !UP0 ;  /* 0x0000003f07077287 */ /* 0x000fe2000c000000 */
[CC--:B------:R-:W-:Y:S01]  /*5030*/  LEA.HI R19, R3.reuse, R66.reuse, RZ, 0x3 ;  /* 0x0000004203137211 */ /* 0x0c0fe200078f18ff */
[----:B------:R-:W-:Y:S01]  /*5040*/  ULDC.64 UR4, c[0x0][0x1c0] ;  /* 0x0000700000047ab9 */ /* 0x000fe20000000a00 */
[-C--:B------:R-:W-:Y:S01]  /*5050*/  LEA.HI R22, R3, R66.reuse, RZ, 0x4 ;  /* 0x0000004203167211 */ /* 0x080fe200078f20ff */
[----:B------:R-:W-:Y:S01]  /*5060*/  USEL UR8, UR20, URZ, !UP0 ;  /* 0x0000003f14087287 */ /* 0x000fe2000c000000 */
[----:B------:R-:W-:Y:S01]  /*5070*/  LOP3.LUT R5, R19, 0xfffffff8, RZ, 0xc0, !PT ;  /* 0xfffffff813057812 */ /* 0x000fe200078ec0ff */
[----:B------:R-:W-:Y:S01]  /*5080*/  UIMAD UR7, UR7, UR4, URZ ;  /* 0x00000004070772a4 */ /* 0x000fe2000f8e023f */
[----:B------:R-:W-:Y:S01]  /*5090*/  SHF.R.S32.HI R19, RZ, 0x3, R19 ;  /* 0x00000003ff137819 */ /* 0x000fe20000011413 */
[----:B------:R-:W-:Y:S01]  /*50a0*/  UIADD3 UR17, UR17, UR6, URZ ;  /* 0x0000000611117290 */ /* 0x000fe2000fffe03f */
[----:B------:R-:W-:Y:S01]  /*50b0*/  LEA.HI R40, R3, R66, RZ, 0x6 ;  /* 0x0000004203287211 */ /* 0x000fe200078f30ff */
[----:B------:R-:W-:Y:S01]  /*50c0*/  IMAD.IADD R2, R66, 0x1, -R5 ;  /* 0x0000000142027824 */ /* 0x000fe200078e0a05 */
[----:B------:R-:W-:Y:S01]  /*50d0*/  UIMAD UR5, UR8, UR5, UR7 ;  /* 0x00000005080572a4 */ /* 0x000fe2000f8e0207 */
[----:B------:R-:W-:Y:S01]  /*50e0*/  IMAD.SHL.U32 R43, R19, 0x40, RZ ;  /* 0x00000040132b7824 */ /* 0x000fe200078e00ff */
[----:B------:R-:W-:Y:S01]  /*50f0*/  UIMAD.WIDE.U32 UR16, UR8, UR4, UR16 ;  /* 0x00000004081072a5 */ /* 0x000fe2000f8e0010 */
[----:B------:R-:W-:-:S02]  /*5100*/  IMAD R216, R2, 0x20, R19 ;  /* 0x0000002002d87824 */ /* 0x000fc400078e0213 */
[----:B------:R-:W-:Y:S01]  /*5110*/  ULDC UR4, c[0x0][0x2c4] ;  /* 0x0000b10000047ab9 */ /* 0x000fe20000000800 */
[----:B------:R-:W-:Y:S01]  /*5120*/  IMAD.SHL.U32 R150, R2, 0x8, RZ ;  /* 0x0000000802967824 */ /* 0x000fe200078e00ff */
[----:B------:R-:W-:Y:S01]  /*5130*/  UIADD3 UR5, UR17, UR5, URZ ;  /* 0x0000000511057290 */ /* 0x000fe2000fffe03f */
[----:B-1----:R-:W-:Y:S01]  /*5140*/  IMAD R7, R9, 0x80, R216 ;  /* 0x0000008009077824 */ /* 0x002fe200078e02d8 */
[----:B--2---:R-:W-:Y:S01]  /*5150*/  UIMAD UR19, UR19, UR4, URZ ;  /* 0x00000004131372a4 */ /* 0x004fe2000f8e023f */
[----:B------:R-:W-:Y:S01]  /*5160*/  IMAD.U32 R11, RZ, RZ, UR17 ;  /* 0x00000011ff0b7e24 */ /* 0x000fe2000f8e00ff */
[----:B------:R-:W-:Y:S01]  /*5170*/  LOP3.LUT R43, R43, 0x1c0, RZ, 0xc0, !PT ;  /* 0x000001c02b2b7812 */ /* 0x000fe200078ec0ff */
[----:B------:R-:W-:Y:S01]  /*5180*/  @P0 IMAD.HI.U32 R4, R7, c[0x0][0x2c8], RZ ;  /* 0x0000b20007040a27 */ /* 0x000fe200078e00ff */
[C---:B------:R-:W-:Y:S02]  /*5190*/  IADD3 R17, R150.reuse, 0x40, RZ ;  /* 0x0000004096117810 */ /* 0x040fe40007ffe0ff */
[C---:B------:R-:W-:Y:S01]  /*51a0*/  IADD3 R16, R150.reuse, 0x80, RZ ;  /* 0x0000008096107810 */ /* 0x040fe20007ffe0ff */
[----:B------:R-:W-:Y:S01]  /*51b0*/  IMAD.MOV.U32 R12, RZ, RZ, R7 ;  /* 0x000000ffff0c7224 */ /* 0x000fe200078e0007 */
[----:B------:R-:W-:Y:S01]  /*51c0*/  @P0 SHF.R.U32.HI R12, RZ, c[0x0][0x2cc], R4 ;  /* 0x0000b300ff0c0a19 */ /* 0x000fe20000011604 */
[----:B------:R-:W-:Y:S01]  /*51d0*/  IMAD.U32 R10, RZ, RZ, UR16 ;  /* 0x00000010ff0a7e24 */ /* 0x000fe2000f8e00ff */
[----:B------:R-:W-:Y:S01]  /*51e0*/  SHF.R.U32.HI R41, RZ, 0x3, R43 ;  /* 0x00000003ff297819 */ /* 0x000fe2000001162b */
[----:B------:R-:W-:Y:S01]  /*51f0*/  IMAD.U32 R11, RZ, RZ, UR5 ;  /* 0x00000005ff0b7e24 */ /* 0x000fe2000f8e00ff */
[--C-:B------:R-:W-:Y:S01]  /*5200*/  SHF.R.S32.HI R5, RZ, 0x1f, R12.reuse ;  /* 0x0000001fff057819 */ /* 0x100fe2000001140c */
[----:B------:R-:W-:Y:S01]  /*5210*/  IMAD.MOV R6, RZ, RZ, -R12 ;  /* 0x000000ffff067224 */ /* 0x000fe200078e0a0c */
[----:B------:R-:W-:Y:S01]  /*5220*/  ISETP.GE.AND P3, PT, R150, c[0x0][0x198], PT ;  /* 0x0000660096007a0c */ /* 0x000fe20003f66270 */
[----:B------:R-:W-:Y:S01]  /*5230*/  IMAD R9, R9, 0x80, R19 ;  /* 0x0000008009097824 */ /* 0x000fe200078e0213 */
[----:B------:R-:W-:Y:S01]  /*5240*/  ISETP.GE.AND P4, PT, R17, c[0x0][0x198], PT ;  /* 0x0000660011007a0c */ /* 0x000fe20003f86270 */
[----:B------:R-:W-:Y:S01]  /*5250*/  IMAD R5, R5, c[0x0][0x1b0], RZ ;  /* 0x00006c0005057a24 */ /* 0x000fe200078e02ff */
[----:B------:R-:W-:Y:S01]  /*5260*/  ISETP.GE.AND P6, PT, R16, c[0x0][0x198], PT ;  /* 0x0000660010007a0c */ /* 0x000fe20003fc6270 */
[----:B------:R-:W-:Y:S01]  /*5270*/  IMAD R6, R6, c[0x0][0x2c4], R7 ;  /* 0x0000b10006067a24 */ /* 0x000fe200078e0207 */
[----:B------:R-:W-:Y:S01]  /*5280*/  LOP3.LUT R7, R22, 0xfffffff0, RZ, 0xc0, !PT ;  /* 0xfffffff016077812 */ /* 0x000fe200078ec0ff */
[----:B------:R-:W-:-:S02]  /*5290*/  IMAD R5, R12, c[0x0][0x1b4], R5 ;  /* 0x00006d000c057a24 */ /* 0x000fc400078e0205 */
[----:B------:R-:W-:Y:S01]  /*52a0*/  IMAD.WIDE.U32 R12, R12, c[0x0][0x1b0], R10 ;  /* 0x00006c000c0c7a25 */ /* 0x000fe200078e000a */
[----:B------:R-:W-:-:S03]  /*52b0*/  SHF.R.S32.HI R11, RZ, 0x1f, R6 ;  /* 0x0000001fff0b7819 */ /* 0x000fc60000011406 */
[----:B------:R-:W-:Y:S02]  /*52c0*/  IMAD.IADD R13, R13, 0x1, R5 ;  /* 0x000000010d0d7824 */ /* 0x000fe400078e0205 */
[----:B------:R-:W-:Y:S02]  /*52d0*/  IMAD R11, R11, c[0x0][0x1a8], RZ ;  /* 0x00006a000b0b7a24 */ /* 0x000fe400078e02ff */
[----:B------:R-:W-:Y:S02]  /*52e0*/  IMAD.IADD R8, R66, 0x1, -R7 ;  /* 0x0000000142087824 */ /* 0x000fe400078e0a07 */
[C---:B------:R-:W-:Y:S02]  /*52f0*/  IMAD R11, R6.reuse, c[0x0][0x1ac], R11 ;  /* 0x00006b00060b7a24 */ /* 0x040fe400078e020b */
[----:B------:R-:W-:Y:S01]  /*5300*/  IMAD.WIDE.U32 R6, R6, c[0x0][0x1a8], R12 ;  /* 0x00006a0006067a25 */ /* 0x000fe200078e000c */
[----:B------:R-:W-:-:S03]  /*5310*/  SHF.R.S32.HI R5, RZ, 0x1f, R8 ;  /* 0x0000001fff057819 */ /* 0x000fc60000011408 */
[----:B------:R-:W-:Y:S01]  /*5320*/  IMAD.IADD R10, R7, 0x1, R11 ;  /* 0x00000001070a7824 */ /* 0x000fe200078e020b */
[----:B------:R-:W-:Y:S01]  /*5330*/  LEA R15, P0, R6, c[0x0][0x160], 0x1 ;  /* 0x00005800060f7a11 */ /* 0x000fe200078008ff */
[----:B------:R-:W-:Y:S01]  /*5340*/  IMAD.SHL.U32 R40, R40, 0x8, RZ ;  /* 0x0000000828287824 */ /* 0x000fe200078e00ff */
[----:B------:R-:W-:Y:S02]  /*5350*/  LEA.HI R4, R5, R8, RZ, 0x3 ;  /* 0x0000000805047211 */ /* 0x000fe400078f18ff */
[----:B------:R-:W-:Y:S01]  /*5360*/  LEA.HI.X R10, R6, c[0x0][0x164], R10, 0x1, P0 ;  /* 0x00005900060a7a11 */ /* 0x000fe200000f0c0a */
[----:B------:R1:W2:Y:S01]  /*5370*/  SHFL.IDX PT, R20, R15, RZ, 0x181f ;  /* 0x00181fff0f147589 */ /* 0x0002a200000e0000 */
[----:B------:R-:W-:Y:S02]  /*5380*/  LOP3.LUT R5, R4, 0xfffffff8, RZ, 0xc0, !PT ;  /* 0xfffffff804057812 */ /* 0x000fe400078ec0ff */
[----:B------:R-:W-:Y:S01]  /*5390*/  ISETP.GE.AND P0, PT, R9, UR19, PT ;  /* 0x0000001309007c0c */ /* 0x000fe2000bf06270 */
[----:B------:R1:W3:Y:S01]  /*53a0*/  SHFL.IDX PT, R21, R10, RZ, 0x181f ;  /* 0x00181fff0a157589 */ /* 0x0002e200000e0000 */
[----:B------:R-:W-:Y:S01]  /*53b0*/  IADD3 R6, R150, 0xc0, RZ ;  /* 0x000000c096067810 */ /* 0x000fe20007ffe0ff */
[----:B------:R-:W-:Y:S01]  /*53c0*/  IMAD.IADD R7, R8, 0x1, -R5 ;  /* 0x0000000108077824 */ /* 0x000fe200078e0a05 */
[----:B------:R-:W-:Y:S01]  /*53d0*/  LOP3.LUT R40, R40, 0xfffffe00, RZ, 0xc0, !PT ;  /* 0xfffffe0028287812 */ /* 0x000fe200078ec0ff */
[----:B------:R-:W-:Y:S01]  /*53e0*/  IMAD.MOV.U32 R5, RZ, RZ, 0x20 ;  /* 0x00000020ff057424 */ /* 0x000fe200078e00ff */
[----:B------:R-:W-:-:S02]  /*53f0*/  ISETP.GE.AND P5, PT, R6, c[0x0][0x198], PT ;  /* 0x0000660006007a0c */ /* 0x000fc40003fa6270 */
[----:B------:R-:W-:Y:S01]  /*5400*/  P2R R8, PR, RZ, 0x1 ;  /* 0x00000001ff087803 */ /* 0x000fe20000000000 */
[----:B----4-:R4:W5:Y:S01]  /*5410*/  @P1 R2UR UR7, R0 ;  /* 0x00000000000713c2 */ /* 0x01096200000e0000 */
[----:B------:R-:W-:Y:S01]  /*5420*/  R2P PR, R7, 0x6 ;  /* 0x0000000607007804 */ /* 0x000fe20000000000 */
[----:B-----5:R-:W-:-:S04]  /*5430*/  @!UP1 UMOV UR7, UR20 ;  /* 0x0000001400079c82 */ /* 0x020fc80008000000 */
[----:B------:R-:W-:Y:S02]  /*5440*/  SEL R5, R5, 0xffffffe0, !P2 ;  /* 0xffffffe005057807 */ /* 0x000fe40005000000 */
[----:B----4-:R-:W-:-:S04]  /*5450*/  LOP3.LUT R0, R43, 0x38, R150, 0xf8, !PT ;  /* 0x000000382b007812 */ /* 0x010fc800078ef896 */
[----:B------:R-:W-:Y:S01]  /*5460*/  LOP3.LUT R11, R0, R41, RZ, 0x3c, !PT ;  /* 0x00000029000b7212 */ /* 0x000fe200078e3cff */
[----:B------:R-:W-:-:S04]  /*5470*/  IMAD.MOV.U32 R0, RZ, RZ, 0x10 ;  /* 0x00000010ff007424 */ /* 0x000fc800078e00ff */
[----:B------:R-:W-:Y:S01]  /*5480*/  IMAD.IADD R18, R11, 0x1, R40 ;  /* 0x000000010b127824 */ /* 0x000fe200078e0228 */
[----:B------:R-:W-:Y:S01]  /*5490*/  SEL R0, R0, 0xfffffff0, !P1 ;  /* 0xfffffff000007807 */ /* 0x000fe20004800000 */
[----:B------:R-:W-:Y:S05]  /*54a0*/  @P0 BRA `(.L_x_83) ;  /* 0x0000013000000947 */ /* 0x000fea0003800000 */
[----:B-123--:R-:W-:Y:S01]  /*54b0*/  SHF.R.S32.HI R12, RZ, 0x1f, R17 ;  /* 0x0000001fff0c7819 */ /* 0x00efe20000011411 */
[----:B------:R-:W-:Y:S01]  /*54c0*/  IMAD.SHL.U32 R14, R18, 0x2, RZ ;  /* 0x00000002120e7824 */ /* 0x000fe200078e00ff */
[----:B------:R-:W-:Y:S01]  /*54d0*/  SHF.R.S32.HI R23, RZ, 0x1f, R16 ;  /* 0x0000001fff177819 */ /* 0x000fe20000011410 */
[----:B------:R-:W-:Y:S01]  /*54e0*/  IMAD.WIDE R24, R150, 0x2, R20 ;  /* 0x0000000296187825 */ /* 0x000fe200078e0214 */
[----:B------:R-:W-:Y:S02]  /*54f0*/  SHF.R.S32.HI R11, RZ, 0x1f, R6 ;  /* 0x0000001fff0b7819 */ /* 0x000fe40000011406 */
[----:B------:R-:W-:Y:S02]  /*5500*/  LEA.HI R13, R12, R17, RZ, 0x3 ;  /* 0x000000110c0d7211 */ /* 0x000fe400078f18ff */
[----:B------:R-:W-:Y:S01]  /*5510*/  LEA.HI R12, R23, R16, RZ, 0x3 ;  /* 0x00000010170c7211 */ /* 0x000fe200078f18ff */
[----:B------:R-:W-:Y:S01]  /*5520*/  @!PT LDS RZ, [RZ] ;  /* 0x00000000fffff984 */ /* 0x000fe20000000800 */
[----:B------:R1:W-:Y:S01]  /*5530*/  LDGSTS.E.BYPASS.LTC128B.128 [R14+0x10080], [R24.64], !P3 ;  /* 0x10080000180e7fae */ /* 0x0003e2000d901d56 */
[----:B------:R-:W-:-:S02]  /*5540*/  LEA.HI R11, R11, R6, RZ, 0x3 ;  /* 0x000000060b0b7211 */ /* 0x000fc400078f18ff */
[----:B------:R-:W-:Y:S02]  /*5550*/  LOP3.LUT R13, R13, 0xfffffff8, RZ, 0xc0, !PT ;  /* 0xfffffff80d0d7812 */ /* 0x000fe400078ec0ff */
[----:B------:R-:W-:Y:S02]  /*5560*/  LOP3.LUT R12, R12, 0xfffffff8, RZ, 0xc0, !PT ;  /* 0xfffffff80c0c7812 */ /* 0x000fe400078ec0ff */
[----:B------:R-:W-:Y:S01]  /*5570*/  LOP3.LUT R11, R11, 0xfffffff8, RZ, 0xc0, !PT ;  /* 0xfffffff80b0b7812 */ /* 0x000fe200078ec0ff */
[----:B------:R-:W-:-:S04]  /*5580*/  IMAD.WIDE R26, R13, 0x2, R20 ;  /* 0x000000020d1a7825 */ /* 0x000fc800078e0214 */
[--C-:B------:R-:W-:Y:S01]  /*5590*/  IMAD.WIDE R12, R12, 0x2, R20.reuse ;  /* 0x000000020c0c7825 */ /* 0x100fe200078e0214 */
[----:B------:R1:W-:Y:S03]  /*55a0*/  LDGSTS.E.BYPASS.LTC128B.128 [R14+0x14080], [R26.64], !P4 ;  /* 0x140800001a0e7fae */ /* 0x0003e6000e101d56 */
[----:B------:R-:W-:Y:S01]  /*55b0*/  IMAD.WIDE R20, R11, 0x2, R20 ;  /* 0x000000020b147825 */ /* 0x000fe200078e0214 */
[----:B------:R1:W-:Y:S04]  /*55c0*/  LDGSTS.E.BYPASS.LTC128B.128 [R14+0x18080], [R12.64], !P6 ;  /* 0x180800000c0e7fae */ /* 0x0003e8000f101d56 */
[----:B------:R1:W-:Y:S02]  /*55d0*/  LDGSTS.E.BYPASS.LTC128B.128 [R14+0x1c080], [R20.64], !P5 ;  /* 0x1c080000140e7fae */ /* 0x0003e4000e901d56 */
.L_x_83:
[----:B-123--:R-:W-:Y:S05]  /*55e0*/  BSYNC B0 ;  /* 0x0000000000007941 */ /* 0x00efea0003800000 */
.L_x_82:
[----:B------:R-:W-:Y:S01]  /*55f0*/  IADD3 R11, R9, 0x20, RZ ;  /* 0x00000020090b7810 */ /* 0x000fe20007ffe0ff */
[----:B------:R1:W2:Y:S01]  /*5600*/  SHFL.IDX PT, R21, R10, 0x1, 0x181f ;  /* 0x00381f000a157f89 */ /* 0x0002a200000e0000 */
[----:B------:R-:W-:Y:S02]  /*5610*/  BSSY B0, `(.L_x_84) ;  /* 0x0000017000007945 */ /* 0x000fe40003800000 */
[----:B------:R-:W-:Y:S01]  /*5620*/  ISETP.GE.AND P0, PT, R11, UR19, PT ;  /* 0x000000130b007c0c */ /* 0x000fe2000bf06270 */
[----:B------:R1:W3:-:S12]  /*5630*/  SHFL.IDX PT, R20, R15, 0x1, 0x181f ;  /* 0x00381f000f147f89 */ /* 0x0002d800000e0000 */
[----:B------:R-:W-:Y:S05]  /*5640*/  @P0 BRA `(.L_x_85) ;  /* 0x0000013000000947 */ /* 0x000fea0003800000 */
[----:B------:R-:W-:Y:S01]  /*5650*/  SHF.R.S32.HI R12, RZ, 0x1f, R17 ;  /* 0x0000001fff0c7819 */ /* 0x000fe20000011411 */
[----:B------:R-:W-:Y:S01]  /*5660*/  IMAD.SHL.U32 R14, R18, 0x2, RZ ;  /* 0x00000002120e7824 */ /* 0x000fe200078e00ff */
[----:B------:R-:W-:Y:S01]  /*5670*/  SHF.R.S32.HI R23, RZ, 0x1f, R16 ;  /* 0x0000001fff177819 */ /* 0x000fe20000011410 */
[----:B--23--:R-:W-:Y:S01]  /*5680*/  IMAD.WIDE R24, R150, 0x2, R20 ;  /* 0x0000000296187825 */ /* 0x00cfe200078e0214 */
        /* <DEDUP_REMOVED lines=15> */
.L_x_85:
[----:B------:R-:W-:Y:S05]  /*5780*/  BSYNC B0 ;  /* 0x0000000000007941 */ /* 0x000fea0003800000 */
.L_x_84:
[----:B------:R-:W-:Y:S01]  /*5790*/  IADD3 R11, R9, 0x40, RZ ;  /* 0x00000040090b7810 */ /* 0x000fe20007ffe0ff */
[----:B--2---:R2:W4:Y:S01]  /*57a0*/  SHFL.IDX PT, R21, R10, 0x2, 0x181f ;  /* 0x00581f000a157f89 */ /* 0x00452200000e0000 */
[----:B------:R-:W-:Y:S02]  /*57b0*/  BSSY B0, `(.L_x_86) ;  /* 0x0000017000007945 */ /* 0x000fe40003800000 */
[----:B------:R-:W-:Y:S01]  /*57c0*/  ISETP.GE.AND P0, PT, R11, UR19, PT ;  /* 0x000000130b007c0c */ /* 0x000fe2000bf06270 */
[----:B---3--:R2:W3:-:S12]  /*57d0*/  SHFL.IDX PT, R20, R15, 0x2, 0x181f ;  /* 0x00581f000f147f89 */ /* 0x0084d800000e0000 */
[----:B------:R-:W-:Y:S05]  /*57e0*/  @P0 BRA `(.L_x_87) ;  /* 0x0000013000000947 */ /* 0x000fea0003800000 */
[----:B------:R-:W-:Y:S01]  /*57f0*/  SHF.R.S32.HI R12, RZ, 0x1f, R17 ;  /* 0x0000001fff0c7819 */ /* 0x000fe20000011411 */
[----:B------:R-:W-:Y:S01]  /*5800*/  IMAD.SHL.U32 R14, R18, 0x2, RZ ;  /* 0x00000002120e7824 */ /* 0x000fe200078e00ff */
[----:B------:R-:W-:Y:S01]  /*5810*/  SHF.R.S32.HI R23, RZ, 0x1f, R16 ;  /* 0x0000001fff177819 */ /* 0x000fe20000011410 */
[----:B---34-:R-:W-:Y:S01]  /*5820*/  IMAD.WIDE R24, R150, 0x2, R20 ;  /* 0x0000000296187825 */ /* 0x018fe200078e0214 */
        /* <DEDUP_REMOVED lines=15> */
.L_x_87:
[----:B------:R-:W-:Y:S05]  /*5920*/  BSYNC B0 ;  /* 0x0000000000007941 */ /* 0x000fea0003800000 */
.L_x_86:
[----:B------:R-:W-:Y:S01]  /*5930*/  IADD3 R9, R9, 0x60, RZ ;  /* 0x0000006009097810 */ /* 0x000fe20007ffe0ff */
[----:B---3--:R-:W-:Y:S01]  /*5940*/  SHFL.IDX PT, R24, R15, 0x3, 0x181f ;  /* 0x00781f000f187f89 */ /* 0x008fe200000e0000 */
[----:B------:R-:W-:Y:S01]  /*5950*/  UIADD3 UR6, UR9, -0x20, URZ ;  /* 0xffffffe009067890 */ /* 0x000fe2000fffe03f */
[----:B------:R-:W-:Y:S01]  /*5960*/  IMAD.MOV.U32 R215, RZ, RZ, c[0x0][0x2b8] ;  /* 0x0000ae00ffd77624 */ /* 0x000fe200078e00ff */
[----:B------:R-:W-:Y:S01]  /*5970*/  ISETP.GE.AND P0, PT, R9, UR19, PT ;  /* 0x0000001309007c0c */ /* 0x000fe2000bf06270 */
[----:B------:R3:W5:Y:S01]  /*5980*/  SHFL.IDX PT, R25, R10, 0x3, 0x181f ;  /* 0x00781f000a197f89 */ /* 0x00076200000e0000 */
[----:B------:R-:W-:Y:S01]  /*5990*/  USHF.R.S32.HI UR8, URZ, 0x1f, UR7 ;  /* 0x0000001f3f087899 */ /* 0x000fe20008011407 */
[----:B------:R-:W-:Y:S01]  /*59a0*/  IMAD.MOV.U32 R217, RZ, RZ, RZ ;  /* 0x000000ffffd97224 */ /* 0x000fe200078e00ff */
[----:B------:R-:W-:Y:S01]  /*59b0*/  ISETP.NE.AND P2, PT, R215, 0x1, PT ;  /* 0x00000001d700780c */ /* 0x000fe20003f45270 */
[----:B------:R-:W-:Y:S01]  /*59c0*/  ULDC.64 UR4, c[0x0][0x2b0] ;  /* 0x0000ac0000047ab9 */ /* 0x000fe20000000a00 */
[----:B------:R-:W-:Y:S01]  /*59d0*/  IADD3 R11, R216, UR6, RZ ;  /* 0x00000006d80b7c10 */ /* 0x000fe2000fffe0ff */
[----:B------:R-:W-:-:S02]  /*59e0*/  UIMAD UR8, UR8, UR4, URZ ;  /* 0x00000004080872a4 */ /* 0x000fc4000f8e023f */
[----:B------:R-:W-:Y:S01]  /*59f0*/  UIMAD.WIDE.U32 UR16, UR7, UR4, URZ ;  /* 0x00000004071072a5 */ /* 0x000fe2000f8e003f */
[C---:B------:R-:W-:Y:S01]  /*5a00*/  IADD3 R218, R11.reuse, UR15, RZ ;  /* 0x0000000f0bda7c10 */ /* 0x040fe2000fffe0ff */
[----:B------:R-:W-:Y:S01]  /*5a10*/  UIMAD UR7, UR7, UR5, UR8 ;  /* 0x00000005070772a4 */ /* 0x000fe2000f8e0208 */
[----:B------:R-:W-:Y:S01]  /*5a20*/  ISETP.GE.AND P1, PT, R11, UR11, PT ;  /* 0x0000000b0b007c0c */ /* 0x000fe2000bf26270 */
[----:B------:R-:W-:Y:S01]  /*5a30*/  @!P0 IMAD.SHL.U32 R9, R18, 0x2, RZ ;  /* 0x0000000212098824 */ /* 0x000fe200078e00ff */
[----:B------:R-:W-:Y:S01]  /*5a40*/  @!P0 SHF.R.S32.HI R12, RZ, 0x1f, R17 ;  /* 0x0000001fff0c8819 */ /* 0x000fe20000011411 */
[----:B------:R-:W-:Y:S01]  /*5a50*/  UIADD3 UR7, UR17, UR7, URZ ;  /* 0x0000000711077290 */ /* 0x000fe2000fffe03f */
[----:B------:R-:W-:Y:S01]  /*5a60*/  @!P0 SHF.R.S32.HI R13, RZ, 0x1f, R16 ;  /* 0x0000001fff0d8819 */ /* 0x000fe20000011410 */
[----:B------:R-:W-:Y:S01]  /*5a70*/  ULDC.64 UR4, c[0x0][0x1e8] ;  /* 0x00007a0000047ab9 */ /* 0x000fe20000000a00 */
[----:B------:R-:W-:Y:S01]  /*5a80*/  @!P0 LEA.HI R11, R12, R17, RZ, 0x3 ;  /* 0x000000110c0b8211 */ /* 0x000fe200078f18ff */
[----:B------:R-:W-:Y:S01]  /*5a90*/  @P2 IMAD.HI.U32 R12, R218, c[0x0][0x2bc], RZ ;  /* 0x0000af00da0c2a27 */ /* 0x000fe200078e00ff */
[----:B------:R-:W-:-:S02]  /*5aa0*/  ISETP.GT.OR P1, PT, R216, 0x1f, P1 ;  /* 0x0000001fd800780c */ /* 0x000fc40000f24670 */
[----:B------:R-:W-:Y:S02]  /*5ab0*/  @!P0 LOP3.LUT R11, R11, 0xfffffff8, RZ, 0xc0, !PT ;  /* 0xfffffff80b0b8812 */ /* 0x000fe400078ec0ff */
[----:B-123--:R-:W-:Y:S01]  /*5ac0*/  P2R R10, PR, RZ, 0x4 ;  /* 0x00000004ff0a7803 */ /* 0x00efe20000000000 */
[----:B------:R-:W-:Y:S01]  /*5ad0*/  IMAD.MOV.U32 R10, RZ, RZ, R218 ;  /* 0x000000ffff0a7224 */ /* 0x000fe200078e00da */
[----:B------:R-:W-:Y:S01]  /*5ae0*/  @P2 SHF.R.U32.HI R10, RZ, c[0x0][0x2c0], R12 ;  /* 0x0000b000ff0a2a19 */ /* 0x000fe2000001160c */
[----:B-----5:R-:W-:Y:S01]  /*5af0*/  @!P0 IMAD.WIDE R28, R11, 0x2, R24 ;  /* 0x000000020b1c8825 */ /* 0x020fe200078e0218 */
[----:B------:R-:W-:Y:S02]  /*5b00*/  @!P0 SHF.R.S32.HI R11, RZ, 0x1f, R6 ;  /* 0x0000001fff0b8819 */ /* 0x000fe40000011406 */
[----:B------:R-:W-:Y:S01]  /*5b10*/  @!P0 LEA.HI R12, R13, R16, RZ, 0x3 ;  /* 0x000000100d0c8211 */ /* 0x000fe200078f18ff */
[----:B----4-:R-:W-:Y:S01]  /*5b20*/  @!P0 IMAD.WIDE R20, R150, 0x2, R24 ;  /* 0x0000000296148825 */ /* 0x010fe200078e0218 */
[----:B------:R-:W-:-:S02]  /*5b30*/  @!P0 LEA.HI R11, R11, R6, RZ, 0x3 ;  /* 0x000000060b0b8211 */ /* 0x000fc400078f18ff */
[----:B------:R-:W-:Y:S02]  /*5b40*/  @!P0 LOP3.LUT R12, R12, 0xfffffff8, RZ, 0xc0, !PT ;  /* 0xfffffff80c0c8812 */ /* 0x000fe400078ec0ff */
[----:B------:R-:W-:Y:S01]  /*5b50*/  @!P0 LOP3.LUT R11, R11, 0xfffffff8, RZ, 0xc0, !PT ;  /* 0xfffffff80b0b8812 */ /* 0x000fe200078ec0ff */
[----:B------:R-:W-:Y:S01]  /*5b60*/  @!PT LDS RZ, [RZ] ;  /* 0x00000000fffff984 */ /* 0x000fe20000000800 */
[----:B------:R1:W-:Y:S02]  /*5b70*/  @!P0 LDGSTS.E.BYPASS.LTC128B.128 [R9+0x13080], [R20.64], !P3 ;  /* 0x1308000014098fae */ /* 0x0003e4000d901d56 */
[--C-:B------:R-:W-:Y:S02]  /*5b80*/  @!P0 IMAD.WIDE R26, R12, 0x2, R24.reuse ;  /* 0x000000020c1a8825 */ /* 0x100fe400078e0218 */
[----:B------:R2:W-:Y:S02]  /*5b90*/  @!P0 LDGSTS.E.BYPASS.LTC128B.128 [R9+0x17080], [R28.64], !P4 ;  /* 0x170800001c098fae */ /* 0x0005e4000e101d56 */
[----:B------:R-:W-:Y:S02]  /*5ba0*/  @!P0 IMAD.WIDE R24, R11, 0x2, R24 ;  /* 0x000000020b188825 */ /* 0x000fe400078e0218 */
[----:B------:R2:W-:Y:S04]  /*5bb0*/  @!P0 LDGSTS.E.BYPASS.LTC128B.128 [R9+0x1b080], [R26.64], !P6 ;  /* 0x1b0800001a098fae */ /* 0x0005e8000f101d56 */
[----:B------:R2:W-:Y:S04]  /*5bc0*/  @!P0 LDGSTS.E.BYPASS.LTC128B.128 [R9+0x1f080], [R24.64], !P5 ;  /* 0x1f08000018098fae */ /* 0x0005e8000e901d56 */
[----:B------:R-:W0:Y:S01]  /*5bd0*/  LDGDEPBAR ;  /* 0x00000000000079af */ /* 0x000e220000000000 */
[----:B-1----:R-:W-:-:S04]  /*5be0*/  @!P1 IADD3 R20, P2, R10, UR16, RZ ;  /* 0x000000100a149c10 */ /* 0x002fc8000ff5e0ff */
[----:B------:R-:W-:Y:S02]  /*5bf0*/  @!P1 LEA.HI.X.SX32 R13, R10, UR7, 0x1, P2 ;  /* 0x000000070a0d9c11 */ /* 0x000fe400090f0eff */
[----:B------:R-:W-:-:S04]  /*5c00*/  @!P1 LEA R14, P2, R20, c[0x0][0x2a0], 0x2 ;  /* 0x0000a800140e9a11 */ /* 0x000fc800078410ff */
[----:B------:R-:W-:Y:S01]  /*5c10*/  @!P1 LEA.HI.X R15, R20, c[0x0][0x2a4], R13, 0x2, P2 ;  /* 0x0000a900140f9a11 */ /* 0x000fe200010f140d */
[----:B------:R-:W-:Y:S06]  /*5c20*/  BAR.SYNC.DEFER_BLOCKING 0x0 ;  /* 0x0000000000007b1d */ /* 0x000fec0000010000 */
[----:B------:R-:W3:Y:S01]  /*5c30*/  @!P1 LDG.E R217, [R14.64] ;  /* 0x000000160ed99981 */ /* 0x000ee2000c1e1900 */
[----:B------:R-:W-:Y:S01]  /*5c40*/  IMAD.MOV R11, RZ, RZ, -R10 ;  /* 0x000000ffff0b7224 */ /* 0x000fe200078e0a0a */
[----:B------:R-:W-:Y:S01]  /*5c50*/  UIMAD UR8, UR12, UR4, URZ ;  /* 0x000000040c0872a4 */ /* 0x000fe2000f8e023f */
[----:B--2---:R-:W-:Y:S01]  /*5c60*/  IMAD.U32 R9, RZ, RZ, UR13 ;  /* 0x0000000dff097e24 */ /* 0x004fe2000f8e00ff */
[----:B------:R-:W-:Y:S01]  /*5c70*/  UIMAD.WIDE.U32 UR24, UR13, UR4, URZ ;  /* 0x000000040d1872a5 */ /* 0x000fe2000f8e003f */
[----:B------:R-:W-:Y:S01]  /*5c80*/  IMAD R218, R11, c[0x0][0x2b8], R218 ;  /* 0x0000ae000bda7a24 */ /* 0x000fe200078e02da */
[----:B------:R-:W-:Y:S01]  /*5c90*/  UIMAD UR5, UR13, UR5, UR8 ;  /* 0x000000050d0572a4 */ /* 0x000fe2000f8e0208 */
[----:B------:R-:W-:Y:S01]  /*5ca0*/  ISETP.GE.AND P4, PT, R150, c[0x0][0x1d4], PT ;  /* 0x0000750096007a0c */ /* 0x000fe20003f86270 */
[----:B------:R-:W-:Y:S01]  /*5cb0*/  UIADD3 UR8, UR11, -UR6, URZ ;  /* 0x800000060b087290 */ /* 0x000fe2000fffe03f */
[----:B------:R-:W-:Y:S01]  /*5cc0*/  IMAD.WIDE.U32 R12, R218, c[0x0][0x1e0], RZ ;  /* 0x00007800da0c7a25 */ /* 0x000fe200078e00ff */
[----:B------:R-:W-:Y:S01]  /*5cd0*/  SHF.R.S32.HI R21, RZ, 0x1f, R218 ;  /* 0x0000001fff157819 */ /* 0x000fe200000114da */
[----:B------:R-:W-:Y:S01]  /*5ce0*/  UIADD3 UR6, UR25, UR5, URZ ;  /* 0x0000000519067290 */ /* 0x000fe2000fffe03f */
[----:B------:R-:W-:-:S02]  /*5cf0*/  ISETP.GE.AND P5, PT, R17, c[0x0][0x1d4], PT ;  /* 0x0000750011007a0c */ /* 0x000fc40003fa6270 */
[----:B------:R-:W-:Y:S01]  /*5d00*/  ISETP.GE.AND P3, PT, R16, c[0x0][0x1d4], PT ;  /* 0x0000750010007a0c */ /* 0x000fe20003f66270 */
[----:B------:R-:W-:Y:S01]  /*5d10*/  IMAD R11, R21, c[0x0][0x1e0], RZ ;  /* 0x00007800150b7a24 */ /* 0x000fe200078e02ff */
[----:B------:R-:W-:Y:S01]  /*5d20*/  ISETP.GE.AND P2, PT, R6, c[0x0][0x1d4], PT ;  /* 0x0000750006007a0c */ /* 0x000fe20003f46270 */
[----:B------:R-:W-:Y:S02]  /*5d30*/  ULDC.64 UR4, c[0x0][0x210] ;  /* 0x0000840000047ab9 */ /* 0x000fe40000000a00 */
[----:B------:R-:W-:Y:S01]  /*5d40*/  IMAD R10, R218, c[0x0][0x1e4], R11 ;  /* 0x00007900da0a7a24 */ /* 0x000fe200078e020b */
[----:B------:R-:W-:Y:S02]  /*5d50*/  UIMAD UR12, UR12, UR4, URZ ;  /* 0x000000040c0c72a4 */ /* 0x000fe4000f8e023f */
[----:B------:R-:W-:Y:S01]  /*5d60*/  UIMAD.WIDE.U32 UR26, UR13, UR4, URZ ;  /* 0x000000040d1a72a5 */ /* 0x000fe2000f8e003f */
[----:B------:R-:W-:Y:S01]  /*5d70*/  IMAD.IADD R13, R13, 0x1, R10 ;  /* 0x000000010d0d7824 */ /* 0x000fe200078e020a */
[----:B------:R-:W-:-:S04]  /*5d80*/  UIMAD UR5, UR13, UR5, UR12 ;  /* 0x000000050d0572a4 */ /* 0x000fc8000f8e020c */
[----:B------:R-:W-:Y:S01]  /*5d90*/  UIADD3 UR5, UR27, UR5, URZ ;  /* 0x000000051b057290 */ /* 0x000fe2000fffe03f */
[----:B---3--:R-:W-:Y:S01]  /*5da0*/  SHF.R.S32.HI R20, RZ, 0x1f, R217 ;  /* 0x0000001fff147819 */ /* 0x008fe200000114d9 */
[----:B------:R-:W-:-:S04]  /*5db0*/  IMAD.WIDE.U32 R12, R217, c[0x0][0x1f0], R12 ;  /* 0x00007c00d90c7a25 */ /* 0x000fc800078e000c */
[----:B------:R-:W-:Y:S01]  /*5dc0*/  IMAD R10, R20, c[0x0][0x1f0], RZ ;  /* 0x00007c00140a7a24 */ /* 0x000fe200078e02ff */
[----:B------:R-:W-:Y:S01]  /*5dd0*/  IADD3 R11, P0, R12, UR24, RZ ;  /* 0x000000180c0b7c10 */ /* 0x000fe2000ff1e0ff */
[----:B------:R-:W-:Y:S01]  /*5de0*/  IMAD R9, R9, c[0x0][0x1e8], R12 ;  /* 0x00007a0009097a24 */ /* 0x000fe200078e020c */
[----:B------:R-:W-:Y:S01]  /*5df0*/  IADD3 R12, -R19, UR8, RZ ;  /* 0x00000008130c7c10 */ /* 0x000fe2000fffe1ff */
[----:B------:R-:W-:Y:S01]  /*5e00*/  IMAD R10, R217, c[0x0][0x1f4], R10 ;  /* 0x00007d00d90a7a24 */ /* 0x000fe200078e020a */
[----:B------:R-:W-:Y:S02]  /*5e10*/  LEA RZ, P1, R11, c[0x0][0x1c8], 0x1 ;  /* 0x000072000bff7a11 */ /* 0x000fe400078208ff */
[----:B------:R-:W-:Y:S01]  /*5e20*/  LEA R23, R9, c[0x0][0x1c8], 0x1 ;  /* 0x0000720009177a11 */ /* 0x000fe200078e08ff */
[----:B------:R-:W-:-:S04]  /*5e30*/  IMAD.IADD R10, R13, 0x1, R10 ;  /* 0x000000010d0a7824 */ /* 0x000fc800078e020a */
[----:B------:R-:W-:Y:S01]  /*5e40*/  SHFL.IDX PT, R14, R23, RZ, 0x181f ;  /* 0x00181fff170e7589 */ /* 0x000fe200000e0000 */
[----:B------:R-:W-:Y:S02]  /*5e50*/  IADD3.X R10, R10, UR6, RZ, P0, !PT ;  /* 0x000000060a0a7c10 */ /* 0x000fe400087fe4ff */
[----:B------:R-:W-:Y:S02]  /*5e60*/  ISETP.GE.AND P0, PT, R12, 0x1, PT ;  /* 0x000000010c00780c */ /* 0x000fe40003f06270 */
[----:B------:R-:W-:Y:S02]  /*5e70*/  LEA.HI.X R15, R11, c[0x0][0x1cc], R10, 0x1, P1 ;  /* 0x000073000b0f7a11 */ /* 0x000fe400008f0c0a */
[----:B------:R-:W-:-:S04]  /*5e80*/  ISETP.GT.AND P1, PT, R216, 0x1f, PT ;  /* 0x0000001fd800780c */ /* 0x000fc80003f24270 */
[----:B------:R-:W1:Y:S05]  /*5e90*/  SHFL.IDX PT, R15, R15, RZ, 0x181f ;  /* 0x00181fff0f0f7589 */ /* 0x000e6a00000e0000 */
[----:B------:R-:W-:Y:S01]  /*5ea0*/  @P0 SHF.R.S32.HI R10, RZ, 0x1f, R17 ;  /* 0x0000001fff0a0819 */ /* 0x000fe20000011411 */
[----:B------:R-:W-:Y:S01]  /*5eb0*/  @P0 IMAD.SHL.U32 R12, R18, 0x2, RZ ;  /* 0x00000002120c0824 */ /* 0x000fe200078e00ff */
[----:B------:R-:W-:Y:S02]  /*5ec0*/  @P0 SHF.R.S32.HI R13, RZ, 0x1f, R16 ;  /* 0x0000001fff0d0819 */ /* 0x000fe40000011410 */
[----:B------:R-:W-:Y:S02]  /*5ed0*/  @P0 SHF.R.S32.HI R9, RZ, 0x1f, R6 ;  /* 0x0000001fff090819 */ /* 0x000fe40000011406 */
[----:B------:R-:W-:-:S02]  /*5ee0*/  @P0 LEA.HI R11, R10, R17, RZ, 0x3 ;  /* 0x000000110a0b0211 */ /* 0x000fc400078f18ff */
[----:B------:R-:W-:Y:S02]  /*5ef0*/  @P0 LEA.HI R10, R13, R16, RZ, 0x3 ;  /* 0x000000100d0a0211 */ /* 0x000fe400078f18ff */
[----:B------:R-:W-:Y:S02]  /*5f00*/  @P0 LEA.HI R9, R9, R6, RZ, 0x3 ;  /* 0x0000000609090211 */ /* 0x000fe400078f18ff */
[----:B------:R-:W-:Y:S02]  /*5f10*/  @P0 LOP3.LUT R11, R11, 0xfffffff8, RZ, 0xc0, !PT ;  /* 0xfffffff80b0b0812 */ /* 0x000fe400078ec0ff */
[----:B------:R-:W-:Y:S02]  /*5f20*/  @P0 LOP3.LUT R10, R10, 0xfffffff8, RZ, 0xc0, !PT ;  /* 0xfffffff80a0a0812 */ /* 0x000fe400078ec0ff */
[----:B------:R-:W-:Y:S01]  /*5f30*/  @P0 LOP3.LUT R9, R9, 0xfffffff8, RZ, 0xc0, !PT ;  /* 0xfffffff809090812 */ /* 0x000fe200078ec0ff */
[----:B-1----:R-:W-:-:S04]  /*5f40*/  @P0 IMAD.WIDE R24, R150, 0x2, R14 ;  /* 0x0000000296180825 */ /* 0x002fc800078e020e */
[--C-:B------:R-:W-:Y:S01]  /*5f50*/  @P0 IMAD.WIDE R26, R11, 0x2, R14.reuse ;  /* 0x000000020b1a0825 */ /* 0x100fe200078e020e */
[----:B------:R-:W-:Y:S01]  /*5f60*/  @!PT LDS RZ, [RZ] ;  /* 0x00000000fffff984 */ /* 0x000fe20000000800 */
[----:B------:R1:W-:Y:S03]  /*5f70*/  @P0 LDGSTS.E.BYPASS.LTC128B.128 [R12+0xc080], [R24.64], !P4 ;  /* 0x0c080000180c0fae */ /* 0x0003e6000e101d56 */
[--C-:B------:R-:W-:Y:S01]  /*5f80*/  @P0 IMAD.WIDE R10, R10, 0x2, R14.reuse ;  /* 0x000000020a0a0825 */ /* 0x100fe200078e020e */
[----:B------:R1:W-:Y:S03]  /*5f90*/  @P0 LDGSTS.E.BYPASS.LTC128B.128 [R12+0xd080], [R26.64], !P5 ;  /* 0x0d0800001a0c0fae */ /* 0x0003e6000e901d56 */
[----:B------:R-:W-:Y:S01]  /*5fa0*/  @P0 IMAD.WIDE R14, R9, 0x2, R14 ;  /* 0x00000002090e0825 */ /* 0x000fe200078e020e */
[----:B------:R1:W-:Y:S04]  /*5fb0*/  @P0 LDGSTS.E.BYPASS.LTC128B.128 [R12+0xe080], [R10.64], !P3 ;  /* 0x0e0800000a0c0fae */ /* 0x0003e8000d901d56 */
[----:B------:R1:W-:Y:S01]  /*5fc0*/  @P0 LDGSTS.E.BYPASS.LTC128B.128 [R12+0xf080], [R14.64], !P2 ;  /* 0x0f0800000e0c0fae */ /* 0x0003e2000d101d56 */
[----:B------:R-:W-:-:S03]  /*5fd0*/  ISETP.LT.AND P0, PT, RZ, c[0x0][0x27c], PT ;  /* 0x00009f00ff007a0c */ /* 0x000fc60003f01270 */
[----:B------:R-:W0:Y:S10]  /*5fe0*/  LDGDEPBAR ;  /* 0x00000000000079af */ /* 0x000e340000000000 */
[----:B------:R-:W-:Y:S05]  /*5ff0*/  @P0 BRA `(.L_x_88) ;  /* 0x0000002000000947 */ /* 0x000fea0003800000 */
[----:B------:R-:W-:-:S04]  /*6000*/  DEPBAR.LE SB0, 0x1 ;  /* 0x000080400000791a */ /* 0x000fc80000000000 */
[----:B------:R-:W-:Y:S05]  /*6010*/  BRA `(.L_x_89) ;  /* 0x00006c1000007947 */ /* 0x000fea0003800000 */
.L_x_88:
[----:B-1----:R-:W-:Y:S01]  /*6020*/  SHF.R.S32.HI R10, RZ, 0x1f, R67 ;  /* 0x0000001fff0a7819 */ /* 0x002fe20000011443 */
[C---:B------:R-:W-:Y:S01]  /*6030*/  IMAD.WIDE.U32 R12, R67.reuse, c[0x0][0x280], RZ ;  /* 0x0000a000430c7a25 */ /* 0x040fe200078e00ff */
[----:B------:R-:W-:Y:S01]  /*6040*/  ULDC.U8 UR4, c[0x0][0x298] ;  /* 0x0000a60000047ab9 */ /* 0x000fe20000000000 */
[----:B------:R-:W-:Y:S01]  /*6050*/  BSSY B2, `(.L_x_89) ;  /* 0x00006bd000027945 */ /* 0x000fe20003800000 */
[----:B------:R-:W-:Y:S01]  /*6060*/  SHF.L.U32 R23, R18, 0x1, RZ ;  /* 0x0000000112177819 */ /* 0x000fe200000006ff */
[----:B------:R-:W-:Y:S01]  /*6070*/  IMAD R14, R10, c[0x0][0x280], RZ ;  /* 0x0000a0000a0e7a24 */ /* 0x000fe200078e02ff */
[----:B------:R-:W-:Y:S01]  /*6080*/  LEA R32, P0, R12, c[0x0][0x270], 0x1 ;  /* 0x00009c000c207a11 */ /* 0x000fe200078008ff */
[----:B------:R-:W-:Y:S02]  /*6090*/  IMAD R10, R10, c[0x0][0x290], RZ ;  /* 0x0000a4000a0a7a24 */ /* 0x000fe400078e02ff */
[----:B------:R-:W-:-:S05]  /*60a0*/  IMAD R9, R67, c[0x0][0x284], R14 ;  /* 0x0000a10043097a24 */ /* 0x000fca00078e020e */
[----:B------:R-:W-:-:S04]  /*60b0*/  IADD3 R9, R9, R13, RZ ;  /* 0x0000000d09097210 */ /* 0x000fc80007ffe0ff */
[----:B------:R-:W-:Y:S01]  /*60c0*/  LEA.HI.X R33, R12, c[0x0][0x274], R9, 0x1, P0 ;  /* 0x00009d000c217a11 */ /* 0x000fe200000f0c09 */
[----:B------:R-:W-:-:S04]  /*60d0*/  IMAD.WIDE.U32 R12, R67, c[0x0][0x290], RZ ;  /* 0x0000a400430c7a25 */ /* 0x000fc800078e00ff */
[----:B------:R-:W-:Y:S01]  /*60e0*/  IMAD R9, R67, c[0x0][0x294], R10 ;  /* 0x0000a50043097a24 */ /* 0x000fe200078e020a */
[----:B------:R-:W-:-:S04]  /*60f0*/  LEA R34, P0, R12, c[0x0][0x288], 0x1 ;  /* 0x0000a2000c227a11 */ /* 0x000fc800078008ff */
[----:B------:R-:W-:-:S04]  /*6100*/  IADD3 R9, R9, R13, RZ ;  /* 0x0000000d09097210 */ /* 0x000fc80007ffe0ff */
[----:B------:R-:W-:Y:S02]  /*6110*/  LEA.HI.X R35, R12, c[0x0][0x28c], R9, 0x1, P0 ;  /* 0x0000a3000c237a11 */ /* 0x000fe400000f0c09 */
[----:B------:R-:W-:-:S13]  /*6120*/  ISETP.NE.AND P0, PT, RZ, UR4, PT ;  /* 0x00000004ff007c0c */ /* 0x000fda000bf05270 */
[----:B------:R-:W-:Y:S05]  /*6130*/  @!P0 BRA `(.L_x_90) ;  /* 0x0000320000008947 */ /* 0x000fea0003800000 */
[----:B------:R-:W-:Y:S01]  /*6140*/  ISETP.NE.AND P6, PT, R8, RZ, PT ;  /* 0x000000ff0800720c */ /* 0x000fe20003fc5270 */
[----:B------:R-:W-:Y:S01]  /*6150*/  BSSY B0, `(.L_x_91) ;  /* 0x0000033000007945 */ /* 0x000fe20003800000 */
[----:B------:R-:W-:Y:S01]  /*6160*/  SHF.L.U32 R12, R2, 0x2, RZ ;  /* 0x00000002020c7819 */ /* 0x000fe200000006ff */
[----:B------:R-:W-:Y:S01]  /*6170*/  CS2R R14, SRZ ;  /* 0x00000000000e7805 */ /* 0x000fe2000001ff00 */
[----:B------:R-:W-:Y:S01]  /*6180*/  CS2R R24, SRZ ;  /* 0x0000000000187805 */ /* 0x000fe2000001ff00 */
[----:B------:R-:W-:Y:S01]  /*6190*/  CS2R R26, SRZ ;  /* 0x00000000001a7805 */ /* 0x000fe2000001ff00 */
[----:B------:R-:W-:Y:S01]  /*61a0*/  CS2R R28, SRZ ;  /* 0x00000000001c7805 */ /* 0x000fe2000001ff00 */
[----:B------:R-:W-:Y:S01]  /*61b0*/  CS2R R50, SRZ ;  /* 0x0000000000327805 */ /* 0x000fe2000001ff00 */
[----:B------:R-:W-:Y:S01]  /*61c0*/  CS2R R8, SRZ ;  /* 0x0000000000087805 */ /* 0x000fe2000001ff00 */
[----:B------:R-:W-:Y:S01]  /*61d0*/  CS2R R10, SRZ ;  /* 0x00000000000a7805 */ /* 0x000fe2000001ff00 */
[----:B------:R-:W-:-:S03]  /*61e0*/  CS2R R52, SRZ ;  /* 0x0000000000347805 */ /* 0x000fc6000001ff00 */
[----:B------:R-:W-:Y:S05]  /*61f0*/  @P6 BRA `(.L_x_92) ;  /* 0x0000028000006947 */ /* 0x000fea0003800000 */
[C---:B------:R-:W-:Y:S01]  /*6200*/  ISETP.GE.AND P0, PT, R12.reuse, c[0x0][0x27c], PT ;  /* 0x00009f000c007a0c */ /* 0x040fe20003f06270 */
[----:B------:R-:W-:Y:S01]  /*6210*/  CS2R R28, SRZ ;  /* 0x00000000001c7805 */ /* 0x000fe2000001ff00 */
[----:B------:R-:W-:Y:S01]  /*6220*/  CS2R R52, SRZ ;  /* 0x0000000000347805 */ /* 0x000fe2000001ff00 */
[----:B------:R-:W-:-:S10]  /*6230*/  IADD3 R8, R12, 0x20, RZ ;  /* 0x000000200c087810 */ /* 0x000fd40007ffe0ff */
[----:B------:R-:W-:-:S04]  /*6240*/  @!P0 IMAD.WIDE R30, R12, 0x2, R32 ;  /* 0x000000020c1e8825 */ /* 0x000fc800078e0220 */
[----:B------:R-:W-:Y:S01]  /*6250*/  @!P0 IMAD.WIDE R24, R12, 0x2, R34 ;  /* 0x000000020c188825 */ /* 0x000fe200078e0222 */
[----:B------:R1:W5:Y:S04]  /*6260*/  @!P0 LD.E.64 R28, [R30.64] ;  /* 0x000000161e1c8980 */ /* 0x000368000c101b00 */
[----:B------:R2:W5:Y:S01]  /*6270*/  @!P0 LD.E.64 R52, [R24.64] ;  /* 0x0000001618348980 */ /* 0x000562000c101b00 */
[----:B------:R-:W-:Y:S01]  /*6280*/  ISETP.GE.AND P0, PT, R8, c[0x0][0x27c], PT ;  /* 0x00009f0008007a0c */ /* 0x000fe20003f06270 */
[----:B------:R-:W-:Y:S01]  /*6290*/  CS2R R26, SRZ ;  /* 0x00000000001a7805 */ /* 0x000fe2000001ff00 */
[----:B------:R-:W-:-:S11]  /*62a0*/  CS2R R10, SRZ ;  /* 0x00000000000a7805 */ /* 0x000fd6000001ff00 */
[----:B------:R-:W-:-:S04]  /*62b0*/  @!P0 SHF.R.S32.HI R9, RZ, 0x1f, R8 ;  /* 0x0000001fff098819 */ /* 0x000fc80000011408 */
[----:B------:R-:W-:Y:S02]  /*62c0*/  @!P0 LEA.HI R9, R9, R8, RZ, 0x2 ;  /* 0x0000000809098211 */ /* 0x000fe400078f10ff */
[----:B------:R-:W-:Y:S02]  /*62d0*/  IADD3 R8, R12, 0x40, RZ ;  /* 0x000000400c087810 */ /* 0x000fe40007ffe0ff */
[----:B------:R-:W-:-:S05]  /*62e0*/  @!P0 LOP3.LUT R9, R9, 0xfffffffc, RZ, 0xc0, !PT ;  /* 0xfffffffc09098812 */ /* 0x000fca00078ec0ff */
[----:B------:R-:W-:-:S04]  /*62f0*/  @!P0 IMAD.WIDE R14, R9, 0x2, R32 ;  /* 0x00000002090e8825 */ /* 0x000fc800078e0220 */
[----:B------:R-:W-:Y:S01]  /*6300*/  @!P0 IMAD.WIDE R38, R9, 0x2, R34 ;  /* 0x0000000209268825 */ /* 0x000fe200078e0222 */
[----:B------:R3:W5:Y:S04]  /*6310*/  @!P0 LD.E.64 R26, [R14.64] ;  /* 0x000000160e1a8980 */ /* 0x000768000c101b00 */
[----:B------:R4:W5:Y:S01]  /*6320*/  @!P0 LD.E.64 R10, [R38.64] ;  /* 0x00000016260a8980 */ /* 0x000962000c101b00 */
[----:B------:R-:W-:Y:S01]  /*6330*/  ISETP.GE.AND P0, PT, R8, c[0x0][0x27c], PT ;  /* 0x00009f0008007a0c */ /* 0x000fe20003f06270 */
[----:B--2---:R-:W-:-:S12]  /*6340*/  CS2R R24, SRZ ;  /* 0x0000000000187805 */ /* 0x004fd8000001ff00 */
[----:B------:R-:W-:-:S04]  /*6350*/  @!P0 SHF.R.S32.HI R9, RZ, 0x1f, R8 ;  /* 0x0000001fff098819 */ /* 0x000fc80000011408 */
[----:B------:R-:W-:-:S04]  /*6360*/  @!P0 LEA.HI R9, R9, R8, RZ, 0x2 ;  /* 0x0000000809098211 */ /* 0x000fc800078f10ff */
[----:B------:R-:W-:Y:S02]  /*6370*/  @!P0 LOP3.LUT R13, R9, 0xfffffffc, RZ, 0xc0, !PT ;  /* 0xfffffffc090d8812 */ /* 0x000fe400078ec0ff */
[----:B------:R-:W-:-:S03]  /*6380*/  CS2R R8, SRZ ;  /* 0x0000000000087805 */ /* 0x000fc6000001ff00 */
[----:B-1----:R-:W-:-:S04]  /*6390*/  @!P0 IMAD.WIDE R30, R13, 0x2, R32 ;  /* 0x000000020d1e8825 */ /* 0x002fc800078e0220 */
[----:B------:R-:W-:Y:S01]  /*63a0*/  @!P0 IMAD.WIDE R36, R13, 0x2, R34 ;  /* 0x000000020d248825 */ /* 0x000fe200078e0222 */
[----:B------:R-:W-:Y:S01]  /*63b0*/  IADD3 R13, R12, 0x60, RZ ;  /* 0x000000600c0d7810 */ /* 0x000fe20007ffe0ff */
[----:B------:R4:W5:Y:S04]  /*63c0*/  @!P0 LD.E.64 R24, [R30.64] ;  /* 0x000000161e188980 */ /* 0x000968000c101b00 */
[----:B------:R4:W5:Y:S01]  /*63d0*/  @!P0 LD.E.64 R8, [R36.64] ;  /* 0x0000001624088980 */ /* 0x000962000c101b00 */
[----:B------:R-:W-:Y:S01]  /*63e0*/  ISETP.GE.AND P0, PT, R13, c[0x0][0x27c], PT ;  /* 0x00009f000d007a0c */ /* 0x000fe20003f06270 */
[----:B------:R-:W-:-:S12]  /*63f0*/  CS2R R50, SRZ ;  /* 0x0000000000327805 */ /* 0x000fd8000001ff00 */
[----:B---3--:R-:W-:-:S04]  /*6400*/  @!P0 SHF.R.S32.HI R14, RZ, 0x1f, R13 ;  /* 0x0000001fff0e8819 */ /* 0x008fc8000001140d */
[----:B------:R-:W-:Y:S02]  /*6410*/  @!P0 LEA.HI R13, R14, R13, RZ, 0x2 ;  /* 0x0000000d0e0d8211 */ /* 0x000fe400078f10ff */
[----:B------:R-:W-:Y:S02]  /*6420*/  CS2R R14, SRZ ;  /* 0x00000000000e7805 */ /* 0x000fe4000001ff00 */
[----:B------:R-:W-:-:S05]  /*6430*/  @!P0 LOP3.LUT R13, R13, 0xfffffffc, RZ, 0xc0, !PT ;  /* 0xfffffffc0d0d8812 */ /* 0x000fca00078ec0ff */
[----:B------:R-:W-:-:S04]  /*6440*/  @!P0 IMAD.WIDE R32, R13, 0x2, R32 ;  /* 0x000000020d208825 */ /* 0x000fc800078e0220 */
[----:B------:R-:W-:Y:S01]  /*6450*/  @!P0 IMAD.WIDE R34, R13, 0x2, R34 ;  /* 0x000000020d228825 */ /* 0x000fe200078e0222 */
[----:B------:R4:W5:Y:S04]  /*6460*/  @!P0 LD.E.64 R14, [R32.64] ;  /* 0x00000016200e8980 */ /* 0x000968000c101b00 */
[----:B------:R4:W5:Y:S02]  /*6470*/  @!P0 LD.E.64 R50, [R34.64] ;  /* 0x0000001622328980 */ /* 0x000964000c101b00 */
.L_x_92:
[----:B------:R-:W-:Y:S05]  /*6480*/  BSYNC B0 ;  /* 0x0000000000007941 */ /* 0x000fea0003800000 */
.L_x_91:
[----:B------:R-:W-:Y:S01]  /*6490*/  UIMAD UR4, UR14, -0x80, UR19 ;  /* 0xffffff800e0478a4 */ /* 0x000fe2000f8e0213 */
[----:B-----5:R-:W-:Y:S01]  /*64a0*/  IMAD.MOV.U32 R48, RZ, RZ, R28 ;  /* 0x000000ffff307224 */ /* 0x020fe200078e001c */
[--C-:B----4-:R-:W-:Y:S01]  /*64b0*/  SHF.R.U64 R36, R28, 0x10, R29.reuse ;  /* 0x000000101c247819 */ /* 0x110fe2000000121d */
[--C-:B------:R-:W-:Y:S01]  /*64c0*/  IMAD.MOV.U32 R47, RZ, RZ, R29.reuse ;  /* 0x000000ffff2f7224 */ /* 0x100fe200078e001d */
[----:B------:R-:W-:Y:S01]  /*64d0*/  UISETP.LT.AND UP0, UPT, UR4, 0x80, UPT ;  /* 0x000000800400788c */ /* 0x000fe2000bf01270 */
[----:B------:R-:W-:Y:S01]  /*64e0*/  SHF.R.U32.HI R35, RZ, 0x10, R29 ;  /* 0x00000010ff237819 */ /* 0x000fe2000001161d */
[--C-:B------:R-:W-:Y:S01]  /*64f0*/  IMAD.MOV.U32 R45, RZ, RZ, R27.reuse ;  /* 0x000000ffff2d7224 */ /* 0x100fe200078e001b */
[--C-:B------:R-:W-:Y:S01]  /*6500*/  SHF.R.U64 R32, R26, 0x10, R27.reuse ;  /* 0x000000101a207819 */ /* 0x100fe2000000121b */
[----:B------:R-:W-:Y:S01]  /*6510*/  USEL UR4, UR4, 0x80, UP0 ;  /* 0x0000008004047887 */ /* 0x000fe20008000000 */
[----:B------:R-:W-:Y:S01]  /*6520*/  SHF.R.U32.HI R31, RZ, 0x10, R27 ;  /* 0x00000010ff1f7819 */ /* 0x000fe2000001161b */
[----:B------:R-:W-:Y:S01]  /*6530*/  IMAD.MOV.U32 R46, RZ, RZ, R26 ;  /* 0x000000ffff2e7224 */ /* 0x000fe200078e001a */
[--C-:B------:R-:W-:Y:S01]  /*6540*/  SHF.R.U64 R28, R24, 0x10, R25.reuse ;  /* 0x00000010181c7819 */ /* 0x100fe20000001219 */
[--C-:B------:R-:W-:Y:S01]  /*6550*/  IMAD.MOV.U32 R43, RZ, RZ, R25.reuse ;  /* 0x000000ffff2b7224 */ /* 0x100fe200078e0019 */
[----:B------:R-:W-:Y:S01]  /*6560*/  SHF.R.U32.HI R27, RZ, 0x10, R25 ;  /* 0x00000010ff1b7819 */ /* 0x000fe20000011619 */
[----:B------:R-:W-:Y:S01]  /*6570*/  IMAD.MOV.U32 R38, RZ, RZ, R10 ;  /* 0x000000ffff267224 */ /* 0x000fe200078e000a */
[----:B------:R-:W-:Y:S01]  /*6580*/  ISETP.GE.AND P0, PT, R19, UR4, PT ;  /* 0x0000000413007c0c */ /* 0x000fe2000bf06270 */
[--C-:B------:R-:W-:Y:S01]  /*6590*/  IMAD.MOV.U32 R37, RZ, RZ, R11.reuse ;  /* 0x000000ffff257224 */ /* 0x100fe200078e000b */
[--C-:B------:R-:W-:Y:S01]  /*65a0*/  SHF.R.U64 R30, R10, 0x10, R11.reuse ;  /* 0x000000100a1e7819 */ /* 0x100fe2000000120b */
[----:B------:R-:W-:Y:S01]  /*65b0*/  IMAD.MOV.U32 R44, RZ, RZ, R24 ;  /* 0x000000ffff2c7224 */ /* 0x000fe200078e0018 */
[----:B------:R-:W-:Y:S01]  /*65c0*/  SHF.R.U32.HI R29, RZ, 0x10, R11 ;  /* 0x00000010ff1d7819 */ /* 0x000fe2000001160b */
[----:B------:R-:W-:Y:S01]  /*65d0*/  IMAD.MOV.U32 R11, RZ, RZ, R8 ;  /* 0x000000ffff0b7224 */ /* 0x000fe200078e0008 */
[--C-:B------:R-:W-:Y:S01]  /*65e0*/  SHF.R.U64 R26, R8, 0x10, R9.reuse ;  /* 0x00000010081a7819 */ /* 0x100fe20000001209 */
[--C-:B------:R-:W-:Y:S01]  /*65f0*/  IMAD.MOV.U32 R10, RZ, RZ, R9.reuse ;  /* 0x000000ffff0a7224 */ /* 0x100fe200078e0009 */
        /* <DEDUP_REMOVED lines=13> */
[----:B------:R-:W-:-:S04]  /*66d0*/  DEPBAR.LE SB0, 0x1 ;  /* 0x000080400000791a */ /* 0x000fc80000000000 */
[----:B------:R-:W-:Y:S01]  /*66e0*/  BSSY B1, `(.L_x_93) ;  /* 0x00000bc000017945 */ /* 0x000fe20003800000 */
[----:B------:R-:W-:Y:S02]  /*66f0*/  PRMT R36, R48, 0x5410, R36 ;  /* 0x0000541030247816 */ /* 0x000fe40000000024 */
[----:B------:R-:W-:Y:S02]  /*6700*/  PRMT R35, R47, 0x5410, R35 ;  /* 0x000054102f237816 */ /* 0x000fe40000000023 */
[----:B------:R-:W-:Y:S02]  /*6710*/  PRMT R32, R46, 0x5410, R32 ;  /* 0x000054102e207816 */ /* 0x000fe40000000020 */
[----:B------:R-:W-:Y:S02]  /*6720*/  PRMT R31, R45, 0x5410, R31 ;  /* 0x000054102d1f7816 */ /* 0x000fe4000000001f */
[----:B------:R-:W-:Y:S02]  /*6730*/  PRMT R28, R44, 0x5410, R28 ;  /* 0x000054102c1c7816 */ /* 0x000fe4000000001c */
[----:B------:R-:W-:-:S02]  /*6740*/  PRMT R27, R43, 0x5410, R27 ;  /* 0x000054102b1b7816 */ /* 0x000fc4000000001b */
        /* <DEDUP_REMOVED lines=9> */
[----:B------:R-:W-:Y:S01]  /*67e0*/  PRMT R13, R8, 0x5410, R13 ;  /* 0x00005410080d7816 */ /* 0x000fe2000000000d */
[----:B------:R-:W-:Y:S06]  /*67f0*/  BAR.SYNC.DEFER_BLOCKING 0x0 ;  /* 0x0000000000007b1d */ /* 0x000fec0000010000 */
[----:B------:R-:W-:Y:S05]  /*6800*/  @P0 BRA `(.L_x_94) ;  /* 0x00000a9000000947 */ /* 0x000fea0003800000 */
[----:B------:R-:W-:Y:S01]  /*6810*/  ISETP.GE.AND P0, PT, R12, c[0x0][0x27c], PT ;  /* 0x00009f000c007a0c */ /* 0x000fe20003f06270 */
[----:B------:R-:W-:-:S12]  /*6820*/  BSSY B0, `(.L_x_95) ;  /* 0x0000028000007945 */ /* 0x000fd80003800000 */
[----:B------:R-:W-:Y:S05]  /*6830*/  @P0 BRA `(.L_x_96) ;  /* 0x0000026000000947 */ /* 0x000fea0003800000 */
[----:B------:R-:W1:Y:S01]  /*6840*/  LDS.128 R8, [R23+0x10080] ;  /* 0x0100800017087984 */ /* 0x000e620000000c00 */
[----:B------:R-:W-:Y:S01]  /*6850*/  SHF.L.U32 R42, R36, 0x10, RZ ;  /* 0x00000010242a7819 */ /* 0x000fe200000006ff */
[C---:B------:R-:W-:Y:S01]  /*6860*/  IMAD.U32 R40, R34.reuse, 0x10000, RZ ;  /* 0x0001000022287824 */ /* 0x040fe200078e00ff */
[----:B------:R-:W-:Y:S02]  /*6870*/  LOP3.LUT R39, R34, 0xffff0000, RZ, 0xc0, !PT ;  /* 0xffff000022277812 */ /* 0x000fe400078ec0ff */
[----:B------:R-:W-:Y:S02]  /*6880*/  LOP3.LUT R41, R36, 0xffff0000, RZ, 0xc0, !PT ;  /* 0xffff000024297812 */ /* 0x000fe400078ec0ff */
[C---:B-1----:R-:W-:Y:S02]  /*6890*/  LOP3.LUT R37, R8.reuse, 0xffff0000, RZ, 0xc0, !PT ;  /* 0xffff000008257812 */ /* 0x042fe400078ec0ff */
[----:B------:R-:W-:Y:S02]  /*68a0*/  LOP3.LUT R46, R9, 0xffff0000, RZ, 0xc0, !PT ;  /* 0xffff0000092e7812 */ /* 0x000fe400078ec0ff */
[----:B------:R-:W-:-:S02]  /*68b0*/  SHF.L.U32 R38, R8, 0x10, RZ ;  /* 0x0000001008267819 */ /* 0x000fc400000006ff */
[----:B------:R-:W-:Y:S01]  /*68c0*/  SHF.L.U32 R8, R9, 0x10, RZ ;  /* 0x0000001009087819 */ /* 0x000fe200000006ff */
[C---:B------:R-:W-:Y:S01]  /*68d0*/  FMUL.FTZ R9, R37.reuse, R40 ;  /* 0x0000002825097220 */ /* 0x040fe20000410000 */
[C---:B------:R-:W-:Y:S01]  /*68e0*/  SHF.L.U32 R44, R10.reuse, 0x10, RZ ;  /* 0x000000100a2c7819 */ /* 0x040fe200000006ff */
[-C--:B------:R-:W-:Y:S01]  /*68f0*/  FMUL.FTZ R37, R37, R42.reuse ;  /* 0x0000002a25257220 */ /* 0x080fe20000410000 */
[----:B------:R-:W-:Y:S01]  /*6900*/  LOP3.LUT R43, R10, 0xffff0000, RZ, 0xc0, !PT ;  /* 0xffff00000a2b7812 */ /* 0x000fe200078ec0ff */
[C---:B------:R-:W-:Y:S01]  /*6910*/  IMAD.U32 R10, R11.reuse, 0x10000, RZ ;  /* 0x000100000b0a7824 */ /* 0x040fe200078e00ff */
[----:B------:R-:W-:Y:S01]  /*6920*/  LOP3.LUT R45, R11, 0xffff0000, RZ, 0xc0, !PT ;  /* 0xffff00000b2d7812 */ /* 0x000fe200078ec0ff */
[----:B------:R-:W-:Y:S02]  /*6930*/  FMUL.FTZ R11, R46, R39 ;  /* 0x000000272e0b7220 */ /* 0x000fe40000410000 */
[C---:B------:R-:W-:Y:S01]  /*6940*/  FFMA.FTZ R9, R38.reuse, R42, -R9 ;  /* 0x0000002a26097223 */ /* 0x040fe20000010809 */
[----:B------:R-:W-:Y:S01]  /*6950*/  SHF.L.U32 R42, R35, 0x10, RZ ;  /* 0x00000010232a7819 */ /* 0x000fe200000006ff */
[----:B------:R-:W-:Y:S01]  /*6960*/  FFMA.FTZ R38, R38, R40, R37 ;  /* 0x0000002826267223 */ /* 0x000fe20000010025 */
[C---:B------:R-:W-:Y:S01]  /*6970*/  SHF.L.U32 R40, R33.reuse, 0x10, RZ ;  /* 0x0000001021287819 */ /* 0x040fe200000006ff */
[-C--:B------:R-:W-:Y:S01]  /*6980*/  FMUL.FTZ R46, R46, R41.reuse ;  /* 0x000000292e2e7220 */ /* 0x080fe20000410000 */
[----:B------:R-:W-:Y:S01]  /*6990*/  LOP3.LUT R37, R33, 0xffff0000, RZ, 0xc0, !PT ;  /* 0xffff000021257812 */ /* 0x000fe200078ec0ff */
[C---:B------:R-:W-:Y:S01]  /*69a0*/  FFMA.FTZ R11, R8.reuse, R41, -R11 ;  /* 0x00000029080b7223 */ /* 0x040fe2000001080b */
[----:B------:R-:W-:Y:S01]  /*69b0*/  LOP3.LUT R41, R35, 0xffff0000, RZ, 0xc0, !PT ;  /* 0xffff000023297812 */ /* 0x000fe200078ec0ff */
[----:B------:R-:W-:-:S02]  /*69c0*/  FFMA.FTZ R46, R8, R39, R46 ;  /* 0x00000027082e7223 */ /* 0x000fc4000001002e */
[----:B------:R-:W-:Y:S02]  /*69d0*/  FMUL.FTZ R39, R43, R40 ;  /* 0x000000282b277220 */ /* 0x000fe40000410000 */
[----:B------:R-:W-:Y:S02]  /*69e0*/  FMUL.FTZ R8, R45, R37 ;  /* 0x000000252d087220 */ /* 0x000fe40000410000 */
[-C--:B------:R-:W-:Y:S02]  /*69f0*/  FMUL.FTZ R43, R43, R42.reuse ;  /* 0x0000002a2b2b7220 */ /* 0x080fe40000410000 */
[----:B------:R-:W-:Y:S02]  /*6a00*/  FMUL.FTZ R45, R45, R41 ;  /* 0x000000292d2d7220 */ /* 0x000fe40000410000 */
[C---:B------:R-:W-:Y:S02]  /*6a10*/  FFMA.FTZ R39, R44.reuse, R42, -R39 ;  /* 0x0000002a2c277223 */ /* 0x040fe40000010827 */
[----:B------:R-:W-:-:S02]  /*6a20*/  FFMA.FTZ R40, R44, R40, R43 ;  /* 0x000000282c287223 */ /* 0x000fc4000001002b */
[----:B------:R-:W-:Y:S01]  /*6a30*/  FFMA.FTZ R41, R10, R41, -R8 ;  /* 0x000000290a297223 */ /* 0x000fe20000010808 */
[----:B------:R-:W-:Y:S01]  /*6a40*/  F2FP.BF16.PACK_AB R8, R38, R9 ;  /* 0x000000092608723e */ /* 0x000fe200000010ff */
[----:B------:R-:W-:Y:S01]  /*6a50*/  FFMA.FTZ R42, R10, R37, R45 ;  /* 0x000000250a2a7223 */ /* 0x000fe2000001002d */
[----:B------:R-:W-:Y:S02]  /*6a60*/  F2FP.BF16.PACK_AB R9, R46, R11 ;  /* 0x0000000b2e09723e */ /* 0x000fe400000010ff */
[----:B------:R-:W-:Y:S02]  /*6a70*/  F2FP.BF16.PACK_AB R10, R40, R39 ;  /* 0x00000027280a723e */ /* 0x000fe400000010ff */
[----:B------:R-:W-:-:S05]  /*6a80*/  F2FP.BF16.PACK_AB R11, R42, R41 ;  /* 0x000000292a0b723e */ /* 0x000fca00000010ff */
[----:B------:R1:W-:Y:S02]  /*6a90*/  STS.128 [R23+0x10080], R8 ;  /* 0x0100800817007388 */ /* 0x0003e40000000c00 */
.L_x_96:
[----:B------:R-:W-:Y:S05]  /*6aa0*/  BSYNC B0 ;  /* 0x0000000000007941 */ /* 0x000fea0003800000 */
.L_x_95:
[----:B-1----:R-:W-:Y:S01]  /*6ab0*/  IADD3 R8, R12, 0x20, RZ ;  /* 0x000000200c087810 */ /* 0x002fe20007ffe0ff */
[----:B------:R-:W-:Y:S03]  /*6ac0*/  BSSY B0, `(.L_x_97) ;  /* 0x0000029000007945 */ /* 0x000fe60003800000 */
[----:B------:R-:W-:-:S13]  /*6ad0*/  ISETP.GE.AND P0, PT, R8, c[0x0][0x27c], PT ;  /* 0x00009f0008007a0c */ /* 0x000fda0003f06270 */
        /* <DEDUP_REMOVED lines=39> */
.L_x_98:
[----:B------:R-:W-:Y:S05]  /*6d50*/  BSYNC B0 ;  /* 0x0000000000007941 */ /* 0x000fea0003800000 */
.L_x_97:
        /* <DEDUP_REMOVED lines=42> */
.L_x_100:
[----:B------:R-:W-:Y:S05]  /*7000*/  BSYNC B0 ;  /* 0x0000000000007941 */ /* 0x000fea0003800000 */
.L_x_99:
[----:B-1----:R-:W-:-:S04]  /*7010*/  IADD3 R8, R12, 0x60, RZ ;  /* 0x000000600c087810 */ /* 0x002fc80007ffe0ff */
        /* <DEDUP_REMOVED lines=40> */
.L_x_94:
[----:B------:R-:W-:Y:S05]  /*72a0*/  BSYNC B1 ;  /* 0x0000000000017941 */ /* 0x000fea0003800000 */
.L_x_93:
[----:B-1----:R-:W-:Y:S01]  /*72b0*/  IADD3 R8, R19, 0x20, RZ ;  /* 0x0000002013087810 */ /* 0x002fe20007ffe0ff */
[----:B------:R-:W-:Y:S03]  /*72c0*/  BSSY B1, `(.L_x_101) ;  /* 0x00000ac000017945 */ /* 0x000fe60003800000 */
[----:B------:R-:W-:-:S13]  /*72d0*/  ISETP.GE.AND P0, PT, R8, UR4, PT ;  /* 0x0000000408007c0c */ /* 0x000fda000bf06270 */
[----:B------:R-:W-:Y:S05]  /*72e0*/  @P0 BRA `(.L_x_102) ;  /* 0x00000a9000000947 */ /* 0x000fea0003800000 */
[----:B------:R-:W-:Y:S01]  /*72f0*/  ISETP.GE.AND P0, PT, R12, c[0x0][0x27c], PT ;  /* 0x00009f000c007a0c */ /* 0x000fe20003f06270 */
[----:B------:R-:W-:-:S12]  /*7300*/  BSSY B0, `(.L_x_103) ;  /* 0x0000028000007945 */ /* 0x000fd80003800000 */
[----:B------:R-:W-:Y:S05]  /*7310*/  @P0 BRA `(.L_x_104) ;  /* 0x0000026000000947 */ /* 0x000fea0003800000 */
[----:B------:R-:W1:Y:S01]  /*7320*/  LDS.128 R8, [R23+0x11080] ;  /* 0x0110800017087984 */ /* 0x000e620000000c00 */
[----:B------:R-:W-:Y:S01]  /*7330*/  SHF.L.U32 R40, R36, 0x10, RZ ;  /* 0x0000001024287819 */ /* 0x000fe200000006ff */
[----:B------:R-:W-:Y:S01]  /*7340*/  IMAD.U32 R39, R34, 0x10000, RZ ;  /* 0x0001000022277824 */ /* 0x000fe200078e00ff */
[----:B------:R-:W-:Y:S02]  /*7350*/  LOP3.LUT R41, R36, 0xffff0000, RZ, 0xc0, !PT ;  /* 0xffff000024297812 */ /* 0x000fe400078ec0ff */
[C---:B-1----:R-:W-:Y:S02]  /*7360*/  SHF.L.U32 R38, R8.reuse, 0x10, RZ ;  /* 0x0000001008267819 */ /* 0x042fe400000006ff */
[----:B------:R-:W-:Y:S02]  /*7370*/  LOP3.LUT R37, R8, 0xffff0000, RZ, 0xc0, !PT ;  /* 0xffff000008257812 */ /* 0x000fe400078ec0ff */
[C---:B------:R-:W-:Y:S02]  /*7380*/  SHF.L.U32 R8, R9.reuse, 0x10, RZ ;  /* 0x0000001009087819 */ /* 0x040fe400000006ff */
[----:B------:R-:W-:Y:S01]  /*7390*/  LOP3.LUT R46, R9, 0xffff0000, RZ, 0xc0, !PT ;  /* 0xffff0000092e7812 */ /* 0x000fe200078ec0ff */
[-C--:B------:R-:W-:Y:S01]  /*73a0*/  FMUL.FTZ R43, R39, R37.reuse ;  /* 0x00000025272b7220 */ /* 0x080fe20000410000 */
[----:B------:R-:W-:Y:S01]  /*73b0*/  LOP3.LUT R9, R34, 0xffff0000, RZ, 0xc0, !PT ;  /* 0xffff000022097812 */ /* 0x000fe200078ec0ff */
[----:B------:R-:W-:Y:S01]  /*73c0*/  FMUL.FTZ R37, R40, R37 ;  /* 0x0000002528257220 */ /* 0x000fe20000410000 */
[----:B------:R-:W-:Y:S01]  /*73d0*/  SHF.L.U32 R44, R10, 0x10, RZ ;  /* 0x000000100a2c7819 */ /* 0x000fe200000006ff */
[----:B------:R-:W-:Y:S01]  /*73e0*/  FFMA.FTZ R43, R40, R38, -R43 ;  /* 0x00000026282b7223 */ /* 0x000fe2000001082b */
[----:B------:R-:W-:Y:S01]  /*73f0*/  LOP3.LUT R42, R10, 0xffff0000, RZ, 0xc0, !PT ;  /* 0xffff00000a2a7812 */ /* 0x000fe200078ec0ff */
[C---:B------:R-:W-:Y:S01]  /*7400*/  IMAD.U32 R10, R11.reuse, 0x10000, RZ ;  /* 0x000100000b0a7824 */ /* 0x040fe200078e00ff */
[----:B------:R-:W-:Y:S01]  /*7410*/  LOP3.LUT R45, R11, 0xffff0000, RZ, 0xc0, !PT ;  /* 0xffff00000b2d7812 */ /* 0x000fe200078ec0ff */
[----:B------:R-:W-:Y:S01]  /*7420*/  FMUL.FTZ R11, R9, R46 ;  /* 0x0000002e090b7220 */ /* 0x000fe20000410000 */
[----:B------:R-:W-:Y:S01]  /*7430*/  LOP3.LUT R40, R35, 0xffff0000, RZ, 0xc0, !PT ;  /* 0xffff000023287812 */ /* 0x000fe200078ec0ff */
[----:B------:R-:W-:Y:S01]  /*7440*/  FFMA.FTZ R38, R39, R38, R37 ;  /* 0x0000002627267223 */ /* 0x000fe20000010025 */
[----:B------:R-:W-:Y:S01]  /*7450*/  SHF.L.U32 R39, R33, 0x10, RZ ;  /* 0x0000001021277819 */ /* 0x000fe200000006ff */
[----:B------:R-:W-:Y:S01]  /*7460*/  FMUL.FTZ R46, R41, R46 ;  /* 0x0000002e292e7220 */ /* 0x000fe20000410000 */
[----:B------:R-:W-:Y:S01]  /*7470*/  LOP3.LUT R37, R33, 0xffff0000, RZ, 0xc0, !PT ;  /* 0xffff000021257812 */ /* 0x000fe200078ec0ff */
[-C--:B------:R-:W-:Y:S01]  /*7480*/  FFMA.FTZ R11, R41, R8.reuse, -R11 ;  /* 0x00000008290b7223 */ /* 0x080fe2000001080b */
[----:B------:R-:W-:Y:S01]  /*7490*/  SHF.L.U32 R41, R35, 0x10, RZ ;  /* 0x0000001023297819 */ /* 0x000fe200000006ff */
[----:B------:R-:W-:-:S02]  /*74a0*/  FFMA.FTZ R46, R9, R8, R46 ;  /* 0x00000008092e7223 */ /* 0x000fc4000001002e */
[-C--:B------:R-:W-:Y:S02]  /*74b0*/  FMUL.FTZ R8, R39, R42.reuse ;  /* 0x0000002a27087220 */ /* 0x080fe40000410000 */
[-C--:B------:R-:W-:Y:S02]  /*74c0*/  FMUL.FTZ R9, R37, R45.reuse ;  /* 0x0000002d25097220 */ /* 0x080fe40000410000 */
[C---:B------:R-:W-:Y:S02]  /*74d0*/  FMUL.FTZ R42, R41.reuse, R42 ;  /* 0x0000002a292a7220 */ /* 0x040fe40000410000 */
[----:B------:R-:W-:Y:S02]  /*74e0*/  FMUL.FTZ R45, R40, R45 ;  /* 0x0000002d282d7220 */ /* 0x000fe40000410000 */
[-C--:B------:R-:W-:Y:S01]  /*74f0*/  FFMA.FTZ R41, R41, R44.reuse, -R8 ;  /* 0x0000002c29297223 */ /* 0x080fe20000010808 */
[----:B------:R-:W-:Y:S01]  /*7500*/  F2FP.BF16.PACK_AB R8, R38, R43 ;  /* 0x0000002b2608723e */ /* 0x000fe200000010ff */
[----:B------:R-:W-:-:S02]  /*7510*/  FFMA.FTZ R42, R39, R44, R42 ;  /* 0x0000002c272a7223 */ /* 0x000fc4000001002a */
[-C--:B------:R-:W-:Y:S01]  /*7520*/  FFMA.FTZ R40, R40, R10.reuse, -R9 ;  /* 0x0000000a28287223 */ /* 0x080fe20000010809 */
[----:B------:R-:W-:Y:S01]  /*7530*/  F2FP.BF16.PACK_AB R9, R46, R11 ;  /* 0x0000000b2e09723e */ /* 0x000fe200000010ff */
[----:B------:R-:W-:Y:S01]  /*7540*/  FFMA.FTZ R45, R37, R10, R45 ;  /* 0x0000000a252d7223 */ /* 0x000fe2000001002d */
[----:B------:R-:W-:-:S04]  /*7550*/  F2FP.BF16.PACK_AB R10, R42, R41 ;  /* 0x000000292a0a723e */ /* 0x000fc800000010ff */
[----:B------:R-:W-:-:S05]  /*7560*/  F2FP.BF16.PACK_AB R11, R45, R40 ;  /* 0x000000282d0b723e */ /* 0x000fca00000010ff */
[----:B------:R1:W-:Y:S02]  /*7570*/  STS.128 [R23+0x11080], R8 ;  /* 0x0110800817007388 */ /* 0x0003e40000000c00 */
.L_x_104:
[----:B------:R-:W-:Y:S05]  /*7580*/  BSYNC B0 ;  /* 0x0000000000007941 */ /* 0x000fea0003800000 */
.L_x_103:
[----:B-1----:R-:W-:Y:S01]  /*7590*/  IADD3 R8, R12, 0x20, RZ ;  /* 0x000000200c087810 */ /* 0x002fe20007ffe0ff */
[----:B------:R-:W-:Y:S03]  /*75a0*/  BSSY B0, `(.L_x_105) ;  /* 0x0000029000007945 */ /* 0x000fe60003800000 */
[----:B------:R-:W-:-:S13]  /*75b0*/  ISETP.GE.AND P0, PT, R8, c[0x0][0x27c], PT ;  /* 0x00009f0008007a0c */ /* 0x000fda0003f06270 */
        /* <DEDUP_REMOVED lines=39> */
.L_x_106:
[----:B------:R-:W-:Y:S05]  /*7830*/  BSYNC B0 ;  /* 0x0000000000007941 */ /* 0x000fea0003800000 */
.L_x_105:
        /* <DEDUP_REMOVED lines=42> */
.L_x_108:
[----:B------:R-:W-:Y:S05]  /*7ae0*/  BSYNC B0 ;  /* 0x0000000000007941 */ /* 0x000fea0003800000 */
.L_x_107:
[----:B-1----:R-:W-:-:S04]  /*7af0*/  IADD3 R8, R12, 0x60, RZ ;  /* 0x000000600c087810 */ /* 0x002fc80007ffe0ff */
        /* <DEDUP_REMOVED lines=40> */
.L_x_102:
[----:B------:R-:W-:Y:S05]  /*7d80*/  BSYNC B1 ;  /* 0x0000000000017941 */ /* 0x000fea0003800000 */
.L_x_101:
        /* <DEDUP_REMOVED lines=45> */
.L_x_112:
[----:B------:R-:W-:Y:S05]  /*8060*/  BSYNC B0 ;  /* 0x0000000000007941 */ /* 0x000fea0003800000 */
.L_x_111:
        /* <DEDUP_REMOVED lines=42> */
.L_x_114:
[----:B------:R-:W-:Y:S05]  /*8310*/  BSYNC B0 ;  /* 0x0000000000007941 */ /* 0x000fea0003800000 */
.L_x_113:
        /* <DEDUP_REMOVED lines=42> */
.L_x_116:
[----:B------:R-:W-:Y:S05]  /*85c0*/  BSYNC B0 ;  /* 0x0000000000007941 */ /* 0x000fea0003800000 */
.L_x_115:
        /* <DEDUP_REMOVED lines=41> */
.L_x_110:
[----:B------:R-:W-:Y:S05]  /*8860*/  BSYNC B1 ;  /* 0x0000000000017941 */ /* 0x000fea0003800000 */
.L_x_109:
[----:B-1----:R-:W-:-:S04]  /*8870*/  IADD3 R8, R19, 0x60, RZ ;  /* 0x0000006013087810 */ /* 0x002fc80007ffe0ff */
[----:B------:R-:W-:-:S13]  /*8880*/  ISETP.GE.AND P0, PT, R8, UR4, PT ;  /* 0x0000000408007c0c */ /* 0x000fda000bf06270 */
[----:B------:R-:W-:Y:S05]  /*8890*/  @P0 BRA `(.L_x_117) ;  /* 0x0000438000000947 */ /* 0x000fea0003800000 */
[----:B------:R-:W-:Y:S01]  /*88a0*/  ISETP.GE.AND P0, PT, R12, c[0x0][0x27c], PT ;  /* 0x00009f000c007a0c */ /* 0x000fe20003f06270 */
[----:B------:R-:W-:-:S12]  /*88b0*/  BSSY B0, `(.L_x_118) ;  /* 0x0000028000007945 */ /* 0x000fd80003800000 */
[----:B------:R-:W-:Y:S05]  /*88c0*/  @P0 BRA `(.L_x_119) ;  /* 0x0000026000000947 */ /* 0x000fea0003800000 */
[----:B------:R-:W1:Y:S01]  /*88d0*/  LDS.128 R8, [R23+0x13080] ;  /* 0x0130800017087984 */ /* 0x000e620000000c00 */
[----:B------:R-:W-:Y:S02]  /*88e0*/  LOP3.LUT R40, R36, 0xffff0000, RZ, 0xc0, !PT ;  /* 0xffff000024287812 */ /* 0x000fe400078ec0ff */
[C---:B-1----:R-:W-:Y:S01]  /*88f0*/  SHF.L.U32 R38, R8.reuse, 0x10, RZ ;  /* 0x0000001008267819 */ /* 0x042fe200000006ff */
[----:B------:R-:W-:Y:S01]  /*8900*/  IMAD.U32 R41, R11, 0x10000, RZ ;  /* 0x000100000b297824 */ /* 0x000fe200078e00ff */
[----:B------:R-:W-:Y:S02]  /*8910*/  LOP3.LUT R37, R8, 0xffff0000, RZ, 0xc0, !PT ;  /* 0xffff000008257812 */ /* 0x000fe400078ec0ff */
[C---:B------:R-:W-:Y:S02]  /*8920*/  SHF.L.U32 R8, R9.reuse, 0x10, RZ ;  /* 0x0000001009087819 */ /* 0x040fe400000006ff */
[----:B------:R-:W-:Y:S02]  /*8930*/  LOP3.LUT R39, R9, 0xffff0000, RZ, 0xc0, !PT ;  /* 0xffff000009277812 */ /* 0x000fe400078ec0ff */
[----:B------:R-:W-:Y:S01]  /*8940*/  SHF.L.U32 R9, R36, 0x10, RZ ;  /* 0x0000001024097819 */ /* 0x000fe200000006ff */
[C---:B------:R-:W-:Y:S01]  /*8950*/  IMAD.U32 R36, R34.reuse, 0x10000, RZ ;  /* 0x0001000022247824 */ /* 0x040fe200078e00ff */
[----:B------:R-:W-:-:S02]  /*8960*/  LOP3.LUT R34, R34, 0xffff0000, RZ, 0xc0, !PT ;  /* 0xffff000022227812 */ /* 0x000fc400078ec0ff */
[C---:B------:R-:W-:Y:S02]  /*8970*/  SHF.L.U32 R43, R10.reuse, 0x10, RZ ;  /* 0x000000100a2b7819 */ /* 0x040fe400000006ff */
[----:B------:R-:W-:Y:S01]  /*8980*/  LOP3.LUT R42, R10, 0xffff0000, RZ, 0xc0, !PT ;  /* 0xffff00000a2a7812 */ /* 0x000fe200078ec0ff */
[----:B------:R-:W-:Y:S01]  /*8990*/  FMUL.FTZ R10, R36, R37 ;  /* 0x00000025240a7220 */ /* 0x000fe20000410000 */
[----:B------:R-:W-:Y:S01]  /*89a0*/  LOP3.LUT R44, R11, 0xffff0000, RZ, 0xc0, !PT ;  /* 0xffff00000b2c7812 */ /* 0x000fe200078ec0ff */
[----:B------:R-:W-:Y:S02]  /*89b0*/  FMUL.FTZ R11, R34, R39 ;  /* 0x00000027220b7220 */ /* 0x000fe40000410000 */
[C---:B------:R-:W-:Y:S02]  /*89c0*/  FMUL.FTZ R37, R9.reuse, R37 ;  /* 0x0000002509257220 */ /* 0x040fe40000410000 */
[----:B------:R-:W-:Y:S02]  /*89d0*/  FFMA.FTZ R10, R9, R38, -R10 ;  /* 0x00000026090a7223 */ /* 0x000fe4000001080a */
[----:B------:R-:W-:Y:S01]  /*89e0*/  FFMA.FTZ R9, R40, R8, -R11 ;  /* 0x0000000828097223 */ /* 0x000fe2000001080b */
[----:B------:R-:W-:Y:S01]  /*89f0*/  SHF.L.U32 R11, R33, 0x10, RZ ;  /* 0x00000010210b7819 */ /* 0x000fe200000006ff */
[----:B------:R-:W-:Y:S01]  /*8a00*/  FFMA.FTZ R37, R36, R38, R37 ;  /* 0x0000002624257223 */ /* 0x000fe20000010025 */
[----:B------:R-:W-:Y:S01]  /*8a10*/  SHF.L.U32 R36, R35, 0x10, RZ ;  /* 0x0000001023247819 */ /* 0x000fe200000006ff */
[----:B------:R-:W-:Y:S01]  /*8a20*/  FMUL.FTZ R39, R40, R39 ;  /* 0x0000002728277220 */ /* 0x000fe20000410000 */
[----:B------:R-:W-:-:S02]  /*8a30*/  LOP3.LUT R33, R33, 0xffff0000, RZ, 0xc0, !PT ;  /* 0xffff000021217812 */ /* 0x000fc400078ec0ff */
[----:B------:R-:W-:Y:S01]  /*8a40*/  LOP3.LUT R35, R35, 0xffff0000, RZ, 0xc0, !PT ;  /* 0xffff000023237812 */ /* 0x000fe200078ec0ff */
[----:B------:R-:W-:Y:S02]  /*8a50*/  FFMA.FTZ R34, R34, R8, R39 ;  /* 0x0000000822227223 */ /* 0x000fe40000010027 */
[-C--:B------:R-:W-:Y:S02]  /*8a60*/  FMUL.FTZ R8, R11, R42.reuse ;  /* 0x0000002a0b087220 */ /* 0x080fe40000410000 */
[----:B------:R-:W-:Y:S01]  /*8a70*/  FMUL.FTZ R42, R36, R42 ;  /* 0x0000002a242a7220 */ /* 0x000fe20000410000 */
[----:B------:R-:W-:Y:S01]  /*8a80*/  F2FP.BF16.PACK_AB R9, R34, R9 ;  /* 0x000000092209723e */ /* 0x000fe200000010ff */
[-C--:B------:R-:W-:Y:S02]  /*8a90*/  FMUL.FTZ R38, R33, R44.reuse ;  /* 0x0000002c21267220 */ /* 0x080fe40000410000 */
[----:B------:R-:W-:Y:S02]  /*8aa0*/  FMUL.FTZ R44, R35, R44 ;  /* 0x0000002c232c7220 */ /* 0x000fe40000410000 */
[-C--:B------:R-:W-:Y:S01]  /*8ab0*/  FFMA.FTZ R36, R36, R43.reuse, -R8 ;  /* 0x0000002b24247223 */ /* 0x080fe20000010808 */
[----:B------:R-:W-:Y:S01]  /*8ac0*/  F2FP.BF16.PACK_AB R8, R37, R10 ;  /* 0x0000000a2508723e */ /* 0x000fe200000010ff */
[----:B------:R-:W-:-:S02]  /*8ad0*/  FFMA.FTZ R11, R11, R43, R42 ;  /* 0x0000002b0b0b7223 */ /* 0x000fc4000001002a */
[-C--:B------:R-:W-:Y:S02]  /*8ae0*/  FFMA.FTZ R38, R35, R41.reuse, -R38 ;  /* 0x0000002923267223 */ /* 0x080fe40000010826 */
[----:B------:R-:W-:Y:S01]  /*8af0*/  FFMA.FTZ R33, R33, R41, R44 ;  /* 0x0000002921217223 */ /* 0x000fe2000001002c */
[----:B------:R-:W-:-:S04]  /*8b00*/  F2FP.BF16.PACK_AB R10, R11, R36 ;  /* 0x000000240b0a723e */ /* 0x000fc800000010ff */
[----:B------:R-:W-:-:S05]  /*8b10*/  F2FP.BF16.PACK_AB R11, R33, R38 ;  /* 0x00000026210b723e */ /* 0x000fca00000010ff */
[----:B------:R1:W-:Y:S02]  /*8b20*/  STS.128 [R23+0x13080], R8 ;  /* 0x0130800817007388 */ /* 0x0003e40000000c00 */
.L_x_119:
[----:B------:R-:W-:Y:S05]  /*8b30*/  BSYNC B0 ;  /* 0x0000000000007941 */ /* 0x000fea0003800000 */
.L_x_118:
[----:B-1----:R-:W-:Y:S01]  /*8b40*/  IADD3 R8, R12, 0x20, RZ ;  /* 0x000000200c087810 */ /* 0x002fe20007ffe0ff */
[----:B------:R-:W-:Y:S03]  /*8b50*/  BSSY B0, `(.L_x_120) ;  /* 0x0000029000007945 */ /* 0x000fe60003800000 */
[----:B------:R-:W-:-:S13]  /*8b60*/  ISETP.GE.AND P0, PT, R8, c[0x0][0x27c], PT ;  /* 0x00009f0008007a0c */ /* 0x000fda0003f06270 */
        /* <DEDUP_REMOVED lines=39> */
.L_x_121:
[----:B------:R-:W-:Y:S05]  /*8de0*/  BSYNC B0 ;  /* 0x0000000000007941 */ /* 0x000fea0003800000 */
.L_x_120:
        /* <DEDUP_REMOVED lines=42> */
.L_x_123:
[----:B------:R-:W-:Y:S05]  /*9090*/  BSYNC B0 ;  /* 0x0000000000007941 */ /* 0x000fea0003800000 */
.L_x_122:
[----:B------:R-:W-:-:S04]  /*90a0*/  IADD3 R12, R12, 0x60, RZ ;  /* 0x000000600c0c7810 */ /* 0x000fc80007ffe0ff */
[----:B------:R-:W-:-:S13]  /*90b0*/  ISETP.GE.AND P0, PT, R12, c[0x0][0x27c], PT ;  /* 0x00009f000c007a0c */ /* 0x000fda0003f06270 */
[----:B------:R-:W-:Y:S05]  /*90c0*/  @P0 BRA `(.L_x_117) ;  /* 0x00003b5000000947 */ /* 0x000fea0003800000 */
[----:B-1----:R-:W1:Y:S01]  /*90d0*/  LDS.128 R8, [R23+0x1f080] ;  /* 0x01f0800017087984 */ /* 0x002e620000000c00 */
[----:B------:R-:W-:Y:S02]  /*90e0*/  LOP3.LUT R27, R24, 0xffff0000, RZ, 0xc0, !PT ;  /* 0xffff0000181b7812 */ /* 0x000fe400078ec0ff */
[----:B------:R-:W-:Y:S02]  /*90f0*/  LOP3.LUT R29, R14, 0xffff0000, RZ, 0xc0, !PT ;  /* 0xffff00000e1d7812 */ /* 0x000fe400078ec0ff */
[C---:B-1----:R-:W-:Y:S02]  /*9100*/  SHF.L.U32 R25, R8.reuse, 0x10, RZ ;  /* 0x0000001008197819 */ /* 0x042fe400000006ff */
[----:B------:R-:W-:Y:S02]  /*9110*/  LOP3.LUT R12, R8, 0xffff0000, RZ, 0xc0, !PT ;  /* 0xffff0000080c7812 */ /* 0x000fe400078ec0ff */
[C---:B------:R-:W-:Y:S02]  /*9120*/  SHF.L.U32 R8, R9.reuse, 0x10, RZ ;  /* 0x0000001009087819 */ /* 0x040fe400000006ff */
[----:B------:R-:W-:-:S02]  /*9130*/  LOP3.LUT R26, R9, 0xffff0000, RZ, 0xc0, !PT ;  /* 0xffff0000091a7812 */ /* 0x000fc400078ec0ff */
[----:B------:R-:W-:Y:S01]  /*9140*/  SHF.L.U32 R9, R24, 0x10, RZ ;  /* 0x0000001018097819 */ /* 0x000fe200000006ff */
[----:B------:R-:W-:Y:S01]  /*9150*/  IMAD.U32 R24, R14, 0x10000, RZ ;  /* 0x000100000e187824 */ /* 0x000fe200078e00ff */
[C---:B------:R-:W-:Y:S01]  /*9160*/  SHF.L.U32 R30, R10.reuse, 0x10, RZ ;  /* 0x000000100a1e7819 */ /* 0x040fe200000006ff */
[C---:B------:R-:W-:Y:S01]  /*9170*/  IMAD.U32 R14, R11.reuse, 0x10000, RZ ;  /* 0x000100000b0e7824 */ /* 0x040fe200078e00ff */
[----:B------:R-:W-:Y:S01]  /*9180*/  LOP3.LUT R28, R10, 0xffff0000, RZ, 0xc0, !PT ;  /* 0xffff00000a1c7812 */ /* 0x000fe200078ec0ff */
[----:B------:R-:W-:Y:S01]  /*9190*/  FMUL.FTZ R10, R24, R12 ;  /* 0x0000000c180a7220 */ /* 0x000fe20000410000 */
[----:B------:R-:W-:Y:S01]  /*91a0*/  LOP3.LUT R31, R11, 0xffff0000, RZ, 0xc0, !PT ;  /* 0xffff00000b1f7812 */ /* 0x000fe200078ec0ff */
[----:B------:R-:W-:Y:S02]  /*91b0*/  FMUL.FTZ R11, R29, R26 ;  /* 0x0000001a1d0b7220 */ /* 0x000fe40000410000 */
[C---:B------:R-:W-:Y:S02]  /*91c0*/  FMUL.FTZ R12, R9.reuse, R12 ;  /* 0x0000000c090c7220 */ /* 0x040fe40000410000 */
[----:B------:R-:W-:-:S02]  /*91d0*/  FFMA.FTZ R10, R9, R25, -R10 ;  /* 0x00000019090a7223 */ /* 0x000fc4000001080a */
[----:B------:R-:W-:Y:S01]  /*91e0*/  FFMA.FTZ R9, R27, R8, -R11 ;  /* 0x000000081b097223 */ /* 0x000fe2000001080b */
[----:B------:R-:W-:Y:S01]  /*91f0*/  SHF.L.U32 R11, R13, 0x10, RZ ;  /* 0x000000100d0b7819 */ /* 0x000fe200000006ff */
[----:B------:R-:W-:Y:S01]  /*9200*/  FMUL.FTZ R26, R27, R26 ;  /* 0x0000001a1b1a7220 */ /* 0x000fe20000410000 */
[----:B------:R-:W-:Y:S01]  /*9210*/  SHF.L.U32 R27, R15, 0x10, RZ ;  /* 0x000000100f1b7819 */ /* 0x000fe200000006ff */
[----:B------:R-:W-:Y:S01]  /*9220*/  FFMA.FTZ R25, R24, R25, R12 ;  /* 0x0000001918197223 */ /* 0x000fe2000001000c */
[----:B------:R-:W-:Y:S01]  /*9230*/  LOP3.LUT R13, R13, 0xffff0000, RZ, 0xc0, !PT ;  /* 0xffff00000d0d7812 */ /* 0x000fe200078ec0ff */
[----:B------:R-:W-:Y:S01]  /*9240*/  FFMA.FTZ R26, R29, R8, R26 ;  /* 0x000000081d1a7223 */ /* 0x000fe2000001001a */
[----:B------:R-:W-:Y:S01]  /*9250*/  LOP3.LUT R15, R15, 0xffff0000, RZ, 0xc0, !PT ;  /* 0xffff00000f0f7812 */ /* 0x000fe200078ec0ff */
[-C--:B------:R-:W-:Y:S02]  /*9260*/  FMUL.FTZ R8, R11, R28.reuse ;  /* 0x0000001c0b087220 */ /* 0x080fe40000410000 */
[----:B------:R-:W-:Y:S01]  /*9270*/  FMUL.FTZ R28, R27, R28 ;  /* 0x0000001c1b1c7220 */ /* 0x000fe20000410000 */
[----:B------:R-:W-:Y:S01]  /*9280*/  F2FP.BF16.PACK_AB R9, R26, R9 ;  /* 0x000000091a09723e */ /* 0x000fe200000010ff */
[----:B------:R-:W-:-:S02]  /*9290*/  FMUL.FTZ R12, R13, R31 ;  /* 0x0000001f0d0c7220 */ /* 0x000fc40000410000 */
[----:B------:R-:W-:Y:S02]  /*92a0*/  FMUL.FTZ R31, R15, R31 ;  /* 0x0000001f0f1f7220 */ /* 0x000fe40000410000 */
[----:B------:R-:W-:Y:S02]  /*92b0*/  FFMA.FTZ R28, R11, R30, R28 ;  /* 0x0000001e0b1c7223 */ /* 0x000fe4000001001c */
[----:B------:R-:W-:Y:S02]  /*92c0*/  FFMA.FTZ R11, R15, R14, -R12 ;  /* 0x0000000e0f0b7223 */ /* 0x000fe4000001080c */
[----:B------:R-:W-:Y:S01]  /*92d0*/  FFMA.FTZ R27, R27, R30, -R8 ;  /* 0x0000001e1b1b7223 */ /* 0x000fe20000010808 */
[----:B------:R-:W-:Y:S01]  /*92e0*/  F2FP.BF16.PACK_AB R8, R25, R10 ;  /* 0x0000000a1908723e */ /* 0x000fe200000010ff */
[----:B------:R-:W-:-:S03]  /*92f0*/  FFMA.FTZ R14, R13, R14, R31 ;  /* 0x0000000e0d0e7223 */ /* 0x000fc6000001001f */
[----:B------:R-:W-:Y:S02]  /*9300*/  F2FP.BF16.PACK_AB R10, R28, R27 ;  /* 0x0000001b1c0a723e */ /* 0x000fe400000010ff */
[----:B------:R-:W-:-:S05]  /*9310*/  F2FP.BF16.PACK_AB R11, R14, R11 ;  /* 0x0000000b0e0b723e */ /* 0x000fca00000010ff */
[----:B------:R1:W-:Y:S01]  /*9320*/  STS.128 [R23+0x1f080], R8 ;  /* 0x01f0800817007388 */ /* 0x0003e20000000c00 */
[----:B------:R-:W-:Y:S05]  /*9330*/  BRA `(.L_x_117) ;  /* 0x000038e000007947 */ /* 0x000fea0003800000 */
.L_x_90:
[----:B------:R-:W-:Y:S01]  /*9340*/  ISETP.NE.AND P0, PT, R8, RZ, PT ;  /* 0x000000ff0800720c */ /* 0x000fe20003f05270 */
        /* <DEDUP_REMOVED lines=8> */
[----:B------:R-:W-:-:S04]  /*93d0*/  CS2R R8, SRZ ;  /* 0x0000000000087805 */ /* 0x000fc8000001ff00 */
[----:B------:R-:W-:Y:S05]  /*93e0*/  @P0 BRA `(.L_x_125) ;  /* 0x0000011000000947 */ /* 0x000fea0003800000 */
[----:B------:R-:W-:-:S13]  /*93f0*/  ISETP.GE.AND P0, PT, R150, c[0x0][0x27c], PT ;  /* 0x00009f0096007a0c */ /* 0x000fda0003f06270 */
[----:B------:R-:W-:-:S04]  /*9400*/  @!P0 IMAD.WIDE R38, R150, 0x2, R32 ;  /* 0x0000000296268825 */ /* 0x000fc800078e0220 */
[----:B------:R-:W-:Y:S01]  /*9410*/  @!P0 IMAD.WIDE R36, R150, 0x2, R34 ;  /* 0x0000000296248825 */ /* 0x000fe200078e0222 */
[----:B------:R1:W5:Y:S04]  /*9420*/  @!P0 LD.E.128 R24, [R38.64] ;  /* 0x0000001626188980 */ /* 0x000368000c101d00 */
[----:B------:R1:W5:Y:S01]  /*9430*/  @!P0 LD.E.128 R8, [R36.64] ;  /* 0x0000001624088980 */ /* 0x000362000c101d00 */
[----:B------:R-:W-:Y:S01]  /*9440*/  ISETP.GE.AND P0, PT, R17, c[0x0][0x27c], PT ;  /* 0x00009f0011007a0c */ /* 0x000fe20003f06270 */
[----:B------:R-:W-:Y:S01]  /*9450*/  CS2R R30, SRZ ;  /* 0x00000000001e7805 */ /* 0x000fe2000001ff00 */
[----:B------:R-:W-:Y:S01]  /*9460*/  CS2R R28, SRZ ;  /* 0x00000000001c7805 */ /* 0x000fe2000001ff00 */
[----:B------:R-:W-:-:S10]  /*9470*/  CS2R R14, SRZ ;  /* 0x00000000000e7805 */ /* 0x000fd4000001ff00 */
[----:B------:R-:W-:-:S04]  /*9480*/  @!P0 SHF.R.S32.HI R12, RZ, 0x1f, R17 ;  /* 0x0000001fff0c8819 */ /* 0x000fc80000011411 */
[----:B------:R-:W-:-:S04]  /*9490*/  @!P0 LEA.HI R12, R12, R17, RZ, 0x3 ;  /* 0x000000110c0c8211 */ /* 0x000fc800078f18ff */
[----:B------:R-:W-:-:S05]  /*94a0*/  @!P0 LOP3.LUT R12, R12, 0xfffffff8, RZ, 0xc0, !PT ;  /* 0xfffffff80c0c8812 */ /* 0x000fca00078ec0ff */
[----:B------:R-:W-:-:S04]  /*94b0*/  @!P0 IMAD.WIDE R32, R12, 0x2, R32 ;  /* 0x000000020c208825 */ /* 0x000fc800078e0220 */
[----:B------:R-:W-:Y:S01]  /*94c0*/  @!P0 IMAD.WIDE R34, R12, 0x2, R34 ;  /* 0x000000020c228825 */ /* 0x000fe200078e0222 */
[----:B------:R1:W5:Y:S01]  /*94d0*/  @!P0 LD.E.128 R28, [R32.64] ;  /* 0x00000016201c8980 */ /* 0x000362000c101d00 */
[----:B------:R-:W-:-:S06]  /*94e0*/  CS2R R12, SRZ ;  /* 0x00000000000c7805 */ /* 0x000fcc000001ff00 */
[----:B------:R1:W5:Y:S02]  /*94f0*/  @!P0 LD.E.128 R12, [R34.64] ;  /* 0x00000016220c8980 */ /* 0x000364000c101d00 */
.L_x_125:
[----:B------:R-:W-:Y:S05]  /*9500*/  BSYNC B0 ;  /* 0x0000000000007941 */ /* 0x000fea0003800000 */
.L_x_124:
[----:B------:R-:W-:Y:S01]  /*9510*/  UIMAD UR4, UR14, -0x80, UR19 ;  /* 0xffffff800e0478a4 */ /* 0x000fe2000f8e0213 */
[--C-:B-1---5:R-:W-:Y:S01]  /*9520*/  SHF.R.U64 R39, R24, 0x10, R25.reuse ;  /* 0x0000001018277819 */ /* 0x122fe20000001219 */
[--C-:B------:R-:W-:Y:S01]  /*9530*/  IMAD.MOV.U32 R38, RZ, RZ, R25.reuse ;  /* 0x000000ffff267224 */ /* 0x100fe200078e0019 */
[----:B------:R-:W-:Y:S01]  /*9540*/  SHF.R.U32.HI R45, RZ, 0x10, R25 ;  /* 0x00000010ff2d7819 */ /* 0x000fe20000011619 */
[----:B------:R-:W-:Y:S01]  /*9550*/  UISETP.LT.AND UP0, UPT, UR4, 0x80, UPT ;  /* 0x000000800400788c */ /* 0x000fe2000bf01270 */
[--C-:B------:R-:W-:Y:S01]  /*9560*/  SHF.R.U64 R37, R26, 0x10, R27.reuse ;  /* 0x000000101a257819 */ /* 0x100fe2000000121b */
[--C-:B------:R-:W-:Y:S01]  /*9570*/  IMAD.MOV.U32 R36, RZ, RZ, R27.reuse ;  /* 0x000000ffff247224 */ /* 0x100fe200078e001b */
[----:B------:R-:W-:Y:S01]  /*9580*/  SHF.R.U32.HI R47, RZ, 0x10, R27 ;  /* 0x00000010ff2f7819 */ /* 0x000fe2000001161b */
[----:B------:R-:W-:Y:S01]  /*9590*/  USEL UR4, UR4, 0x80, UP0 ;  /* 0x0000008004047887 */ /* 0x000fe20008000000 */
[----:B------:R-:W-:Y:S01]  /*95a0*/  IMAD.MOV.U32 R46, RZ, RZ, R24 ;  /* 0x000000ffff2e7224 */ /* 0x000fe200078e0018 */
[----:B------:R-:W-:Y:S01]  /*95b0*/  SHF.R.U64 R27, R28, 0x10, R29 ;  /* 0x000000101c1b7819 */ /* 0x000fe2000000121d */
[----:B------:R-:W-:Y:S01]  /*95c0*/  IMAD.MOV.U32 R48, RZ, RZ, R26 ;  /* 0x000000ffff307224 */ /* 0x000fe200078e001a */
[----:B------:R-:W-:Y:S01]  /*95d0*/  SHF.R.U64 R35, R8, 0x10, R9 ;  /* 0x0000001008237819 */ /* 0x000fe20000001209 */
[----:B------:R-:W-:Y:S01]  /*95e0*/  IMAD.MOV.U32 R50, RZ, RZ, R28 ;  /* 0x000000ffff327224 */ /* 0x000fe200078e001c */
[----:B------:R-:W-:Y:S01]  /*95f0*/  ISETP.GE.AND P0, PT, R19, UR4, PT ;  /* 0x0000000413007c0c */ /* 0x000fe2000bf06270 */
[----:B------:R-:W-:Y:S01]  /*9600*/  IMAD.MOV.U32 R25, RZ, RZ, R29 ;  /* 0x000000ffff197224 */ /* 0x000fe200078e001d */
[----:B------:R-:W-:Y:S01]  /*9610*/  SHF.R.U32.HI R51, RZ, 0x10, R9 ;  /* 0x00000010ff337819 */ /* 0x000fe20000011609 */
[----:B------:R-:W-:Y:S01]  /*9620*/  IMAD.MOV.U32 R42, RZ, RZ, R8 ;  /* 0x000000ffff2a7224 */ /* 0x000fe200078e0008 */
[----:B------:R-:W-:Y:S01]  /*9630*/  SHF.R.U64 R33, R10, 0x10, R11 ;  /* 0x000000100a217819 */ /* 0x000fe2000000120b */
[----:B------:R-:W-:Y:S01]  /*9640*/  IMAD.MOV.U32 R34, RZ, RZ, R9 ;  /* 0x000000ffff227224 */ /* 0x000fe200078e0009 */
[----:B------:R-:W-:Y:S01]  /*9650*/  SHF.R.U32.HI R53, RZ, 0x10, R11 ;  /* 0x00000010ff357819 */ /* 0x000fe2000001160b */
[----:B------:R-:W-:Y:S01]  /*9660*/  IMAD.MOV.U32 R44, RZ, RZ, R10 ;  /* 0x000000ffff2c7224 */ /* 0x000fe200078e000a */
[----:B------:R-:W-:Y:S01]  /*9670*/  SHF.R.U32.HI R54, RZ, 0x10, R29 ;  /* 0x00000010ff367819 */ /* 0x000fe2000001161d */
[----:B------:R-:W-:Y:S01]  /*9680*/  IMAD.MOV.U32 R32, RZ, RZ, R11 ;  /* 0x000000ffff207224 */ /* 0x000fe200078e000b */
[----:B------:R-:W-:Y:S01]  /*9690*/  SHF.R.U64 R8, R12, 0x10, R13 ;  /* 0x000000100c087819 */ /* 0x000fe2000000120d */
[----:B------:R-:W-:Y:S01]  /*96a0*/  IMAD.MOV.U32 R52, RZ, RZ, R30 ;  /* 0x000000ffff347224 */ /* 0x000fe200078e001e */
[----:B------:R-:W-:Y:S01]  /*96b0*/  SHF.R.U64 R9, R14, 0x10, R15 ;  /* 0x000000100e097819 */ /* 0x000fe2000000120f */
[--C-:B------:R-:W-:Y:S01]  /*96c0*/  IMAD.MOV.U32 R28, RZ, RZ, R31.reuse ;  /* 0x000000ffff1c7224 */ /* 0x100fe200078e001f */
[--C-:B------:R-:W-:Y:S01]  /*96d0*/  SHF.R.U64 R29, R30, 0x10, R31.reuse ;  /* 0x000000101e1d7819 */ /* 0x100fe2000000121f */
[----:B------:R-:W-:Y:S01]  /*96e0*/  IMAD.MOV.U32 R11, RZ, RZ, R12 ;  /* 0x000000ffff0b7224 */ /* 0x000fe200078e000c */
[----:B------:R-:W-:Y:S01]  /*96f0*/  SHF.R.U32.HI R49, RZ, 0x10, R31 ;  /* 0x00000010ff317819 */ /* 0x000fe2000001161f */
[--C-:B------:R-:W-:Y:S01]  /*9700*/  IMAD.MOV.U32 R26, RZ, RZ, R13.reuse ;  /* 0x000000ffff1a7224 */ /* 0x100fe200078e000d */
[----:B------:R-:W-:Y:S01]  /*9710*/  SHF.R.U32.HI R13, RZ, 0x10, R13 ;  /* 0x00000010ff0d7819 */ /* 0x000fe2000001160d */
[----:B------:R-:W-:Y:S01]  /*9720*/  IMAD.MOV.U32 R10, RZ, RZ, R14 ;  /* 0x000000ffff0a7224 */ /* 0x000fe200078e000e */
[----:B------:R-:W-:-:S04]  /*9730*/  DEPBAR.LE SB0, 0x1 ;  /* 0x000080400000791a */ /* 0x000fc80000000000 */
[--C-:B------:R-:W-:Y:S01]  /*9740*/  IMAD.MOV.U32 R24, RZ, RZ, R15.reuse ;  /* 0x000000ffff187224 */ /* 0x100fe200078e000f */
[----:B------:R-:W-:Y:S01]  /*9750*/  SHF.R.U32.HI R15, RZ, 0x10, R15 ;  /* 0x00000010ff0f7819 */ /* 0x000fe2000001160f */
[----:B------:R-:W-:Y:S01]  /*9760*/  BSSY B1, `(.L_x_126) ;  /* 0x00000d1000017945 */ /* 0x000fe20003800000 */
        /* <DEDUP_REMOVED lines=21> */
[----:B------:R-:W-:Y:S01]  /*98c0*/  MOV R9, c[0x0][0x27c] ;  /* 0x00009f0000097a02 */ /* 0x000fe20000000f00 */
[----:B------:R-:W1:Y:S01]  /*98d0*/  LDS.128 R12, [R23+0x10080] ;  /* 0x01008000170c7984 */ /* 0x000e620000000c00 */
[----:B------:R-:W-:Y:S01]  /*98e0*/  SHF.L.U32 R52, R35, 0x10, RZ ;  /* 0x0000001023347819 */ /* 0x000fe200000006ff */
[----:B------:R-:W-:Y:S01]  /*98f0*/  IMAD.U32 R62, R39, 0x10000, RZ ;  /* 0x00010000273e7824 */ /* 0x000fe200078e00ff */
[----:B------:R-:W-:Y:S02]  /*9900*/  LEA.HI R9, R9, R2, RZ, 0x1d ;  /* 0x0000000209097211 */ /* 0x000fe400078fe8ff */
[----:B------:R-:W-:Y:S02]  /*9910*/  LOP3.LUT R57, R38, 0xffff0000, RZ, 0xc0, !PT ;  /* 0xffff000026397812 */ /* 0x000fe400078ec0ff */
[----:B------:R-:W-:Y:S01]  /*9920*/  SHF.R.S32.HI R8, RZ, 0x1f, R9 ;  /* 0x0000001fff087819 */ /* 0x000fe20000011409 */
[----:B------:R-:W-:-:S03]  /*9930*/  IMAD.SHL.U32 R10, R9, 0x8, RZ ;  /* 0x00000008090a7824 */ /* 0x000fc600078e00ff */
[----:B------:R-:W-:Y:S02]  /*9940*/  LEA.HI R8, R8, R9, RZ, 0x3 ;  /* 0x0000000908087211 */ /* 0x000fe400078f18ff */
[----:B------:R-:W-:Y:S02]  /*9950*/  LOP3.LUT R10, R43, 0x38, R10, 0xf8, !PT ;  /* 0x000000382b0a7812 */ /* 0x000fe400078ef80a */
[----:B------:R-:W-:Y:S02]  /*9960*/  SHF.L.U32 R8, R8, 0xa, RZ ;  /* 0x0000000a08087819 */ /* 0x000fe400000006ff */
[----:B------:R-:W-:Y:S02]  /*9970*/  LOP3.LUT R9, R10, R41, RZ, 0x3c, !PT ;  /* 0x000000290a097212 */ /* 0x000fe400078e3cff */
[----:B------:R-:W-:-:S04]  /*9980*/  LOP3.LUT R8, R8, 0x7fffe000, RZ, 0xc0, !PT ;  /* 0x7fffe00008087812 */ /* 0x000fc800078ec0ff */
[----:B------:R-:W-:-:S05]  /*9990*/  IADD3 R42, R9, R8, R40 ;  /* 0x00000008092a7210 */ /* 0x000fca0007ffe028 */
[----:B------:R-:W-:-:S05]  /*99a0*/  IMAD.SHL.U32 R42, R42, 0x2, RZ ;  /* 0x000000022a2a7824 */ /* 0x000fca00078e00ff */
[----:B------:R-:W2:Y:S01]  /*99b0*/  LDS.128 R8, [R42+0x10080] ;  /* 0x010080002a087984 */ /* 0x000ea20000000c00 */
[C---:B-1----:R-:W-:Y:S01]  /*99c0*/  SHF.L.U32 R45, R12.reuse, 0x10, RZ ;  /* 0x000000100c2d7819 */ /* 0x042fe200000006ff */
[C---:B------:R-:W-:Y:S01]  /*99d0*/  IMAD.U32 R46, R13.reuse, 0x10000, RZ ;  /* 0x000100000d2e7824 */ /* 0x040fe200078e00ff */
[----:B------:R-:W-:Y:S02]  /*99e0*/  LOP3.LUT R48, R12, 0xffff0000, RZ, 0xc0, !PT ;  /* 0xffff00000c307812 */ /* 0x000fe400078ec0ff */
[----:B------:R-:W-:Y:S01]  /*99f0*/  LOP3.LUT R12, R13, 0xffff0000, RZ, 0xc0, !PT ;  /* 0xffff00000d0c7812 */ /* 0x000fe200078ec0ff */
[C---:B------:R-:W-:Y:S01]  /*9a00*/  IMAD.U32 R13, R15.reuse, 0x10000, RZ ;  /* 0x000100000f0d7824 */ /* 0x040fe200078e00ff */
[C---:B------:R-:W-:Y:S02]  /*9a10*/  SHF.L.U32 R47, R14.reuse, 0x10, RZ ;  /* 0x000000100e2f7819 */ /* 0x040fe400000006ff */
[----:B------:R-:W-:Y:S02]  /*9a20*/  LOP3.LUT R44, R14, 0xffff0000, RZ, 0xc0, !PT ;  /* 0xffff00000e2c7812 */ /* 0x000fe400078ec0ff */
[----:B------:R-:W-:-:S02]  /*9a30*/  LOP3.LUT R14, R15, 0xffff0000, RZ, 0xc0, !PT ;  /* 0xffff00000f0e7812 */ /* 0x000fc400078ec0ff */
[C---:B--2---:R-:W-:Y:S01]  /*9a40*/  SHF.L.U32 R51, R8.reuse, 0x10, RZ ;  /* 0x0000001008337819 */ /* 0x044fe200000006ff */
[C---:B------:R-:W-:Y:S01]  /*9a50*/  IMAD.U32 R58, R11.reuse, 0x10000, RZ ;  /* 0x000100000b3a7824 */ /* 0x040fe200078e00ff */
[----:B------:R-:W-:Y:S02]  /*9a60*/  LOP3.LUT R54, R11, 0xffff0000, RZ, 0xc0, !PT ;  /* 0xffff00000b367812 */ /* 0x000fe400078ec0ff */
[----:B------:R-:W-:Y:S01]  /*9a70*/  LOP3.LUT R49, R8, 0xffff0000, RZ, 0xc0, !PT ;  /* 0xffff000008317812 */ /* 0x000fe200078ec0ff */
[----:B------:R-:W-:Y:S01]  /*9a80*/  FMUL.FTZ R50, R51, R52 ;  /* 0x0000003433327220 */ /* 0x000fe20000410000 */
[----:B------:R-:W-:Y:S01]  /*9a90*/  LOP3.LUT R11, R35, 0xffff0000, RZ, 0xc0, !PT ;  /* 0xffff0000230b7812 */ /* 0x000fe200078ec0ff */
[-C--:B------:R-:W-:Y:S01]  /*9aa0*/  FMUL.FTZ R51, R51, R62.reuse ;  /* 0x0000003e33337220 */ /* 0x080fe20000410000 */
[C---:B------:R-:W-:Y:S01]  /*9ab0*/  SHF.L.U32 R60, R10.reuse, 0x10, RZ ;  /* 0x000000100a3c7819 */ /* 0x040fe200000006ff */
[----:B------:R-:W-:Y:S01]  /*9ac0*/  IMAD.U32 R8, R9, 0x10000, RZ ;  /* 0x0001000009087824 */ /* 0x000fe200078e00ff */
[----:B------:R-:W-:Y:S01]  /*9ad0*/  LOP3.LUT R15, R10, 0xffff0000, RZ, 0xc0, !PT ;  /* 0xffff00000a0f7812 */ /* 0x000fe200078ec0ff */
[----:B------:R-:W-:Y:S01]  /*9ae0*/  FFMA.FTZ R50, R45, R62, -R50 ;  /* 0x0000003e2d327223 */ /* 0x000fe20000010832 */
[----:B------:R-:W-:Y:S01]  /*9af0*/  LOP3.LUT R56, R9, 0xffff0000, RZ, 0xc0, !PT ;  /* 0xffff000009387812 */ /* 0x000fe200078ec0ff */
[----:B------:R-:W-:Y:S01]  /*9b00*/  FMUL.FTZ R55, R49, R11 ;  /* 0x0000000b31377220 */ /* 0x000fe20000410000 */
[----:B------:R-:W-:Y:S01]  /*9b10*/  LOP3.LUT R10, R39, 0xffff0000, RZ, 0xc0, !PT ;  /* 0xffff0000270a7812 */ /* 0x000fe200078ec0ff */
[----:B------:R-:W-:Y:S01]  /*9b20*/  FFMA.FTZ R45, R45, R52, R51 ;  /* 0x000000342d2d7223 */ /* 0x000fe20000010033 */
[----:B------:R-:W-:Y:S01]  /*9b30*/  SHF.L.U32 R9, R34, 0x10, RZ ;  /* 0x0000001022097819 */ /* 0x000fe200000006ff */
[----:B------:R-:W-:-:S02]  /*9b40*/  IMAD.U32 R51, R38, 0x10000, RZ ;  /* 0x0001000026337824 */ /* 0x000fc400078e00ff */
[-C--:B------:R-:W-:Y:S02]  /*9b50*/  FMUL.FTZ R53, R49, R10.reuse ;  /* 0x0000000a31357220 */ /* 0x080fe40000410000 */
[----:B------:R-:W-:Y:S02]  /*9b60*/  FMUL.FTZ R52, R8, R9 ;  /* 0x0000000908347220 */ /* 0x000fe40000410000 */
[----:B------:R-:W-:Y:S01]  /*9b70*/  FFMA.FTZ R49, R48, R10, -R55 ;  /* 0x0000000a30317223 */ /* 0x000fe20000010837 */
[----:B------:R-:W-:Y:S01]  /*9b80*/  SHF.L.U32 R55, R33, 0x10, RZ ;  /* 0x0000001021377819 */ /* 0x000fe200000006ff */
[----:B------:R-:W-:Y:S02]  /*9b90*/  FMUL.FTZ R10, R8, R51 ;  /* 0x00000033080a7220 */ /* 0x000fe40000410000 */
[----:B------:R-:W-:Y:S01]  /*9ba0*/  FFMA.FTZ R8, R48, R11, R53 ;  /* 0x0000000b30087223 */ /* 0x000fe20000010035 */
[C---:B------:R-:W-:Y:S01]  /*9bb0*/  LOP3.LUT R53, R37.reuse, 0xffff0000, RZ, 0xc0, !PT ;  /* 0xffff000025357812 */ /* 0x040fe200078ec0ff */
[----:B------:R-:W-:Y:S01]  /*9bc0*/  FFMA.FTZ R48, R46, R51, -R52 ;  /* 0x000000332e307223 */ /* 0x000fe20000010834 */
[----:B------:R-:W-:Y:S01]  /*9bd0*/  SHF.L.U32 R11, R32, 0x10, RZ ;  /* 0x00000010200b7819 */ /* 0x000fe200000006ff */
[----:B------:R-:W-:Y:S01]  /*9be0*/  IMAD.U32 R52, R37, 0x10000, RZ ;  /* 0x0001000025347824 */ /* 0x000fe200078e00ff */
[----:B------:R-:W-:Y:S01]  /*9bf0*/  F2FP.BF16.PACK_AB R8, R8, R45 ;  /* 0x0000002d0808723e */ /* 0x000fe200000010ff */
[----:B------:R-:W-:Y:S01]  /*9c00*/  FFMA.FTZ R46, R46, R9, R10 ;  /* 0x000000092e2e7223 */ /* 0x000fe2000001000a */
[----:B------:R-:W-:Y:S01]  /*9c10*/  LOP3.LUT R10, R33, 0xffff0000, RZ, 0xc0, !PT ;  /* 0xffff0000210a7812 */ /* 0x000fe200078ec0ff */
[----:B------:R-:W-:-:S02]  /*9c20*/  FMUL.FTZ R9, R60, R55 ;  /* 0x000000373c097220 */ /* 0x000fc40000410000 */
[-C--:B------:R-:W-:Y:S02]  /*9c30*/  FMUL.FTZ R60, R60, R52.reuse ;  /* 0x000000343c3c7220 */ /* 0x080fe40000410000 */
[----:B------:R-:W-:Y:S01]  /*9c40*/  FFMA.FTZ R52, R47, R52, -R9 ;  /* 0x000000342f347223 */ /* 0x000fe20000010809 */
[----:B------:R-:W-:Y:S01]  /*9c50*/  SHF.L.U32 R9, R36, 0x10, RZ ;  /* 0x0000001024097819 */ /* 0x000fe200000006ff */
[C---:B------:R-:W-:Y:S02]  /*9c60*/  FMUL.FTZ R51, R15.reuse, R10 ;  /* 0x0000000a0f337220 */ /* 0x040fe40000410000 */
[----:B------:R-:W-:Y:S02]  /*9c70*/  FMUL.FTZ R15, R15, R53 ;  /* 0x000000350f0f7220 */ /* 0x000fe40000410000 */
[----:B------:R-:W-:Y:S02]  /*9c80*/  FFMA.FTZ R47, R47, R55, R60 ;  /* 0x000000372f2f7223 */ /* 0x000fe4000001003c */
[----:B------:R-:W-:-:S02]  /*9c90*/  FMUL.FTZ R60, R58, R11 ;  /* 0x0000000b3a3c7220 */ /* 0x000fc40000410000 */
[----:B------:R-:W-:Y:S01]  /*9ca0*/  FFMA.FTZ R51, R44, R53, -R51 ;  /* 0x000000352c337223 */ /* 0x000fe20000010833 */
[----:B------:R-:W-:Y:S01]  /*9cb0*/  LOP3.LUT R53, R32, 0xffff0000, RZ, 0xc0, !PT ;  /* 0xffff000020357812 */ /* 0x000fe200078ec0ff */
[----:B------:R-:W-:Y:S01]  /*9cc0*/  FFMA.FTZ R10, R44, R10, R15 ;  /* 0x0000000a2c0a7223 */ /* 0x000fe2000001000f */
[----:B------:R-:W-:Y:S01]  /*9cd0*/  LOP3.LUT R15, R36, 0xffff0000, RZ, 0xc0, !PT ;  /* 0xffff0000240f7812 */ /* 0x000fe200078ec0ff */
[-C--:B------:R-:W-:Y:S02]  /*9ce0*/  FMUL.FTZ R58, R58, R9.reuse ;  /* 0x000000093a3a7220 */ /* 0x080fe40000410000 */
[C---:B------:R-:W-:Y:S01]  /*9cf0*/  FFMA.FTZ R44, R13.reuse, R9, -R60 ;  /* 0x000000090d2c7223 */ /* 0x040fe2000001083c */
[----:B------:R-:W-:Y:S01]  /*9d00*/  LOP3.LUT R9, R34, 0xffff0000, RZ, 0xc0, !PT ;  /* 0xffff000022097812 */ /* 0x000fe200078ec0ff */
[----:B------:R-:W-:Y:S01]  /*9d10*/  FFMA.FTZ R11, R13, R11, R58 ;  /* 0x0000000b0d0b7223 */ /* 0x000fe2000001003a */
[----:B------:R-:W-:Y:S01]  /*9d20*/  F2FP.BF16.PACK_AB R10, R10, R47 ;  /* 0x0000002f0a0a723e */ /* 0x000fe200000010ff */
[----:B------:R-:W-:-:S02]  /*9d30*/  FMUL.FTZ R55, R54, R53 ;  /* 0x0000003536377220 */ /* 0x000fc40000410000 */
[C---:B------:R-:W-:Y:S02]  /*9d40*/  FMUL.FTZ R13, R56.reuse, R9 ;  /* 0x00000009380d7220 */ /* 0x040fe40000410000 */
[----:B------:R-:W-:Y:S02]  /*9d50*/  FMUL.FTZ R56, R56, R57 ;  /* 0x0000003938387220 */ /* 0x000fe40000410000 */
[----:B------:R-:W-:Y:S02]  /*9d60*/  FMUL.FTZ R54, R54, R15 ;  /* 0x0000000f36367220 */ /* 0x000fe40000410000 */
[----:B------:R-:W-:Y:S02]  /*9d70*/  FFMA.FTZ R13, R12, R57, -R13 ;  /* 0x000000390c0d7223 */ /* 0x000fe4000001080d */
[----:B------:R-:W-:Y:S02]  /*9d80*/  FFMA.FTZ R15, R14, R15, -R55 ;  /* 0x0000000f0e0f7223 */ /* 0x000fe40000010837 */
[----:B------:R-:W-:Y:S01]  /*9d90*/  FFMA.FTZ R9, R12, R9, R56 ;  /* 0x000000090c097223 */ /* 0x000fe20000010038 */
[----:B------:R-:W-:Y:S01]  /*9da0*/  F2FP.BF16.PACK_AB R12, R49, R50 ;  /* 0x00000032310c723e */ /* 0x000fe200000010ff */
[----:B------:R-:W-:Y:S01]  /*9db0*/  FFMA.FTZ R54, R14, R53, R54 ;  /* 0x000000350e367223 */ /* 0x000fe20000010036 */
[----:B------:R-:W-:-:S02]  /*9dc0*/  F2FP.BF16.PACK_AB R14, R51, R52 ;  /* 0x00000034330e723e */ /* 0x000fc400000010ff */
[----:B------:R-:W-:Y:S02]  /*9dd0*/  F2FP.BF16.PACK_AB R13, R13, R48 ;  /* 0x000000300d0d723e */ /* 0x000fe400000010ff */
[----:B------:R-:W-:Y:S02]  /*9de0*/  F2FP.BF16.PACK_AB R15, R15, R44 ;  /* 0x0000002c0f0f723e */ /* 0x000fe400000010ff */
[----:B------:R-:W-:Y:S02]  /*9df0*/  F2FP.BF16.PACK_AB R9, R9, R46 ;  /* 0x0000002e0909723e */ /* 0x000fe400000010ff */
[----:B------:R-:W-:Y:S01]  /*9e00*/  F2FP.BF16.PACK_AB R11, R54, R11 ;  /* 0x0000000b360b723e */ /* 0x000fe200000010ff */
[----:B------:R1:W-:Y:S04]  /*9e10*/  STS.128 [R23+0x10080], R12 ;  /* 0x0100800c17007388 */ /* 0x0003e80000000c00 */
[----:B------:R1:W-:Y:S02]  /*9e20*/  STS.128 [R42+0x10080], R8 ;  /* 0x010080082a007388 */ /* 0x0003e40000000c00 */
.L_x_129:
[----:B------:R-:W-:Y:S05]  /*9e30*/  BSYNC B0 ;  /* 0x0000000000007941 */ /* 0x000fea0003800000 */
.L_x_128:
[----:B------:R-:W-:-:S13]  /*9e40*/  ISETP.GE.AND P0, PT, R17, c[0x0][0x27c], PT ;  /* 0x00009f0011007a0c */ /* 0x000fda0003f06270 */
[----:B------:R-:W-:Y:S05]  /*9e50*/  @P0 BRA `(.L_x_127) ;  /* 0x0000061000000947 */ /* 0x000fea0003800000 */
[----:B-1----:R-:W-:Y:S01]  /*9e60*/  SHF.R.S32.HI R12, RZ, 0x1f, R17 ;  /* 0x0000001fff0c7819 */ /* 0x002fe20000011411 */
[----:B------:R-:W-:Y:S01]  /*9e70*/  IMAD.MOV.U32 R9, RZ, RZ, c[0x0][0x27c] ;  /* 0x00009f00ff097624 */ /* 0x000fe200078e00ff */
[----:B------:R-:W-:Y:S01]  /*9e80*/  SHF.L.U32 R46, R31, 0x10, RZ ;  /* 0x000000101f2e7819 */ /* 0x000fe200000006ff */
[----:B------:R-:W-:Y:S01]  /*9e90*/  IMAD.U32 R48, R27, 0x10000, RZ ;  /* 0x000100001b307824 */ /* 0x000fe200078e00ff */
[-C--:B------:R-:W-:Y:S01]  /*9ea0*/  LEA.HI R10, R12, R17.reuse, RZ, 0x3 ;  /* 0x000000110c0a7211 */ /* 0x080fe200078f18ff */
[----:B------:R-:W-:Y:S01]  /*9eb0*/  IMAD.U32 R56, R24, 0x10000, RZ ;  /* 0x0001000018387824 */ /* 0x000fe200078e00ff */
[----:B------:R-:W-:Y:S02]  /*9ec0*/  LEA.HI R12, R12, R17, RZ, 0x6 ;  /* 0x000000110c0c7211 */ /* 0x000fe400078f30ff */
[--C-:B------:R-:W-:Y:S02]  /*9ed0*/  SHF.R.S32.HI R8, RZ, 0x3, R10.reuse ;  /* 0x00000003ff087819 */ /* 0x100fe4000001140a */
[----:B------:R-:W-:Y:S01]  /*9ee0*/  LOP3.LUT R10, R43, 0x38, R10, 0xf8, !PT ;  /* 0x000000382b0a7812 */ /* 0x000fe200078ef80a */
[----:B------:R-:W-:Y:S01]  /*9ef0*/  IMAD.SHL.U32 R12, R12, 0x80, RZ ;  /* 0x000000800c0c7824 */ /* 0x000fe200078e00ff */
[----:B------:R-:W-:-:S02]  /*9f00*/  LEA.HI R9, R9, R8, RZ, 0x1d ;  /* 0x0000000809097211 */ /* 0x000fc400078fe8ff */
[----:B------:R-:W-:Y:S02]  /*9f10*/  LOP3.LUT R11, R10, R41, RZ, 0x3c, !PT ;  /* 0x000000290a0b7212 */ /* 0x000fe400078e3cff */
[----:B------:R-:W-:Y:S02]  /*9f20*/  SHF.R.S32.HI R8, RZ, 0x1f, R9 ;  /* 0x0000001fff087819 */ /* 0x000fe40000011409 */
[----:B------:R-:W-:Y:S02]  /*9f30*/  SHF.L.U32 R10, R9, 0x3, RZ ;  /* 0x00000003090a7819 */ /* 0x000fe400000006ff */
[----:B------:R-:W-:Y:S02]  /*9f40*/  LEA.HI R8, R8, R9, RZ, 0x3 ;  /* 0x0000000908087211 */ /* 0x000fe400078f18ff */
[----:B------:R-:W-:Y:S02]  /*9f50*/  LOP3.LUT R10, R43, 0x38, R10, 0xf8, !PT ;  /* 0x000000382b0a7812 */ /* 0x000fe400078ef80a */
[----:B------:R-:W-:Y:S01]  /*9f60*/  LOP3.LUT R12, R12, 0x7fffe000, RZ, 0xc0, !PT ;  /* 0x7fffe0000c0c7812 */ /* 0x000fe200078ec0ff */
[----:B------:R-:W-:Y:S01]  /*9f70*/  IMAD.SHL.U32 R8, R8, 0x400, RZ ;  /* 0x0000040008087824 */ /* 0x000fe200078e00ff */
[----:B------:R-:W-:-:S02]  /*9f80*/  LOP3.LUT R41, R10, R41, RZ, 0x3c, !PT ;  /* 0x000000290a297212 */ /* 0x000fc400078e3cff */
[--C-:B------:R-:W-:Y:S02]  /*9f90*/  IADD3 R11, R11, R12, R40.reuse ;  /* 0x0000000c0b0b7210 */ /* 0x100fe40007ffe028 */
[----:B------:R-:W-:Y:S02]  /*9fa0*/  LOP3.LUT R8, R8, 0x7fffe000, RZ, 0xc0, !PT ;  /* 0x7fffe00008087812 */ /* 0x000fe400078ec0ff */
[----:B------:R-:W-:Y:S01]  /*9fb0*/  LOP3.LUT R47, R31, 0xffff0000, RZ, 0xc0, !PT ;  /* 0xffff00001f2f7812 */ /* 0x000fe200078ec0ff */
[----:B------:R-:W-:Y:S01]  /*9fc0*/  IMAD.SHL.U32 R23, R11, 0x2, RZ ;  /* 0x000000020b177824 */ /* 0x000fe200078e00ff */
[----:B------:R-:W-:Y:S02]  /*9fd0*/  IADD3 R40, R41, R8, R40 ;  /* 0x0000000829287210 */ /* 0x000fe40007ffe028 */
[----:B------:R-:W-:Y:S02]  /*9fe0*/  SHF.L.U32 R58, R28, 0x10, RZ ;  /* 0x000000101c3a7819 */ /* 0x000fe400000006ff */
[----:B------:R-:W-:Y:S01]  /*9ff0*/  SHF.L.U32 R40, R40, 0x1, RZ ;  /* 0x0000000128287819 */ /* 0x000fe200000006ff */
[----:B------:R-:W1:Y:S01]  /*a000*/  LDS.128 R12, [R23+0x10080] ;  /* 0x01008000170c7984 */ /* 0x000e620000000c00 */
[----:B------:R-:W-:-:S03]  /*a010*/  LOP3.LUT R55, R30, 0xffff0000, RZ, 0xc0, !PT ;  /* 0xffff00001e377812 */ /* 0x000fc600078ec0ff */
[----:B------:R-:W2:Y:S01]  /*a020*/  LDS.128 R8, [R40+0x10080] ;  /* 0x0100800028087984 */ /* 0x000ea20000000c00 */
[C---:B-1----:R-:W-:Y:S01]  /*a030*/  IMAD.U32 R41, R12.reuse, 0x10000, RZ ;  /* 0x000100000c297824 */ /* 0x042fe200078e00ff */
[----:B------:R-:W-:Y:S01]  /*a040*/  LOP3.LUT R45, R12, 0xffff0000, RZ, 0xc0, !PT ;  /* 0xffff00000c2d7812 */ /* 0x000fe200078ec0ff */
[C---:B------:R-:W-:Y:S01]  /*a050*/  IMAD.U32 R44, R13.reuse, 0x10000, RZ ;  /* 0x000100000d2c7824 */ /* 0x040fe200078e00ff */
[----:B------:R-:W-:Y:S01]  /*a060*/  LOP3.LUT R12, R13, 0xffff0000, RZ, 0xc0, !PT ;  /* 0xffff00000d0c7812 */ /* 0x000fe200078ec0ff */
[----:B--2---:R-:W-:Y:S01]  /*a070*/  IMAD.U32 R53, R8, 0x10000, RZ ;  /* 0x0001000008357824 */ /* 0x004fe200078e00ff */
[C---:B------:R-:W-:Y:S01]  /*a080*/  SHF.L.U32 R43, R14.reuse, 0x10, RZ ;  /* 0x000000100e2b7819 */ /* 0x040fe200000006ff */
[----:B------:R-:W-:Y:S01]  /*a090*/  IMAD.U32 R13, R15, 0x10000, RZ ;  /* 0x000100000f0d7824 */ /* 0x000fe200078e00ff */
[----:B------:R-:W-:Y:S01]  /*a0a0*/  LOP3.LUT R42, R14, 0xffff0000, RZ, 0xc0, !PT ;  /* 0xffff00000e2a7812 */ /* 0x000fe200078ec0ff */
[----:B------:R-:W-:Y:S01]  /*a0b0*/  FMUL.FTZ R50, R53, R48 ;  /* 0x0000003035327220 */ /* 0x000fe20000410000 */
[----:B------:R-:W-:Y:S01]  /*a0c0*/  LOP3.LUT R14, R15, 0xffff0000, RZ, 0xc0, !PT ;  /* 0xffff00000f0e7812 */ /* 0x000fe200078ec0ff */
[-C--:B------:R-:W-:Y:S01]  /*a0d0*/  FMUL.FTZ R53, R53, R46.reuse ;  /* 0x0000002e35357220 */ /* 0x080fe20000410000 */
[----:B------:R-:W-:Y:S01]  /*a0e0*/  SHF.L.U32 R15, R9, 0x10, RZ ;  /* 0x00000010090f7819 */ /* 0x000fe200000006ff */
[----:B------:R-:W-:Y:S01]  /*a0f0*/  FFMA.FTZ R50, R41, R46, -R50 ;  /* 0x0000002e29327223 */ /* 0x000fe20000010832 */
[----:B------:R-:W-:Y:S01]  /*a100*/  LOP3.LUT R52, R9, 0xffff0000, RZ, 0xc0, !PT ;  /* 0xffff000009347812 */ /* 0x000fe200078ec0ff */
[----:B------:R-:W-:Y:S01]  /*a110*/  IMAD.U32 R49, R10, 0x10000, RZ ;  /* 0x000100000a317824 */ /* 0x000fe200078e00ff */
[----:B------:R-:W-:Y:S01]  /*a120*/  SHF.L.U32 R9, R11, 0x10, RZ ;  /* 0x000000100b097819 */ /* 0x000fe200000006ff */
[----:B------:R-:W-:Y:S01]  /*a130*/  FFMA.FTZ R41, R41, R48, R53 ;  /* 0x0000003029297223 */ /* 0x000fe20000010035 */
[----:B------:R-:W-:Y:S01]  /*a140*/  LOP3.LUT R54, R11, 0xffff0000, RZ, 0xc0, !PT ;  /* 0xffff00000b367812 */ /* 0x000fe200078ec0ff */
[----:B------:R-:W-:Y:S01]  /*a150*/  IMAD.U32 R46, R25, 0x10000, RZ ;  /* 0x00010000192e7824 */ /* 0x000fe200078e00ff */
[----:B------:R-:W-:-:S02]  /*a160*/  LOP3.LUT R8, R8, 0xffff0000, RZ, 0xc0, !PT ;  /* 0xffff000008087812 */ /* 0x000fc400078ec0ff */
[----:B------:R-:W-:Y:S01]  /*a170*/  LOP3.LUT R11, R27, 0xffff0000, RZ, 0xc0, !PT ;  /* 0xffff00001b0b7812 */ /* 0x000fe200078ec0ff */
[----:B------:R-:W-:Y:S01]  /*a180*/  FMUL.FTZ R53, R49, R46 ;  /* 0x0000002e31357220 */ /* 0x000fe20000410000 */
[----:B------:R-:W-:Y:S02]  /*a190*/  LOP3.LUT R51, R10, 0xffff0000, RZ, 0xc0, !PT ;  /* 0xffff00000a337812 */ /* 0x000fe400078ec0ff */
[----:B------:R-:W-:Y:S01]  /*a1a0*/  SHF.L.U32 R48, R29, 0x10, RZ ;  /* 0x000000101d307819 */ /* 0x000fe200000006ff */
[C---:B------:R-:W-:Y:S02]  /*a1b0*/  FMUL.FTZ R10, R8.reuse, R11 ;  /* 0x0000000b080a7220 */ /* 0x040fe40000410000 */
[-C--:B------:R-:W-:Y:S02]  /*a1c0*/  FMUL.FTZ R8, R8, R47.reuse ;  /* 0x0000002f08087220 */ /* 0x080fe40000410000 */
[----:B------:R-:W-:Y:S01]  /*a1d0*/  FFMA.FTZ R47, R45, R47, -R10 ;  /* 0x0000002f2d2f7223 */ /* 0x000fe2000001080a */
[----:B------:R-:W-:Y:S01]  /*a1e0*/  LOP3.LUT R10, R25, 0xffff0000, RZ, 0xc0, !PT ;  /* 0xffff0000190a7812 */ /* 0x000fe200078ec0ff */
[----:B------:R-:W-:-:S02]  /*a1f0*/  FMUL.FTZ R49, R49, R48 ;  /* 0x0000003031317220 */ /* 0x000fc40000410000 */
[----:B------:R-:W-:Y:S01]  /*a200*/  FFMA.FTZ R8, R45, R11, R8 ;  /* 0x0000000b2d087223 */ /* 0x000fe20000010008 */
[----:B------:R-:W-:Y:S01]  /*a210*/  LOP3.LUT R45, R29, 0xffff0000, RZ, 0xc0, !PT ;  /* 0xffff00001d2d7812 */ /* 0x000fe200078ec0ff */
[C---:B------:R-:W-:Y:S01]  /*a220*/  FFMA.FTZ R48, R43.reuse, R48, -R53 ;  /* 0x000000302b307223 */ /* 0x040fe20000010835 */
[----:B------:R-:W-:Y:S01]  /*a230*/  SHF.L.U32 R11, R26, 0x10, RZ ;  /* 0x000000101a0b7819 */ /* 0x000fe200000006ff */
[----:B------:R-:W-:Y:S01]  /*a240*/  FFMA.FTZ R43, R43, R46, R49 ;  /* 0x0000002e2b2b7223 */ /* 0x000fe20000010031 */
[----:B------:R-:W-:Y:S01]  /*a250*/  F2FP.BF16.PACK_AB R8, R8, R41 ;  /* 0x000000290808723e */ /* 0x000fe200000010ff */
[C---:B------:R-:W-:Y:S02]  /*a260*/  FMUL.FTZ R49, R51.reuse, R10 ;  /* 0x0000000a33317220 */ /* 0x040fe40000410000 */
[----:B------:R-:W-:Y:S02]  /*a270*/  IMAD.U32 R46, R30, 0x10000, RZ ;  /* 0x000100001e2e7824 */ /* 0x000fe400078e00ff */
[----:B------:R-:W-:-:S02]  /*a280*/  FMUL.FTZ R51, R51, R45 ;  /* 0x0000002d33337220 */ /* 0x000fc40000410000 */
[----:B------:R-:W-:Y:S02]  /*a290*/  FFMA.FTZ R45, R42, R45, -R49 ;  /* 0x0000002d2a2d7223 */ /* 0x000fe40000010831 */
[CC--:B------:R-:W-:Y:S02]  /*a2a0*/  FMUL.FTZ R49, R15.reuse, R11.reuse ;  /* 0x0000000b0f317220 */ /* 0x0c0fe40000410000 */
[-C--:B------:R-:W-:Y:S02]  /*a2b0*/  FMUL.FTZ R15, R15, R46.reuse ;  /* 0x0000002e0f0f7220 */ /* 0x080fe40000410000 */
[----:B------:R-:W-:Y:S01]  /*a2c0*/  FFMA.FTZ R46, R44, R46, -R49 ;  /* 0x0000002e2c2e7223 */ /* 0x000fe20000010831 */
[----:B------:R-:W-:Y:S01]  /*a2d0*/  LOP3.LUT R49, R24, 0xffff0000, RZ, 0xc0, !PT ;  /* 0xffff000018317812 */ /* 0x000fe200078ec0ff */
[----:B------:R-:W-:Y:S02]  /*a2e0*/  FFMA.FTZ R10, R42, R10, R51 ;  /* 0x0000000a2a0a7223 */ /* 0x000fe40000010033 */
[----:B------:R-:W-:Y:S01]  /*a2f0*/  FFMA.FTZ R44, R44, R11, R15 ;  /* 0x0000000b2c2c7223 */ /* 0x000fe2000001000f */
[----:B------:R-:W-:Y:S01]  /*a300*/  LOP3.LUT R15, R28, 0xffff0000, RZ, 0xc0, !PT ;  /* 0xffff00001c0f7812 */ /* 0x000fe200078ec0ff */
[C---:B------:R-:W-:Y:S01]  /*a310*/  FMUL.FTZ R42, R9.reuse, R56 ;  /* 0x00000038092a7220 */ /* 0x040fe20000410000 */
[----:B------:R-:W-:Y:S01]  /*a320*/  F2FP.BF16.PACK_AB R10, R10, R43 ;  /* 0x0000002b0a0a723e */ /* 0x000fe200000010ff */
[-C--:B------:R-:W-:Y:S01]  /*a330*/  FMUL.FTZ R11, R9, R58.reuse ;  /* 0x0000003a090b7220 */ /* 0x080fe20000410000 */
[----:B------:R-:W-:Y:S01]  /*a340*/  LOP3.LUT R9, R26, 0xffff0000, RZ, 0xc0, !PT ;  /* 0xffff00001a097812 */ /* 0x000fe200078ec0ff */
[----:B------:R-:W-:-:S02]  /*a350*/  FFMA.FTZ R42, R13, R58, -R42 ;  /* 0x0000003a0d2a7223 */ /* 0x000fc4000001082a */
[----:B------:R-:W-:Y:S02]  /*a360*/  FFMA.FTZ R11, R13, R56, R11 ;  /* 0x000000380d0b7223 */ /* 0x000fe4000001000b */
[C---:B------:R-:W-:Y:S02]  /*a370*/  FMUL.FTZ R13, R52.reuse, R9 ;  /* 0x00000009340d7220 */ /* 0x040fe40000410000 */
[----:B------:R-:W-:Y:S02]  /*a380*/  FMUL.FTZ R53, R52, R55 ;  /* 0x0000003734357220 */ /* 0x000fe40000410000 */
[C---:B------:R-:W-:Y:S02]  /*a390*/  FMUL.FTZ R52, R54.reuse, R49 ;  /* 0x0000003136347220 */ /* 0x040fe40000410000 */
[----:B------:R-:W-:Y:S02]  /*a3a0*/  FMUL.FTZ R51, R54, R15 ;  /* 0x0000000f36337220 */ /* 0x000fe40000410000 */
[----:B------:R-:W-:-:S02]  /*a3b0*/  FFMA.FTZ R13, R12, R55, -R13 ;  /* 0x000000370c0d7223 */ /* 0x000fc4000001080d */
[----:B------:R-:W-:Y:S02]  /*a3c0*/  FFMA.FTZ R15, R14, R15, -R52 ;  /* 0x0000000f0e0f7223 */ /* 0x000fe40000010834 */
[----:B------:R-:W-:Y:S01]  /*a3d0*/  FFMA.FTZ R9, R12, R9, R53 ;  /* 0x000000090c097223 */ /* 0x000fe20000010035 */
[----:B------:R-:W-:Y:S01]  /*a3e0*/  F2FP.BF16.PACK_AB R12, R47, R50 ;  /* 0x000000322f0c723e */ /* 0x000fe200000010ff */
[----:B------:R-:W-:Y:S01]  /*a3f0*/  FFMA.FTZ R52, R14, R49, R51 ;  /* 0x000000310e347223 */ /* 0x000fe20000010033 */
[----:B------:R-:W-:Y:S02]  /*a400*/  F2FP.BF16.PACK_AB R14, R45, R48 ;  /* 0x000000302d0e723e */ /* 0x000fe400000010ff */
[----:B------:R-:W-:Y:S02]  /*a410*/  F2FP.BF16.PACK_AB R13, R13, R46 ;  /* 0x0000002e0d0d723e */ /* 0x000fe400000010ff */
[----:B------:R-:W-:Y:S02]  /*a420*/  F2FP.BF16.PACK_AB R15, R15, R42 ;  /* 0x0000002a0f0f723e */ /* 0x000fe400000010ff */
[----:B------:R-:W-:-:S02]  /*a430*/  F2FP.BF16.PACK_AB R9, R9, R44 ;  /* 0x0000002c0909723e */ /* 0x000fc400000010ff */
[----:B------:R-:W-:Y:S01]  /*a440*/  F2FP.BF16.PACK_AB R11, R52, R11 ;  /* 0x0000000b340b723e */ /* 0x000fe200000010ff */
[----:B------:R1:W-:Y:S04]  /*a450*/  STS.128 [R23+0x10080], R12 ;  /* 0x0100800c17007388 */ /* 0x0003e80000000c00 */
[----:B------:R1:W-:Y:S02]  /*a460*/  STS.128 [R40+0x10080], R8 ;  /* 0x0100800828007388 */ /* 0x0003e40000000c00 */
.L_x_127:
[----:B------:R-:W-:Y:S05]  /*a470*/  BSYNC B1 ;  /* 0x0000000000017941 */ /* 0x000fea0003800000 */
.L_x_126:
[----:B-1----:R-:W-:Y:S01]  /*a480*/  IADD3 R23, R19, 0x20, RZ ;  /* 0x0000002013177810 */ /* 0x002fe20007ffe0ff */
[----:B------:R-:W-:Y:S03]  /*a490*/  BSSY B1, `(.L_x_130) ;  /* 0x00000d2000017945 */ /* 0x000fe60003800000 */
[----:B------:R-:W-:-:S13]  /*a4a0*/  ISETP.GE.AND P0, PT, R23, UR4, PT ;  /* 0x0000000417007c0c */ /* 0x000fda000bf06270 */
[----:B------:R-:W-:Y:S05]  /*a4b0*/  @P0 BRA `(.L_x_131) ;  /* 0x00000cf000000947 */ /* 0x000fea0003800000 */
[----:B------:R-:W-:Y:S01]  /*a4c0*/  ISETP.GE.AND P0, PT, R150, c[0x0][0x27c], PT ;  /* 0x00009f0096007a0c */ /* 0x000fe20003f06270 */
[----:B------:R-:W-:-:S12]  /*a4d0*/  BSSY B0, `(.L_x_132) ;  /* 0x0000063000007945 */ /* 0x000fd80003800000 */
[----:B------:R-:W-:Y:S05]  /*a4e0*/  @P0 BRA `(.L_x_133) ;  /* 0x0000061000000947 */ /* 0x000fea0003800000 */
[----:B------:R-:W-:Y:S01]  /*a4f0*/  IMAD.MOV.U32 R9, RZ, RZ, c[0x0][0x27c] ;  /* 0x00009f00ff097624 */ /* 0x000fe200078e00ff */
[----:B------:R-:W-:Y:S01]  /*a500*/  SHF.R.S32.HI R8, RZ, 0x1f, R23 ;  /* 0x0000001fff087819 */ /* 0x000fe20000011417 */
[----:B------:R-:W-:Y:S01]  /*a510*/  IMAD.SHL.U32 R15, R23, 0x40, RZ ;  /* 0x00000040170f7824 */ /* 0x000fe200078e00ff */
[----:B------:R-:W-:Y:S01]  /*a520*/  SHF.L.U32 R58, R36, 0x10, RZ ;  /* 0x00000010243a7819 */ /* 0x000fe200000006ff */
[----:B------:R-:W-:Y:S01]  /*a530*/  IMAD.U32 R48, R33, 0x10000, RZ ;  /* 0x0001000021307824 */ /* 0x000fe200078e00ff */
[----:B------:R-:W-:Y:S01]  /*a540*/  LEA.HI R12, R9, R2, RZ, 0x1d ;  /* 0x00000002090c7211 */ /* 0x000fe200078fe8ff */
[----:B------:R-:W-:Y:S01]  /*a550*/  IMAD.U32 R50, R37, 0x10000, RZ ;  /* 0x0001000025327824 */ /* 0x000fe200078e00ff */
[----:B------:R-:W-:Y:S01]  /*a560*/  LEA.HI R8, R8, R23, RZ, 0x3 ;  /* 0x0000001708087211 */ /* 0x000fe200078f18ff */
[----:B------:R-:W-:Y:S01]  /*a570*/  IMAD.U32 R56, R35, 0x10000, RZ ;  /* 0x0001000023387824 */ /* 0x000fe200078e00ff */
[----:B------:R-:W-:Y:S01]  /*a580*/  SHF.R.S32.HI R9, RZ, 0x1f, R12 ;  /* 0x0000001fff097819 */ /* 0x000fe2000001140c */
[----:B------:R-:W-:Y:S01]  /*a590*/  IMAD.SHL.U32 R10, R12, 0x8, RZ ;  /* 0x000000080c0a7824 */ /* 0x000fe200078e00ff */
[----:B------:R-:W-:-:S02]  /*a5a0*/  LOP3.LUT R15, R15, 0x1c0, RZ, 0xc0, !PT ;  /* 0x000001c00f0f7812 */ /* 0x000fc400078ec0ff */
[----:B------:R-:W-:Y:S02]  /*a5b0*/  LEA.HI R9, R9, R12, RZ, 0x3 ;  /* 0x0000000c09097211 */ /* 0x000fe400078f18ff */
[----:B------:R-:W-:Y:S02]  /*a5c0*/  SHF.L.U32 R8, R8, 0x6, RZ ;  /* 0x0000000608087819 */ /* 0x000fe400000006ff */
[----:B------:R-:W-:Y:S01]  /*a5d0*/  LOP3.LUT R13, R15, 0x38, R150, 0xf8, !PT ;  /* 0x000000380f0d7812 */ /* 0x000fe200078ef896 */
[----:B------:R-:W-:Y:S01]  /*a5e0*/  IMAD.SHL.U32 R9, R9, 0x400, RZ ;  /* 0x0000040009097824 */ /* 0x000fe200078e00ff */
[----:B------:R-:W-:Y:S02]  /*a5f0*/  SHF.R.U32.HI R11, RZ, 0x3, R15 ;  /* 0x00000003ff0b7819 */ /* 0x000fe4000001160f */
[----:B------:R-:W-:Y:S02]  /*a600*/  LOP3.LUT R8, R8, 0xfffffe00, RZ, 0xc0, !PT ;  /* 0xfffffe0008087812 */ /* 0x000fe400078ec0ff */
[----:B------:R-:W-:-:S02]  /*a610*/  LOP3.LUT R10, R15, 0x38, R10, 0xf8, !PT ;  /* 0x000000380f0a7812 */ /* 0x000fc400078ef80a */
[----:B------:R-:W-:Y:S02]  /*a620*/  LOP3.LUT R13, R8, R13, R11, 0xf6, !PT ;  /* 0x0000000d080d7212 */ /* 0x000fe400078ef60b */
[----:B------:R-:W-:Y:S02]  /*a630*/  LOP3.LUT R11, R10, R11, RZ, 0x3c, !PT ;  /* 0x0000000b0a0b7212 */ /* 0x000fe400078e3cff */
[----:B------:R-:W-:Y:S02]  /*a640*/  LOP3.LUT R9, R9, 0x7fffe000, RZ, 0xc0, !PT ;  /* 0x7fffe00009097812 */ /* 0x000fe400078ec0ff */
[----:B------:R-:W-:Y:S02]  /*a650*/  SHF.L.U32 R41, R13, 0x1, RZ ;  /* 0x000000010d297819 */ /* 0x000fe400000006ff */
[----:B------:R-:W-:-:S03]  /*a660*/  IADD3 R40, R11, R9, R8 ;  /* 0x000000090b287210 */ /* 0x000fc60007ffe008 */
[----:B------:R-:W1:Y:S02]  /*a670*/  LDS.128 R12, [R41+0x10080] ;  /* 0x01008000290c7984 */ /* 0x000e640000000c00 */
[----:B------:R-:W-:-:S05]  /*a680*/  IMAD.SHL.U32 R40, R40, 0x2, RZ ;  /* 0x0000000228287824 */ /* 0x000fca00078e00ff */
[----:B------:R-:W2:Y:S01]  /*a690*/  LDS.128 R8, [R40+0x10080] ;  /* 0x0100800028087984 */ /* 0x000ea20000000c00 */
[----:B-1----:R-:W-:Y:S01]  /*a6a0*/  IMAD.U32 R47, R14, 0x10000, RZ ;  /* 0x000100000e2f7824 */ /* 0x002fe200078e00ff */
[C---:B------:R-:W-:Y:S01]  /*a6b0*/  LOP3.LUT R42, R12.reuse, 0xffff0000, RZ, 0xc0, !PT ;  /* 0xffff00000c2a7812 */ /* 0x040fe200078ec0ff */
[----:B------:R-:W-:Y:S01]  /*a6c0*/  IMAD.U32 R43, R12, 0x10000, RZ ;  /* 0x000100000c2b7824 */ /* 0x000fe200078e00ff */
[C---:B------:R-:W-:Y:S02]  /*a6d0*/  SHF.L.U32 R44, R13.reuse, 0x10, RZ ;  /* 0x000000100d2c7819 */ /* 0x040fe400000006ff */
[----:B------:R-:W-:Y:S02]  /*a6e0*/  LOP3.LUT R12, R13, 0xffff0000, RZ, 0xc0, !PT ;  /* 0xffff00000d0c7812 */ /* 0x000fe400078ec0ff */
[C---:B--2---:R-:W-:Y:S02]  /*a6f0*/  SHF.L.U32 R53, R10.reuse, 0x10, RZ ;  /* 0x000000100a357819 */ /* 0x044fe400000006ff */
[----:B------:R-:W-:-:S02]  /*a700*/  LOP3.LUT R49, R10, 0xffff0000, RZ, 0xc0, !PT ;  /* 0xffff00000a317812 */ /* 0x000fc400078ec0ff */
[----:B------:R-:W-:Y:S01]  /*a710*/  LOP3.LUT R45, R14, 0xffff0000, RZ, 0xc0, !PT ;  /* 0xffff00000e2d7812 */ /* 0x000fe200078ec0ff */
[-C--:B------:R-:W-:Y:S01]  /*a720*/  FMUL.FTZ R51, R48, R53.reuse ;  /* 0x0000003530337220 */ /* 0x080fe20000410000 */
[----:B------:R-:W-:Y:S01]  /*a730*/  LOP3.LUT R10, R33, 0xffff0000, RZ, 0xc0, !PT ;  /* 0xffff0000210a7812 */ /* 0x000fe200078ec0ff */
[C---:B------:R-:W-:Y:S01]  /*a740*/  FMUL.FTZ R53, R50.reuse, R53 ;  /* 0x0000003532357220 */ /* 0x040fe20000410000 */
[C---:B------:R-:W-:Y:S01]  /*a750*/  SHF.L.U32 R13, R15.reuse, 0x10, RZ ;  /* 0x000000100f0d7819 */ /* 0x040fe200000006ff */
[-C--:B------:R-:W-:Y:S01]  /*a760*/  FFMA.FTZ R51, R50, R47.reuse, -R51 ;  /* 0x0000002f32337223 */ /* 0x080fe20000010833 */
[----:B------:R-:W-:Y:S01]  /*a770*/  LOP3.LUT R14, R15, 0xffff0000, RZ, 0xc0, !PT ;  /* 0xffff00000f0e7812 */ /* 0x000fe200078ec0ff */
[C---:B------:R-:W-:Y:S01]  /*a780*/  IMAD.U32 R15, R8.reuse, 0x10000, RZ ;  /* 0x00010000080f7824 */ /* 0x040fe200078e00ff */
[----:B------:R-:W-:Y:S01]  /*a790*/  LOP3.LUT R46, R8, 0xffff0000, RZ, 0xc0, !PT ;  /* 0xffff0000082e7812 */ /* 0x000fe200078ec0ff */
[----:B------:R-:W-:Y:S01]  /*a7a0*/  FFMA.FTZ R47, R48, R47, R53 ;  /* 0x0000002f302f7223 */ /* 0x000fe20000010035 */
[----:B------:R-:W-:-:S02]  /*a7b0*/  SHF.L.U32 R8, R9, 0x10, RZ ;  /* 0x0000001009087819 */ /* 0x000fc400000006ff */
[----:B------:R-:W-:Y:S02]  /*a7c0*/  LOP3.LUT R54, R9, 0xffff0000, RZ, 0xc0, !PT ;  /* 0xffff000009367812 */ /* 0x000fe400078ec0ff */
[----:B------:R-:W-:Y:S02]  /*a7d0*/  LOP3.LUT R50, R37, 0xffff0000, RZ, 0xc0, !PT ;  /* 0xffff000025327812 */ /* 0x000fe400078ec0ff */
[C---:B------:R-:W-:Y:S02]  /*a7e0*/  SHF.L.U32 R9, R11.reuse, 0x10, RZ ;  /* 0x000000100b097819 */ /* 0x040fe400000006ff */
[----:B------:R-:W-:Y:S01]  /*a7f0*/  LOP3.LUT R52, R11, 0xffff0000, RZ, 0xc0, !PT ;  /* 0xffff00000b347812 */ /* 0x000fe200078ec0ff */
[-C--:B------:R-:W-:Y:S01]  /*a800*/  FMUL.FTZ R11, R10, R49.reuse ;  /* 0x000000310a0b7220 */ /* 0x080fe20000410000 */
[----:B------:R-:W-:Y:S01]  /*a810*/  SHF.L.U32 R48, R39, 0x10, RZ ;  /* 0x0000001027307819 */ /* 0x000fe200000006ff */
[C---:B------:R-:W-:Y:S01]  /*a820*/  FMUL.FTZ R49, R50.reuse, R49 ;  /* 0x0000003132317220 */ /* 0x040fe20000410000 */
[----:B------:R-:W-:Y:S01]  /*a830*/  LOP3.LUT R53, R35, 0xffff0000, RZ, 0xc0, !PT ;  /* 0xffff000023357812 */ /* 0x000fe200078ec0ff */
[----:B------:R-:W-:-:S02]  /*a840*/  FFMA.FTZ R50, R50, R45, -R11 ;  /* 0x0000002d32327223 */ /* 0x000fc4000001080b */
[-C--:B------:R-:W-:Y:S02]  /*a850*/  FMUL.FTZ R11, R56, R15.reuse ;  /* 0x0000000f380b7220 */ /* 0x080fe40000410000 */
[----:B------:R-:W-:Y:S02]  /*a860*/  FMUL.FTZ R15, R48, R15 ;  /* 0x0000000f300f7220 */ /* 0x000fe40000410000 */
[----:B------:R-:W-:Y:S01]  /*a870*/  FFMA.FTZ R10, R10, R45, R49 ;  /* 0x0000002d0a0a7223 */ /* 0x000fe20000010031 */
[----:B------:R-:W-:Y:S01]  /*a880*/  LOP3.LUT R45, R39, 0xffff0000, RZ, 0xc0, !PT ;  /* 0xffff0000272d7812 */ /* 0x000fe200078ec0ff */
[-C--:B------:R-:W-:Y:S01]  /*a890*/  FFMA.FTZ R48, R48, R43.reuse, -R11 ;  /* 0x0000002b30307223 */ /* 0x080fe2000001080b */
[----:B------:R-:W-:Y:S01]  /*a8a0*/  SHF.L.U32 R11, R34, 0x10, RZ ;  /* 0x00000010220b7819 */ /* 0x000fe200000006ff */
[----:B------:R-:W-:Y:S01]  /*a8b0*/  FFMA.FTZ R43, R56, R43, R15 ;  /* 0x0000002b382b7223 */ /* 0x000fe2000001000f */
[----:B------:R-:W-:Y:S01]  /*a8c0*/  F2FP.BF16.PACK_AB R10, R10, R47 ;  /* 0x0000002f0a0a723e */ /* 0x000fe200000010ff */
[----:B------:R-:W-:-:S02]  /*a8d0*/  FMUL.FTZ R49, R53, R46 ;  /* 0x0000002e35317220 */ /* 0x000fc40000410000 */
[----:B------:R-:W-:Y:S02]  /*a8e0*/  IMAD.U32 R15, R38, 0x10000, RZ ;  /* 0x00010000260f7824 */ /* 0x000fe400078e00ff */
[C---:B------:R-:W-:Y:S02]  /*a8f0*/  FMUL.FTZ R55, R45.reuse, R46 ;  /* 0x0000002e2d377220 */ /* 0x040fe40000410000 */
[----:B------:R-:W-:Y:S02]  /*a900*/  FFMA.FTZ R45, R45, R42, -R49 ;  /* 0x0000002a2d2d7223 */ /* 0x000fe40000010831 */
[-C--:B------:R-:W-:Y:S02]  /*a910*/  FMUL.FTZ R46, R11, R8.reuse ;  /* 0x000000080b2e7220 */ /* 0x080fe40000410000 */
[----:B------:R-:W-:Y:S02]  /*a920*/  FMUL.FTZ R49, R15, R8 ;  /* 0x000000080f317220 */ /* 0x000fe40000410000 */
[----:B------:R-:W-:-:S02]  /*a930*/  IMAD.U32 R56, R32, 0x10000, RZ ;  /* 0x0001000020387824 */ /* 0x000fc400078e00ff */
[----:B------:R-:W-:Y:S01]  /*a940*/  FFMA.FTZ R46, R15, R44, -R46 ;  /* 0x0000002c0f2e7223 */ /* 0x000fe2000001082e */
[----:B------:R-:W-:Y:S01]  /*a950*/  LOP3.LUT R15, R36, 0xffff0000, RZ, 0xc0, !PT ;  /* 0xffff0000240f7812 */ /* 0x000fe200078ec0ff */
[----:B------:R-:W-:Y:S01]  /*a960*/  FFMA.FTZ R8, R53, R42, R55 ;  /* 0x0000002a35087223 */ /* 0x000fe20000010037 */
[----:B------:R-:W-:Y:S01]  /*a970*/  LOP3.LUT R55, R38, 0xffff0000, RZ, 0xc0, !PT ;  /* 0xffff000026377812 */ /* 0x000fe200078ec0ff */
[----:B------:R-:W-:Y:S01]  /*a980*/  FFMA.FTZ R44, R11, R44, R49 ;  /* 0x0000002c0b2c7223 */ /* 0x000fe20000010031 */
[----:B------:R-:W-:Y:S01]  /*a990*/  LOP3.LUT R49, R32, 0xffff0000, RZ, 0xc0, !PT ;  /* 0xffff000020317812 */ /* 0x000fe200078ec0ff */
[----:B------:R-:W-:Y:S01]  /*a9a0*/  FMUL.FTZ R42, R56, R9 ;  /* 0x00000009382a7220 */ /* 0x000fe20000410000 */
[----:B------:R-:W-:Y:S01]  /*a9b0*/  F2FP.BF16.PACK_AB R8, R8, R43 ;  /* 0x0000002b0808723e */ /* 0x000fe200000010ff */
[----:B------:R-:W-:Y:S01]  /*a9c0*/  FMUL.FTZ R11, R58, R9 ;  /* 0x000000093a0b7220 */ /* 0x000fe20000410000 */
[----:B------:R-:W-:Y:S01]  /*a9d0*/  LOP3.LUT R9, R34, 0xffff0000, RZ, 0xc0, !PT ;  /* 0xffff000022097812 */ /* 0x000fe200078ec0ff */
[----:B------:R-:W-:-:S02]  /*a9e0*/  FFMA.FTZ R42, R58, R13, -R42 ;  /* 0x0000000d3a2a7223 */ /* 0x000fc4000001082a */
[----:B------:R-:W-:Y:S02]  /*a9f0*/  FFMA.FTZ R11, R56, R13, R11 ;  /* 0x0000000d380b7223 */ /* 0x000fe4000001000b */
[----:B------:R-:W-:Y:S02]  /*aa00*/  FMUL.FTZ R13, R9, R54 ;  /* 0x00000036090d7220 */ /* 0x000fe40000410000 */
[----:B------:R-:W-:Y:S02]  /*aa10*/  FMUL.FTZ R53, R49, R52 ;  /* 0x0000003431357220 */ /* 0x000fe40000410000 */
[----:B------:R-:W-:Y:S02]  /*aa20*/  FMUL.FTZ R54, R55, R54 ;  /* 0x0000003637367220 */ /* 0x000fe40000410000 */
        /* <DEDUP_REMOVED lines=13> */
.L_x_133:
[----:B------:R-:W-:Y:S05]  /*ab00*/  BSYNC B0 ;  /* 0x0000000000007941 */ /* 0x000fea0003800000 */
.L_x_132:
[----:B------:R-:W-:-:S13]  /*ab10*/  ISETP.GE.AND P0, PT, R17, c[0x0][0x27c], PT ;  /* 0x00009f0011007a0c */ /* 0x000fda0003f06270 */
[----:B------:R-:W-:Y:S05]  /*ab20*/  @P0 BRA `(.L_x_131) ;  /* 0x0000068000000947 */ /* 0x000fea0003800000 */
[----:B-1----:R-:W-:Y:S01]  /*ab30*/  SHF.R.S32.HI R12, RZ, 0x1f, R17 ;  /* 0x0000001fff0c7819 */ /* 0x002fe20000011411 */
[----:B------:R-:W-:Y:S01]  /*ab40*/  IMAD.MOV.U32 R13, RZ, RZ, c[0x0][0x27c] ;  /* 0x00009f00ff0d7624 */ /* 0x000fe200078e00ff */
[----:B------:R-:W-:Y:S01]  /*ab50*/  SHF.R.S32.HI R10, RZ, 0x1f, R23 ;  /* 0x0000001fff0a7819 */ /* 0x000fe20000011417 */
[----:B------:R-:W-:Y:S01]  /*ab60*/  IMAD.SHL.U32 R14, R23, 0x40, RZ ;  /* 0x00000040170e7824 */ /* 0x000fe200078e00ff */
[----:B------:R-:W-:Y:S01]  /*ab70*/  LEA.HI R15, R12, R17, RZ, 0x3 ;  /* 0x000000110c0f7211 */ /* 0x000fe200078f18ff */
[----:B------:R-:W-:Y:S01]  /*ab80*/  IMAD.U32 R51, R27, 0x10000, RZ ;  /* 0x000100001b337824 */ /* 0x000fe200078e00ff */
[----:B------:R-:W-:Y:S01]  /*ab90*/  LEA.HI R9, R10, R23, RZ, 0x3 ;  /* 0x000000170a097211 */ /* 0x000fe200078f18ff */
[----:B------:R-:W-:Y:S01]  /*aba0*/  IMAD.U32 R49, R31, 0x10000, RZ ;  /* 0x000100001f317824 */ /* 0x000fe200078e00ff */
[----:B------:R-:W-:Y:S02]  /*abb0*/  SHF.R.S32.HI R8, RZ, 0x3, R15 ;  /* 0x00000003ff087819 */ /* 0x000fe4000001140f */
[----:B------:R-:W-:Y:S01]  /*abc0*/  LOP3.LUT R14, R14, 0x1c0, RZ, 0xc0, !PT ;  /* 0x000001c00e0e7812 */ /* 0x000fe200078ec0ff */
[----:B------:R-:W-:Y:S01]  /*abd0*/  IMAD.SHL.U32 R9, R9, 0x40, RZ ;  /* 0x0000004009097824 */ /* 0x000fe200078e00ff */
[----:B------:R-:W-:-:S02]  /*abe0*/  LEA.HI R13, R13, R8, RZ, 0x1d ;  /* 0x000000080d0d7211 */ /* 0x000fc400078fe8ff */
[----:B------:R-:W-:Y:S02]  /*abf0*/  LEA.HI R12, R12, R17, RZ, 0x6 ;  /* 0x000000110c0c7211 */ /* 0x000fe400078f30ff */
[----:B------:R-:W-:Y:S01]  /*ac00*/  SHF.R.S32.HI R10, RZ, 0x1f, R13 ;  /* 0x0000001fff0a7819 */ /* 0x000fe2000001140d */
[----:B------:R-:W-:Y:S01]  /*ac10*/  IMAD.SHL.U32 R11, R13, 0x8, RZ ;  /* 0x000000080d0b7824 */ /* 0x000fe200078e00ff */
[----:B------:R-:W-:Y:S02]  /*ac20*/  LOP3.LUT R15, R14, 0x38, R15, 0xf8, !PT ;  /* 0x000000380e0f7812 */ /* 0x000fe400078ef80f */
[----:B------:R-:W-:Y:S02]  /*ac30*/  LEA.HI R10, R10, R13, RZ, 0x3 ;  /* 0x0000000d0a0a7211 */ /* 0x000fe400078f18ff */
[----:B------:R-:W-:Y:S02]  /*ac40*/  SHF.R.U32.HI R8, RZ, 0x3, R14 ;  /* 0x00000003ff087819 */ /* 0x000fe4000001160e */
[----:B------:R-:W-:Y:S01]  /*ac50*/  LOP3.LUT R11, R14, 0x38, R11, 0xf8, !PT ;  /* 0x000000380e0b7812 */ /* 0x000fe200078ef80b */
[----:B------:R-:W-:Y:S01]  /*ac60*/  IMAD.SHL.U32 R10, R10, 0x400, RZ ;  /* 0x000004000a0a7824 */ /* 0x000fe200078e00ff */
[----:B------:R-:W-:-:S02]  /*ac70*/  SHF.L.U32 R12, R12, 0x7, RZ ;  /* 0x000000070c0c7819 */ /* 0x000fc400000006ff */
[-C--:B------:R-:W-:Y:S02]  /*ac80*/  LOP3.LUT R15, R15, R8.reuse, RZ, 0x3c, !PT ;  /* 0x000000080f0f7212 */ /* 0x080fe400078e3cff */
[----:B------:R-:W-:Y:S02]  /*ac90*/  LOP3.LUT R9, R9, 0xfffffe00, RZ, 0xc0, !PT ;  /* 0xfffffe0009097812 */ /* 0x000fe400078ec0ff */
[----:B------:R-:W-:Y:S02]  /*aca0*/  LOP3.LUT R8, R11, R8, RZ, 0x3c, !PT ;  /* 0x000000080b087212 */ /* 0x000fe400078e3cff */
[----:B------:R-:W-:Y:S02]  /*acb0*/  LOP3.LUT R10, R10, 0x7fffe000, RZ, 0xc0, !PT ;  /* 0x7fffe0000a0a7812 */ /* 0x000fe400078ec0ff */
[----:B------:R-:W-:Y:S02]  /*acc0*/  LOP3.LUT R12, R12, 0x7fffe000, RZ, 0xc0, !PT ;  /* 0x7fffe0000c0c7812 */ /* 0x000fe400078ec0ff */
[----:B------:R-:W-:-:S02]  /*acd0*/  IADD3 R23, R8, R10, R9 ;  /* 0x0000000a08177210 */ /* 0x000fc40007ffe009 */
[----:B------:R-:W-:Y:S02]  /*ace0*/  IADD3 R12, R15, R12, R9 ;  /* 0x0000000c0f0c7210 */ /* 0x000fe40007ffe009 */
[----:B------:R-:W-:Y:S02]  /*acf0*/  SHF.L.U32 R23, R23, 0x1, RZ ;  /* 0x0000000117177819 */ /* 0x000fe400000006ff */
[----:B------:R-:W-:Y:S01]  /*ad00*/  LOP3.LUT R53, R31, 0xffff0000, RZ, 0xc0, !PT ;  /* 0xffff00001f357812 */ /* 0x000fe200078ec0ff */
[----:B------:R-:W-:Y:S02]  /*ad10*/  IMAD.SHL.U32 R40, R12, 0x2, RZ ;  /* 0x000000020c287824 */ /* 0x000fe400078e00ff */
[----:B------:R-:W1:Y:S04]  /*ad20*/  LDS.128 R8, [R23+0x10080] ;  /* 0x0100800017087984 */ /* 0x000e680000000c00 */
[----:B------:R-:W2:Y:S01]  /*ad30*/  LDS.128 R12, [R40+0x10080] ;  /* 0x01008000280c7984 */ /* 0x000ea20000000c00 */
[C---:B-1----:R-:W-:Y:S01]  /*ad40*/  IMAD.U32 R50, R8.reuse, 0x10000, RZ ;  /* 0x0001000008327824 */ /* 0x042fe200078e00ff */
[C---:B------:R-:W-:Y:S01]  /*ad50*/  LOP3.LUT R55, R11.reuse, 0xffff0000, RZ, 0xc0, !PT ;  /* 0xffff00000b377812 */ /* 0x040fe200078ec0ff */
[----:B------:R-:W-:Y:S01]  /*ad60*/  IMAD.U32 R43, R11, 0x10000, RZ ;  /* 0x000100000b2b7824 */ /* 0x000fe200078e00ff */
[----:B------:R-:W-:Y:S01]  /*ad70*/  LOP3.LUT R45, R8, 0xffff0000, RZ, 0xc0, !PT ;  /* 0xffff0000082d7812 */ /* 0x000fe200078ec0ff */
[C---:B--2---:R-:W-:Y:S01]  /*ad80*/  IMAD.U32 R42, R12.reuse, 0x10000, RZ ;  /* 0x000100000c2a7824 */ /* 0x044fe200078e00ff */
[----:B------:R-:W-:Y:S01]  /*ad90*/  LOP3.LUT R11, R27, 0xffff0000, RZ, 0xc0, !PT ;  /* 0xffff00001b0b7812 */ /* 0x000fe200078ec0ff */
[-C--:B------:R-:W-:Y:S01]  /*ada0*/  FMUL.FTZ R54, R51, R50.reuse ;  /* 0x0000003233367220 */ /* 0x080fe20000410000 */
[----:B------:R-:W-:Y:S01]  /*adb0*/  LOP3.LUT R46, R12, 0xffff0000, RZ, 0xc0, !PT ;  /* 0xffff00000c2e7812 */ /* 0x000fe200078ec0ff */
[----:B------:R-:W-:Y:S01]  /*adc0*/  FMUL.FTZ R50, R49, R50 ;  /* 0x0000003231327220 */ /* 0x000fe20000410000 */
[----:B------:R-:W-:Y:S01]  /*add0*/  SHF.L.U32 R8, R9, 0x10, RZ ;  /* 0x0000001009087819 */ /* 0x000fe200000006ff */
[-C--:B------:R-:W-:Y:S01]  /*ade0*/  FFMA.FTZ R54, R49, R42.reuse, -R54 ;  /* 0x0000002a31367223 */ /* 0x080fe20000010836 */
[----:B------:R-:W-:Y:S01]  /*adf0*/  LOP3.LUT R44, R9, 0xffff0000, RZ, 0xc0, !PT ;  /* 0xffff0000092c7812 */ /* 0x000fe200078ec0ff */
[----:B------:R-:W-:Y:S01]  /*ae00*/  FFMA.FTZ R42, R51, R42, R50 ;  /* 0x0000002a332a7223 */ /* 0x000fe20000010032 */
[C---:B------:R-:W-:Y:S01]  /*ae10*/  SHF.L.U32 R9, R10.reuse, 0x10, RZ ;  /* 0x000000100a097819 */ /* 0x040fe200000006ff */
[-C--:B------:R-:W-:Y:S01]  /*ae20*/  FMUL.FTZ R49, R11, R45.reuse ;  /* 0x0000002d0b317220 */ /* 0x080fe20000410000 */
[----:B------:R-:W-:Y:S01]  /*ae30*/  LOP3.LUT R48, R10, 0xffff0000, RZ, 0xc0, !PT ;  /* 0xffff00000a307812 */ /* 0x000fe200078ec0ff */
[----:B------:R-:W-:Y:S01]  /*ae40*/  IMAD.U32 R10, R25, 0x10000, RZ ;  /* 0x00010000190a7824 */ /* 0x000fe200078e00ff */
[----:B------:R-:W-:Y:S01]  /*ae50*/  SHF.L.U32 R50, R29, 0x10, RZ ;  /* 0x000000101d327819 */ /* 0x000fe200000006ff */
[C---:B------:R-:W-:Y:S01]  /*ae60*/  FMUL.FTZ R52, R53.reuse, R45 ;  /* 0x0000002d35347220 */ /* 0x040fe20000410000 */
[----:B------:R-:W-:Y:S01]  /*ae70*/  SHF.L.U32 R47, R14, 0x10, RZ ;  /* 0x000000100e2f7819 */ /* 0x000fe200000006ff */
[-C--:B------:R-:W-:Y:S01]  /*ae80*/  FFMA.FTZ R53, R53, R46.reuse, -R49 ;  /* 0x0000002e35357223 */ /* 0x080fe20000010831 */
[----:B------:R-:W-:Y:S01]  /*ae90*/  LOP3.LUT R45, R25, 0xffff0000, RZ, 0xc0, !PT ;  /* 0xffff0000192d7812 */ /* 0x000fe200078ec0ff */
[-C--:B------:R-:W-:Y:S01]  /*aea0*/  FMUL.FTZ R51, R10, R9.reuse ;  /* 0x000000090a337220 */ /* 0x080fe20000410000 */
[----:B------:R-:W-:Y:S01]  /*aeb0*/  LOP3.LUT R14, R14, 0xffff0000, RZ, 0xc0, !PT ;  /* 0xffff00000e0e7812 */ /* 0x000fe200078ec0ff */
[C---:B------:R-:W-:Y:S01]  /*aec0*/  FMUL.FTZ R49, R50.reuse, R9 ;  /* 0x0000000932317220 */ /* 0x040fe20000410000 */
[----:B------:R-:W-:Y:S01]  /*aed0*/  LOP3.LUT R41, R13, 0xffff0000, RZ, 0xc0, !PT ;  /* 0xffff00000d297812 */ /* 0x000fe200078ec0ff */
[----:B------:R-:W-:Y:S01]  /*aee0*/  FFMA.FTZ R9, R11, R46, R52 ;  /* 0x0000002e0b097223 */ /* 0x000fe20000010034 */
[----:B------:R-:W-:Y:S01]  /*aef0*/  LOP3.LUT R11, R29, 0xffff0000, RZ, 0xc0, !PT ;  /* 0xffff00001d0b7812 */ /* 0x000fe200078ec0ff */
[----:B------:R-:W-:-:S02]  /*af00*/  FFMA.FTZ R46, R50, R47, -R51 ;  /* 0x0000002f322e7223 */ /* 0x000fc40000010833 */
[----:B------:R-:W-:Y:S02]  /*af10*/  FFMA.FTZ R10, R10, R47, R49 ;  /* 0x0000002f0a0a7223 */ /* 0x000fe40000010031 */
[----:B------:R-:W-:Y:S02]  /*af20*/  IMAD.U32 R47, R26, 0x10000, RZ ;  /* 0x000100001a2f7824 */ /* 0x000fe400078e00ff */
[----:B------:R-:W-:Y:S02]  /*af30*/  IMAD.U32 R49, R30, 0x10000, RZ ;  /* 0x000100001e317824 */ /* 0x000fe400078e00ff */
[-C--:B------:R-:W-:Y:S02]  /*af40*/  FMUL.FTZ R50, R45, R48.reuse ;  /* 0x000000302d327220 */ /* 0x080fe40000410000 */
[----:B------:R-:W-:Y:S01]  /*af50*/  FMUL.FTZ R51, R11, R48 ;  /* 0x000000300b337220 */ /* 0x000fe20000410000 */
[----:B------:R-:W-:Y:S01]  /*af60*/  SHF.L.U32 R48, R24, 0x10, RZ ;  /* 0x0000001018307819 */ /* 0x000fe200000006ff */
[----:B------:R-:W-:-:S02]  /*af70*/  FMUL.FTZ R52, R47, R8 ;  /* 0x000000082f347220 */ /* 0x000fc40000410000 */
[----:B------:R-:W-:Y:S02]  /*af80*/  IMAD.U32 R12, R13, 0x10000, RZ ;  /* 0x000100000d0c7824 */ /* 0x000fe400078e00ff */
[----:B------:R-:W-:Y:S02]  /*af90*/  FMUL.FTZ R8, R49, R8 ;  /* 0x0000000831087220 */ /* 0x000fe40000410000 */
[-C--:B------:R-:W-:Y:S02]  /*afa0*/  FFMA.FTZ R11, R11, R14.reuse, -R50 ;  /* 0x0000000e0b0b7223 */ /* 0x080fe40000010832 */
[----:B------:R-:W-:Y:S02]  /*afb0*/  IMAD.U32 R50, R28, 0x10000, RZ ;  /* 0x000100001c327824 */ /* 0x000fe400078e00ff */
[----:B------:R-:W-:Y:S01]  /*afc0*/  FFMA.FTZ R51, R45, R14, R51 ;  /* 0x0000000e2d337223 */ /* 0x000fe20000010033 */
[----:B------:R-:W-:Y:S01]  /*afd0*/  LOP3.LUT R45, R30, 0xffff0000, RZ, 0xc0, !PT ;  /* 0xffff00001e2d7812 */ /* 0x000fe200078ec0ff */
[C---:B------:R-:W-:Y:S01]  /*afe0*/  IMAD.U32 R13, R15.reuse, 0x10000, RZ ;  /* 0x000100000f0d7824 */ /* 0x040fe200078e00ff */
[----:B------:R-:W-:Y:S01]  /*aff0*/  LOP3.LUT R15, R15, 0xffff0000, RZ, 0xc0, !PT ;  /* 0xffff00000f0f7812 */ /* 0x000fe200078ec0ff */
[----:B------:R-:W-:Y:S01]  /*b000*/  FMUL.FTZ R14, R48, R43 ;  /* 0x0000002b300e7220 */ /* 0x000fe20000410000 */
[----:B------:R-:W-:Y:S01]  /*b010*/  F2FP.BF16.PACK_AB R10, R51, R10 ;  /* 0x0000000a330a723e */ /* 0x000fe200000010ff */
[----:B------:R-:W-:-:S02]  /*b020*/  FFMA.FTZ R52, R49, R12, -R52 ;  /* 0x0000000c31347223 */ /* 0x000fc40000010834 */
[----:B------:R-:W-:Y:S01]  /*b030*/  FFMA.FTZ R47, R47, R12, R8 ;  /* 0x0000000c2f2f7223 */ /* 0x000fe20000010008 */
[----:B------:R-:W-:Y:S01]  /*b040*/  LOP3.LUT R12, R26, 0xffff0000, RZ, 0xc0, !PT ;  /* 0xffff00001a0c7812 */ /* 0x000fe200078ec0ff */
[----:B------:R-:W-:Y:S01]  /*b050*/  FMUL.FTZ R43, R50, R43 ;  /* 0x0000002b322b7220 */ /* 0x000fe20000410000 */
[----:B------:R-:W-:Y:S01]  /*b060*/  LOP3.LUT R8, R24, 0xffff0000, RZ, 0xc0, !PT ;  /* 0xffff000018087812 */ /* 0x000fe200078ec0ff */
[-C--:B------:R-:W-:Y:S01]  /*b070*/  FFMA.FTZ R50, R50, R13.reuse, -R14 ;  /* 0x0000000d32327223 */ /* 0x080fe2000001080e */
[----:B------:R-:W-:Y:S01]  /*b080*/  LOP3.LUT R14, R28, 0xffff0000, RZ, 0xc0, !PT ;  /* 0xffff00001c0e7812 */ /* 0x000fe200078ec0ff */
[-C--:B------:R-:W-:Y:S02]  /*b090*/  FMUL.FTZ R56, R12, R44.reuse ;  /* 0x0000002c0c387220 */ /* 0x080fe40000410000 */
[----:B------:R-:W-:Y:S02]  /*b0a0*/  FFMA.FTZ R48, R48, R13, R43 ;  /* 0x0000000d30307223 */ /* 0x000fe4000001002b */
[----:B------:R-:W-:-:S02]  /*b0b0*/  FMUL.FTZ R44, R45, R44 ;  /* 0x0000002c2d2c7220 */ /* 0x000fc40000410000 */
[-C--:B------:R-:W-:Y:S02]  /*b0c0*/  FMUL.FTZ R43, R8, R55.reuse ;  /* 0x00000037082b7220 */ /* 0x080fe40000410000 */
[----:B------:R-:W-:Y:S02]  /*b0d0*/  FMUL.FTZ R55, R14, R55 ;  /* 0x000000370e377220 */ /* 0x000fe40000410000 */
[-C--:B------:R-:W-:Y:S02]  /*b0e0*/  FFMA.FTZ R13, R45, R41.reuse, -R56 ;  /* 0x000000292d0d7223 */ /* 0x080fe40000010838 */
[----:B------:R-:W-:Y:S01]  /*b0f0*/  FFMA.FTZ R44, R12, R41, R44 ;  /* 0x000000290c2c7223 */ /* 0x000fe2000001002c */
[----:B------:R-:W-:Y:S01]  /*b100*/  F2FP.BF16.PACK_AB R12, R53, R54 ;  /* 0x00000036350c723e */ /* 0x000fe200000010ff */
[-C--:B------:R-:W-:Y:S01]  /*b110*/  FFMA.FTZ R41, R14, R15.reuse, -R43 ;  /* 0x0000000f0e297223 */ /* 0x080fe2000001082b */
        /* <DEDUP_REMOVED lines=9> */
.L_x_131:
[----:B------:R-:W-:Y:S05]  /*b1b0*/  BSYNC B1 ;  /* 0x0000000000017941 */ /* 0x000fea0003800000 */
.L_x_130:
        /* <DEDUP_REMOVED lines=104> */
.L_x_137:
[----:B------:R-:W-:Y:S05]  /*b840*/  BSYNC B0 ;  /* 0x0000000000007941 */ /* 0x000fea0003800000 */
.L_x_136:
        /* <DEDUP_REMOVED lines=106> */
.L_x_135:
[----:B------:R-:W-:Y:S05]  /*bef0*/  BSYNC B1 ;  /* 0x0000000000017941 */ /* 0x000fea0003800000 */
.L_x_134:
[----:B-1----:R-:W-:-:S04]  /*bf00*/  IADD3 R23, R19, 0x60, RZ ;  /* 0x0000006013177810 */ /* 0x002fc80007ffe0ff */
[----:B------:R-:W-:-:S13]  /*bf10*/  ISETP.GE.AND P0, PT, R23, UR4, PT ;  /* 0x0000000417007c0c */ /* 0x000fda000bf06270 */
[----:B------:R-:W-:Y:S05]  /*bf20*/  @P0 BRA `(.L_x_117) ;  /* 0x00000cf000000947 */ /* 0x000fea0003800000 */
[----:B------:R-:W-:Y:S01]  /*bf30*/  ISETP.GE.AND P0, PT, R150, c[0x0][0x27c], PT ;  /* 0x00009f0096007a0c */ /* 0x000fe20003f06270 */
[----:B------:R-:W-:-:S12]  /*bf40*/  BSSY B0, `(.L_x_138) ;  /* 0x0000063000007945 */ /* 0x000fd80003800000 */
[----:B------:R-:W-:Y:S05]  /*bf50*/  @P0 BRA `(.L_x_139) ;  /* 0x0000061000000947 */ /* 0x000fea0003800000 */
[----:B------:R-:W-:Y:S01]  /*bf60*/  IMAD.MOV.U32 R9, RZ, RZ, c[0x0][0x27c] ;  /* 0x00009f00ff097624 */ /* 0x000fe200078e00ff */
[----:B------:R-:W-:Y:S01]  /*bf70*/  SHF.R.S32.HI R8, RZ, 0x1f, R23 ;  /* 0x0000001fff087819 */ /* 0x000fe20000011417 */
[----:B------:R-:W-:-:S03]  /*bf80*/  IMAD.SHL.U32 R15, R23, 0x40, RZ ;  /* 0x00000040170f7824 */ /* 0x000fc600078e00ff */
[----:B------:R-:W-:Y:S02]  /*bf90*/  LEA.HI R12, R9, R2, RZ, 0x1d ;  /* 0x00000002090c7211 */ /* 0x000fe400078fe8ff */
[----:B------:R-:W-:Y:S02]  /*bfa0*/  LEA.HI R8, R8, R23, RZ, 0x3 ;  /* 0x0000001708087211 */ /* 0x000fe400078f18ff */
[----:B------:R-:W-:Y:S01]  /*bfb0*/  SHF.R.S32.HI R9, RZ, 0x1f, R12 ;  /* 0x0000001fff097819 */ /* 0x000fe2000001140c */
[----:B------:R-:W-:Y:S01]  /*bfc0*/  IMAD.SHL.U32 R10, R12, 0x8, RZ ;  /* 0x000000080c0a7824 */ /* 0x000fe200078e00ff */
[----:B------:R-:W-:Y:S02]  /*bfd0*/  LOP3.LUT R15, R15, 0x1c0, RZ, 0xc0, !PT ;  /* 0x000001c00f0f7812 */ /* 0x000fe400078ec0ff */
[----:B------:R-:W-:Y:S02]  /*bfe0*/  LEA.HI R9, R9, R12, RZ, 0x3 ;  /* 0x0000000c09097211 */ /* 0x000fe400078f18ff */
[----:B------:R-:W-:-:S02]  /*bff0*/  SHF.L.U32 R8, R8, 0x6, RZ ;  /* 0x0000000608087819 */ /* 0x000fc400000006ff */
[----:B------:R-:W-:Y:S01]  /*c000*/  LOP3.LUT R13, R15, 0x38, R150, 0xf8, !PT ;  /* 0x000000380f0d7812 */ /* 0x000fe200078ef896 */
[----:B------:R-:W-:Y:S01]  /*c010*/  IMAD.SHL.U32 R9, R9, 0x400, RZ ;  /* 0x0000040009097824 */ /* 0x000fe200078e00ff */
[----:B------:R-:W-:Y:S02]  /*c020*/  SHF.R.U32.HI R11, RZ, 0x3, R15 ;  /* 0x00000003ff0b7819 */ /* 0x000fe4000001160f */
[----:B------:R-:W-:Y:S02]  /*c030*/  LOP3.LUT R8, R8, 0xfffffe00, RZ, 0xc0, !PT ;  /* 0xfffffe0008087812 */ /* 0x000fe400078ec0ff */
[----:B------:R-:W-:Y:S02]  /*c040*/  LOP3.LUT R10, R15, 0x38, R10, 0xf8, !PT ;  /* 0x000000380f0a7812 */ /* 0x000fe400078ef80a */
[----:B------:R-:W-:Y:S02]  /*c050*/  LOP3.LUT R13, R8, R13, R11, 0xf6, !PT ;  /* 0x0000000d080d7212 */ /* 0x000fe400078ef60b */
[----:B------:R-:W-:-:S02]  /*c060*/  LOP3.LUT R11, R10, R11, RZ, 0x3c, !PT ;  /* 0x0000000b0a0b7212 */ /* 0x000fc400078e3cff */
[----:B------:R-:W-:Y:S02]  /*c070*/  LOP3.LUT R9, R9, 0x7fffe000, RZ, 0xc0, !PT ;  /* 0x7fffe00009097812 */ /* 0x000fe400078ec0ff */
[----:B------:R-:W-:Y:S02]  /*c080*/  SHF.L.U32 R41, R13, 0x1, RZ ;  /* 0x000000010d297819 */ /* 0x000fe400000006ff */
[----:B------:R-:W-:-:S03]  /*c090*/  IADD3 R40, R11, R9, R8 ;  /* 0x000000090b287210 */ /* 0x000fc60007ffe008 */
[----:B------:R-:W1:Y:S02]  /*c0a0*/  LDS.128 R12, [R41+0x10080] ;  /* 0x01008000290c7984 */ /* 0x000e640000000c00 */
[----:B------:R-:W-:-:S05]  /*c0b0*/  IMAD.SHL.U32 R40, R40, 0x2, RZ ;  /* 0x0000000228287824 */ /* 0x000fca00078e00ff */
[----:B------:R-:W2:Y:S01]  /*c0c0*/  LDS.128 R8, [R40+0x10080] ;  /* 0x0100800028087984 */ /* 0x000ea20000000c00 */
[C---:B-1----:R-:W-:Y:S01]  /*c0d0*/  IMAD.U32 R43, R12.reuse, 0x10000, RZ ;  /* 0x000100000c2b7824 */ /* 0x042fe200078e00ff */
[----:B------:R-:W-:Y:S01]  /*c0e0*/  LOP3.LUT R42, R12, 0xffff0000, RZ, 0xc0, !PT ;  /* 0xffff00000c2a7812 */ /* 0x000fe200078ec0ff */
[----:B------:R-:W-:Y:S01]  /*c0f0*/  IMAD.U32 R44, R14, 0x10000, RZ ;  /* 0x000100000e2c7824 */ /* 0x000fe200078e00ff */
[C---:B------:R-:W-:Y:S02]  /*c100*/  SHF.L.U32 R12, R13.reuse, 0x10, RZ ;  /* 0x000000100d0c7819 */ /* 0x040fe400000006ff */
[----:B------:R-:W-:Y:S02]  /*c110*/  LOP3.LUT R45, R13, 0xffff0000, RZ, 0xc0, !PT ;  /* 0xffff00000d2d7812 */ /* 0x000fe400078ec0ff */
[C---:B------:R-:W-:Y:S01]  /*c120*/  SHF.L.U32 R13, R15.reuse, 0x10, RZ ;  /* 0x000000100f0d7819 */ /* 0x040fe200000006ff */
[----:B--2---:R-:W-:Y:S01]  /*c130*/  IMAD.U32 R48, R8, 0x10000, RZ ;  /* 0x0001000008307824 */ /* 0x004fe200078e00ff */
[----:B------:R-:W-:Y:S01]  /*c140*/  LOP3.LUT R49, R15, 0xffff0000, RZ, 0xc0, !PT ;  /* 0xffff00000f317812 */ /* 0x000fe200078ec0ff */
[----:B------:R-:W-:Y:S01]  /*c150*/  IMAD.U32 R15, R33, 0x10000, RZ ;  /* 0x00010000210f7824 */ /* 0x000fe200078e00ff */
[----:B------:R-:W-:-:S02]  /*c160*/  SHF.L.U32 R46, R10, 0x10, RZ ;  /* 0x000000100a2e7819 */ /* 0x000fc400000006ff */
[----:B------:R-:W-:Y:S02]  /*c170*/  LOP3.LUT R47, R8, 0xffff0000, RZ, 0xc0, !PT ;  /* 0xffff0000082f7812 */ /* 0x000fe400078ec0ff */
[C---:B------:R-:W-:Y:S02]  /*c180*/  SHF.L.U32 R8, R9.reuse, 0x10, RZ ;  /* 0x0000001009087819 */ /* 0x040fe400000006ff */
[----:B------:R-:W-:Y:S01]  /*c190*/  LOP3.LUT R52, R9, 0xffff0000, RZ, 0xc0, !PT ;  /* 0xffff000009347812 */ /* 0x000fe200078ec0ff */
[----:B------:R-:W-:Y:S01]  /*c1a0*/  IMAD.U32 R9, R37, 0x10000, RZ ;  /* 0x0001000025097824 */ /* 0x000fe200078e00ff */
[----:B------:R-:W-:Y:S01]  /*c1b0*/  LOP3.LUT R51, R10, 0xffff0000, RZ, 0xc0, !PT ;  /* 0xffff00000a337812 */ /* 0x000fe200078ec0ff */
[-C--:B------:R-:W-:Y:S01]  /*c1c0*/  FMUL.FTZ R10, R15, R46.reuse ;  /* 0x0000002e0f0a7220 */ /* 0x080fe20000410000 */
[----:B------:R-:W-:Y:S01]  /*c1d0*/  LOP3.LUT R33, R33, 0xffff0000, RZ, 0xc0, !PT ;  /* 0xffff000021217812 */ /* 0x000fe200078ec0ff */
[----:B------:R-:W-:Y:S01]  /*c1e0*/  FMUL.FTZ R46, R9, R46 ;  /* 0x0000002e092e7220 */ /* 0x000fe20000410000 */
[----:B------:R-:W-:Y:S01]  /*c1f0*/  LOP3.LUT R37, R37, 0xffff0000, RZ, 0xc0, !PT ;  /* 0xffff000025257812 */ /* 0x000fe200078ec0ff */
[-C--:B------:R-:W-:Y:S01]  /*c200*/  FFMA.FTZ R10, R9, R44.reuse, -R10 ;  /* 0x0000002c090a7223 */ /* 0x080fe2000001080a */
[----:B------:R-:W-:Y:S01]  /*c210*/  LOP3.LUT R14, R14, 0xffff0000, RZ, 0xc0, !PT ;  /* 0xffff00000e0e7812 */ /* 0x000fe200078ec0ff */
[----:B------:R-:W-:Y:S01]  /*c220*/  FFMA.FTZ R46, R15, R44, R46 ;  /* 0x0000002c0f2e7223 */ /* 0x000fe2000001002e */
[----:B------:R-:W-:Y:S01]  /*c230*/  SHF.L.U32 R15, R39, 0x10, RZ ;  /* 0x00000010270f7819 */ /* 0x000fe200000006ff */
[C---:B------:R-:W-:Y:S01]  /*c240*/  IMAD.U32 R9, R35.reuse, 0x10000, RZ ;  /* 0x0001000023097824 */ /* 0x040fe200078e00ff */
[----:B------:R-:W-:Y:S01]  /*c250*/  LOP3.LUT R35, R35, 0xffff0000, RZ, 0xc0, !PT ;  /* 0xffff000023237812 */ /* 0x000fe200078ec0ff */
[-C--:B------:R-:W-:Y:S01]  /*c260*/  FMUL.FTZ R53, R33, R51.reuse ;  /* 0x0000003321357220 */ /* 0x080fe20000410000 */
[----:B------:R-:W-:Y:S01]  /*c270*/  LOP3.LUT R39, R39, 0xffff0000, RZ, 0xc0, !PT ;  /* 0xffff000027277812 */ /* 0x000fe200078ec0ff */
[-C--:B------:R-:W-:Y:S01]  /*c280*/  FMUL.FTZ R44, R9, R48.reuse ;  /* 0x00000030092c7220 */ /* 0x080fe20000410000 */
[----:B------:R-:W-:Y:S01]  /*c290*/  SHF.L.U32 R50, R11, 0x10, RZ ;  /* 0x000000100b327819 */ /* 0x000fe200000006ff */
[----:B------:R-:W-:Y:S01]  /*c2a0*/  FMUL.FTZ R51, R37, R51 ;  /* 0x0000003325337220 */ /* 0x000fe20000410000 */
[----:B------:R-:W-:Y:S01]  /*c2b0*/  LOP3.LUT R11, R11, 0xffff0000, RZ, 0xc0, !PT ;  /* 0xffff00000b0b7812 */ /* 0x000fe200078ec0ff */
[----:B------:R-:W-:-:S02]  /*c2c0*/  FMUL.FTZ R48, R15, R48 ;  /* 0x000000300f307220 */ /* 0x000fc40000410000 */
[-C--:B------:R-:W-:Y:S02]  /*c2d0*/  FFMA.FTZ R53, R37, R14.reuse, -R53 ;  /* 0x0000000e25357223 */ /* 0x080fe40000010835 */
[----:B------:R-:W-:Y:S01]  /*c2e0*/  FFMA.FTZ R51, R33, R14, R51 ;  /* 0x0000000e21337223 */ /* 0x000fe20000010033 */
[----:B------:R-:W-:Y:S01]  /*c2f0*/  SHF.L.U32 R33, R36, 0x10, RZ ;  /* 0x0000001024217819 */ /* 0x000fe200000006ff */
[----:B------:R-:W-:Y:S01]  /*c300*/  FFMA.FTZ R48, R9, R43, R48 ;  /* 0x0000002b09307223 */ /* 0x000fe20000010030 */
[C---:B------:R-:W-:Y:S01]  /*c310*/  SHF.L.U32 R9, R34.reuse, 0x10, RZ ;  /* 0x0000001022097819 */ /* 0x040fe200000006ff */
[----:B------:R-:W-:Y:S01]  /*c320*/  FMUL.FTZ R14, R35, R47 ;  /* 0x0000002f230e7220 */ /* 0x000fe20000410000 */
[----:B------:R-:W-:Y:S01]  /*c330*/  LOP3.LUT R34, R34, 0xffff0000, RZ, 0xc0, !PT ;  /* 0xffff000022227812 */ /* 0x000fe200078ec0ff */
[----:B------:R-:W-:Y:S01]  /*c340*/  FFMA.FTZ R44, R15, R43, -R44 ;  /* 0x0000002b0f2c7223 */ /* 0x000fe2000001082c */
[----:B------:R-:W-:Y:S01]  /*c350*/  LOP3.LUT R36, R36, 0xffff0000, RZ, 0xc0, !PT ;  /* 0xffff000024247812 */ /* 0x000fe200078ec0ff */
[C---:B------:R-:W-:Y:S01]  /*c360*/  IMAD.U32 R15, R38.reuse, 0x10000, RZ ;  /* 0x00010000260f7824 */ /* 0x040fe200078e00ff */
[----:B------:R-:W-:Y:S01]  /*c370*/  LOP3.LUT R38, R38, 0xffff0000, RZ, 0xc0, !PT ;  /* 0xffff000026267812 */ /* 0x000fe200078ec0ff */
[----:B------:R-:W-:-:S02]  /*c380*/  FMUL.FTZ R47, R39, R47 ;  /* 0x0000002f272f7220 */ /* 0x000fc40000410000 */
[----:B------:R-:W-:Y:S02]  /*c390*/  FFMA.FTZ R39, R39, R42, -R14 ;  /* 0x0000002a27277223 */ /* 0x000fe4000001080e */
[C---:B------:R-:W-:Y:S01]  /*c3a0*/  IMAD.U32 R14, R32.reuse, 0x10000, RZ ;  /* 0x00010000200e7824 */ /* 0x040fe200078e00ff */
[----:B------:R-:W-:Y:S01]  /*c3b0*/  LOP3.LUT R32, R32, 0xffff0000, RZ, 0xc0, !PT ;  /* 0xffff000020207812 */ /* 0x000fe200078ec0ff */
[-C--:B------:R-:W-:Y:S02]  /*c3c0*/  FMUL.FTZ R37, R9, R8.reuse ;  /* 0x0000000809257220 */ /* 0x080fe40000410000 */
[----:B------:R-:W-:Y:S02]  /*c3d0*/  FMUL.FTZ R8, R15, R8 ;  /* 0x000000080f087220 */ /* 0x000fe40000410000 */
[----:B------:R-:W-:Y:S02]  /*c3e0*/  FFMA.FTZ R47, R35, R42, R47 ;  /* 0x0000002a232f7223 */ /* 0x000fe4000001002f */
[----:B------:R-:W-:-:S02]  /*c3f0*/  FFMA.FTZ R37, R15, R12, -R37 ;  /* 0x0000000c0f257223 */ /* 0x000fc40000010825 */
[----:B------:R-:W-:Y:S02]  /*c400*/  FFMA.FTZ R9, R9, R12, R8 ;  /* 0x0000000c09097223 */ /* 0x000fe40000010008 */
[----:B------:R-:W-:Y:S02]  /*c410*/  FMUL.FTZ R42, R14, R50 ;  /* 0x000000320e2a7220 */ /* 0x000fe40000410000 */
[----:B------:R-:W-:Y:S02]  /*c420*/  FMUL.FTZ R12, R34, R52 ;  /* 0x00000034220c7220 */ /* 0x000fe40000410000 */
[----:B------:R-:W-:Y:S02]  /*c430*/  FMUL.FTZ R8, R32, R11 ;  /* 0x0000000b20087220 */ /* 0x000fe40000410000 */
[----:B------:R-:W-:Y:S02]  /*c440*/  FMUL.FTZ R50, R33, R50 ;  /* 0x0000003221327220 */ /* 0x000fe40000410000 */
[----:B------:R-:W-:-:S02]  /*c450*/  FMUL.FTZ R52, R38, R52 ;  /* 0x0000003426347220 */ /* 0x000fc40000410000 */
[----:B------:R-:W-:Y:S02]  /*c460*/  FMUL.FTZ R11, R36, R11 ;  /* 0x0000000b240b7220 */ /* 0x000fe40000410000 */
[----:B------:R-:W-:Y:S02]  /*c470*/  FFMA.FTZ R15, R33, R13, -R42 ;  /* 0x0000000d210f7223 */ /* 0x000fe4000001082a */
[----:B------:R-:W-:Y:S01]  /*c480*/  FFMA.FTZ R38, R38, R45, -R12 ;  /* 0x0000002d26267223 */ /* 0x000fe2000001080c */
[----:B------:R-:W-:Y:S01]  /*c490*/  F2FP.BF16.PACK_AB R12, R39, R44 ;  /* 0x0000002c270c723e */ /* 0x000fe200000010ff */
[----:B------:R-:W-:Y:S01]  /*c4a0*/  FFMA.FTZ R36, R36, R49, -R8 ;  /* 0x0000003124247223 */ /* 0x000fe20000010808 */
[----:B------:R-:W-:Y:S01]  /*c4b0*/  F2FP.BF16.PACK_AB R8, R47, R48 ;  /* 0x000000302f08723e */ /* 0x000fe200000010ff */
[----:B------:R-:W-:Y:S01]  /*c4c0*/  FFMA.FTZ R50, R14, R13, R50 ;  /* 0x0000000d0e327223 */ /* 0x000fe20000010032 */
[----:B------:R-:W-:Y:S01]  /*c4d0*/  F2FP.BF16.PACK_AB R14, R53, R10 ;  /* 0x0000000a350e723e */ /* 0x000fe200000010ff */
[----:B------:R-:W-:Y:S01]  /*c4e0*/  FFMA.FTZ R34, R34, R45, R52 ;  /* 0x0000002d22227223 */ /* 0x000fe20000010034 */
[----:B------:R-:W-:Y:S01]  /*c4f0*/  F2FP.BF16.PACK_AB R13, R38, R37 ;  /* 0x00000025260d723e */ /* 0x000fe200000010ff */
[----:B------:R-:W-:Y:S01]  /*c500*/  FFMA.FTZ R11, R32, R49, R11 ;  /* 0x00000031200b7223 */ /* 0x000fe2000001000b */
[----:B------:R-:W-:-:S02]  /*c510*/  F2FP.BF16.PACK_AB R15, R36, R15 ;  /* 0x0000000f240f723e */ /* 0x000fc400000010ff */
[----:B------:R-:W-:Y:S02]  /*c520*/  F2FP.BF16.PACK_AB R10, R51, R46 ;  /* 0x0000002e330a723e */ /* 0x000fe400000010ff */
[----:B------:R-:W-:Y:S01]  /*c530*/  F2FP.BF16.PACK_AB R9, R34, R9 ;  /* 0x000000092209723e */ /* 0x000fe200000010ff */
[----:B------:R1:W-:Y:S01]  /*c540*/  STS.128 [R41+0x10080], R12 ;  /* 0x0100800c29007388 */ /* 0x0003e20000000c00 */
[----:B------:R-:W-:-:S05]  /*c550*/  F2FP.BF16.PACK_AB R11, R11, R50 ;  /* 0x000000320b0b723e */ /* 0x000fca00000010ff */
[----:B------:R1:W-:Y:S02]  /*c560*/  STS.128 [R40+0x10080], R8 ;  /* 0x0100800828007388 */ /* 0x0003e40000000c00 */
.L_x_139:
[----:B------:R-:W-:Y:S05]  /*c570*/  BSYNC B0 ;  /* 0x0000000000007941 */ /* 0x000fea0003800000 */
.L_x_138:
        /* <DEDUP_REMOVED lines=8> */
[----:B------:R-:W-:Y:S02]  /*c600*/  LEA.HI R9, R10, R23, RZ, 0x3 ;  /* 0x000000170a097211 */ /* 0x000fe400078f18ff */
[----:B------:R-:W-:Y:S02]  /*c610*/  SHF.R.S32.HI R8, RZ, 0x3, R15 ;  /* 0x00000003ff087819 */ /* 0x000fe4000001140f */
[----:B------:R-:W-:Y:S01]  /*c620*/  LEA.HI R12, R12, R17, RZ, 0x6 ;  /* 0x000000110c0c7211 */ /* 0x000fe200078f30ff */
[----:B------:R-:W-:Y:S01]  /*c630*/  IMAD.SHL.U32 R9, R9, 0x40, RZ ;  /* 0x0000004009097824 */ /* 0x000fe200078e00ff */
[----:B------:R-:W-:-:S02]  /*c640*/  LEA.HI R13, R13, R8, RZ, 0x1d ;  /* 0x000000080d0d7211 */ /* 0x000fc400078fe8ff */
[----:B------:R-:W-:Y:S02]  /*c650*/  LOP3.LUT R14, R14, 0x1c0, RZ, 0xc0, !PT ;  /* 0x000001c00e0e7812 */ /* 0x000fe400078ec0ff */
[----:B------:R-:W-:Y:S01]  /*c660*/  SHF.R.S32.HI R10, RZ, 0x1f, R13 ;  /* 0x0000001fff0a7819 */ /* 0x000fe2000001140d */
[----:B------:R-:W-:Y:S01]  /*c670*/  IMAD.SHL.U32 R11, R13, 0x8, RZ ;  /* 0x000000080d0b7824 */ /* 0x000fe200078e00ff */
[----:B------:R-:W-:Y:S02]  /*c680*/  SHF.L.U32 R12, R12, 0x7, RZ ;  /* 0x000000070c0c7819 */ /* 0x000fe400000006ff */
[----:B------:R-:W-:Y:S02]  /*c690*/  LEA.HI R10, R10, R13, RZ, 0x3 ;  /* 0x0000000d0a0a7211 */ /* 0x000fe400078f18ff */
[----:B------:R-:W-:Y:S02]  /*c6a0*/  LOP3.LUT R15, R14, 0x38, R15, 0xf8, !PT ;  /* 0x000000380e0f7812 */ /* 0x000fe400078ef80f */
[----:B------:R-:W-:Y:S01]  /*c6b0*/  SHF.R.U32.HI R8, RZ, 0x3, R14 ;  /* 0x00000003ff087819 */ /* 0x000fe2000001160e */
[----:B------:R-:W-:Y:S01]  /*c6c0*/  IMAD.SHL.U32 R10, R10, 0x400, RZ ;  /* 0x000004000a0a7824 */ /* 0x000fe200078e00ff */
[----:B------:R-:W-:-:S02]  /*c6d0*/  LOP3.LUT R9, R9, 0xfffffe00, RZ, 0xc0, !PT ;  /* 0xfffffe0009097812 */ /* 0x000fc400078ec0ff */
[----:B------:R-:W-:Y:S02]  /*c6e0*/  LOP3.LUT R12, R12, 0x7fffe000, RZ, 0xc0, !PT ;  /* 0x7fffe0000c0c7812 */ /* 0x000fe400078ec0ff */
[----:B------:R-:W-:Y:S02]  /*c6f0*/  LOP3.LUT R15, R15, R8, RZ, 0x3c, !PT ;  /* 0x000000080f0f7212 */ /* 0x000fe400078e3cff */
[----:B------:R-:W-:Y:S02]  /*c700*/  LOP3.LUT R11, R14, 0x38, R11, 0xf8, !PT ;  /* 0x000000380e0b7812 */ /* 0x000fe400078ef80b */
[----:B------:R-:W-:Y:S02]  /*c710*/  IADD3 R12, R15, R12, R9 ;  /* 0x0000000c0f0c7210 */ /* 0x000fe40007ffe009 */
[----:B------:R-:W-:Y:S02]  /*c720*/  LOP3.LUT R8, R11, R8, RZ, 0x3c, !PT ;  /* 0x000000080b087212 */ /* 0x000fe400078e3cff */
[----:B------:R-:W-:Y:S01]  /*c730*/  LOP3.LUT R10, R10, 0x7fffe000, RZ, 0xc0, !PT ;  /* 0x7fffe0000a0a7812 */ /* 0x000fe200078ec0ff */
[----:B------:R-:W-:Y:S01]  /*c740*/  IMAD.SHL.U32 R32, R12, 0x2, RZ ;  /* 0x000000020c207824 */ /* 0x000fe200078e00ff */
[----:B------:R-:W-:-:S02]  /*c750*/  LOP3.LUT R44, R27, 0xffff0000, RZ, 0xc0, !PT ;  /* 0xffff00001b2c7812 */ /* 0x000fc400078ec0ff */
[----:B------:R-:W-:Y:S02]  /*c760*/  IADD3 R23, R8, R10, R9 ;  /* 0x0000000a08177210 */ /* 0x000fe40007ffe009 */
[----:B------:R-:W1:Y:S01]  /*c770*/  LDS.128 R12, [R32+0x10080] ;  /* 0x01008000200c7984 */ /* 0x000e620000000c00 */
[----:B------:R-:W-:Y:S02]  /*c780*/  LOP3.LUT R46, R31, 0xffff0000, RZ, 0xc0, !PT ;  /* 0xffff00001f2e7812 */ /* 0x000fe400078ec0ff */
[----:B------:R-:W-:-:S05]  /*c790*/  SHF.L.U32 R23, R23, 0x1, RZ ;  /* 0x0000000117177819 */ /* 0x000fca00000006ff */
[----:B------:R-:W2:Y:S01]  /*c7a0*/  LDS.128 R8, [R23+0x10080] ;  /* 0x0100800017087984 */ /* 0x000ea20000000c00 */
[C---:B-1----:R-:W-:Y:S01]  /*c7b0*/  IMAD.U32 R34, R12.reuse, 0x10000, RZ ;  /* 0x000100000c227824 */ /* 0x042fe200078e00ff */
[----:B------:R-:W-:Y:S01]  /*c7c0*/  LOP3.LUT R33, R12, 0xffff0000, RZ, 0xc0, !PT ;  /* 0xffff00000c217812 */ /* 0x000fe200078ec0ff */
[C---:B------:R-:W-:Y:S01]  /*c7d0*/  IMAD.U32 R12, R13.reuse, 0x10000, RZ ;  /* 0x000100000d0c7824 */ /* 0x040fe200078e00ff */
[----:B------:R-:W-:Y:S01]  /*c7e0*/  LOP3.LUT R36, R13, 0xffff0000, RZ, 0xc0, !PT ;  /* 0xffff00000d247812 */ /* 0x000fe200078ec0ff */
[C---:B------:R-:W-:Y:S01]  /*c7f0*/  IMAD.U32 R13, R15.reuse, 0x10000, RZ ;  /* 0x000100000f0d7824 */ /* 0x040fe200078e00ff */
[----:B------:R-:W-:Y:S02]  /*c800*/  LOP3.LUT R38, R15, 0xffff0000, RZ, 0xc0, !PT ;  /* 0xffff00000f267812 */ /* 0x000fe400078ec0ff */
[----:B------:R-:W-:Y:S01]  /*c810*/  SHF.L.U32 R35, R14, 0x10, RZ ;  /* 0x000000100e237819 */ /* 0x000fe200000006ff */
[C---:B--2---:R-:W-:Y:S01]  /*c820*/  IMAD.U32 R37, R8.reuse, 0x10000, RZ ;  /* 0x0001000008257824 */ /* 0x044fe200078e00ff */
[----:B------:R-:W-:Y:S01]  /*c830*/  LOP3.LUT R15, R8, 0xffff0000, RZ, 0xc0, !PT ;  /* 0xffff0000080f7812 */ /* 0x000fe200078ec0ff */
[----:B------:R-:W-:Y:S01]  /*c840*/  IMAD.U32 R40, R11, 0x10000, RZ ;  /* 0x000100000b287824 */ /* 0x000fe200078e00ff */
[----:B------:R-:W-:-:S02]  /*c850*/  SHF.L.U32 R8, R9, 0x10, RZ ;  /* 0x0000001009087819 */ /* 0x000fc400000006ff */
[----:B------:R-:W-:Y:S01]  /*c860*/  LOP3.LUT R43, R9, 0xffff0000, RZ, 0xc0, !PT ;  /* 0xffff0000092b7812 */ /* 0x000fe200078ec0ff */
[----:B------:R-:W-:Y:S01]  /*c870*/  IMAD.U32 R9, R27, 0x10000, RZ ;  /* 0x000100001b097824 */ /* 0x000fe200078e00ff */
[C---:B------:R-:W-:Y:S01]  /*c880*/  SHF.L.U32 R42, R10.reuse, 0x10, RZ ;  /* 0x000000100a2a7819 */ /* 0x040fe200000006ff */
[----:B------:R-:W-:Y:S01]  /*c890*/  IMAD.U32 R27, R25, 0x10000, RZ ;  /* 0x00010000191b7824 */ /* 0x000fe200078e00ff */
[----:B------:R-:W-:Y:S01]  /*c8a0*/  LOP3.LUT R41, R10, 0xffff0000, RZ, 0xc0, !PT ;  /* 0xffff00000a297812 */ /* 0x000fe200078ec0ff */
[-C--:B------:R-:W-:Y:S01]  /*c8b0*/  FMUL.FTZ R10, R9, R37.reuse ;  /* 0x00000025090a7220 */ /* 0x080fe20000410000 */
[----:B------:R-:W-:Y:S01]  /*c8c0*/  LOP3.LUT R25, R25, 0xffff0000, RZ, 0xc0, !PT ;  /* 0xffff000019197812 */ /* 0x000fe200078ec0ff */
[C---:B------:R-:W-:Y:S01]  /*c8d0*/  FMUL.FTZ R37, R39.reuse, R37 ;  /* 0x0000002527257220 */ /* 0x040fe20000410000 */
[----:B------:R-:W-:Y:S01]  /*c8e0*/  LOP3.LUT R14, R14, 0xffff0000, RZ, 0xc0, !PT ;  /* 0xffff00000e0e7812 */ /* 0x000fe200078ec0ff */
[-C--:B------:R-:W-:Y:S01]  /*c8f0*/  FFMA.FTZ R10, R39, R34.reuse, -R10 ;  /* 0x00000022270a7223 */ /* 0x080fe2000001080a */
[----:B------:R-:W-:Y:S01]  /*c900*/  LOP3.LUT R11, R11, 0xffff0000, RZ, 0xc0, !PT ;  /* 0xffff00000b0b7812 */ /* 0x000fe200078ec0ff */
[----:B------:R-:W-:Y:S01]  /*c910*/  FFMA.FTZ R37, R9, R34, R37 ;  /* 0x0000002209257223 */ /* 0x000fe20000010025 */
[----:B------:R-:W-:Y:S01]  /*c920*/  SHF.L.U32 R9, R29, 0x10, RZ ;  /* 0x000000101d097819 */ /* 0x000fe200000006ff */
[----:B------:R-:W-:Y:S01]  /*c930*/  FMUL.FTZ R34, R27, R42 ;  /* 0x0000002a1b227220 */ /* 0x000fe20000410000 */
[----:B------:R-:W-:Y:S01]  /*c940*/  LOP3.LUT R29, R29, 0xffff0000, RZ, 0xc0, !PT ;  /* 0xffff00001d1d7812 */ /* 0x000fe200078ec0ff */
[----:B------:R-:W-:-:S02]  /*c950*/  FMUL.FTZ R31, R44, R15 ;  /* 0x0000000f2c1f7220 */ /* 0x000fc40000410000 */
[----:B------:R-:W-:Y:S02]  /*c960*/  FMUL.FTZ R42, R9, R42 ;  /* 0x0000002a092a7220 */ /* 0x000fe40000410000 */
[----:B------:R-:W-:Y:S02]  /*c970*/  FMUL.FTZ R15, R46, R15 ;  /* 0x0000000f2e0f7220 */ /* 0x000fe40000410000 */
[----:B------:R-:W-:Y:S02]  /*c980*/  FFMA.FTZ R42, R27, R35, R42 ;  /* 0x000000231b2a7223 */ /* 0x000fe4000001002a */
[-C--:B------:R-:W-:Y:S02]  /*c990*/  FMUL.FTZ R27, R25, R41.reuse ;  /* 0x00000029191b7220 */ /* 0x080fe40000410000 */
[C---:B------:R-:W-:Y:S02]  /*c9a0*/  FMUL.FTZ R41, R29.reuse, R41 ;  /* 0x000000291d297220 */ /* 0x040fe40000410000 */
[----:B------:R-:W-:Y:S01]  /*c9b0*/  FFMA.FTZ R29, R29, R14, -R27 ;  /* 0x0000000e1d1d7223 */ /* 0x000fe2000001081b */
[C---:B------:R-:W-:Y:S01]  /*c9c0*/  SHF.L.U32 R27, R24.reuse, 0x10, RZ ;  /* 0x00000010181b7819 */ /* 0x040fe200000006ff */
[----:B------:R-:W-:Y:S01]  /*c9d0*/  FFMA.FTZ R34, R9, R35, -R34 ;  /* 0x0000002309227223 */ /* 0x000fe20000010822 */
[----:B------:R-:W-:Y:S01]  /*c9e0*/  LOP3.LUT R24, R24, 0xffff0000, RZ, 0xc0, !PT ;  /* 0xffff000018187812 */ /* 0x000fe200078ec0ff */
[----:B------:R-:W-:-:S02]  /*c9f0*/  FFMA.FTZ R31, R46, R33, -R31 ;  /* 0x000000212e1f7223 */ /* 0x000fc4000001081f */
[----:B------:R-:W-:Y:S02]  /*ca00*/  FFMA.FTZ R44, R44, R33, R15 ;  /* 0x000000212c2c7223 */ /* 0x000fe4000001000f */
[C---:B------:R-:W-:Y:S01]  /*ca10*/  IMAD.U32 R9, R26.reuse, 0x10000, RZ ;  /* 0x000100001a097824 */ /* 0x040fe200078e00ff */
[----:B------:R-:W-:Y:S01]  /*ca20*/  LOP3.LUT R26, R26, 0xffff0000, RZ, 0xc0, !PT ;  /* 0xffff00001a1a7812 */ /* 0x000fe200078ec0ff */
[C---:B------:R-:W-:Y:S01]  /*ca30*/  IMAD.U32 R33, R28.reuse, 0x10000, RZ ;  /* 0x000100001c217824 */ /* 0x040fe200078e00ff */
[----:B------:R-:W-:Y:S01]  /*ca40*/  LOP3.LUT R28, R28, 0xffff0000, RZ, 0xc0, !PT ;  /* 0xffff00001c1c7812 */ /* 0x000fe200078ec0ff */
[----:B------:R-:W-:Y:S02]  /*ca50*/  FFMA.FTZ R41, R25, R14, R41 ;  /* 0x0000000e19297223 */ /* 0x000fe40000010029 */
[C---:B------:R-:W-:Y:S01]  /*ca60*/  IMAD.U32 R15, R30.reuse, 0x10000, RZ ;  /* 0x000100001e0f7824 */ /* 0x040fe200078e00ff */
[----:B------:R-:W-:Y:S01]  /*ca70*/  LOP3.LUT R30, R30, 0xffff0000, RZ, 0xc0, !PT ;  /* 0xffff00001e1e7812 */ /* 0x000fe200078ec0ff */
[----:B------:R-:W-:-:S02]  /*ca80*/  FMUL.FTZ R35, R9, R8 ;  /* 0x0000000809237220 */ /* 0x000fc40000410000 */
[-C--:B------:R-:W-:Y:S02]  /*ca90*/  FMUL.FTZ R14, R27, R40.reuse ;  /* 0x000000281b0e7220 */ /* 0x080fe40000410000 */
[----:B------:R-:W-:Y:S02]  /*caa0*/  FMUL.FTZ R40, R33, R40 ;  /* 0x0000002821287220 */ /* 0x000fe40000410000 */
[C---:B------:R-:W-:Y:S02]  /*cab0*/  FMUL.FTZ R8, R15.reuse, R8 ;  /* 0x000000080f087220 */ /* 0x040fe40000410000 */
[----:B------:R-:W-:Y:S02]  /*cac0*/  FFMA.FTZ R35, R15, R12, -R35 ;  /* 0x0000000c0f237223 */ /* 0x000fe40000010823 */
[-C--:B------:R-:W-:Y:S01]  /*cad0*/  FFMA.FTZ R15, R33, R13.reuse, -R14 ;  /* 0x0000000d210f7223 */ /* 0x080fe2000001080e */
[----:B------:R-:W-:Y:S01]  /*cae0*/  F2FP.BF16.PACK_AB R14, R29, R34 ;  /* 0x000000221d0e723e */ /* 0x000fe200000010ff */
[----:B------:R-:W-:-:S02]  /*caf0*/  FFMA.FTZ R40, R27, R13, R40 ;  /* 0x0000000d1b287223 */ /* 0x000fc40000010028 */
[----:B------:R-:W-:Y:S02]  /*cb00*/  FMUL.FTZ R25, R26, R43 ;  /* 0x0000002b1a197220 */ /* 0x000fe40000410000 */
[----:B------:R-:W-:Y:S02]  /*cb10*/  FMUL.FTZ R13, R24, R11 ;  /* 0x0000000b180d7220 */ /* 0x000fe40000410000 */
[----:B------:R-:W-:Y:S02]  /*cb20*/  FMUL.FTZ R43, R30, R43 ;  /* 0x0000002b1e2b7220 */ /* 0x000fe40000410000 */
[----:B------:R-:W-:Y:S02]  /*cb30*/  FMUL.FTZ R11, R28, R11 ;  /* 0x0000000b1c0b7220 */ /* 0x000fe40000410000 */
[----:B------:R-:W-:Y:S02]  /*cb40*/  FFMA.FTZ R30, R30, R36, -R25 ;  /* 0x000000241e1e7223 */ /* 0x000fe40000010819 */
[----:B------:R-:W-:-:S02]  /*cb50*/  FFMA.FTZ R28, R28, R38, -R13 ;  /* 0x000000261c1c7223 */ /* 0x000fc4000001080d */
[----:B------:R-:W-:Y:S01]  /*cb60*/  FFMA.FTZ R9, R9, R12, R8 ;  /* 0x0000000c09097223 */ /* 0x000fe20000010008 */
[----:B------:R-:W-:Y:S01]  /*cb70*/  F2FP.BF16.PACK_AB R12, R31, R10 ;  /* 0x0000000a1f0c723e */ /* 0x000fe200000010ff */
[----:B------:R-:W-:Y:S01]  /*cb80*/  FFMA.FTZ R26, R26, R36, R43 ;  /* 0x000000241a1a7223 */ /* 0x000fe2000001002b */
[----:B------:R-:W-:Y:S01]  /*cb90*/  F2FP.BF16.PACK_AB R13, R30, R35 ;  /* 0x000000231e0d723e */ /* 0x000fe200000010ff */
[----:B------:R-:W-:Y:S01]  /*cba0*/  FFMA.FTZ R11, R24, R38, R11 ;  /* 0x00000026180b7223 */ /* 0x000fe2000001000b */
[----:B------:R-:W-:Y:S02]  /*cbb0*/  F2FP.BF16.PACK_AB R15, R28, R15 ;  /* 0x0000000f1c0f723e */ /* 0x000fe400000010ff */
[----:B------:R-:W-:Y:S02]  /*cbc0*/  F2FP.BF16.PACK_AB R10, R41, R42 ;  /* 0x0000002a290a723e */ /* 0x000fe400000010ff */
[----:B------:R-:W-:Y:S01]  /*cbd0*/  F2FP.BF16.PACK_AB R8, R44, R37 ;  /* 0x000000252c08723e */ /* 0x000fe200000010ff */
[----:B------:R1:W-:Y:S01]  /*cbe0*/  STS.128 [R32+0x10080], R12 ;  /* 0x0100800c20007388 */ /* 0x0003e20000000c00 */
[----:B------:R-:W-:-:S02]  /*cbf0*/  F2FP.BF16.PACK_AB R9, R26, R9 ;  /* 0x000000091a09723e */ /* 0x000fc400000010ff */
[----:B------:R-:W-:-:S05]  /*cc00*/  F2FP.BF16.PACK_AB R11, R11, R40 ;  /* 0x000000280b0b723e */ /* 0x000fca00000010ff */
[----:B------:R1:W-:Y:S02]  /*cc10*/  STS.128 [R23+0x10080], R8 ;  /* 0x0100800817007388 */ /* 0x0003e40000000c00 */
.L_x_117:
[----:B------:R-:W-:Y:S05]  /*cc20*/  BSYNC B2 ;  /* 0x0000000000027941 */ /* 0x000fea0003800000 */
.L_x_89:
[C---:B-1----:R-:W-:Y:S01]  /*cc30*/  IMAD.SHL.U32 R15, R2.reuse, 0x40, RZ ;  /* 0x00000040020f7824 */ /* 0x042fe200078e00ff */
[----:B------:R-:W-:Y:S01]  /*cc40*/  SHF.R.S32.HI R9, RZ, 0x4, R22 ;  /* 0x00000004ff097819 */ /* 0x000fe20000011416 */
[----:B------:R-:W-:Y:S01]  /*cc50*/  IMAD.SHL.U32 R8, R19, 0x8, RZ ;  /* 0x0000000813087824 */ /* 0x000fe200078e00ff */
[----:B------:R-:W-:Y:S01]  /*cc60*/  LOP3.LUT P0, RZ, R2, 0x2, RZ, 0xc0, !PT ;  /* 0x0000000202ff7812 */ /* 0x000fe2000780c0ff */
[----:B------:R-:W-:Y:S01]  /*cc70*/  IMAD R13, R21, c[0x0][0x208], RZ ;  /* 0x00008200150d7a24 */ /* 0x000fe200078e02ff */
[----:B------:R-:W-:Y:S01]  /*cc80*/  LOP3.LUT R15, R15, 0x1c0, RZ, 0xc0, !PT ;  /* 0x000001c00f0f7812 */ /* 0x000fe200078ec0ff */
[----:B------:R-:W-:Y:S01]  /*cc90*/  IMAD.WIDE.U32 R10, R218, c[0x0][0x208], RZ ;  /* 0x00008200da0a7a25 */ /* 0x000fe200078e00ff */
[----:B------:R-:W-:Y:S01]  /*cca0*/  LEA.HI R12, R22, R9, RZ, 0x1 ;  /* 0x00000009160c7211 */ /* 0x000fe200078f08ff */
[----:B------:R-:W-:-:S04]  /*ccb0*/  DEPBAR.LE SB0, 0x0 ;  /* 0x000080000000791a */ /* 0x000fc80000000000 */
[----:B------:R-:W-:Y:S01]  /*ccc0*/  LOP3.LUT R8, R15, 0x8, R8, 0xf8, !PT ;  /* 0x000000080f087812 */ /* 0x000fe200078ef808 */
[----:B------:R-:W-:Y:S01]  /*ccd0*/  IMAD R13, R218, c[0x0][0x20c], R13 ;  /* 0x00008300da0d7a24 */ /* 0x000fe200078e020d */
[----:B------:R-:W-:Y:S01]  /*cce0*/  SHF.R.U32.HI R15, RZ, 0x3, R15 ;  /* 0x00000003ff0f7819 */ /* 0x000fe2000001160f */
[----:B------:R-:W-:Y:S01]  /*ccf0*/  IMAD.SHL.U32 R7, R7, 0x40, RZ ;  /* 0x0000004007077824 */ /* 0x000fe200078e00ff */
[----:B------:R-:W-:Y:S01]  /*cd00*/  LOP3.LUT R12, R12, 0xfffffffe, RZ, 0xc0, !PT ;  /* 0xfffffffe0c0c7812 */ /* 0x000fe200078ec0ff */
[----:B------:R-:W-:Y:S01]  /*cd10*/  IMAD.IADD R11, R11, 0x1, R13 ;  /* 0x000000010b0b7824 */ /* 0x000fe200078e020d */
[----:B------:R-:W-:Y:S01]  /*cd20*/  LOP3.LUT R15, R8, R15, RZ, 0x3c, !PT ;  /* 0x0000000f080f7212 */ /* 0x000fe200078e3cff */
[----:B------:R-:W-:Y:S01]  /*cd30*/  IMAD R8, R20, c[0x0][0x218], RZ ;  /* 0x0000860014087a24 */ /* 0x000fe200078e02ff */
[----:B------:R-:W-:Y:S01]  /*cd40*/  LOP3.LUT R7, R7, 0x1c0, RZ, 0xc0, !PT ;  /* 0x000001c007077812 */ /* 0x000fe200078ec0ff */
[----:B------:R-:W-:Y:S01]  /*cd50*/  IMAD.IADD R12, R9, 0x1, -R12 ;  /* 0x00000001090c7824 */ /* 0x000fe200078e0a0c */
[----:B------:R-:W-:Y:S01]  /*cd60*/  LEA.HI R3, R3, R66, RZ, 0x5 ;  /* 0x0000004203037211 */ /* 0x000fe200078f28ff */
[----:B------:R-:W-:Y:S01]  /*cd70*/  IMAD.WIDE.U32 R10, R217, c[0x0][0x218], R10 ;  /* 0x00008600d90a7a25 */ /* 0x000fe200078e000a */
[----:B------:R-:W-:Y:S01]  /*cd80*/  SHF.R.S32.HI R149, RZ, 0x1f, R16 ;  /* 0x0000001fff957819 */ /* 0x000fe20000011410 */
[----:B------:R-:W-:Y:S01]  /*cd90*/  UISETP.GE.AND UP0, UPT, UR11, 0x21, UPT ;  /* 0x000000210b00788c */ /* 0x000fe2000bf06270 */
[----:B------:R-:W-:Y:S01]  /*cda0*/  SHF.R.S32.HI R221, RZ, 0x1f, R150 ;  /* 0x0000001fffdd7819 */ /* 0x000fe20000011496 */
[----:B------:R-:W-:Y:S01]  /*cdb0*/  IMAD R213, R12, 0x200, R15 ;  /* 0x000002000cd57824 */ /* 0x000fe200078e020f */
[----:B------:R-:W-:Y:S01]  /*cdc0*/  LEA.HI R149, R149, R16, RZ, 0x3 ;  /* 0x0000001095957211 */ /* 0x000fe200078f18ff */
[----:B------:R-:W-:-:S02]  /*cdd0*/  IMAD R8, R217, c[0x0][0x21c], R8 ;  /* 0x00008700d9087a24 */ /* 0x000fc400078e0208 */
[----:B------:R-:W-:Y:S01]  /*cde0*/  IMAD.SHL.U32 R213, R213, 0x2, RZ ;  /* 0x00000002d5d57824 */ /* 0x000fe200078e00ff */
[----:B------:R-:W-:Y:S01]  /*cdf0*/  BAR.SYNC.DEFER_BLOCKING 0x0 ;  /* 0x0000000000007b1d */ /* 0x000fe20000010000 */
[----:B------:R-:W-:Y:S01]  /*ce00*/  IMAD.SHL.U32 R12, R12, 0x8, RZ ;  /* 0x000000080c0c7824 */ /* 0x000fe200078e00ff */
[----:B------:R-:W-:Y:S01]  /*ce10*/  LOP3.LUT R149, R149, 0xfffffff8, RZ, 0xc0, !PT ;  /* 0xfffffff895957812 */ /* 0x000fe200078ec0ff */
[----:B------:R-:W-:Y:S01]  /*ce20*/  IMAD.SHL.U32 R219, R18, 0x2, RZ ;  /* 0x0000000212db7824 */ /* 0x000fe200078e00ff */
[C---:B------:R-:W-:Y:S02]  /*ce30*/  IADD3 R9, R213.reuse, 0xc080, RZ ;  /* 0x0000c080d5097810 */ /* 0x040fe40007ffe0ff */
[----:B------:R-:W-:Y:S02]  /*ce40*/  IADD3 R212, R213, 0xc0a0, RZ ;  /* 0x0000c0a0d5d47810 */ /* 0x000fe40007ffe0ff */
[----:B------:R-:W-:Y:S02]  /*ce50*/  @P0 IADD3 R212, R9, -0x20, RZ ;  /* 0xffffffe009d40810 */ /* 0x000fe40007ffe0ff */
[----:B------:R-:W-:-:S02]  /*ce60*/  IADD3 R9, P0, R10, UR26, RZ ;  /* 0x0000001a0a097c10 */ /* 0x000fc4000ff1e0ff */
[----:B------:R-:W-:Y:S02]  /*ce70*/  LOP3.LUT R12, R7, 0x8, R12, 0xf8, !PT ;  /* 0x00000008070c7812 */ /* 0x000fe400078ef80c */
[----:B------:R-:W-:Y:S01]  /*ce80*/  IADD3.X R8, R11, UR5, R8, P0, !PT ;  /* 0x000000050b087c10 */ /* 0x000fe200087fe408 */
[----:B------:R-:W-:Y:S01]  /*ce90*/  IMAD.SHL.U32 R11, R4, 0x40, RZ ;  /* 0x00000040040b7824 */ /* 0x000fe200078e00ff */
[C---:B------:R-:W-:Y:S02]  /*cea0*/  LEA R10, P0, R9.reuse, c[0x0][0x1f8], 0x1 ;  /* 0x00007e00090a7a11 */ /* 0x040fe400078008ff */
[----:B------:R-:W-:Y:S02]  /*ceb0*/  SHF.R.U32.HI R7, RZ, 0x3, R7 ;  /* 0x00000003ff077819 */ /* 0x000fe40000011607 */
[----:B------:R-:W-:Y:S02]  /*cec0*/  LEA.HI.X R9, R9, c[0x0][0x1fc], R8, 0x1, P0 ;  /* 0x00007f0009097a11 */ /* 0x000fe400000f0c08 */
[----:B------:R-:W-:Y:S01]  /*ced0*/  LOP3.LUT P0, RZ, R2, 0x4, RZ, 0xc0, !PT ;  /* 0x0000000402ff7812 */ /* 0x000fe2000780c0ff */
[----:B------:R-:W-:Y:S01]  /*cee0*/  IMAD.SHL.U32 R2, R3, 0x20, RZ ;  /* 0x0000002003027824 */ /* 0x000fe200078e00ff */
[----:B------:R-:W-:Y:S01]  /*cef0*/  LOP3.LUT R4, R12, R7, RZ, 0x3c, !PT ;  /* 0x000000070c047212 */ /* 0x000fe200078e3cff */
[----:B------:R1:W-:Y:S01]  /*cf00*/  SHFL.IDX PT, R8, R10, RZ, 0x181f ;  /* 0x00181fff0a087589 */ /* 0x0003e200000e0000 */
[----:B------:R-:W-:Y:S01]  /*cf10*/  LOP3.LUT R7, R11, 0xfffffe00, RZ, 0xc0, !PT ;  /* 0xfffffe000b077812 */ /* 0x000fe200078ec0ff */
[----:B------:R-:W-:Y:S01]  /*cf20*/  IMAD.MOV.U32 R12, RZ, RZ, 0x40 ;  /* 0x00000040ff0c7424 */ /* 0x000fe200078e00ff */
[----:B------:R-:W-:Y:S01]  /*cf30*/  LOP3.LUT R214, R2, 0x7ffffc00, RZ, 0xc0, !PT ;  /* 0x7ffffc0002d67812 */ /* 0x000fe200078ec0ff */
[----:B------:R-:W2:Y:S01]  /*cf40*/  SHFL.IDX PT, R9, R9, RZ, 0x181f ;  /* 0x00181fff09097589 */ /* 0x000ea200000e0000 */
[----:B------:R-:W-:-:S02]  /*cf50*/  SHF.R.S32.HI R11, RZ, 0x1f, R6 ;  /* 0x0000001fff0b7819 */ /* 0x000fc40000011406 */
[-C--:B------:R-:W-:Y:S01]  /*cf60*/  IADD3 R214, R4, R7.reuse, R214 ;  /* 0x0000000704d67210 */ /* 0x080fe20007ffe0d6 */
[----:B------:R-:W-:Y:S01]  /*cf70*/  LDSM.16.M88.4 R28, [R213+0xc080] ;  /* 0x00c08000d51c783b */ /* 0x000fe20000000200 */
[----:B------:R-:W-:Y:S02]  /*cf80*/  SEL R2, R12, 0xffffffc0, !P0 ;  /* 0xffffffc00c027807 */ /* 0x000fe40004000000 */
[----:B------:R-:W-:Y:S01]  /*cf90*/  ISETP.LT.AND P0, PT, R19, UR8, PT ;  /* 0x0000000813007c0c */ /* 0x000fe2000bf01270 */
[----:B------:R-:W-:Y:S01]  /*cfa0*/  IMAD.SHL.U32 R214, R214, 0x2, RZ ;  /* 0x00000002d6d67824 */ /* 0x000fe200078e00ff */
[----:B------:R-:W-:Y:S01]  /*cfb0*/  LDSM.16.M88.4 R44, [R213+0xc880] ;  /* 0x00c88000d52c783b */ /* 0x000fe20000000200 */
[----:B------:R-:W-:Y:S01]  /*cfc0*/  LEA.HI R220, R11, R6, RZ, 0x3 ;  /* 0x000000060bdc7211 */ /* 0x000fe200078f18ff */
[----:B------:R-:W-:Y:S01]  /*cfd0*/  IMAD.IADD R208, R213, 0x1, R2 ;  /* 0x00000001d5d07824 */ /* 0x000fe200078e0202 */
[----:B------:R-:W-:Y:S01]  /*cfe0*/  ISETP.GE.OR P6, PT, R150, c[0x0][0x1d4], !P0 ;  /* 0x0000750096007a0c */ /* 0x000fe200047c6670 */
[----:B------:R-:W3:Y:S01]  /*cff0*/  LDSM.16.M88.4 R24, [R214+0x10080] ;  /* 0x01008000d618783b */ /* 0x000ee20000000200 */
[--C-:B------:R-:W-:Y:S01]  /*d000*/  IMAD R210, R0, 0x2, R214.reuse ;  /* 0x0000000200d27824 */ /* 0x100fe200078e02d6 */
[----:B------:R-:W-:Y:S01]  /*d010*/  LOP3.LUT R220, R220, 0xfffffff8, RZ, 0xc0, !PT ;  /* 0xfffffff8dcdc7812 */ /* 0x000fe200078ec0ff */
[C---:B------:R-:W-:Y:S01]  /*d020*/  IMAD R209, R5.reuse, 0x2, R214 ;  /* 0x0000000205d17824 */ /* 0x040fe200078e02d6 */
[----:B------:R-:W-:Y:S01]  /*d030*/  LDSM.16.M88.4 R20, [R212] ;  /* 0x00000000d414783b */ /* 0x000fe20000000200 */
[----:B------:R-:W-:Y:S01]  /*d040*/  IMAD R207, R5, 0x2, R210 ;  /* 0x0000000205cf7824 */ /* 0x000fe200078e02d2 */
[----:B-1----:R-:W-:Y:S01]  /*d050*/  SHF.R.S32.HI R10, RZ, 0x1f, R17 ;  /* 0x0000001fff0a7819 */ /* 0x002fe20000011411 */
[----:B------:R-:W-:Y:S01]  /*d060*/  IMAD.IADD R202, R2, 0x1, R212 ;  /* 0x0000000102ca7824 */ /* 0x000fe200078e02d4 */
[----:B------:R-:W-:Y:S01]  /*d070*/  LDSM.16.M88.4 R48, [R212+0x800] ;  /* 0x00080000d430783b */ /* 0x000fe20000000200 */
[----:B------:R-:W-:Y:S01]  /*d080*/  LOP3.LUT R211, R4, R7, RZ, 0xfc, !PT ;  /* 0x0000000704d37212 */ /* 0x000fe200078efcff */
[----:B--2---:R-:W-:-:S02]  /*d090*/  IMAD.WIDE R34, R150, 0x2, R8 ;  /* 0x0000000296227825 */ /* 0x004fc400078e0208 */
[----:B------:R-:W1:Y:S01]  /*d0a0*/  LDSM.16.M88.4 R12, [R210+0x10080] ;  /* 0x01008000d20c783b */ /* 0x000e620000000200 */
[----:B------:R-:W-:Y:S01]  /*d0b0*/  LEA.HI R151, R10, R17, RZ, 0x3 ;  /* 0x000000110a977211 */ /* 0x000fe200078f18ff */
[--C-:B------:R-:W-:Y:S02]  /*d0c0*/  IMAD.WIDE R32, R149, 0x2, R8.reuse ;  /* 0x0000000295207825 */ /* 0x100fe400078e0208 */
[----:B------:R-:W-:Y:S01]  /*d0d0*/  @!PT LDS RZ, [RZ] ;  /* 0x00000000fffff984 */ /* 0x000fe20000000800 */
[----:B------:R-:W-:Y:S01]  /*d0e0*/  @!PT LDS RZ, [RZ] ;  /* 0x00000000fffff984 */ /* 0x000fe20000000800 */
[----:B------:R-:W-:Y:S01]  /*d0f0*/  @!PT LDS RZ, [RZ] ;  /* 0x00000000fffff984 */ /* 0x000fe20000000800 */
[----:B------:R2:W-:Y:S01]  /*d100*/  LDGSTS.E.BYPASS.LTC128B.128 [R219+0x8080], [R34.64], !P6 ;  /* 0x0808000022db7fae */ /* 0x0005e2000f101d56 */
[----:B------:R-:W-:Y:S02]  /*d110*/  ISETP.GE.OR P6, PT, R17, c[0x0][0x1d4], !P0 ;  /* 0x0000750011007a0c */ /* 0x000fe400047c6670 */
[----:B------:R-:W-:Y:S01]  /*d120*/  LOP3.LUT R151, R151, 0xfffffff8, RZ, 0xc0, !PT ;  /* 0xfffffff897977812 */ /* 0x000fe200078ec0ff */
[----:B------:R-:W-:Y:S01]  /*d130*/  IMAD.WIDE R56, R220, 0x2, R8 ;  /* 0x00000002dc387825 */ /* 0x000fe200078e0208 */
[----:B------:R-:W-:Y:S02]  /*d140*/  SHF.R.S32.HI R2, RZ, 0x1f, R149 ;  /* 0x0000001fff027819 */ /* 0x000fe40000011495 */
[----:B------:R-:W-:Y:S01]  /*d150*/  SHF.R.S32.HI R224, RZ, 0x1f, R151 ;  /* 0x0000001fffe07819 */ /* 0x000fe20000011497 */
[----:B------:R-:W-:Y:S01]  /*d160*/  IMAD.WIDE R18, R151, 0x2, R8 ;  /* 0x0000000297127825 */ /* 0x000fe200078e0208 */
[----:B------:R-:W-:-:S02]  /*d170*/  SHF.R.S32.HI R7, RZ, 0x1f, R220 ;  /* 0x0000001fff077819 */ /* 0x000fc400000114dc */
[C---:B------:R-:W-:Y:S02]  /*d180*/  IADD3 R203, R212.reuse, 0x800, RZ ;  /* 0x00000800d4cb7810 */ /* 0x040fe40007ffe0ff */
[----:B------:R-:W-:Y:S01]  /*d190*/  IADD3 R201, R212, 0x1000, RZ ;  /* 0x00001000d4c97810 */ /* 0x000fe20007ffe0ff */
[----:B------:R4:W-:Y:S01]  /*d1a0*/  LDGSTS.E.BYPASS.LTC128B.128 [R219+0x9080], [R18.64], !P6 ;  /* 0x0908000012db7fae */ /* 0x0009e2000f101d56 */
[----:B------:R-:W-:Y:S02]  /*d1b0*/  ISETP.GE.OR P6, PT, R16, c[0x0][0x1d4], !P0 ;  /* 0x0000750010007a0c */ /* 0x000fe400047c6670 */
[----:B------:R-:W-:Y:S02]  /*d1c0*/  ISETP.GE.OR P0, PT, R6, c[0x0][0x1d4], !P0 ;  /* 0x0000750006007a0c */ /* 0x000fe40004706670 */
[C---:B------:R-:W-:Y:S02]  /*d1d0*/  IADD3 R200, R212.reuse, 0x1800, RZ ;  /* 0x00001800d4c87810 */ /* 0x040fe40007ffe0ff */
[----:B------:R-:W-:-:S02]  /*d1e0*/  IADD3 R199, R212, 0x2000, RZ ;  /* 0x00002000d4c77810 */ /* 0x000fc40007ffe0ff */
[C---:B------:R-:W-:Y:S01]  /*d1f0*/  IADD3 R198, R212.reuse, 0x2800, RZ ;  /* 0x00002800d4c67810 */ /* 0x040fe20007ffe0ff */
[----:B---3--:R-:W-:Y:S01]  /*d200*/  HMMA.16816.F32.BF16 R40, R24, R44, RZ ;  /* 0x0000002c1828723c */ /* 0x008fe200000418ff */
[C---:B------:R-:W-:Y:S02]  /*d210*/  IADD3 R197, R212.reuse, 0x3000, RZ ;  /* 0x00003000d4c57810 */ /* 0x040fe40007ffe0ff */
[----:B------:R-:W-:Y:S01]  /*d220*/  IADD3 R196, R212, 0x3800, RZ ;  /* 0x00003800d4c47810 */ /* 0x000fe20007ffe0ff */
[----:B------:R2:W-:Y:S04]  /*d230*/  LDGSTS.E.BYPASS.LTC128B.128 [R219+0xa080], [R32.64], !P6 ;  /* 0x0a08000020db7fae */ /* 0x0005e8000f101d56 */
[----:B------:R3:W-:Y:S01]  /*d240*/  LDGSTS.E.BYPASS.LTC128B.128 [R219+0xb080], [R56.64], !P0 ;  /* 0x0b08000038db7fae */ /* 0x0007e2000c101d56 */
[----:B------:R-:W-:-:S03]  /*d250*/  PLOP3.LUT P0, PT, PT, PT, UP0, 0x40, 0x0 ;  /* 0x000000000000781c */ /* 0x000fc60003f0e808 */
[----:B------:R-:W-:Y:S04]  /*d260*/  LDSM.16.M88.4 R52, [R209+0x10080] ;  /* 0x01008000d134783b */ /* 0x000fe80000000200 */
[----:B------:R-:W5:Y:S01]  /*d270*/  LDSM.16.M88.4 R8, [R208+0xc080] ;  /* 0x00c08000d008783b */ /* 0x000f620000000200 */
[C---:B----4-:R-:W-:Y:S03]  /*d280*/  HMMA.16816.F32.BF16 R16, R24.reuse, R28, RZ ;  /* 0x0000001c1810723c */ /* 0x050fe600000418ff */
[----:B------:R-:W4:Y:S04]  /*d290*/  LDSM.16.M88.4 R68, [R208+0xc880] ;  /* 0x00c88000d044783b */ /* 0x000f280000000200 */
[----:B------:R-:W-:Y:S01]  /*d2a0*/  LDSM.16.M88.4 R36, [R207+0x10080] ;  /* 0x01008000cf24783b */ /* 0x000fe20000000200 */
[C---:B------:R-:W-:Y:S03]  /*d2b0*/  HMMA.16816.F32.BF16 R28, R24.reuse, R30, RZ ;  /* 0x0000001e181c723c */ /* 0x040fe600000418ff */
[----:B------:R-:W-:Y:S04]  /*d2c0*/  LDSM.16.M88.4 R60, [R213+0xd080] ;  /* 0x00d08000d53c783b */ /* 0x000fe80000000200 */
[----:B--2---:R-:W2:Y:S01]  /*d2d0*/  LDSM.16.M88.4 R32, [R202] ;  /* 0x00000000ca20783b */ /* 0x004ea20000000200 */
[----:B------:R-:W-:Y:S03]  /*d2e0*/  HMMA.16816.F32.BF16 R24, R24, R46, RZ ;  /* 0x0000002e1818723c */ /* 0x000fe600000418ff */
[----:B---3--:R-:W3:Y:S04]  /*d2f0*/  LDSM.16.M88.4 R56, [R202+0x800] ;  /* 0x00080000ca38783b */ /* 0x008ee80000000200 */
[----:B------:R-:W-:Y:S01]  /*d300*/  LDSM.16.M88.4 R44, [R212+0x1000] ;  /* 0x00100000d42c783b */ /* 0x000fe20000000200 */
[C---:B-1----:R-:W-:Y:S03]  /*d310*/  HMMA.16816.F32.BF16 R16, R12.reuse, R20, R16 ;  /* 0x000000140c10723c */ /* 0x042fe60000041810 */
[----:B------:R-:W0:Y:S05]  /*d320*/  LDGDEPBAR ;  /* 0x00000000000079af */ /* 0x000e2a0000000000 */
[C---:B------:R-:W-:Y:S01]  /*d330*/  HMMA.16816.F32.BF16 R28, R12.reuse, R22, R28 ;  /* 0x000000160c1c723c */ /* 0x040fe2000004181c */
[----:B------:R-:W1:Y:S07]  /*d340*/  LDSM.16.M88.4 R20, [R214+0x14080] ;  /* 0x01408000d614783b */ /* 0x000e6e0000000200 */
[C---:B------:R-:W-:Y:S08]  /*d350*/  HMMA.16816.F32.BF16 R40, R12.reuse, R48, R40 ;  /* 0x000000300c28723c */ /* 0x040ff00000041828 */
[----:B------:R-:W-:Y:S01]  /*d360*/  HMMA.16816.F32.BF16 R12, R12, R50, R24 ;  /* 0x000000320c0c723c */ /* 0x000fe20000041818 */
[----:B------:R-:W1:Y:S04]  /*d370*/  LDSM.16.M88.4 R48, [R213+0xd880] ;  /* 0x00d88000d530783b */ /* 0x000e680000000200 */
[----:B------:R-:W-:Y:S03]  /*d380*/  LDSM.16.M88.4 R24, [R209+0x14080] ;  /* 0x01408000d118783b */ /* 0x000fe60000000200 */
[C---:B-----5:R-:W-:Y:S08]  /*d390*/  HMMA.16816.F32.BF16 R16, R52.reuse, R8, R16 ;  /* 0x000000083410723c */ /* 0x060ff00000041810 */
[C---:B------:R-:W-:Y:S01]  /*d3a0*/  HMMA.16816.F32.BF16 R28, R52.reuse, R10, R28 ;  /* 0x0000000a341c723c */ /* 0x040fe2000004181c */
[----:B------:R-:W5:Y:S07]  /*d3b0*/  LDSM.16.M88.4 R8, [R210+0x14080] ;  /* 0x01408000d208783b */ /* 0x000f6e0000000200 */
[C---:B----4-:R-:W-:Y:S08]  /*d3c0*/  HMMA.16816.F32.BF16 R40, R52.reuse, R68, R40 ;  /* 0x000000443428723c */ /* 0x050ff00000041828 */
[----:B------:R-:W-:Y:S01]  /*d3d0*/  HMMA.16816.F32.BF16 R52, R52, R70, R12 ;  /* 0x000000463434723c */ /* 0x000fe2000004180c */
[----:B------:R-:W4:Y:S04]  /*d3e0*/  LDSM.16.M88.4 R68, [R212+0x1800] ;  /* 0x00180000d444783b */ /* 0x000f280000000200 */
[----:B------:R-:W-:Y:S03]  /*d3f0*/  LDSM.16.M88.4 R12, [R207+0x14080] ;  /* 0x01408000cf0c783b */ /* 0x000fe60000000200 */
[C---:B--2---:R-:W-:Y:S08]  /*d400*/  HMMA.16816.F32.BF16 R16, R36.reuse, R32, R16 ;  /* 0x000000202410723c */ /* 0x044ff00000041810 */
[C---:B------:R-:W-:Y:S01]  /*d410*/  HMMA.16816.F32.BF16 R28, R36.reuse, R34, R28 ;  /* 0x00000022241c723c */ /* 0x040fe2000004181c */
[----:B------:R-:W2:Y:S07]  /*d420*/  LDSM.16.M88.4 R32, [R208+0xd080] ;  /* 0x00d08000d020783b */ /* 0x000eae0000000200 */
[C---:B---3--:R-:W-:Y:S08]  /*d430*/  HMMA.16816.F32.BF16 R40, R36.reuse, R56, R40 ;  /* 0x000000382428723c */ /* 0x048ff00000041828 */
[----:B------:R-:W-:Y:S01]  /*d440*/  HMMA.16816.F32.BF16 R52, R36, R58, R52 ;  /* 0x0000003a2434723c */ /* 0x000fe20000041834 */
[----:B------:R-:W3:Y:S04]  /*d450*/  LDSM.16.M88.4 R56, [R208+0xd880] ;  /* 0x00d88000d038783b */ /* 0x000ee80000000200 */
[----:B------:R-:W-:Y:S03]  /*d460*/  LDSM.16.M88.4 R36, [R214+0x18080] ;  /* 0x01808000d624783b */ /* 0x000fe60000000200 */
[C---:B-1----:R-:W-:Y:S08]  /*d470*/  HMMA.16816.F32.BF16 R16, R20.reuse, R60, R16 ;  /* 0x0000003c1410723c */ /* 0x042ff00000041810 */
        /* <DEDUP_REMOVED lines=18> */
[----:B------:R-:W-:Y:S04]  /*d5a0*/  LDSM.16.M88.4 R56, [R207+0x18080] ;  /* 0x01808000cf38783b */ /* 0x000fe80000000200 */
[----:B------:R-:W-:Y:S03]  /*d5b0*/  LDSM.16.M88.4 R24, [R202+0x2000] ;  /* 0x00200000ca18783b */ /* 0x000fe60000000200 */
[C---:B-1----:R-:W-:Y:S08]  /*d5c0*/  HMMA.16816.F32.BF16 R16, R12.reuse, R60, R16 ;  /* 0x0000003c0c10723c */ /* 0x042ff00000041810 */
[C---:B------:R-:W-:Y:S01]  /*d5d0*/  HMMA.16816.F32.BF16 R28, R12.reuse, R62, R28 ;  /* 0x0000003e0c1c723c */ /* 0x040fe2000004181c */
[----:B------:R-:W-:Y:S07]  /*d5e0*/  LDSM.16.M88.4 R60, [R208+0xe080] ;  /* 0x00e08000d03c783b */ /* 0x000fee0000000200 */
[C---:B------:R-:W-:Y:S08]  /*d5f0*/  HMMA.16816.F32.BF16 R40, R12.reuse, R48, R40 ;  /* 0x000000300c28723c */ /* 0x040ff00000041828 */
[----:B------:R-:W-:Y:S01]  /*d600*/  HMMA.16816.F32.BF16 R52, R12, R50, R52 ;  /* 0x000000320c34723c */ /* 0x000fe20000041834 */
[----:B------:R-:W-:Y:S04]  /*d610*/  LDSM.16.M88.4 R48, [R214+0x1c080] ;  /* 0x01c08000d630783b */ /* 0x000fe80000000200 */
[----:B------:R-:W-:Y:S03]  /*d620*/  LDSM.16.M88.4 R12, [R213+0xf080] ;  /* 0x00f08000d50c783b */ /* 0x000fe60000000200 */
[C---:B-----5:R-:W-:Y:S08]  /*d630*/  HMMA.16816.F32.BF16 R16, R36.reuse, R44, R16 ;  /* 0x0000002c2410723c */ /* 0x060ff00000041810 */
[C---:B------:R-:W-:Y:S01]  /*d640*/  HMMA.16816.F32.BF16 R28, R36.reuse, R46, R28 ;  /* 0x0000002e241c723c */ /* 0x040fe2000004181c */
[----:B------:R-:W1:Y:S07]  /*d650*/  LDSM.16.M88.4 R44, [R212+0x2800] ;  /* 0x00280000d42c783b */ /* 0x000e6e0000000200 */
[C---:B----4-:R-:W-:Y:S08]  /*d660*/  HMMA.16816.F32.BF16 R40, R36.reuse, R68, R40 ;  /* 0x000000442428723c */ /* 0x050ff00000041828 */
[----:B------:R-:W-:Y:S01]  /*d670*/  HMMA.16816.F32.BF16 R52, R36, R70, R52 ;  /* 0x000000462434723c */ /* 0x000fe20000041834 */
[----:B------:R-:W-:Y:S04]  /*d680*/  LDSM.16.M88.4 R68, [R202+0x2800] ;  /* 0x00280000ca44783b */ /* 0x000fe80000000200 */
[----:B------:R-:W-:Y:S03]  /*d690*/  LDSM.16.M88.4 R36, [R210+0x1c080] ;  /* 0x01c08000d224783b */ /* 0x000fe60000000200 */
[C---:B--2---:R-:W-:Y:S08]  /*d6a0*/  HMMA.16816.F32.BF16 R16, R20.reuse, R32, R16 ;  /* 0x000000201410723c */ /* 0x044ff00000041810 */
[C---:B------:R-:W-:Y:S01]  /*d6b0*/  HMMA.16816.F32.BF16 R28, R20.reuse, R34, R28 ;  /* 0x00000022141c723c */ /* 0x040fe2000004181c */
[----:B------:R-:W2:Y:S07]  /*d6c0*/  LDSM.16.M88.4 R32, [R208+0xe880] ;  /* 0x00e88000d020783b */ /* 0x000eae0000000200 */
[C---:B-1----:R-:W-:Y:S08]  /*d6d0*/  HMMA.16816.F32.BF16 R40, R20.reuse, R44, R40 ;  /* 0x0000002c1428723c */ /* 0x042ff00000041828 */
[----:B------:R-:W-:Y:S01]  /*d6e0*/  HMMA.16816.F32.BF16 R52, R20, R46, R52 ;  /* 0x0000002e1434723c */ /* 0x000fe20000041834 */
[----:B------:R-:W1:Y:S04]  /*d6f0*/  LDSM.16.M88.4 R44, [R213+0xf880] ;  /* 0x00f88000d52c783b */ /* 0x000e680000000200 */
[----:B------:R-:W-:Y:S03]  /*d700*/  LDSM.16.M88.4 R20, [R208+0xf080] ;  /* 0x00f08000d014783b */ /* 0x000fe60000000200 */
[C---:B------:R-:W-:Y:S08]  /*d710*/  HMMA.16816.F32.BF16 R16, R8.reuse, R60, R16 ;  /* 0x0000003c0810723c */ /* 0x040ff00000041810 */
[C---:B------:R-:W-:Y:S01]  /*d720*/  HMMA.16816.F32.BF16 R28, R8.reuse, R62, R28 ;  /* 0x0000003e081c723c */ /* 0x040fe2000004181c */
[----:B------:R-:W3:Y:S07]  /*d730*/  LDSM.16.M88.4 R60, [R212+0x3000] ;  /* 0x00300000d43c783b */ /* 0x000eee0000000200 */
[C---:B--2---:R-:W-:Y:S08]  /*d740*/  HMMA.16816.F32.BF16 R40, R8.reuse, R32, R40 ;  /* 0x000000200828723c */ /* 0x044ff00000041828 */
[----:B------:R-:W-:Y:S01]  /*d750*/  HMMA.16816.F32.BF16 R52, R8, R34, R52 ;  /* 0x000000220834723c */ /* 0x000fe20000041834 */
[----:B------:R-:W2:Y:S04]  /*d760*/  LDSM.16.M88.4 R32, [R212+0x3800] ;  /* 0x00380000d420783b */ /* 0x000ea80000000200 */
[----:B------:R-:W-:Y:S03]  /*d770*/  LDSM.16.M88.4 R8, [R202+0x3000] ;  /* 0x00300000ca08783b */ /* 0x000fe60000000200 */
[C---:B------:R-:W-:Y:S08]  /*d780*/  HMMA.16816.F32.BF16 R16, R56.reuse, R24, R16 ;  /* 0x000000183810723c */ /* 0x040ff00000041810 */
[C---:B------:R-:W-:Y:S01]  /*d790*/  HMMA.16816.F32.BF16 R28, R56.reuse, R26, R28 ;  /* 0x0000001a381c723c */ /* 0x040fe2000004181c */
[----:B------:R-:W4:Y:S07]  /*d7a0*/  LDSM.16.M88.4 R24, [R209+0x1c080] ;  /* 0x01c08000d118783b */ /* 0x000f2e0000000200 */
[C---:B------:R-:W-:Y:S08]  /*d7b0*/  HMMA.16816.F32.BF16 R40, R56.reuse, R68, R40 ;  /* 0x000000443828723c */ /* 0x040ff00000041828 */
[----:B------:R-:W-:Y:S01]  /*d7c0*/  HMMA.16816.F32.BF16 R52, R56, R70, R52 ;  /* 0x000000463834723c */ /* 0x000fe20000041834 */
[----:B------:R-:W5:Y:S07]  /*d7d0*/  LDSM.16.M88.4 R56, [R208+0xf880] ;  /* 0x00f88000d038783b */ /* 0x000f6e0000000200 */
[C---:B------:R-:W-:Y:S08]  /*d7e0*/  HMMA.16816.F32.BF16 R16, R48.reuse, R12, R16 ;  /* 0x0000000c3010723c */ /* 0x040ff00000041810 */
[C---:B------:R-:W-:Y:S01]  /*d7f0*/  HMMA.16816.F32.BF16 R28, R48.reuse, R14, R28 ;  /* 0x0000000e301c723c */ /* 0x040fe2000004181c */
[----:B------:R-:W4:Y:S07]  /*d800*/  LDSM.16.M88.4 R12, [R207+0x1c080] ;  /* 0x01c08000cf0c783b */ /* 0x000f2e0000000200 */
[C---:B-1----:R-:W-:Y:S08]  /*d810*/  HMMA.16816.F32.BF16 R40, R48.reuse, R44, R40 ;  /* 0x0000002c3028723c */ /* 0x042ff00000041828 */
[----:B------:R-:W-:Y:S08]  /*d820*/  HMMA.16816.F32.BF16 R52, R48, R46, R52 ;  /* 0x0000002e3034723c */ /* 0x000ff00000041834 */
[C---:B---3--:R-:W-:Y:S08]  /*d830*/  HMMA.16816.F32.BF16 R16, R36.reuse, R60, R16 ;  /* 0x0000003c2410723c */ /* 0x048ff00000041810 */
[C---:B------:R-:W-:Y:S08]  /*d840*/  HMMA.16816.F32.BF16 R28, R36.reuse, R62, R28 ;  /* 0x0000003e241c723c */ /* 0x040ff0000004181c */
[C---:B--2---:R-:W-:Y:S08]  /*d850*/  HMMA.16816.F32.BF16 R40, R36.reuse, R32, R40 ;  /* 0x000000202428723c */ /* 0x044ff00000041828 */
[----:B------:R-:W-:Y:S08]  /*d860*/  HMMA.16816.F32.BF16 R52, R36, R34, R52 ;  /* 0x000000222434723c */ /* 0x000ff00000041834 */
[C---:B----4-:R-:W-:Y:S08]  /*d870*/  HMMA.16816.F32.BF16 R16, R24.reuse, R20, R16 ;  /* 0x000000141810723c */ /* 0x050ff00000041810 */
[----:B------:R-:W-:Y:S01]  /*d880*/  HMMA.16816.F32.BF16 R28, R24, R22, R28 ;  /* 0x00000016181c723c */ /* 0x000fe2000004181c */
[----:B------:R-:W1:Y:S01]  /*d890*/  LDSM.16.M88.4 R20, [R202+0x3800] ;  /* 0x00380000ca14783b */ /* 0x000e620000000200 */
[----:B------:R-:W-:-:S06]  /*d8a0*/  DEPBAR.LE SB0, 0x0 ;  /* 0x000080000000791a */ /* 0x000fcc0000000000 */
[C---:B-----5:R-:W-:Y:S08]  /*d8b0*/  HMMA.16816.F32.BF16 R40, R24.reuse, R56, R40 ;  /* 0x000000381828723c */ /* 0x060ff00000041828 */
[----:B------:R-:W-:Y:S08]  /*d8c0*/  HMMA.16816.F32.BF16 R52, R24, R58, R52 ;  /* 0x0000003a1834723c */ /* 0x000ff00000041834 */
[C---:B------:R-:W-:Y:S08]  /*d8d0*/  HMMA.16816.F32.BF16 R16, R12.reuse, R8, R16 ;  /* 0x000000080c10723c */ /* 0x040ff00000041810 */
[C---:B------:R-:W-:Y:S08]  /*d8e0*/  HMMA.16816.F32.BF16 R28, R12.reuse, R10, R28 ;  /* 0x0000000a0c1c723c */ /* 0x040ff0000004181c */
[C---:B-1----:R-:W-:Y:S08]  /*d8f0*/  HMMA.16816.F32.BF16 R40, R12.reuse, R20, R40 ;  /* 0x000000140c28723c */ /* 0x042ff00000041828 */
[----:B------:R-:W-:Y:S01]  /*d900*/  FMUL.FTZ R6, R16, c[0x0][0x320] ;  /* 0x0000c80010067a20 */ /* 0x000fe20000410000 */
[----:B------:R-:W-:Y:S01]  /*d910*/  HMMA.16816.F32.BF16 R52, R12, R22, R52 ;  /* 0x000000160c34723c */ /* 0x000fe20000041834 */
[----:B------:R-:W-:-:S02]  /*d920*/  FMUL.FTZ R8, R17, c[0x0][0x320] ;  /* 0x0000c80011087a20 */ /* 0x000fc40000410000 */
[----:B------:R-:W-:Y:S02]  /*d930*/  FMUL.FTZ R9, R18, c[0x0][0x320] ;  /* 0x0000c80012097a20 */ /* 0x000fe40000410000 */
[----:B------:R-:W-:Y:S01]  /*d940*/  FMUL.FTZ R10, R19, c[0x0][0x320] ;  /* 0x0000c800130a7a20 */ /* 0x000fe20000410000 */
[----:B------:R-:W1:Y:S01]  /*d950*/  MUFU.TANH R6, R6 ;  /* 0x0000000600067308 */ /* 0x000e620000002400 */
[----:B------:R-:W-:Y:S02]  /*d960*/  FMUL.FTZ R16, R28, c[0x0][0x320] ;  /* 0x0000c8001c107a20 */ /* 0x000fe40000410000 */
[----:B------:R-:W-:Y:S02]  /*d970*/  FMUL.FTZ R11, R29, c[0x0][0x320] ;  /* 0x0000c8001d0b7a20 */ /* 0x000fe40000410000 */
[----:B------:R-:W-:Y:S02]  /*d980*/  FMUL.FTZ R18, R30, c[0x0][0x320] ;  /* 0x0000c8001e127a20 */ /* 0x000fe40000410000 */
[----:B------:R-:W-:Y:S01]  /*d990*/  FMUL.FTZ R17, R31, c[0x0][0x320] ;  /* 0x0000c8001f117a20 */ /* 0x000fe20000410000 */
[----:B------:R-:W2:Y:S01]  /*d9a0*/  MUFU.TANH R8, R8 ;  /* 0x0000000800087308 */ /* 0x000ea20000002400 */
[----:B------:R-:W-:-:S02]  /*d9b0*/  FMUL.FTZ R15, R40, c[0x0][0x320] ;  /* 0x0000c800280f7a20 */ /* 0x000fc40000410000 */
[----:B------:R-:W-:Y:S02]  /*d9c0*/  FMUL.FTZ R13, R41, c[0x0][0x320] ;  /* 0x0000c800290d7a20 */ /* 0x000fe40000410000 */
[----:B------:R-:W-:Y:S02]  /*d9d0*/  FMUL.FTZ R12, R42, c[0x0][0x320] ;  /* 0x0000c8002a0c7a20 */ /* 0x000fe40000410000 */
[----:B------:R-:W-:Y:S01]  /*d9e0*/  FMUL.FTZ R21, R43, c[0x0][0x320] ;  /* 0x0000c8002b157a20 */ /* 0x000fe20000410000 */
[----:B------:R-:W3:Y:S02]  /*d9f0*/  MUFU.TANH R9, R9 ;  /* 0x0000000900097308 */ /* 0x000ee40000002400 */
[----:B------:R-:W-:Y:S02]  /*da00*/  FMUL.FTZ R20, R52, c[0x0][0x320] ;  /* 0x0000c80034147a20 */ /* 0x000fe40000410000 */
[----:B------:R-:W-:Y:S02]  /*da10*/  FMUL.FTZ R14, R53, c[0x0][0x320] ;  /* 0x0000c800350e7a20 */ /* 0x000fe40000410000 */
[----:B------:R-:W-:-:S02]  /*da20*/  FMUL.FTZ R23, R54, c[0x0][0x320] ;  /* 0x0000c80036177a20 */ /* 0x000fc40000410000 */
[----:B------:R-:W-:Y:S01]  /*da30*/  FMUL.FTZ R22, R55, c[0x0][0x320] ;  /* 0x0000c80037167a20 */ /* 0x000fe20000410000 */
[----:B------:R-:W4:Y:S08]  /*da40*/  MUFU.TANH R10, R10 ;  /* 0x0000000a000a7308 */ /* 0x000f300000002400 */
[----:B------:R-:W1:Y:S08]  /*da50*/  MUFU.TANH R16, R16 ;  /* 0x0000001000107308 */ /* 0x000e700000002400 */
        /* <DEDUP_REMOVED lines=10> */
[----:B------:R-:W1:Y:S01]  /*db00*/  MUFU.TANH R22, R22 ;  /* 0x0000001600167308 */ /* 0x000e620000002400 */
[----:B------:R-:W-:Y:S06]  /*db10*/  BAR.SYNC.DEFER_BLOCKING 0x0 ;  /* 0x0000000000007b1d */ /* 0x000fec0000010000 */
[----:B------:R-:W-:Y:S05]  /*db20*/  @P0 BRA `(.L_x_140) ;  /* 0x000002b000000947 */ /* 0x000fea0003800000 */
[----:B--234-:R-:W-:Y:S01]  /*db30*/  IMAD.U32 R19, RZ, RZ, UR9 ;  /* 0x00000009ff137e24 */ /* 0x01cfe2000f8e00ff */
[----:B------:R-:W-:Y:S01]  /*db40*/  ISETP.NE.AND P6, PT, R215, 0x1, PT ;  /* 0x00000001d700780c */ /* 0x000fe20003fc5270 */
[----:B------:R-:W-:-:S03]  /*db50*/  IMAD.MOV.U32 R217, RZ, RZ, RZ ;  /* 0x000000ffffd97224 */ /* 0x000fc600078e00ff */
[----:B------:R-:W-:-:S04]  /*db60*/  IADD3 R19, R216, UR15, R19 ;  /* 0x0000000fd8137c10 */ /* 0x000fc8000fffe013 */
[----:B------:R-:W-:-:S05]  /*db70*/  IADD3 R218, R19, -0x40, RZ ;  /* 0xffffffc013da7810 */ /* 0x000fca0007ffe0ff */
[----:B------:R-:W-:-:S04]  /*db80*/  @P6 IMAD.HI.U32 R19, R218, c[0x0][0x2bc], RZ ;  /* 0x0000af00da136a27 */ /* 0x000fc800078e00ff */
[----:B------:R-:W-:Y:S01]  /*db90*/  IMAD.MOV.U32 R4, RZ, RZ, R218 ;  /* 0x000000ffff047224 */ /* 0x000fe200078e00da */
[----:B------:R-:W-:-:S04]  /*dba0*/  @P6 SHF.R.U32.HI R4, RZ, c[0x0][0x2c0], R19 ;  /* 0x0000b000ff046a19 */ /* 0x000fc80000011613 */
[----:B------:R-:W-:-:S04]  /*dbb0*/  @!P1 IADD3 R26, P0, R4, UR16, RZ ;  /* 0x00000010041a9c10 */ /* 0x000fc8000ff1e0ff */
[----:B------:R-:W-:Y:S02]  /*dbc0*/  @!P1 LEA.HI.X.SX32 R19, R4, UR7, 0x1, P0 ;  /* 0x0000000704139c11 */ /* 0x000fe400080f0eff */
[----:B------:R-:W-:-:S04]  /*dbd0*/  @!P1 LEA R24, P0, R26, c[0x0][0x2a0], 0x2 ;  /* 0x0000a8001a189a11 */ /* 0x000fc800078010ff */
[----:B------:R-:W-:-:S05]  /*dbe0*/  @!P1 LEA.HI.X R25, R26, c[0x0][0x2a4], R19, 0x2, P0 ;  /* 0x0000a9001a199a11 */ /* 0x000fca00000f1413 */
[----:B------:R-:W2:Y:S01]  /*dbf0*/  @!P1 LDG.E R217, [R24.64] ;  /* 0x0000001618d99981 */ /* 0x000ea2000c1e1900 */
[----:B------:R-:W-:-:S04]  /*dc00*/  IMAD.MOV R19, RZ, RZ, -R4 ;  /* 0x000000ffff137224 */ /* 0x000fc800078e0a04 */
[----:B------:R-:W-:-:S04]  /*dc10*/  IMAD R218, R19, c[0x0][0x2b8], R218 ;  /* 0x0000ae0013da7a24 */ /* 0x000fc800078e02da */
[----:B------:R-:W-:Y:S01]  /*dc20*/  IMAD.WIDE.U32 R26, R218, c[0x0][0x1e0], RZ ;  /* 0x00007800da1a7a25 */ /* 0x000fe200078e00ff */
[----:B------:R-:W-:-:S05]  /*dc30*/  SHF.R.S32.HI R19, RZ, 0x1f, R218 ;  /* 0x0000001fff137819 */ /* 0x000fca00000114da */
[----:B------:R-:W-:-:S04]  /*dc40*/  IMAD R19, R19, c[0x0][0x1e0], RZ ;  /* 0x0000780013137a24 */ /* 0x000fc800078e02ff */
[----:B------:R-:W-:-:S04]  /*dc50*/  IMAD R19, R218, c[0x0][0x1e4], R19 ;  /* 0x00007900da137a24 */ /* 0x000fc800078e0213 */
[----:B------:R-:W-:Y:S01]  /*dc60*/  IMAD.IADD R27, R27, 0x1, R19 ;  /* 0x000000011b1b7824 */ /* 0x000fe200078e0213 */
[----:B--2---:R-:W-:-:S03]  /*dc70*/  SHF.R.S32.HI R4, RZ, 0x1f, R217 ;  /* 0x0000001fff047819 */ /* 0x004fc600000114d9 */
[----:B------:R-:W-:-:S04]  /*dc80*/  IMAD.WIDE.U32 R24, R217, c[0x0][0x1f0], R26 ;  /* 0x00007c00d9187a25 */ /* 0x000fc800078e001a */
[----:B------:R-:W-:Y:S01]  /*dc90*/  IMAD R4, R4, c[0x0][0x1f0], RZ ;  /* 0x00007c0004047a24 */ /* 0x000fe200078e02ff */
[----:B------:R-:W-:-:S03]  /*dca0*/  IADD3 R19, P0, R24, UR24, RZ ;  /* 0x0000001818137c10 */ /* 0x000fc6000ff1e0ff */
[----:B------:R-:W-:-:S05]  /*dcb0*/  IMAD R4, R217, c[0x0][0x1f4], R4 ;  /* 0x00007d00d9047a24 */ /* 0x000fca00078e0204 */
[----:B------:R-:W-:Y:S02]  /*dcc0*/  IADD3.X R24, R25, UR6, R4, P0, !PT ;  /* 0x0000000619187c10 */ /* 0x000fe400087fe404 */
[----:B------:R-:W-:-:S04]  /*dcd0*/  LEA R4, P0, R19, c[0x0][0x1c8], 0x1 ;  /* 0x0000720013047a11 */ /* 0x000fc800078008ff */
[----:B------:R-:W-:Y:S02]  /*dce0*/  LEA.HI.X R19, R19, c[0x0][0x1cc], R24, 0x1, P0 ;  /* 0x0000730013137a11 */ /* 0x000fe400000f0c18 */
[----:B------:R-:W2:Y:S04]  /*dcf0*/  SHFL.IDX PT, R4, R4, RZ, 0x181f ;  /* 0x00181fff04047589 */ /* 0x000ea800000e0000 */
[----:B------:R-:W3:Y:S01]  /*dd00*/  SHFL.IDX PT, R19, R19, RZ, 0x181f ;  /* 0x00181fff13137589 */ /* 0x000ee200000e0000 */
[----:B--2---:R-:W-:-:S04]  /*dd10*/  LEA R28, P0, R150, R4, 0x1 ;  /* 0x00000004961c7211 */ /* 0x004fc800078008ff */
[----:B---3--:R-:W-:Y:S02]  /*dd20*/  LEA.HI.X R29, R150, R19, R221, 0x1, P0 ;  /* 0x00000013961d7211 */ /* 0x008fe400000f0cdd */
[----:B------:R-:W-:-:S03]  /*dd30*/  LEA R26, P0, R151, R4, 0x1 ;  /* 0x00000004971a7211 */ /* 0x000fc600078008ff */
[----:B------:R-:W-:Y:S01]  /*dd40*/  @!PT LDS RZ, [RZ] ;  /* 0x00000000fffff984 */ /* 0x000fe20000000800 */
[----:B------:R2:W-:Y:S01]  /*dd50*/  LDGSTS.E.BYPASS.LTC128B.128 [R219+0xc080], [R28.64], !P4 ;  /* 0x0c0800001cdb7fae */ /* 0x0005e2000e101d56 */
[----:B------:R-:W-:Y:S02]  /*dd60*/  LEA.HI.X R27, R151, R19, R224, 0x1, P0 ;  /* 0x00000013971b7211 */ /* 0x000fe400000f0ce0 */
[----:B------:R-:W-:-:S03]  /*dd70*/  LEA R24, P0, R149, R4, 0x1 ;  /* 0x0000000495187211 */ /* 0x000fc600078008ff */
[----:B------:R2:W-:Y:S01]  /*dd80*/  LDGSTS.E.BYPASS.LTC128B.128 [R219+0xd080], [R26.64], !P5 ;  /* 0x0d0800001adb7fae */ /* 0x0005e2000e901d56 */
[----:B------:R-:W-:Y:S02]  /*dd90*/  LEA.HI.X R25, R149, R19, R2, 0x1, P0 ;  /* 0x0000001395197211 */ /* 0x000fe400000f0c02 */
[----:B------:R-:W-:-:S03]  /*dda0*/  LEA R30, P0, R220, R4, 0x1 ;  /* 0x00000004dc1e7211 */ /* 0x000fc600078008ff */
[----:B------:R2:W-:Y:S01]  /*ddb0*/  LDGSTS.E.BYPASS.LTC128B.128 [R219+0xe080], [R24.64], !P3 ;  /* 0x0e08000018db7fae */ /* 0x0005e2000d901d56 */
[----:B------:R-:W-:-:S05]  /*ddc0*/  LEA.HI.X R31, R220, R19, R7, 0x1, P0 ;  /* 0x00000013dc1f7211 */ /* 0x000fca00000f0c07 */
[----:B------:R2:W-:Y:S04]  /*ddd0*/  LDGSTS.E.BYPASS.LTC128B.128 [R219+0xf080], [R30.64], !P2 ;  /* 0x0f0800001edb7fae */ /* 0x0005e8000d101d56 */
.L_x_140:
[----:B--234-:R-:W-:Y:S01]  /*dde0*/  LOP3.LUT R3, R3, 0xffffffe0, RZ, 0xc0, !PT ;  /* 0xffffffe003037812 */ /* 0x01cfe200078ec0ff */
[----:B------:R-:W-:Y:S01]  /*ddf0*/  IMAD.U32 R25, RZ, RZ, UR8 ;  /* 0x00000008ff197e24 */ /* 0x000fe2000f8e00ff */
[----:B------:R-:W0:Y:S01]  /*de00*/  LDGDEPBAR ;  /* 0x00000000000079af */ /* 0x000e220000000000 */
[----:B------:R-:W-:Y:S02]  /*de10*/  IMAD.SHL.U32 R211, R211, 0x2, RZ ;  /* 0x00000002d3d37824 */ /* 0x000fe400078e00ff */
[----:B------:R-:W-:Y:S02]  /*de20*/  IMAD.IADD R66, R66, 0x1, -R3 ;  /* 0x0000000142427824 */ /* 0x000fe400078e0a03 */
[--C-:B------:R-:W-:Y:S01]  /*de30*/  IMAD R206, R0, 0x2, R211.reuse ;  /* 0x0000000200ce7824 */ /* 0x100fe200078e02d3 */
[----:B------:R-:W-:Y:S01]  /*de40*/  LDSM.16.MT88.4 R140, [R211+0x8080] ;  /* 0x00808000d38c783b */ /* 0x000fe20000004200 */
[C---:B------:R-:W-:Y:S01]  /*de50*/  IMAD R205, R5.reuse, 0x2, R211 ;  /* 0x0000000205cd7824 */ /* 0x040fe200078e02d3 */
[----:B------:R-:W-:Y:S01]  /*de60*/  SHF.R.S32.HI R3, RZ, 0x1f, R66 ;  /* 0x0000001fff037819 */ /* 0x000fe20000011442 */
[----:B------:R-:W-:Y:S01]  /*de70*/  IMAD R204, R5, 0x2, R206 ;  /* 0x0000000205cc7824 */ /* 0x000fe200078e02ce */
[----:B------:R-:W-:Y:S02]  /*de80*/  LDSM.16.MT88.4 R132, [R206+0x8080] ;  /* 0x00808000ce84783b */ /* 0x000fe40000004200 */
[----:B------:R-:W-:-:S02]  /*de90*/  LEA.HI R3, R3, R66, RZ, 0x2 ;  /* 0x0000004203037211 */ /* 0x000fc400078f10ff */
[----:B------:R-:W-:Y:S02]  /*dea0*/  LDSM.16.MT88.4 R32, [R204+0x8080] ;  /* 0x00808000cc20783b */ /* 0x000fe40000004200 */
[----:B------:R-:W-:Y:S02]  /*deb0*/  LOP3.LUT R3, R3, 0x7ffffffc, RZ, 0xc0, !PT ;  /* 0x7ffffffc03037812 */ /* 0x000fe400078ec0ff */
[----:B------:R-:W-:Y:S03]  /*dec0*/  LDSM.16.MT88.4 R40, [R211+0x9080] ;  /* 0x00908000d328783b */ /* 0x000fe60000004200 */
[----:B------:R-:W-:Y:S01]  /*ded0*/  IMAD.IADD R66, R66, 0x1, -R3 ;  /* 0x0000000142427824 */ /* 0x000fe200078e0a03 */
[----:B------:R-:W-:Y:S03]  /*dee0*/  LDSM.16.MT88.4 R48, [R206+0x9080] ;  /* 0x00908000ce30783b */ /* 0x000fe60000004200 */
[----:B------:R-:W-:Y:S01]  /*def0*/  IMAD R25, R66, -0x2, R25 ;  /* 0xfffffffe42197824 */ /* 0x000fe200078e0219 */
[----:B------:R-:W-:Y:S04]  /*df00*/  LDSM.16.MT88.4 R56, [R205+0x9080] ;  /* 0x00908000cd38783b */ /* 0x000fe80000004200 */
[----:B------:R-:W-:Y:S01]  /*df10*/  ISETP.GT.AND P0, PT, R25, RZ, PT ;  /* 0x000000ff1900720c */ /* 0x000fe20003f04270 */
[----:B------:R-:W-:Y:S03]  /*df20*/  LDSM.16.MT88.4 R72, [R211+0xa080] ;  /* 0x00a08000d348783b */ /* 0x000fe60000004200 */
[----:B------:R-:W-:Y:S01]  /*df30*/  FSEL R19, R9, -INF , P0 ;  /* 0xff80000009137808 */ /* 0x000fe20000000000 */
[----:B------:R-:W-:Y:S01]  /*df40*/  LDSM.16.MT88.4 R64, [R204+0x9080] ;  /* 0x00908000cc40783b */ /* 0x000fe20000004200 */
[----:B-1----:R-:W-:-:S02]  /*df50*/  FSEL R3, R6, -INF , P0 ;  /* 0xff80000006037808 */ /* 0x002fc40000000000 */
[C---:B------:R-:W-:Y:S01]  /*df60*/  ISETP.GT.AND P0, PT, R25.reuse, 0x1, PT ;  /* 0x000000011900780c */ /* 0x040fe20003f04270 */
[----:B------:R-:W-:Y:S03]  /*df70*/  LDSM.16.MT88.4 R80, [R206+0xa080] ;  /* 0x00a08000ce50783b */ /* 0x000fe60000004200 */
[----:B------:R-:W-:Y:S01]  /*df80*/  FSEL R228, R10, -INF , P0 ;  /* 0xff8000000ae47808 */ /* 0x000fe20000000000 */
[----:B------:R-:W-:Y:S01]  /*df90*/  LDSM.16.MT88.4 R88, [R205+0xa080] ;  /* 0x00a08000cd58783b */ /* 0x000fe20000004200 */
[----:B------:R-:W-:Y:S02]  /*dfa0*/  FSEL R24, R8, -INF , P0 ;  /* 0xff80000008187808 */ /* 0x000fe40000000000 */
[----:B------:R-:W-:Y:S01]  /*dfb0*/  ISETP.GT.AND P0, PT, R25, 0x8, PT ;  /* 0x000000081900780c */ /* 0x000fe20003f04270 */
[----:B------:R-:W-:Y:S01]  /*dfc0*/  LDSM.16.MT88.4 R96, [R204+0xa080] ;  /* 0x00a08000cc60783b */ /* 0x000fe20000004200 */
[----:B------:R-:W-:-:S02]  /*dfd0*/  FMNMX.FTZ R8, R3, R24, !PT ;  /* 0x0000001803087209 */ /* 0x000fc40007810000 */
[----:B------:R-:W-:Y:S01]  /*dfe0*/  FSEL R6, R18, -INF , P0 ;  /* 0xff80000012067808 */ /* 0x000fe20000000000 */
[----:B------:R-:W-:Y:S01]  /*dff0*/  LDSM.16.MT88.4 R104, [R211+0xb080] ;  /* 0x00b08000d368783b */ /* 0x000fe20000004200 */
[----:B------:R-:W-:Y:S02]  /*e000*/  FSEL R9, R16, -INF , P0 ;  /* 0xff80000010097808 */ /* 0x000fe40000000000 */
[----:B------:R-:W-:Y:S01]  /*e010*/  ISETP.GT.AND P0, PT, R25, 0x9, PT ;  /* 0x000000091900780c */ /* 0x000fe20003f04270 */
[----:B------:R-:W-:Y:S01]  /*e020*/  LDSM.16.MT88.4 R112, [R206+0xb080] ;  /* 0x00b08000ce70783b */ /* 0x000fe20000004200 */
[----:B------:R-:W-:Y:S02]  /*e030*/  FMNMX.FTZ R8, R9, R8, !PT ;  /* 0x0000000809087209 */ /* 0x000fe40007810000 */
[----:B------:R-:W-:Y:S01]  /*e040*/  FSEL R4, R17, -INF , P0 ;  /* 0xff80000011047808 */ /* 0x000fe20000000000 */
[----:B------:R-:W-:Y:S01]  /*e050*/  LDSM.16.MT88.4 R120, [R205+0xb080] ;  /* 0x00b08000cd78783b */ /* 0x000fe20000004200 */
[----:B------:R-:W-:-:S02]  /*e060*/  FSEL R17, R11, -INF , P0 ;  /* 0xff8000000b117808 */ /* 0x000fc40000000000 */
[----:B------:R-:W-:Y:S01]  /*e070*/  ISETP.GT.AND P0, PT, R25, 0x10, PT ;  /* 0x000000101900780c */ /* 0x000fe20003f04270 */
[----:B------:R-:W-:Y:S01]  /*e080*/  LDSM.16.MT88.4 R192, [R205+0x8880] ;  /* 0x00888000cdc0783b */ /* 0x000fe20000004200 */
[----:B------:R-:W-:Y:S02]  /*e090*/  FMNMX.FTZ R8, R17, R8, !PT ;  /* 0x0000000811087209 */ /* 0x000fe40007810000 */
        /* <DEDUP_REMOVED lines=20> */
[----:B------:R-:W-:Y:S02]  /*e1e0*/  FMNMX.FTZ R14, R7, R8, !PT ;  /* 0x00000008070e7209 */ /* 0x000fe40007810000 */
[----:B------:R-:W-:Y:S01]  /*e1f0*/  FMNMX.FTZ R21, R6, R21, !PT ;  /* 0x0000001506157209 */ /* 0x000fe20007810000 */
[----:B------:R-:W-:Y:S01]  /*e200*/  LDSM.16.MT88.4 R160, [R205+0xa880] ;  /* 0x00a88000cda0783b */ /* 0x000fe20000004200 */
[----:B------:R-:W-:-:S02]  /*e210*/  FMNMX.FTZ R14, R11, R14, !PT ;  /* 0x0000000e0b0e7209 */ /* 0x000fc40007810000 */
[----:B------:R-:W-:Y:S01]  /*e220*/  FMNMX.FTZ R21, R4, R21, !PT ;  /* 0x0000001504157209 */ /* 0x000fe20007810000 */
[----:B------:R-:W-:Y:S01]  /*e230*/  LDSM.16.MT88.4 R156, [R204+0xa880] ;  /* 0x00a88000cc9c783b */ /* 0x000fe20000004200 */
[----:B------:R-:W-:Y:S02]  /*e240*/  FSEL R8, R22, -INF , P0 ;  /* 0xff80000016087808 */ /* 0x000fe40000000000 */
[----:B------:R-:W-:Y:S01]  /*e250*/  FMNMX.FTZ R21, R12, R21, !PT ;  /* 0x000000150c157209 */ /* 0x000fe20007810000 */
[----:B------:R-:W1:Y:S03]  /*e260*/  SHFL.BFLY PT, R23, R14, 0x2, 0x1f ;  /* 0x0c401f000e177f89 */ /* 0x000e6600000e0000 */
[----:B------:R-:W-:Y:S01]  /*e270*/  FMNMX.FTZ R21, R16, R21, !PT ;  /* 0x0000001510157209 */ /* 0x000fe20007810000 */
[----:B------:R-:W-:Y:S03]  /*e280*/  LDSM.16.MT88.4 R152, [R211+0xb880] ;  /* 0x00b88000d398783b */ /* 0x000fe60000004200 */
[----:B------:R-:W-:-:S04]  /*e290*/  FMNMX.FTZ R21, R10, R21, !PT ;  /* 0x000000150a157209 */ /* 0x000fc80007810000 */
[----:B------:R-:W-:-:S05]  /*e2a0*/  FMNMX.FTZ R20, R8, R21, !PT ;  /* 0x0000001508147209 */ /* 0x000fca0007810000 */
[----:B------:R-:W2:Y:S01]  /*e2b0*/  SHFL.BFLY PT, R21, R20, 0x2, 0x1f ;  /* 0x0c401f0014157f89 */ /* 0x000ea200000e0000 */
[----:B-1----:R-:W-:-:S05]  /*e2c0*/  FMNMX.FTZ R23, R14, R23, !PT ;  /* 0x000000170e177209 */ /* 0x002fca0007810000 */
[----:B------:R-:W1:Y:S01]  /*e2d0*/  SHFL.BFLY PT, R148, R23, 0x1, 0x1f ;  /* 0x0c201f0017947f89 */ /* 0x000e6200000e0000 */
[----:B--2---:R-:W-:-:S05]  /*e2e0*/  FMNMX.FTZ R21, R20, R21, !PT ;  /* 0x0000001514157209 */ /* 0x004fca0007810000 */
[----:B------:R-:W2:Y:S01]  /*e2f0*/  SHFL.BFLY PT, R18, R21, 0x1, 0x1f ;  /* 0x0c201f0015127f89 */ /* 0x000ea200000e0000 */
[----:B-1----:R-:W-:-:S04]  /*e300*/  FMNMX.FTZ R148, R23, R148, !PT ;  /* 0x0000009417947209 */ /* 0x002fc80007810000 */
[C---:B------:R-:W-:Y:S01]  /*e310*/  FSETP.NEU.FTZ.AND P0, PT, R148.reuse, -INF , PT ;  /* 0xff8000009400780b */ /* 0x040fe20003f1d000 */
[----:B------:R-:W-:-:S05]  /*e320*/  FMUL.FTZ R14, R148, c[0x0][0x2d0] ;  /* 0x0000b400940e7a20 */ /* 0x000fca0000410000 */
[----:B------:R-:W-:-:S05]  /*e330*/  FSEL R14, R14, RZ, P0 ;  /* 0x000000ff0e0e7208 */ /* 0x000fca0000000000 */
[--C-:B------:R-:W-:Y:S01]  /*e340*/  FFMA.FTZ R226, R3, c[0x0][0x2d0], -R14.reuse ;  /* 0x0000b40003e27a23 */ /* 0x100fe2000001080e */
[----:B--2---:R-:W-:Y:S01]  /*e350*/  FMNMX.FTZ R3, R18, R21, !PT ;  /* 0x0000001512037209 */ /* 0x004fe20007810000 */
[--C-:B------:R-:W-:Y:S02]  /*e360*/  FFMA.FTZ R223, R9, c[0x0][0x2d0], -R14.reuse ;  /* 0x0000b40009df7a23 */ /* 0x100fe4000001080e */
[--C-:B------:R-:W-:Y:S01]  /*e370*/  FFMA.FTZ R225, R24, c[0x0][0x2d0], -R14.reuse ;  /* 0x0000b40018e17a23 */ /* 0x100fe2000001080e */
[C---:B------:R-:W-:Y:S01]  /*e380*/  FSETP.NEU.FTZ.AND P0, PT, R3.reuse, -INF , PT ;  /* 0xff8000000300780b */ /* 0x040fe20003f1d000 */
[----:B------:R-:W-:Y:S01]  /*e390*/  FMUL.FTZ R9, R3, c[0x0][0x2d0] ;  /* 0x0000b40003097a20 */ /* 0x000fe20000410000 */
[----:B------:R-:W1:Y:S01]  /*e3a0*/  LDSM.16.MT88.4 R24, [R205+0x8080] ;  /* 0x00808000cd18783b */ /* 0x000e620000004200 */
[--C-:B------:R-:W-:Y:S01]  /*e3b0*/  FFMA.FTZ R222, R17, c[0x0][0x2d0], -R14.reuse ;  /* 0x0000b40011de7a23 */ /* 0x100fe2000001080e */
[----:B------:R-:W-:Y:S01]  /*e3c0*/  MUFU.EX2 R226, R226 ;  /* 0x000000e200e27308 */ /* 0x000fe20000000800 */
[--C-:B------:R-:W-:Y:S01]  /*e3d0*/  FFMA.FTZ R232, R7, c[0x0][0x2d0], -R14.reuse ;  /* 0x0000b40007e87a23 */ /* 0x100fe2000001080e */
[----:B------:R-:W-:Y:S01]  /*e3e0*/  FSEL R9, R9, RZ, P0 ;  /* 0x000000ff09097208 */ /* 0x000fe20000000000 */
[--C-:B------:R-:W-:Y:S01]  /*e3f0*/  FFMA.FTZ R230, R15, c[0x0][0x2d0], -R14.reuse ;  /* 0x0000b4000fe67a23 */ /* 0x100fe2000001080e */
[----:B------:R-:W-:Y:S01]  /*e400*/  PLOP3.LUT P0, PT, PT, PT, UP0, 0x40, 0x0 ;  /* 0x000000000000781c */ /* 0x000fe20003f0e808 */
[----:B------:R-:W-:-:S02]  /*e410*/  FFMA.FTZ R231, R13, c[0x0][0x2d0], -R14 ;  /* 0x0000b4000de77a23 */ /* 0x000fc4000001080e */
[--C-:B------:R-:W-:Y:S01]  /*e420*/  FFMA.FTZ R227, R19, c[0x0][0x2d0], -R9.reuse ;  /* 0x0000b40013e37a23 */ /* 0x100fe20000010809 */
[----:B------:R-:W2:Y:S01]  /*e430*/  MUFU.EX2 R225, R225 ;  /* 0x000000e100e17308 */ /* 0x000ea20000000800 */
[--C-:B------:R-:W-:Y:S02]  /*e440*/  FFMA.FTZ R228, R228, c[0x0][0x2d0], -R9.reuse ;  /* 0x0000b400e4e47a23 */ /* 0x100fe40000010809 */
[--C-:B------:R-:W-:Y:S02]  /*e450*/  FFMA.FTZ R229, R6, c[0x0][0x2d0], -R9.reuse ;  /* 0x0000b40006e57a23 */ /* 0x100fe40000010809 */
[----:B------:R-:W-:Y:S02]  /*e460*/  FFMA.FTZ R0, R4, c[0x0][0x2d0], -R9 ;  /* 0x0000b40004007a23 */ /* 0x000fe40000010809 */
[----:B------:R-:W3:Y:S01]  /*e470*/  LDSM.16.MT88.4 R4, [R204+0xb080] ;  /* 0x00b08000cc04783b */ /* 0x000ee20000004200 */
[----:B------:R-:W-:Y:S01]  /*e480*/  MUFU.EX2 R223, R223 ;  /* 0x000000df00df7308 */ /* 0x000fe20000000800 */
[----:B------:R-:W-:-:S02]  /*e490*/  FFMA.FTZ R233, R11, c[0x0][0x2d0], -R14 ;  /* 0x0000b4000be97a23 */ /* 0x000fc4000001080e */
[--C-:B------:R-:W-:Y:S02]  /*e4a0*/  FFMA.FTZ R234, R12, c[0x0][0x2d0], -R9.reuse ;  /* 0x0000b4000cea7a23 */ /* 0x100fe40000010809 */
[--C-:B------:R-:W-:Y:S01]  /*e4b0*/  FFMA.FTZ R235, R16, c[0x0][0x2d0], -R9.reuse ;  /* 0x0000b40010eb7a23 */ /* 0x100fe20000010809 */
[----:B------:R-:W4:Y:S01]  /*e4c0*/  LDSM.16.MT88.4 R12, [R211+0x8880] ;  /* 0x00888000d30c783b */ /* 0x000f220000004200 */
[--C-:B------:R-:W-:Y:S01]  /*e4d0*/  FFMA.FTZ R236, R10, c[0x0][0x2d0], -R9.reuse ;  /* 0x0000b4000aec7a23 */ /* 0x100fe20000010809 */
[----:B------:R-:W5:Y:S01]  /*e4e0*/  MUFU.EX2 R222, R222 ;  /* 0x000000de00de7308 */ /* 0x000f620000000800 */
[----:B------:R-:W-:Y:S01]  /*e4f0*/  FFMA.FTZ R237, R8, c[0x0][0x2d0], -R9 ;  /* 0x0000b40008ed7a23 */ /* 0x000fe20000010809 */
[----:B--2---:R-:W-:Y:S01]  /*e500*/  F2FP.BF16.PACK_AB R128, R225, R226 ;  /* 0x000000e2e180723e */ /* 0x004fe200000010ff */
[----:B------:R-:W2:Y:S01]  /*e510*/  LDSM.16.MT88.4 R8, [R206+0x8880] ;  /* 0x00888000ce08783b */ /* 0x000ea20000004200 */
[----:B------:R-:W-:-:S03]  /*e520*/  FADD.FTZ R226, R226, R225 ;  /* 0x000000e1e2e27221 */ /* 0x000fc60000010000 */
[----:B------:R-:W1:Y:S01]  /*e530*/  LDSM.16.MT88.4 R16, [R206+0xb880] ;  /* 0x00b88000ce10783b */ /* 0x000e620000004200 */
[----:B------:R-:W-:Y:S08]  /*e540*/  MUFU.EX2 R227, R227 ;  /* 0x000000e300e37308 */ /* 0x000ff00000000800 */
[----:B------:R-:W3:Y:S01]  /*e550*/  MUFU.EX2 R228, R228 ;  /* 0x000000e400e47308 */ /* 0x000ee20000000800 */
[----:B-----5:R-:W-:Y:S01]  /*e560*/  F2FP.BF16.PACK_AB R130, R222, R223 ;  /* 0x000000dfde82723e */ /* 0x020fe200000010ff */
[----:B------:R-:W-:-:S04]  /*e570*/  FADD.FTZ R223, R223, R226 ;  /* 0x000000e2dfdf7221 */ /* 0x000fc80000010000 */
[----:B------:R-:W-:Y:S02]  /*e580*/  FADD.FTZ R223, R222, R223 ;  /* 0x000000dfdedf7221 */ /* 0x000fe40000010000 */
[----:B------:R-:W-:Y:S08]  /*e590*/  MUFU.EX2 R229, R229 ;  /* 0x000000e500e57308 */ /* 0x000ff00000000800 */
[----:B------:R-:W5:Y:S01]  /*e5a0*/  MUFU.EX2 R0, R0 ;  /* 0x0000000000007308 */ /* 0x000f620000000800 */
[----:B---3--:R-:W-:Y:S01]  /*e5b0*/  F2FP.BF16.PACK_AB R129, R228, R227 ;  /* 0x000000e3e481723e */ /* 0x008fe200000010ff */
[----:B------:R-:W-:-:S06]  /*e5c0*/  FADD.FTZ R228, R227, R228 ;  /* 0x000000e4e3e47221 */ /* 0x000fcc0000010000 */
[----:B------:R-:W-:Y:S01]  /*e5d0*/  MUFU.EX2 R230, R230 ;  /* 0x000000e600e67308 */ /* 0x000fe20000000800 */
[----:B-----5:R-:W-:-:S07]  /*e5e0*/  F2FP.BF16.PACK_AB R131, R0, R229 ;  /* 0x000000e50083723e */ /* 0x020fce00000010ff */
[----:B------:R-:W3:Y:S01]  /*e5f0*/  MUFU.EX2 R231, R231 ;  /* 0x000000e700e77308 */ /* 0x000ee20000000800 */
[----:B------:R-:W-:-:S04]  /*e600*/  FADD.FTZ R229, R229, R228 ;  /* 0x000000e4e5e57221 */ /* 0x000fc80000010000 */
[----:B------:R-:W-:Y:S01]  /*e610*/  FADD.FTZ R229, R0, R229 ;  /* 0x000000e500e57221 */ /* 0x000fe20000010000 */
[C---:B------:R-:W-:Y:S02]  /*e620*/  HMMA.16816.F32.BF16 R144, R128.reuse, R140, RZ ;  /* 0x0000008c8090723c */ /* 0x040fe400000418ff */
[----:B------:R-:W-:Y:S06]  /*e630*/  MUFU.EX2 R232, R232 ;  /* 0x000000e800e87308 */ /* 0x000fec0000000800 */
[C---:B------:R-:W-:Y:S02]  /*e640*/  HMMA.16816.F32.BF16 R136, R128.reuse, R132, RZ ;  /* 0x000000848088723c */ /* 0x040fe400000418ff */
[----:B------:R-:W-:Y:S06]  /*e650*/  MUFU.EX2 R233, R233 ;  /* 0x000000e900e97308 */ /* 0x000fec0000000800 */
[C---:B------:R-:W-:Y:S02]  /*e660*/  HMMA.16816.F32.BF16 R140, R128.reuse, R142, RZ ;  /* 0x0000008e808c723c */ /* 0x040fe400000418ff */
[----:B------:R-:W-:Y:S06]  /*e670*/  MUFU.EX2 R234, R234 ;  /* 0x000000ea00ea7308 */ /* 0x000fec0000000800 */
[C---:B------:R-:W-:Y:S02]  /*e680*/  HMMA.16816.F32.BF16 R132, R128.reuse, R134, RZ ;  /* 0x000000868084723c */ /* 0x040fe400000418ff */
[----:B------:R-:W5:Y:S06]  /*e690*/  MUFU.EX2 R235, R235 ;  /* 0x000000eb00eb7308 */ /* 0x000f6c0000000800 */
[C---:B-1----:R-:W-:Y:S02]  /*e6a0*/  HMMA.16816.F32.BF16 R20, R128.reuse, R24, RZ ;  /* 0x000000188014723c */ /* 0x042fe400000418ff */
[----:B------:R-:W-:Y:S06]  /*e6b0*/  MUFU.EX2 R236, R236 ;  /* 0x000000ec00ec7308 */ /* 0x000fec0000000800 */
[C---:B------:R-:W-:Y:S02]  /*e6c0*/  HMMA.16816.F32.BF16 R28, R128.reuse, R32, RZ ;  /* 0x00000020801c723c */ /* 0x040fe400000418ff */
[----:B------:R-:W1:Y:S06]  /*e6d0*/  MUFU.EX2 R237, R237 ;  /* 0x000000ed00ed7308 */ /* 0x000e6c0000000800 */
[C---:B------:R-:W-:Y:S08]  /*e6e0*/  HMMA.16816.F32.BF16 R36, R128.reuse, R40, RZ ;  /* 0x000000288024723c */ /* 0x040ff000000418ff */
        /* <DEDUP_REMOVED lines=23> */
[C---:B------:R-:W-:Y:S07]  /*e860*/  HMMA.16816.F32.BF16 R124, R128.reuse, R4, RZ ;  /* 0x00000004807c723c */ /* 0x040fee00000418ff */
[----:B---3--:R-:W-:Y:S01]  /*e870*/  F2FP.BF16.PACK_AB R4, R231, R230 ;  /* 0x000000e6e704723e */ /* 0x008fe200000010ff */
[----:B------:R-:W-:Y:S01]  /*e880*/  HMMA.16816.F32.BF16 R128, R128, R6, RZ ;  /* 0x000000068080723c */ /* 0x000fe200000418ff */
[----:B-----5:R-:W-:Y:S01]  /*e890*/  F2FP.BF16.PACK_AB R5, R235, R234 ;  /* 0x000000eaeb05723e */ /* 0x020fe200000010ff */
[----:B------:R-:W-:-:S02]  /*e8a0*/  FADD.FTZ R230, R230, R223 ;  /* 0x000000dfe6e67221 */ /* 0x000fc40000010000 */
[----:B------:R-:W-:Y:S02]  /*e8b0*/  FADD.FTZ R234, R234, R229 ;  /* 0x000000e5eaea7221 */ /* 0x000fe40000010000 */
[----:B------:R-:W-:Y:S01]  /*e8c0*/  FADD.FTZ R231, R231, R230 ;  /* 0x000000e6e7e77221 */ /* 0x000fe20000010000 */
[----:B------:R-:W-:Y:S01]  /*e8d0*/  F2FP.BF16.PACK_AB R6, R233, R232 ;  /* 0x000000e8e906723e */ /* 0x000fe200000010ff */
[----:B------:R-:W-:Y:S01]  /*e8e0*/  FADD.FTZ R235, R235, R234 ;  /* 0x000000eaebeb7221 */ /* 0x000fe20000010000 */
[----:B-1----:R-:W-:Y:S01]  /*e8f0*/  F2FP.BF16.PACK_AB R7, R237, R236 ;  /* 0x000000eced07723e */ /* 0x002fe200000010ff */
[----:B------:R-:W-:Y:S02]  /*e900*/  FADD.FTZ R232, R232, R231 ;  /* 0x000000e7e8e87221 */ /* 0x000fe40000010000 */
[----:B------:R-:W-:Y:S02]  /*e910*/  FADD.FTZ R236, R236, R235 ;  /* 0x000000ebecec7221 */ /* 0x000fe40000010000 */
[----:B------:R-:W-:-:S02]  /*e920*/  FADD.FTZ R231, R233, R232 ;  /* 0x000000e8e9e77221 */ /* 0x000fc40000010000 */
[----:B----4-:R-:W-:Y:S01]  /*e930*/  HMMA.16816.F32.BF16 R144, R4, R12, R144 ;  /* 0x0000000c0490723c */ /* 0x010fe20000041890 */
[----:B------:R-:W-:-:S07]  /*e940*/  FADD.FTZ R229, R237, R236 ;  /* 0x000000ecede57221 */ /* 0x000fce0000010000 */
[C---:B------:R-:W-:Y:S01]  /*e950*/  HMMA.16816.F32.BF16 R140, R4.reuse, R14, R140 ;  /* 0x0000000e048c723c */ /* 0x040fe2000004188c */
[----:B------:R-:W1:Y:S07]  /*e960*/  LDSM.16.MT88.4 R12, [R205+0xb880] ;  /* 0x00b88000cd0c783b */ /* 0x000e6e0000004200 */
[C---:B--2---:R-:W-:Y:S08]  /*e970*/  HMMA.16816.F32.BF16 R136, R4.reuse, R8, R136 ;  /* 0x000000080488723c */ /* 0x044ff00000041888 */
[C---:B------:R-:W-:Y:S01]  /*e980*/  HMMA.16816.F32.BF16 R132, R4.reuse, R10, R132 ;  /* 0x0000000a0484723c */ /* 0x040fe20000041884 */
[----:B------:R-:W2:Y:S07]  /*e990*/  LDSM.16.MT88.4 R8, [R204+0xb880] ;  /* 0x00b88000cc08783b */ /* 0x000eae0000004200 */
[C---:B------:R-:W-:Y:S08]  /*e9a0*/  HMMA.16816.F32.BF16 R20, R4.reuse, R192, R20 ;  /* 0x000000c00414723c */ /* 0x040ff00000041814 */
        /* <DEDUP_REMOVED lines=23> */
[C---:B-1----:R-:W-:Y:S08]  /*eb20*/  HMMA.16816.F32.BF16 R116, R4.reuse, R12, R116 ;  /* 0x0000000c0474723c */ /* 0x042ff00000041874 */
[C---:B------:R-:W-:Y:S08]  /*eb30*/  HMMA.16816.F32.BF16 R120, R4.reuse, R14, R120 ;  /* 0x0000000e0478723c */ /* 0x040ff00000041878 */
[C---:B--2---:R-:W-:Y:S08]  /*eb40*/  HMMA.16816.F32.BF16 R124, R4.reuse, R8, R124 ;  /* 0x00000008047c723c */ /* 0x044ff0000004187c */
[----:B------:R-:W-:Y:S01]  /*eb50*/  HMMA.16816.F32.BF16 R128, R4, R10, R128 ;  /* 0x0000000a0480723c */ /* 0x000fe20000041880 */
[----:B------:R-:W-:Y:S07]  /*eb60*/  @P0 BRA `(.L_x_141) ;  /* 0x0000231000000947 */ /* 0x000fee0003800000 */
[C---:B------:R-:W-:Y:S01]  /*eb70*/  SHF.L.U64.HI R222, R150.reuse, 0x1, R221 ;  /* 0x0000000196de7819 */ /* 0x040fe200000102dd */
[----:B------:R-:W-:Y:S01]  /*eb80*/  IMAD.SHL.U32 R223, R150, 0x2, RZ ;  /* 0x0000000296df7824 */ /* 0x000fe200078e00ff */
[----:B------:R-:W-:Y:S01]  /*eb90*/  SHF.L.U64.HI R226, R149, 0x1, R2 ;  /* 0x0000000195e27819 */ /* 0x000fe20000010202 */
[----:B------:R-:W-:Y:S01]  /*eba0*/  IMAD.SHL.U32 R225, R151, 0x2, RZ ;  /* 0x0000000297e17824 */ /* 0x000fe200078e00ff */
[----:B------:R-:W-:Y:S01]  /*ebb0*/  SHF.L.U32 R227, R149, 0x1, RZ ;  /* 0x0000000195e37819 */ /* 0x000fe200000006ff */
[----:B------:R-:W-:Y:S01]  /*ebc0*/  IMAD.MOV.U32 R0, RZ, RZ, R3 ;  /* 0x000000ffff007224 */ /* 0x000fe200078e0003 */
[----:B------:R-:W-:Y:S01]  /*ebd0*/  SHF.L.U64.HI R224, R151, 0x1, R224 ;  /* 0x0000000197e07819 */ /* 0x000fe200000102e0 */
[----:B------:R-:W-:Y:S01]  /*ebe0*/  ULDC UR8, c[0x0][0x210] ;  /* 0x0000840000087ab9 */ /* 0x000fe20000000800 */
[----:B------:R-:W-:Y:S01]  /*ebf0*/  MOV R149, R148 ;  /* 0x0000009400957202 */ /* 0x000fe20000000f00 */
[----:B------:R-:W-:Y:S01]  /*ec00*/  ULDC UR4, c[0x0][0x1e8] ;  /* 0x00007a0000047ab9 */ /* 0x000fe20000000800 */
[----:B------:R-:W-:Y:S01]  /*ec10*/  SHF.R.S32.HI R221, RZ, 0x1f, R220 ;  /* 0x0000001fffdd7819 */ /* 0x000fe200000114dc */
[----:B------:R-:W-:-:S02]  /*ec20*/  ULEA.HI.SX32 UR10, UR10, 0xfffffffe, 0x1b ;  /* 0xfffffffe0a0a7891 */ /* 0x000fc4000f8fda3f */
[----:B------:R-:W-:Y:S02]  /*ec30*/  UIMAD UR8, UR13, UR8, URZ ;  /* 0x000000080d0872a4 */ /* 0x000fe4000f8e023f */
[----:B------:R-:W-:Y:S02]  /*ec40*/  UIMAD UR4, UR13, UR4, URZ ;  /* 0x000000040d0472a4 */ /* 0x000fe4000f8e023f */
[----:B------:R-:W-:Y:S01]  /*ec50*/  ULDC.64 UR18, c[0x0][0x118] ;  /* 0x0000460000127ab9 */ /* 0x000fe20000000a00 */
[----:B------:R-:W-:Y:S05]  /*ec60*/  BRA `(.L_x_142) ;  /* 0x000002c000007947 */ /* 0x000fea0003800000 */
.L_x_144:
[----:B------:R-:W-:Y:S01]  /*ec70*/  IMAD.MOV.U32 R217, RZ, RZ, RZ ;  /* 0x000000ffffd97224 */ /* 0x000fe200078e00ff */
[----:B------:R-:W-:Y:S01]  /*ec80*/  ISETP.NE.AND P6, PT, R215, 0x1, PT ;  /* 0x00000001d700780c */ /* 0x000fe20003fc5270 */
[----:B------:R-:W-:Y:S06]  /*ec90*/  ULEA UR9, UR10, UR15, 0x5 ;  /* 0x0000000f0a097291 */ /* 0x000fec000f8e283f */
[----:B------:R-:W-:Y:S05]  /*eca0*/  IMAD.U32 R3, RZ, RZ, UR9 ;  /* 0x00000009ff037e24 */ /* 0x000fea000f8e00ff */
[----:B------:R-:W-:Y:S05]  /*ecb0*/  IADD3 R218, R3, -0x20, R216 ;  /* 0xffffffe003da7810 */ /* 0x000fea0007ffe0d8 */
[----:B------:R-:W-:Y:S04]  /*ecc0*/  @P6 IMAD.HI.U32 R3, R218, c[0x0][0x2bc], RZ ;  /* 0x0000af00da036a27 */ /* 0x000fe800078e00ff */
[----:B------:R-:W-:Y:S01]  /*ecd0*/  IMAD.MOV.U32 R2, RZ, RZ, R218 ;  /* 0x000000ffff027224 */ /* 0x000fe200078e00da */
[----:B------:R-:W-:Y:S04]  /*ece0*/  @P6 SHF.R.U32.HI R2, RZ, c[0x0][0x2c0], R3 ;  /* 0x0000b000ff026a19 */ /* 0x000fe80000011603 */
[C---:B------:R-:W-:Y:S04]  /*ecf0*/  @!P1 IADD3 R6, P0, R2.reuse, UR16, RZ ;  /* 0x0000001002069c10 */ /* 0x040fe8000ff1e0ff */
[----:B------:R-:W-:Y:S02]  /*ed00*/  @!P1 LEA.HI.X.SX32 R3, R2, UR7, 0x1, P0 ;  /* 0x0000000702039c11 */ /* 0x000fe400080f0eff */
[C---:B------:R-:W-:Y:S04]  /*ed10*/  @!P1 LEA R4, P0, R6.reuse, c[0x0][0x2a0], 0x2 ;  /* 0x0000a80006049a11 */ /* 0x040fe800078010ff */
[----:B------:R-:W-:Y:S01]  /*ed20*/  @!P1 LEA.HI.X R5, R6, c[0x0][0x2a4], R3, 0x2, P0 ;  /* 0x0000a90006059a11 */ /* 0x000fe200000f1403 */
[----:B------:R-:W-:Y:S04]  /*ed30*/  IMAD.MOV R3, RZ, RZ, -R2 ;  /* 0x000000ffff037224 */ /* 0x000fe800078e0a02 */
[----:B------:R1:W2:Y:S01]  /*ed40*/  @!P1 LDG.E R217, [R4.64] ;  /* 0x0000001204d99981 */ /* 0x0002a2000c1e1900 */
[----:B------:R-:W-:Y:S05]  /*ed50*/  IMAD R218, R3, c[0x0][0x2b8], R218 ;  /* 0x0000ae0003da7a24 */ /* 0x000fea00078e02da */
[----:B------:R-:W-:Y:S05]  /*ed60*/  SHF.R.S32.HI R3, RZ, 0x1f, R218 ;  /* 0x0000001fff037819 */ /* 0x000fea00000114da */
[----:B------:R-:W-:Y:S04]  /*ed70*/  IMAD R3, R3, c[0x0][0x1e0], RZ ;  /* 0x0000780003037a24 */ /* 0x000fe800078e02ff */
[C---:B------:R-:W-:Y:S02]  /*ed80*/  IMAD R3, R218.reuse, c[0x0][0x1e4], R3 ;  /* 0x00007900da037a24 */ /* 0x040fe400078e0203 */
[----:B-1----:R-:W-:Y:S04]  /*ed90*/  IMAD.WIDE.U32 R4, R218, c[0x0][0x1e0], RZ ;  /* 0x00007800da047a25 */ /* 0x002fe800078e00ff */
[----:B------:R-:W-:Y:S01]  /*eda0*/  IMAD.IADD R5, R5, 0x1, R3 ;  /* 0x0000000105057824 */ /* 0x000fe200078e0203 */
[----:B--2---:R-:W-:Y:S03]  /*edb0*/  SHF.R.S32.HI R2, RZ, 0x1f, R217 ;  /* 0x0000001fff027819 */ /* 0x004fe600000114d9 */
[C---:B------:R-:W-:Y:S04]  /*edc0*/  IMAD.WIDE.U32 R4, R217.reuse, c[0x0][0x1f0], R4 ;  /* 0x00007c00d9047a25 */ /* 0x040fe800078e0004 */
[----:B------:R-:W-:Y:S01]  /*edd0*/  IMAD R2, R2, c[0x0][0x1f0], RZ ;  /* 0x00007c0002027a24 */ /* 0x000fe200078e02ff */
[----:B------:R-:W-:Y:S03]  /*ede0*/  IADD3 R3, P0, R4, UR4, RZ ;  /* 0x0000000404037c10 */ /* 0x000fe6000ff1e0ff */
[----:B------:R-:W-:Y:S05]  /*edf0*/  IMAD R2, R217, c[0x0][0x1f4], R2 ;  /* 0x00007d00d9027a24 */ /* 0x000fea00078e0202 */
[----:B------:R-:W-:Y:S02]  /*ee00*/  IADD3.X R2, R5, UR6, R2, P0, !PT ;  /* 0x0000000605027c10 */ /* 0x000fe400087fe402 */
[C---:B------:R-:W-:Y:S04]  /*ee10*/  LEA R11, P0, R3.reuse, c[0x0][0x1c8], 0x1 ;  /* 0x00007200030b7a11 */ /* 0x040fe800078008ff */
[----:B------:R-:W-:Y:S02]  /*ee20*/  LEA.HI.X R10, R3, c[0x0][0x1cc], R2, 0x1, P0 ;  /* 0x00007300030a7a11 */ /* 0x000fe400000f0c02 */
[----:B------:R-:W1:Y:S04]  /*ee30*/  SHFL.IDX PT, R2, R11, RZ, 0x181f ;  /* 0x00181fff0b027589 */ /* 0x000e6800000e0000 */
[----:B------:R-:W2:Y:S01]  /*ee40*/  SHFL.IDX PT, R3, R10, RZ, 0x181f ;  /* 0x00181fff0a037589 */ /* 0x000ea200000e0000 */
[C---:B-1----:R-:W-:Y:S05]  /*ee50*/  IADD3 R8, P0, R2.reuse, R223, RZ ;  /* 0x000000df02087210 */ /* 0x042fea0007f1e0ff */
[C---:B--2---:R-:W-:Y:S01]  /*ee60*/  IMAD.X R9, R3.reuse, 0x1, R222, P0 ;  /* 0x0000000103097824 */ /* 0x044fe200000e06de */
[C---:B------:R-:W-:Y:S04]  /*ee70*/  IADD3 R6, P0, R2.reuse, R225, RZ ;  /* 0x000000e102067210 */ /* 0x040fe80007f1e0ff */
[----:B------:R-:W-:Y:S01]  /*ee80*/  @!PT LDS RZ, [RZ] ;  /* 0x00000000fffff984 */ /* 0x000fe20000000800 */
[----:B------:R1:W-:Y:S01]  /*ee90*/  LDGSTS.E.BYPASS.LTC128B.128 [R219+0xc080], [R8.64], !P4 ;  /* 0x0c08000008db7fae */ /* 0x0003e2000e101d52 */
[C---:B------:R-:W-:Y:S01]  /*eea0*/  IMAD.X R7, R3.reuse, 0x1, R224, P0 ;  /* 0x0000000103077824 */ /* 0x040fe200000e06e0 */
[----:B------:R-:W-:Y:S04]  /*eeb0*/  IADD3 R4, P0, R2, R227, RZ ;  /* 0x000000e302047210 */ /* 0x000fe80007f1e0ff */
[----:B------:R1:W-:Y:S01]  /*eec0*/  LDGSTS.E.BYPASS.LTC128B.128 [R219+0xd080], [R6.64], !P5 ;  /* 0x0d08000006db7fae */ /* 0x0003e2000e901d52 */
[----:B------:R-:W-:Y:S01]  /*eed0*/  IMAD.X R5, R3, 0x1, R226, P0 ;  /* 0x0000000103057824 */ /* 0x000fe200000e06e2 */
[C---:B------:R-:W-:Y:S04]  /*eee0*/  LEA R2, P0, R220.reuse, R2, 0x1 ;  /* 0x00000002dc027211 */ /* 0x040fe800078008ff */
[----:B------:R1:W-:Y:S01]  /*eef0*/  LDGSTS.E.BYPASS.LTC128B.128 [R219+0xe080], [R4.64], !P3 ;  /* 0x0e08000004db7fae */ /* 0x0003e2000d901d52 */
[----:B------:R-:W-:Y:S05]  /*ef00*/  LEA.HI.X R3, R220, R3, R221, 0x1, P0 ;  /* 0x00000003dc037211 */ /* 0x000fea00000f0cdd */
[----:B------:R1:W-:Y:S01]  /*ef10*/  LDGSTS.E.BYPASS.LTC128B.128 [R219+0xf080], [R2.64], !P2 ;  /* 0x0f08000002db7fae */ /* 0x0003e2000d101d52 */
[----:B------:R-:W-:-:S05]  /*ef20*/  BRA `(.L_x_143) ;  /* 0x00000b7000007947 */ /* 0x000fca0003800000 */
.L_x_142:
[----:B------:R-:W-:Y:S04]  /*ef30*/  DEPBAR.LE SB0, 0x0 ;  /* 0x000080000000791a */ /* 0x000fe80000000000 */
[----:B------:R-:W-:Y:S01]  /*ef40*/  BAR.SYNC.DEFER_BLOCKING 0x0 ;  /* 0x0000000000007b1d */ /* 0x000fe20000010000 */
[----:B------:R-:W-:Y:S01]  /*ef50*/  SHF.R.S32.HI R3, RZ, 0x1f, R218 ;  /* 0x0000001fff037819 */ /* 0x000fe200000114da */
[----:B------:R-:W-:Y:S01]  /*ef60*/  IMAD.WIDE.U32 R150, R218, c[0x0][0x208], RZ ;  /* 0x00008200da967a25 */ /* 0x000fe200078e00ff */
[----:B------:R-:W-:Y:S01]  /*ef70*/  SHF.R.S32.HI R2, RZ, 0x1f, R217 ;  /* 0x0000001fff027819 */ /* 0x000fe200000114d9 */
[----:B------:R-:W-:Y:S02]  /*ef80*/  UISETP.GE.AND UP0, UPT, UR10, 0x1, UPT ;  /* 0x000000010a00788c */ /* 0x000fe4000bf06270 */
[----:B------:R-:W-:Y:S02]  /*ef90*/  IMAD R3, R3, c[0x0][0x208], RZ ;  /* 0x0000820003037a24 */ /* 0x000fe400078e02ff */
[----:B------:R-:W-:Y:S02]  /*efa0*/  IMAD R2, R2, c[0x0][0x218], RZ ;  /* 0x0000860002027a24 */ /* 0x000fe400078e02ff */
[----:B------:R-:W-:Y:S02]  /*efb0*/  IMAD R3, R218, c[0x0][0x20c], R3 ;  /* 0x00008300da037a24 */ /* 0x000fe400078e0203 */
[----:B------:R-:W-:Y:S03]  /*efc0*/  IMAD R2, R217, c[0x0][0x21c], R2 ;  /* 0x00008700d9027a24 */ /* 0x000fe600078e0202 */
[----:B------:R-:W-:Y:S05]  /*efd0*/  IADD3 R151, R151, R3, RZ ;  /* 0x0000000397977210 */ /* 0x000fea0007ffe0ff */
[----:B------:R-:W-:Y:S01]  /*efe0*/  IMAD.WIDE.U32 R150, R217, c[0x0][0x218], R150 ;  /* 0x00008600d9967a25 */ /* 0x000fe200078e0096 */
[----:B------:R-:W-:Y:S04]  /*eff0*/  LDSM.16.M88.4 R152, [R214+0x10080] ;  /* 0x01008000d698783b */ /* 0x000fe80000000200 */
[----:B------:R-:W-:Y:S01]  /*f000*/  IADD3 R3, P0, R150, UR8, RZ ;  /* 0x0000000896037c10 */ /* 0x000fe2000ff1e0ff */
[----:B------:R-:W1:Y:S03]  /*f010*/  LDSM.16.M88.4 R156, [R213+0xc080] ;  /* 0x00c08000d59c783b */ /* 0x000e660000000200 */
[----:B------:R-:W-:Y:S02]  /*f020*/  IADD3.X R2, R151, UR5, R2, P0, !PT ;  /* 0x0000000597027c10 */ /* 0x000fe400087fe402 */
[C---:B------:R-:W-:Y:S01]  /*f030*/  LEA R188, P0, R3.reuse, c[0x0][0x1f8], 0x1 ;  /* 0x00007e0003bc7a11 */ /* 0x040fe200078008ff */
[----:B------:R-:W-:Y:S03]  /*f040*/  LDSM.16.M88.4 R160, [R213+0xc880] ;  /* 0x00c88000d5a0783b */ /* 0x000fe60000000200 */
[----:B------:R-:W-:Y:S02]  /*f050*/  LEA.HI.X R148, R3, c[0x0][0x1fc], R2, 0x1, P0 ;  /* 0x00007f0003947a11 */ /* 0x000fe400000f0c02 */
[----:B------:R-:W2:Y:S05]  /*f060*/  SHFL.IDX PT, R2, R188, RZ, 0x181f ;  /* 0x00181fffbc027589 */ /* 0x000eaa00000e0000 */
[----:B------:R-:W3:Y:S05]  /*f070*/  SHFL.IDX PT, R3, R148, RZ, 0x181f ;  /* 0x00181fff94037589 */ /* 0x000eea00000e0000 */
[----:B------:R-:W-:Y:S05]  /*f080*/  LDSM.16.M88.4 R164, [R210+0x10080] ;  /* 0x01008000d2a4783b */ /* 0x000fea0000000200 */
[----:B------:R-:W4:Y:S05]  /*f090*/  LDSM.16.M88.4 R168, [R212] ;  /* 0x00000000d4a8783b */ /* 0x000f2a0000000200 */
[----:B------:R-:W5:Y:S01]  /*f0a0*/  LDSM.16.M88.4 R172, [R203] ;  /* 0x00000000cbac783b */ /* 0x000f620000000200 */
[C---:B-1----:R-:W-:Y:S03]  /*f0b0*/  HMMA.16816.F32.BF16 R4, R152.reuse, R156, RZ ;  /* 0x0000009c9804723c */ /* 0x042fe600000418ff */
[C---:B--2---:R-:W-:Y:S04]  /*f0c0*/  IADD3 R186, P0, R2.reuse, R223, RZ ;  /* 0x000000df02ba7210 */ /* 0x044fe80007f1e0ff */
[C---:B---3--:R-:W-:Y:S01]  /*f0d0*/  IADD3.X R187, R3.reuse, R222, RZ, P0, !PT ;  /* 0x000000de03bb7210 */ /* 0x048fe200007fe4ff */
[C---:B------:R-:W-:Y:S01]  /*f0e0*/  HMMA.16816.F32.BF16 R8, R152.reuse, R158, RZ ;  /* 0x0000009e9808723c */ /* 0x040fe200000418ff */
[C---:B------:R-:W-:Y:S03]  /*f0f0*/  IADD3 R184, P0, R2.reuse, R225, RZ ;  /* 0x000000e102b87210 */ /* 0x040fe60007f1e0ff */
[----:B------:R-:W-:Y:S01]  /*f100*/  @!PT LDS RZ, [RZ] ;  /* 0x00000000fffff984 */ /* 0x000fe20000000800 */
[----:B------:R-:W-:Y:S01]  /*f110*/  @!PT LDS RZ, [RZ] ;  /* 0x00000000fffff984 */ /* 0x000fe20000000800 */
[----:B------:R-:W-:Y:S01]  /*f120*/  @!PT LDS RZ, [RZ] ;  /* 0x00000000fffff984 */ /* 0x000fe20000000800 */
[----:B------:R1:W-:Y:S01]  /*f130*/  LDGSTS.E.BYPASS.LTC128B.128 [R219+0x8080], [R186.64], !P4 ;  /* 0x08080000badb7fae */ /* 0x0003e2000e101d52 */
[C---:B------:R-:W-:Y:S02]  /*f140*/  IADD3.X R185, R3.reuse, R224, RZ, P0, !PT ;  /* 0x000000e003b97210 */ /* 0x040fe400007fe4ff */
[----:B------:R-:W-:Y:S01]  /*f150*/  IADD3 R150, P0, R2, R227, RZ ;  /* 0x000000e302967210 */ /* 0x000fe20007f1e0ff */
[C---:B------:R-:W-:Y:S02]  /*f160*/  HMMA.16816.F32.BF16 R12, R152.reuse, R160, RZ ;  /* 0x000000a0980c723c */ /* 0x040fe400000418ff */
[----:B------:R2:W-:Y:S02]  /*f170*/  LDGSTS.E.BYPASS.LTC128B.128 [R219+0x9080], [R184.64], !P5 ;  /* 0x09080000b8db7fae */ /* 0x0005e4000e901d52 */
[----:B------:R-:W-:Y:S02]  /*f180*/  IADD3.X R151, R3, R226, RZ, P0, !PT ;  /* 0x000000e203977210 */ /* 0x000fe400007fe4ff */
[C---:B------:R-:W-:Y:S02]  /*f190*/  LEA R2, P0, R220.reuse, R2, 0x1 ;  /* 0x00000002dc027211 */ /* 0x040fe400078008ff */
[----:B------:R-:W-:Y:S01]  /*f1a0*/  HMMA.16816.F32.BF16 R16, R152, R162, RZ ;  /* 0x000000a29810723c */ /* 0x000fe200000418ff */
[----:B------:R3:W-:Y:S03]  /*f1b0*/  LDGSTS.E.BYPASS.LTC128B.128 [R219+0xa080], [R150.64], !P3 ;  /* 0x0a08000096db7fae */ /* 0x0007e6000d901d52 */
[----:B------:R-:W-:Y:S02]  /*f1c0*/  LEA.HI.X R3, R220, R3, R221, 0x1, P0 ;  /* 0x00000003dc037211 */ /* 0x000fe400000f0cdd */
[----:B------:R-:W-:Y:S02]  /*f1d0*/  PLOP3.LUT P0, PT, PT, PT, UP0, 0x80, 0x0 ;  /* 0x000000000000781c */ /* 0x000fe40003f0f008 */
[C---:B----4-:R-:W-:Y:S01]  /*f1e0*/  HMMA.16816.F32.BF16 R4, R164.reuse, R168, R4 ;  /* 0x000000a8a404723c */ /* 0x050fe20000041804 */
[----:B------:R4:W-:Y:S05]  /*f1f0*/  LDGSTS.E.BYPASS.LTC128B.128 [R219+0xb080], [R2.64], !P2 ;  /* 0x0b08000002db7fae */ /* 0x0009ea000d101d52 */
[----:B------:R-:W-:Y:S02]  /*f200*/  LDSM.16.M88.4 R176, [R209+0x10080] ;  /* 0x01008000d1b0783b */ /* 0x000fe40000000200 */
[C---:B------:R-:W-:Y:S03]  /*f210*/  HMMA.16816.F32.BF16 R8, R164.reuse, R170, R8 ;  /* 0x000000aaa408723c */ /* 0x040fe60000041808 */
[----:B------:R-:W1:Y:S05]  /*f220*/  LDSM.16.M88.4 R180, [R208+0xc080] ;  /* 0x00c08000d0b4783b */ /* 0x000e6a0000000200 */
[C---:B-----5:R-:W-:Y:S01]  /*f230*/  HMMA.16816.F32.BF16 R12, R164.reuse, R172, R12 ;  /* 0x000000aca40c723c */ /* 0x060fe2000004180c */
[----:B------:R-:W5:Y:S05]  /*f240*/  LDSM.16.M88.4 R152, [R208+0xc880] ;  /* 0x00c88000d098783b */ /* 0x000f6a0000000200 */
[----:B------:R-:W0:Y:S02]  /*f250*/  LDGDEPBAR ;  /* 0x00000000000079af */ /* 0x000e240000000000 */
[----:B------:R-:W-:Y:S03]  /*f260*/  HMMA.16816.F32.BF16 R16, R164, R174, R16 ;  /* 0x000000aea410723c */ /* 0x000fe60000041810 */
[----:B------:R-:W-:Y:S05]  /*f270*/  LDSM.16.M88.4 R156, [R207+0x10080] ;  /* 0x01008000cf9c783b */ /* 0x000fea0000000200 */
[----:B------:R-:W2:Y:S05]  /*f280*/  LDSM.16.M88.4 R160, [R202] ;  /* 0x00000000caa0783b */ /* 0x000eaa0000000200 */
[----:B------:R-:W2:Y:S05]  /*f290*/  LDSM.16.M88.4 R164, [R202+0x800] ;  /* 0x00080000caa4783b */ /* 0x000eaa0000000200 */
[----:B------:R-:W-:Y:S05]  /*f2a0*/  LDSM.16.M88.4 R168, [R214+0x14080] ;  /* 0x01408000d6a8783b */ /* 0x000fea0000000200 */
[----:B------:R-:W3:Y:S01]  /*f2b0*/  LDSM.16.M88.4 R172, [R213+0xd080] ;  /* 0x00d08000d5ac783b */ /* 0x000ee20000000200 */
[C---:B-1----:R-:W-:Y:S08]  /*f2c0*/  HMMA.16816.F32.BF16 R4, R176.reuse, R180, R4 ;  /* 0x000000b4b004723c */ /* 0x042ff00000041804 */
[C---:B------:R-:W-:Y:S01]  /*f2d0*/  HMMA.16816.F32.BF16 R8, R176.reuse, R182, R8 ;  /* 0x000000b6b008723c */ /* 0x040fe20000041808 */
[----:B------:R-:W-:Y:S07]  /*f2e0*/  LDSM.16.M88.4 R180, [R201] ;  /* 0x00000000c9b4783b */ /* 0x000fee0000000200 */
[C---:B-----5:R-:W-:Y:S08]  /*f2f0*/  HMMA.16816.F32.BF16 R12, R176.reuse, R152, R12 ;  /* 0x00000098b00c723c */ /* 0x060ff0000004180c */
[----:B------:R-:W-:Y:S01]  /*f300*/  HMMA.16816.F32.BF16 R16, R176, R154, R16 ;  /* 0x0000009ab010723c */ /* 0x000fe20000041810 */
[----:B------:R-:W1:Y:S05]  /*f310*/  LDSM.16.M88.4 R152, [R213+0xd880] ;  /* 0x00d88000d598783b */ /* 0x000e6a0000000200 */
[----:B------:R-:W5:Y:S02]  /*f320*/  LDSM.16.M88.4 R176, [R210+0x14080] ;  /* 0x01408000d2b0783b */ /* 0x000f640000000200 */
[C---:B--2---:R-:W-:Y:S08]  /*f330*/  HMMA.16816.F32.BF16 R4, R156.reuse, R160, R4 ;  /* 0x000000a09c04723c */ /* 0x044ff00000041804 */
[C---:B------:R-:W-:Y:S01]  /*f340*/  HMMA.16816.F32.BF16 R8, R156.reuse, R162, R8 ;  /* 0x000000a29c08723c */ /* 0x040fe20000041808 */
[----:B------:R-:W-:Y:S07]  /*f350*/  LDSM.16.M88.4 R160, [R209+0x14080] ;  /* 0x01408000d1a0783b */ /* 0x000fee0000000200 */
[C---:B------:R-:W-:Y:S08]  /*f360*/  HMMA.16816.F32.BF16 R12, R156.reuse, R164, R12 ;  /* 0x000000a49c0c723c */ /* 0x040ff0000004180c */
[----:B------:R-:W-:Y:S01]  /*f370*/  HMMA.16816.F32.BF16 R16, R156, R166, R16 ;  /* 0x000000a69c10723c */ /* 0x000fe20000041810 */
[----:B------:R-:W2:Y:S05]  /*f380*/  LDSM.16.M88.4 R156, [R200] ;  /* 0x00000000c89c783b */ /* 0x000eaa0000000200 */
[----:B------:R-:W2:Y:S02]  /*f390*/  LDSM.16.M88.4 R164, [R208+0xd080] ;  /* 0x00d08000d0a4783b */ /* 0x000ea40000000200 */
[C---:B---3--:R-:W-:Y:S08]  /*f3a0*/  HMMA.16816.F32.BF16 R4, R168.reuse, R172, R4 ;  /* 0x000000aca804723c */ /* 0x048ff00000041804 */
[C---:B------:R-:W-:Y:S01]  /*f3b0*/  HMMA.16816.F32.BF16 R8, R168.reuse, R174, R8 ;  /* 0x000000aea808723c */ /* 0x040fe20000041808 */
[----:B------:R-:W-:Y:S07]  /*f3c0*/  LDSM.16.M88.4 R172, [R202+0x1000] ;  /* 0x00100000caac783b */ /* 0x000fee0000000200 */
[C---:B-1----:R-:W-:Y:S08]  /*f3d0*/  HMMA.16816.F32.BF16 R12, R168.reuse, R152, R12 ;  /* 0x00000098a80c723c */ /* 0x042ff0000004180c */
[----:B------:R-:W-:Y:S01]  /*f3e0*/  HMMA.16816.F32.BF16 R16, R168, R154, R16 ;  /* 0x0000009aa810723c */ /* 0x000fe20000041810 */
[----:B------:R-:W1:Y:S05]  /*f3f0*/  LDSM.16.M88.4 R152, [R208+0xd880] ;  /* 0x00d88000d098783b */ /* 0x000e6a0000000200 */
[----:B------:R-:W3:Y:S02]  /*f400*/  LDSM.16.M88.4 R168, [R207+0x14080] ;  /* 0x01408000cfa8783b */ /* 0x000ee40000000200 */
[C---:B-----5:R-:W-:Y:S08]  /*f410*/  HMMA.16816.F32.BF16 R4, R176.reuse, R180, R4 ;  /* 0x000000b4b004723c */ /* 0x060ff00000041804 */
[C---:B------:R-:W-:Y:S01]  /*f420*/  HMMA.16816.F32.BF16 R8, R176.reuse, R182, R8 ;  /* 0x000000b6b008723c */ /* 0x040fe20000041808 */
[----:B------:R-:W-:Y:S07]  /*f430*/  LDSM.16.M88.4 R180, [R213+0xe080] ;  /* 0x00e08000d5b4783b */ /* 0x000fee0000000200 */
[C---:B--2---:R-:W-:Y:S08]  /*f440*/  HMMA.16816.F32.BF16 R12, R176.reuse, R156, R12 ;  /* 0x0000009cb00c723c */ /* 0x044ff0000004180c */
[----:B------:R-:W-:Y:S01]  /*f450*/  HMMA.16816.F32.BF16 R16, R176, R158, R16 ;  /* 0x0000009eb010723c */ /* 0x000fe20000041810 */
[----:B------:R-:W2:Y:S05]  /*f460*/  LDSM.16.M88.4 R156, [R202+0x1800] ;  /* 0x00180000ca9c783b */ /* 0x000eaa0000000200 */
[----:B------:R-:W5:Y:S02]  /*f470*/  LDSM.16.M88.4 R176, [R214+0x18080] ;  /* 0x01808000d6b0783b */ /* 0x000f640000000200 */
[C---:B------:R-:W-:Y:S08]  /*f480*/  HMMA.16816.F32.BF16 R4, R160.reuse, R164, R4 ;  /* 0x000000a4a004723c */ /* 0x040ff00000041804 */
[C---:B------:R-:W-:Y:S01]  /*f490*/  HMMA.16816.F32.BF16 R8, R160.reuse, R166, R8 ;  /* 0x000000a6a008723c */ /* 0x040fe20000041808 */
[----:B------:R-:W-:Y:S07]  /*f4a0*/  LDSM.16.M88.4 R164, [R199] ;  /* 0x00000000c7a4783b */ /* 0x000fee0000000200 */
[C---:B-1----:R-:W-:Y:S08]  /*f4b0*/  HMMA.16816.F32.BF16 R12, R160.reuse, R152, R12 ;  /* 0x00000098a00c723c */ /* 0x042ff0000004180c */
[----:B------:R-:W-:Y:S01]  /*f4c0*/  HMMA.16816.F32.BF16 R16, R160, R154, R16 ;  /* 0x0000009aa010723c */ /* 0x000fe20000041810 */
[----:B------:R-:W1:Y:S05]  /*f4d0*/  LDSM.16.M88.4 R152, [R213+0xe880] ;  /* 0x00e88000d598783b */ /* 0x000e6a0000000200 */
[----:B------:R-:W1:Y:S02]  /*f4e0*/  LDSM.16.M88.4 R160, [R210+0x18080] ;  /* 0x01808000d2a0783b */ /* 0x000e640000000200 */
[C---:B---3--:R-:W-:Y:S08]  /*f4f0*/  HMMA.16816.F32.BF16 R4, R168.reuse, R172, R4 ;  /* 0x000000aca804723c */ /* 0x048ff00000041804 */
[C---:B------:R-:W-:Y:S01]  /*f500*/  HMMA.16816.F32.BF16 R8, R168.reuse, R174, R8 ;  /* 0x000000aea808723c */ /* 0x040fe20000041808 */
[----:B------:R-:W-:Y:S07]  /*f510*/  LDSM.16.M88.4 R172, [R208+0xe080] ;  /* 0x00e08000d0ac783b */ /* 0x000fee0000000200 */
[C---:B--2---:R-:W-:Y:S08]  /*f520*/  HMMA.16816.F32.BF16 R12, R168.reuse, R156, R12 ;  /* 0x0000009ca80c723c */ /* 0x044ff0000004180c */
[----:B------:R-:W-:Y:S01]  /*f530*/  HMMA.16816.F32.BF16 R16, R168, R158, R16 ;  /* 0x0000009ea810723c */ /* 0x000fe20000041810 */
[----:B------:R-:W2:Y:S05]  /*f540*/  LDSM.16.M88.4 R156, [R198] ;  /* 0x00000000c69c783b */ /* 0x000eaa0000000200 */
[----:B------:R-:W3:Y:S02]  /*f550*/  LDSM.16.M88.4 R168, [R209+0x18080] ;  /* 0x01808000d1a8783b */ /* 0x000ee40000000200 */
[C---:B-----5:R-:W-:Y:S08]  /*f560*/  HMMA.16816.F32.BF16 R4, R176.reuse, R180, R4 ;  /* 0x000000b4b004723c */ /* 0x060ff00000041804 */
[C---:B------:R-:W-:Y:S01]  /*f570*/  HMMA.16816.F32.BF16 R8, R176.reuse, R182, R8 ;  /* 0x000000b6b008723c */ /* 0x040fe20000041808 */
[----:B------:R-:W-:Y:S07]  /*f580*/  LDSM.16.M88.4 R180, [R202+0x2000] ;  /* 0x00200000cab4783b */ /* 0x000fee0000000200 */
[C---:B-1----:R-:W-:Y:S08]  /*f590*/  HMMA.16816.F32.BF16 R12, R176.reuse, R152, R12 ;  /* 0x00000098b00c723c */ /* 0x042ff0000004180c */
[----:B------:R-:W-:Y:S01]  /*f5a0*/  HMMA.16816.F32.BF16 R16, R176, R154, R16 ;  /* 0x0000009ab010723c */ /* 0x000fe20000041810 */
[----:B------:R-:W1:Y:S05]  /*f5b0*/  LDSM.16.M88.4 R152, [R208+0xe880] ;  /* 0x00e88000d098783b */ /* 0x000e6a0000000200 */
[----:B------:R-:W5:Y:S02]  /*f5c0*/  LDSM.16.M88.4 R176, [R207+0x18080] ;  /* 0x01808000cfb0783b */ /* 0x000f640000000200 */
[C---:B------:R-:W-:Y:S08]  /*f5d0*/  HMMA.16816.F32.BF16 R4, R160.reuse, R164, R4 ;  /* 0x000000a4a004723c */ /* 0x040ff00000041804 */
[C---:B------:R-:W-:Y:S01]  /*f5e0*/  HMMA.16816.F32.BF16 R8, R160.reuse, R166, R8 ;  /* 0x000000a6a008723c */ /* 0x040fe20000041808 */
[----:B------:R-:W-:Y:S07]  /*f5f0*/  LDSM.16.M88.4 R164, [R213+0xf080] ;  /* 0x00f08000d5a4783b */ /* 0x000fee0000000200 */
[C---:B--2---:R-:W-:Y:S08]  /*f600*/  HMMA.16816.F32.BF16 R12, R160.reuse, R156, R12 ;  /* 0x0000009ca00c723c */ /* 0x044ff0000004180c */
[----:B------:R-:W-:Y:S01]  /*f610*/  HMMA.16816.F32.BF16 R16, R160, R158, R16 ;  /* 0x0000009ea010723c */ /* 0x000fe20000041810 */
[----:B------:R-:W2:Y:S05]  /*f620*/  LDSM.16.M88.4 R156, [R202+0x2800] ;  /* 0x00280000ca9c783b */ /* 0x000eaa0000000200 */
[----:B------:R-:W2:Y:S02]  /*f630*/  LDSM.16.M88.4 R160, [R214+0x1c080] ;  /* 0x01c08000d6a0783b */ /* 0x000ea40000000200 */
[C---:B---3--:R-:W-:Y:S08]  /*f640*/  HMMA.16816.F32.BF16 R4, R168.reuse, R172, R4 ;  /* 0x000000aca804723c */ /* 0x048ff00000041804 */
[C---:B------:R-:W-:Y:S01]  /*f650*/  HMMA.16816.F32.BF16 R8, R168.reuse, R174, R8 ;  /* 0x000000aea808723c */ /* 0x040fe20000041808 */
[----:B------:R-:W-:Y:S07]  /*f660*/  LDSM.16.M88.4 R172, [R197] ;  /* 0x00000000c5ac783b */ /* 0x000fee0000000200 */
        /* <DEDUP_REMOVED lines=9> */
[----:B------:R-:W2:Y:S05]  /*f700*/  LDSM.16.M88.4 R156, [R196] ;  /* 0x00000000c49c783b */ /* 0x000eaa0000000200 */
[----:B------:R-:W5:Y:S02]  /*f710*/  LDSM.16.M88.4 R176, [R209+0x1c080] ;  /* 0x01c08000d1b0783b */ /* 0x000f640000000200 */
[C---:B------:R-:W-:Y:S08]  /*f720*/  HMMA.16816.F32.BF16 R4, R160.reuse, R164, R4 ;  /* 0x000000a4a004723c */ /* 0x040ff00000041804 */
[C---:B------:R-:W-:Y:S01]  /*f730*/  HMMA.16816.F32.BF16 R8, R160.reuse, R166, R8 ;  /* 0x000000a6a008723c */ /* 0x040fe20000041808 */
[----:B------:R-:W-:Y:S07]  /*f740*/  LDSM.16.M88.4 R164, [R202+0x3000] ;  /* 0x00300000caa4783b */ /* 0x000fee0000000200 */
[C---:B-1----:R-:W-:Y:S08]  /*f750*/  HMMA.16816.F32.BF16 R12, R160.reuse, R152, R12 ;  /* 0x00000098a00c723c */ /* 0x042ff0000004180c */
[----:B------:R-:W-:Y:S01]  /*f760*/  HMMA.16816.F32.BF16 R16, R160, R154, R16 ;  /* 0x0000009aa010723c */ /* 0x000fe20000041810 */
[----:B------:R-:W1:Y:S05]  /*f770*/  LDSM.16.M88.4 R152, [R208+0xf880] ;  /* 0x00f88000d098783b */ /* 0x000e6a0000000200 */
[----:B------:R-:W1:Y:S02]  /*f780*/  LDSM.16.M88.4 R160, [R207+0x1c080] ;  /* 0x01c08000cfa0783b */ /* 0x000e640000000200 */
[C---:B---3--:R-:W-:Y:S08]  /*f790*/  HMMA.16816.F32.BF16 R4, R168.reuse, R172, R4 ;  /* 0x000000aca804723c */ /* 0x048ff00000041804 */
[C---:B------:R-:W-:Y:S08]  /*f7a0*/  HMMA.16816.F32.BF16 R8, R168.reuse, R174, R8 ;  /* 0x000000aea808723c */ /* 0x040ff00000041808 */
[C---:B--2---:R-:W-:Y:S08]  /*f7b0*/  HMMA.16816.F32.BF16 R12, R168.reuse, R156, R12 ;  /* 0x0000009ca80c723c */ /* 0x044ff0000004180c */
[----:B------:R-:W-:Y:S08]  /*f7c0*/  HMMA.16816.F32.BF16 R16, R168, R158, R16 ;  /* 0x0000009ea810723c */ /* 0x000ff00000041810 */
[C---:B-----5:R-:W-:Y:S08]  /*f7d0*/  HMMA.16816.F32.BF16 R4, R176.reuse, R180, R4 ;  /* 0x000000b4b004723c */ /* 0x060ff00000041804 */
[C---:B------:R-:W-:Y:S08]  /*f7e0*/  HMMA.16816.F32.BF16 R8, R176.reuse, R182, R8 ;  /* 0x000000b6b008723c */ /* 0x040ff00000041808 */
[C---:B-1----:R-:W-:Y:S08]  /*f7f0*/  HMMA.16816.F32.BF16 R12, R176.reuse, R152, R12 ;  /* 0x00000098b00c723c */ /* 0x042ff0000004180c */
[----:B------:R-:W-:Y:S01]  /*f800*/  HMMA.16816.F32.BF16 R16, R176, R154, R16 ;  /* 0x0000009ab010723c */ /* 0x000fe20000041810 */
[----:B------:R-:W1:Y:S01]  /*f810*/  LDSM.16.M88.4 R152, [R202+0x3800] ;  /* 0x00380000ca98783b */ /* 0x000e620000000200 */
[----:B------:R-:W-:Y:S04]  /*f820*/  DEPBAR.LE SB0, 0x0 ;  /* 0x000080000000791a */ /* 0x000fe80000000000 */
[----:B------:R-:W-:Y:S02]  /*f830*/  BAR.SYNC.DEFER_BLOCKING 0x0 ;  /* 0x0000000000007b1d */ /* 0x000fe40000010000 */
[C---:B------:R-:W-:Y:S08]  /*f840*/  HMMA.16816.F32.BF16 R4, R160.reuse, R164, R4 ;  /* 0x000000a4a004723c */ /* 0x040ff00000041804 */
[C---:B------:R-:W-:Y:S11]  /*f850*/  HMMA.16816.F32.BF16 R8, R160.reuse, R166, R8 ;  /* 0x000000a6a008723c */ /* 0x040ff60000041808 */
[----:B------:R-:W-:Y:S05]  /*f860*/  @!UPT UIADD3 URZ, URZ, URZ, URZ ;  /* 0x0000003f3f3ff290 */ /* 0x000fea000fffe03f */
[----:B------:R-:W-:Y:S02]  /*f870*/  FMUL.FTZ R190, R4, c[0x0][0x320] ;  /* 0x0000c80004be7a20 */ /* 0x000fe40000410000 */
[----:B------:R-:W-:Y:S02]  /*f880*/  FMUL.FTZ R192, R5, c[0x0][0x320] ;  /* 0x0000c80005c07a20 */ /* 0x000fe40000410000 */
[----:B------:R-:W-:Y:S02]  /*f890*/  FMUL.FTZ R193, R6, c[0x0][0x320] ;  /* 0x0000c80006c17a20 */ /* 0x000fe40000410000 */
[----:B------:R-:W2:Y:S01]  /*f8a0*/  MUFU.TANH R190, R190 ;  /* 0x000000be00be7308 */ /* 0x000ea20000002400 */
[----:B------:R-:W-:Y:S01]  /*f8b0*/  FMUL.FTZ R191, R7, c[0x0][0x320] ;  /* 0x0000c80007bf7a20 */ /* 0x000fe20000410000 */
[C---:B-1----:R-:W-:Y:S03]  /*f8c0*/  HMMA.16816.F32.BF16 R12, R160.reuse, R152, R12 ;  /* 0x00000098a00c723c */ /* 0x042fe6000004180c */
[----:B------:R-:W-:Y:S02]  /*f8d0*/  FMUL.FTZ R228, R8, c[0x0][0x320] ;  /* 0x0000c80008e47a20 */ /* 0x000fe40000410000 */
[----:B------:R-:W-:Y:S03]  /*f8e0*/  FMUL.FTZ R194, R9, c[0x0][0x320] ;  /* 0x0000c80009c27a20 */ /* 0x000fe60000410000 */
[----:B------:R-:W1:Y:S01]  /*f8f0*/  MUFU.TANH R192, R192 ;  /* 0x000000c000c07308 */ /* 0x000e620000002400 */
[----:B------:R-:W-:Y:S03]  /*f900*/  HMMA.16816.F32.BF16 R16, R160, R154, R16 ;  /* 0x0000009aa010723c */ /* 0x000fe60000041810 */
[----:B------:R-:W-:Y:S02]  /*f910*/  FMUL.FTZ R233, R10, c[0x0][0x320] ;  /* 0x0000c8000ae97a20 */ /* 0x000fe40000410000 */
[----:B------:R-:W-:Y:S04]  /*f920*/  FMUL.FTZ R195, R11, c[0x0][0x320] ;  /* 0x0000c8000bc37a20 */ /* 0x000fe80000410000 */
[----:B------:R-:W3:Y:S06]  /*f930*/  MUFU.TANH R193, R193 ;  /* 0x000000c100c17308 */ /* 0x000eec0000002400 */
[----:B------:R-:W-:Y:S02]  /*f940*/  FMUL.FTZ R188, R12, c[0x0][0x320] ;  /* 0x0000c8000cbc7a20 */ /* 0x000fe40000410000 */
[----:B------:R-:W-:Y:S02]  /*f950*/  FMUL.FTZ R186, R13, c[0x0][0x320] ;  /* 0x0000c8000dba7a20 */ /* 0x000fe40000410000 */
[----:B------:R-:W1:Y:S01]  /*f960*/  MUFU.TANH R191, R191 ;  /* 0x000000bf00bf7308 */ /* 0x000e620000002400 */
[----:B------:R-:W-:Y:S02]  /*f970*/  FMUL.FTZ R189, R14, c[0x0][0x320] ;  /* 0x0000c8000ebd7a20 */ /* 0x000fe40000410000 */
[----:B------:R-:W-:Y:S02]  /*f980*/  FMUL.FTZ R187, R15, c[0x0][0x320] ;  /* 0x0000c8000fbb7a20 */ /* 0x000fe40000410000 */
[----:B------:R-:W-:Y:S02]  /*f990*/  FMUL.FTZ R185, R16, c[0x0][0x320] ;  /* 0x0000c80010b97a20 */ /* 0x000fe40000410000 */
[----:B------:R-:W-:Y:S02]  /*f9a0*/  FMUL.FTZ R184, R17, c[0x0][0x320] ;  /* 0x0000c80011b87a20 */ /* 0x000fe40000410000 */
[----:B------:R-:W-:Y:S01]  /*f9b0*/  FMUL.FTZ R151, R18, c[0x0][0x320] ;  /* 0x0000c80012977a20 */ /* 0x000fe20000410000 */
[----:B------:R-:W1:Y:S01]  /*f9c0*/  MUFU.TANH R228, R228 ;  /* 0x000000e400e47308 */ /* 0x000e620000002400 */
[----:B------:R-:W-:Y:S09]  /*f9d0*/  FMUL.FTZ R19, R19, c[0x0][0x320] ;  /* 0x0000c80013137a20 */ /* 0x000ff20000410000 */
        /* <DEDUP_REMOVED lines=12> */
.L_x_143:
[----:B-1----:R-:W-:Y:S01]  /*faa0*/  FMNMX.FTZ R3, R190, R149, !PT ;  /* 0x00000095be037209 */ /* 0x002fe20007810000 */
[----:B------:R-:W-:Y:S01]  /*fab0*/  LDSM.16.MT88.4 R12, [R211+0x8080] ;  /* 0x00808000d30c783b */ /* 0x000fe20000004200 */
[----:B------:R-:W-:Y:S02]  /*fac0*/  FMNMX.FTZ R2, R193, R0, !PT ;  /* 0x00000000c1027209 */ /* 0x000fe40007810000 */
[----:B------:R-:W-:Y:S02]  /*fad0*/  FMNMX.FTZ R3, R192, R3, !PT ;  /* 0x00000003c0037209 */ /* 0x000fe40007810000 */
[----:B------:R-:W-:Y:S02]  /*fae0*/  FMNMX.FTZ R2, R191, R2, !PT ;  /* 0x00000002bf027209 */ /* 0x000fe40007810000 */
[----:B------:R-:W-:Y:S01]  /*faf0*/  FMNMX.FTZ R3, R228, R3, !PT ;  /* 0x00000003e4037209 */ /* 0x000fe20007810000 */
        /* <DEDUP_REMOVED lines=11> */
[----:B------:R-:W-:Y:S01]  /*fbb0*/  ISETP.LT.AND P0, PT, RZ, UR10, PT ;  /* 0x0000000aff007c0c */ /* 0x000fe2000bf01270 */
[----:B------:R-:W-:Y:S01]  /*fbc0*/  UIADD3 UR10, UR10, -0x1, URZ ;  /* 0xffffffff0a0a7890 */ /* 0x000fe2000fffe03f */
[----:B------:R-:W-:Y:S02]  /*fbd0*/  FMNMX.FTZ R5, R184, R3, !PT ;  /* 0x00000003b8057209 */ /* 0x000fe40007810000 */
[----:B------:R-:W-:Y:S03]  /*fbe0*/  FMNMX.FTZ R3, R151, R2, !PT ;  /* 0x0000000297037209 */ /* 0x000fe60007810000 */
[----:B------:R-:W1:Y:S01]  /*fbf0*/  SHFL.BFLY PT, R6, R5, 0x2, 0x1f ;  /* 0x0c401f0005067f89 */ /* 0x000e6200000e0000 */
[----:B------:R-:W-:Y:S07]  /*fc00*/  FMNMX.FTZ R7, R150, R3, !PT ;  /* 0x0000000396077209 */ /* 0x000fee0007810000 */
[----:B------:R-:W2:Y:S08]  /*fc10*/  SHFL.BFLY PT, R2, R7, 0x2, 0x1f ;  /* 0x0c401f0007027f89 */ /* 0x000eb000000e0000 */
[----:B------:R-:W-:Y:S08]  /*fc20*/  LDSM.16.MT88.4 R168, [R206+0x9880] ;  /* 0x00988000cea8783b */ /* 0x000ff00000004200 */
[----:B------:R-:W-:Y:S08]  /*fc30*/  LDSM.16.MT88.4 R172, [R204+0x9880] ;  /* 0x00988000ccac783b */ /* 0x000ff00000004200 */
[----:B------:R-:W-:Y:S08]  /*fc40*/  LDSM.16.MT88.4 R176, [R211+0xa880] ;  /* 0x00a88000d3b0783b */ /* 0x000ff00000004200 */
[----:B------:R-:W-:Y:S08]  /*fc50*/  LDSM.16.MT88.4 R180, [R206+0xa880] ;  /* 0x00a88000ceb4783b */ /* 0x000ff00000004200 */
[----:B------:R-:W0:Y:S01]  /*fc60*/  LDGDEPBAR ;  /* 0x00000000000079af */ /* 0x000e220000000000 */
[----:B-1----:R-:W-:Y:S02]  /*fc70*/  FMNMX.FTZ R9, R5, R6, !PT ;  /* 0x0000000605097209 */ /* 0x002fe40007810000 */
[----:B--2---:R-:W-:Y:S05]  /*fc80*/  FMNMX.FTZ R4, R7, R2, !PT ;  /* 0x0000000207047209 */ /* 0x004fea0007810000 */
[----:B------:R-:W1:Y:S08]  /*fc90*/  SHFL.BFLY PT, R148, R9, 0x1, 0x1f ;  /* 0x0c201f0009947f89 */ /* 0x000e7000000e0000 */
[----:B------:R-:W2:Y:S01]  /*fca0*/  SHFL.BFLY PT, R3, R4, 0x1, 0x1f ;  /* 0x0c201f0004037f89 */ /* 0x000ea200000e0000 */
[----:B-1----:R-:W-:Y:S05]  /*fcb0*/  FMNMX.FTZ R148, R9, R148, !PT ;  /* 0x0000009409947209 */ /* 0x002fea0007810000 */
[C---:B------:R-:W-:Y:S02]  /*fcc0*/  FMUL.FTZ R161, R148.reuse, c[0x0][0x2d0] ;  /* 0x0000b40094a17a20 */ /* 0x040fe40000410000 */
[----:B------:R-:W-:Y:S01]  /*fcd0*/  FADD.FTZ R2, -R148, R149 ;  /* 0x0000009594027221 */ /* 0x000fe20000010100 */
[----:B--2---:R-:W-:Y:S01]  /*fce0*/  FMNMX.FTZ R3, R3, R4, !PT ;  /* 0x0000000403037209 */ /* 0x004fe20007810000 */
[--C-:B------:R-:W-:Y:S01]  /*fcf0*/  FFMA.FTZ R239, R190, c[0x0][0x2d0], -R161.reuse ;  /* 0x0000b400beef7a23 */ /* 0x100fe200000108a1 */
[----:B------:R-:W-:Y:S01]  /*fd00*/  MOV R149, R148 ;  /* 0x0000009400957202 */ /* 0x000fe20000000f00 */
[--C-:B------:R-:W-:Y:S02]  /*fd10*/  FFMA.FTZ R234, R192, c[0x0][0x2d0], -R161.reuse ;  /* 0x0000b400c0ea7a23 */ /* 0x100fe400000108a1 */
[C---:B------:R-:W-:Y:S02]  /*fd20*/  FMUL.FTZ R160, R3.reuse, c[0x0][0x2d0] ;  /* 0x0000b40003a07a20 */ /* 0x040fe40000410000 */
[----:B------:R-:W-:Y:S01]  /*fd30*/  FADD.FTZ R5, -R3, R0 ;  /* 0x0000000003057221 */ /* 0x000fe20000010100 */
[----:B------:R-:W-:Y:S01]  /*fd40*/  MUFU.EX2 R239, R239 ;  /* 0x000000ef00ef7308 */ /* 0x000fe20000000800 */
[--C-:B------:R-:W-:Y:S02]  /*fd50*/  FFMA.FTZ R232, R194, c[0x0][0x2d0], -R161.reuse ;  /* 0x0000b400c2e87a23 */ /* 0x100fe400000108a1 */
[--C-:B------:R-:W-:Y:S02]  /*fd60*/  FFMA.FTZ R235, R193, c[0x0][0x2d0], -R160.reuse ;  /* 0x0000b400c1eb7a23 */ /* 0x100fe400000108a0 */
[--C-:B------:R-:W-:Y:S02]  /*fd70*/  FFMA.FTZ R230, R191, c[0x0][0x2d0], -R160.reuse ;  /* 0x0000b400bfe67a23 */ /* 0x100fe400000108a0 */
[--C-:B------:R-:W-:Y:S02]  /*fd80*/  FFMA.FTZ R237, R228, c[0x0][0x2d0], -R161.reuse ;  /* 0x0000b400e4ed7a23 */ /* 0x100fe400000108a1 */
[--C-:B------:R-:W-:Y:S01]  /*fd90*/  FFMA.FTZ R228, R195, c[0x0][0x2d0], -R160.reuse ;  /* 0x0000b400c3e47a23 */ /* 0x100fe200000108a0 */
[----:B------:R-:W-:Y:S01]  /*fda0*/  MUFU.EX2 R234, R234 ;  /* 0x000000ea00ea7308 */ /* 0x000fe20000000800 */
[--C-:B------:R-:W-:Y:S01]  /*fdb0*/  FFMA.FTZ R233, R233, c[0x0][0x2d0], -R160.reuse ;  /* 0x0000b400e9e97a23 */ /* 0x100fe200000108a0 */
[----:B------:R-:W-:Y:S01]  /*fdc0*/  LDSM.16.MT88.4 R192, [R206+0xb880] ;  /* 0x00b88000cec0783b */ /* 0x000fe20000004200 */
[----:B------:R-:W-:Y:S02]  /*fdd0*/  FMUL.FTZ R0, R5, c[0x0][0x2d0] ;  /* 0x0000b40005007a20 */ /* 0x000fe40000410000 */
[----:B------:R-:W-:Y:S02]  /*fde0*/  FMUL.FTZ R6, R2, c[0x0][0x2d0] ;  /* 0x0000b40002067a20 */ /* 0x000fe40000410000 */
[--C-:B------:R-:W-:Y:S02]  /*fdf0*/  FFMA.FTZ R236, R188, c[0x0][0x2d0], -R161.reuse ;  /* 0x0000b400bcec7a23 */ /* 0x100fe400000108a1 */
[--C-:B------:R-:W-:Y:S01]  /*fe00*/  FFMA.FTZ R241, R186, c[0x0][0x2d0], -R161.reuse ;  /* 0x0000b400baf17a23 */ /* 0x100fe200000108a1 */
[----:B------:R-:W1:Y:S01]  /*fe10*/  MUFU.EX2 R2, R6 ;  /* 0x0000000600027308 */ /* 0x000e620000000800 */
[--C-:B------:R-:W-:Y:S02]  /*fe20*/  FFMA.FTZ R238, R189, c[0x0][0x2d0], -R160.reuse ;  /* 0x0000b400bdee7a23 */ /* 0x100fe400000108a0 */
[----:B------:R-:W-:Y:S01]  /*fe30*/  LDSM.16.MT88.4 R188, [R211+0xb880] ;  /* 0x00b88000d3bc783b */ /* 0x000fe20000004200 */
[--C-:B------:R-:W-:Y:S02]  /*fe40*/  FFMA.FTZ R243, R187, c[0x0][0x2d0], -R160.reuse ;  /* 0x0000b400bbf37a23 */ /* 0x100fe400000108a0 */
[--C-:B------:R-:W-:Y:S02]  /*fe50*/  FFMA.FTZ R240, R185, c[0x0][0x2d0], -R161.reuse ;  /* 0x0000b400b9f07a23 */ /* 0x100fe400000108a1 */
[----:B------:R-:W-:Y:S02]  /*fe60*/  FFMA.FTZ R161, R184, c[0x0][0x2d0], -R161 ;  /* 0x0000b400b8a17a23 */ /* 0x000fe400000108a1 */
[----:B------:R-:W2:Y:S01]  /*fe70*/  MUFU.EX2 R0, R0 ;  /* 0x0000000000007308 */ /* 0x000ea20000000800 */
[----:B------:R-:W-:Y:S01]  /*fe80*/  LDSM.16.MT88.4 R184, [R204+0xa880] ;  /* 0x00a88000ccb8783b */ /* 0x000fe20000004200 */
[--C-:B------:R-:W-:Y:S02]  /*fe90*/  FFMA.FTZ R151, R151, c[0x0][0x2d0], -R160.reuse ;  /* 0x0000b40097977a23 */ /* 0x100fe400000108a0 */
[----:B------:R-:W-:Y:S06]  /*fea0*/  FFMA.FTZ R160, R150, c[0x0][0x2d0], -R160 ;  /* 0x0000b40096a07a23 */ /* 0x000fec00000108a0 */
[----:B------:R-:W-:Y:S01]  /*feb0*/  MUFU.EX2 R237, R237 ;  /* 0x000000ed00ed7308 */ /* 0x000fe20000000800 */
[----:B-1----:R-:W-:Y:S01]  /*fec0*/  FMUL.FTZ R4, R2, R144 ;  /* 0x0000009002047220 */ /* 0x002fe20000410000 */
[----:B------:R-:W-:Y:S01]  /*fed0*/  F2FP.BF16.PACK_AB R144, R234, R239 ;  /* 0x000000efea90723e */ /* 0x000fe200000010ff */
[C---:B------:R-:W-:Y:S02]  /*fee0*/  FMUL.FTZ R5, R2.reuse, R145 ;  /* 0x0000009102057220 */ /* 0x040fe40000410000 */
[C---:B------:R-:W-:Y:S05]  /*fef0*/  FMUL.FTZ R8, R2.reuse, R140 ;  /* 0x0000008c02087220 */ /* 0x040fea0000410000 */
[----:B------:R-:W1:Y:S01]  /*ff00*/  MUFU.EX2 R232, R232 ;  /* 0x000000e800e87308 */ /* 0x000e620000000800 */
[C---:B------:R-:W-:Y:S02]  /*ff10*/  FMUL.FTZ R9, R2.reuse, R141 ;  /* 0x0000008d02097220 */ /* 0x040fe40000410000 */
[----:B------:R-:W-:Y:S02]  /*ff20*/  FMUL.FTZ R16, R2, R132 ;  /* 0x0000008402107220 */ /* 0x000fe40000410000 */
[C---:B--2---:R-:W-:Y:S02]  /*ff30*/  FMUL.FTZ R6, R0.reuse, R146 ;  /* 0x0000009200067220 */ /* 0x044fe40000410000 */
[C---:B------:R-:W-:Y:S02]  /*ff40*/  FMUL.FTZ R7, R0.reuse, R147 ;  /* 0x0000009300077220 */ /* 0x040fe40000410000 */
[C---:B------:R-:W-:Y:S01]  /*ff50*/  FMUL.FTZ R10, R0.reuse, R142 ;  /* 0x0000008e000a7220 */ /* 0x040fe20000410000 */
[----:B------:R-:W-:Y:S01]  /*ff60*/  MUFU.EX2 R235, R235 ;  /* 0x000000eb00eb7308 */ /* 0x000fe20000000800 */
[----:B------:R-:W-:Y:S02]  /*ff70*/  FMUL.FTZ R11, R0, R143 ;  /* 0x0000008f000b7220 */ /* 0x000fe40000410000 */
[----:B------:R-:W-:Y:S01]  /*ff80*/  LDSM.16.MT88.4 R140, [R206+0x9080] ;  /* 0x00908000ce8c783b */ /* 0x000fe20000004200 */
[----:B------:R-:W-:Y:S02]  /*ff90*/  FMUL.FTZ R17, R2, R133 ;  /* 0x0000008502117220 */ /* 0x000fe40000410000 */
[C---:B------:R-:W-:Y:S02]  /*ffa0*/  FMUL.FTZ R18, R0.reuse, R134 ;  /* 0x0000008600127220 */ /* 0x040fe40000410000 */
[----:B------:R-:W-:Y:S02]  /*ffb0*/  FMUL.FTZ R19, R0, R135 ;  /* 0x0000008700137220 */ /* 0x000fe40000410000 */
[----:B------:R-:W2:Y:S01]  /*ffc0*/  MUFU.EX2 R230, R230 ;  /* 0x000000e600e67308 */ /* 0x000ea20000000800 */
[----:B------:R-:W-:Y:S01]  /*ffd0*/  LDSM.16.MT88.4 R132, [R211+0x9080] ;  /* 0x00908000d384783b */ /* 0x000fe20000004200 */
[----:B------:R-:W-:Y:S01]  /*ffe0*/  FMUL.FTZ R20, R2, R20 ;  /* 0x0000001402147220 */ /* 0x000fe20000410000 */
[----:B-1----:R-:W-:Y:S01]  /*fff0*/  F2FP.BF16.PACK_AB R146, R232, R237 ;  /* 0x000000ede892723e */ /* 0x002fe200000010ff */
[----:B------:R-:W-:Y:S02]  /*10000*/  FMUL.FTZ R21, R2, R21 ;  /* 0x0000001502157220 */ /* 0x000fe40000410000 */
[C---:B------:R-:W-:Y:S02]  /*10010*/  FMUL.FTZ R22, R0.reuse, R22 ;  /* 0x0000001600167220 */ /* 0x040fe40000410000 */
[----:B------:R-:W-:Y:S02]  /*10020*/  FMUL.FTZ R23, R0, R23 ;  /* 0x0000001700177220 */ /* 0x000fe40000410000 */
[----:B------:R-:W-:Y:S01]  /*10030*/  MUFU.EX2 R233, R233 ;  /* 0x000000e900e97308 */ /* 0x000fe20000000800 */
[C---:B------:R-:W-:Y:S02]  /*10040*/  FMUL.FTZ R24, R2.reuse, R24 ;  /* 0x0000001802187220 */ /* 0x040fe40000410000 */
[----:B------:R-:W-:Y:S02]  /*10050*/  FMUL.FTZ R25, R2, R25 ;  /* 0x0000001902197220 */ /* 0x000fe40000410000 */
[C---:B------:R-:W-:Y:S02]  /*10060*/  FMUL.FTZ R26, R0.reuse, R26 ;  /* 0x0000001a001a7220 */ /* 0x040fe40000410000 */
[----:B------:R-:W-:Y:S02]  /*10070*/  FMUL.FTZ R27, R0, R27 ;  /* 0x0000001b001b7220 */ /* 0x000fe40000410000 */
[C---:B------:R-:W-:Y:S01]  /*10080*/  FMUL.FTZ R28, R2.reuse, R28 ;  /* 0x0000001c021c7220 */ /* 0x040fe20000410000 */
[----:B------:R-:W1:Y:S01]  /*10090*/  MUFU.EX2 R228, R228 ;  /* 0x000000e400e47308 */ /* 0x000e620000000800 */
[----:B------:R-:W-:Y:S02]  /*100a0*/  FMUL.FTZ R29, R2, R29 ;  /* 0x0000001d021d7220 */ /* 0x000fe40000410000 */
[----:B------:R-:W-:Y:S01]  /*100b0*/  FMUL.FTZ R30, R0, R30 ;  /* 0x0000001e001e7220 */ /* 0x000fe20000410000 */
[----:B--2---:R-:W-:Y:S01]  /*100c0*/  F2FP.BF16.PACK_AB R145, R230, R235 ;  /* 0x000000ebe691723e */ /* 0x004fe200000010ff */
[----:B------:R-:W-:Y:S02]  /*100d0*/  FMUL.FTZ R31, R0, R31 ;  /* 0x0000001f001f7220 */ /* 0x000fe40000410000 */
[C---:B------:R-:W-:Y:S02]  /*100e0*/  FMUL.FTZ R32, R2.reuse, R32 ;  /* 0x0000002002207220 */ /* 0x040fe40000410000 */
[----:B------:R-:W-:Y:S01]  /*100f0*/  FMUL.FTZ R33, R2, R33 ;  /* 0x0000002102217220 */ /* 0x000fe20000410000 */
[----:B------:R-:W-:Y:S01]  /*10100*/  MUFU.EX2 R245, R161 ;  /* 0x000000a100f57308 */ /* 0x000fe20000000800 */
[C---:B------:R-:W-:Y:S02]  /*10110*/  FMUL.FTZ R34, R0.reuse, R34 ;  /* 0x0000002200227220 */ /* 0x040fe40000410000 */
[----:B------:R-:W-:Y:S02]  /*10120*/  FMUL.FTZ R35, R0, R35 ;  /* 0x0000002300237220 */ /* 0x000fe40000410000 */
[C---:B------:R-:W-:Y:S02]  /*10130*/  FMUL.FTZ R36, R2.reuse, R36 ;  /* 0x0000002402247220 */ /* 0x040fe40000410000 */
[----:B------:R-:W-:Y:S02]  /*10140*/  FMUL.FTZ R37, R2, R37 ;  /* 0x0000002502257220 */ /* 0x000fe40000410000 */
[C---:B------:R-:W-:Y:S01]  /*10150*/  FMUL.FTZ R38, R0.reuse, R38 ;  /* 0x0000002600267220 */ /* 0x040fe20000410000 */
[----:B------:R2:W-:Y:S01]  /*10160*/  MUFU.EX2 R150, R160 ;  /* 0x000000a000967308 */ /* 0x0005e20000000800 */
[----:B------:R-:W-:Y:S02]  /*10170*/  FMUL.FTZ R39, R0, R39 ;  /* 0x0000002700277220 */ /* 0x000fe40000410000 */
[----:B------:R-:W-:Y:S01]  /*10180*/  FMUL.FTZ R40, R2, R40 ;  /* 0x0000002802287220 */ /* 0x000fe20000410000 */
[----:B-1----:R-:W-:Y:S01]  /*10190*/  F2FP.BF16.PACK_AB R147, R228, R233 ;  /* 0x000000e9e493723e */ /* 0x002fe200000010ff */
[----:B------:R-:W-:Y:S02]  /*101a0*/  FMUL.FTZ R41, R2, R41 ;  /* 0x0000002902297220 */ /* 0x000fe40000410000 */
[C---:B------:R-:W-:Y:S02]  /*101b0*/  FMUL.FTZ R42, R0.reuse, R42 ;  /* 0x0000002a002a7220 */ /* 0x040fe40000410000 */
[----:B------:R-:W-:Y:S01]  /*101c0*/  FMUL.FTZ R43, R0, R43 ;  /* 0x0000002b002b7220 */ /* 0x000fe20000410000 */
[----:B------:R-:W-:Y:S01]  /*101d0*/  MUFU.EX2 R236, R236 ;  /* 0x000000ec00ec7308 */ /* 0x000fe20000000800 */
[C---:B------:R-:W-:Y:S05]  /*101e0*/  HMMA.16816.F32.BF16 R4, R144.reuse, R12, R4 ;  /* 0x0000000c9004723c */ /* 0x040fea0000041804 */
[C---:B------:R-:W-:Y:S02]  /*101f0*/  FMUL.FTZ R44, R2.reuse, R44 ;  /* 0x0000002c022c7220 */ /* 0x040fe40000410000 */
[C---:B------:R-:W-:Y:S01]  /*10200*/  FMUL.FTZ R12, R2.reuse, R136 ;  /* 0x00000088020c7220 */ /* 0x040fe20000410000 */
[C---:B------:R-:W-:Y:S01]  /*10210*/  HMMA.16816.F32.BF16 R8, R144.reuse, R14, R8 ;  /* 0x0000000e9008723c */ /* 0x040fe20000041808 */
[----:B------:R-:W1:Y:S03]  /*10220*/  MUFU.EX2 R241, R241 ;  /* 0x000000f100f17308 */ /* 0x000e660000000800 */
[C---:B------:R-:W-:Y:S01]  /*10230*/  FMUL.FTZ R13, R2.reuse, R137 ;  /* 0x00000089020d7220 */ /* 0x040fe20000410000 */
[----:B--2---:R-:W-:Y:S01]  /*10240*/  LDSM.16.MT88.4 R160, [R205+0x8880] ;  /* 0x00888000cda0783b */ /* 0x004fe20000004200 */
[----:B------:R-:W-:Y:S02]  /*10250*/  FMUL.FTZ R45, R2, R45 ;  /* 0x0000002d022d7220 */ /* 0x000fe40000410000 */
[C---:B------:R-:W-:Y:S03]  /*10260*/  FMUL.FTZ R14, R0.reuse, R138 ;  /* 0x0000008a000e7220 */ /* 0x040fe60000410000 */
[----:B------:R-:W-:Y:S01]  /*10270*/  MUFU.EX2 R238, R238 ;  /* 0x000000ee00ee7308 */ /* 0x000fe20000000800 */
[C---:B------:R-:W-:Y:S02]  /*10280*/  FMUL.FTZ R15, R0.reuse, R139 ;  /* 0x0000008b000f7220 */ /* 0x040fe40000410000 */
[----:B------:R-:W2:Y:S01]  /*10290*/  LDSM.16.MT88.4 R136, [R204+0x8080] ;  /* 0x00808000cc88783b */ /* 0x000ea20000004200 */
[C---:B------:R-:W-:Y:S02]  /*102a0*/  FMUL.FTZ R46, R0.reuse, R46 ;  /* 0x0000002e002e7220 */ /* 0x040fe40000410000 */
[----:B------:R-:W-:Y:S02]  /*102b0*/  FMUL.FTZ R47, R0, R47 ;  /* 0x0000002f002f7220 */ /* 0x000fe40000410000 */
[C---:B------:R-:W-:Y:S02]  /*102c0*/  HMMA.16816.F32.BF16 R12, R144.reuse, R152, R12 ;  /* 0x00000098900c723c */ /* 0x040fe4000004180c */
[----:B------:R-:W3:Y:S01]  /*102d0*/  MUFU.EX2 R243, R243 ;  /* 0x000000f300f37308 */ /* 0x000ee20000000800 */
[C---:B------:R-:W-:Y:S02]  /*102e0*/  FMUL.FTZ R48, R2.reuse, R48 ;  /* 0x0000003002307220 */ /* 0x040fe40000410000 */
[----:B------:R-:W-:Y:S02]  /*102f0*/  FMUL.FTZ R49, R2, R49 ;  /* 0x0000003102317220 */ /* 0x000fe40000410000 */
[C---:B------:R-:W-:Y:S01]  /*10300*/  FMUL.FTZ R50, R0.reuse, R50 ;  /* 0x0000003200327220 */ /* 0x040fe20000410000 */
[C---:B------:R-:W-:Y:S04]  /*10310*/  HMMA.16816.F32.BF16 R16, R144.reuse, R154, R16 ;  /* 0x0000009a9010723c */ /* 0x040fe80000041810 */
[----:B------:R-:W-:Y:S01]  /*10320*/  FMUL.FTZ R51, R0, R51 ;  /* 0x0000003300337220 */ /* 0x000fe20000410000 */
[----:B-1----:R-:W-:Y:S01]  /*10330*/  F2FP.BF16.PACK_AB R152, R241, R236 ;  /* 0x000000ecf198723e */ /* 0x002fe200000010ff */
[C---:B------:R-:W-:Y:S01]  /*10340*/  FMUL.FTZ R52, R2.reuse, R52 ;  /* 0x0000003402347220 */ /* 0x040fe20000410000 */
[----:B------:R-:W1:Y:S01]  /*10350*/  MUFU.EX2 R240, R240 ;  /* 0x000000f000f07308 */ /* 0x000e620000000800 */
[C---:B------:R-:W-:Y:S04]  /*10360*/  HMMA.16816.F32.BF16 R20, R144.reuse, R156, R20 ;  /* 0x0000009c9014723c */ /* 0x040fe80000041814 */
[----:B------:R-:W-:Y:S02]  /*10370*/  FMUL.FTZ R53, R2, R53 ;  /* 0x0000003502357220 */ /* 0x000fe40000410000 */
[C---:B------:R-:W-:Y:S02]  /*10380*/  FMUL.FTZ R54, R0.reuse, R54 ;  /* 0x0000003600367220 */ /* 0x040fe40000410000 */
[C---:B------:R-:W-:Y:S01]  /*10390*/  HMMA.16816.F32.BF16 R24, R144.reuse, R158, R24 ;  /* 0x0000009e9018723c */ /* 0x040fe20000041818 */
[----:B------:R-:W-:Y:S01]  /*103a0*/  LDSM.16.MT88.4 R156, [R206+0x8880] ;  /* 0x00888000ce9c783b */ /* 0x000fe20000004200 */
[----:B------:R-:W4:Y:S02]  /*103b0*/  MUFU.EX2 R151, R151 ;  /* 0x0000009700977308 */ /* 0x000f240000000800 */
[----:B------:R-:W-:Y:S01]  /*103c0*/  FMUL.FTZ R55, R0, R55 ;  /* 0x0000003700377220 */ /* 0x000fe20000410000 */
[----:B---3--:R-:W-:Y:S01]  /*103d0*/  F2FP.BF16.PACK_AB R153, R243, R238 ;  /* 0x000000eef399723e */ /* 0x008fe200000010ff */
[C---:B------:R-:W-:Y:S02]  /*103e0*/  FMUL.FTZ R56, R2.reuse, R56 ;  /* 0x0000003802387220 */ /* 0x040fe40000410000 */
[----:B------:R-:W-:Y:S01]  /*103f0*/  FMUL.FTZ R57, R2, R57 ;  /* 0x0000003902397220 */ /* 0x000fe20000410000 */
[C---:B--2---:R-:W-:Y:S03]  /*10400*/  HMMA.16816.F32.BF16 R28, R144.reuse, R136, R28 ;  /* 0x00000088901c723c */ /* 0x044fe6000004181c */
[C---:B------:R-:W-:Y:S01]  /*10410*/  FMUL.FTZ R58, R0.reuse, R58 ;  /* 0x0000003a003a7220 */ /* 0x040fe20000410000 */
[----:B-1----:R-:W-:Y:S01]  /*10420*/  F2FP.BF16.PACK_AB R154, R245, R240 ;  /* 0x000000f0f59a723e */ /* 0x002fe200000010ff */
[----:B------:R-:W-:Y:S02]  /*10430*/  FMUL.FTZ R59, R0, R59 ;  /* 0x0000003b003b7220 */ /* 0x000fe40000410000 */
[C---:B------:R-:W-:Y:S01]  /*10440*/  FMUL.FTZ R60, R2.reuse, R60 ;  /* 0x0000003c023c7220 */ /* 0x040fe20000410000 */
[C---:B------:R-:W-:Y:S01]  /*10450*/  HMMA.16816.F32.BF16 R32, R144.reuse, R138, R32 ;  /* 0x0000008a9020723c */ /* 0x040fe20000041820 */
[----:B------:R-:W1:Y:S03]  /*10460*/  LDSM.16.MT88.4 R136, [R205+0x9080] ;  /* 0x00908000cd88783b */ /* 0x000e660000004200 */
[----:B------:R-:W-:Y:S02]  /*10470*/  FMUL.FTZ R61, R2, R61 ;  /* 0x0000003d023d7220 */ /* 0x000fe40000410000 */
[----:B------:R-:W-:Y:S01]  /*10480*/  FMUL.FTZ R62, R0, R62 ;  /* 0x0000003e003e7220 */ /* 0x000fe20000410000 */
[----:B----4-:R-:W-:Y:S01]  /*10490*/  F2FP.BF16.PACK_AB R155, R150, R151 ;  /* 0x00000097969b723e */ /* 0x010fe200000010ff */
[C---:B------:R-:W-:Y:S04]  /*104a0*/  HMMA.16816.F32.BF16 R36, R144.reuse, R132, R36 ;  /* 0x000000849024723c */ /* 0x040fe80000041824 */
[----:B------:R-:W-:Y:S02]  /*104b0*/  FMUL.FTZ R63, R0, R63 ;  /* 0x0000003f003f7220 */ /* 0x000fe40000410000 */
[C---:B------:R-:W-:Y:S02]  /*104c0*/  FMUL.FTZ R64, R2.reuse, R64 ;  /* 0x0000004002407220 */ /* 0x040fe40000410000 */
[C---:B------:R-:W-:Y:S01]  /*104d0*/  HMMA.16816.F32.BF16 R40, R144.reuse, R134, R40 ;  /* 0x000000869028723c */ /* 0x040fe20000041828 */
[----:B------:R-:W2:Y:S03]  /*104e0*/  LDSM.16.MT88.4 R132, [R204+0x9080] ;  /* 0x00908000cc84783b */ /* 0x000ea60000004200 */
[----:B------:R-:W-:Y:S02]  /*104f0*/  FMUL.FTZ R65, R2, R65 ;  /* 0x0000004102417220 */ /* 0x000fe40000410000 */
[C---:B------:R-:W-:Y:S02]  /*10500*/  FMUL.FTZ R66, R0.reuse, R66 ;  /* 0x0000004200427220 */ /* 0x040fe40000410000 */
[C---:B------:R-:W-:Y:S04]  /*10510*/  HMMA.16816.F32.BF16 R44, R144.reuse, R140, R44 ;  /* 0x0000008c902c723c */ /* 0x040fe8000004182c */
[----:B------:R-:W-:Y:S02]  /*10520*/  FMUL.FTZ R67, R0, R67 ;  /* 0x0000004300437220 */ /* 0x000fe40000410000 */
[C---:B------:R-:W-:Y:S02]  /*10530*/  FMUL.FTZ R68, R2.reuse, R68 ;  /* 0x0000004402447220 */ /* 0x040fe40000410000 */
[C---:B------:R-:W-:Y:S01]  /*10540*/  HMMA.16816.F32.BF16 R48, R144.reuse, R142, R48 ;  /* 0x0000008e9030723c */ /* 0x040fe20000041830 */
[----:B------:R-:W3:Y:S03]  /*10550*/  LDSM.16.MT88.4 R140, [R211+0xa080] ;  /* 0x00a08000d38c783b */ /* 0x000ee60000004200 */
[----:B------:R-:W-:Y:S02]  /*10560*/  FMUL.FTZ R69, R2, R69 ;  /* 0x0000004502457220 */ /* 0x000fe40000410000 */
[C---:B------:R-:W-:Y:S02]  /*10570*/  FMUL.FTZ R70, R0.reuse, R70 ;  /* 0x0000004600467220 */ /* 0x040fe40000410000 */
[----:B------:R-:W-:Y:S01]  /*10580*/  FMUL.FTZ R71, R0, R71 ;  /* 0x0000004700477220 */ /* 0x000fe20000410000 */
[C---:B-1----:R-:W-:Y:S03]  /*10590*/  HMMA.16816.F32.BF16 R52, R144.reuse, R136, R52 ;  /* 0x000000889034723c */ /* 0x042fe60000041834 */
[C---:B------:R-:W-:Y:S02]  /*105a0*/  FMUL.FTZ R72, R2.reuse, R72 ;  /* 0x0000004802487220 */ /* 0x040fe40000410000 */
[----:B------:R-:W-:Y:S02]  /*105b0*/  FMUL.FTZ R73, R2, R73 ;  /* 0x0000004902497220 */ /* 0x000fe40000410000 */
[C---:B------:R-:W-:Y:S01]  /*105c0*/  FMUL.FTZ R74, R0.reuse, R74 ;  /* 0x0000004a004a7220 */ /* 0x040fe20000410000 */
[C---:B------:R-:W-:Y:S01]  /*105d0*/  HMMA.16816.F32.BF16 R56, R144.reuse, R138, R56 ;  /* 0x0000008a9038723c */ /* 0x040fe20000041838 */
[----:B------:R-:W1:Y:S03]  /*105e0*/  LDSM.16.MT88.4 R136, [R206+0xa080] ;  /* 0x00a08000ce88783b */ /* 0x000e660000004200 */
[----:B------:R-:W-:Y:S02]  /*105f0*/  FMUL.FTZ R75, R0, R75 ;  /* 0x0000004b004b7220 */ /* 0x000fe40000410000 */
[C---:B------:R-:W-:Y:S02]  /*10600*/  FMUL.FTZ R76, R2.reuse, R76 ;  /* 0x0000004c024c7220 */ /* 0x040fe40000410000 */
[C---:B--2---:R-:W-:Y:S04]  /*10610*/  HMMA.16816.F32.BF16 R60, R144.reuse, R132, R60 ;  /* 0x00000084903c723c */ /* 0x044fe8000004183c */
[----:B------:R-:W-:Y:S02]  /*10620*/  FMUL.FTZ R77, R2, R77 ;  /* 0x0000004d024d7220 */ /* 0x000fe40000410000 */
[C---:B------:R-:W-:Y:S02]  /*10630*/  FMUL.FTZ R78, R0.reuse, R78 ;  /* 0x0000004e004e7220 */ /* 0x040fe40000410000 */
[C---:B------:R-:W-:Y:S01]  /*10640*/  HMMA.16816.F32.BF16 R64, R144.reuse, R134, R64 ;  /* 0x000000869040723c */ /* 0x040fe20000041840 */
[----:B------:R-:W2:Y:S03]  /*10650*/  LDSM.16.MT88.4 R132, [R205+0xa080] ;  /* 0x00a08000cd84783b */ /* 0x000ea60000004200 */
[----:B------:R-:W-:Y:S02]  /*10660*/  FMUL.FTZ R79, R0, R79 ;  /* 0x0000004f004f7220 */ /* 0x000fe40000410000 */
[C---:B------:R-:W-:Y:S02]  /*10670*/  FMUL.FTZ R80, R2.reuse, R80 ;  /* 0x0000005002507220 */ /* 0x040fe40000410000 */
[C---:B---3--:R-:W-:Y:S04]  /*10680*/  HMMA.16816.F32.BF16 R68, R144.reuse, R140, R68 ;  /* 0x0000008c9044723c */ /* 0x048fe80000041844 */
        /* <DEDUP_REMOVED lines=18> */
[----:B------:R-:W-:Y:S03]  /*107b0*/  FMUL.FTZ R93, R2, R93 ;  /* 0x0000005d025d7220 */ /* 0x000fe60000410000 */
[C---:B------:R-:W-:Y:S01]  /*107c0*/  HMMA.16816.F32.BF16 R88, R144.reuse, R134, R88 ;  /* 0x000000869058723c */ /* 0x040fe20000041858 */
[----:B------:R-:W2:Y:S02]  /*107d0*/  LDSM.16.MT88.4 R132, [R206+0xb080] ;  /* 0x00b08000ce84783b */ /* 0x000ea40000004200 */
[C---:B------:R-:W-:Y:S02]  /*107e0*/  FMUL.FTZ R94, R0.reuse, R94 ;  /* 0x0000005e005e7220 */ /* 0x040fe40000410000 */
[----:B------:R-:W-:Y:S02]  /*107f0*/  FMUL.FTZ R95, R0, R95 ;  /* 0x0000005f005f7220 */ /* 0x000fe40000410000 */
[C---:B------:R-:W-:Y:S02]  /*10800*/  FMUL.FTZ R96, R2.reuse, R96 ;  /* 0x0000006002607220 */ /* 0x040fe40000410000 */
[----:B------:R-:W-:Y:S03]  /*10810*/  FMUL.FTZ R97, R2, R97 ;  /* 0x0000006102617220 */ /* 0x000fe60000410000 */
[C---:B---3--:R-:W-:Y:S03]  /*10820*/  HMMA.16816.F32.BF16 R92, R144.reuse, R140, R92 ;  /* 0x0000008c905c723c */ /* 0x048fe6000004185c */
[C---:B------:R-:W-:Y:S02]  /*10830*/  FMUL.FTZ R98, R0.reuse, R98 ;  /* 0x0000006200627220 */ /* 0x040fe40000410000 */
[----:B------:R-:W-:Y:S02]  /*10840*/  FMUL.FTZ R99, R0, R99 ;  /* 0x0000006300637220 */ /* 0x000fe40000410000 */
[C---:B------:R-:W-:Y:S02]  /*10850*/  FMUL.FTZ R100, R2.reuse, R100 ;  /* 0x0000006402647220 */ /* 0x040fe40000410000 */
[----:B------:R-:W-:Y:S03]  /*10860*/  FMUL.FTZ R101, R2, R101 ;  /* 0x0000006502657220 */ /* 0x000fe60000410000 */
[C---:B------:R-:W-:Y:S01]  /*10870*/  HMMA.16816.F32.BF16 R96, R144.reuse, R142, R96 ;  /* 0x0000008e9060723c */ /* 0x040fe20000041860 */
[----:B------:R-:W3:Y:S02]  /*10880*/  LDSM.16.MT88.4 R140, [R205+0xb080] ;  /* 0x00b08000cd8c783b */ /* 0x000ee40000004200 */
[C---:B------:R-:W-:Y:S02]  /*10890*/  FMUL.FTZ R102, R0.reuse, R102 ;  /* 0x0000006600667220 */ /* 0x040fe40000410000 */
[----:B------:R-:W-:Y:S02]  /*108a0*/  FMUL.FTZ R103, R0, R103 ;  /* 0x0000006700677220 */ /* 0x000fe40000410000 */
[C---:B------:R-:W-:Y:S02]  /*108b0*/  FMUL.FTZ R104, R2.reuse, R104 ;  /* 0x0000006802687220 */ /* 0x040fe40000410000 */
[----:B------:R-:W-:Y:S03]  /*108c0*/  FMUL.FTZ R105, R2, R105 ;  /* 0x0000006902697220 */ /* 0x000fe60000410000 */
[C---:B-1----:R-:W-:Y:S03]  /*108d0*/  HMMA.16816.F32.BF16 R100, R144.reuse, R136, R100 ;  /* 0x000000889064723c */ /* 0x042fe60000041864 */
[C---:B------:R-:W-:Y:S02]  /*108e0*/  FMUL.FTZ R106, R0.reuse, R106 ;  /* 0x0000006a006a7220 */ /* 0x040fe40000410000 */
[----:B------:R-:W-:Y:S02]  /*108f0*/  FMUL.FTZ R107, R0, R107 ;  /* 0x0000006b006b7220 */ /* 0x000fe40000410000 */
[C---:B------:R-:W-:Y:S02]  /*10900*/  FMUL.FTZ R108, R2.reuse, R108 ;  /* 0x0000006c026c7220 */ /* 0x040fe40000410000 */
[----:B------:R-:W-:Y:S03]  /*10910*/  FMUL.FTZ R109, R2, R109 ;  /* 0x0000006d026d7220 */ /* 0x000fe60000410000 */
[C---:B------:R-:W-:Y:S01]  /*10920*/  HMMA.16816.F32.BF16 R104, R144.reuse, R138, R104 ;  /* 0x0000008a9068723c */ /* 0x040fe20000041868 */
[----:B------:R-:W1:Y:S02]  /*10930*/  LDSM.16.MT88.4 R136, [R204+0xb080] ;  /* 0x00b08000cc88783b */ /* 0x000e640000004200 */
[C---:B------:R-:W-:Y:S02]  /*10940*/  FMUL.FTZ R110, R0.reuse, R110 ;  /* 0x0000006e006e7220 */ /* 0x040fe40000410000 */
[----:B------:R-:W-:Y:S02]  /*10950*/  FMUL.FTZ R111, R0, R111 ;  /* 0x0000006f006f7220 */ /* 0x000fe40000410000 */
[C---:B------:R-:W-:Y:S02]  /*10960*/  FMUL.FTZ R112, R2.reuse, R112 ;  /* 0x0000007002707220 */ /* 0x040fe40000410000 */
[----:B------:R-:W-:Y:S03]  /*10970*/  FMUL.FTZ R113, R2, R113 ;  /* 0x0000007102717220 */ /* 0x000fe60000410000 */
[C---:B--2---:R-:W-:Y:S03]  /*10980*/  HMMA.16816.F32.BF16 R108, R144.reuse, R132, R108 ;  /* 0x00000084906c723c */ /* 0x044fe6000004186c */
[C---:B------:R-:W-:Y:S02]  /*10990*/  FMUL.FTZ R114, R0.reuse, R114 ;  /* 0x0000007200727220 */ /* 0x040fe40000410000 */
        /* <DEDUP_REMOVED lines=14> */
[C---:B------:R-:W-:Y:S03]  /*10a80*/  HMMA.16816.F32.BF16 R120, R144.reuse, R142, R120 ;  /* 0x0000008e9078723c */ /* 0x040fe60000041878 */
[C---:B------:R-:W-:Y:S02]  /*10a90*/  FMUL.FTZ R126, R0.reuse, R126 ;  /* 0x0000007e007e7220 */ /* 0x040fe40000410000 */
[----:B------:R-:W-:Y:S02]  /*10aa0*/  FMUL.FTZ R127, R0, R127 ;  /* 0x0000007f007f7220 */ /* 0x000fe40000410000 */
[C---:B------:R-:W-:Y:S02]  /*10ab0*/  FMUL.FTZ R128, R2.reuse, R128 ;  /* 0x0000008002807220 */ /* 0x040fe40000410000 */
[----:B------:R-:W-:Y:S03]  /*10ac0*/  FMUL.FTZ R129, R2, R129 ;  /* 0x0000008102817220 */ /* 0x000fe60000410000 */
[C---:B-1----:R-:W-:Y:S03]  /*10ad0*/  HMMA.16816.F32.BF16 R124, R144.reuse, R136, R124 ;  /* 0x00000088907c723c */ /* 0x042fe6000004187c */
[C---:B------:R-:W-:Y:S02]  /*10ae0*/  FMUL.FTZ R130, R0.reuse, R130 ;  /* 0x0000008200827220 */ /* 0x040fe40000410000 */
[----:B------:R-:W-:Y:S02]  /*10af0*/  FMUL.FTZ R131, R0, R131 ;  /* 0x0000008300837220 */ /* 0x000fe40000410000 */
[----:B------:R-:W-:Y:S02]  /*10b00*/  FFMA.FTZ R239, R2, R231, R239 ;  /* 0x000000e702ef7223 */ /* 0x000fe400000100ef */
[----:B------:R-:W-:Y:S03]  /*10b10*/  FFMA.FTZ R235, R0, R229, R235 ;  /* 0x000000e500eb7223 */ /* 0x000fe600000100eb */
[----:B------:R-:W-:Y:S03]  /*10b20*/  HMMA.16816.F32.BF16 R128, R144, R138, R128 ;  /* 0x0000008a9080723c */ /* 0x000fe60000041880 */
[----:B------:R-:W-:Y:S01]  /*10b30*/  MOV R0, R3 ;  /* 0x0000000300007202 */ /* 0x000fe20000000f00 */
[----:B------:R-:W-:Y:S02]  /*10b40*/  FADD.FTZ R234, R234, R239 ;  /* 0x000000efeaea7221 */ /* 0x000fe40000010000 */
[----:B------:R-:W-:Y:S02]  /*10b50*/  FADD.FTZ R230, R230, R235 ;  /* 0x000000ebe6e67221 */ /* 0x000fe40000010000 */
[C---:B--2---:R-:W-:Y:S01]  /*10b60*/  HMMA.16816.F32.BF16 R144, R152.reuse, R132, R4 ;  /* 0x000000849890723c */ /* 0x044fe20000041804 */
[----:B------:R-:W1:Y:S07]  /*10b70*/  LDSM.16.MT88.4 R4, [R204+0x8880] ;  /* 0x00888000cc04783b */ /* 0x000e6e0000004200 */
[C---:B------:R-:W-:Y:S01]  /*10b80*/  HMMA.16816.F32.BF16 R140, R152.reuse, R134, R8 ;  /* 0x00000086988c723c */ /* 0x040fe20000041808 */
[----:B------:R-:W2:Y:S07]  /*10b90*/  LDSM.16.MT88.4 R8, [R205+0x9880] ;  /* 0x00988000cd08783b */ /* 0x000eae0000004200 */
[C---:B------:R-:W-:Y:S01]  /*10ba0*/  HMMA.16816.F32.BF16 R136, R152.reuse, R156, R12 ;  /* 0x0000009c9888723c */ /* 0x040fe2000004180c */
[----:B------:R-:W3:Y:S07]  /*10bb0*/  LDSM.16.MT88.4 R12, [R205+0xa880] ;  /* 0x00a88000cd0c783b */ /* 0x000eee0000004200 */
[C---:B------:R-:W-:Y:S01]  /*10bc0*/  HMMA.16816.F32.BF16 R132, R152.reuse, R158, R16 ;  /* 0x0000009e9884723c */ /* 0x040fe20000041810 */
[----:B------:R-:W4:Y:S07]  /*10bd0*/  LDSM.16.MT88.4 R16, [R205+0xb880] ;  /* 0x00b88000cd10783b */ /* 0x000f2e0000004200 */
[C---:B------:R-:W-:Y:S01]  /*10be0*/  HMMA.16816.F32.BF16 R20, R152.reuse, R160, R20 ;  /* 0x000000a09814723c */ /* 0x040fe20000041814 */
[----:B------:R-:W5:Y:S07]  /*10bf0*/  LDSM.16.MT88.4 R156, [R204+0xb880] ;  /* 0x00b88000cc9c783b */ /* 0x000f6e0000004200 */
[C---:B------:R-:W-:Y:S08]  /*10c00*/  HMMA.16816.F32.BF16 R24, R152.reuse, R162, R24 ;  /* 0x000000a29818723c */ /* 0x040ff00000041818 */
[C---:B-1----:R-:W-:Y:S07]  /*10c10*/  HMMA.16816.F32.BF16 R28, R152.reuse, R4, R28 ;  /* 0x00000004981c723c */ /* 0x042fee000004181c */
[----:B------:R-:W-:Y:S01]  /*10c20*/  FADD.FTZ R5, R237, R234 ;  /* 0x000000eaed057221 */ /* 0x000fe20000010000 */
[C---:B------:R-:W-:Y:S04]  /*10c30*/  HMMA.16816.F32.BF16 R32, R152.reuse, R6, R32 ;  /* 0x000000069820723c */ /* 0x040fe80000041820 */
[----:B------:R-:W-:Y:S03]  /*10c40*/  FADD.FTZ R5, R232, R5 ;  /* 0x00000005e8057221 */ /* 0x000fe60000010000 */
[----:B------:R-:W-:Y:S01]  /*10c50*/  FADD.FTZ R7, R233, R230 ;  /* 0x000000e6e9077221 */ /* 0x000fe20000010000 */
[C---:B------:R-:W-:Y:S04]  /*10c60*/  HMMA.16816.F32.BF16 R36, R152.reuse, R164, R36 ;  /* 0x000000a49824723c */ /* 0x040fe80000041824 */
[----:B------:R-:W-:Y:S02]  /*10c70*/  FADD.FTZ R7, R228, R7 ;  /* 0x00000007e4077221 */ /* 0x000fe40000010000 */
[----:B------:R-:W-:Y:S02]  /*10c80*/  FADD.FTZ R236, R236, R5 ;  /* 0x00000005ecec7221 */ /* 0x000fe40000010000 */
        /* <DEDUP_REMOVED lines=9> */
[C---:B--2---:R-:W-:Y:S04]  /*10d20*/  HMMA.16816.F32.BF16 R52, R152.reuse, R8, R52 ;  /* 0x000000089834723c */ /* 0x044fe80000041834 */
[----:B------:R-:W-:Y:S04]  /*10d30*/  FADD.FTZ R229, R150, R151 ;  /* 0x0000009796e57221 */ /* 0x000fe80000010000 */
[C---:B------:R-:W-:Y:S08]  /*10d40*/  HMMA.16816.F32.BF16 R56, R152.reuse, R10, R56 ;  /* 0x0000000a9838723c */ /* 0x040ff00000041838 */
[C---:B------:R-:W-:Y:S08]  /*10d50*/  HMMA.16816.F32.BF16 R60, R152.reuse, R172, R60 ;  /* 0x000000ac983c723c */ /* 0x040ff0000004183c */
[C---:B------:R-:W-:Y:S08]  /*10d60*/  HMMA.16816.F32.BF16 R64, R152.reuse, R174, R64 ;  /* 0x000000ae9840723c */ /* 0x040ff00000041840 */
[C---:B------:R-:W-:Y:S08]  /*10d70*/  HMMA.16816.F32.BF16 R68, R152.reuse, R176, R68 ;  /* 0x000000b09844723c */ /* 0x040ff00000041844 */
[C---:B------:R-:W-:Y:S08]  /*10d80*/  HMMA.16816.F32.BF16 R72, R152.reuse, R178, R72 ;  /* 0x000000b29848723c */ /* 0x040ff00000041848 */
[C---:B------:R-:W-:Y:S08]  /*10d90*/  HMMA.16816.F32.BF16 R76, R152.reuse, R180, R76 ;  /* 0x000000b4984c723c */ /* 0x040ff0000004184c */
[C---:B------:R-:W-:Y:S08]  /*10da0*/  HMMA.16816.F32.BF16 R80, R152.reuse, R182, R80 ;  /* 0x000000b69850723c */ /* 0x040ff00000041850 */
[C---:B---3--:R-:W-:Y:S08]  /*10db0*/  HMMA.16816.F32.BF16 R84, R152.reuse, R12, R84 ;  /* 0x0000000c9854723c */ /* 0x048ff00000041854 */
[C---:B------:R-:W-:Y:S08]  /*10dc0*/  HMMA.16816.F32.BF16 R88, R152.reuse, R14, R88 ;  /* 0x0000000e9858723c */ /* 0x040ff00000041858 */
[C---:B------:R-:W-:Y:S08]  /*10dd0*/  HMMA.16816.F32.BF16 R92, R152.reuse, R184, R92 ;  /* 0x000000b8985c723c */ /* 0x040ff0000004185c */
[C---:B------:R-:W-:Y:S08]  /*10de0*/  HMMA.16816.F32.BF16 R96, R152.reuse, R186, R96 ;  /* 0x000000ba9860723c */ /* 0x040ff00000041860 */
[C---:B------:R-:W-:Y:S08]  /*10df0*/  HMMA.16816.F32.BF16 R100, R152.reuse, R188, R100 ;  /* 0x000000bc9864723c */ /* 0x040ff00000041864 */
[C---:B------:R-:W-:Y:S08]  /*10e00*/  HMMA.16816.F32.BF16 R104, R152.reuse, R190, R104 ;  /* 0x000000be9868723c */ /* 0x040ff00000041868 */
[C---:B------:R-:W-:Y:S08]  /*10e10*/  HMMA.16816.F32.BF16 R108, R152.reuse, R192, R108 ;  /* 0x000000c0986c723c */ /* 0x040ff0000004186c */
[C---:B------:R-:W-:Y:S08]  /*10e20*/  HMMA.16816.F32.BF16 R112, R152.reuse, R194, R112 ;  /* 0x000000c29870723c */ /* 0x040ff00000041870 */
[C---:B----4-:R-:W-:Y:S08]  /*10e30*/  HMMA.16816.F32.BF16 R116, R152.reuse, R16, R116 ;  /* 0x000000109874723c */ /* 0x050ff00000041874 */
[C---:B------:R-:W-:Y:S08]  /*10e40*/  HMMA.16816.F32.BF16 R120, R152.reuse, R18, R120 ;  /* 0x000000129878723c */ /* 0x040ff00000041878 */
[C---:B-----5:R-:W-:Y:S08]  /*10e50*/  HMMA.16816.F32.BF16 R124, R152.reuse, R156, R124 ;  /* 0x0000009c987c723c */ /* 0x060ff0000004187c */
[----:B------:R-:W-:Y:S01]  /*10e60*/  HMMA.16816.F32.BF16 R128, R152, R158, R128 ;  /* 0x0000009e9880723c */ /* 0x000fe20000041880 */
[----:B------:R-:W-:-:S07]  /*10e70*/  @P0 BRA `(.L_x_142) ;  /* 0xffffe0b000000947 */ /* 0x000fce000383ffff */
.L_x_141:
[----:B------:R-:W1:Y:S01]  /*10e80*/  SHFL.BFLY PT, R6, R231, 0x2, 0x1f ;  /* 0x0c401f00e7067f89 */ /* 0x000e6200000e0000 */
[----:B------:R-:W-:-:S02]  /*10e90*/  MOV R4, RZ ;  /* 0x000000ff00047202 */ /* 0x000fc40000000f00 */
[----:B------:R-:W-:Y:S01]  /*10ea0*/  MOV R2, RZ ;  /* 0x000000ff00027202 */ /* 0x000fe20000000f00 */
[----:B------:R-:W2:Y:S01]  /*10eb0*/  SHFL.BFLY PT, R0, R229, 0x2, 0x1f ;  /* 0x0c401f00e5007f89 */ /* 0x000ea200000e0000 */
[----:B------:R-:W-:Y:S02]  /*10ec0*/  MOV R8, 0xff800000 ;  /* 0xff80000000087802 */ /* 0x000fe40000000f00 */
[----:B------:R-:W-:Y:S01]  /*10ed0*/  PLOP3.LUT P2, PT, PT, PT, PT, 0x8, 0x0 ;  /* 0x000000000000781c */ /* 0x000fe20003f4e170 */
[----:B-1----:R-:W-:Y:S02]  /*10ee0*/  FADD.FTZ R6, R6, R231 ;  /* 0x000000e706067221 */ /* 0x002fe40000010000 */
[----:B--2---:R-:W-:-:S03]  /*10ef0*/  FADD.FTZ R7, R0, R229 ;  /* 0x000000e500077221 */ /* 0x004fc60000010000 */
[----:B------:R-:W1:Y:S04]  /*10f00*/  SHFL.BFLY PT, R5, R6, 0x1, 0x1f ;  /* 0x0c201f0006057f89 */ /* 0x000e6800000e0000 */
[----:B------:R-:W2:Y:S01]  /*10f10*/  SHFL.BFLY PT, R0, R7, 0x1, 0x1f ;  /* 0x0c201f0007007f89 */ /* 0x000ea200000e0000 */
[----:B-1----:R-:W-:Y:S01]  /*10f20*/  FADD.FTZ R5, R6, R5 ;  /* 0x0000000506057221 */ /* 0x002fe20000010000 */
[----:B------:R-:W-:Y:S01]  /*10f30*/  MOV R6, 0xff800000 ;  /* 0xff80000000067802 */ /* 0x000fe20000000f00 */
[----:B--2---:R-:W-:-:S03]  /*10f40*/  FADD.FTZ R0, R0, R7 ;  /* 0x0000000700007221 */ /* 0x004fc60000010000 */
[----:B------:R-:W-:Y:S02]  /*10f50*/  FSETP.NE.FTZ.AND P1, PT, R5, RZ, PT ;  /* 0x000000ff0500720b */ /* 0x000fe40003f35000 */
[----:B------:R-:W-:-:S11]  /*10f60*/  FSETP.NE.FTZ.AND P0, PT, R0, RZ, PT ;  /* 0x000000ff0000720b */ /* 0x000fd60003f15000 */
[----:B------:R-:W1:Y:S01]  /*10f70*/  @P1 MUFU.RCP R4, R5 ;  /* 0x0000000500041308 */ /* 0x000e620000001000 */
[----:B------:R-:W-:Y:S02]  /*10f80*/  @P1 MOV R10, 0x3f317218 ;  /* 0x3f317218000a1802 */ /* 0x000fe40000000f00 */
[----:B------:R-:W-:-:S03]  /*10f90*/  @P0 MOV R9, 0x3f317218 ;  /* 0x3f31721800090802 */ /* 0x000fc60000000f00 */
[----:B------:R-:W-:Y:S02]  /*10fa0*/  @P1 FMUL.FTZ R10, R10, c[0x0][0x2d0] ;  /* 0x0000b4000a0a1a20 */ /* 0x000fe40000410000 */
[----:B------:R-:W-:Y:S01]  /*10fb0*/  @P0 MUFU.RCP R2, R0 ;  /* 0x0000000000020308 */ /* 0x000fe20000001000 */
[----:B------:R-:W-:-:S07]  /*10fc0*/  @P0 FMUL.FTZ R9, R9, c[0x0][0x2d0] ;  /* 0x0000b40009090a20 */ /* 0x000fce0000410000 */
[----:B------:R-:W2:Y:S01]  /*10fd0*/  @P1 MUFU.LG2 R5, R5 ;  /* 0x0000000500051308 */ /* 0x000ea20000000c00 */
[C---:B-1----:R-:W-:Y:S02]  /*10fe0*/  FMUL.FTZ R144, R4.reuse, R144 ;  /* 0x0000009004907220 */ /* 0x042fe40000410000 */
[C---:B------:R-:W-:Y:S02]  /*10ff0*/  FMUL.FTZ R145, R4.reuse, R145 ;  /* 0x0000009104917220 */ /* 0x040fe40000410000 */
[C---:B------:R-:W-:Y:S02]  /*11000*/  FMUL.FTZ R140, R4.reuse, R140 ;  /* 0x0000008c048c7220 */ /* 0x040fe40000410000 */
[C---:B------:R-:W-:Y:S01]  /*11010*/  FMUL.FTZ R141, R4.reuse, R141 ;  /* 0x0000008d048d7220 */ /* 0x040fe20000410000 */
[----:B------:R-:W1:Y:S01]  /*11020*/  @P0 MUFU.LG2 R0, R0 ;  /* 0x0000000000000308 */ /* 0x000e620000000c00 */
[C---:B------:R-:W-:Y:S02]  /*11030*/  FMUL.FTZ R136, R4.reuse, R136 ;  /* 0x0000008804887220 */ /* 0x040fe40000410000 */
[----:B------:R-:W-:-:S02]  /*11040*/  FMUL.FTZ R137, R4, R137 ;  /* 0x0000008904897220 */ /* 0x000fc40000410000 */
[C---:B------:R-:W-:Y:S02]  /*11050*/  FMUL.FTZ R132, R4.reuse, R132 ;  /* 0x0000008404847220 */ /* 0x040fe40000410000 */
[C---:B------:R-:W-:Y:S02]  /*11060*/  FMUL.FTZ R133, R4.reuse, R133 ;  /* 0x0000008504857220 */ /* 0x040fe40000410000 */
[----:B--2---:R-:W-:Y:S02]  /*11070*/  @P1 FMUL.FTZ R5, R5, 0.69314718246459960938 ;  /* 0x3f31721805051820 */ /* 0x004fe40000410000 */
[C---:B------:R-:W-:Y:S02]  /*11080*/  FMUL.FTZ R20, R4.reuse, R20 ;  /* 0x0000001404147220 */ /* 0x040fe40000410000 */
[C---:B------:R-:W-:Y:S02]  /*11090*/  FMUL.FTZ R21, R4.reuse, R21 ;  /* 0x0000001504157220 */ /* 0x040fe40000410000 */
[----:B------:R-:W-:-:S02]  /*110a0*/  FMUL.FTZ R24, R4, R24 ;  /* 0x0000001804187220 */ /* 0x000fc40000410000 */
[----:B-1----:R-:W-:Y:S02]  /*110b0*/  @P0 FMUL.FTZ R0, R0, 0.69314718246459960938 ;  /* 0x3f31721800000820 */ /* 0x002fe40000410000 */
        /* <DEDUP_REMOVED lines=116> */
[----:B------:R-:W-:Y:S02]  /*11800*/  FMUL.FTZ R131, R2, R131 ;  /* 0x0000008302837220 */ /* 0x000fe40000410000 */
[----:B------:R-:W-:Y:S02]  /*11810*/  @P1 FFMA.FTZ R6, R10, R148, R5 ;  /* 0x000000940a061223 */ /* 0x000fe40000010005 */
[----:B------:R-:W-:-:S02]  /*11820*/  @P0 FFMA.FTZ R8, R9, R3, R0 ;  /* 0x0000000309080223 */ /* 0x000fc40000010000 */
.L_x_81:
[----:B------:R-:W-:Y:S02]  /*11830*/  USHF.R.S32.HI UR8, URZ, 0x1f, UR13 ;  /* 0x0000001f3f087899 */ /* 0x000fe4000801140d */
[----:B------:R-:W-:Y:S01]  /*11840*/  ULDC.64 UR10, c[0x0][0x118] ;  /* 0x00004600000a7ab9 */ /* 0x000fe20000000a00 */
        /* <DEDUP_REMOVED lines=22> */
[----:B------:R-:W-:Y:S02]  /*119b0*/  LEA.HI R2, R3, R0, RZ, 0x2 ;  /* 0x0000000003027211 */ /* 0x000fe400078f10ff */
[----:B------:R-:W-:Y:S02]  /*119c0*/  F2FP.BF16.PACK_AB R28, R29, R28 ;  /* 0x0000001c1d1c723e */ /* 0x000fe400000010ff */
[----:B------:R-:W-:-:S02]  /*119d0*/  SHF.R.S32.HI R10, RZ, 0x2, R2 ;  /* 0x00000002ff0a7819 */ /* 0x000fc40000011402 */
[----:B------:R-:W-:Y:S02]  /*119e0*/  SHF.R.S32.HI R5, RZ, 0x1f, R2 ;  /* 0x0000001fff057819 */ /* 0x000fe40000011402 */
[----:B------:R-:W-:Y:S02]  /*119f0*/  LOP3.LUT R7, R2, 0xfffffffc, RZ, 0xc0, !PT ;  /* 0xfffffffc02077812 */ /* 0x000fe400078ec0ff */
[----:B------:R-:W-:Y:S02]  /*11a00*/  LEA.HI R5, R5, R10, RZ, 0x3 ;  /* 0x0000000a05057211 */ /* 0x000fe400078f18ff */
[----:B------:R-:W-:Y:S01]  /*11a10*/  F2FP.BF16.PACK_AB R30, R31, R30 ;  /* 0x0000001e1f1e723e */ /* 0x000fe200000010ff */
[----:B------:R-:W-:Y:S01]  /*11a20*/  IMAD.IADD R7, R0, 0x1, -R7 ;  /* 0x0000000100077824 */ /* 0x000fe200078e0a07 */
[----:B------:R-:W-:Y:S02]  /*11a30*/  LOP3.LUT R5, R5, 0xfffffff8, RZ, 0xc0, !PT ;  /* 0xfffffff805057812 */ /* 0x000fe400078ec0ff */
[----:B------:R-:W-:-:S02]  /*11a40*/  F2FP.BF16.PACK_AB R32, R33, R32 ;  /* 0x000000202120723e */ /* 0x000fc400000010ff */
[----:B------:R-:W-:Y:S01]  /*11a50*/  F2FP.BF16.PACK_AB R34, R35, R34 ;  /* 0x000000222322723e */ /* 0x000fe200000010ff */
[----:B------:R-:W-:Y:S01]  /*11a60*/  IMAD.IADD R10, R10, 0x1, -R5 ;  /* 0x000000010a0a7824 */ /* 0x000fe200078e0a05 */
[----:B------:R-:W-:Y:S02]  /*11a70*/  LEA.HI R5, R3, R0, RZ, 0x5 ;  /* 0x0000000003057211 */ /* 0x000fe400078f28ff */
[----:B------:R-:W-:Y:S01]  /*11a80*/  F2FP.BF16.PACK_AB R36, R37, R36 ;  /* 0x000000242524723e */ /* 0x000fe200000010ff */
[C---:B------:R-:W-:Y:S01]  /*11a90*/  IMAD.SHL.U32 R9, R10.reuse, 0x40, RZ ;  /* 0x000000400a097824 */ /* 0x040fe200078e00ff */
[----:B------:R-:W-:Y:S02]  /*11aa0*/  SHF.R.S32.HI R2, RZ, 0x5, R5 ;  /* 0x00000005ff027819 */ /* 0x000fe40000011405 */
[----:B------:R-:W-:Y:S02]  /*11ab0*/  LOP3.LUT R12, R10, 0x1, RZ, 0xc0, !PT ;  /* 0x000000010a0c7812 */ /* 0x000fe400078ec0ff */
        /* <DEDUP_REMOVED lines=13> */
[C---:B------:R-:W-:Y:S01]  /*11b90*/  IMAD.IADD R13, R11.reuse, 0x1, R10 ;  /* 0x000000010b0d7824 */ /* 0x040fe200078e020a */
[C---:B------:R-:W-:Y:S02]  /*11ba0*/  IADD3 R12, R11.reuse, 0x80, RZ ;  /* 0x000000800b0c7810 */ /* 0x040fe40007ffe0ff */
[----:B------:R-:W-:Y:S02]  /*11bb0*/  IADD3 R9, R11, 0x70, RZ ;  /* 0x000000700b097810 */ /* 0x000fe40007ffe0ff */
[----:B------:R-:W-:Y:S01]  /*11bc0*/  @P0 IADD3 R9, R12, 0x10, RZ ;  /* 0x000000100c090810 */ /* 0x000fe20007ffe0ff */
[----:B------:R-:W-:Y:S01]  /*11bd0*/  IMAD.MOV.U32 R12, RZ, RZ, 0x40 ;  /* 0x00000040ff0c7424 */ /* 0x000fe200078e00ff */
[----:B------:R-:W-:Y:S02]  /*11be0*/  F2FP.BF16.PACK_AB R44, R45, R44 ;  /* 0x0000002c2d2c723e */ /* 0x000fe400000010ff */
[----:B------:R-:W-:Y:S01]  /*11bf0*/  F2FP.BF16.PACK_AB R46, R47, R46 ;  /* 0x0000002e2f2e723e */ /* 0x000fe200000010ff */
[----:B------:R-:W-:Y:S01]  /*11c00*/  IMAD.IADD R15, R10, 0x1, R9 ;  /* 0x000000010a0f7824 */ /* 0x000fe200078e0209 */
[----:B------:R-:W-:Y:S01]  /*11c10*/  SEL R12, R12, 0xffffffc0, !P2 ;  /* 0xffffffc00c0c7807 */ /* 0x000fe20005000000 */
[----:B------:R-:W-:Y:S01]  /*11c20*/  IMAD.U32 R10, RZ, RZ, UR4 ;  /* 0x00000004ff0a7e24 */ /* 0x000fe2000f8e00ff */
[----:B------:R-:W-:-:S02]  /*11c30*/  F2FP.BF16.PACK_AB R48, R49, R48 ;  /* 0x000000303130723e */ /* 0x000fc400000010ff */
[----:B------:R-:W-:Y:S01]  /*11c40*/  F2FP.BF16.PACK_AB R50, R51, R50 ;  /* 0x000000323332723e */ /* 0x000fe200000010ff */
[--C-:B------:R-:W-:Y:S01]  /*11c50*/  IMAD.IADD R17, R11, 0x1, R12.reuse ;  /* 0x000000010b117824 */ /* 0x100fe200078e020c */
[----:B------:R-:W-:Y:S01]  /*11c60*/  F2FP.BF16.PACK_AB R52, R53, R52 ;  /* 0x000000343534723e */ /* 0x000fe200000010ff */
[C---:B------:R-:W-:Y:S01]  /*11c70*/  IMAD.IADD R19, R12.reuse, 0x1, R9 ;  /* 0x000000010c137824 */ /* 0x040fe200078e0209 */
[----:B------:R-:W-:Y:S01]  /*11c80*/  F2FP.BF16.PACK_AB R54, R55, R54 ;  /* 0x000000363736723e */ /* 0x000fe200000010ff */
[----:B------:R-:W-:Y:S01]  /*11c90*/  IMAD.IADD R21, R12, 0x1, R13 ;  /* 0x000000010c157824 */ /* 0x000fe200078e020d */
[----:B------:R-:W-:Y:S01]  /*11ca0*/  STS [R11+0x80], R144 ;  /* 0x000080900b007388 */ /* 0x000fe20000000800 */
[----:B------:R-:W-:Y:S01]  /*11cb0*/  IMAD.IADD R23, R15, 0x1, R12 ;  /* 0x000000010f177824 */ /* 0x000fe200078e020c */
[----:B------:R-:W-:Y:S02]  /*11cc0*/  F2FP.BF16.PACK_AB R56, R57, R56 ;  /* 0x000000383938723e */ /* 0x000fe400000010ff */
[----:B------:R-:W-:Y:S01]  /*11cd0*/  STS [R11+0x480], R146 ;  /* 0x000480920b007388 */ /* 0x000fe20000000800 */
[----:B------:R-:W-:-:S02]  /*11ce0*/  F2FP.BF16.PACK_AB R58, R59, R58 ;  /* 0x0000003a3b3a723e */ /* 0x000fc400000010ff */
[----:B------:R-:W-:Y:S01]  /*11cf0*/  F2FP.BF16.PACK_AB R60, R61, R60 ;  /* 0x0000003c3d3c723e */ /* 0x000fe200000010ff */
[----:B------:R-:W-:Y:S01]  /*11d00*/  STS [R9], R140 ;  /* 0x0000008c09007388 */ /* 0x000fe20000000800 */
[----:B------:R-:W-:Y:S02]  /*11d10*/  F2FP.BF16.PACK_AB R62, R63, R62 ;  /* 0x0000003e3f3e723e */ /* 0x000fe400000010ff */
[----:B------:R-:W-:Y:S01]  /*11d20*/  F2FP.BF16.PACK_AB R64, R65, R64 ;  /* 0x000000404140723e */ /* 0x000fe200000010ff */
[----:B------:R-:W-:Y:S01]  /*11d30*/  STS [R9+0x400], R142 ;  /* 0x0004008e09007388 */ /* 0x000fe20000000800 */
[----:B------:R-:W-:Y:S02]  /*11d40*/  F2FP.BF16.PACK_AB R68, R69, R68 ;  /* 0x000000444544723e */ /* 0x000fe400000010ff */
[----:B------:R-:W-:Y:S01]  /*11d50*/  F2FP.BF16.PACK_AB R70, R71, R70 ;  /* 0x000000464746723e */ /* 0x000fe200000010ff */
[----:B------:R-:W-:Y:S01]  /*11d60*/  STS [R13+0x80], R136 ;  /* 0x000080880d007388 */ /* 0x000fe20000000800 */
[----:B------:R-:W-:-:S02]  /*11d70*/  F2FP.BF16.PACK_AB R72, R73, R72 ;  /* 0x000000484948723e */ /* 0x000fc400000010ff */
[----:B------:R-:W-:Y:S01]  /*11d80*/  F2FP.BF16.PACK_AB R74, R75, R74 ;  /* 0x0000004a4b4a723e */ /* 0x000fe200000010ff */
[----:B------:R-:W-:Y:S01]  /*11d90*/  STS [R13+0x480], R138 ;  /* 0x0004808a0d007388 */ /* 0x000fe20000000800 */
[----:B------:R-:W-:Y:S02]  /*11da0*/  F2FP.BF16.PACK_AB R76, R77, R76 ;  /* 0x0000004c4d4c723e */ /* 0x000fe400000010ff */
[----:B------:R-:W-:Y:S01]  /*11db0*/  F2FP.BF16.PACK_AB R78, R79, R78 ;  /* 0x0000004e4f4e723e */ /* 0x000fe200000010ff */
[----:B------:R-:W-:Y:S01]  /*11dc0*/  STS [R15], R132 ;  /* 0x000000840f007388 */ /* 0x000fe20000000800 */
        /* <DEDUP_REMOVED lines=71> */
[----:B------:R3:W-:Y:S04]  /*12240*/  STS [R9+0xc400], R106 ;  /* 0x00c4006a09007388 */ /* 0x0007e80000000800 */
[----:B------:R-:W-:Y:S04]  /*12250*/  STS [R13+0xc080], R108 ;  /* 0x00c0806c0d007388 */ /* 0x000fe80000000800 */
[----:B------:R4:W-:Y:S04]  /*12260*/  STS [R13+0xc480], R110 ;  /* 0x00c4806e0d007388 */ /* 0x0009e80000000800 */
[----:B------:R2:W-:Y:S04]  /*12270*/  STS [R15+0xc000], R112 ;  /* 0x00c000700f007388 */ /* 0x0005e80000000800 */
[----:B------:R2:W-:Y:S01]  /*12280*/  STS [R15+0xc400], R114 ;  /* 0x00c400720f007388 */ /* 0x0005e20000000800 */
[----:B-1----:R-:W-:Y:S01]  /*12290*/  IMAD.U32 R11, RZ, RZ, UR5 ;  /* 0x00000005ff0b7e24 */ /* 0x002fe2000f8e00ff */
[----:B------:R-:W-:-:S02]  /*122a0*/  ULDC.64 UR4, c[0x0][0x508] ;  /* 0x0001420000047ab9 */ /* 0x000fc40000000a00 */
[----:B------:R2:W-:Y:S04]  /*122b0*/  STS [R17+0xc080], R116 ;  /* 0x00c0807411007388 */ /* 0x0005e80000000800 */
[----:B------:R2:W-:Y:S04]  /*122c0*/  STS [R17+0xc480], R118 ;  /* 0x00c4807611007388 */ /* 0x0005e80000000800 */
[----:B------:R2:W-:Y:S04]  /*122d0*/  STS [R19+0xc000], R120 ;  /* 0x00c0007813007388 */ /* 0x0005e80000000800 */
[----:B------:R2:W-:Y:S04]  /*122e0*/  STS [R19+0xc400], R122 ;  /* 0x00c4007a13007388 */ /* 0x0005e80000000800 */
[----:B------:R2:W-:Y:S04]  /*122f0*/  STS [R21+0xc080], R124 ;  /* 0x00c0807c15007388 */ /* 0x0005e80000000800 */
[----:B------:R2:W-:Y:S04]  /*12300*/  STS [R21+0xc480], R126 ;  /* 0x00c4807e15007388 */ /* 0x0005e80000000800 */
[----:B------:R2:W-:Y:S04]  /*12310*/  STS [R23+0xc000], R128 ;  /* 0x00c0008017007388 */ /* 0x0005e80000000800 */
[----:B------:R2:W-:Y:S04]  /*12320*/  STS [R23+0xc400], R130 ;  /* 0x00c4008217007388 */ /* 0x0005e80000000800 */
[----:B------:R-:W-:Y:S01]  /*12330*/  BAR.SYNC.DEFER_BLOCKING 0x1, 0x100 ;  /* 0x0044000000007b1d */ /* 0x000fe20000010000 */
[----:B------:R-:W-:-:S04]  /*12340*/  UISETP.NE.U32.AND UP0, UPT, URZ, UR4, UPT ;  /* 0x000000043f00728c */ /* 0x000fc8000bf05070 */
[----:B------:R-:W-:Y:S01]  /*12350*/  UISETP.NE.AND.EX UP0, UPT, URZ, UR5, UPT, UP0 ;  /* 0x000000053f00728c */ /* 0x000fe2000bf05300 */
[----:B---3--:R-:W3:Y:S02]  /*12360*/  @P0 LDG.E R9, [R10.64] ;  /* 0x0000000a0a090981 */ /* 0x008ee4000c1e1900 */
[----:B------:R-:W-:-:S03]  /*12370*/  ULDC.64 UR4, c[0x0][0x508] ;  /* 0x0001420000047ab9 */ /* 0x000fc60000000a00 */
[----:B------:R-:W-:-:S05]  /*12380*/  PLOP3.LUT P1, PT, PT, PT, UP0, 0x80, 0x0 ;  /* 0x000000000000781c */ /* 0x000fca0003f2f008 */
[----:B------:R-:W-:Y:S01]  /*12390*/  @UP0 UIMAD.WIDE UR4, UR20, UR6, UR4 ;  /* 0x00000006140402a5 */ /* 0x000fe2000f8e0204 */
[----:B------:R-:W-:-:S05]  /*123a0*/  IMAD.MOV.U32 R4, RZ, RZ, c[0x0][0x388] ;  /* 0x0000e200ff047624 */ /* 0x000fca00078e00ff */
[----:B------:R-:W-:Y:S02]  /*123b0*/  IMAD.U32 R12, RZ, RZ, UR4 ;  /* 0x00000004ff0c7e24 */ /* 0x000fe4000f8e00ff */
[----:B----4-:R-:W-:-:S05]  /*123c0*/  IMAD.U32 R13, RZ, RZ, UR5 ;  /* 0x00000005ff0d7e24 */ /* 0x010fca000f8e00ff */
[----:B------:R2:W5:Y:S01]  /*123d0*/  @P1 LDG.E R4, [R12.64] ;  /* 0x0000000a0c041981 */ /* 0x000562000c1e1900 */
[----:B------:R-:W-:Y:S02]  /*123e0*/  UMOV UR22, URZ ;  /* 0x0000003f00167c82 */ /* 0x000fe40008000000 */
[----:B------:R-:W-:Y:S01]  /*123f0*/  UMOV UR23, URZ ;  /* 0x0000003f00177c82 */ /* 0x000fe20008000000 */
[----:B---3--:R-:W1:Y:S02]  /*12400*/  @P0 R2UR UR5, R9 ;  /* 0x00000000090503c2 */ /* 0x008e6400000e0000 */
[----:B-1----:R-:W-:Y:S02]  /*12410*/  @UP1 USHF.R.S32.HI UR4, URZ, 0x1f, UR5 ;  /* 0x0000001f3f041899 */ /* 0x002fe40008011405 */
[----:B------:R-:W-:-:S05]  /*12420*/  @UP1 UMOV UR22, UR5 ;  /* 0x0000000500161c82 */ /* 0x000fca0008000000 */
[----:B------:R-:W-:Y:S01]  /*12430*/  @UP1 UMOV UR23, UR4 ;  /* 0x0000000400171c82 */ /* 0x000fe20008000000 */
[----:B------:R-:W-:Y:S05]  /*12440*/  @P1 BRA `(.L_x_146) ;  /* 0x0000004000001947 */ /* 0x000fea0003800000 */
[----:B--2---:R-:W-:Y:S05]  /*12450*/  @!P0 BRA `(.L_x_146) ;  /* 0x0000003000008947 */ /* 0x004fea0003800000 */
[----:B-----5:R-:W2:Y:S04]  /*12460*/  LDG.E R4, [R10.64] ;  /* 0x0000000a0a047981 */ /* 0x020ea8000c1e1900 */
[----:B------:R-:W2:Y:S02]  /*12470*/  LDG.E R9, [R10.64+0x4] ;  /* 0x0000040a0a097981 */ /* 0x000ea4000c1e1900 */
[----:B--2---:R-:W-:Y:S02]  /*12480*/  IADD3 R4, -R4, R9, RZ ;  /* 0x0000000904047210 */ /* 0x004fe40007ffe1ff */
.L_x_146:
[----:B--2---:R-:W-:Y:S01]  /*12490*/  SHF.R.S32.HI R11, RZ, 0x1f, R2 ;  /* 0x0000001fff0b7819 */ /* 0x004fe20000011402 */
[----:B------:R-:W1:Y:S01]  /*124a0*/  S2R R73, SR_CTAID.X ;  /* 0x0000000000497919 */ /* 0x000e620000002500 */
[----:B------:R-:W-:Y:S01]  /*124b0*/  LOP3.LUT R5, R5, 0xffffffe0, RZ, 0xc0, !PT ;  /* 0xffffffe005057812 */ /* 0x000fe200078ec0ff */
[----:B------:R-:W-:Y:S01]  /*124c0*/  IMAD.MOV.U32 R9, RZ, RZ, c[0x0][0x4e8] ;  /* 0x00013a00ff097624 */ /* 0x000fe200078e00ff */
[----:B------:R-:W-:Y:S01]  /*124d0*/  LEA.HI R11, R11, R2, RZ, 0x3 ;  /* 0x000000020b0b7211 */ /* 0x000fe200078f18ff */
[----:B------:R-:W-:Y:S01]  /*124e0*/  ULDC.64 UR6, c[0x0][0x490] ;  /* 0x0001240000067ab9 */ /* 0x000fe20000000a00 */
[-C--:B------:R-:W-:Y:S01]  /*124f0*/  LEA.HI R16, R3, R0.reuse, RZ, 0x3 ;  /* 0x0000000003107211 */ /* 0x080fe200078f18ff */
[----:B------:R-:W-:Y:S01]  /*12500*/  IMAD.IADD R5, R0, 0x1, -R5 ;  /* 0x0000000100057824 */ /* 0x000fe200078e0a05 */
[----:B------:R-:W-:Y:S01]  /*12510*/  LOP3.LUT R11, R11, 0xffffff8, RZ, 0xc0, !PT ;  /* 0x0ffffff80b0b7812 */ /* 0x000fe200078ec0ff */
[----:B------:R-:W-:Y:S01]  /*12520*/  USHF.R.S32.HI UR12, URZ, 0x1f, UR20 ;  /* 0x0000001f3f0c7899 */ /* 0x000fe20008011414 */
[----:B------:R-:W-:Y:S01]  /*12530*/  ISETP.NE.AND P1, PT, R9, 0x1, PT ;  /* 0x000000010900780c */ /* 0x000fe20003f25270 */
[----:B------:R-:W-:Y:S01]  /*12540*/  UIMAD UR9, UR8, UR6, URZ ;  /* 0x00000006080972a4 */ /* 0x000fe2000f8e023f */
[----:B------:R-:W-:Y:S01]  /*12550*/  LEA.HI R9, R7, R7, RZ, 0x1 ;  /* 0x0000000707097211 */ /* 0x000fe200078f08ff */
[----:B------:R-:W-:Y:S01]  /*12560*/  IMAD.IADD R11, R2, 0x1, -R11 ;  /* 0x00000001020b7824 */ /* 0x000fe200078e0a0b */
[----:B------:R-:W-:Y:S01]  /*12570*/  SHF.R.S32.HI R2, RZ, 0x1f, R5 ;  /* 0x0000001fff027819 */ /* 0x000fe20000011405 */
[----:B------:R-:W-:Y:S01]  /*12580*/  UMOV UR14, UR22 ;  /* 0x00000016000e7c82 */ /* 0x000fe20008000000 */
[----:B------:R-:W-:Y:S01]  /*12590*/  LOP3.LUT R10, R9, 0x1ffffffe, RZ, 0xc0, !PT ;  /* 0x1ffffffe090a7812 */ /* 0x000fe200078ec0ff */
[----:B------:R-:W-:Y:S01]  /*125a0*/  UMOV UR15, UR23 ;  /* 0x00000017000f7c82 */ /* 0x000fe20008000000 */
[----:B------:R-:W-:Y:S01]  /*125b0*/  LEA.HI R2, R2, R5, RZ, 0x2 ;  /* 0x0000000502027211 */ /* 0x000fe200078f10ff */
[----:B------:R-:W-:Y:S01]  /*125c0*/  USEL UR12, UR12, URZ, !UP1 ;  /* 0x0000003f0c0c7287 */ /* 0x000fe2000c800000 */
[----:B------:R-:W-:Y:S01]  /*125d0*/  LOP3.LUT P2, RZ, R5, 0x3, RZ, 0xc0, !PT ;  /* 0x0000000305ff7812 */ /* 0x000fe2000784c0ff */
[----:B------:R-:W-:Y:S01]  /*125e0*/  IMAD.IADD R7, R7, 0x1, -R10 ;  /* 0x0000000107077824 */ /* 0x000fe200078e0a0a */
[----:B------:R-:W-:Y:S01]  /*125f0*/  SHF.R.S32.HI R2, RZ, 0x2, R2 ;  /* 0x00000002ff027819 */ /* 0x000fe20000011402 */
[----:B------:R-:W-:Y:S01]  /*12600*/  UIMAD.WIDE.U32 UR14, UR13, UR6, UR14 ;  /* 0x000000060d0e72a5 */ /* 0x000fe2000f8e000e */
[----:B------:R-:W-:Y:S01]  /*12610*/  LEA.HI R3, R3, R0, RZ, 0x6 ;  /* 0x0000000003037211 */ /* 0x000fe200078f30ff */
[----:B------:R-:W-:Y:S01]  /*12620*/  UIMAD UR9, UR13, UR7, UR9 ;  /* 0x000000070d0972a4 */ /* 0x000fe2000f8e0209 */
[----:B------:R-:W-:Y:S01]  /*12630*/  BSSY B0, `(.L_x_147) ;  /* 0x0000083000007945 */ /* 0x000fe20003800000 */
[----:B------:R-:W-:Y:S01]  /*12640*/  IMAD R2, R11, 0x10, R2 ;  /* 0x000000100b027824 */ /* 0x000fe200078e0202 */
[----:B------:R-:W-:-:S02]  /*12650*/  ULDC.64 UR6, c[0x0][0x498] ;  /* 0x0001260000067ab9 */ /* 0x000fc40000000a00 */
[----:B------:R-:W-:Y:S01]  /*12660*/  USEL UR20, UR20, URZ, !UP1 ;  /* 0x0000003f14147287 */ /* 0x000fe2000c800000 */
[----:B------:R-:W-:Y:S01]  /*12670*/  IMAD R10, R7, 0x8, R2 ;  /* 0x00000008070a7824 */ /* 0x000fe200078e0202 */
[----:B------:R-:W-:Y:S02]  /*12680*/  UIMAD UR17, UR12, UR6, URZ ;  /* 0x000000060c1172a4 */ /* 0x000fe4000f8e023f */
[----:B------:R-:W-:Y:S02]  /*12690*/  UIADD3 UR15, UR15, UR9, URZ ;  /* 0x000000090f0f7290 */ /* 0x000fe4000fffe03f */
[----:B-1----:R-:W-:Y:S01]  /*126a0*/  LEA R7, R73, R10, 0x7 ;  /* 0x0000000a49077211 */ /* 0x002fe200078e38ff */
[----:B------:R-:W-:Y:S02]  /*126b0*/  UIMAD UR7, UR20, UR7, UR17 ;  /* 0x00000007140772a4 */ /* 0x000fe4000f8e0211 */
[----:B------:R-:W-:Y:S02]  /*126c0*/  UIMAD.WIDE.U32 UR14, UR20, UR6, UR14 ;  /* 0x00000006140e72a5 */ /* 0x000fe4000f8e000e */
[----:B------:R-:W-:Y:S01]  /*126d0*/  @P1 IMAD.HI.U32 R5, R7, c[0x0][0x4ec], RZ ;  /* 0x00013b0007051a27 */ /* 0x000fe200078e00ff */
[----:B------:R-:W-:-:S02]  /*126e0*/  ULDC.64 UR4, c[0x0][0x3a0] ;  /* 0x0000e80000047ab9 */ /* 0x000fc40000000a00 */
[----:B------:R-:W-:Y:S01]  /*126f0*/  UIMAD UR16, UR23, UR4, URZ ;  /* 0x00000004171072a4 */ /* 0x000fe2000f8e023f */
[----:B------:R-:W-:Y:S01]  /*12700*/  IMAD.MOV.U32 R12, RZ, RZ, R7 ;  /* 0x000000ffff0c7224 */ /* 0x000fe200078e0007 */
[----:B------:R-:W-:Y:S01]  /*12710*/  @P1 SHF.R.U32.HI R12, RZ, c[0x0][0x4f0], R5 ;  /* 0x00013c00ff0c1a19 */ /* 0x000fe20000011605 */
[----:B------:R-:W-:Y:S01]  /*12720*/  UIMAD.WIDE.U32 UR18, UR22, UR4, URZ ;  /* 0x00000004161272a5 */ /* 0x000fe2000f8e003f */
[----:B------:R-:W-:Y:S01]  /*12730*/  LOP3.LUT R5, R16, 0xfffffff8, RZ, 0xc0, !PT ;  /* 0xfffffff810057812 */ /* 0x000fe200078ec0ff */
[----:B------:R-:W-:Y:S01]  /*12740*/  UIMAD UR16, UR22, UR5, UR16 ;  /* 0x00000005161072a4 */ /* 0x000fe2000f8e0210 */
[----:B------:R-:W-:Y:S01]  /*12750*/  SHF.R.S32.HI R16, RZ, 0x3, R16 ;  /* 0x00000003ff107819 */ /* 0x000fe20000011410 */
[--C-:B------:R-:W-:Y:S01]  /*12760*/  IMAD.MOV R10, RZ, RZ, -R12.reuse ;  /* 0x000000ffff0a7224 */ /* 0x100fe200078e0a0c */
[----:B------:R-:W-:Y:S01]  /*12770*/  ULDC.64 UR4, c[0x0][0x3e8] ;  /* 0x0000fa0000047ab9 */ /* 0x000fe20000000a00 */
[----:B------:R-:W-:Y:S01]  /*12780*/  IMAD.IADD R5, R0, 0x1, -R5 ;  /* 0x0000000100057824 */ /* 0x000fe200078e0a05 */
[----:B------:R-:W-:Y:S01]  /*12790*/  UIMAD UR8, UR8, UR4, URZ ;  /* 0x00000004080872a4 */ /* 0x000fe2000f8e023f */
[----:B------:R-:W-:Y:S01]  /*127a0*/  IMAD R10, R10, c[0x0][0x4e8], R7 ;  /* 0x00013a000a0a7a24 */ /* 0x000fe200078e0207 */
[----:B------:R-:W-:Y:S01]  /*127b0*/  SHF.R.S32.HI R7, RZ, 0x1f, R12 ;  /* 0x0000001fff077819 */ /* 0x000fe2000001140c */
[----:B------:R-:W-:Y:S01]  /*127c0*/  IMAD.U32 R0, RZ, RZ, UR7 ;  /* 0x00000007ff007e24 */ /* 0x000fe2000f8e00ff */
[----:B------:R-:W-:Y:S01]  /*127d0*/  IADD3 R12, P0, R12, UR14, RZ ;  /* 0x0000000e0c0c7c10 */ /* 0x000fe2000ff1e0ff */
[----:B------:R-:W-:Y:S01]  /*127e0*/  IMAD.SHL.U32 R17, R16, 0x40, RZ ;  /* 0x0000004010117824 */ /* 0x000fe200078e00ff */
[----:B------:R-:W-:Y:S01]  /*127f0*/  SHF.R.S32.HI R15, RZ, 0x1f, R10 ;  /* 0x0000001fff0f7819 */ /* 0x000fe2000001140a */
[----:B------:R-:W-:Y:S01]  /*12800*/  UIADD3 UR19, UR19, UR16, URZ ;  /* 0x0000001013137290 */ /* 0x000fe2000fffe03f */
[----:B------:R-:W-:Y:S01]  /*12810*/  IADD3.X R13, R7, UR15, R0, P0, !PT ;  /* 0x0000000f070d7c10 */ /* 0x000fe200087fe400 */
[----:B------:R-:W-:Y:S01]  /*12820*/  UIMAD UR5, UR13, UR5, UR8 ;  /* 0x000000050d0572a4 */ /* 0x000fe2000f8e0208 */
[----:B------:R-:W-:Y:S01]  /*12830*/  LEA R0, R5, R16, 0x5 ;  /* 0x0000001005007211 */ /* 0x000fe200078e28ff */
[----:B------:R-:W-:Y:S01]  /*12840*/  IMAD R15, R15, c[0x0][0x488], RZ ;  /* 0x000122000f0f7a24 */ /* 0x000fe200078e02ff */
[----:B------:R-:W-:Y:S01]  /*12850*/  LOP3.LUT R17, R17, 0x1c0, RZ, 0xc0, !PT ;  /* 0x000001c011117812 */ /* 0x000fe200078ec0ff */
[----:B------:R-:W-:Y:S01]  /*12860*/  IMAD.WIDE.U32 R12, R10, c[0x0][0x488], R12 ;  /* 0x000122000a0c7a25 */ /* 0x000fe200078e000c */
[----:B------:R-:W-:-:S02]  /*12870*/  UIMAD.WIDE.U32 UR18, UR13, UR4, UR18 ;  /* 0x000000040d1272a5 */ /* 0x000fc4000f8e0012 */
[----:B------:R-:W-:Y:S01]  /*12880*/  ULDC.64 UR6, c[0x0][0x3f0] ;  /* 0x0000fc0000067ab9 */ /* 0x000fe20000000a00 */
[----:B------:R-:W-:Y:S01]  /*12890*/  IMAD R9, R73, 0x80, R0 ;  /* 0x0000008049097824 */ /* 0x000fe200078e0200 */
[----:B------:R-:W-:Y:S01]  /*128a0*/  UIMAD UR12, UR12, UR6, URZ ;  /* 0x000000060c0c72a4 */ /* 0x000fe2000f8e023f */
[----:B------:R-:W-:Y:S01]  /*128b0*/  IMAD.SHL.U32 R0, R5, 0x8, RZ ;  /* 0x0000000805007824 */ /* 0x000fe200078e00ff */
[----:B------:R-:W-:Y:S01]  /*128c0*/  SHF.R.U32.HI R5, RZ, 0x3, R17 ;  /* 0x00000003ff057819 */ /* 0x000fe20000011611 */
[----:B------:R-:W-:Y:S01]  /*128d0*/  IMAD R15, R10, c[0x0][0x48c], R15 ;  /* 0x000123000a0f7a24 */ /* 0x000fe200078e020f */
[----:B------:R-:W-:Y:S01]  /*128e0*/  UIADD3 UR19, UR19, UR5, URZ ;  /* 0x0000000513137290 */ /* 0x000fe2000fffe03f */
[----:B------:R-:W-:Y:S01]  /*128f0*/  @P1 IMAD.HI.U32 R11, R9, c[0x0][0x4ec], RZ ;  /* 0x00013b00090b1a27 */ /* 0x000fe200078e00ff */
[----:B------:R-:W-:Y:S01]  /*12900*/  LOP3.LUT R10, R17, 0x38, R0, 0xf8, !PT ;  /* 0x00000038110a7812 */ /* 0x000fe200078ef800 */
[----:B------:R-:W-:Y:S01]  /*12910*/  UIMAD UR7, UR20, UR7, UR12 ;  /* 0x00000007140772a4 */ /* 0x000fe2000f8e020c */
[----:B------:R-:W-:Y:S01]  /*12920*/  LEA R17, P0, R12, c[0x0][0x450], 0x2 ;  /* 0x000114000c117a11 */ /* 0x000fe200078010ff */
[----:B------:R-:W-:Y:S01]  /*12930*/  IMAD.IADD R14, R13, 0x1, R15 ;  /* 0x000000010d0e7824 */ /* 0x000fe200078e020f */
[----:B------:R-:W-:Y:S01]  /*12940*/  LOP3.LUT R5, R10, R5, RZ, 0x3c, !PT ;  /* 0x000000050a057212 */ /* 0x000fe200078e3cff */
[----:B------:R-:W-:Y:S01]  /*12950*/  IMAD.MOV.U32 R7, RZ, RZ, R9 ;  /* 0x000000ffff077224 */ /* 0x000fe200078e0009 */
[----:B------:R-:W-:Y:S01]  /*12960*/  @P1 SHF.R.U32.HI R7, RZ, c[0x0][0x4f0], R11 ;  /* 0x00013c00ff071a19 */ /* 0x000fe2000001160b */
[----:B------:R-:W-:Y:S01]  /*12970*/  UIMAD.WIDE.U32 UR18, UR20, UR6, UR18 ;  /* 0x00000006141272a5 */ /* 0x000fe2000f8e0012 */
[----:B------:R-:W-:Y:S01]  /*12980*/  LEA.HI.X R14, R12, c[0x0][0x454], R14, 0x2, P0 ;  /* 0x000115000c0e7a11 */ /* 0x000fe200000f140e */
[----:B------:R-:W-:Y:S01]  /*12990*/  SHFL.IDX PT, R10, R17, 0x1, 0x1c1f ;  /* 0x003c1f00110a7f89 */ /* 0x000fe200000e0000 */
[--C-:B------:R-:W-:Y:S01]  /*129a0*/  SHF.R.S32.HI R15, RZ, 0x1f, R7.reuse ;  /* 0x0000001fff0f7819 */ /* 0x100fe20000011407 */
[----:B------:R-:W-:Y:S01]  /*129b0*/  IMAD.MOV R18, RZ, RZ, -R7 ;  /* 0x000000ffff127224 */ /* 0x000fe200078e0a07 */
[----:B------:R-:W-:Y:S01]  /*129c0*/  UIADD3 UR7, UR19, UR7, URZ ;  /* 0x0000000713077290 */ /* 0x000fe2000fffe03f */
[----:B------:R-:W-:Y:S01]  /*129d0*/  SHFL.IDX PT, R12, R17, RZ, 0x1c1f ;  /* 0x001c1fff110c7589 */ /* 0x000fe200000e0000 */
[----:B------:R-:W-:Y:S01]  /*129e0*/  MOV R20, UR18 ;  /* 0x0000001200147c02 */ /* 0x000fe20008000f00 */
[----:B------:R-:W-:-:S02]  /*129f0*/  IMAD R18, R18, c[0x0][0x4e8], R9 ;  /* 0x00013a0012127a24 */ /* 0x000fc400078e0209 */
[----:B------:R-:W1:Y:S01]  /*12a00*/  SHFL.IDX PT, R13, R14, RZ, 0x1c1f ;  /* 0x001c1fff0e0d7589 */ /* 0x000e6200000e0000 */
[----:B------:R-:W-:Y:S02]  /*12a10*/  IMAD R9, R73, 0x80, R2 ;  /* 0x0000008049097824 */ /* 0x000fe400078e0202 */
[----:B-----5:R-:W-:Y:S01]  /*12a20*/  IMAD R2, R4, c[0x0][0x4e8], RZ ;  /* 0x00013a0004027a24 */ /* 0x020fe200078e02ff */
[----:B------:R2:W3:Y:S01]  /*12a30*/  SHFL.IDX PT, R11, R14, 0x1, 0x1c1f ;  /* 0x003c1f000e0b7f89 */ /* 0x0004e200000e0000 */
[----:B------:R-:W-:Y:S01]  /*12a40*/  IMAD R22, R15, c[0x0][0x3e0], RZ ;  /* 0x0000f8000f167a24 */ /* 0x000fe200078e02ff */
[C---:B------:R-:W-:Y:S01]  /*12a50*/  IADD3 R15, R9.reuse, 0x8, RZ ;  /* 0x00000008090f7810 */ /* 0x040fe20007ffe0ff */
[----:B------:R-:W-:Y:S01]  /*12a60*/  IMAD.U32 R21, RZ, RZ, UR19 ;  /* 0x00000013ff157e24 */ /* 0x000fe2000f8e00ff */
[-C--:B------:R-:W-:Y:S01]  /*12a70*/  ISETP.GE.OR P1, PT, R9, R2.reuse, P2 ;  /* 0x000000020900720c */ /* 0x080fe20001726670 */
[----:B------:R-:W-:Y:S01]  /*12a80*/  IMAD.U32 R21, RZ, RZ, UR7 ;  /* 0x00000007ff157e24 */ /* 0x000fe2000f8e00ff */
[----:B------:R-:W-:Y:S01]  /*12a90*/  ISETP.GE.OR P0, PT, R15, R2, P2 ;  /* 0x000000020f00720c */ /* 0x000fe20001706670 */
[C---:B------:R-:W-:Y:S01]  /*12aa0*/  IMAD R22, R7.reuse, c[0x0][0x3e4], R22 ;  /* 0x0000f90007167a24 */ /* 0x040fe200078e0216 */
[----:B------:R-:W-:Y:S01]  /*12ab0*/  SHF.R.S32.HI R4, RZ, 0x1f, R18 ;  /* 0x0000001fff047819 */ /* 0x000fe20000011412 */
[----:B------:R-:W-:-:S04]  /*12ac0*/  IMAD.WIDE.U32 R20, R7, c[0x0][0x3e0], R20 ;  /* 0x0000f80007147a25 */ /* 0x000fc800078e0014 */
[----:B------:R-:W-:Y:S01]  /*12ad0*/  IMAD R73, R73, 0x80, R16 ;  /* 0x0000008049497824 */ /* 0x000fe200078e0210 */
[----:B------:R-:W-:-:S05]  /*12ae0*/  IADD3 R21, R21, R22, RZ ;  /* 0x0000001615157210 */ /* 0x000fca0007ffe0ff */
[----:B------:R-:W-:Y:S01]  /*12af0*/  IMAD.WIDE.U32 R74, R18, c[0x0][0x3d8], R20 ;  /* 0x0000f600124a7a25 */ /* 0x000fe200078e0014 */
[----:B-1----:R1:W-:Y:S03]  /*12b00*/  @!P1 ST.E [R12.64], R6 ;  /* 0x000000060c009985 */ /* 0x0023e6000c10190a */
[----:B--2---:R-:W-:Y:S01]  /*12b10*/  IMAD.SHL.U32 R14, R3, 0x8, RZ ;  /* 0x00000008030e7824 */ /* 0x004fe200078e00ff */
[----:B---3--:R1:W-:Y:S01]  /*12b20*/  @!P0 ST.E [R10.64], R8 ;  /* 0x000000080a008985 */ /* 0x0083e2000c10190a */
[----:B------:R-:W-:-:S03]  /*12b30*/  IMAD R3, R4, c[0x0][0x3d8], RZ ;  /* 0x0000f60004037a24 */ /* 0x000fc600078e02ff */
[----:B------:R-:W-:Y:S01]  /*12b40*/  LOP3.LUT R5, R5, 0x7ffffe00, R14, 0xf8, !PT ;  /* 0x7ffffe0005057812 */ /* 0x000fe200078ef80e */
[----:B------:R-:W-:-:S04]  /*12b50*/  IMAD R3, R18, c[0x0][0x3dc], R3 ;  /* 0x0000f70012037a24 */ /* 0x000fc800078e0203 */
[----:B------:R-:W-:Y:S02]  /*12b60*/  IMAD.SHL.U32 R76, R5, 0x2, RZ ;  /* 0x00000002054c7824 */ /* 0x000fe400078e00ff */
[----:B------:R-:W-:Y:S01]  /*12b70*/  IMAD.IADD R3, R75, 0x1, R3 ;  /* 0x000000014b037824 */ /* 0x000fe200078e0203 */
[C---:B------:R-:W-:Y:S02]  /*12b80*/  LEA R75, P0, R74.reuse, c[0x0][0x380], 0x1 ;  /* 0x0000e0004a4b7a11 */ /* 0x040fe400078008ff */
[----:B------:R1:W2:Y:S02]  /*12b90*/  LDS.128 R60, [R76+0x1080] ;  /* 0x001080004c3c7984 */ /* 0x0002a40000000c00 */
[----:B------:R-:W-:Y:S02]  /*12ba0*/  LEA.HI.X R74, R74, c[0x0][0x384], R3, 0x1, P0 ;  /* 0x0000e1004a4a7a11 */ /* 0x000fe400000f0c03 */
[----:B------:R1:W3:Y:S01]  /*12bb0*/  LDS.128 R56, [R76+0x2080] ;  /* 0x002080004c387984 */ /* 0x0002e20000000c00 */
[----:B------:R-:W-:-:S03]  /*12bc0*/  ISETP.GE.AND P0, PT, R73, R2, PT ;  /* 0x000000024900720c */ /* 0x000fc60003f06270 */
        /* <DEDUP_REMOVED lines=22> */
[----:B------:R5:W1:Y:S01]  /*12d30*/  LDS.128 R16, [R76+0xc080] ;  /* 0x00c080004c107984 */ /* 0x000a620000000c00 */
[----:B------:R-:W-:-:S07]  /*12d40*/  ISETP.GE.AND P3, PT, R0, c[0x0][0x3c8], PT ;  /* 0x0000f20000007a0c */ /* 0x000fce0003f66270 */
[----:B------:R-:W-:Y:S02]  /*12d50*/  @!P2 SHF.R.S32.HI R71, RZ, 0x1f, R72 ;  /* 0x0000001fff47a819 */ /* 0x000fe40000011448 */
[----:B------:R-:W-:Y:S02]  /*12d60*/  @!P1 SHF.R.S32.HI R69, RZ, 0x1f, R70 ;  /* 0x0000001fff459819 */ /* 0x000fe40000011446 */
[----:B------:R-:W-:Y:S02]  /*12d70*/  @!P0 SHF.R.S32.HI R3, RZ, 0x1f, R68 ;  /* 0x0000001fff038819 */ /* 0x000fe40000011444 */
[----:B------:R-:W-:Y:S02]  /*12d80*/  @!P2 LEA.HI R71, R71, R72, RZ, 0x3 ;  /* 0x000000484747a211 */ /* 0x000fe400078f18ff */
[----:B------:R-:W-:Y:S02]  /*12d90*/  @!P1 LEA.HI R69, R69, R70, RZ, 0x3 ;  /* 0x0000004645459211 */ /* 0x000fe400078f18ff */
[----:B------:R-:W-:-:S02]  /*12da0*/  @!P0 LEA.HI R3, R3, R68, RZ, 0x3 ;  /* 0x0000004403038211 */ /* 0x000fc400078f18ff */
[----:B------:R-:W-:Y:S02]  /*12db0*/  @!P2 LOP3.LUT R71, R71, 0xfffffff8, RZ, 0xc0, !PT ;  /* 0xfffffff84747a812 */ /* 0x000fe400078ec0ff */
[----:B------:R-:W-:Y:S01]  /*12dc0*/  @!P1 LOP3.LUT R69, R69, 0xfffffff8, RZ, 0xc0, !PT ;  /* 0xfffffff845459812 */ /* 0x000fe200078ec0ff */
[----:B-1---5:R-:W-:Y:S01]  /*12dd0*/  @!P3 IMAD.WIDE R76, R0, 0x2, R78 ;  /* 0x00000002004cb825 */ /* 0x022fe200078e024e */
[----:B------:R-:W-:-:S03]  /*12de0*/  @!P0 LOP3.LUT R3, R3, 0xfffffff8, RZ, 0xc0, !PT ;  /* 0xfffffff803038812 */ /* 0x000fc600078ec0ff */
[--C-:B------:R-:W-:Y:S01]  /*12df0*/  @!P2 IMAD.WIDE R70, R71, 0x2, R78.reuse ;  /* 0x000000024746a825 */ /* 0x100fe200078e024e */
[----:B--2---:R1:W-:Y:S03]  /*12e00*/  @!P3 ST.E.128 [R76.64], R64 ;  /* 0x000000404c00b985 */ /* 0x0043e6000c101d0a */
[--C-:B------:R-:W-:Y:S01]  /*12e10*/  @!P1 IMAD.WIDE R68, R69, 0x2, R78.reuse ;  /* 0x0000000245449825 */ /* 0x100fe200078e024e */
[----:B---3--:R1:W-:Y:S03]  /*12e20*/  @!P2 ST.E.128 [R70.64], R48 ;  /* 0x000000304600a985 */ /* 0x0083e6000c101d0a */
[----:B------:R-:W-:Y:S01]  /*12e30*/  @!P0 IMAD.WIDE R78, R3, 0x2, R78 ;  /* 0x00000002034e8825 */ /* 0x000fe200078e024e */
[----:B----4-:R1:W-:Y:S04]  /*12e40*/  @!P1 ST.E.128 [R68.64], R32 ;  /* 0x0000002044009985 */ /* 0x0103e8000c101d0a */
[----:B------:R1:W-:Y:S02]  /*12e50*/  @!P0 ST.E.128 [R78.64], R16 ;  /* 0x000000104e008985 */ /* 0x0003e4000c101d0a */
.L_x_148:
[----:B--234-:R-:W-:Y:S05]  /*12e60*/  BSYNC B0 ;  /* 0x0000000000007941 */ /* 0x01cfea0003800000 */
.L_x_147:
[----:B------:R-:W-:Y:S01]  /*12e70*/  IADD3 R3, R73, 0x20, RZ ;  /* 0x0000002049037810 */ /* 0x000fe20007ffe0ff */
[----:B-1----:R1:W2:Y:S01]  /*12e80*/  SHFL.IDX PT, R35, R74, 0x1, 0x181f ;  /* 0x00381f004a237f89 */ /* 0x0022a200000e0000 */
        /* <DEDUP_REMOVED lines=28> */
.L_x_150:
[----:B------:R-:W-:Y:S05]  /*13050*/  BSYNC B0 ;  /* 0x0000000000007941 */ /* 0x000fea0003800000 */
.L_x_149:
[----:B------:R-:W-:Y:S01]  /*13060*/  IADD3 R3, R73, 0x40, RZ ;  /* 0x0000004049037810 */ /* 0x000fe20007ffe0ff */
[----:B--2---:R2:W4:Y:S01]  /*13070*/  SHFL.IDX PT, R19, R74, 0x2, 0x181f ;  /* 0x00581f004a137f89 */ /* 0x00452200000e0000 */
[----:B------:R-:W-:Y:S02]  /*13080*/  BSSY B0, `(.L_x_151) ;  /* 0x000001c000007945 */ /* 0x000fe40003800000 */
[----:B------:R-:W-:Y:S01]  /*13090*/  ISETP.GE.AND P0, PT, R3, R2, PT ;  /* 0x000000020300720c */ /* 0x000fe20003f06270 */
[----:B------:R2:W1:-:S12]  /*130a0*/  SHFL.IDX PT, R18, R75, 0x2, 0x181f ;  /* 0x00581f004b127f89 */ /* 0x00045800000e0000 */
        /* <DEDUP_REMOVED lines=25> */
.L_x_152:
[----:B------:R-:W-:Y:S05]  /*13240*/  BSYNC B0 ;  /* 0x0000000000007941 */ /* 0x000fea0003800000 */
.L_x_151:
[----:B------:R-:W-:Y:S01]  /*13250*/  IADD3 R73, R73, 0x60, RZ ;  /* 0x0000006049497810 */ /* 0x000fe20007ffe0ff */
[----:B-1----:R1:W2:Y:S03]  /*13260*/  SHFL.IDX PT, R11, R74, 0x3, 0x181f ;  /* 0x00781f004a0b7f89 */ /* 0x0022a600000e0000 */
[----:B------:R-:W-:Y:S01]  /*13270*/  ISETP.GE.AND P0, PT, R73, R2, PT ;  /* 0x000000024900720c */ /* 0x000fe20003f06270 */
[----:B------:R1:W4:-:S12]  /*13280*/  SHFL.IDX PT, R10, R75, 0x3, 0x181f ;  /* 0x00781f004b0a7f89 */ /* 0x00031800000e0000 */
[----:B------:R-:W-:Y:S05]  /*13290*/  @P0 EXIT ;  /* 0x000000000000094d */ /* 0x000fea0003800000 */
[C---:B------:R-:W-:Y:S02]  /*132a0*/  IADD3 R9, R0.reuse, 0x40, RZ ;  /* 0x0000004000097810 */ /* 0x040fe40007ffe0ff */
[C---:B------:R-:W-:Y:S02]  /*132b0*/  IADD3 R3, R0.reuse, 0x80, RZ ;  /* 0x0000008000037810 */ /* 0x040fe40007ffe0ff */
[----:B------:R-:W-:Y:S02]  /*132c0*/  ISETP.GE.AND P1, PT, R9, c[0x0][0x3c8], PT ;  /* 0x0000f20009007a0c */ /* 0x000fe40003f26270 */
[----:B------:R-:W-:Y:S02]  /*132d0*/  ISETP.GE.AND P0, PT, R3, c[0x0][0x3c8], PT ;  /* 0x0000f20003007a0c */ /* 0x000fe40003f06270 */
[C---:B------:R-:W-:Y:S02]  /*132e0*/  ISETP.GE.AND P2, PT, R0.reuse, c[0x0][0x3c8], PT ;  /* 0x0000f20000007a0c */ /* 0x040fe40003f46270 */
[----:B------:R-:W-:-:S07]  /*132f0*/  IADD3 R15, R0, 0xc0, RZ ;  /* 0x000000c0000f7810 */ /* 0x000fce0007ffe0ff */
[----:B------:R-:W-:Y:S02]  /*13300*/  @!P1 SHF.R.S32.HI R8, RZ, 0x1f, R9 ;  /* 0x0000001fff089819 */ /* 0x000fe40000011409 */
[----:B------:R-:W-:Y:S02]  /*13310*/  @!P0 SHF.R.S32.HI R2, RZ, 0x1f, R3 ;  /* 0x0000001fff028819 */ /* 0x000fe40000011403 */
[----:B------:R-:W-:Y:S01]  /*13320*/  @!P1 LEA.HI R8, R8, R9, RZ, 0x3 ;  /* 0x0000000908089211 */ /* 0x000fe200078f18ff */
[--C-:B--2-4-:R-:W-:Y:S01]  /*13330*/  @!P2 IMAD.WIDE R12, R0, 0x2, R10.reuse ;  /* 0x00000002000ca825 */ /* 0x114fe200078e020a */
[----:B------:R-:W-:Y:S02]  /*13340*/  @!P0 LEA.HI R2, R2, R3, RZ, 0x3 ;  /* 0x0000000302028211 */ /* 0x000fe400078f18ff */
[----:B------:R-:W-:Y:S02]  /*13350*/  @!P1 LOP3.LUT R8, R8, 0xfffffff8, RZ, 0xc0, !PT ;  /* 0xfffffff808089812 */ /* 0x000fe400078ec0ff */
[----:B------:R-:W-:Y:S01]  /*13360*/  @!P0 LOP3.LUT R2, R2, 0xfffffff8, RZ, 0xc0, !PT ;  /* 0xfffffff802028812 */ /* 0x000fe200078ec0ff */
[----:B------:R2:W-:Y:S02]  /*13370*/  @!P2 ST.E.128 [R12.64], R52 ;  /* 0x000000340c00a985 */ /* 0x0005e4000c101d0a */
[----:B------:R-:W-:-:S04]  /*13380*/  @!P1 IMAD.WIDE R8, R8, 0x2, R10 ;  /* 0x0000000208089825 */ /* 0x000fc800078e020a */
[----:B------:R-:W-:Y:S01]  /*13390*/  @!P0 IMAD.WIDE R2, R2, 0x2, R10 ;  /* 0x0000000202028825 */ /* 0x000fe200078e020a */
[----:B------:R2:W-:Y:S04]  /*133a0*/  @!P1 ST.E.128 [R8.64], R36 ;  /* 0x0000002408009985 */ /* 0x0005e8000c101d0a */
[----:B------:R2:W-:Y:S01]  /*133b0*/  @!P0 ST.E.128 [R2.64], R20 ;  /* 0x0000001402008985 */ /* 0x0005e2000c101d0a */
[----:B------:R-:W-:-:S13]  /*133c0*/  ISETP.GE.AND P0, PT, R15, c[0x0][0x3c8], PT ;  /* 0x0000f2000f007a0c */ /* 0x000fda0003f06270 */
[----:B------:R-:W-:Y:S05]  /*133d0*/  @P0 EXIT ;  /* 0x000000000000094d */ /* 0x000fea0003800000 */
[----:B------:R-:W-:-:S04]  /*133e0*/  SHF.R.S32.HI R0, RZ, 0x1f, R15 ;  /* 0x0000001fff007819 */ /* 0x000fc8000001140f */
[----:B------:R-:W-:-:S04]  /*133f0*/  LEA.HI R0, R0, R15, RZ, 0x3 ;  /* 0x0000000f00007211 */ /* 0x000fc800078f18ff */
[----:B--2---:R-:W-:-:S05]  /*13400*/  LOP3.LUT R3, R0, 0xfffffff8, RZ, 0xc0, !PT ;  /* 0xfffffff800037812 */ /* 0x004fca00078ec0ff */
[----:B------:R-:W-:-:S05]  /*13410*/  IMAD.WIDE R10, R3, 0x2, R10 ;  /* 0x00000002030a7825 */ /* 0x000fca00078e020a */
[----:B------:R-:W-:Y:S01]  /*13420*/  ST.E.128 [R10.64], R4 ;  /* 0x000000040a007985 */ /* 0x000fe2000c101d0a */
[----:B------:R-:W-:Y:S05]  /*13430*/  EXIT ;  /* 0x000000000000794d */ /* 0x000fea0003800000 */
.L_x_145:
        /* <DEDUP_REMOVED lines=10> */
[----:B------:R-:W3:Y:S01]  /*134e0*/  @P0 LDG.E R0, [R6.64] ;  /* 0x0000000a06000981 */ /* 0x000ee2000c1e1900 */
        /* <DEDUP_REMOVED lines=11> */
[----:B---3--:R-:W3:Y:S02]  /*135a0*/  @P0 R2UR UR5, R0 ;  /* 0x00000000000503c2 */ /* 0x008ee400000e0000 */
[----:B---3--:R-:W-:Y:S02]  /*135b0*/  @UP1 USHF.R.S32.HI UR4, URZ, 0x1f, UR5 ;  /* 0x0000001f3f041899 */ /* 0x008fe40008011405 */
[----:B------:R-:W-:-:S05]  /*135c0*/  @UP1 UMOV UR14, UR5 ;  /* 0x00000005000e1c82 */ /* 0x000fca0008000000 */
[----:B------:R-:W-:Y:S01]  /*135d0*/  @UP1 UMOV UR15, UR4 ;  /* 0x00000004000f1c82 */ /* 0x000fe20008000000 */
[----:B------:R-:W-:Y:S05]  /*135e0*/  @P1 BRA `(.L_x_153) ;  /* 0x0000004000001947 */ /* 0x000fea0003800000 */
[----:B-1----:R-:W-:Y:S05]  /*135f0*/  @!P0 BRA `(.L_x_153) ;  /* 0x0000003000008947 */ /* 0x002fea0003800000 */
[----:B-----5:R-:W3:Y:S04]  /*13600*/  LDG.E R5, [R6.64] ;  /* 0x0000000a06057981 */ /* 0x020ee8000c1e1900 */
[----:B------:R-:W3:Y:S02]  /*13610*/  LDG.E R0, [R6.64+0x4] ;  /* 0x0000040a06007981 */ /* 0x000ee4000c1e1900 */
[----:B---3--:R-:W-:Y:S02]  /*13620*/  IADD3 R5, -R5, R0, RZ ;  /* 0x0000000005057210 */ /* 0x008fe40007ffe1ff */
.L_x_153:
        /* <DEDUP_REMOVED lines=37> */
[----:B------:R-:W-:Y:S01]  /*13880*/  IMAD R0, R4, c[0x0][0x48c], R3 ;  /* 0x0001230004007a24 */ /* 0x000fe200078e0203 */
[----:B------:R-:W-:-:S04]  /*13890*/  LEA R2, P0, R6, c[0x0][0x450], 0x2 ;  /* 0x0001140006027a11 */ /* 0x000fc800078010ff */
[----:B------:R-:W-:Y:S01]  /*138a0*/  IADD3 R3, R7, R0, RZ ;  /* 0x0000000007037210 */ /* 0x000fe20007ffe0ff */
[----:B------:R-:W-:-:S03]  /*138b0*/  IMAD.MOV.U32 R7, RZ, RZ, -0x800000 ;  /* 0xff800000ff077424 */ /* 0x000fc600078e00ff */
[----:B------:R-:W-:-:S05]  /*138c0*/  LEA.HI.X R3, R6, c[0x0][0x454], R3, 0x2, P0 ;  /* 0x0001150006037a11 */ /* 0x000fca00000f1403 */
[----:B------:R1:W-:Y:S02]  /*138d0*/  STG.E [R2.64], R7 ;  /* 0x0000000702007986 */ /* 0x0003e4000c10190a */
.L_x_155:
[----:B------:R-:W-:Y:S05]  /*138e0*/  BSYNC B0 ;  /* 0x0000000000007941 */ /* 0x000fea0003800000 */
.L_x_154:
[----:B-1----:R-:W1:Y:S01]  /*138f0*/  S2R R3, SR_CTAID.X ;  /* 0x0000000000037919 */ /* 0x002e620000002500 */
[----:B------:R-:W-:Y:S01]  /*13900*/  SHF.R.S32.HI R4, RZ, 0x1f, R9 ;  /* 0x0000001fff047819 */ /* 0x000fe20000011409 */
        /* <DEDUP_REMOVED lines=15> */
[C---:B------:R-:W-:Y:S01]  /*13a00*/  LEA R2, R9.reuse, R4, 0x5 ;  /* 0x0000000409027211 */ /* 0x040fe200078e28ff */
[----:B------:R-:W-:Y:S01]  /*13a10*/  UIMAD.WIDE.U32 UR16, UR13, UR4, UR16 ;  /* 0x000000040d1072a5 */ /* 0x000fe2000f8e0010 */
[----:B------:R-:W-:Y:S01]  /*13a20*/  SHF.L.U32 R9, R9, 0x3, RZ ;  /* 0x0000000309097819 */ /* 0x000fe200000006ff */
[----:B------:R-:W-:Y:S02]  /*13a30*/  UIMAD UR7, UR13, UR5, UR7 ;  /* 0x000000050d0772a4 */ /* 0x000fe4000f8e0207 */
[C---:B-1----:R-:W-:Y:S01]  /*13a40*/  IMAD R2, R3.reuse, 0x80, R2 ;  /* 0x0000008003027824 */ /* 0x042fe200078e0202 */
[----:B------:R-:W-:Y:S01]  /*13a50*/  ULDC.64 UR4, c[0x0][0x3f0] ;  /* 0x0000fc0000047ab9 */ /* 0x000fe20000000a00 */
[----:B------:R-:W-:Y:S01]  /*13a60*/  IMAD R4, R3, 0x80, R4 ;  /* 0x0000008003047824 */ /* 0x000fe200078e0204 */
[----:B------:R-:W-:Y:S01]  /*13a70*/  UIMAD UR6, UR6, UR4, URZ ;  /* 0x00000004060672a4 */ /* 0x000fe2000f8e023f */
[----:B------:R-:W-:Y:S01]  /*13a80*/  @P0 IMAD.HI.U32 R0, R2, c[0x0][0x4ec], RZ ;  /* 0x00013b0002000a27 */ /* 0x000fe200078e00ff */
[----:B------:R-:W-:Y:S01]  /*13a90*/  UIADD3 UR17, UR7, UR17, URZ ;  /* 0x0000001107117290 */ /* 0x000fe2000fffe03f */
[----:B------:R-:W-:Y:S01]  /*13aa0*/  IADD3 R8, R9, 0x40, RZ ;  /* 0x0000004009087810 */ /* 0x000fe20007ffe0ff */
[----:B------:R-:W-:Y:S01]  /*13ab0*/  UIMAD UR5, UR20, UR5, UR6 ;  /* 0x00000005140572a4 */ /* 0x000fe2000f8e0206 */
[----:B------:R-:W-:Y:S01]  /*13ac0*/  IMAD.MOV.U32 R7, RZ, RZ, R2 ;  /* 0x000000ffff077224 */ /* 0x000fe200078e0002 */
[----:B------:R-:W-:Y:S01]  /*13ad0*/  @P0 SHF.R.U32.HI R7, RZ, c[0x0][0x4f0], R0 ;  /* 0x00013c00ff070a19 */ /* 0x000fe20000011600 */
[----:B------:R-:W-:-:S03]  /*13ae0*/  UIMAD.WIDE.U32 UR16, UR20, UR4, UR16 ;  /* 0x00000004141072a5 */ /* 0x000fc6000f8e0010 */
[----:B------:R-:W-:Y:S01]  /*13af0*/  IADD3 R11, -R7, RZ, RZ ;  /* 0x000000ff070b7210 */ /* 0x000fe20007ffe1ff */
[----:B------:R-:W-:Y:S01]  /*13b00*/  UIADD3 UR5, UR17, UR5, URZ ;  /* 0x0000000511057290 */ /* 0x000fe2000fffe03f */
[----:B------:R-:W-:Y:S01]  /*13b10*/  SHF.R.S32.HI R0, RZ, 0x1f, R7 ;  /* 0x0000001fff007819 */ /* 0x000fe20000011407 */
[----:B------:R-:W-:Y:S02]  /*13b20*/  IMAD.U32 R10, RZ, RZ, UR16 ;  /* 0x00000010ff0a7e24 */ /* 0x000fe4000f8e00ff */
[----:B------:R-:W-:Y:S02]  /*13b30*/  IMAD R6, R11, c[0x0][0x4e8], R2 ;  /* 0x00013a000b067a24 */ /* 0x000fe400078e0202 */
[----:B------:R-:W-:Y:S01]  /*13b40*/  IMAD.U32 R11, RZ, RZ, UR17 ;  /* 0x00000011ff0b7e24 */ /* 0x000fe2000f8e00ff */
[----:B------:R-:W-:Y:S01]  /*13b50*/  MOV R11, UR5 ;  /* 0x00000005000b7c02 */ /* 0x000fe20008000f00 */
[----:B------:R-:W-:Y:S01]  /*13b60*/  IMAD R0, R0, c[0x0][0x3e0], RZ ;  /* 0x0000f80000007a24 */ /* 0x000fe200078e02ff */
[----:B------:R-:W-:-:S03]  /*13b70*/  SHF.R.S32.HI R2, RZ, 0x1f, R6 ;  /* 0x0000001fff027819 */ /* 0x000fc60000011406 */
[C---:B------:R-:W-:Y:S02]  /*13b80*/  IMAD R0, R7.reuse, c[0x0][0x3e4], R0 ;  /* 0x0000f90007007a24 */ /* 0x040fe400078e0200 */
[----:B------:R-:W-:-:S04]  /*13b90*/  IMAD.WIDE.U32 R10, R7, c[0x0][0x3e0], R10 ;  /* 0x0000f800070a7a25 */ /* 0x000fc800078e000a */
[----:B------:R-:W-:Y:S02]  /*13ba0*/  IMAD R7, R2, c[0x0][0x3d8], RZ ;  /* 0x0000f60002077a24 */ /* 0x000fe400078e02ff */
[----:B------:R-:W-:Y:S02]  /*13bb0*/  IMAD.IADD R11, R11, 0x1, R0 ;  /* 0x000000010b0b7824 */ /* 0x000fe400078e0200 */
[C---:B------:R-:W-:Y:S02]  /*13bc0*/  IMAD R7, R6.reuse, c[0x0][0x3dc], R7 ;  /* 0x0000f70006077a24 */ /* 0x040fe400078e0207 */
[----:B------:R-:W-:Y:S01]  /*13bd0*/  IMAD.WIDE.U32 R10, R6, c[0x0][0x3d8], R10 ;  /* 0x0000f600060a7a25 */ /* 0x000fe200078e000a */
[----:B------:R-:W-:-:S04]  /*13be0*/  IADD3 R6, R9, 0xc0, RZ ;  /* 0x000000c009067810 */ /* 0x000fc80007ffe0ff */
[----:B------:R-:W-:Y:S02]  /*13bf0*/  IADD3 R7, R11, R7, RZ ;  /* 0x000000070b077210 */ /* 0x000fe40007ffe0ff */
[----:B------:R-:W-:-:S04]  /*13c00*/  LEA R11, P0, R10, c[0x0][0x380], 0x1 ;  /* 0x0000e0000a0b7a11 */ /* 0x000fc800078008ff */
[----:B------:R-:W-:Y:S01]  /*13c10*/  LEA.HI.X R10, R10, c[0x0][0x384], R7, 0x1, P0 ;  /* 0x0000e1000a0a7a11 */ /* 0x000fe200000f0c07 */
[----:B------:R1:W3:Y:S01]  /*13c20*/  SHFL.IDX PT, R12, R11, RZ, 0x181f ;  /* 0x00181fff0b0c7589 */ /* 0x0002e200000e0000 */
[----:B------:R-:W-:Y:S02]  /*13c30*/  ISETP.GE.AND P0, PT, R4, R5, PT ;  /* 0x000000050400720c */ /* 0x000fe40003f06270 */
[----:B------:R-:W-:Y:S01]  /*13c40*/  IADD3 R7, R9, 0x80, RZ ;  /* 0x0000008009077810 */ /* 0x000fe20007ffe0ff */
[----:B------:R1:W4:Y:S10]  /*13c50*/  SHFL.IDX PT, R13, R10, RZ, 0x181f ;  /* 0x00181fff0a0d7589 */ /* 0x00033400000e0000 */
[----:B------:R-:W-:Y:S05]  /*13c60*/  @P0 BRA `(.L_x_157) ;  /* 0x0000015000000947 */ /* 0x000fea0003800000 */
[----:B------:R-:W-:Y:S02]  /*13c70*/  ISETP.GE.AND P2, PT, R8, c[0x0][0x3c8], PT ;  /* 0x0000f20008007a0c */ /* 0x000fe40003f46270 */
[----:B------:R-:W-:-:S02]  /*13c80*/  ISETP.GE.AND P1, PT, R7, c[0x0][0x3c8], PT ;  /* 0x0000f20007007a0c */ /* 0x000fc40003f26270 */
[----:B------:R-:W-:Y:S02]  /*13c90*/  ISETP.GE.AND P0, PT, R6, c[0x0][0x3c8], PT ;  /* 0x0000f20006007a0c */ /* 0x000fe40003f06270 */
        /* <DEDUP_REMOVED lines=12> */
[----:B------:R3:W-:Y:S03]  /*13d60*/  @!P3 ST.E.128 [R14.64], RZ ;  /* 0x000000ff0e00b985 */ /* 0x0007e6000c101d0a */
[--C-:B------:R-:W-:Y:S01]  /*13d70*/  @!P1 IMAD.WIDE R2, R2, 0x2, R12.reuse ;  /* 0x0000000202029825 */ /* 0x100fe200078e020c */
[----:B------:R3:W-:Y:S03]  /*13d80*/  @!P2 ST.E.128 [R16.64], RZ ;  /* 0x000000ff1000a985 */ /* 0x0007e6000c101d0a */
[----:B------:R-:W-:Y:S01]  /*13d90*/  @!P0 IMAD.WIDE R12, R0, 0x2, R12 ;  /* 0x00000002000c8825 */ /* 0x000fe200078e020c */
[----:B------:R3:W-:Y:S04]  /*13da0*/  @!P1 ST.E.128 [R2.64], RZ ;  /* 0x000000ff02009985 */ /* 0x0007e8000c101d0a */
[----:B------:R3:W-:Y:S02]  /*13db0*/  @!P0 ST.E.128 [R12.64], RZ ;  /* 0x000000ff0c008985 */ /* 0x0007e4000c101d0a */
.L_x_157:
[----:B------:R-:W-:Y:S05]  /*13dc0*/  BSYNC B0 ;  /* 0x0000000000007941 */ /* 0x000fea0003800000 */
.L_x_156:
[----:B------:R-:W-:Y:S01]  /*13dd0*/  IADD3 R0, R4, 0x20, RZ ;  /* 0x0000002004007810 */ /* 0x000fe20007ffe0ff */
[----:B---34-:R3:W4:Y:S01]  /*13de0*/  SHFL.IDX PT, R13, R10, 0x1, 0x181f ;  /* 0x00381f000a0d7f89 */ /* 0x01872200000e0000 */
[----:B------:R-:W-:Y:S02]  /*13df0*/  BSSY B0, `(.L_x_158) ;  /* 0x0000019000007945 */ /* 0x000fe40003800000 */
[----:B------:R-:W-:Y:S01]  /*13e00*/  ISETP.GE.AND P0, PT, R0, R5, PT ;  /* 0x000000050000720c */ /* 0x000fe20003f06270 */
[----:B------:R3:W1:-:S12]  /*13e10*/  SHFL.IDX PT, R12, R11, 0x1, 0x181f ;  /* 0x00381f000b0c7f89 */ /* 0x00065800000e0000 */
        /* <DEDUP_REMOVED lines=11> */
[----:B-1--4-:R-:W-:Y:S01]  /*13ed0*/  @!P3 IMAD.WIDE R14, R9, 0x2, R12 ;  /* 0x00000002090eb825 */ /* 0x012fe200078e020c */
        /* <DEDUP_REMOVED lines=10> */
.L_x_159:
[----:B------:R-:W-:Y:S05]  /*13f80*/  BSYNC B0 ;  /* 0x0000000000007941 */ /* 0x000fea0003800000 */
.L_x_158:
[----:B------:R-:W-:Y:S01]  /*13f90*/  IADD3 R0, R4, 0x40, RZ ;  /* 0x0000004004007810 */ /* 0x000fe20007ffe0ff */
[----:B-1--4-:R1:W4:Y:S01]  /*13fa0*/  SHFL.IDX PT, R13, R10, 0x2, 0x181f ;  /* 0x00581f000a0d7f89 */ /* 0x01232200000e0000 */
[----:B------:R-:W-:Y:S02]  /*13fb0*/  BSSY B0, `(.L_x_160) ;  /* 0x0000019000007945 */ /* 0x000fe40003800000 */
[----:B------:R-:W-:Y:S01]  /*13fc0*/  ISETP.GE.AND P0, PT, R0, R5, PT ;  /* 0x000000050000720c */ /* 0x000fe20003f06270 */
[----:B------:R1:W3:-:S12]  /*13fd0*/  SHFL.IDX PT, R12, R11, 0x2, 0x181f ;  /* 0x00581f000b0c7f89 */ /* 0x0002d800000e0000 */
        /* <DEDUP_REMOVED lines=22> */
.L_x_161:
[----:B------:R-:W-:Y:S05]  /*14140*/  BSYNC B0 ;  /* 0x0000000000007941 */ /* 0x000fea0003800000 */
.L_x_160:
[----:B------:R-:W-:Y:S01]  /*14150*/  IADD3 R4, R4, 0x60, RZ ;  /* 0x0000006004047810 */ /* 0x000fe20007ffe0ff */
[----:B---3--:R3:W1:Y:S03]  /*14160*/  SHFL.IDX PT, R3, R10, 0x3, 0x181f ;  /* 0x00781f000a037f89 */ /* 0x00866600000e0000 */
[----:B------:R-:W-:Y:S01]  /*14170*/  ISETP.GE.AND P0, PT, R4, R5, PT ;  /* 0x000000050400720c */ /* 0x000fe20003f06270 */
[----:B------:R3:W4:-:S12]  /*14180*/  SHFL.IDX PT, R2, R11, 0x3, 0x181f ;  /* 0x00781f000b027f89 */ /* 0x00071800000e0000 */
[----:B------:R-:W-:Y:S05]  /*14190*/  @P0 EXIT ;  /* 0x000000000000094d */ /* 0x000fea0003800000 */
        /* <DEDUP_REMOVED lines=10> */
[----:B------:R1:W-:Y:S02]  /*14240*/  @!P2 ST.E.128 [R8.64], RZ ;  /* 0x000000ff0800a985 */ /* 0x0003e4000c101d0a */
[----:B------:R-:W-:-:S04]  /*14250*/  @!P1 IMAD.WIDE R4, R5, 0x2, R2 ;  /* 0x0000000205049825 */ /* 0x000fc800078e0202 */
[----:B---3--:R-:W-:Y:S01]  /*14260*/  @!P0 IMAD.WIDE R10, R7, 0x2, R2 ;  /* 0x00000002070a8825 */ /* 0x008fe200078e0202 */
[----:B------:R1:W-:Y:S04]  /*14270*/  @!P1 ST.E.128 [R4.64], RZ ;  /* 0x000000ff04009985 */ /* 0x0003e8000c101d0a */
[----:B------:R1:W-:Y:S01]  /*14280*/  @!P0 ST.E.128 [R10.64], RZ ;  /* 0x000000ff0a008985 */ /* 0x0003e2000c101d0a */
[----:B------:R-:W-:-:S13]  /*14290*/  ISETP.GE.AND P0, PT, R6, c[0x0][0x3c8], PT ;  /* 0x0000f20006007a0c */ /* 0x000fda0003f06270 */
[----:B------:R-:W-:Y:S05]  /*142a0*/  @P0 EXIT ;  /* 0x000000000000094d */ /* 0x000fea0003800000 */
[----:B-1----:R-:W-:-:S04]  /*142b0*/  SHF.R.S32.HI R5, RZ, 0x1f, R6 ;  /* 0x0000001fff057819 */ /* 0x002fc80000011406 */
[----:B------:R-:W-:-:S04]  /*142c0*/  LEA.HI R5, R5, R6, RZ, 0x3 ;  /* 0x0000000605057211 */ /* 0x000fc800078f18ff */
[----:B------:R-:W-:-:S05]  /*142d0*/  LOP3.LUT R5, R5, 0xfffffff8, RZ, 0xc0, !PT ;  /* 0xfffffff805057812 */ /* 0x000fca00078ec0ff */
[----:B------:R-:W-:-:S05]  /*142e0*/  IMAD.WIDE R2, R5, 0x2, R2 ;  /* 0x0000000205027825 */ /* 0x000fca00078e0202 */
[----:B------:R-:W-:Y:S01]  /*142f0*/  ST.E.128 [R2.64], RZ ;  /* 0x000000ff02007985 */ /* 0x000fe2000c101d0a */
[----:B------:R-:W-:Y:S05]  /*14300*/  EXIT ;  /* 0x000000000000794d */ /* 0x000fea0003800000 */
.L_x_162:
        /* <DEDUP_REMOVED lines=15> */
.L_x_3629:


//--------------------- .text._ZN7cutlass13device_kernelIN5flash19enable_sm80_to_sm89INS1_16FlashAttnFwdSm80INS1_25CollectiveMainloopFwdSm80ILi8ELi1ELb1EN4cute5tupleIJNS5_1CILi128EEENS7_ILi48EEENS7_ILi256EEEEEELi256ENS_10bfloat16_tEfNS_4arch4Sm80ELb0ELb1ELb1ELb0ELb1ELb0ELb1ELb0EEENS1_21CollectiveEpilogueFwdINS6_IJS8_SA_S9_EEENS6_IJNS7_ILi1EEESI_SI_EEESC_SE_Li256ELb0ELb1ELb0ELb0EEENS1_19SingleTileSchedulerILb0ELb0ELb1ELi128EEEEEEEEEvNT_6ParamsE --------------------------
	.section	.text._ZN7cutlass13device_kernelIN5flash19enable_sm80_to_sm89INS1_16FlashAttnFwdSm80INS1_25CollectiveMainloopFwdSm80ILi8ELi1ELb1EN4cute5tupleIJNS5_1CILi128EEENS7_ILi48EEENS7_ILi256EEEEEELi256ENS_10bfloat16_tEfNS_4arch4Sm80ELb0ELb1ELb1ELb0ELb1ELb0ELb1ELb0EEENS1_21CollectiveEpilogueFwdINS6_IJS8_SA_S9_EEENS6_IJNS7_ILi1EEESI_SI_EEESC_SE_Li256ELb0ELb1ELb0ELb0EEENS1_19SingleTileSchedulerILb0ELb0ELb1ELi128EEEEEEEEEvNT_6ParamsE,"ax",@progbits
	.sectioninfo	@"SHI_REGISTERS=255"
	.align	128
.text._ZN7cutlass13device_kernelIN5flash19enable_sm80_to_sm89INS1_16FlashAttnFwdSm80INS1_25CollectiveMainloopFwdSm80ILi8ELi1ELb1EN4cute5tupleIJNS5_1CILi128EEENS7_ILi48EEENS7_ILi256EEEEEELi256ENS_10bfloat16_tEfNS_4arch4Sm80ELb0ELb1ELb1ELb0ELb1ELb0ELb1ELb0EEENS1_21CollectiveEpilogueFwdINS6_IJS8_SA_S9_EEENS6_IJNS7_ILi1EEESI_SI_EEESC_SE_Li256ELb0ELb1ELb0ELb0EEENS1_19SingleTileSchedulerILb0ELb0ELb1ELi128EEEEEEEEEvNT_6ParamsE:
        .type           _ZN7cutlass13device_kernelIN5flash19enable_sm80_to_sm89INS1_16FlashAttnFwdSm80INS1_25CollectiveMainloopFwdSm80ILi8ELi1ELb1EN4cute5tupleIJNS5_1CILi128EEENS7_ILi48EEENS7_ILi256EEEEEELi256ENS_10bfloat16_tEfNS_4arch4Sm80ELb0ELb1ELb1ELb0ELb1ELb0ELb1ELb0EEENS1_21CollectiveEpilogueFwdINS6_IJS8_SA_S9_EEENS6_IJNS7_ILi1EEESI_SI_EEESC_SE_Li256ELb0ELb1ELb0ELb0EEENS1_19SingleTileSchedulerILb0ELb0ELb1ELi128EEEEEEEEEvNT_6ParamsE,@function
        .size           _ZN7cutlass13device_kernelIN5flash19enable_sm80_to_sm89INS1_16FlashAttnFwdSm80INS1_25CollectiveMainloopFwdSm80ILi8ELi1ELb1EN4cute5tupleIJNS5_1CILi128EEENS7_ILi48EEENS7_ILi256EEEEEELi256ENS_10bfloat16_tEfNS_4arch4Sm80ELb0ELb1ELb1ELb0ELb1ELb0ELb1ELb0EEENS1_21CollectiveEpilogueFwdINS6_IJS8_SA_S9_EEENS6_IJNS7_ILi1EEESI_SI_EEESC_SE_Li256ELb0ELb1ELb0ELb0EEENS1_19SingleTileSchedulerILb0ELb0ELb1ELi128EEEEEEEEEvNT_6ParamsE,(.L_x_3630 - _ZN7cutlass13device_kernelIN5flash19enable_sm80_to_sm89INS1_16FlashAttnFwdSm80INS1_25CollectiveMainloopFwdSm80ILi8ELi1ELb1EN4cute5tupleIJNS5_1CILi128EEENS7_ILi48EEENS7_ILi256EEEEEELi256ENS_10bfloat16_tEfNS_4arch4Sm80ELb0ELb1ELb1ELb0ELb1ELb0ELb1ELb0EEENS1_21CollectiveEpilogueFwdINS6_IJS8_SA_S9_EEENS6_IJNS7_ILi1EEESI_SI_EEESC_SE_Li256ELb0ELb1ELb0ELb0EEENS1_19SingleTileSchedulerILb0ELb0ELb1ELi128EEEEEEEEEvNT_6ParamsE)
        .other          _ZN7cutlass13device_kernelIN5flash19enable_sm80_to_sm89INS1_16FlashAttnFwdSm80INS1_25CollectiveMainloopFwdSm80ILi8ELi1ELb1EN4cute5tupleIJNS5_1CILi128EEENS7_ILi48EEENS7_ILi256EEEEEELi256ENS_10bfloat16_tEfNS_4arch4Sm80ELb0ELb1ELb1ELb0ELb1ELb0ELb1ELb0EEENS1_21CollectiveEpilogueFwdINS6_IJS8_SA_S9_EEENS6_IJNS7_ILi1EEESI_SI_EEESC_SE_Li256ELb0ELb1ELb0ELb0EEENS1_19SingleTileSchedulerILb0ELb0ELb1ELi128EEEEEEEEEvNT_6ParamsE,@"STO_CUDA_ENTRY STV_DEFAULT"
_ZN7cutlass13device_kernelIN5flash19enable_sm80_to_sm89INS1_16FlashAttnFwdSm80INS1_25CollectiveMainloopFwdSm80ILi8ELi1ELb1EN4cute5tupleIJNS5_1CILi128EEENS7_ILi48EEENS7_ILi256EEEEEELi256ENS_10bfloat16_tEfNS_4arch4Sm80ELb0ELb1ELb1ELb0ELb1ELb0ELb1ELb0EEENS1_21CollectiveEpilogueFwdINS6_IJS8_SA_S9_EEENS6_IJNS7_ILi1EEESI_SI_EEESC_SE_Li256ELb0ELb1ELb0ELb0EEENS1_19SingleTileSchedulerILb0ELb0ELb1ELi128EEEEEEEEEvNT_6ParamsE:
        /* <DEDUP_REMOVED lines=9> */
[----:B------:R-:W-:-:S04]  /*0090*/  ULDC.64 UR18, c[0x0][0x118] ;  /* 0x0000460000127ab9 */ /* 0x000fc80000000a00 */
[----:B------:R-:W-:-:S05]  /*00a0*/  PLOP3.LUT P0, PT, PT, PT, UP0, 0x80, 0x0 ;  /* 0x000000000000781c */ /* 0x000fca0003f0f008 */
[----:B------:R-:W-:Y:S02]  /*00b0*/  @UP0 UMOV UR4, 0x4 ;  /* 0x0000000400040882 */ /* 0x000fe40000000000 */
[----:B------:R-:W-:-:S06]  /*00c0*/  @UP0 UIMAD.WIDE UR4, UR15, UR4, UR6 ;  /* 0x000000040f0402a5 */ /* 0x000fcc000f8e0206 */
[----:B------:R-:W-:Y:S02]  /*00d0*/  IMAD.U32 R2, RZ, RZ, UR4 ;  /* 0x00000004ff027e24 */ /* 0x000fe4000f8e00ff */
[----:B------:R-:W-:Y:S01]  /*00e0*/  IMAD.U32 R3, RZ, RZ, UR5 ;  /* 0x00000005ff037e24 */ /* 0x000fe2000f8e00ff */
[----:B------:R-:W1:Y:S01]  /*00f0*/  S2UR UR27, SR_CTAID.X ;  /* 0x00000000001b79c3 */ /* 0x000e620000002500 */
[----:B------:R-:W-:Y:S02]  /*0100*/  ULDC UR8, c[0x0][0x2c4] ;  /* 0x0000b10000087ab9 */ /* 0x000fe40000000800 */
[----:B------:R-:W-:Y:S01]  /*0110*/  ULDC.64 UR4, c[0x0][0x2c8] ;  /* 0x0000b20000047ab9 */ /* 0x000fe20000000a00 */
[----:B------:R-:W2:Y:S01]  /*0120*/  @P0 LDG.E R2, [R2.64] ;  /* 0x0000001202020981 */ /* 0x000ea2000c1e1900 */
[----:B------:R-:W-:Y:S02]  /*0130*/  UISETP.NE.AND UP1, UPT, UR8, 0x1, UPT ;  /* 0x000000010800788c */ /* 0x000fe4000bf25270 */
[----:B------:R-:W-:Y:S01]  /*0140*/  ULDC UR10, c[0x0][0x1d0] ;  /* 0x00007400000a7ab9 */ /* 0x000fe20000000800 */
[----:B------:R-:W3:Y:S01]  /*0150*/  S2UR UR11, SR_CTAID.Y ;  /* 0x00000000000b79c3 */ /* 0x000ee20000002600 */
[----:B------:R-:W4:Y:S01]  /*0160*/  S2R R129, SR_TID.X ;  /* 0x0000000000817919 */ /* 0x000f220000002100 */
[----:B------:R-:W-:-:S02]  /*0170*/  ULDC UR9, c[0x0][0x168] ;  /* 0x00005a0000097ab9 */ /* 0x000fc40000000800 */
[----:B------:R-:W-:Y:S02]  /*0180*/  UP2UR UR14, UPR, URZ, 0x2 ;  /* 0x000000023f0e7883 */ /* 0x000fe40008000000 */
[----:B-1----:R-:W-:-:S04]  /*0190*/  USHF.L.U32 UR27, UR27, 0x7, URZ ;  /* 0x000000071b1b7899 */ /* 0x002fc8000800063f */
[----:B------:R-:W-:Y:S02]  /*01a0*/  @UP1 UIADD3 UR12, UR27, 0x7f, URZ ;  /* 0x0000007f1b0c1890 */ /* 0x000fe4000fffe03f */
[----:B------:R-:W-:Y:S02]  /*01b0*/  UIADD3 UR6, UR27, 0x7f, URZ ;  /* 0x0000007f1b067890 */ /* 0x000fe4000fffe03f */
[----:B------:R-:W-:-:S03]  /*01c0*/  UIMAD.WIDE.U32 UR12, UR12, UR4, URZ ;  /* 0x000000040c0c72a5 */ /* 0x000fc6000f8e003f */
[----:B------:R-:W-:Y:S02]  /*01d0*/  ULDC UR4, c[0x0][0x2ac] ;  /* 0x0000ab0000047ab9 */ /* 0x000fe40000000800 */
[----:B------:R-:W-:Y:S02]  /*01e0*/  UIMAD UR10, UR4, UR10, URZ ;  /* 0x0000000a040a72a4 */ /* 0x000fe4000f8e023f */
[----:B------:R-:W-:Y:S02]  /*01f0*/  @UP1 UMOV UR7, UR13 ;  /* 0x0000000d00071c82 */ /* 0x000fe40008000000 */
[----:B------:R-:W-:Y:S02]  /*0200*/  @UP1 USHF.R.U32.HI UR6, URZ, UR5, UR7 ;  /* 0x000000053f061299 */ /* 0x000fe40008011607 */
[----:B------:R-:W-:Y:S02]  /*0210*/  UMOV UR12, URZ ;  /* 0x0000003f000c7c82 */ /* 0x000fe40008000000 */
[----:B------:R-:W-:-:S02]  /*0220*/  UMOV UR7, 0x1 ;  /* 0x0000000100077882 */ /* 0x000fc40000000000 */
[----:B------:R-:W-:Y:S02]  /*0230*/  ULDC.64 UR4, c[0x0][0x328] ;  /* 0x0000ca0000047ab9 */ /* 0x000fe40000000a00 */
[----:B------:R-:W-:Y:S02]  /*0240*/  UISETP.LE.AND UP0, UPT, UR7, UR5, UPT ;  /* 0x000000050700728c */ /* 0x000fe4000bf03270 */
[----:B------:R-:W-:Y:S02]  /*0250*/  UIADD3 UR9, UR10, -UR9, UR7 ;  /* 0x800000090a097290 */ /* 0x000fe4000fffe007 */
[----:B------:R-:W-:Y:S02]  /*0260*/  UP2UR UR13, UPR, URZ, 0x1 ;  /* 0x000000013f0d7883 */ /* 0x000fe40008000000 */
[----:B------:R-:W-:Y:S02]  /*0270*/  UIADD3 UR5, UR9, UR6, URZ ;  /* 0x0000000609057290 */ /* 0x000fe4000fffe03f */
[----:B---3--:R-:W-:-:S02]  /*0280*/  USHF.R.S32.HI UR9, URZ, 0x1f, UR11 ;  /* 0x0000001f3f097899 */ /* 0x008fc4000801140b */
[----:B------:R-:W-:Y:S01]  /*0290*/  UIADD3 UR6, UR5, UR4, URZ ;  /* 0x0000000405067290 */ /* 0x000fe2000fffe03f */
[----:B--2---:R1:W2:Y:S01]  /*02a0*/  @P0 R2UR UR12, R2 ;  /* 0x00000000020c03c2 */ /* 0x0042a200000e0000 */
[----:B------:R-:W-:-:S13]  /*02b0*/  PLOP3.LUT P0, PT, PT, PT, UP0, 0x40, 0x0 ;  /* 0x000000000000781c */ /* 0x000fda0003f0e808 */
[----:B------:R-:W-:Y:S05]  /*02c0*/  @P0 BRA `(.L_x_163) ;  /* 0x0000016000000947 */ /* 0x000fea0003800000 */
[----:B----4-:R-:W-:Y:S01]  /*02d0*/  ISETP.LT.AND P0, PT, RZ, UR5, PT ;  /* 0x00000005ff007c0c */ /* 0x010fe2000bf01270 */
[----:B------:R-:W-:-:S12]  /*02e0*/  UIADD3 UR16, UR5, -0x1, URZ ;  /* 0xffffffff05107890 */ /* 0x000fd8000fffe03f */
[----:B------:R-:W-:Y:S05]  /*02f0*/  @P0 BRA `(.L_x_164) ;  /* 0x0000009000000947 */ /* 0x000fea0003800000 */
[----:B------:R-:W-:Y:S02]  /*0300*/  ULDC UR4, c[0x0][0x32c] ;  /* 0x0000cb0000047ab9 */ /* 0x000fe40000000800 */
[----:B------:R-:W-:Y:S02]  /*0310*/  UISETP.NE.AND UP0, UPT, UR7, UR4, UPT ;  /* 0x000000040700728c */ /* 0x000fe4000bf05270 */
[----:B------:R-:W-:-:S03]  /*0320*/  UIADD3 UR16, -UR5, URZ, URZ ;  /* 0x0000003f05107290 */ /* 0x000fc6000fffe13f */
[----:B------:R-:W-:Y:S02]  /*0330*/  ULDC.64 UR4, c[0x0][0x330] ;  /* 0x0000cc0000047ab9 */ /* 0x000fe40000000a00 */
[----:B------:R-:W-:-:S07]  /*0340*/  UIMAD.WIDE.U32 UR20, UR16, UR4, URZ ;  /* 0x00000004101472a5 */ /* 0x000fce000f8e003f */
[----:B------:R-:W-:Y:S02]  /*0350*/  @UP0 UMOV UR7, UR21 ;  /* 0x0000001500070c82 */ /* 0x000fe40008000000 */
[----:B------:R-:W-:-:S04]  /*0360*/  @UP0 USHF.R.U32.HI UR16, URZ, UR5, UR7 ;  /* 0x000000053f100299 */ /* 0x000fc80008011607 */
[----:B------:R-:W-:Y:S01]  /*0370*/  ULOP3.LUT UR16, URZ, UR16, URZ, 0x33, !UPT ;  /* 0x000000103f107292 */ /* 0x000fe2000f8e333f */
[----:B------:R-:W-:Y:S05]  /*0380*/  BRA `(.L_x_165) ;  /* 0x0000006000007947 */ /* 0x000fea0003800000 */
.L_x_164:
[----:B------:R-:W-:Y:S02]  /*0390*/  ULDC UR4, c[0x0][0x32c] ;  /* 0x0000cb0000047ab9 */ /* 0x000fe40000000800 */
[----:B------:R-:W-:-:S03]  /*03a0*/  UISETP.NE.AND UP0, UPT, UR7, UR4, UPT ;  /* 0x000000040700728c */ /* 0x000fc6000bf05270 */
[----:B------:R-:W-:Y:S02]  /*03b0*/  ULDC.64 UR4, c[0x0][0x330] ;  /* 0x0000cc0000047ab9 */ /* 0x000fe40000000a00 */
[----:B------:R-:W-:-:S07]  /*03c0*/  UIMAD.WIDE.U32 UR20, UR16, UR4, URZ ;  /* 0x00000004101472a5 */ /* 0x000fce000f8e003f */
[----:B------:R-:W-:Y:S02]  /*03d0*/  @UP0 UMOV UR7, UR21 ;  /* 0x0000001500070c82 */ /* 0x000fe40008000000 */
[----:B------:R-:W-:Y:S02]  /*03e0*/  @UP0 USHF.R.U32.HI UR16, URZ, UR5, UR7 ;  /* 0x000000053f100299 */ /* 0x000fe40008011607 */
.L_x_165:
[----:B------:R-:W-:Y:S02]  /*03f0*/  ULDC UR4, c[0x0][0x32c] ;  /* 0x0000cb0000047ab9 */ /* 0x000fe40000000800 */
[----:B------:R-:W-:-:S04]  /*0400*/  UIMAD UR4, UR16, UR4, UR4 ;  /* 0x00000004100472a4 */ /* 0x000fc8000f8e0204 */
[----:B------:R-:W-:-:S04]  /*0410*/  UISETP.LT.AND UP0, UPT, UR6, UR4, UPT ;  /* 0x000000040600728c */ /* 0x000fc8000bf01270 */
[----:B------:R-:W-:Y:S02]  /*0420*/  USEL UR6, UR6, UR4, UP0 ;  /* 0x0000000406067287 */ /* 0x000fe40008000000 */
.L_x_163:
[----:B----4-:R-:W-:Y:S02]  /*0430*/  UISETP.NE.AND UP0, UPT, UR8, 0x1, UPT ;  /* 0x000000010800788c */ /* 0x010fe4000bf05270 */
[----:B------:R-:W-:Y:S02]  /*0440*/  UIADD3 UR7, UR10, 0x2f, URZ ;  /* 0x0000002f0a077890 */ /* 0x000fe4000fffe03f */
[----:B------:R-:W-:Y:S02]  /*0450*/  ULDC.64 UR4, c[0x0][0x2c8] ;  /* 0x0000b20000047ab9 */ /* 0x000fe40000000a00 */
[----:B------:R-:W-:Y:S02]  /*0460*/  UIMAD.WIDE.U32 UR16, UR27, UR4, URZ ;  /* 0x000000041b1072a5 */ /* 0x000fe4000f8e003f */
[----:B------:R-:W-:Y:S02]  /*0470*/  UIMAD.WIDE UR20, UR7, 0x2aaaaaab, URZ ;  /* 0x2aaaaaab071478a5 */ /* 0x000fe4000f8e023f */
[----:B------:R-:W-:-:S02]  /*0480*/  UIADD3 UR6, UR6, 0x2f, URZ ;  /* 0x0000002f06067890 */ /* 0x000fc4000fffe03f */
[----:B------:R-:W-:Y:S02]  /*0490*/  UISETP.NE.AND UP1, UPT, UR13, URZ, UPT ;  /* 0x0000003f0d00728c */ /* 0x000fe4000bf25270 */
[----:B------:R-:W-:Y:S02]  /*04a0*/  UMOV UR4, UR27 ;  /* 0x0000001b00047c82 */ /* 0x000fe40008000000 */
[----:B------:R-:W-:Y:S02]  /*04b0*/  UIMAD.WIDE UR6, UR6, 0x2aaaaaab, URZ ;  /* 0x2aaaaaab060678a5 */ /* 0x000fe4000f8e023f */
[----:B------:R-:W-:Y:S01]  /*04c0*/  @UP0 USHF.R.U32.HI UR4, URZ, UR5, UR17 ;  /* 0x000000053f040299 */ /* 0x000fe20008011611 */
[----:B------:R-:W-:Y:S01]  /*04d0*/  PLOP3.LUT P0, PT, PT, PT, UP1, 0x40, 0x0 ;  /* 0x000000000000781c */ /* 0x000fe20003f0e818 */
[----:B------:R-:W-:Y:S02]  /*04e0*/  USHF.R.U32.HI UR6, URZ, 0x1f, UR7 ;  /* 0x0000001f3f067899 */ /* 0x000fe40008011607 */
[----:B------:R-:W-:-:S02]  /*04f0*/  UMOV UR17, UR21 ;  /* 0x0000001500117c82 */ /* 0x000fc40008000000 */
[----:B------:R-:W-:Y:S02]  /*0500*/  USHF.R.U32.HI UR16, URZ, 0x1f, UR17 ;  /* 0x0000001f3f107899 */ /* 0x000fe40008011611 */
[----:B------:R-:W-:Y:S02]  /*0510*/  ULDC UR26, c[0x0][0x168] ;  /* 0x00005a00001a7ab9 */ /* 0x000fe40000000800 */
[----:B------:R-:W-:Y:S02]  /*0520*/  UIADD3 UR26, UR10, -UR26, URZ ;  /* 0x8000001a0a1a7290 */ /* 0x000fe4000fffe03f */
[----:B------:R-:W-:Y:S02]  /*0530*/  ULEA.HI.SX32 UR16, UR17, UR16, 0x1d ;  /* 0x0000001011107291 */ /* 0x000fe4000f8fea3f */
[----:B------:R-:W-:Y:S02]  /*0540*/  ULEA.HI.SX32 UR7, UR7, UR6, 0x1d ;  /* 0x0000000607077291 */ /* 0x000fe4000f8fea3f */
[----:B------:R-:W-:-:S02]  /*0550*/  UIADD3 UR4, UR26, UR4, URZ ;  /* 0x000000041a047290 */ /* 0x000fc4000fffe03f */
[----:B------:R-:W-:Y:S02]  /*0560*/  UISETP.LT.AND UP0, UPT, UR16, UR7, UPT ;  /* 0x000000071000728c */ /* 0x000fe4000bf01270 */
[----:B------:R-:W-:Y:S02]  /*0570*/  ULDC UR5, c[0x0][0x324] ;  /* 0x0000c90000057ab9 */ /* 0x000fe40000000800 */
[----:B------:R-:W-:Y:S02]  /*0580*/  UIADD3 UR6, UR4, -UR5, URZ ;  /* 0x8000000504067290 */ /* 0x000fe4000fffe03f */
[----:B------:R-:W-:Y:S01]  /*0590*/  USEL UR23, UR16, UR7, UP0 ;  /* 0x0000000710177287 */ /* 0x000fe20008000000 */
[----:B------:R-:W-:Y:S05]  /*05a0*/  @P0 BRA `(.L_x_166) ;  /* 0x0000015000000947 */ /* 0x000fea0003800000 */
[----:B------:R-:W-:Y:S02]  /*05b0*/  UMOV UR7, UR4 ;  /* 0x0000000400077c82 */ /* 0x000fe40008000000 */
[----:B------:R-:W-:-:S06]  /*05c0*/  UISETP.GT.AND UP0, UPT, UR7, -0x1, UPT ;  /* 0xffffffff0700788c */ /* 0x000fcc000bf04270 */
[----:B------:R-:W-:-:S13]  /*05d0*/  PLOP3.LUT P0, PT, PT, PT, UP0, 0x80, 0x0 ;  /* 0x000000000000781c */ /* 0x000fda0003f0f008 */
[----:B------:R-:W-:Y:S05]  /*05e0*/  @P0 BRA `(.L_x_167) ;  /* 0x0000008000000947 */ /* 0x000fea0003800000 */
[----:B------:R-:W-:Y:S02]  /*05f0*/  ULDC UR4, c[0x0][0x32c] ;  /* 0x0000cb0000047ab9 */ /* 0x000fe40000000800 */
[----:B------:R-:W-:Y:S02]  /*0600*/  UISETP.NE.AND UP0, UPT, UR4, 0x1, UPT ;  /* 0x000000010400788c */ /* 0x000fe4000bf05270 */
[----:B------:R-:W-:Y:S02]  /*0610*/  ULOP3.LUT UR7, URZ, UR7, URZ, 0x33, !UPT ;  /* 0x000000073f077292 */ /* 0x000fe4000f8e333f */
[----:B------:R-:W-:Y:S02]  /*0620*/  ULDC.64 UR4, c[0x0][0x330] ;  /* 0x0000cc0000047ab9 */ /* 0x000fe40000000a00 */
[----:B------:R-:W-:-:S05]  /*0630*/  UIMAD.WIDE.U32 UR16, UR7, UR4, URZ ;  /* 0x00000004071072a5 */ /* 0x000fca000f8e003f */
[----:B------:R-:W-:-:S04]  /*0640*/  @UP0 USHF.R.U32.HI UR7, URZ, UR5, UR17 ;  /* 0x000000053f070299 */ /* 0x000fc80008011611 */
[----:B------:R-:W-:Y:S01]  /*0650*/  ULOP3.LUT UR7, URZ, UR7, URZ, 0x33, !UPT ;  /* 0x000000073f077292 */ /* 0x000fe2000f8e333f */
[----:B------:R-:W-:Y:S05]  /*0660*/  BRA `(.L_x_168) ;  /* 0x0000005000007947 */ /* 0x000fea0003800000 */
.L_x_167:
[----:B------:R-:W-:Y:S02]  /*0670*/  ULDC UR4, c[0x0][0x32c] ;  /* 0x0000cb0000047ab9 */ /* 0x000fe40000000800 */
[----:B------:R-:W-:-:S03]  /*0680*/  UISETP.NE.AND UP0, UPT, UR4, 0x1, UPT ;  /* 0x000000010400788c */ /* 0x000fc6000bf05270 */
[----:B------:R-:W-:Y:S02]  /*0690*/  ULDC.64 UR4, c[0x0][0x330] ;  /* 0x0000cc0000047ab9 */ /* 0x000fe40000000a00 */
[----:B------:R-:W-:-:S06]  /*06a0*/  UIMAD.WIDE.U32 UR16, UR7, UR4, URZ ;  /* 0x00000004071072a5 */ /* 0x000fcc000f8e003f */
[----:B------:R-:W-:Y:S02]  /*06b0*/  @UP0 USHF.R.U32.HI UR7, URZ, UR5, UR17 ;  /* 0x000000053f070299 */ /* 0x000fe40008011611 */
.L_x_168:
[----:B------:R-:W-:Y:S02]  /*06c0*/  ULDC UR4, c[0x0][0x32c] ;  /* 0x0000cb0000047ab9 */ /* 0x000fe40000000800 */
[----:B------:R-:W-:-:S04]  /*06d0*/  UIMAD UR4, UR7, UR4, URZ ;  /* 0x00000004070472a4 */ /* 0x000fc8000f8e023f */
[----:B------:R-:W-:-:S04]  /*06e0*/  UISETP.LT.AND UP0, UPT, UR6, UR4, UPT ;  /* 0x000000040600728c */ /* 0x000fc8000bf01270 */
[----:B------:R-:W-:-:S04]  /*06f0*/  USEL UR6, UR6, UR4, !UP0 ;  /* 0x0000000406067287 */ /* 0x000fc8000c000000 */
.L_x_166:
[----:B------:R-:W-:Y:S01]  /*0700*/  UIMAD.WIDE UR4, UR6, 0x2aaaaaab, URZ ;  /* 0x2aaaaaab060478a5 */ /* 0x000fe2000f8e023f */
[----:B------:R-:W-:Y:S01]  /*0710*/  PLOP3.LUT P2, PT, PT, PT, PT, 0x80, 0x0 ;  /* 0x000000000000781c */ /* 0x000fe20003f4f070 */
[----:B------:R-:W-:Y:S01]  /*0720*/  IMAD.MOV.U32 R5, RZ, RZ, RZ ;  /* 0x000000ffff057224 */ /* 0x000fe200078e00ff */
[----:B------:R-:W-:Y:S01]  /*0730*/  CS2R R6, SRZ ;  /* 0x0000000000067805 */ /* 0x000fe2000001ff00 */
[----:B------:R-:W-:Y:S01]  /*0740*/  USHF.R.U32.HI UR4, URZ, 0x1f, UR5 ;  /* 0x0000001f3f047899 */ /* 0x000fe20008011605 */
[----:B------:R-:W-:Y:S01]  /*0750*/  IMAD.MOV.U32 R130, RZ, RZ, RZ ;  /* 0x000000ffff827224 */ /* 0x000fe200078e00ff */
[----:B------:R-:W-:Y:S01]  /*0760*/  MOV R128, RZ ;  /* 0x000000ff00807202 */ /* 0x000fe20000000f00 */
[----:B------:R-:W-:Y:S01]  /*0770*/  CS2R R126, SRZ ;  /* 0x00000000007e7805 */ /* 0x000fe2000001ff00 */
[----:B------:R-:W-:Y:S01]  /*0780*/  ULEA.HI.SX32 UR4, UR5, UR4, 0x1d ;  /* 0x0000000405047291 */ /* 0x000fe2000f8fea3f */
[----:B------:R-:W-:Y:S01]  /*0790*/  CS2R R124, SRZ ;  /* 0x00000000007c7805 */ /* 0x000fe2000001ff00 */
[----:B------:R-:W-:Y:S01]  /*07a0*/  CS2R R122, SRZ ;  /* 0x00000000007a7805 */ /* 0x000fe2000001ff00 */
[----:B------:R-:W-:Y:S01]  /*07b0*/  CS2R R120, SRZ ;  /* 0x0000000000787805 */ /* 0x000fe2000001ff00 */
[----:B------:R-:W-:Y:S01]  /*07c0*/  UISETP.LT.AND UP0, UPT, URZ, UR4, UPT ;  /* 0x000000043f00728c */ /* 0x000fe2000bf01270 */
[----:B------:R-:W-:Y:S01]  /*07d0*/  CS2R R118, SRZ ;  /* 0x0000000000767805 */ /* 0x000fe2000001ff00 */
[----:B------:R-:W-:Y:S01]  /*07e0*/  CS2R R116, SRZ ;  /* 0x0000000000747805 */ /* 0x000fe2000001ff00 */
[----:B------:R-:W-:Y:S01]  /*07f0*/  CS2R R114, SRZ ;  /* 0x0000000000727805 */ /* 0x000fe2000001ff00 */
[----:B------:R-:W-:Y:S01]  /*0800*/  USEL UR7, URZ, UR4, !UP0 ;  /* 0x000000043f077287 */ /* 0x000fe2000c000000 */
[----:B------:R-:W-:Y:S01]  /*0810*/  CS2R R112, SRZ ;  /* 0x0000000000707805 */ /* 0x000fe2000001ff00 */
[----:B------:R-:W-:Y:S01]  /*0820*/  CS2R R110, SRZ ;  /* 0x00000000006e7805 */ /* 0x000fe2000001ff00 */
[----:B------:R-:W-:Y:S01]  /*0830*/  CS2R R108, SRZ ;  /* 0x00000000006c7805 */ /* 0x000fe2000001ff00 */
[----:B------:R-:W-:Y:S01]  /*0840*/  UISETP.GT.AND UP0, UPT, UR23, UR7, UPT ;  /* 0x000000071700728c */ /* 0x000fe2000bf04270 */
[----:B------:R-:W-:Y:S01]  /*0850*/  CS2R R106, SRZ ;  /* 0x00000000006a7805 */ /* 0x000fe2000001ff00 */
[----:B------:R-:W-:Y:S01]  /*0860*/  CS2R R104, SRZ ;  /* 0x0000000000687805 */ /* 0x000fe2000001ff00 */
[----:B------:R-:W-:Y:S01]  /*0870*/  CS2R R102, SRZ ;  /* 0x0000000000667805 */ /* 0x000fe2000001ff00 */
[----:B------:R-:W-:Y:S01]  /*0880*/  CS2R R100, SRZ ;  /* 0x0000000000647805 */ /* 0x000fe2000001ff00 */
        /* <DEDUP_REMOVED lines=54> */
[----:B------:R-:W-:Y:S02]  /*0bf0*/  UISETP.NE.AND.EX UP0, UPT, URZ, UR5, UPT, UP0 ;  /* 0x000000053f00728c */ /* 0x000fe4000bf05300 */
[----:B------:R-:W-:-:S04]  /*0c00*/  UISETP.NE.AND UP1, UPT, UR14, URZ, UPT ;  /* 0x0000003f0e00728c */ /* 0x000fc8000bf25270 */
[----:B------:R-:W-:-:S05]  /*0c10*/  PLOP3.LUT P0, PT, PT, PT, UP0, 0x80, 0x0 ;  /* 0x000000000000781c */ /* 0x000fca0003f0f008 */
[----:B------:R-:W-:Y:S02]  /*0c20*/  @UP0 UMOV UR4, 0x4 ;  /* 0x0000000400040882 */ /* 0x000fe40000000000 */
[----:B------:R-:W-:-:S06]  /*0c30*/  @UP0 UIMAD.WIDE UR4, UR15, UR4, UR16 ;  /* 0x000000040f0402a5 */ /* 0x000fcc000f8e0210 */
[----:B-1----:R-:W-:Y:S02]  /*0c40*/  IMAD.U32 R2, RZ, RZ, UR4 ;  /* 0x00000004ff027e24 */ /* 0x002fe4000f8e00ff */
[----:B------:R-:W-:Y:S01]  /*0c50*/  IMAD.U32 R3, RZ, RZ, UR5 ;  /* 0x00000005ff037e24 */ /* 0x000fe2000f8e00ff */
[----:B------:R-:W-:Y:S02]  /*0c60*/  UMOV UR29, 0x30 ;  /* 0x00000030001d7882 */ /* 0x000fe40000000000 */
[----:B------:R-:W-:Y:S02]  /*0c70*/  UIMAD UR22, UR23, UR29, -0x30 ;  /* 0xffffffd0171674a4 */ /* 0x000fe4000f8e021d */
[----:B------:R-:W-:Y:S01]  /*0c80*/  UIMAD UR29, UR23, -0x30, UR29 ;  /* 0xffffffd0171d78a4 */ /* 0x000fe2000f8e021d */
[----:B------:R1:W3:Y:S01]  /*0c90*/  @P0 LDG.E R0, [R2.64] ;  /* 0x0000001202000981 */ /* 0x0002e2000c1e1900 */
[----:B------:R-:W-:Y:S01]  /*0ca0*/  IMAD.MOV.U32 R4, RZ, RZ, c[0x0][0x2b8] ;  /* 0x0000ae00ff047624 */ /* 0x000fe200078e00ff */
[----:B------:R-:W-:Y:S01]  /*0cb0*/  ULDC.64 UR4, c[0x0][0x2b0] ;  /* 0x0000ac0000047ab9 */ /* 0x000fe20000000a00 */
[----:B------:R-:W-:Y:S01]  /*0cc0*/  IMAD.MOV.U32 R31, RZ, RZ, RZ ;  /* 0x000000ffff1f7224 */ /* 0x000fe200078e00ff */
[----:B------:R-:W-:Y:S02]  /*0cd0*/  BAR.SYNC.DEFER_BLOCKING 0x0 ;  /* 0x0000000000007b1d */ /* 0x000fe40000010000 */
[----:B------:R-:W-:-:S02]  /*0ce0*/  ISETP.NE.AND P1, PT, R4, 0x1, PT ;  /* 0x000000010400780c */ /* 0x000fc40003f25270 */
[----:B-1----:R-:W-:Y:S01]  /*0cf0*/  SHF.R.S32.HI R2, RZ, 0x1f, R129 ;  /* 0x0000001fff027819 */ /* 0x002fe20000011481 */
[----:B------:R-:W-:Y:S01]  /*0d00*/  USHF.R.S32.HI UR21, URZ, 0x1f, UR15 ;  /* 0x0000001f3f157899 */ /* 0x000fe2000801140f */
[----:B---3--:R1:W3:Y:S02]  /*0d10*/  @P0 R2UR UR20, R0 ;  /* 0x00000000001403c2 */ /* 0x0082e400000e0000 */
[----:B---3--:R-:W-:Y:S02]  /*0d20*/  @!UP0 UMOV UR20, UR15 ;  /* 0x0000000f00148c82 */ /* 0x008fe40008000000 */
[----:B------:R-:W-:Y:S02]  /*0d30*/  USHF.R.S32.HI UR6, URZ, 0x1f, UR20 ;  /* 0x0000001f3f067899 */ /* 0x000fe40008011414 */
[----:B------:R-:W-:Y:S02]  /*0d40*/  UIMAD.WIDE.U32 UR16, UR20, UR4, URZ ;  /* 0x00000004141072a5 */ /* 0x000fe4000f8e003f */
[----:B------:R-:W-:-:S04]  /*0d50*/  UIMAD UR6, UR6, UR4, URZ ;  /* 0x00000004060672a4 */ /* 0x000fc8000f8e023f */
[----:B------:R-:W-:-:S03]  /*0d60*/  UIMAD UR6, UR20, UR5, UR6 ;  /* 0x00000005140672a4 */ /* 0x000fc6000f8e0206 */
[----:B------:R-:W-:Y:S02]  /*0d70*/  ULDC.64 UR4, c[0x0][0x1b8] ;  /* 0x00006e0000047ab9 */ /* 0x000fe40000000a00 */
[----:B------:R-:W-:Y:S01]  /*0d80*/  UIADD3 UR6, UR17, UR6, URZ ;  /* 0x0000000611067290 */ /* 0x000fe2000fffe03f */
[----:B-1----:R-:W-:-:S04]  /*0d90*/  LEA.HI R0, R2, R129, RZ, 0x3 ;  /* 0x0000008102007211 */ /* 0x002fc800078f18ff */
[----:B------:R-:W-:Y:S02]  /*0da0*/  LOP3.LUT R10, R0, 0xfffffff8, RZ, 0xc0, !PT ;  /* 0xfffffff8000a7812 */ /* 0x000fe400078ec0ff */
[----:B------:R-:W-:-:S03]  /*0db0*/  SHF.R.S32.HI R30, RZ, 0x3, R0 ;  /* 0x00000003ff1e7819 */ /* 0x000fc60000011400 */
[----:B------:R-:W-:-:S04]  /*0dc0*/  IMAD.IADD R10, R129, 0x1, -R10 ;  /* 0x00000001810a7824 */ /* 0x000fc800078e0a0a */
[----:B------:R-:W-:-:S05]  /*0dd0*/  IMAD R32, R10, 0x20, R30 ;  /* 0x000000200a207824 */ /* 0x000fca00078e021e */
[----:B------:R-:W-:Y:S01]  /*0de0*/  IADD3 R0, R32, UR22, RZ ;  /* 0x0000001620007c10 */ /* 0x000fe2000fffe0ff */
[----:B------:R-:W-:Y:S02]  /*0df0*/  UIMAD UR20, UR9, UR4, URZ ;  /* 0x00000004091472a4 */ /* 0x000fe4000f8e023f */
[----:B------:R-:W-:Y:S01]  /*0e00*/  UIMAD.WIDE.U32 UR24, UR11, UR4, URZ ;  /* 0x000000040b1872a5 */ /* 0x000fe2000f8e003f */
[----:B------:R-:W-:Y:S01]  /*0e10*/  ISETP.GE.AND P0, PT, R0, UR10, PT ;  /* 0x0000000a00007c0c */ /* 0x000fe2000bf06270 */
[----:B------:R-:W-:Y:S01]  /*0e20*/  IMAD.SHL.U32 R16, R30, 0x40, RZ ;  /* 0x000000401e107824 */ /* 0x000fe200078e00ff */
[----:B--2---:R-:W-:Y:S01]  /*0e30*/  IADD3 R0, R0, UR12, RZ ;  /* 0x0000000c00007c10 */ /* 0x004fe2000fffe0ff */
[----:B------:R-:W-:Y:S01]  /*0e40*/  IMAD.SHL.U32 R40, R10, 0x8, RZ ;  /* 0x000000080a287824 */ /* 0x000fe200078e00ff */
[----:B------:R-:W-:Y:S01]  /*0e50*/  ISETP.GT.OR P0, PT, R32, 0x2f, P0 ;  /* 0x0000002f2000780c */ /* 0x000fe20000704670 */
[----:B------:R-:W-:Y:S01]  /*0e60*/  UIADD3 UR28, UR29, UR10, URZ ;  /* 0x0000000a1d1c7290 */ /* 0x000fe2000fffe03f */
[----:B------:R-:W-:Y:S01]  /*0e70*/  STL [R1+0x20], R32 ;  /* 0x0000202001007387 */ /* 0x000fe20000100800 */
        /* <DEDUP_REMOVED lines=8> */
[----:B------:R-:W-:Y:S01]  /*0f00*/  PLOP3.LUT P1, PT, PT, PT, UP1, 0x80, 0x0 ;  /* 0x000000000000781c */ /* 0x000fe20003f2f018 */
[----:B------:R-:W-:Y:S01]  /*0f10*/  UIMAD UR20, UR11, UR5, UR20 ;  /* 0x000000050b1472a4 */ /* 0x000fe2000f8e0214 */
[----:B------:R-:W-:Y:S01]  /*0f20*/  PLOP3.LUT P0, PT, PT, PT, UP1, 0x80, 0x0 ;  /* 0x000000000000781c */ /* 0x000fe20003f0f018 */
[----:B------:R-:W-:Y:S01]  /*0f30*/  IMAD.MOV R5, RZ, RZ, -R5 ;  /* 0x000000ffff057224 */ /* 0x000fe200078e0a05 */
[----:B------:R-:W-:Y:S01]  /*0f40*/  IADD3 R3, R32, UR27, RZ ;  /* 0x0000001b20037c10 */ /* 0x000fe2000fffe0ff */
[----:B------:R-:W-:Y:S01]  /*0f50*/  ULDC.64 UR4, c[0x0][0x1c0] ;  /* 0x0000700000047ab9 */ /* 0x000fe20000000a00 */
[----:B------:R-:W-:Y:S01]  /*0f60*/  LOP3.LUT R16, R16, 0x1c0, RZ, 0xc0, !PT ;  /* 0x000001c010107812 */ /* 0x000fe200078ec0ff */
[----:B------:R-:W-:Y:S01]  /*0f70*/  UIADD3 UR25, UR25, UR20, URZ ;  /* 0x0000001419197290 */ /* 0x000fe2000fffe03f */
[C---:B------:R-:W-:Y:S01]  /*0f80*/  IADD3 R14, R40.reuse, 0x80, RZ ;  /* 0x00000080280e7810 */ /* 0x040fe20007ffe0ff */
[----:B------:R-:W-:Y:S01]  /*0f90*/  UIMAD UR21, UR21, UR4, URZ ;  /* 0x00000004151572a4 */ /* 0x000fe2000f8e023f */
[C---:B------:R-:W-:Y:S01]  /*0fa0*/  IADD3 R13, R40.reuse, 0xc0, RZ ;  /* 0x000000c0280d7810 */ /* 0x040fe20007ffe0ff */
[----:B------:R-:W-:Y:S01]  /*0fb0*/  UIMAD.WIDE.U32 UR24, UR15, UR4, UR24 ;  /* 0x000000040f1872a5 */ /* 0x000fe2000f8e0018 */
[----:B------:R-:W-:Y:S01]  /*0fc0*/  SHF.R.S32.HI R11, RZ, 0x1f, R14 ;  /* 0x0000001fff0b7819 */ /* 0x000fe2000001140e */
[----:B------:R-:W-:Y:S01]  /*0fd0*/  @P1 IMAD.HI.U32 R4, R3, c[0x0][0x2c8], RZ ;  /* 0x0000b20003041a27 */ /* 0x000fe200078e00ff */
[----:B------:R-:W-:Y:S01]  /*0fe0*/  UIMAD UR5, UR15, UR5, UR21 ;  /* 0x000000050f0572a4 */ /* 0x000fe2000f8e0215 */
[----:B------:R-:W-:Y:S01]  /*0ff0*/  ISETP.GE.AND P3, PT, R40, c[0x0][0x198], PT ;  /* 0x0000660028007a0c */ /* 0x000fe20003f66270 */
[----:B------:R-:W-:Y:S01]  /*1000*/  UISETP.LT.AND UP0, UPT, UR28, 0x30, UPT ;  /* 0x000000301c00788c */ /* 0x000fe2000bf01270 */
[----:B------:R-:W-:Y:S01]  /*1010*/  IMAD.U32 R9, RZ, RZ, UR25 ;  /* 0x00000019ff097e24 */ /* 0x000fe2000f8e00ff */
[----:B------:R-:W-:Y:S01]  /*1020*/  UIADD3 UR5, UR25, UR5, URZ ;  /* 0x0000000519057290 */ /* 0x000fe2000fffe03f */
[----:B------:R-:W-:Y:S01]  /*1030*/  IMAD.U32 R8, RZ, RZ, UR24 ;  /* 0x00000018ff087e24 */ /* 0x000fe2000f8e00ff */
[----:B------:R-:W-:Y:S01]  /*1040*/  ULDC UR15, c[0x0][0x168] ;  /* 0x00005a00000f7ab9 */ /* 0x000fe20000000800 */
[----:B------:R-:W-:Y:S01]  /*1050*/  LEA.HI R11, R11, R14, RZ, 0x3 ;  /* 0x0000000e0b0b7211 */ /* 0x000fe200078f18ff */
[----:B------:R-:W-:Y:S01]  /*1060*/  UIMAD UR15, UR8, UR15, URZ ;  /* 0x0000000f080f72a4 */ /* 0x000fe2000f8e023f */
[----:B------:R-:W-:Y:S01]  /*1070*/  ISETP.GE.AND P5, PT, R14, c[0x0][0x198], PT ;  /* 0x000066000e007a0c */ /* 0x000fe20003fa6270 */
[----:B-1----:R-:W-:Y:S01]  /*1080*/  IMAD.MOV.U32 R7, RZ, RZ, R3 ;  /* 0x000000ffff077224 */ /* 0x002fe200078e0003 */
[----:B------:R-:W-:Y:S01]  /*1090*/  @P0 SHF.R.U32.HI R7, RZ, c[0x0][0x2cc], R4 ;  /* 0x0000b300ff070a19 */ /* 0x000fe20000011604 */
[----:B------:R-:W-:Y:S01]  /*10a0*/  IMAD.U32 R9, RZ, RZ, UR5 ;  /* 0x00000005ff097e24 */ /* 0x000fe2000f8e00ff */
[----:B------:R-:W-:Y:S01]  /*10b0*/  ISETP.GE.AND P6, PT, R13, c[0x0][0x198], PT ;  /* 0x000066000d007a0c */ /* 0x000fe20003fc6270 */
[----:B------:R-:W-:Y:S01]  /*10c0*/  IMAD R36, R5, c[0x0][0x2b8], R0 ;  /* 0x0000ae0005247a24 */ /* 0x000fe200078e0200 */
[--C-:B------:R-:W-:Y:S01]  /*10d0*/  SHF.R.S32.HI R6, RZ, 0x1f, R7.reuse ;  /* 0x0000001fff067819 */ /* 0x100fe20000011407 */
[----:B------:R-:W-:Y:S01]  /*10e0*/  IMAD.MOV R4, RZ, RZ, -R7 ;  /* 0x000000ffff047224 */ /* 0x000fe200078e0a07 */
[----:B------:R-:W-:Y:S01]  /*10f0*/  LOP3.LUT R34, R11, 0xfffffff8, RZ, 0xc0, !PT ;  /* 0xfffffff80b227812 */ /* 0x000fe200078ec0ff */
[C---:B------:R-:W-:Y:S01]  /*1100*/  IMAD.WIDE.U32 R8, R7.reuse, c[0x0][0x1b0], R8 ;  /* 0x00006c0007087a25 */ /* 0x040fe200078e0008 */
[----:B------:R-:W-:Y:S01]  /*1110*/  ULDC.64 UR4, c[0x0][0x1e8] ;  /* 0x00007a0000047ab9 */ /* 0x000fe20000000a00 */
[----:B------:R-:W-:Y:S01]  /*1120*/  SHF.R.S32.HI R12, RZ, 0x1f, R40 ;  /* 0x0000001fff0c7819 */ /* 0x000fe20000011428 */
[----:B------:R-:W-:Y:S01]  /*1130*/  UIMAD UR8, UR9, UR4, URZ ;  /* 0x00000004090872a4 */ /* 0x000fe2000f8e023f */
[----:B------:R-:W-:Y:S01]  /*1140*/  IMAD R4, R4, c[0x0][0x2c4], R3 ;  /* 0x0000b10004047a24 */ /* 0x000fe200078e0203 */
[----:B------:R-:W-:Y:S01]  /*1150*/  UIMAD.WIDE.U32 UR20, UR11, UR4, URZ ;  /* 0x000000040b1472a5 */ /* 0x000fe2000f8e003f */
[----:B------:R-:W-:Y:S01]  /*1160*/  IMAD R6, R6, c[0x0][0x1b0], RZ ;  /* 0x00006c0006067a24 */ /* 0x000fe200078e02ff */
[----:B------:R-:W-:Y:S01]  /*1170*/  UIMAD UR8, UR11, UR5, UR8 ;  /* 0x000000050b0872a4 */ /* 0x000fe2000f8e0208 */
[----:B------:R-:W-:Y:S01]  /*1180*/  BSSY B0, `(.L_x_170) ;  /* 0x0000123000007945 */ /* 0x000fe20003800000 */
[----:B------:R-:W-:Y:S01]  /*1190*/  SHF.R.S32.HI R3, RZ, 0x1f, R4 ;  /* 0x0000001fff037819 */ /* 0x000fe20000011404 */
[----:B------:R-:W-:Y:S01]  /*11a0*/  IMAD R6, R7, c[0x0][0x1b4], R6 ;  /* 0x00006d0007067a24 */ /* 0x000fe200078e0206 */
[----:B------:R-:W-:-:S02]  /*11b0*/  UIADD3 UR8, UR21, UR8, URZ ;  /* 0x0000000815087290 */ /* 0x000fc4000fffe03f */
[----:B------:R-:W-:Y:S01]  /*11c0*/  USEL UR4, UR28, 0x30, UP0 ;  /* 0x000000301c047887 */ /* 0x000fe20008000000 */
[----:B------:R-:W-:Y:S01]  /*11d0*/  IMAD.IADD R7, R9, 0x1, R6 ;  /* 0x0000000109077824 */ /* 0x000fe200078e0206 */
[----:B------:R-:W-:Y:S01]  /*11e0*/  IADD3 R9, R40, 0x40, RZ ;  /* 0x0000004028097810 */ /* 0x000fe20007ffe0ff */
[----:B------:R-:W-:Y:S02]  /*11f0*/  IMAD R3, R3, c[0x0][0x1a8], RZ ;  /* 0x00006a0003037a24 */ /* 0x000fe400078e02ff */
[----:B------:R-:W-:Y:S01]  /*1200*/  IMAD.MOV.U32 R6, RZ, RZ, R8 ;  /* 0x000000ffff067224 */ /* 0x000fe200078e0008 */
[----:B------:R-:W-:Y:S01]  /*1210*/  LEA.HI R8, R2, R129, RZ, 0x6 ;  /* 0x0000008102087211 */ /* 0x000fe200078f30ff */
[C---:B------:R-:W-:Y:S01]  /*1220*/  IMAD R3, R4.reuse, c[0x0][0x1ac], R3 ;  /* 0x00006b0004037a24 */ /* 0x040fe200078e0203 */
[----:B------:R-:W-:Y:S01]  /*1230*/  SHF.R.S32.HI R15, RZ, 0x1f, R9 ;  /* 0x0000001fff0f7819 */ /* 0x000fe20000011409 */
[----:B------:R-:W-:Y:S01]  /*1240*/  IMAD.WIDE.U32 R6, R4, c[0x0][0x1a8], R6 ;  /* 0x00006a0004067a25 */ /* 0x000fe200078e0006 */
[----:B------:R-:W-:-:S02]  /*1250*/  SHF.R.U32.HI R4, RZ, 0x3, R16 ;  /* 0x00000003ff047819 */ /* 0x000fc40000011610 */
[----:B------:R-:W-:Y:S01]  /*1260*/  LOP3.LUT R16, R16, 0x38, R40, 0xf8, !PT ;  /* 0x0000003810107812 */ /* 0x000fe200078ef828 */
[----:B------:R-:W-:Y:S01]  /*1270*/  IMAD.IADD R3, R7, 0x1, R3 ;  /* 0x0000000107037824 */ /* 0x000fe200078e0203 */
[----:B------:R-:W-:Y:S01]  /*1280*/  LEA R20, P0, R6, c[0x0][0x160], 0x1 ;  /* 0x0000580006147a11 */ /* 0x000fe200078008ff */
[----:B------:R-:W-:Y:S01]  /*1290*/  IMAD.SHL.U32 R8, R8, 0x8, RZ ;  /* 0x0000000808087824 */ /* 0x000fe200078e00ff */
[----:B------:R-:W-:Y:S02]  /*12a0*/  LOP3.LUT R16, R16, R4, RZ, 0x3c, !PT ;  /* 0x0000000410107212 */ /* 0x000fe400078e3cff */
[----:B------:R-:W-:Y:S01]  /*12b0*/  LEA.HI.X R3, R6, c[0x0][0x164], R3, 0x1, P0 ;  /* 0x0000590006037a11 */ /* 0x000fe200000f0c03 */
[----:B------:R-:W-:Y:S01]  /*12c0*/  SHFL.IDX PT, R22, R20, 0x1, 0x181f ;  /* 0x00381f0014167f89 */ /* 0x000fe200000e0000 */
[----:B------:R-:W-:Y:S02]  /*12d0*/  IADD3 R4, R30, UR27, RZ ;  /* 0x0000001b1e047c10 */ /* 0x000fe4000fffe0ff */
[----:B------:R-:W-:Y:S01]  /*12e0*/  LOP3.LUT R16, R16, 0xfffffe00, R8, 0xf8, !PT ;  /* 0xfffffe0010107812 */ /* 0x000fe200078ef808 */
[----:B------:R-:W-:Y:S01]  /*12f0*/  SHFL.IDX PT, R6, R20, RZ, 0x181f ;  /* 0x00181fff14067589 */ /* 0x000fe200000e0000 */
[----:B------:R-:W-:-:S02]  /*1300*/  ISETP.GE.AND P0, PT, R4, UR15, PT ;  /* 0x0000000f04007c0c */ /* 0x000fc4000bf06270 */
[----:B------:R-:W-:Y:S01]  /*1310*/  SHF.R.S32.HI R8, RZ, 0x1f, R13 ;  /* 0x0000001fff087819 */ /* 0x000fe2000001140d */
[----:B------:R-:W1:Y:S01]  /*1320*/  SHFL.IDX PT, R7, R3, RZ, 0x181f ;  /* 0x00181fff03077589 */ /* 0x000e6200000e0000 */
[----:B------:R-:W-:Y:S01]  /*1330*/  LEA.HI R15, R15, R9, RZ, 0x3 ;  /* 0x000000090f0f7211 */ /* 0x000fe200078f18ff */
[----:B------:R-:W-:Y:S01]  /*1340*/  IMAD.SHL.U32 R41, R16, 0x2, RZ ;  /* 0x0000000210297824 */ /* 0x000fe200078e00ff */
[----:B------:R-:W-:Y:S01]  /*1350*/  ISETP.GE.AND P4, PT, R9, c[0x0][0x198], PT ;  /* 0x0000660009007a0c */ /* 0x000fe20003f86270 */
[----:B------:R-:W3:Y:S01]  /*1360*/  SHFL.IDX PT, R23, R3, 0x1, 0x181f ;  /* 0x00381f0003177f89 */ /* 0x000ee200000e0000 */
[----:B------:R-:W-:Y:S02]  /*1370*/  LEA.HI R8, R8, R13, RZ, 0x3 ;  /* 0x0000000d08087211 */ /* 0x000fe400078f18ff */
[----:B------:R-:W-:Y:S01]  /*1380*/  LOP3.LUT R35, R15, 0xfffffff8, RZ, 0xc0, !PT ;  /* 0xfffffff80f237812 */ /* 0x000fe200078ec0ff */
[----:B------:R-:W-:Y:S01]  /*1390*/  SHFL.IDX PT, R21, R3, 0x3, 0x181f ;  /* 0x00781f0003157f89 */ /* 0x000fe200000e0000 */
[----:B------:R-:W-:-:S02]  /*13a0*/  LOP3.LUT R33, R8, 0xfffffff8, RZ, 0xc0, !PT ;  /* 0xfffffff808217812 */ /* 0x000fc400078ec0ff */
[----:B------:R-:W-:-:S04]  /*13b0*/  IADD3 R0, R4, 0x20, RZ ;  /* 0x0000002004007810 */ /* 0x000fc80007ffe0ff */
[----:B------:R-:W-:Y:S02]  /*13c0*/  ISETP.GE.AND P1, PT, R0, UR15, PT ;  /* 0x0000000f00007c0c */ /* 0x000fe4000bf26270 */
[C---:B------:R-:W-:Y:S02]  /*13d0*/  IADD3 R0, R4.reuse, 0x40, RZ ;  /* 0x0000004004007810 */ /* 0x040fe40007ffe0ff */
[----:B------:R-:W-:-:S04]  /*13e0*/  IADD3 R4, R4, 0x60, RZ ;  /* 0x0000006004047810 */ /* 0x000fc80007ffe0ff */
[----:B------:R-:W-:Y:S01]  /*13f0*/  ISETP.GE.AND P2, PT, R4, UR15, PT ;  /* 0x0000000f04007c0c */ /* 0x000fe2000bf46270 */
[----:B-1----:R-:W-:-:S04]  /*1400*/  @!P0 IMAD.WIDE R16, R40, 0x2, R6 ;  /* 0x0000000228108825 */ /* 0x002fc800078e0206 */
[--C-:B------:R-:W-:Y:S01]  /*1410*/  @!P0 IMAD.WIDE R18, R35, 0x2, R6.reuse ;  /* 0x0000000223128825 */ /* 0x100fe200078e0206 */
[----:B------:R1:W-:Y:S03]  /*1420*/  @!P0 LDGSTS.E.BYPASS.LTC128B.128 [R41+0x4080], [R16.64], !P3 ;  /* 0x0408000010298fae */ /* 0x0003e6000d901d52 */
[--C-:B------:R-:W-:Y:S01]  /*1430*/  @!P0 IMAD.WIDE R24, R34, 0x2, R6.reuse ;  /* 0x0000000222188825 */ /* 0x100fe200078e0206 */
[----:B------:R4:W-:Y:S03]  /*1440*/  @!P0 LDGSTS.E.BYPASS.LTC128B.128 [R41+0x8080], [R18.64], !P4 ;  /* 0x0808000012298fae */ /* 0x0009e6000e101d52 */
[----:B------:R-:W-:Y:S01]  /*1450*/  @!P0 IMAD.WIDE R6, R33, 0x2, R6 ;  /* 0x0000000221068825 */ /* 0x000fe200078e0206 */
[----:B------:R5:W-:Y:S03]  /*1460*/  @!P0 LDGSTS.E.BYPASS.LTC128B.128 [R41+0xc080], [R24.64], !P5 ;  /* 0x0c08000018298fae */ /* 0x000be6000e901d52 */
[----:B---3--:R-:W-:Y:S01]  /*1470*/  @!P1 IMAD.WIDE R26, R40, 0x2, R22 ;  /* 0x00000002281a9825 */ /* 0x008fe200078e0216 */
[----:B------:R3:W-:Y:S01]  /*1480*/  @!P0 LDGSTS.E.BYPASS.LTC128B.128 [R41+0x10080], [R6.64], !P6 ;  /* 0x1008000006298fae */ /* 0x0007e2000f101d52 */
[----:B------:R-:W-:-:S02]  /*1490*/  ISETP.GE.AND P0, PT, R0, UR15, PT ;  /* 0x0000000f00007c0c */ /* 0x000fc4000bf06270 */
[----:B------:R-:W-:Y:S01]  /*14a0*/  @!P1 IMAD.WIDE R28, R34, 0x2, R22 ;  /* 0x00000002221c9825 */ /* 0x000fe200078e0216 */
[----:B------:R3:W-:Y:S01]  /*14b0*/  @!P1 LDGSTS.E.BYPASS.LTC128B.128 [R41+0x5080], [R26.64], !P3 ;  /* 0x050800001a299fae */ /* 0x0007e2000d901d52 */
[----:B-1----:R-:W-:Y:S02]  /*14c0*/  SHF.R.S32.HI R16, RZ, 0x1f, R36 ;  /* 0x0000001fff107819 */ /* 0x002fe40000011424 */
[----:B----4-:R-:W-:-:S04]  /*14d0*/  IMAD.WIDE.U32 R18, R36, c[0x0][0x1e0], RZ ;  /* 0x0000780024127a25 */ /* 0x010fc800078e00ff */
[----:B-----5:R-:W-:-:S04]  /*14e0*/  @!P1 IMAD.WIDE R24, R35, 0x2, R22 ;  /* 0x0000000223189825 */ /* 0x020fc800078e0216 */
[----:B---3--:R-:W-:Y:S01]  /*14f0*/  IMAD R6, R16, c[0x0][0x1e0], RZ ;  /* 0x0000780010067a24 */ /* 0x008fe200078e02ff */
[----:B------:R1:W-:Y:S01]  /*1500*/  @!P1 LDGSTS.E.BYPASS.LTC128B.128 [R41+0x9080], [R24.64], !P4 ;  /* 0x0908000018299fae */ /* 0x0003e2000e101d52 */
[----:B------:R-:W-:-:S03]  /*1510*/  @!P1 IMAD.WIDE R22, R33, 0x2, R22 ;  /* 0x0000000221169825 */ /* 0x000fc600078e0216 */
[----:B------:R3:W-:Y:S01]  /*1520*/  @!P1 LDGSTS.E.BYPASS.LTC128B.128 [R41+0xd080], [R28.64], !P5 ;  /* 0x0d0800001c299fae */ /* 0x0007e2000e901d52 */
[----:B------:R-:W-:Y:S02]  /*1530*/  IMAD R6, R36, c[0x0][0x1e4], R6 ;  /* 0x0000790024067a24 */ /* 0x000fe400078e0206 */
[----:B------:R-:W-:Y:S01]  /*1540*/  IMAD R16, R16, c[0x0][0x208], RZ ;  /* 0x0000820010107a24 */ /* 0x000fe200078e02ff */
[----:B------:R4:W-:Y:S01]  /*1550*/  @!P1 LDGSTS.E.BYPASS.LTC128B.128 [R41+0x11080], [R22.64], !P6 ;  /* 0x1108000016299fae */ /* 0x0009e2000f101d52 */
[----:B------:R-:W-:Y:S02]  /*1560*/  IMAD.IADD R7, R19, 0x1, R6 ;  /* 0x0000000113077824 */ /* 0x000fe400078e0206 */
[----:B------:R-:W-:Y:S01]  /*1570*/  IMAD.MOV.U32 R6, RZ, RZ, R18 ;  /* 0x000000ffff067224 */ /* 0x000fe200078e0012 */
[----:B------:R-:W-:Y:S01]  /*1580*/  SHFL.IDX PT, R19, R3, 0x2, 0x181f ;  /* 0x00581f0003137f89 */ /* 0x000fe200000e0000 */
[----:B------:R-:W-:-:S03]  /*1590*/  IMAD R16, R36, c[0x0][0x20c], R16 ;  /* 0x0000830024107a24 */ /* 0x000fc600078e0210 */
[----:B------:R-:W4:Y:S04]  /*15a0*/  SHFL.IDX PT, R18, R20, 0x2, 0x181f ;  /* 0x00581f0014127f89 */ /* 0x000f2800000e0000 */
[----:B------:R-:W1:Y:S01]  /*15b0*/  SHFL.IDX PT, R20, R20, 0x3, 0x181f ;  /* 0x00781f0014147f89 */ /* 0x000e6200000e0000 */
[----:B----4-:R-:W-:-:S04]  /*15c0*/  @!P0 IMAD.WIDE R22, R35, 0x2, R18 ;  /* 0x0000000223168825 */ /* 0x010fc800078e0212 */
[----:B------:R-:W-:-:S04]  /*15d0*/  @!P0 IMAD.WIDE R26, R33, 0x2, R18 ;  /* 0x00000002211a8825 */ /* 0x000fc800078e0212 */
[----:B-1----:R-:W-:Y:S01]  /*15e0*/  @!P2 IMAD.WIDE R24, R40, 0x2, R20 ;  /* 0x000000022818a825 */ /* 0x002fe200078e0214 */
[----:B--2---:R-:W-:-:S03]  /*15f0*/  SHF.R.S32.HI R0, RZ, 0x1f, R31 ;  /* 0x0000001fff007819 */ /* 0x004fc6000001141f */
[C---:B------:R-:W-:Y:S01]  /*1600*/  IMAD.WIDE.U32 R6, R31.reuse, c[0x0][0x1f0], R6 ;  /* 0x00007c001f067a25 */ /* 0x040fe200078e0006 */
[----:B------:R-:W-:Y:S03]  /*1610*/  STL [R1+0x8], R31 ;  /* 0x0000081f01007387 */ /* 0x000fe60000100800 */
[C---:B------:R-:W-:Y:S01]  /*1620*/  IMAD R5, R0.reuse, c[0x0][0x1f0], RZ ;  /* 0x00007c0000057a24 */ /* 0x040fe200078e02ff */
[----:B------:R-:W-:Y:S01]  /*1630*/  STL [R1+0x24], R40 ;  /* 0x0000242801007387 */ /* 0x000fe20000100800 */
[----:B------:R-:W-:Y:S02]  /*1640*/  IMAD R11, R0, c[0x0][0x218], RZ ;  /* 0x00008600000b7a24 */ /* 0x000fe400078e02ff */
[C---:B------:R-:W-:Y:S01]  /*1650*/  IMAD R3, R31.reuse, c[0x0][0x1f4], R5 ;  /* 0x00007d001f037a24 */ /* 0x040fe200078e0205 */
[----:B------:R-:W-:Y:S01]  /*1660*/  IADD3 R5, P1, R6, UR20, RZ ;  /* 0x0000001406057c10 */ /* 0x000fe2000ff3e0ff */
[----:B------:R-:W-:Y:S01]  /*1670*/  IMAD R11, R31, c[0x0][0x21c], R11 ;  /* 0x000087001f0b7a24 */ /* 0x000fe200078e020b */
[----:B------:R-:W-:Y:S01]  /*1680*/  STL [R1+0x1c], R41 ;  /* 0x00001c2901007387 */ /* 0x000fe20000100800 */
[----:B------:R-:W-:Y:S01]  /*1690*/  IMAD.SHL.U32 R0, R30, 0x8, RZ ;  /* 0x000000081e007824 */ /* 0x000fe200078e00ff */
[----:B------:R-:W-:-:S02]  /*16a0*/  IADD3.X R3, R7, UR8, R3, P1, !PT ;  /* 0x0000000807037c10 */ /* 0x000fc40008ffe403 */
[C---:B------:R-:W-:Y:S01]  /*16b0*/  LEA R6, P1, R5.reuse, c[0x0][0x1c8], 0x1 ;  /* 0x0000720005067a11 */ /* 0x040fe200078208ff */
[----:B------:R-:W-:Y:S03]  /*16c0*/  STL [R1+0x18], R35 ;  /* 0x0000182301007387 */ /* 0x000fe60000100800 */
[----:B------:R-:W-:Y:S01]  /*16d0*/  LEA.HI.X R3, R5, c[0x0][0x1cc], R3, 0x1, P1 ;  /* 0x0000730005037a11 */ /* 0x000fe200008f0c03 */
[--C-:B------:R-:W-:Y:S01]  /*16e0*/  @!P0 IMAD.WIDE R4, R40, 0x2, R18.reuse ;  /* 0x0000000228048825 */ /* 0x100fe200078e0212 */
[----:B------:R-:W-:Y:S04]  /*16f0*/  STL [R1+0x14], R34 ;  /* 0x0000142201007387 */ /* 0x000fe80000100800 */
[----:B------:R1:W-:Y:S04]  /*1700*/  @!P0 LDGSTS.E.BYPASS.LTC128B.128 [R41+0x6080], [R4.64], !P3 ;  /* 0x0608000004298fae */ /* 0x0003e8000d901d52 */
[----:B------:R2:W-:Y:S04]  /*1710*/  @!P0 LDGSTS.E.BYPASS.LTC128B.128 [R41+0xa080], [R22.64], !P4 ;  /* 0x0a08000016298fae */ /* 0x0005e8000e101d52 */
[----:B------:R-:W-:Y:S04]  /*1720*/  SHFL.IDX PT, R7, R3, 0x1, 0x181f ;  /* 0x00381f0003077f89 */ /* 0x000fe800000e0000 */
[----:B------:R-:W-:Y:S04]  /*1730*/  STL [R1+0x10], R33 ;  /* 0x0000102101007387 */ /* 0x000fe80000100800 */
[----:B------:R-:W-:Y:S01]  /*1740*/  STL [R1+0xc], R36 ;  /* 0x00000c2401007387 */ /* 0x000fe20000100800 */
[----:B-1----:R-:W-:-:S03]  /*1750*/  @!P0 IMAD.WIDE R4, R34, 0x2, R18 ;  /* 0x0000000222048825 */ /* 0x002fc600078e0212 */
[----:B------:R-:W-:Y:S01]  /*1760*/  SHFL.IDX PT, R18, R6, RZ, 0x181f ;  /* 0x00181fff06127589 */ /* 0x000fe200000e0000 */
[----:B--2---:R-:W-:-:S03]  /*1770*/  IMAD.WIDE.U32 R22, R36, c[0x0][0x208], RZ ;  /* 0x0000820024167a25 */ /* 0x004fc600078e00ff */
[----:B------:R-:W1:Y:S01]  /*1780*/  SHFL.IDX PT, R19, R3, RZ, 0x181f ;  /* 0x00181fff03137589 */ /* 0x000e6200000e0000 */
[----:B------:R-:W-:-:S03]  /*1790*/  IMAD.IADD R17, R23, 0x1, R16 ;  /* 0x0000000117117824 */ /* 0x000fc600078e0210 */
[----:B------:R2:W-:Y:S01]  /*17a0*/  @!P0 LDGSTS.E.BYPASS.LTC128B.128 [R41+0xe080], [R4.64], !P5 ;  /* 0x0e08000004298fae */ /* 0x0005e2000e901d52 */
[----:B------:R-:W-:-:S03]  /*17b0*/  IMAD.MOV.U32 R16, RZ, RZ, R22 ;  /* 0x000000ffff107224 */ /* 0x000fc600078e0016 */
[----:B------:R4:W-:Y:S01]  /*17c0*/  @!P0 LDGSTS.E.BYPASS.LTC128B.128 [R41+0x12080], [R26.64], !P6 ;  /* 0x120800001a298fae */ /* 0x0009e2000f101d52 */
[----:B------:R-:W-:Y:S01]  /*17d0*/  ISETP.GE.AND P6, PT, R9, c[0x0][0x1d4], PT ;  /* 0x0000750009007a0c */ /* 0x000fe20003fc6270 */
[----:B------:R-:W-:Y:S02]  /*17e0*/  IMAD.WIDE.U32 R16, R31, c[0x0][0x218], R16 ;  /* 0x000086001f107a25 */ /* 0x000fe400078e0010 */
[----:B------:R5:W-:Y:S01]  /*17f0*/  @!P2 LDGSTS.E.BYPASS.LTC128B.128 [R41+0x7080], [R24.64], !P3 ;  /* 0x070800001829afae */ /* 0x000be2000d901d52 */
[----:B------:R-:W-:-:S03]  /*1800*/  ISETP.GE.AND P3, PT, R40, c[0x0][0x1d4], PT ;  /* 0x0000750028007a0c */ /* 0x000fc60003f66270 */
[----:B------:R-:W1:Y:S01]  /*1810*/  SHFL.IDX PT, R6, R6, 0x1, 0x181f ;  /* 0x00381f0006067f89 */ /* 0x000e6200000e0000 */
[----:B--2---:R-:W-:Y:S01]  /*1820*/  IADD3 R4, -R30, UR4, RZ ;  /* 0x000000041e047c10 */ /* 0x004fe2000fffe1ff */
[----:B------:R-:W-:Y:S02]  /*1830*/  ULDC.64 UR4, c[0x0][0x210] ;  /* 0x0000840000047ab9 */ /* 0x000fe40000000a00 */
[----:B------:R-:W-:Y:S01]  /*1840*/  UIMAD.WIDE.U32 UR24, UR11, UR4, URZ ;  /* 0x000000040b1872a5 */ /* 0x000fe2000f8e003f */
[--C-:B----4-:R-:W-:Y:S01]  /*1850*/  @!P2 IMAD.WIDE R26, R35, 0x2, R20.reuse ;  /* 0x00000002231aa825 */ /* 0x110fe200078e0214 */
[C---:B------:R-:W-:Y:S01]  /*1860*/  ISETP.GE.AND P1, PT, R4.reuse, 0x1, PT ;  /* 0x000000010400780c */ /* 0x040fe20003f26270 */
[----:B------:R-:W-:Y:S01]  /*1870*/  UIMAD UR4, UR9, UR4, URZ ;  /* 0x00000004090472a4 */ /* 0x000fe2000f8e023f */
[----:B------:R-:W-:Y:S01]  /*1880*/  ISETP.GT.AND P0, PT, R4, 0x20, PT ;  /* 0x000000200400780c */ /* 0x000fe20003f04270 */
[--C-:B-----5:R-:W-:Y:S01]  /*1890*/  @!P2 IMAD.WIDE R24, R34, 0x2, R20.reuse ;  /* 0x000000022218a825 */ /* 0x120fe200078e0214 */
[----:B------:R2:W-:Y:S01]  /*18a0*/  @!P2 LDGSTS.E.BYPASS.LTC128B.128 [R41+0xb080], [R26.64], !P4 ;  /* 0x0b0800001a29afae */ /* 0x0005e2000e101d52 */
[----:B------:R-:W-:Y:S01]  /*18b0*/  ISETP.GE.AND P4, PT, R13, c[0x0][0x198], PT ;  /* 0x000066000d007a0c */ /* 0x000fe20003f86270 */
[----:B------:R-:W-:Y:S01]  /*18c0*/  UIMAD UR4, UR11, UR5, UR4 ;  /* 0x000000050b0472a4 */ /* 0x000fe2000f8e0204 */
[----:B------:R-:W-:Y:S01]  /*18d0*/  @!P2 IMAD.WIDE R20, R33, 0x2, R20 ;  /* 0x000000022114a825 */ /* 0x000fe200078e0214 */
[----:B------:R4:W-:Y:S01]  /*18e0*/  @!P2 LDGSTS.E.BYPASS.LTC128B.128 [R41+0xf080], [R24.64], !P5 ;  /* 0x0f0800001829afae */ /* 0x0009e2000e901d52 */
[----:B------:R-:W-:Y:S01]  /*18f0*/  ISETP.GE.AND P5, PT, R14, c[0x0][0x1d4], PT ;  /* 0x000075000e007a0c */ /* 0x000fe20003fa6270 */
[----:B------:R-:W-:-:S02]  /*1900*/  UIADD3 UR15, UR25, UR4, URZ ;  /* 0x00000004190f7290 */ /* 0x000fc4000fffe03f */
[----:B------:R-:W-:Y:S01]  /*1910*/  UIADD3 UR4, UR23, -0x1, URZ ;  /* 0xffffffff17047890 */ /* 0x000fe2000fffe03f */
[----:B-1----:R-:W-:-:S05]  /*1920*/  @P1 IMAD.WIDE R4, R35, 0x2, R18 ;  /* 0x0000000223041825 */ /* 0x002fca00078e0212 */
[----:B------:R1:W-:Y:S01]  /*1930*/  @!P2 LDGSTS.E.BYPASS.LTC128B.128 [R41+0x13080], [R20.64], !P4 ;  /* 0x130800001429afae */ /* 0x0003e2000e101d52 */
[----:B------:R-:W-:-:S03]  /*1940*/  ISETP.GE.AND P4, PT, R13, c[0x0][0x1d4], PT ;  /* 0x000075000d007a0c */ /* 0x000fc60003f86270 */
[----:B------:R-:W0:Y:S01]  /*1950*/  LDGDEPBAR ;  /* 0x00000000000079af */ /* 0x000e220000000000 */
[----:B-1----:R-:W-:-:S05]  /*1960*/  @P1 IMAD.WIDE R20, R40, 0x2, R18 ;  /* 0x0000000228141825 */ /* 0x002fca00078e0212 */
[----:B------:R1:W-:Y:S04]  /*1970*/  @P1 LDGSTS.E.BYPASS.LTC128B.128 [R41+0x14080], [R20.64], !P3 ;  /* 0x1408000014291fae */ /* 0x0003e8000d901d52 */
[----:B------:R5:W-:Y:S01]  /*1980*/  @P1 LDGSTS.E.BYPASS.LTC128B.128 [R41+0x15880], [R4.64], !P6 ;  /* 0x1588000004291fae */ /* 0x000be2000f101d52 */
[----:B-1----:R-:W-:-:S04]  /*1990*/  @P1 IMAD.WIDE R20, R34, 0x2, R18 ;  /* 0x0000000222141825 */ /* 0x002fc800078e0212 */
[----:B------:R-:W-:Y:S01]  /*19a0*/  @P1 IMAD.WIDE R18, R33, 0x2, R18 ;  /* 0x0000000221121825 */ /* 0x000fe200078e0212 */
[----:B-----5:R-:W-:Y:S01]  /*19b0*/  LEA.HI R5, R2, R129, RZ, 0x4 ;  /* 0x0000008102057211 */ /* 0x020fe200078f20ff */
[----:B------:R1:W-:Y:S04]  /*19c0*/  @P1 LDGSTS.E.BYPASS.LTC128B.128 [R41+0x17080], [R20.64], !P5 ;  /* 0x1708000014291fae */ /* 0x0003e8000e901d52 */
[----:B------:R5:W-:Y:S01]  /*19d0*/  @P1 LDGSTS.E.BYPASS.LTC128B.128 [R41+0x18880], [R18.64], !P4 ;  /* 0x1888000012291fae */ /* 0x000be2000e101d52 */
[----:B------:R-:W-:-:S04]  /*19e0*/  IADD3 R15, P1, R16, UR24, RZ ;  /* 0x00000018100f7c10 */ /* 0x000fc8000ff3e0ff */
[----:B------:R-:W-:Y:S01]  /*19f0*/  IADD3.X R11, R17, UR15, R11, P1, !PT ;  /* 0x0000000f110b7c10 */ /* 0x000fe20008ffe40b */
[----:B------:R-:W-:Y:S01]  /*1a00*/  @P0 IMAD.WIDE R16, R40, 0x2, R6 ;  /* 0x0000000228100825 */ /* 0x000fe200078e0206 */
[----:B------:R-:W-:-:S04]  /*1a10*/  LEA R8, P1, R15, c[0x0][0x1f8], 0x1 ;  /* 0x00007e000f087a11 */ /* 0x000fc800078208ff */
[----:B------:R2:W-:Y:S01]  /*1a20*/  @P0 LDGSTS.E.BYPASS.LTC128B.128 [R41+0x15080], [R16.64], !P3 ;  /* 0x1508000010290fae */ /* 0x0005e2000d901d52 */
[----:B------:R-:W-:Y:S02]  /*1a30*/  LEA.HI.X R11, R15, c[0x0][0x1fc], R11, 0x1, P1 ;  /* 0x00007f000f0b7a11 */ /* 0x000fe400008f0c0b */
[----:B-1----:R-:W-:Y:S02]  /*1a40*/  SHF.R.S32.HI R20, RZ, 0x4, R5 ;  /* 0x00000004ff147819 */ /* 0x002fe40000011405 */
[C---:B-----5:R-:W-:Y:S01]  /*1a50*/  LOP3.LUT R18, R5.reuse, 0xfffffff0, RZ, 0xc0, !PT ;  /* 0xfffffff005127812 */ /* 0x060fe200078ec0ff */
[----:B------:R-:W-:Y:S01]  /*1a60*/  IMAD.SHL.U32 R19, R10, 0x40, RZ ;  /* 0x000000400a137824 */ /* 0x000fe200078e00ff */
[----:B------:R-:W-:-:S03]  /*1a70*/  LEA.HI R5, R5, R20, RZ, 0x1 ;  /* 0x0000001405057211 */ /* 0x000fc600078f08ff */
[----:B------:R-:W-:Y:S01]  /*1a80*/  IMAD.IADD R18, R129, 0x1, -R18 ;  /* 0x0000000181127824 */ /* 0x000fe200078e0a12 */
[----:B------:R-:W-:Y:S02]  /*1a90*/  LOP3.LUT R19, R19, 0x1c0, RZ, 0xc0, !PT ;  /* 0x000001c013137812 */ /* 0x000fe400078ec0ff */
[----:B------:R-:W-:Y:S02]  /*1aa0*/  LOP3.LUT R5, R5, 0xfffffffe, RZ, 0xc0, !PT ;  /* 0xfffffffe05057812 */ /* 0x000fe400078ec0ff */
[----:B------:R-:W-:Y:S01]  /*1ab0*/  SHF.R.S32.HI R4, RZ, 0x1f, R18 ;  /* 0x0000001fff047819 */ /* 0x000fe20000011412 */
[----:B--2---:R-:W-:Y:S01]  /*1ac0*/  @P0 IMAD.WIDE R16, R34, 0x2, R6 ;  /* 0x0000000222100825 */ /* 0x004fe200078e0206 */
[----:B------:R-:W-:Y:S02]  /*1ad0*/  LOP3.LUT R0, R19, 0x8, R0, 0xf8, !PT ;  /* 0x0000000813007812 */ /* 0x000fe400078ef800 */
[----:B------:R-:W-:Y:S01]  /*1ae0*/  LEA.HI R4, R4, R18, RZ, 0x3 ;  /* 0x0000001204047211 */ /* 0x000fe200078f18ff */
[----:B------:R-:W-:Y:S01]  /*1af0*/  IMAD.IADD R5, R20, 0x1, -R5 ;  /* 0x0000000114057824 */ /* 0x000fe200078e0a05 */
[----:B------:R-:W-:-:S02]  /*1b00*/  SHF.R.U32.HI R19, RZ, 0x3, R19 ;  /* 0x00000003ff137819 */ /* 0x000fc40000011613 */
[C---:B------:R-:W-:Y:S01]  /*1b10*/  LOP3.LUT R3, R4.reuse, 0xfffffff8, RZ, 0xc0, !PT ;  /* 0xfffffff804037812 */ /* 0x040fe200078ec0ff */
[----:B------:R-:W-:Y:S01]  /*1b20*/  IMAD.SHL.U32 R4, R4, 0x40, RZ ;  /* 0x0000004004047824 */ /* 0x000fe200078e00ff */
[----:B------:R-:W-:-:S03]  /*1b30*/  LOP3.LUT R0, R0, R19, RZ, 0x3c, !PT ;  /* 0x0000001300007212 */ /* 0x000fc600078e3cff */
[----:B------:R-:W-:Y:S02]  /*1b40*/  IMAD.IADD R3, R18, 0x1, -R3 ;  /* 0x0000000112037824 */ /* 0x000fe400078e0a03 */
[----:B------:R-:W-:-:S04]  /*1b50*/  @P0 IMAD.WIDE R18, R35, 0x2, R6 ;  /* 0x0000000223120825 */ /* 0x000fc800078e0206 */
[----:B------:R-:W-:Y:S01]  /*1b60*/  @P0 IMAD.WIDE R6, R33, 0x2, R6 ;  /* 0x0000000221060825 */ /* 0x000fe200078e0206 */
[----:B------:R1:W-:Y:S03]  /*1b70*/  @P0 LDGSTS.E.BYPASS.LTC128B.128 [R41+0x16880], [R18.64], !P6 ;  /* 0x1688000012290fae */ /* 0x0003e6000f101d52 */
[----:B------:R-:W-:Y:S01]  /*1b80*/  IMAD.SHL.U32 R15, R3, 0x40, RZ ;  /* 0x00000040030f7824 */ /* 0x000fe200078e00ff */
[----:B------:R2:W-:Y:S01]  /*1b90*/  @P0 LDGSTS.E.BYPASS.LTC128B.128 [R41+0x18080], [R16.64], !P5 ;  /* 0x1808000010290fae */ /* 0x0005e2000e901d52 */
[C---:B------:R-:W-:Y:S02]  /*1ba0*/  IMAD R0, R5.reuse, 0x200, R0 ;  /* 0x0000020005007824 */ /* 0x040fe400078e0200 */
[----:B------:R-:W-:Y:S01]  /*1bb0*/  IMAD.SHL.U32 R5, R5, 0x8, RZ ;  /* 0x0000000805057824 */ /* 0x000fe200078e00ff */
[----:B------:R5:W-:Y:S01]  /*1bc0*/  @P0 LDGSTS.E.BYPASS.LTC128B.128 [R41+0x19880], [R6.64], !P4 ;  /* 0x1988000006290fae */ /* 0x000be2000e101d52 */
[----:B------:R-:W-:Y:S01]  /*1bd0*/  LOP3.LUT R15, R15, 0x1c0, RZ, 0xc0, !PT ;  /* 0x000001c00f0f7812 */ /* 0x000fe200078ec0ff */
[----:B------:R-:W-:Y:S01]  /*1be0*/  IMAD.SHL.U32 R21, R0, 0x2, RZ ;  /* 0x0000000200157824 */ /* 0x000fe200078e00ff */
[----:B------:R-:W-:Y:S01]  /*1bf0*/  LOP3.LUT P0, RZ, R10, 0x2, RZ, 0xc0, !PT ;  /* 0x000000020aff7812 */ /* 0x000fe2000780c0ff */
[----:B------:R-:W0:Y:S01]  /*1c00*/  LDGDEPBAR ;  /* 0x00000000000079af */ /* 0x000e220000000000 */
[----:B------:R-:W-:-:S02]  /*1c10*/  LOP3.LUT R5, R15, 0x8, R5, 0xf8, !PT ;  /* 0x000000080f057812 */ /* 0x000fc400078ef805 */
[----:B------:R-:W-:Y:S01]  /*1c20*/  SHF.R.U32.HI R15, RZ, 0x3, R15 ;  /* 0x00000003ff0f7819 */ /* 0x000fe2000001160f */
[----:B------:R-:W-:Y:S01]  /*1c30*/  STL [R1+0x4], R21 ;  /* 0x0000041501007387 */ /* 0x000fe20000100800 */
[----:B------:R-:W-:Y:S01]  /*1c40*/  R2P PR, R3, 0x6 ;  /* 0x0000000603007804 */ /* 0x000fe20000000000 */
[----:B------:R-:W-:Y:S01]  /*1c50*/  IMAD.MOV.U32 R3, RZ, RZ, 0x20 ;  /* 0x00000020ff037424 */ /* 0x000fe200078e00ff */
[----:B------:R-:W-:Y:S02]  /*1c60*/  LOP3.LUT R5, R5, R15, RZ, 0x3c, !PT ;  /* 0x0000000f05057212 */ /* 0x000fe400078e3cff */
[----:B------:R-:W-:Y:S02]  /*1c70*/  IADD3 R0, R21, 0x14080, RZ ;  /* 0x0001408015007810 */ /* 0x000fe40007ffe0ff */
[----:B------:R-:W-:Y:S01]  /*1c80*/  LOP3.LUT R5, R5, 0xfffffe00, R4, 0xf8, !PT ;  /* 0xfffffe0005057812 */ /* 0x000fe200078ef804 */
[----:B------:R-:W-:Y:S01]  /*1c90*/  IMAD.MOV.U32 R4, RZ, RZ, 0x10 ;  /* 0x00000010ff047424 */ /* 0x000fe200078e00ff */
[----:B------:R-:W-:Y:S01]  /*1ca0*/  SEL R3, R3, 0xffffffe0, !P2 ;  /* 0xffffffe003037807 */ /* 0x000fe20005000000 */
[----:B-1----:R-:W-:Y:S01]  /*1cb0*/  SHFL.IDX PT, R18, R8, RZ, 0x181f ;  /* 0x00181fff08127589 */ /* 0x002fe200000e0000 */
[----:B----4-:R-:W-:-:S02]  /*1cc0*/  IADD3 R24, R21, 0x140a0, RZ ;  /* 0x000140a015187810 */ /* 0x010fc40007ffe0ff */
[----:B------:R-:W-:Y:S01]  /*1cd0*/  SEL R4, R4, 0xfffffff0, !P1 ;  /* 0xfffffff004047807 */ /* 0x000fe20004800000 */
[----:B------:R-:W2:Y:S01]  /*1ce0*/  SHFL.IDX PT, R19, R11, RZ, 0x181f ;  /* 0x00181fff0b137589 */ /* 0x000ea200000e0000 */
[----:B------:R-:W-:Y:S02]  /*1cf0*/  @P0 IADD3 R24, R0, -0x20, RZ ;  /* 0xffffffe000180810 */ /* 0x000fe40007ffe0ff */
[----:B------:R-:W-:Y:S02]  /*1d00*/  IADD3 R0, -R30, UR28, RZ ;  /* 0x0000001c1e007c10 */ /* 0x000fe4000fffe1ff */
[----:B-----5:R-:W-:Y:S01]  /*1d10*/  LEA.HI R7, R2, R129, RZ, 0x5 ;  /* 0x0000008102077211 */ /* 0x020fe200078f28ff */
[----:B------:R-:W-:-:S04]  /*1d20*/  DEPBAR.LE SB0, 0x1 ;  /* 0x000080400000791a */ /* 0x000fc80000000000 */
[----:B------:R-:W-:Y:S01]  /*1d30*/  SHF.R.S32.HI R6, RZ, 0x5, R7 ;  /* 0x00000005ff067819 */ /* 0x000fe20000011407 */
[----:B------:R-:W-:Y:S01]  /*1d40*/  STL [R1], R24 ;  /* 0x0000001801007387 */ /* 0x000fe20000100800 */
[----:B------:R-:W-:Y:S02]  /*1d50*/  ISETP.GE.AND P3, PT, R40, c[0x0][0x1d4], PT ;  /* 0x0000750028007a0c */ /* 0x000fe40003f66270 */
[----:B------:R-:W-:Y:S01]  /*1d60*/  ISETP.GE.AND P1, PT, R9, c[0x0][0x1d4], PT ;  /* 0x0000750009007a0c */ /* 0x000fe20003f26270 */
[----:B------:R-:W-:Y:S01]  /*1d70*/  IMAD R220, R6, 0x400, R5 ;  /* 0x0000040006dc7824 */ /* 0x000fe200078e0205 */
[----:B------:R-:W-:Y:S01]  /*1d80*/  BAR.SYNC.DEFER_BLOCKING 0x0 ;  /* 0x0000000000007b1d */ /* 0x000fe20000010000 */
[----:B------:R-:W-:Y:S02]  /*1d90*/  ISETP.LT.OR P0, PT, R0, 0x1, P3 ;  /* 0x000000010000780c */ /* 0x000fe40001f01670 */
[----:B------:R-:W-:Y:S02]  /*1da0*/  ISETP.GE.AND P2, PT, R14, c[0x0][0x1d4], PT ;  /* 0x000075000e007a0c */ /* 0x000fe40003f46270 */
[C---:B------:R-:W-:Y:S01]  /*1db0*/  LEA R228, R220.reuse, 0x4080, 0x1 ;  /* 0x00004080dce47811 */ /* 0x040fe200078e08ff */
[----:B------:R-:W-:Y:S01]  /*1dc0*/  IMAD.SHL.U32 R220, R220, 0x2, RZ ;  /* 0x00000002dcdc7824 */ /* 0x000fe200078e00ff */
[----:B------:R-:W-:Y:S01]  /*1dd0*/  SHF.R.S32.HI R14, RZ, 0x1f, R35 ;  /* 0x0000001fff0e7819 */ /* 0x000fe20000011423 */
[----:B--2---:R-:W-:Y:S01]  /*1de0*/  IMAD.WIDE R16, R40, 0x2, R18 ;  /* 0x0000000228107825 */ /* 0x004fe200078e0212 */
[----:B------:R1:W-:Y:S01]  /*1df0*/  STL [R1+0x3c], R12 ;  /* 0x00003c0c01007387 */ /* 0x0003e20000100800 */
[----:B------:R-:W-:-:S02]  /*1e00*/  IADD3 R247, R24, 0x800, RZ ;  /* 0x0000080018f77810 */ /* 0x000fc40007ffe0ff */
[--C-:B------:R-:W-:Y:S01]  /*1e10*/  IMAD R224, R4, 0x2, R228.reuse ;  /* 0x0000000204e07824 */ /* 0x100fe200078e02e4 */
[----:B------:R2:W-:Y:S01]  /*1e20*/  STL [R1+0x30], R14 ;  /* 0x0000300e01007387 */ /* 0x0005e20000100800 */
[C---:B------:R-:W-:Y:S01]  /*1e30*/  IMAD R228, R3.reuse, 0x2, R228 ;  /* 0x0000000203e47824 */ /* 0x040fe200078e02e4 */
[----:B------:R-:W-:Y:S01]  /*1e40*/  IADD3 R246, R24, 0x1000, RZ ;  /* 0x0000100018f67810 */ /* 0x000fe20007ffe0ff */
[----:B------:R-:W-:Y:S01]  /*1e50*/  IMAD R232, R3, 0x2, R224 ;  /* 0x0000000203e87824 */ /* 0x000fe200078e02e0 */
[----:B------:R-:W-:Y:S01]  /*1e60*/  ISETP.GT.AND P3, PT, R32, 0x2f, PT ;  /* 0x0000002f2000780c */ /* 0x000fe20003f64270 */
[----:B------:R2:W4:Y:S04]  /*1e70*/  LDSM.16.M88.4 R160, [R220+0x4080] ;  /* 0x00408000dca0783b */ /* 0x0005280000000200 */
[----:B------:R2:W2:Y:S04]  /*1e80*/  LDSM.16.M88.4 R188, [R220+0x8080] ;  /* 0x00808000dcbc783b */ /* 0x0004a80000000200 */
[----:B------:R2:W2:Y:S01]  /*1e90*/  LDSM.16.M88.4 R204, [R220+0xc080] ;  /* 0x00c08000dccc783b */ /* 0x0004a20000000200 */
[----:B-1----:R-:W-:-:S03]  /*1ea0*/  SHF.R.S32.HI R12, RZ, 0x1f, R33 ;  /* 0x0000001fff0c7819 */ /* 0x002fc60000011421 */
[----:B------:R1:W1:Y:S04]  /*1eb0*/  LDSM.16.M88.4 R164, [R224] ;  /* 0x00000000e0a4783b */ /* 0x0002680000000200 */
[----:B------:R1:W1:Y:S04]  /*1ec0*/  LDSM.16.M88.4 R192, [R224+0x4000] ;  /* 0x00400000e0c0783b */ /* 0x0002680000000200 */
[----:B------:R1:W1:Y:S04]  /*1ed0*/  LDSM.16.M88.4 R208, [R224+0x8000] ;  /* 0x00800000e0d0783b */ /* 0x0002680000000200 */
[----:B------:R1:W1:Y:S04]  /*1ee0*/  LDSM.16.M88.4 R180, [R228] ;  /* 0x00000000e4b4783b */ /* 0x0002680000000200 */
[----:B------:R1:W1:Y:S04]  /*1ef0*/  LDSM.16.M88.4 R196, [R228+0x4000] ;  /* 0x00400000e4c4783b */ /* 0x0002680000000200 */
[----:B------:R1:W1:Y:S04]  /*1f00*/  LDSM.16.M88.4 R212, [R228+0x8000] ;  /* 0x00800000e4d4783b */ /* 0x0002680000000200 */
[----:B------:R1:W1:Y:S04]  /*1f10*/  LDSM.16.M88.4 R184, [R232] ;  /* 0x00000000e8b8783b */ /* 0x0002680000000200 */
[----:B------:R1:W1:Y:S04]  /*1f20*/  LDSM.16.M88.4 R200, [R232+0x4000] ;  /* 0x00400000e8c8783b */ /* 0x0002680000000200 */
[----:B------:R1:W1:Y:S04]  /*1f30*/  LDSM.16.M88.4 R216, [R232+0x8000] ;  /* 0x00800000e8d8783b */ /* 0x0002680000000200 */
[----:B------:R-:W1:Y:S04]  /*1f40*/  LDSM.16.M88.4 R220, [R220+0x10080] ;  /* 0x01008000dcdc783b */ /* 0x000e680000000200 */
[----:B------:R-:W1:Y:S04]  /*1f50*/  LDSM.16.M88.4 R224, [R224+0xc000] ;  /* 0x00c00000e0e0783b */ /* 0x000e680000000200 */
[----:B------:R-:W1:Y:S04]  /*1f60*/  LDSM.16.M88.4 R228, [R228+0xc000] ;  /* 0x00c00000e4e4783b */ /* 0x000e680000000200 */
[----:B------:R-:W1:Y:S04]  /*1f70*/  LDSM.16.M88.4 R232, [R232+0xc000] ;  /* 0x00c00000e8e8783b */ /* 0x000e680000000200 */
[----:B------:R-:W-:Y:S06]  /*1f80*/  BAR.SYNC.DEFER_BLOCKING 0x0 ;  /* 0x0000000000007b1d */ /* 0x000fec0000010000 */
[----:B------:R-:W-:-:S04]  /*1f90*/  DEPBAR.LE SB0, 0x0 ;  /* 0x000080000000791a */ /* 0x000fc80000000000 */
[----:B------:R-:W-:Y:S06]  /*1fa0*/  BAR.SYNC.DEFER_BLOCKING 0x0 ;  /* 0x0000000000007b1d */ /* 0x000fec0000010000 */
[----:B------:R1:W1:Y:S04]  /*1fb0*/  LDSM.16.M88.4 R44, [R21+0x14080] ;  /* 0x01408000152c783b */ /* 0x0002680000000200 */
[----:B------:R1:W1:Y:S04]  /*1fc0*/  LDSM.16.M88.4 R36, [R21+0x14880] ;  /* 0x014880001524783b */ /* 0x0002680000000200 */
[----:B---3--:R3:W1:Y:S04]  /*1fd0*/  LDSM.16.M88.4 R28, [R21+0x15080] ;  /* 0x01508000151c783b */ /* 0x0086680000000200 */
[----:B------:R3:W1:Y:S04]  /*1fe0*/  LDSM.16.M88.4 R56, [R24] ;  /* 0x000000001838783b */ /* 0x0006680000000200 */
[----:B------:R3:W1:Y:S04]  /*1ff0*/  LDSM.16.M88.4 R20, [R24+0x800] ;  /* 0x000800001814783b */ /* 0x0006680000000200 */
[----:B------:R3:W1:Y:S04]  /*2000*/  LDSM.16.M88.4 R48, [R24+0x1000] ;  /* 0x001000001830783b */ /* 0x0006680000000200 */
[----:B------:R-:W-:Y:S01]  /*2010*/  @!PT LDS RZ, [RZ] ;  /* 0x00000000fffff984 */ /* 0x000fe20000000800 */
[----:B------:R-:W-:Y:S01]  /*2020*/  @!PT LDS RZ, [RZ] ;  /* 0x00000000fffff984 */ /* 0x000fe20000000800 */
[----:B------:R-:W-:Y:S01]  /*2030*/  @!PT LDS RZ, [RZ] ;  /* 0x00000000fffff984 */ /* 0x000fe20000000800 */
[----:B------:R5:W-:Y:S01]  /*2040*/  LDGSTS.E.BYPASS.LTC128B.128 [R41+0x4080], [R16.64], !P0 ;  /* 0x0408000010297fae */ /* 0x000be2000c101d52 */
[----:B------:R-:W-:-:S02]  /*2050*/  ISETP.LT.OR P0, PT, R0, 0x1, P1 ;  /* 0x000000010000780c */ /* 0x000fc40000f01670 */
[----:B------:R-:W-:Y:S02]  /*2060*/  ISETP.GE.AND P1, PT, R13, c[0x0][0x1d4], PT ;  /* 0x000075000d007a0c */ /* 0x000fe40003f26270 */
[----:B------:R-:W-:-:S05]  /*2070*/  SHF.R.S32.HI R13, RZ, 0x1f, R34 ;  /* 0x0000001fff0d7819 */ /* 0x000fca0000011422 */
[----:B------:R3:W-:Y:S04]  /*2080*/  STL [R1+0x2c], R13 ;  /* 0x00002c0d01007387 */ /* 0x0007e80000100800 */
[----:B------:R3:W-:Y:S01]  /*2090*/  STL [R1+0x28], R12 ;  /* 0x0000280c01007387 */ /* 0x0007e20000100800 */
[----:B-----5:R-:W-:-:S05]  /*20a0*/  IMAD.WIDE R16, R35, 0x2, R18 ;  /* 0x0000000223107825 */ /* 0x020fca00078e0212 */
[----:B------:R5:W-:Y:S01]  /*20b0*/  LDGSTS.E.BYPASS.LTC128B.128 [R41+0x5880], [R16.64], !P0 ;  /* 0x0588000010297fae */ /* 0x000be2000c101d52 */
[----:B------:R-:W-:Y:S01]  /*20c0*/  ISETP.LT.OR P0, PT, R0, 0x1, P2 ;  /* 0x000000010000780c */ /* 0x000fe20001701670 */
[----:B-----5:R-:W-:-:S04]  /*20d0*/  IMAD.WIDE R16, R34, 0x2, R18 ;  /* 0x0000000222107825 */ /* 0x020fc800078e0212 */
[----:B------:R-:W-:-:S08]  /*20e0*/  IMAD.WIDE R18, R33, 0x2, R18 ;  /* 0x0000000221127825 */ /* 0x000fd000078e0212 */
[----:B------:R3:W-:Y:S01]  /*20f0*/  LDGSTS.E.BYPASS.LTC128B.128 [R41+0x7080], [R16.64], !P0 ;  /* 0x0708000010297fae */ /* 0x0007e2000c101d52 */
[----:B------:R-:W-:-:S13]  /*2100*/  ISETP.LT.OR P0, PT, R0, 0x1, P1 ;  /* 0x000000010000780c */ /* 0x000fda0000f01670 */
[----:B------:R3:W-:Y:S01]  /*2110*/  LDGSTS.E.BYPASS.LTC128B.128 [R41+0x8880], [R18.64], !P0 ;  /* 0x0888000012297fae */ /* 0x0007e2000c101d52 */
[----:B------:R-:W-:-:S13]  /*2120*/  ISETP.GT.AND P0, PT, R129, 0x7f, PT ;  /* 0x0000007f8100780c */ /* 0x000fda0003f04270 */
[----:B------:R-:W-:Y:S05]  /*2130*/  @P0 BRA `(.L_x_171) ;  /* 0x0000027000000947 */ /* 0x000fea0003800000 */
[----:B-12-4-:R-:W-:Y:S05]  /*2140*/  BRA.DIV ~URZ, `(.L_x_172) ;  /* 0x000119927f007947 */ /* 0x016fea000b800000 */
[----:B------:R-:W1:Y:S04]  /*2150*/  SHFL.IDX PT, R11, R11, 0x1, 0x181f ;  /* 0x00381f000b0b7f89 */ /* 0x000e6800000e0000 */
[----:B------:R-:W2:Y:S02]  /*2160*/  SHFL.IDX PT, R8, R8, 0x1, 0x181f ;  /* 0x00381f0008087f89 */ /* 0x000ea400000e0000 */
.L_x_237:
[----:B---3--:R-:W3:Y:S04]  /*2170*/  LDL R16, [R1+0x14] ;  /* 0x0000140001107983 */ /* 0x008ee80000100800 */
[----:B------:R-:W4:Y:S04]  /*2180*/  LDL R17, [R1+0x2c] ;  /* 0x00002c0001117983 */ /* 0x000f280000100800 */
[----:B------:R-:W5:Y:S04]  /*2190*/  LDL R18, [R1+0x1c] ;  /* 0x00001c0001127983 */ /* 0x000f680000100800 */
[----:B--2---:R-:W2:Y:S04]  /*21a0*/  LDL R19, [R1+0x10] ;  /* 0x0000100001137983 */ /* 0x004ea80000100800 */
[----:B------:R-:W2:Y:S01]  /*21b0*/  LDL R24, [R1+0x28] ;  /* 0x0000280001187983 */ /* 0x000ea20000100800 */
[----:B------:R-:W-:-:S02]  /*21c0*/  SHF.R.S32.HI R12, RZ, 0x1f, R9 ;  /* 0x0000001fff0c7819 */ /* 0x000fc40000011409 */
[----:B------:R-:W-:Y:S02]  /*21d0*/  SHF.R.S32.HI R13, RZ, 0x1f, R9 ;  /* 0x0000001fff0d7819 */ /* 0x000fe40000011409 */
[-C--:B------:R-:W-:Y:S02]  /*21e0*/  LEA.HI R12, R12, R9.reuse, RZ, 0x3 ;  /* 0x000000090c0c7211 */ /* 0x080fe400078f18ff */
[----:B------:R-:W-:Y:S02]  /*21f0*/  LEA.HI R13, R13, R9, RZ, 0x3 ;  /* 0x000000090d0d7211 */ /* 0x000fe400078f18ff */
[----:B------:R-:W-:Y:S02]  /*2200*/  LOP3.LUT R12, R12, 0xfffffff8, RZ, 0xc0, !PT ;  /* 0xfffffff80c0c7812 */ /* 0x000fe400078ec0ff */
[----:B------:R-:W-:Y:S02]  /*2210*/  LOP3.LUT R13, R13, 0xfffffff8, RZ, 0xc0, !PT ;  /* 0xfffffff80d0d7812 */ /* 0x000fe400078ec0ff */
[----:B------:R-:W-:-:S02]  /*2220*/  LEA R14, P0, R12, R8, 0x1 ;  /* 0x000000080c0e7211 */ /* 0x000fc400078008ff */
[----:B------:R-:W-:Y:S01]  /*2230*/  SHF.R.S32.HI R13, RZ, 0x1f, R13 ;  /* 0x0000001fff0d7819 */ /* 0x000fe2000001140d */
[C---:B------:R-:W-:Y:S02]  /*2240*/  IMAD.SHL.U32 R25, R10.reuse, 0x8, RZ ;  /* 0x000000080a197824 */ /* 0x040fe400078e00ff */
[----:B------:R-:W-:Y:S01]  /*2250*/  IMAD.SHL.U32 R26, R10, 0x8, RZ ;  /* 0x000000080a1a7824 */ /* 0x000fe200078e00ff */
[----:B-1----:R-:W-:-:S04]  /*2260*/  LEA.HI.X R15, R12, R11, R13, 0x1, P0 ;  /* 0x0000000b0c0f7211 */ /* 0x002fc800000f0c0d */
[----:B------:R-:W-:Y:S02]  /*2270*/  SHF.R.S32.HI R26, RZ, 0x1f, R26 ;  /* 0x0000001fff1a7819 */ /* 0x000fe4000001141a */
[----:B---3--:R-:W-:-:S04]  /*2280*/  LEA R12, P0, R16, R8, 0x1 ;  /* 0x00000008100c7211 */ /* 0x008fc800078008ff */
[----:B----4-:R-:W-:Y:S02]  /*2290*/  LEA.HI.X R13, R16, R11, R17, 0x1, P0 ;  /* 0x0000000b100d7211 */ /* 0x010fe400000f0c11 */
[----:B------:R-:W-:-:S04]  /*22a0*/  LEA R16, P0, R25, R8, 0x1 ;  /* 0x0000000819107211 */ /* 0x000fc800078008ff */
[C---:B------:R-:W-:Y:S02]  /*22b0*/  LEA.HI.X R17, R25.reuse, R11, R26, 0x1, P0 ;  /* 0x0000000b19117211 */ /* 0x040fe400000f0c1a */
[----:B------:R-:W-:-:S04]  /*22c0*/  ISETP.GE.AND P0, PT, R25, c[0x0][0x1d4], PT ;  /* 0x0000750019007a0c */ /* 0x000fc80003f06270 */
[----:B------:R-:W-:-:S13]  /*22d0*/  ISETP.LT.OR P0, PT, R0, 0x21, P0 ;  /* 0x000000210000780c */ /* 0x000fda0000701670 */
[----:B------:R-:W-:Y:S01]  /*22e0*/  @!PT LDS RZ, [RZ] ;  /* 0x00000000fffff984 */ /* 0x000fe20000000800 */
[----:B------:R-:W-:Y:S01]  /*22f0*/  @!PT LDS RZ, [RZ] ;  /* 0x00000000fffff984 */ /* 0x000fe20000000800 */
[----:B------:R-:W-:Y:S01]  /*2300*/  @!PT LDS RZ, [RZ] ;  /* 0x00000000fffff984 */ /* 0x000fe20000000800 */
[----:B-----5:R2:W-:Y:S02]  /*2310*/  LDGSTS.E.BYPASS.LTC128B.128 [R18+0x5080], [R16.64], !P0 ;  /* 0x0508000010127fae */ /* 0x0205e4000c101d52 */
[----:B--2---:R-:W-:-:S04]  /*2320*/  LEA R16, P0, R19, R8, 0x1 ;  /* 0x0000000813107211 */ /* 0x004fc800078008ff */
[----:B------:R-:W-:Y:S02]  /*2330*/  LEA.HI.X R17, R19, R11, R24, 0x1, P0 ;  /* 0x0000000b13117211 */ /* 0x000fe400000f0c18 */
[----:B------:R-:W-:-:S04]  /*2340*/  ISETP.GE.AND P0, PT, R9, c[0x0][0x1d4], PT ;  /* 0x0000750009007a0c */ /* 0x000fc80003f06270 */
[----:B------:R-:W-:-:S13]  /*2350*/  ISETP.LT.OR P0, PT, R0, 0x21, P0 ;  /* 0x000000210000780c */ /* 0x000fda0000701670 */
[----:B------:R1:W-:Y:S01]  /*2360*/  LDGSTS.E.BYPASS.LTC128B.128 [R18+0x6880], [R14.64], !P0 ;  /* 0x068800000e127fae */ /* 0x0003e2000c101d52 */
[----:B------:R-:W-:-:S13]  /*2370*/  ISETP.LT.OR P0, PT, R0, 0x21, P2 ;  /* 0x000000210000780c */ /* 0x000fda0001701670 */
[----:B------:R1:W-:Y:S01]  /*2380*/  LDGSTS.E.BYPASS.LTC128B.128 [R18+0x8080], [R12.64], !P0 ;  /* 0x080800000c127fae */ /* 0x0003e2000c101d52 */
[----:B------:R-:W-:-:S13]  /*2390*/  ISETP.LT.OR P0, PT, R0, 0x21, P1 ;  /* 0x000000210000780c */ /* 0x000fda0000f01670 */
[----:B------:R1:W-:Y:S02]  /*23a0*/  LDGSTS.E.BYPASS.LTC128B.128 [R18+0x9880], [R16.64], !P0 ;  /* 0x0988000010127fae */ /* 0x0003e4000c101d52 */
.L_x_171:
[----:B-12-4-:R-:W-:Y:S05]  /*23b0*/  BSYNC B0 ;  /* 0x0000000000007941 */ /* 0x016fea0003800000 */
.L_x_170:
[----:B------:R-:W2:Y:S04]  /*23c0*/  LDL R61, [R1+0x4] ;  /* 0x00000400013d7983 */ /* 0x000ea80000100800 */
[----:B------:R-:W4:Y:S01]  /*23d0*/  LDL R60, [R1] ;  /* 0x00000000013c7983 */ /* 0x000f220000100800 */
[----:B------:R-:W-:Y:S01]  /*23e0*/  IMAD.MOV.U32 R0, RZ, RZ, 0x40 ;  /* 0x00000040ff007424 */ /* 0x000fe200078e00ff */
[----:B------:R-:W-:Y:S02]  /*23f0*/  LOP3.LUT P0, RZ, R10, 0x4, RZ, 0xc0, !PT ;  /* 0x000000040aff7812 */ /* 0x000fe4000780c0ff */
[----:B------:R-:W0:Y:S01]  /*2400*/  LDGDEPBAR ;  /* 0x00000000000079af */ /* 0x000e220000000000 */
[----:B------:R-:W-:Y:S01]  /*2410*/  WARPSYNC 0xffffffff ;  /* 0xffffffff00007948 */ /* 0x000fe20003800000 */
[----:B------:R-:W-:Y:S01]  /*2420*/  SEL R0, R0, 0xffffffc0, !P0 ;  /* 0xffffffc000007807 */ /* 0x000fe20004000000 */
[----:B---3--:R-:W-:Y:S01]  /*2430*/  HMMA.16816.F32.BF16 R12, R160, R44, RZ ;  /* 0x0000002ca00c723c */ /* 0x008fe200000418ff */
[----:B------:R-:W-:-:S06]  /*2440*/  UISETP.GT.AND UP0, UPT, UR4, UR7, UPT ;  /* 0x000000070400728c */ /* 0x000fcc000bf04270 */
[----:B------:R-:W-:Y:S01]  /*2450*/  PLOP3.LUT P0, PT, PT, PT, UP0, 0x40, 0x0 ;  /* 0x000000000000781c */ /* 0x000fe20003f0e808 */
[C---:B------:R-:W-:Y:S08]  /*2460*/  HMMA.16816.F32.BF16 R44, R160.reuse, R46, RZ ;  /* 0x0000002ea02c723c */ /* 0x040ff000000418ff */
[----:B------:R-:W-:Y:S08]  /*2470*/  HMMA.16816.F32.BF16 R40, R160, R36, RZ ;  /* 0x00000024a028723c */ /* 0x000ff000000418ff */
[C---:B------:R-:W-:Y:S08]  /*2480*/  HMMA.16816.F32.BF16 R12, R164.reuse, R56, R12 ;  /* 0x00000038a40c723c */ /* 0x040ff0000004180c */
[----:B------:R-:W-:Y:S08]  /*2490*/  HMMA.16816.F32.BF16 R44, R164, R58, R44 ;  /* 0x0000003aa42c723c */ /* 0x000ff0000004182c */
[C---:B------:R-:W-:Y:S08]  /*24a0*/  HMMA.16816.F32.BF16 R36, R160.reuse, R38, RZ ;  /* 0x00000026a024723c */ /* 0x040ff000000418ff */
[C---:B------:R-:W-:Y:S08]  /*24b0*/  HMMA.16816.F32.BF16 R32, R160.reuse, R28, RZ ;  /* 0x0000001ca020723c */ /* 0x040ff000000418ff */
[----:B------:R-:W-:Y:S08]  /*24c0*/  HMMA.16816.F32.BF16 R28, R160, R30, RZ ;  /* 0x0000001ea01c723c */ /* 0x000ff000000418ff */
[C---:B------:R-:W-:Y:S08]  /*24d0*/  HMMA.16816.F32.BF16 R40, R164.reuse, R20, R40 ;  /* 0x00000014a428723c */ /* 0x040ff00000041828 */
[C---:B------:R-:W-:Y:S08]  /*24e0*/  HMMA.16816.F32.BF16 R36, R164.reuse, R22, R36 ;  /* 0x00000016a424723c */ /* 0x040ff00000041824 */
[C---:B------:R-:W-:Y:S08]  /*24f0*/  HMMA.16816.F32.BF16 R32, R164.reuse, R48, R32 ;  /* 0x00000030a420723c */ /* 0x040ff00000041820 */
[----:B------:R-:W-:Y:S01]  /*2500*/  HMMA.16816.F32.BF16 R28, R164, R50, R28 ;  /* 0x00000032a41c723c */ /* 0x000fe2000004181c */
[--C-:B--2---:R-:W-:Y:S01]  /*2510*/  IMAD.IADD R251, R61, 0x1, R0.reuse ;  /* 0x000000013dfb7824 */ /* 0x104fe200078e0200 */
[----:B------:R-:W-:Y:S01]  /*2520*/  LDSM.16.M88.4 R56, [R61+0x15880] ;  /* 0x015880003d38783b */ /* 0x000fe20000000200 */
[----:B----4-:R-:W-:-:S03]  /*2530*/  IMAD.IADD R245, R60, 0x1, R0 ;  /* 0x000000013cf57824 */ /* 0x010fc600078e0200 */
[----:B------:R-:W1:Y:S01]  /*2540*/  LDSM.16.M88.4 R52, [R251+0x14080] ;  /* 0x01408000fb34783b */ /* 0x000e620000000200 */
[C---:B------:R-:W-:Y:S02]  /*2550*/  IADD3 R244, R60.reuse, 0x1800, RZ ;  /* 0x000018003cf47810 */ /* 0x040fe40007ffe0ff */
[C---:B------:R-:W-:Y:S01]  /*2560*/  IADD3 R243, R60.reuse, 0x2000, RZ ;  /* 0x000020003cf37810 */ /* 0x040fe20007ffe0ff */
[----:B------:R-:W-:Y:S01]  /*2570*/  LDSM.16.M88.4 R24, [R245] ;  /* 0x00000000f518783b */ /* 0x000fe20000000200 */
[C---:B------:R-:W-:Y:S02]  /*2580*/  IADD3 R242, R60.reuse, 0x2800, RZ ;  /* 0x000028003cf27810 */ /* 0x040fe40007ffe0ff */
[C---:B------:R-:W-:Y:S01]  /*2590*/  IADD3 R241, R60.reuse, 0x3000, RZ ;  /* 0x000030003cf17810 */ /* 0x040fe20007ffe0ff */
[----:B------:R-:W2:Y:S01]  /*25a0*/  LDSM.16.M88.4 R8, [R251+0x14880] ;  /* 0x01488000fb08783b */ /* 0x000ea20000000200 */
[C---:B------:R-:W-:Y:S02]  /*25b0*/  IADD3 R240, R60.reuse, 0x3800, RZ ;  /* 0x000038003cf07810 */ /* 0x040fe40007ffe0ff */
[C---:B------:R-:W-:Y:S01]  /*25c0*/  IADD3 R239, R60.reuse, 0x4000, RZ ;  /* 0x000040003cef7810 */ /* 0x040fe20007ffe0ff */
[----:B------:R-:W3:Y:S01]  /*25d0*/  LDSM.16.M88.4 R16, [R251+0x15080] ;  /* 0x01508000fb10783b */ /* 0x000ee20000000200 */
[----:B------:R-:W-:-:S02]  /*25e0*/  IADD3 R238, R60, 0x4800, RZ ;  /* 0x000048003cee7810 */ /* 0x000fc40007ffe0ff */
[C---:B------:R-:W-:Y:S01]  /*25f0*/  IADD3 R237, R60.reuse, 0x5000, RZ ;  /* 0x000050003ced7810 */ /* 0x040fe20007ffe0ff */
[----:B------:R-:W4:Y:S01]  /*2600*/  LDSM.16.M88.4 R20, [R245+0x800] ;  /* 0x00080000f514783b */ /* 0x000f220000000200 */
[----:B------:R-:W-:-:S03]  /*2610*/  IADD3 R236, R60, 0x5800, RZ ;  /* 0x000058003cec7810 */ /* 0x000fc60007ffe0ff */
[----:B------:R-:W5:Y:S01]  /*2620*/  LDSM.16.M88.4 R48, [R245+0x1000] ;  /* 0x00100000f530783b */ /* 0x000f620000000200 */
[C---:B-1----:R-:W-:Y:S08]  /*2630*/  HMMA.16816.F32.BF16 R12, R180.reuse, R52, R12 ;  /* 0x00000034b40c723c */ /* 0x042ff0000004180c */
[C---:B------:R-:W-:Y:S01]  /*2640*/  HMMA.16816.F32.BF16 R44, R180.reuse, R54, R44 ;  /* 0x00000036b42c723c */ /* 0x040fe2000004182c */
[----:B------:R-:W1:Y:S07]  /*2650*/  LDSM.16.M88.4 R52, [R60+0x1800] ;  /* 0x001800003c34783b */ /* 0x000e6e0000000200 */
[----:B--2---:R-:W-:Y:S08]  /*2660*/  HMMA.16816.F32.BF16 R40, R180, R8, R40 ;  /* 0x00000008b428723c */ /* 0x004ff00000041828 */
[C---:B------:R-:W-:Y:S08]  /*2670*/  HMMA.16816.F32.BF16 R12, R184.reuse, R24, R12 ;  /* 0x00000018b80c723c */ /* 0x040ff0000004180c */
[----:B------:R-:W-:Y:S01]  /*2680*/  HMMA.16816.F32.BF16 R44, R184, R26, R44 ;  /* 0x0000001ab82c723c */ /* 0x000fe2000004182c */
[----:B------:R-:W-:Y:S07]  /*2690*/  LDSM.16.M88.4 R24, [R251+0x15880] ;  /* 0x01588000fb18783b */ /* 0x000fee0000000200 */
[C---:B------:R-:W-:Y:S01]  /*26a0*/  HMMA.16816.F32.BF16 R36, R180.reuse, R10, R36 ;  /* 0x0000000ab424723c */ /* 0x040fe20000041824 */
[----:B------:R-:W2:Y:S07]  /*26b0*/  LDSM.16.M88.4 R8, [R61+0x16080] ;  /* 0x016080003d08783b */ /* 0x000eae0000000200 */
[C---:B---3--:R-:W-:Y:S08]  /*26c0*/  HMMA.16816.F32.BF16 R32, R180.reuse, R16, R32 ;  /* 0x00000010b420723c */ /* 0x048ff00000041820 */
[----:B------:R-:W-:Y:S01]  /*26d0*/  HMMA.16816.F32.BF16 R28, R180, R18, R28 ;  /* 0x00000012b41c723c */ /* 0x000fe2000004181c */
[----:B------:R-:W3:Y:S07]  /*26e0*/  LDSM.16.M88.4 R16, [R61+0x16880] ;  /* 0x016880003d10783b */ /* 0x000eee0000000200 */
[C---:B------:R-:W-:Y:S08]  /*26f0*/  HMMA.16816.F32.BF16 R12, R188.reuse, R56, R12 ;  /* 0x00000038bc0c723c */ /* 0x040ff0000004180c */
[----:B------:R-:W-:Y:S01]  /*2700*/  HMMA.16816.F32.BF16 R44, R188, R58, R44 ;  /* 0x0000003abc2c723c */ /* 0x000fe2000004182c */
[----:B------:R-:W-:Y:S07]  /*2710*/  LDSM.16.M88.4 R56, [R245+0x1800] ;  /* 0x00180000f538783b */ /* 0x000fee0000000200 */
[C---:B----4-:R-:W-:Y:S08]  /*2720*/  HMMA.16816.F32.BF16 R40, R184.reuse, R20, R40 ;  /* 0x00000014b828723c */ /* 0x050ff00000041828 */
[C---:B------:R-:W-:Y:S01]  /*2730*/  HMMA.16816.F32.BF16 R36, R184.reuse, R22, R36 ;  /* 0x00000016b824723c */ /* 0x040fe20000041824 */
[----:B------:R-:W4:Y:S07]  /*2740*/  LDSM.16.M88.4 R20, [R60+0x2000] ;  /* 0x002000003c14783b */ /* 0x000f2e0000000200 */
[C---:B-----5:R-:W-:Y:S08]  /*2750*/  HMMA.16816.F32.BF16 R32, R184.reuse, R48, R32 ;  /* 0x00000030b820723c */ /* 0x060ff00000041820 */
[----:B------:R-:W-:Y:S01]  /*2760*/  HMMA.16816.F32.BF16 R28, R184, R50, R28 ;  /* 0x00000032b81c723c */ /* 0x000fe2000004181c */
[----:B------:R-:W5:Y:S07]  /*2770*/  LDSM.16.M88.4 R48, [R60+0x2800] ;  /* 0x002800003c30783b */ /* 0x000f6e0000000200 */
[C---:B-1----:R-:W-:Y:S08]  /*2780*/  HMMA.16816.F32.BF16 R12, R192.reuse, R52, R12 ;  /* 0x00000034c00c723c */ /* 0x042ff0000004180c */
[----:B------:R-:W-:Y:S01]  /*2790*/  HMMA.16816.F32.BF16 R44, R192, R54, R44 ;  /* 0x00000036c02c723c */ /* 0x000fe2000004182c */
[----:B------:R-:W-:Y:S07]  /*27a0*/  LDSM.16.M88.4 R52, [R61+0x17080] ;  /* 0x017080003d34783b */ /* 0x000fee0000000200 */
[C---:B--2---:R-:W-:Y:S08]  /*27b0*/  HMMA.16816.F32.BF16 R40, R188.reuse, R8, R40 ;  /* 0x00000008bc28723c */ /* 0x044ff00000041828 */
[C---:B------:R-:W-:Y:S01]  /*27c0*/  HMMA.16816.F32.BF16 R36, R188.reuse, R10, R36 ;  /* 0x0000000abc24723c */ /* 0x040fe20000041824 */
[----:B------:R-:W1:Y:S07]  /*27d0*/  LDSM.16.M88.4 R8, [R251+0x16080] ;  /* 0x01608000fb08783b */ /* 0x000e6e0000000200 */
[C---:B---3--:R-:W-:Y:S08]  /*27e0*/  HMMA.16816.F32.BF16 R32, R188.reuse, R16, R32 ;  /* 0x00000010bc20723c */ /* 0x048ff00000041820 */
[----:B------:R-:W-:Y:S01]  /*27f0*/  HMMA.16816.F32.BF16 R28, R188, R18, R28 ;  /* 0x00000012bc1c723c */ /* 0x000fe2000004181c */
[----:B------:R-:W2:Y:S07]  /*2800*/  LDSM.16.M88.4 R16, [R251+0x16880] ;  /* 0x01688000fb10783b */ /* 0x000eae0000000200 */
[C---:B------:R-:W-:Y:S08]  /*2810*/  HMMA.16816.F32.BF16 R12, R196.reuse, R24, R12 ;  /* 0x00000018c40c723c */ /* 0x040ff0000004180c */
[----:B------:R-:W-:Y:S01]  /*2820*/  HMMA.16816.F32.BF16 R44, R196, R26, R44 ;  /* 0x0000001ac42c723c */ /* 0x000fe2000004182c */
[----:B------:R-:W-:Y:S07]  /*2830*/  LDSM.16.M88.4 R24, [R60+0x3000] ;  /* 0x003000003c18783b */ /* 0x000fee0000000200 */
[C---:B----4-:R-:W-:Y:S08]  /*2840*/  HMMA.16816.F32.BF16 R40, R192.reuse, R20, R40 ;  /* 0x00000014c028723c */ /* 0x050ff00000041828 */
[C---:B------:R-:W-:Y:S01]  /*2850*/  HMMA.16816.F32.BF16 R36, R192.reuse, R22, R36 ;  /* 0x00000016c024723c */ /* 0x040fe20000041824 */
[----:B------:R-:W3:Y:S07]  /*2860*/  LDSM.16.M88.4 R20, [R245+0x2000] ;  /* 0x00200000f514783b */ /* 0x000eee0000000200 */
[C---:B-----5:R-:W-:Y:S08]  /*2870*/  HMMA.16816.F32.BF16 R32, R192.reuse, R48, R32 ;  /* 0x00000030c020723c */ /* 0x060ff00000041820 */
[----:B------:R-:W-:Y:S01]  /*2880*/  HMMA.16816.F32.BF16 R28, R192, R50, R28 ;  /* 0x00000032c01c723c */ /* 0x000fe2000004181c */
[----:B------:R-:W4:Y:S07]  /*2890*/  LDSM.16.M88.4 R48, [R245+0x2800] ;  /* 0x00280000f530783b */ /* 0x000f2e0000000200 */
[C---:B------:R-:W-:Y:S08]  /*28a0*/  HMMA.16816.F32.BF16 R12, R200.reuse, R56, R12 ;  /* 0x00000038c80c723c */ /* 0x040ff0000004180c */
[----:B------:R-:W-:Y:S01]  /*28b0*/  HMMA.16816.F32.BF16 R44, R200, R58, R44 ;  /* 0x0000003ac82c723c */ /* 0x000fe2000004182c */
[----:B------:R-:W-:Y:S07]  /*28c0*/  LDSM.16.M88.4 R56, [R251+0x17080] ;  /* 0x01708000fb38783b */ /* 0x000fee0000000200 */
[C---:B-1----:R-:W-:Y:S08]  /*28d0*/  HMMA.16816.F32.BF16 R40, R196.reuse, R8, R40 ;  /* 0x00000008c428723c */ /* 0x042ff00000041828 */
[C---:B------:R-:W-:Y:S01]  /*28e0*/  HMMA.16816.F32.BF16 R36, R196.reuse, R10, R36 ;  /* 0x0000000ac424723c */ /* 0x040fe20000041824 */
[----:B------:R-:W1:Y:S07]  /*28f0*/  LDSM.16.M88.4 R8, [R61+0x17880] ;  /* 0x017880003d08783b */ /* 0x000e6e0000000200 */
[C---:B--2---:R-:W-:Y:S08]  /*2900*/  HMMA.16816.F32.BF16 R32, R196.reuse, R16, R32 ;  /* 0x00000010c420723c */ /* 0x044ff00000041820 */
[----:B------:R-:W-:Y:S01]  /*2910*/  HMMA.16816.F32.BF16 R28, R196, R18, R28 ;  /* 0x00000012c41c723c */ /* 0x000fe2000004181c */
[----:B------:R-:W2:Y:S07]  /*2920*/  LDSM.16.M88.4 R16, [R61+0x18080] ;  /* 0x018080003d10783b */ /* 0x000eae0000000200 */
[C---:B------:R-:W-:Y:S08]  /*2930*/  HMMA.16816.F32.BF16 R12, R204.reuse, R52, R12 ;  /* 0x00000034cc0c723c */ /* 0x040ff0000004180c */
[----:B------:R-:W-:Y:S01]  /*2940*/  HMMA.16816.F32.BF16 R44, R204, R54, R44 ;  /* 0x00000036cc2c723c */ /* 0x000fe2000004182c */
[----:B------:R-:W-:Y:S07]  /*2950*/  LDSM.16.M88.4 R52, [R245+0x3000] ;  /* 0x00300000f534783b */ /* 0x000fee0000000200 */
[C---:B---3--:R-:W-:Y:S08]  /*2960*/  HMMA.16816.F32.BF16 R40, R200.reuse, R20, R40 ;  /* 0x00000014c828723c */ /* 0x048ff00000041828 */
[C---:B------:R-:W-:Y:S01]  /*2970*/  HMMA.16816.F32.BF16 R36, R200.reuse, R22, R36 ;  /* 0x00000016c824723c */ /* 0x040fe20000041824 */
[----:B------:R-:W3:Y:S07]  /*2980*/  LDSM.16.M88.4 R20, [R60+0x3800] ;  /* 0x003800003c14783b */ /* 0x000eee0000000200 */
[C---:B----4-:R-:W-:Y:S08]  /*2990*/  HMMA.16816.F32.BF16 R32, R200.reuse, R48, R32 ;  /* 0x00000030c820723c */ /* 0x050ff00000041820 */
        /* <DEDUP_REMOVED lines=29> */
[C---:B---3--:R-:W-:Y:S08]  /*2b70*/  HMMA.16816.F32.BF16 R12, R220.reuse, R20, R12 ;  /* 0x00000014dc0c723c */ /* 0x048ff0000004180c */
[----:B------:R-:W-:Y:S01]  /*2b80*/  HMMA.16816.F32.BF16 R44, R220, R22, R44 ;  /* 0x00000016dc2c723c */ /* 0x000fe2000004182c */
[----:B------:R-:W-:Y:S07]  /*2b90*/  LDSM.16.M88.4 R20, [R251+0x19080] ;  /* 0x01908000fb14783b */ /* 0x000fee0000000200 */
[C---:B------:R-:W-:Y:S08]  /*2ba0*/  HMMA.16816.F32.BF16 R40, R216.reuse, R24, R40 ;  /* 0x00000018d828723c */ /* 0x040ff00000041828 */
[C---:B------:R-:W-:Y:S01]  /*2bb0*/  HMMA.16816.F32.BF16 R36, R216.reuse, R26, R36 ;  /* 0x0000001ad824723c */ /* 0x040fe20000041824 */
[----:B------:R-:W3:Y:S07]  /*2bc0*/  LDSM.16.M88.4 R24, [R251+0x18880] ;  /* 0x01888000fb18783b */ /* 0x000eee0000000200 */
[C---:B----4-:R-:W-:Y:S08]  /*2bd0*/  HMMA.16816.F32.BF16 R32, R216.reuse, R48, R32 ;  /* 0x00000030d820723c */ /* 0x050ff00000041820 */
[----:B------:R-:W-:Y:S01]  /*2be0*/  HMMA.16816.F32.BF16 R28, R216, R50, R28 ;  /* 0x00000032d81c723c */ /* 0x000fe2000004181c */
[----:B------:R-:W4:Y:S07]  /*2bf0*/  LDSM.16.M88.4 R48, [R60+0x5800] ;  /* 0x005800003c30783b */ /* 0x000f2e0000000200 */
[C---:B------:R-:W-:Y:S08]  /*2c00*/  HMMA.16816.F32.BF16 R12, R224.reuse, R56, R12 ;  /* 0x00000038e00c723c */ /* 0x040ff0000004180c */
[----:B------:R-:W-:Y:S08]  /*2c10*/  HMMA.16816.F32.BF16 R44, R224, R58, R44 ;  /* 0x0000003ae02c723c */ /* 0x000ff0000004182c */
[C---:B-1----:R-:W-:Y:S08]  /*2c20*/  HMMA.16816.F32.BF16 R40, R220.reuse, R8, R40 ;  /* 0x00000008dc28723c */ /* 0x042ff00000041828 */
[C---:B------:R-:W-:Y:S01]  /*2c30*/  HMMA.16816.F32.BF16 R36, R220.reuse, R10, R36 ;  /* 0x0000000adc24723c */ /* 0x040fe20000041824 */
[----:B------:R-:W1:Y:S07]  /*2c40*/  LDSM.16.M88.4 R8, [R245+0x4800] ;  /* 0x00480000f508783b */ /* 0x000e6e0000000200 */
[C---:B--2---:R-:W-:Y:S08]  /*2c50*/  HMMA.16816.F32.BF16 R32, R220.reuse, R16, R32 ;  /* 0x00000010dc20723c */ /* 0x044ff00000041820 */
[----:B------:R-:W-:Y:S01]  /*2c60*/  HMMA.16816.F32.BF16 R28, R220, R18, R28 ;  /* 0x00000012dc1c723c */ /* 0x000fe2000004181c */
[----:B------:R-:W2:Y:S07]  /*2c70*/  LDSM.16.M88.4 R16, [R251+0x19880] ;  /* 0x01988000fb10783b */ /* 0x000eae0000000200 */
[C---:B---3--:R-:W-:Y:S08]  /*2c80*/  HMMA.16816.F32.BF16 R12, R228.reuse, R24, R12 ;  /* 0x00000018e40c723c */ /* 0x048ff0000004180c */
[----:B------:R-:W-:Y:S08]  /*2c90*/  HMMA.16816.F32.BF16 R44, R228, R26, R44 ;  /* 0x0000001ae42c723c */ /* 0x000ff0000004182c */
[C---:B------:R-:W-:Y:S08]  /*2ca0*/  HMMA.16816.F32.BF16 R40, R224.reuse, R52, R40 ;  /* 0x00000034e028723c */ /* 0x040ff00000041828 */
[C---:B------:R-:W-:Y:S08]  /*2cb0*/  HMMA.16816.F32.BF16 R36, R224.reuse, R54, R36 ;  /* 0x00000036e024723c */ /* 0x040ff00000041824 */
[C---:B----4-:R-:W-:Y:S01]  /*2cc0*/  HMMA.16816.F32.BF16 R52, R224.reuse, R48, R32 ;  /* 0x00000030e034723c */ /* 0x050fe20000041820 */
[----:B------:R-:W3:Y:S07]  /*2cd0*/  LDSM.16.M88.4 R32, [R245+0x5000] ;  /* 0x00500000f520783b */ /* 0x000eee0000000200 */
[----:B------:R-:W-:Y:S01]  /*2ce0*/  HMMA.16816.F32.BF16 R48, R224, R50, R28 ;  /* 0x00000032e030723c */ /* 0x000fe2000004181c */
[----:B------:R-:W4:Y:S01]  /*2cf0*/  LDSM.16.M88.4 R28, [R245+0x5800] ;  /* 0x00580000f51c783b */ /* 0x000f220000000200 */
[----:B------:R-:W-:-:S06]  /*2d00*/  DEPBAR.LE SB0, 0x0 ;  /* 0x000080000000791a */ /* 0x000fcc0000000000 */
[C---:B-1----:R-:W-:Y:S08]  /*2d10*/  HMMA.16816.F32.BF16 R12, R232.reuse, R8, R12 ;  /* 0x00000008e80c723c */ /* 0x042ff0000004180c */
[----:B------:R-:W-:Y:S08]  /*2d20*/  HMMA.16816.F32.BF16 R44, R232, R10, R44 ;  /* 0x0000000ae82c723c */ /* 0x000ff0000004182c */
[C---:B------:R-:W-:Y:S08]  /*2d30*/  HMMA.16816.F32.BF16 R40, R228.reuse, R20, R40 ;  /* 0x00000014e428723c */ /* 0x040ff00000041828 */
[----:B------:R-:W-:Y:S01]  /*2d40*/  HMMA.16816.F32.BF16 R36, R228, R22, R36 ;  /* 0x00000016e424723c */ /* 0x000fe20000041824 */
[----:B------:R-:W-:-:S02]  /*2d50*/  FMUL.FTZ R0, R12, c[0x0][0x320] ;  /* 0x0000c8000c007a20 */ /* 0x000fc40000410000 */
[----:B------:R-:W-:Y:S02]  /*2d60*/  FMUL.FTZ R10, R14, c[0x0][0x320] ;  /* 0x0000c8000e0a7a20 */ /* 0x000fe40000410000 */
[----:B------:R-:W-:Y:S02]  /*2d70*/  FMUL.FTZ R12, R15, c[0x0][0x320] ;  /* 0x0000c8000f0c7a20 */ /* 0x000fe40000410000 */
[----:B------:R-:W-:Y:S01]  /*2d80*/  FMUL.FTZ R13, R13, c[0x0][0x320] ;  /* 0x0000c8000d0d7a20 */ /* 0x000fe20000410000 */
[----:B--2---:R-:W-:Y:S01]  /*2d90*/  HMMA.16816.F32.BF16 R52, R228, R16, R52 ;  /* 0x00000010e434723c */ /* 0x004fe20000041834 */
[----:B------:R-:W-:Y:S01]  /*2da0*/  FMUL.FTZ R15, R44, c[0x0][0x320] ;  /* 0x0000c8002c0f7a20 */ /* 0x000fe20000410000 */
[----:B------:R-:W1:Y:S01]  /*2db0*/  MUFU.TANH R0, R0 ;  /* 0x0000000000007308 */ /* 0x000e620000002400 */
[----:B------:R-:W-:-:S05]  /*2dc0*/  FMUL.FTZ R14, R45, c[0x0][0x320] ;  /* 0x0000c8002d0e7a20 */ /* 0x000fca0000410000 */
[----:B------:R-:W-:Y:S02]  /*2dd0*/  HMMA.16816.F32.BF16 R48, R228, R18, R48 ;  /* 0x00000012e430723c */ /* 0x000fe40000041830 */
[----:B------:R2:W1:Y:S06]  /*2de0*/  MUFU.TANH R16, R13 ;  /* 0x0000000d00107308 */ /* 0x00046c0000002400 */
[C---:B---3--:R-:W-:Y:S02]  /*2df0*/  HMMA.16816.F32.BF16 R40, R232.reuse, R32, R40 ;  /* 0x00000020e828723c */ /* 0x048fe40000041828 */
[----:B------:R-:W3:Y:S06]  /*2e00*/  MUFU.TANH R10, R10 ;  /* 0x0000000a000a7308 */ /* 0x000eec0000002400 */
[C---:B------:R-:W-:Y:S02]  /*2e10*/  HMMA.16816.F32.BF16 R36, R232.reuse, R34, R36 ;  /* 0x00000022e824723c */ /* 0x040fe40000041824 */
[----:B------:R-:W1:Y:S06]  /*2e20*/  MUFU.TANH R12, R12 ;  /* 0x0000000c000c7308 */ /* 0x000e6c0000002400 */
[C---:B----4-:R-:W-:Y:S02]  /*2e30*/  HMMA.16816.F32.BF16 R52, R232.reuse, R28, R52 ;  /* 0x0000001ce834723c */ /* 0x050fe40000041834 */
[----:B------:R-:W4:Y:S06]  /*2e40*/  MUFU.TANH R15, R15 ;  /* 0x0000000f000f7308 */ /* 0x000f2c0000002400 */
[----:B------:R-:W-:Y:S02]  /*2e50*/  HMMA.16816.F32.BF16 R48, R232, R30, R48 ;  /* 0x0000001ee830723c */ /* 0x000fe40000041830 */
[----:B------:R-:W1:Y:S01]  /*2e60*/  MUFU.TANH R14, R14 ;  /* 0x0000000e000e7308 */ /* 0x000e620000002400 */
[----:B------:R-:W-:Y:S06]  /*2e70*/  BAR.SYNC.DEFER_BLOCKING 0x0 ;  /* 0x0000000000007b1d */ /* 0x000fec0000010000 */
[----:B------:R-:W-:Y:S05]  /*2e80*/  @P0 BRA `(.L_x_173) ;  /* 0x0000056000000947 */ /* 0x000fea0003800000 */
[----:B--23--:R-:W2:Y:S01]  /*2e90*/  S2R R71, SR_TID.X ;  /* 0x0000000000477919 */ /* 0x00cea20000002100 */
[----:B------:R-:W-:-:S02]  /*2ea0*/  IMAD.MOV.U32 R70, RZ, RZ, c[0x0][0x2b8] ;  /* 0x0000ae00ff467624 */ /* 0x000fc400078e00ff */
[----:B------:R-:W-:Y:S01]  /*2eb0*/  IMAD.U32 R8, RZ, RZ, UR12 ;  /* 0x0000000cff087e24 */ /* 0x000fe2000f8e00ff */
[----:B------:R-:W3:Y:S02]  /*2ec0*/  LDL R65, [R1+0x3c] ;  /* 0x00003c0001417983 */ /* 0x000ee40000100800 */
[----:B------:R-:W-:Y:S02]  /*2ed0*/  ISETP.NE.AND P1, PT, R70, 0x1, PT ;  /* 0x000000014600780c */ /* 0x000fe40003f25270 */
[----:B------:R-:W5:Y:S04]  /*2ee0*/  LDL R66, [R1+0x18] ;  /* 0x0000180001427983 */ /* 0x000f680000100800 */
[----:B----4-:R-:W4:Y:S04]  /*2ef0*/  LDL R67, [R1+0x30] ;  /* 0x0000300001437983 */ /* 0x010f280000100800 */
[----:B------:R-:W4:Y:S04]  /*2f00*/  LDL R63, [R1+0x14] ;  /* 0x00001400013f7983 */ /* 0x000f280000100800 */
[----:B------:R-:W4:Y:S01]  /*2f10*/  LDL R64, [R1+0x2c] ;  /* 0x00002c0001407983 */ /* 0x000f220000100800 */
[----:B--2---:R-:W-:-:S03]  /*2f20*/  LEA.HI R68, R2, R71, RZ, 0x3 ;  /* 0x0000004702447211 */ /* 0x004fc600078f18ff */
[----:B------:R-:W2:Y:S01]  /*2f30*/  LDL R61, [R1+0x10] ;  /* 0x00001000013d7983 */ /* 0x000ea20000100800 */
[----:B------:R-:W-:Y:S02]  /*2f40*/  LEA.HI R69, R2, R71, RZ, 0x3 ;  /* 0x0000004702457211 */ /* 0x000fe400078f18ff */
[----:B------:R-:W-:Y:S01]  /*2f50*/  LOP3.LUT R68, R68, 0xfffffff8, RZ, 0xc0, !PT ;  /* 0xfffffff844447812 */ /* 0x000fe200078ec0ff */
[----:B------:R-:W2:Y:S01]  /*2f60*/  LDL R62, [R1+0x28] ;  /* 0x00002800013e7983 */ /* 0x000ea20000100800 */
[----:B------:R-:W-:-:S03]  /*2f70*/  SHF.R.S32.HI R69, RZ, 0x3, R69 ;  /* 0x00000003ff457819 */ /* 0x000fc60000011445 */
[----:B------:R-:W-:Y:S01]  /*2f80*/  IMAD.IADD R68, R71, 0x1, -R68 ;  /* 0x0000000147447824 */ /* 0x000fe200078e0a44 */
[----:B------:R-:W2:Y:S03]  /*2f90*/  LDL R60, [R1+0x1c] ;  /* 0x00001c00013c7983 */ /* 0x000ea60000100800 */
[----:B------:R-:W-:-:S05]  /*2fa0*/  IMAD R68, R68, 0x20, R69 ;  /* 0x0000002044447824 */ /* 0x000fca00078e0245 */
[----:B------:R-:W-:-:S04]  /*2fb0*/  IADD3 R8, R68, UR22, R8 ;  /* 0x0000001644087c10 */ /* 0x000fc8000fffe008 */
[----:B------:R-:W-:-:S05]  /*2fc0*/  IADD3 R8, R8, -0x30, RZ ;  /* 0xffffffd008087810 */ /* 0x000fca0007ffe0ff */
[----:B------:R-:W-:-:S04]  /*2fd0*/  @P1 IMAD.HI.U32 R11, R8, c[0x0][0x2bc], RZ ;  /* 0x0000af00080b1a27 */ /* 0x000fc800078e00ff */
[----:B------:R-:W-:Y:S01]  /*2fe0*/  IMAD.MOV.U32 R9, RZ, RZ, R8 ;  /* 0x000000ffff097224 */ /* 0x000fe200078e0008 */
[----:B------:R-:W-:-:S04]  /*2ff0*/  @P1 SHF.R.U32.HI R9, RZ, c[0x0][0x2c0], R11 ;  /* 0x0000b000ff091a19 */ /* 0x000fc8000001160b */
[----:B------:R-:W-:-:S04]  /*3000*/  @!P3 IADD3 R13, P0, R9, UR16, RZ ;  /* 0x00000010090dbc10 */ /* 0x000fc8000ff1e0ff */
[----:B------:R-:W-:Y:S02]  /*3010*/  @!P3 LEA.HI.X.SX32 R11, R9, UR6, 0x1, P0 ;  /* 0x00000006090bbc11 */ /* 0x000fe400080f0eff */
[----:B------:R-:W-:Y:S01]  /*3020*/  @!P3 LEA R18, P0, R13, c[0x0][0x2a0], 0x2 ;  /* 0x0000a8000d12ba11 */ /* 0x000fe200078010ff */
[----:B------:R-:W-:-:S03]  /*3030*/  IMAD.MOV.U32 R17, RZ, RZ, RZ ;  /* 0x000000ffff117224 */ /* 0x000fc600078e00ff */
[----:B------:R-:W-:-:S05]  /*3040*/  @!P3 LEA.HI.X R19, R13, c[0x0][0x2a4], R11, 0x2, P0 ;  /* 0x0000a9000d13ba11 */ /* 0x000fca00000f140b */
[----:B------:R1:W2:Y:S01]  /*3050*/  @!P3 LDG.E R17, [R18.64] ;  /* 0x000000121211b981 */ /* 0x0002a2000c1e1900 */
[----:B------:R-:W-:-:S04]  /*3060*/  IMAD.MOV R9, RZ, RZ, -R9 ;  /* 0x000000ffff097224 */ /* 0x000fc800078e0a09 */
[----:B------:R-:W-:-:S05]  /*3070*/  IMAD R20, R9, c[0x0][0x2b8], R8 ;  /* 0x0000ae0009147a24 */ /* 0x000fca00078e0208 */
[----:B------:R-:W-:Y:S01]  /*3080*/  SHF.R.S32.HI R8, RZ, 0x1f, R20 ;  /* 0x0000001fff087819 */ /* 0x000fe20000011414 */
[----:B------:R-:W3:Y:S04]  /*3090*/  S2R R69, SR_TID.X ;  /* 0x0000000000457919 */ /* 0x000ee80000002100 */
[----:B------:R-:W-:-:S04]  /*30a0*/  IMAD R8, R8, c[0x0][0x1e0], RZ ;  /* 0x0000780008087a24 */ /* 0x000fc800078e02ff */
[C---:B------:R-:W-:Y:S02]  /*30b0*/  IMAD R8, R20.reuse, c[0x0][0x1e4], R8 ;  /* 0x0000790014087a24 */ /* 0x040fe400078e0208 */
[----:B-1----:R-:W-:-:S04]  /*30c0*/  IMAD.WIDE.U32 R18, R20, c[0x0][0x1e0], RZ ;  /* 0x0000780014127a25 */ /* 0x002fc800078e00ff */
[----:B------:R-:W-:Y:S01]  /*30d0*/  IMAD.IADD R19, R19, 0x1, R8 ;  /* 0x0000000113137824 */ /* 0x000fe200078e0208 */
[----:B------:R-:W-:Y:S01]  /*30e0*/  STL [R1+0xc], R20 ;  /* 0x00000c1401007387 */ /* 0x000fe20000100800 */
[----:B---3--:R-:W-:Y:S01]  /*30f0*/  IMAD.MOV.U32 R68, RZ, RZ, R65 ;  /* 0x000000ffff447224 */ /* 0x008fe200078e0041 */
[----:B------:R-:W-:-:S04]  /*3100*/  LEA.HI R65, R2, R69, RZ, 0x3 ;  /* 0x0000004502417211 */ /* 0x000fc800078f18ff */
[----:B------:R-:W-:-:S05]  /*3110*/  LOP3.LUT R65, R65, 0xfffffff8, RZ, 0xc0, !PT ;  /* 0xfffffff841417812 */ /* 0x000fca00078ec0ff */
[----:B------:R-:W-:-:S04]  /*3120*/  IMAD.IADD R65, R69, 0x1, -R65 ;  /* 0x0000000145417824 */ /* 0x000fc800078e0a41 */
[----:B------:R-:W-:Y:S01]  /*3130*/  IMAD.SHL.U32 R65, R65, 0x8, RZ ;  /* 0x0000000841417824 */ /* 0x000fe200078e00ff */
[----:B--2---:R-:W-:Y:S01]  /*3140*/  SHF.R.S32.HI R8, RZ, 0x1f, R17 ;  /* 0x0000001fff087819 */ /* 0x004fe20000011411 */
[----:B------:R-:W-:-:S04]  /*3150*/  IMAD.WIDE.U32 R18, R17, c[0x0][0x1f0], R18 ;  /* 0x00007c0011127a25 */ /* 0x000fc800078e0012 */
[----:B------:R-:W-:Y:S01]  /*3160*/  IMAD R8, R8, c[0x0][0x1f0], RZ ;  /* 0x00007c0008087a24 */ /* 0x000fe200078e02ff */
[----:B------:R-:W-:-:S03]  /*3170*/  IADD3 R11, P0, R18, UR20, RZ ;  /* 0x00000014120b7c10 */ /* 0x000fc6000ff1e0ff */
[----:B------:R-:W-:Y:S01]  /*3180*/  IMAD R8, R17, c[0x0][0x1f4], R8 ;  /* 0x00007d0011087a24 */ /* 0x000fe200078e0208 */
[----:B------:R1:W-:Y:S04]  /*3190*/  STL [R1+0x8], R17 ;  /* 0x0000081101007387 */ /* 0x0003e80000100800 */
[----:B------:R-:W-:Y:S02]  /*31a0*/  IADD3.X R8, R19, UR8, R8, P0, !PT ;  /* 0x0000000813087c10 */ /* 0x000fe400087fe408 */
[----:B------:R-:W-:-:S04]  /*31b0*/  LEA R13, P0, R11, c[0x0][0x1c8], 0x1 ;  /* 0x000072000b0d7a11 */ /* 0x000fc800078008ff */
[----:B------:R-:W-:Y:S02]  /*31c0*/  LEA.HI.X R11, R11, c[0x0][0x1cc], R8, 0x1, P0 ;  /* 0x000073000b0b7a11 */ /* 0x000fe400000f0c08 */
[----:B------:R-:W2:Y:S04]  /*31d0*/  SHFL.IDX PT, R8, R13, RZ, 0x181f ;  /* 0x00181fff0d087589 */ /* 0x000ea800000e0000 */
[----:B------:R-:W3:Y:S01]  /*31e0*/  SHFL.IDX PT, R9, R11, RZ, 0x181f ;  /* 0x00181fff0b097589 */ /* 0x000ee200000e0000 */
[----:B-1----:R-:W-:-:S04]  /*31f0*/  LEA.HI R17, R2, R69, RZ, 0x3 ;  /* 0x0000004502117211 */ /* 0x002fc800078f18ff */
[----:B------:R-:W-:-:S04]  /*3200*/  SHF.R.S32.HI R17, RZ, 0x3, R17 ;  /* 0x00000003ff117819 */ /* 0x000fc80000011411 */
[----:B------:R-:W-:-:S04]  /*3210*/  IADD3 R17, -R17, 0x30, RZ ;  /* 0x0000003011117810 */ /* 0x000fc80007ffe1ff */
[----:B------:R-:W-:Y:S01]  /*3220*/  ISETP.GE.AND P1, PT, R17, 0x1, PT ;  /* 0x000000011100780c */ /* 0x000fe20003f26270 */
[----:B------:R-:W1:-:S12]  /*3230*/  SHFL.IDX PT, R13, R13, 0x1, 0x181f ;  /* 0x00381f000d0d7f89 */ /* 0x000e5800000e0000 */
[----:B--2---:R-:W-:-:S04]  /*3240*/  @P1 LEA R22, P0, R65, R8, 0x1 ;  /* 0x0000000841161211 */ /* 0x004fc800078008ff */
[----:B---3--:R-:W-:Y:S02]  /*3250*/  @P1 LEA.HI.X R23, R65, R9, R68, 0x1, P0 ;  /* 0x0000000941171211 */ /* 0x008fe400000f0c44 */
[----:B-----5:R-:W-:-:S04]  /*3260*/  @P1 LEA R20, P0, R66, R8, 0x1 ;  /* 0x0000000842141211 */ /* 0x020fc800078008ff */
[-C--:B----4-:R-:W-:Y:S02]  /*3270*/  @P1 LEA.HI.X R21, R66, R9.reuse, R67, 0x1, P0 ;  /* 0x0000000942151211 */ /* 0x090fe400000f0c43 */
[CC--:B------:R-:W-:Y:S01]  /*3280*/  @P1 LEA R18, P0, R63.reuse, R8.reuse, 0x1 ;  /* 0x000000083f121211 */ /* 0x0c0fe200078008ff */
[----:B------:R-:W2:Y:S03]  /*3290*/  SHFL.IDX PT, R11, R11, 0x1, 0x181f ;  /* 0x00381f000b0b7f89 */ /* 0x000ea600000e0000 */
[----:B------:R-:W-:Y:S02]  /*32a0*/  @P1 LEA.HI.X R19, R63, R9, R64, 0x1, P0 ;  /* 0x000000093f131211 */ /* 0x000fe400000f0c40 */
[----:B------:R-:W-:-:S04]  /*32b0*/  @P1 LEA R8, P0, R61, R8, 0x1 ;  /* 0x000000083d081211 */ /* 0x000fc800078008ff */
[----:B------:R-:W-:Y:S02]  /*32c0*/  @P1 LEA.HI.X R9, R61, R9, R62, 0x1, P0 ;  /* 0x000000093d091211 */ /* 0x000fe400000f0c3e */
[----:B------:R-:W-:-:S13]  /*32d0*/  ISETP.GE.AND P0, PT, R17, 0x21, PT ;  /* 0x000000211100780c */ /* 0x000fda0003f06270 */
[----:B-1----:R-:W-:-:S04]  /*32e0*/  @P0 LEA R26, P2, R65, R13, 0x1 ;  /* 0x0000000d411a0211 */ /* 0x002fc800078408ff */
[----:B--2---:R-:W-:Y:S02]  /*32f0*/  @P0 LEA.HI.X R27, R65, R11, R68, 0x1, P2 ;  /* 0x0000000b411b0211 */ /* 0x004fe400010f0c44 */
[----:B------:R-:W-:-:S04]  /*3300*/  @P0 LEA R24, P2, R66, R13, 0x1 ;  /* 0x0000000d42180211 */ /* 0x000fc800078408ff */
[----:B------:R-:W-:Y:S02]  /*3310*/  @P0 LEA.HI.X R25, R66, R11, R67, 0x1, P2 ;  /* 0x0000000b42190211 */ /* 0x000fe400010f0c43 */
[----:B------:R-:W-:-:S13]  /*3320*/  ISETP.GE.AND P2, PT, R65, c[0x0][0x1d4], PT ;  /* 0x0000750041007a0c */ /* 0x000fda0003f46270 */
[----:B------:R1:W-:Y:S04]  /*3330*/  @P1 LDGSTS.E.BYPASS.LTC128B.128 [R60+0x14080], [R22.64], !P2 ;  /* 0x14080000163c1fae */ /* 0x0003e8000d101d52 */
[----:B------:R1:W-:Y:S04]  /*3340*/  @P1 LDGSTS.E.BYPASS.LTC128B.128 [R60+0x15880], [R20.64], !P6 ;  /* 0x15880000143c1fae */ /* 0x0003e8000f101d52 */
[----:B------:R2:W-:Y:S04]  /*3350*/  @P1 LDGSTS.E.BYPASS.LTC128B.128 [R60+0x17080], [R18.64], !P5 ;  /* 0x17080000123c1fae */ /* 0x0005e8000e901d52 */
[----:B------:R3:W-:Y:S04]  /*3360*/  @P1 LDGSTS.E.BYPASS.LTC128B.128 [R60+0x18880], [R8.64], !P4 ;  /* 0x18880000083c1fae */ /* 0x0007e8000e101d52 */
[----:B------:R1:W-:Y:S04]  /*3370*/  @P0 LDGSTS.E.BYPASS.LTC128B.128 [R60+0x15080], [R26.64], !P2 ;  /* 0x150800001a3c0fae */ /* 0x0003e8000d101d52 */
[----:B------:R1:W-:Y:S01]  /*3380*/  @P0 LDGSTS.E.BYPASS.LTC128B.128 [R60+0x16880], [R24.64], !P6 ;  /* 0x16880000183c0fae */ /* 0x0003e2000f101d52 */
[----:B---3--:R-:W-:-:S04]  /*3390*/  @P0 LEA R8, P1, R63, R13, 0x1 ;  /* 0x0000000d3f080211 */ /* 0x008fc800078208ff */
[----:B------:R-:W-:Y:S02]  /*33a0*/  @P0 LEA.HI.X R9, R63, R11, R64, 0x1, P1 ;  /* 0x0000000b3f090211 */ /* 0x000fe400008f0c40 */
[----:B--2---:R-:W-:-:S03]  /*33b0*/  @P0 LEA R18, P1, R61, R13, 0x1 ;  /* 0x0000000d3d120211 */ /* 0x004fc600078208ff */
[----:B------:R1:W-:Y:S01]  /*33c0*/  @P0 LDGSTS.E.BYPASS.LTC128B.128 [R60+0x18080], [R8.64], !P5 ;  /* 0x18080000083c0fae */ /* 0x0003e2000e901d52 */
[----:B------:R-:W-:-:S05]  /*33d0*/  @P0 LEA.HI.X R19, R61, R11, R62, 0x1, P1 ;  /* 0x0000000b3d130211 */ /* 0x000fca00008f0c3e */
[----:B------:R1:W-:Y:S04]  /*33e0*/  @P0 LDGSTS.E.BYPASS.LTC128B.128 [R60+0x19880], [R18.64], !P4 ;  /* 0x19880000123c0fae */ /* 0x0003e8000e101d52 */
.L_x_173:
[----:B--23--:R-:W2:Y:S01]  /*33f0*/  S2R R13, SR_TID.X ;  /* 0x00000000000d7919 */ /* 0x00cea20000002100 */
[----:B------:R-:W-:Y:S01]  /*3400*/  LOP3.LUT R7, R7, 0xffffffe0, RZ, 0xc0, !PT ;  /* 0xffffffe007077812 */ /* 0x000fe200078ec0ff */
[----:B------:R-:W-:Y:S01]  /*3410*/  UISETP.NE.AND UP0, UPT, UR14, URZ, UPT ;  /* 0x0000003f0e00728c */ /* 0x000fe2000bf05270 */
[----:B------:R-:W-:Y:S01]  /*3420*/  SHF.R.S32.HI R11, RZ, 0x1f, R6 ;  /* 0x0000001fff0b7819 */ /* 0x000fe20000011406 */
[----:B-1----:R-:W-:Y:S01]  /*3430*/  IMAD.U32 R19, RZ, RZ, UR28 ;  /* 0x0000001cff137e24 */ /* 0x002fe2000f8e00ff */
[----:B------:R-:W-:Y:S01]  /*3440*/  ULDC UR22, c[0x0][0x324] ;  /* 0x0000c90000167ab9 */ /* 0x000fe20000000800 */
[----:B------:R-:W-:Y:S01]  /*3450*/  FMUL.FTZ R52, R52, c[0x0][0x320] ;  /* 0x0000c80034347a20 */ /* 0x000fe20000410000 */
[----:B------:R-:W-:Y:S01]  /*3460*/  LEA.HI R11, R11, R6, RZ, 0x3 ;  /* 0x000000060b0b7211 */ /* 0x000fe200078f18ff */
[----:B------:R-:W-:Y:S01]  /*3470*/  FMUL.FTZ R53, R53, c[0x0][0x320] ;  /* 0x0000c80035357a20 */ /* 0x000fe20000410000 */
[----:B------:R-:W-:Y:S01]  /*3480*/  PLOP3.LUT P0, PT, PT, PT, UP0, 0x80, 0x0 ;  /* 0x000000000000781c */ /* 0x000fe20003f0f008 */
[----:B------:R-:W-:Y:S01]  /*3490*/  FMUL.FTZ R48, R48, c[0x0][0x320] ;  /* 0x0000c80030307a20 */ /* 0x000fe20000410000 */
[----:B------:R-:W-:Y:S01]  /*34a0*/  LOP3.LUT R11, R11, 0xffffff8, RZ, 0xc0, !PT ;  /* 0x0ffffff80b0b7812 */ /* 0x000fe200078ec0ff */
[----:B------:R-:W-:Y:S01]  /*34b0*/  FMUL.FTZ R49, R49, c[0x0][0x320] ;  /* 0x0000c80031317a20 */ /* 0x000fe20000410000 */
[----:B------:R1:W3:Y:S01]  /*34c0*/  MUFU.TANH R127, R52 ;  /* 0x00000034007f7308 */ /* 0x0002e20000002400 */
[----:B------:R-:W-:Y:S01]  /*34d0*/  ULDC UR28, c[0x0][0x2ac] ;  /* 0x0000ab00001c7ab9 */ /* 0x000fe20000000800 */
[----:B------:R-:W0:Y:S01]  /*34e0*/  LDGDEPBAR ;  /* 0x00000000000079af */ /* 0x000e220000000000 */
[----:B------:R-:W-:Y:S01]  /*34f0*/  IMAD.IADD R11, R6, 0x1, -R11 ;  /* 0x00000001060b7824 */ /* 0x000fe200078e0a0b */
[----:B------:R-:W-:-:S02]  /*3500*/  ULDC UR4, c[0x0][0x1d0] ;  /* 0x0000740000047ab9 */ /* 0x000fc40000000800 */
[----:B------:R-:W-:Y:S02]  /*3510*/  ULOP3.LUT UR22, URZ, UR22, URZ, 0x33, !UPT ;  /* 0x000000163f167292 */ /* 0x000fe4000f8e333f */
[----:B------:R1:W4:Y:S01]  /*3520*/  MUFU.TANH R126, R53 ;  /* 0x00000035007e7308 */ /* 0x0003220000002400 */
[----:B------:R-:W-:Y:S01]  /*3530*/  UIMAD UR4, UR28, UR4, UR29 ;  /* 0x000000041c0472a4 */ /* 0x000fe2000f8e021d */
[----:B--2---:R-:W-:Y:S01]  /*3540*/  LEA.HI R9, R2, R13, RZ, 0x2 ;  /* 0x0000000d02097211 */ /* 0x004fe200078f10ff */
[----:B------:R-:W-:-:S03]  /*3550*/  IMAD.IADD R7, R13, 0x1, -R7 ;  /* 0x000000010d077824 */ /* 0x000fc600078e0a07 */
[----:B------:R-:W-:Y:S02]  /*3560*/  LOP3.LUT R9, R9, 0xfffffffc, RZ, 0xc0, !PT ;  /* 0xfffffffc09097812 */ /* 0x000fe400078ec0ff */
[----:B------:R1:W2:Y:S01]  /*3570*/  MUFU.TANH R125, R48 ;  /* 0x00000030007d7308 */ /* 0x0002a20000002400 */
[----:B------:R-:W-:Y:S02]  /*3580*/  SHF.R.S32.HI R8, RZ, 0x1f, R7 ;  /* 0x0000001fff087819 */ /* 0x000fe40000011407 */
[----:B------:R-:W-:Y:S02]  /*3590*/  IMAD.IADD R9, R13, 0x1, -R9 ;  /* 0x000000010d097824 */ /* 0x000fe400078e0a09 */
[----:B------:R-:W-:-:S03]  /*35a0*/  LEA.HI R8, R8, R7, RZ, 0x2 ;  /* 0x0000000708087211 */ /* 0x000fc600078f10ff */
[----:B------:R1:W1:Y:S01]  /*35b0*/  MUFU.TANH R124, R49 ;  /* 0x00000031007c7308 */ /* 0x0002620000002400 */
[----:B------:R-:W-:Y:S02]  /*35c0*/  LEA.HI R2, R9, R9, RZ, 0x1 ;  /* 0x0000000909027211 */ /* 0x000fe400078f08ff */
[----:B------:R-:W-:Y:S02]  /*35d0*/  LEA.HI.SX32 R6, R8, UR27, 0x1e ;  /* 0x0000001b08067c11 */ /* 0x000fe4000f8ff2ff */
[----:B------:R-:W-:Y:S02]  /*35e0*/  LOP3.LUT R2, R2, 0x1ffffffe, RZ, 0xc0, !PT ;  /* 0x1ffffffe02027812 */ /* 0x000fe400078ec0ff */
[----:B------:R-:W-:Y:S01]  /*35f0*/  LOP3.LUT R8, R8, 0x7ffffffc, RZ, 0xc0, !PT ;  /* 0x7ffffffc08087812 */ /* 0x000fe200078ec0ff */
[----:B------:R-:W-:Y:S02]  /*3600*/  IMAD R6, R11, 0x10, R6 ;  /* 0x000000100b067824 */ /* 0x000fe400078e0206 */
[----:B------:R-:W-:-:S02]  /*3610*/  IMAD.IADD R2, R9, 0x1, -R2 ;  /* 0x0000000109027824 */ /* 0x000fc400078e0a02 */
[----:B------:R-:W-:Y:S02]  /*3620*/  IMAD.IADD R7, R7, 0x1, -R8 ;  /* 0x0000000107077824 */ /* 0x000fe400078e0a08 */
[----:B------:R-:W-:Y:S02]  /*3630*/  IMAD R13, R2, 0x8, R6 ;  /* 0x00000008020d7824 */ /* 0x000fe400078e0206 */
[----:B------:R-:W-:Y:S02]  /*3640*/  IMAD.SHL.U32 R20, R7, 0x2, RZ ;  /* 0x0000000207147824 */ /* 0x000fe400078e00ff */
[----:B------:R-:W-:Y:S01]  /*3650*/  @P0 IMAD.HI.U32 R6, R13, c[0x0][0x2c8], RZ ;  /* 0x0000b2000d060a27 */ /* 0x000fe200078e00ff */
[----:B------:R-:W-:Y:S01]  /*3660*/  PLOP3.LUT P0, PT, PT, PT, UP0, 0x80, 0x0 ;  /* 0x000000000000781c */ /* 0x000fe20003f0f008 */
[----:B------:R-:W-:Y:S01]  /*3670*/  UISETP.NE.AND UP0, UPT, UR13, URZ, UPT ;  /* 0x0000003f0d00728c */ /* 0x000fe2000bf05270 */
[----:B------:R5:W-:Y:S01]  /*3680*/  STL [R1+0x34], R13 ;  /* 0x0000340d01007387 */ /* 0x000be20000100800 */
[----:B------:R-:W-:Y:S01]  /*3690*/  IMAD.MOV.U32 R2, RZ, RZ, R13 ;  /* 0x000000ffff027224 */ /* 0x000fe200078e000d */
[----:B------:R-:W-:Y:S01]  /*36a0*/  IADD3 R19, -R20, 0x1, R19 ;  /* 0x0000000114137810 */ /* 0x000fe20007ffe113 */
[----:B------:R-:W-:Y:S01]  /*36b0*/  FMUL.FTZ R9, R36, c[0x0][0x320] ;  /* 0x0000c80024097a20 */ /* 0x000fe20000410000 */
[C---:B------:R-:W-:Y:S01]  /*36c0*/  IADD3 R18, -R20.reuse, UR4, RZ ;  /* 0x0000000414127c10 */ /* 0x040fe2000fffe1ff */
[----:B------:R-:W-:Y:S01]  /*36d0*/  FMUL.FTZ R11, R41, c[0x0][0x320] ;  /* 0x0000c800290b7a20 */ /* 0x000fe20000410000 */
[----:B------:R-:W-:Y:S01]  /*36e0*/  IADD3 R19, R19, -c[0x0][0x168], RZ ;  /* 0x80005a0013137a10 */ /* 0x000fe20007ffe0ff */
[----:B------:R-:W-:Y:S01]  /*36f0*/  FMUL.FTZ R8, R37, c[0x0][0x320] ;  /* 0x0000c80025087a20 */ /* 0x000fe20000410000 */
[----:B------:R-:W-:Y:S01]  /*3700*/  STL [R1+0x38], R20 ;  /* 0x0000381401007387 */ /* 0x000fe20000100800 */
[----:B------:R-:W1:Y:S01]  /*3710*/  MUFU.TANH R9, R9 ;  /* 0x0000000900097308 */ /* 0x000e620000002400 */
[----:B------:R-:W-:-:S02]  /*3720*/  IADD3 R7, -R20, UR29, RZ ;  /* 0x0000001d14077c10 */ /* 0x000fc4000fffe1ff */
[----:B------:R-:W-:Y:S02]  /*3730*/  @P0 SHF.R.U32.HI R2, RZ, c[0x0][0x2cc], R6 ;  /* 0x0000b300ff020a19 */ /* 0x000fe40000011606 */
[----:B------:R-:W-:Y:S02]  /*3740*/  PLOP3.LUT P0, PT, PT, PT, UP0, 0x40, 0x0 ;  /* 0x000000000000781c */ /* 0x000fe40003f0e808 */
[C---:B------:R-:W-:Y:S01]  /*3750*/  IADD3 R6, R19.reuse, c[0x0][0x328], RZ ;  /* 0x0000ca0013067a10 */ /* 0x040fe20007ffe0ff */
[----:B------:R-:W1:Y:S01]  /*3760*/  SHFL.IDX PT, R17, R2, RZ, 0x1c1f ;  /* 0x001c1fff02117589 */ /* 0x000e6200000e0000 */
[----:B------:R-:W1:Y:S01]  /*3770*/  MUFU.TANH R11, R11 ;  /* 0x0000000b000b7308 */ /* 0x000e620000002400 */
[----:B------:R-:W-:Y:S01]  /*3780*/  IADD3 R19, R19, UR22, RZ ;  /* 0x0000001613137c10 */ /* 0x000fe2000fffe0ff */
[----:B-----5:R-:W-:-:S06]  /*3790*/  FMUL.FTZ R13, R40, c[0x0][0x320] ;  /* 0x0000c800280d7a20 */ /* 0x020fcc0000410000 */
[----:B------:R-:W2:Y:S08]  /*37a0*/  MUFU.TANH R8, R8 ;  /* 0x0000000800087308 */ /* 0x000eb00000002400 */
[----:B------:R-:W2:Y:S01]  /*37b0*/  MUFU.TANH R13, R13 ;  /* 0x0000000d000d7308 */ /* 0x000ea20000002400 */
[--C-:B-1----:R-:W-:Y:S02]  /*37c0*/  IMAD.IADD R21, R6, 0x1, R17.reuse ;  /* 0x0000000106157824 */ /* 0x102fe400078e0211 */
[----:B------:R-:W-:-:S03]  /*37d0*/  IMAD.IADD R20, R19, 0x1, R17 ;  /* 0x0000000113147824 */ /* 0x000fc600078e0211 */
[----:B------:R-:W-:Y:S01]  /*37e0*/  IMNMX R21, R21, R18, PT ;  /* 0x0000001215157217 */ /* 0x000fe20003800200 */
[----:B------:R-:W-:Y:S05]  /*37f0*/  @P0 BRA `(.L_x_174) ;  /* 0x0000015000000947 */ /* 0x000fea0003800000 */
[----:B---34-:R-:W-:Y:S01]  /*3800*/  IMAD.U32 R22, RZ, RZ, UR10 ;  /* 0x0000000aff167e24 */ /* 0x018fe2000f8e00ff */
[----:B------:R-:W-:Y:S04]  /*3810*/  BSSY B0, `(.L_x_175) ;  /* 0x000000f000007945 */ /* 0x000fe80003800000 */
[----:B------:R-:W-:-:S04]  /*3820*/  IADD3 R22, R22, -c[0x0][0x168], R17 ;  /* 0x80005a0016167a10 */ /* 0x000fc80007ffe011 */
[----:B------:R-:W-:-:S13]  /*3830*/  ISETP.GT.AND P0, PT, R22, -0x1, PT ;  /* 0xffffffff1600780c */ /* 0x000fda0003f04270 */
[----:B------:R-:W-:Y:S05]  /*3840*/  @P0 BRA `(.L_x_176) ;  /* 0x0000007000000947 */ /* 0x000fea0003800000 */
[----:B------:R-:W-:Y:S01]  /*3850*/  IMAD.MOV.U32 R17, RZ, RZ, c[0x0][0x32c] ;  /* 0x0000cb00ff117624 */ /* 0x000fe200078e00ff */
[----:B------:R-:W-:-:S04]  /*3860*/  LOP3.LUT R22, RZ, R22, RZ, 0x33, !PT ;  /* 0x00000016ff167212 */ /* 0x000fc800078e33ff */
[----:B------:R-:W-:-:S13]  /*3870*/  ISETP.NE.AND P0, PT, R17, 0x1, PT ;  /* 0x000000011100780c */ /* 0x000fda0003f05270 */
[----:B------:R-:W-:-:S05]  /*3880*/  @P0 IMAD.HI.U32 R17, R22, c[0x0][0x330], RZ ;  /* 0x0000cc0016110a27 */ /* 0x000fca00078e00ff */
[----:B------:R-:W-:-:S04]  /*3890*/  @P0 SHF.R.U32.HI R22, RZ, c[0x0][0x334], R17 ;  /* 0x0000cd00ff160a19 */ /* 0x000fc80000011611 */
[----:B------:R-:W-:Y:S01]  /*38a0*/  LOP3.LUT R22, RZ, R22, RZ, 0x33, !PT ;  /* 0x00000016ff167212 */ /* 0x000fe200078e33ff */
[----:B------:R-:W-:Y:S05]  /*38b0*/  BRA `(.L_x_177) ;  /* 0x0000004000007947 */ /* 0x000fea0003800000 */
.L_x_176:
[----:B------:R-:W-:-:S04]  /*38c0*/  MOV R17, c[0x0][0x32c] ;  /* 0x0000cb0000117a02 */ /* 0x000fc80000000f00 */
[----:B------:R-:W-:-:S13]  /*38d0*/  ISETP.NE.AND P0, PT, R17, 0x1, PT ;  /* 0x000000011100780c */ /* 0x000fda0003f05270 */
[----:B------:R-:W-:-:S05]  /*38e0*/  @P0 IMAD.HI.U32 R17, R22, c[0x0][0x330], RZ ;  /* 0x0000cc0016110a27 */ /* 0x000fca00078e00ff */
[----:B------:R-:W-:Y:S02]  /*38f0*/  @P0 SHF.R.U32.HI R22, RZ, c[0x0][0x334], R17 ;  /* 0x0000cd00ff160a19 */ /* 0x000fe40000011611 */
.L_x_177:
[----:B------:R-:W-:Y:S05]  /*3900*/  BSYNC B0 ;  /* 0x0000000000007941 */ /* 0x000fea0003800000 */
.L_x_175:
[----:B------:R-:W-:-:S05]  /*3910*/  IMAD R22, R22, c[0x0][0x32c], R7 ;  /* 0x0000cb0016167a24 */ /* 0x000fca00078e0207 */
[----:B------:R-:W-:Y:S02]  /*3920*/  IADD3 R17, R22, c[0x0][0x32c], RZ ;  /* 0x0000cb0016117a10 */ /* 0x000fe40007ffe0ff */
[----:B------:R-:W-:Y:S02]  /*3930*/  IMNMX R20, R20, R22, !PT ;  /* 0x0000001614147217 */ /* 0x000fe40007800200 */
[----:B------:R-:W-:Y:S02]  /*3940*/  IMNMX R21, R21, R17, PT ;  /* 0x0000001115157217 */ /* 0x000fe40003800200 */
.L_x_174:
[----:B---34-:R-:W-:Y:S01]  /*3950*/  UISETP.GE.AND UP0, UPT, UR29, 0x1, UPT ;  /* 0x000000011d00788c */ /* 0x018fe2000bf06270 */
[----:B------:R-:W1:Y:S01]  /*3960*/  SHFL.IDX PT, R23, R2, 0x1, 0x1c1f ;  /* 0x003c1f0002177f89 */ /* 0x000e6200000e0000 */
[----:B------:R-:W-:Y:S01]  /*3970*/  UISETP.GE.AND UP6, UPT, UR29, 0x12, UPT ;  /* 0x000000121d00788c */ /* 0x000fe2000bfc6270 */
[----:B------:R-:W-:Y:S01]  /*3980*/  FMUL.FTZ R22, R42, c[0x0][0x320] ;  /* 0x0000c8002a167a20 */ /* 0x000fe20000410000 */
[----:B------:R-:W-:Y:S01]  /*3990*/  UP2UR UR32, UPR, URZ, 0x1 ;  /* 0x000000013f207883 */ /* 0x000fe20008000000 */
[----:B------:R-:W-:Y:S01]  /*39a0*/  FMUL.FTZ R38, R38, c[0x0][0x320] ;  /* 0x0000c80026267a20 */ /* 0x000fe20000410000 */
[----:B------:R-:W-:Y:S01]  /*39b0*/  PLOP3.LUT P0, PT, PT, PT, UP0, 0x40, 0x0 ;  /* 0x000000000000781c */ /* 0x000fe20003f0e808 */
[----:B------:R-:W-:Y:S01]  /*39c0*/  UISETP.GE.AND UP0, UPT, UR29, 0x2, UPT ;  /* 0x000000021d00788c */ /* 0x000fe2000bf06270 */
[----:B------:R-:W-:Y:S01]  /*39d0*/  FMUL.FTZ R39, R39, c[0x0][0x320] ;  /* 0x0000c80027277a20 */ /* 0x000fe20000410000 */
[----:B------:R-:W-:Y:S01]  /*39e0*/  UISETP.GE.AND UP5, UPT, UR29, 0x19, UPT ;  /* 0x000000191d00788c */ /* 0x000fe2000bfa6270 */
[----:B------:R-:W-:Y:S01]  /*39f0*/  ISETP.GT.AND P0, PT, R20, RZ, P0 ;  /* 0x000000ff1400720c */ /* 0x000fe20000704270 */
[----:B------:R-:W-:Y:S01]  /*3a00*/  UP2UR UR31, UPR, URZ, 0x1 ;  /* 0x000000013f1f7883 */ /* 0x000fe20008000000 */
[----:B------:R-:W-:Y:S01]  /*3a10*/  FMUL.FTZ R54, R54, c[0x0][0x320] ;  /* 0x0000c80036367a20 */ /* 0x000fe20000410000 */
[----:B------:R-:W-:Y:S01]  /*3a20*/  UISETP.GE.AND UP4, UPT, UR29, 0x1a, UPT ;  /* 0x0000001a1d00788c */ /* 0x000fe2000bf86270 */
[----:B------:R-:W-:Y:S01]  /*3a30*/  ISETP.LT.OR P0, PT, R21, 0x1, P0 ;  /* 0x000000011500780c */ /* 0x000fe20000701670 */
[----:B------:R-:W-:Y:S01]  /*3a40*/  UISETP.GE.AND UP3, UPT, UR29, 0x21, UPT ;  /* 0x000000211d00788c */ /* 0x000fe2000bf66270 */
[----:B------:R-:W-:Y:S01]  /*3a50*/  FMUL.FTZ R55, R55, c[0x0][0x320] ;  /* 0x0000c80037377a20 */ /* 0x000fe20000410000 */
[----:B------:R-:W-:Y:S01]  /*3a60*/  UISETP.GE.AND UP2, UPT, UR29, 0x22, UPT ;  /* 0x000000221d00788c */ /* 0x000fe2000bf46270 */
[----:B------:R-:W-:Y:S01]  /*3a70*/  FSEL R17, R0, -INF , !P0 ;  /* 0xff80000000117808 */ /* 0x000fe20004000000 */
[----:B------:R-:W-:Y:S01]  /*3a80*/  UISETP.GE.AND UP1, UPT, UR29, 0x29, UPT ;  /* 0x000000291d00788c */ /* 0x000fe2000bf26270 */
[----:B------:R-:W-:Y:S01]  /*3a90*/  PLOP3.LUT P0, PT, PT, PT, UP0, 0x40, 0x0 ;  /* 0x000000000000781c */ /* 0x000fe20003f0e808 */
[----:B------:R-:W-:Y:S01]  /*3aa0*/  UISETP.GE.AND UP0, UPT, UR29, 0x9, UPT ;  /* 0x000000091d00788c */ /* 0x000fe2000bf06270 */
[----:B------:R-:W-:Y:S01]  /*3ab0*/  FMUL.FTZ R0, R47, c[0x0][0x320] ;  /* 0x0000c8002f007a20 */ /* 0x000fe20000410000 */
[----:B------:R-:W-:Y:S01]  /*3ac0*/  UP2UR UR33, UPR, URZ, 0x40 ;  /* 0x000000403f217883 */ /* 0x000fe20008000000 */
[----:B------:R-:W-:Y:S01]  /*3ad0*/  ISETP.GT.AND P0, PT, R20, 0x1, P0 ;  /* 0x000000011400780c */ /* 0x000fe20000704270 */
[----:B------:R-:W-:Y:S01]  /*3ae0*/  UP2UR UR30, UPR, URZ, 0x1 ;  /* 0x000000013f1e7883 */ /* 0x000fe20008000000 */
[----:B------:R-:W-:Y:S01]  /*3af0*/  FMUL.FTZ R50, R50, c[0x0][0x320] ;  /* 0x0000c80032327a20 */ /* 0x000fe20000410000 */
[----:B------:R3:W4:Y:S01]  /*3b00*/  MUFU.TANH R170, R38 ;  /* 0x0000002600aa7308 */ /* 0x0007220000002400 */
[----:B------:R-:W-:Y:S01]  /*3b10*/  ISETP.LT.OR P0, PT, R21, 0x2, P0 ;  /* 0x000000021500780c */ /* 0x000fe20000701670 */
[----:B------:R-:W-:-:S02]  /*3b20*/  FMUL.FTZ R51, R51, c[0x0][0x320] ;  /* 0x0000c80033337a20 */ /* 0x000fc40000410000 */
[----:B------:R-:W-:Y:S01]  /*3b30*/  FMUL.FTZ R43, R43, c[0x0][0x320] ;  /* 0x0000c8002b2b7a20 */ /* 0x000fe20000410000 */
[----:B------:R-:W-:Y:S01]  /*3b40*/  FSEL R16, R16, -INF , !P0 ;  /* 0xff80000010107808 */ /* 0x000fe20004000000 */
[----:B-1----:R-:W-:Y:S01]  /*3b50*/  IMAD.IADD R2, R6, 0x1, R23 ;  /* 0x0000000106027824 */ /* 0x002fe200078e0217 */
[----:B------:R-:W-:Y:S01]  /*3b60*/  PLOP3.LUT P0, PT, PT, PT, UP0, 0x40, 0x0 ;  /* 0x000000000000781c */ /* 0x000fe20003f0e808 */
[----:B------:R-:W-:Y:S01]  /*3b70*/  UISETP.GE.AND UP0, UPT, UR29, 0xa, UPT ;  /* 0x0000000a1d00788c */ /* 0x000fe2000bf06270 */
[----:B------:R3:W1:Y:S02]  /*3b80*/  MUFU.TANH R171, R39 ;  /* 0x0000002700ab7308 */ /* 0x0006640000002400 */
[----:B------:R-:W-:Y:S01]  /*3b90*/  ISETP.GT.AND P0, PT, R20, 0x8, P0 ;  /* 0x000000081400780c */ /* 0x000fe20000704270 */
[----:B------:R-:W-:Y:S01]  /*3ba0*/  UP2UR UR5, UPR, URZ, 0x1 ;  /* 0x000000013f057883 */ /* 0x000fe20008000000 */
[----:B------:R-:W-:Y:S02]  /*3bb0*/  IMNMX R2, R2, R18, PT ;  /* 0x0000001202027217 */ /* 0x000fe40003800200 */
[----:B------:R-:W-:-:S02]  /*3bc0*/  ISETP.LT.OR P0, PT, R21, 0x9, P0 ;  /* 0x000000091500780c */ /* 0x000fc40000701670 */
[----:B------:R-:W2:Y:S02]  /*3bd0*/  MUFU.TANH R0, R0 ;  /* 0x0000000000007308 */ /* 0x000ea40000002400 */
[----:B------:R-:W-:Y:S02]  /*3be0*/  FSEL R15, R15, -INF , !P0 ;  /* 0xff8000000f0f7808 */ /* 0x000fe40004000000 */
[----:B------:R-:W-:Y:S01]  /*3bf0*/  PLOP3.LUT P0, PT, PT, PT, UP0, 0x40, 0x0 ;  /* 0x000000000000781c */ /* 0x000fe20003f0e808 */
[----:B------:R-:W-:-:S03]  /*3c00*/  UISETP.GE.AND UP0, UPT, UR29, 0x11, UPT ;  /* 0x000000111d00788c */ /* 0x000fc6000bf06270 */
[----:B------:R-:W-:Y:S01]  /*3c10*/  ISETP.GT.AND P0, PT, R20, 0x9, P0 ;  /* 0x000000091400780c */ /* 0x000fe20000704270 */
[----:B------:R-:W-:Y:S01]  /*3c20*/  UP2UR UR4, UPR, URZ, 0x1 ;  /* 0x000000013f047883 */ /* 0x000fe20008000000 */
[----:B------:R3:W1:Y:S02]  /*3c30*/  MUFU.TANH R169, R54 ;  /* 0x0000003600a97308 */ /* 0x0006640000002400 */
[----:B------:R-:W-:-:S04]  /*3c40*/  ISETP.LT.OR P0, PT, R21, 0xa, P0 ;  /* 0x0000000a1500780c */ /* 0x000fc80000701670 */
[----:B------:R-:W-:Y:S02]  /*3c50*/  FSEL R14, R14, -INF , !P0 ;  /* 0xff8000000e0e7808 */ /* 0x000fe40004000000 */
[----:B------:R-:W-:Y:S01]  /*3c60*/  PLOP3.LUT P0, PT, PT, PT, UP0, 0x40, 0x0 ;  /* 0x000000000000781c */ /* 0x000fe20003f0e808 */
[----:B------:R-:W-:Y:S01]  /*3c70*/  UISETP.GE.AND UP0, UPT, UR29, 0x2a, UPT ;  /* 0x0000002a1d00788c */ /* 0x000fe2000bf06270 */
[----:B------:R3:W1:Y:S02]  /*3c80*/  MUFU.TANH R168, R55 ;  /* 0x0000003700a87308 */ /* 0x0006640000002400 */
[----:B------:R-:W-:-:S04]  /*3c90*/  ISETP.GT.AND P0, PT, R20, 0x10, P0 ;  /* 0x000000101400780c */ /* 0x000fc80000704270 */
[----:B------:R-:W-:Y:S02]  /*3ca0*/  ISETP.LT.OR P0, PT, R21, 0x11, P0 ;  /* 0x000000111500780c */ /* 0x000fe40000701670 */
[----:B------:R3:W1:Y:S02]  /*3cb0*/  MUFU.TANH R159, R50 ;  /* 0x00000032009f7308 */ /* 0x0006640000002400 */
[----:B--2---:R-:W-:Y:S02]  /*3cc0*/  FSEL R13, R13, -INF , !P0 ;  /* 0xff8000000d0d7808 */ /* 0x004fe40004000000 */
[----:B------:R-:W-:Y:S01]  /*3cd0*/  PLOP3.LUT P0, PT, PT, PT, UP6, 0x40, 0x0 ;  /* 0x000000000000781c */ /* 0x000fe20003f0e868 */
[----:B------:R-:W-:-:S03]  /*3ce0*/  UISETP.NE.AND UP6, UPT, UR13, URZ, UPT ;  /* 0x0000003f0d00728c */ /* 0x000fc6000bfc5270 */
[----:B------:R-:W-:Y:S01]  /*3cf0*/  ISETP.GT.AND P0, PT, R20, 0x11, P0 ;  /* 0x000000111400780c */ /* 0x000fe20000704270 */
[----:B------:R3:W2:Y:S03]  /*3d00*/  MUFU.TANH R158, R51 ;  /* 0x00000033009e7308 */ /* 0x0006a60000002400 */
[----:B------:R-:W-:-:S04]  /*3d10*/  ISETP.LT.OR P0, PT, R21, 0x12, P0 ;  /* 0x000000121500780c */ /* 0x000fc80000701670 */
[----:B------:R-:W-:Y:S01]  /*3d20*/  FSEL R11, R11, -INF , !P0 ;  /* 0xff8000000b0b7808 */ /* 0x000fe20004000000 */
[----:B------:R-:W1:Y:S01]  /*3d30*/  MUFU.TANH R22, R22 ;  /* 0x0000001600167308 */ /* 0x000e620000002400 */
[----:B------:R-:W-:-:S04]  /*3d40*/  PLOP3.LUT P0, PT, PT, PT, UP5, 0x40, 0x0 ;  /* 0x000000000000781c */ /* 0x000fc80003f0e858 */
[----:B------:R-:W-:-:S03]  /*3d50*/  ISETP.GT.AND P0, PT, R20, 0x18, P0 ;  /* 0x000000181400780c */ /* 0x000fc60000704270 */
[----:B------:R3:W1:Y:S01]  /*3d60*/  MUFU.TANH R6, R43 ;  /* 0x0000002b00067308 */ /* 0x0006620000002400 */
[----:B------:R-:W-:-:S04]  /*3d70*/  ISETP.LT.OR P0, PT, R21, 0x19, P0 ;  /* 0x000000191500780c */ /* 0x000fc80000701670 */
[----:B------:R-:W-:Y:S02]  /*3d80*/  FSEL R9, R9, -INF , !P0 ;  /* 0xff80000009097808 */ /* 0x000fe40004000000 */
[----:B------:R-:W-:-:S04]  /*3d90*/  PLOP3.LUT P0, PT, PT, PT, UP4, 0x40, 0x0 ;  /* 0x000000000000781c */ /* 0x000fc80003f0e848 */
[----:B------:R-:W-:-:S04]  /*3da0*/  ISETP.GT.AND P0, PT, R20, 0x19, P0 ;  /* 0x000000191400780c */ /* 0x000fc80000704270 */
        /* <DEDUP_REMOVED lines=15> */
[----:B------:R-:W-:Y:S01]  /*3ea0*/  ISETP.GT.AND P0, PT, R20, 0x29, P0 ;  /* 0x000000291400780c */ /* 0x000fe20000704270 */
[----:B------:R-:W-:-:S03]  /*3eb0*/  FMUL.FTZ R20, R46, c[0x0][0x320] ;  /* 0x0000c8002e147a20 */ /* 0x000fc60000410000 */
[----:B------:R-:W-:Y:S01]  /*3ec0*/  ISETP.LT.OR P0, PT, R21, 0x2a, P0 ;  /* 0x0000002a1500780c */ /* 0x000fe20000701670 */
[----:B------:R-:W-:Y:S02]  /*3ed0*/  IMAD.IADD R21, R19, 0x1, R23 ;  /* 0x0000000113157824 */ /* 0x000fe400078e0217 */
[----:B------:R-:W1:Y:S01]  /*3ee0*/  MUFU.TANH R20, R20 ;  /* 0x0000001400147308 */ /* 0x000e620000002400 */
[----:B------:R-:W-:Y:S02]  /*3ef0*/  FSEL R124, R124, -INF , !P0 ;  /* 0xff8000007c7c7808 */ /* 0x000fe40004000000 */
[----:B------:R-:W-:Y:S01]  /*3f00*/  PLOP3.LUT P0, PT, PT, PT, UP6, 0x40, 0x0 ;  /* 0x000000000000781c */ /* 0x000fe20003f0e868 */
[----:B------:R-:W-:-:S12]  /*3f10*/  UISETP.NE.AND UP6, UPT, UR33, URZ, UPT ;  /* 0x0000003f2100728c */ /* 0x000fd8000bfc5270 */
[----:B------:R-:W-:Y:S05]  /*3f20*/  @P0 BRA `(.L_x_178) ;  /* 0x0000015000000947 */ /* 0x000fea0003800000 */
[----:B-1234-:R-:W-:Y:S01]  /*3f30*/  IMAD.U32 R18, RZ, RZ, UR10 ;  /* 0x0000000aff127e24 */ /* 0x01efe2000f8e00ff */
        /* <DEDUP_REMOVED lines=11> */
.L_x_180:
[----:B------:R-:W-:-:S04]  /*3ff0*/  MOV R18, c[0x0][0x32c] ;  /* 0x0000cb0000127a02 */ /* 0x000fc80000000f00 */
[----:B------:R-:W-:-:S13]  /*4000*/  ISETP.NE.AND P0, PT, R18, 0x1, PT ;  /* 0x000000011200780c */ /* 0x000fda0003f05270 */
[----:B------:R-:W-:-:S05]  /*4010*/  @P0 IMAD.HI.U32 R18, R23, c[0x0][0x330], RZ ;  /* 0x0000cc0017120a27 */ /* 0x000fca00078e00ff */
[----:B------:R-:W-:Y:S02]  /*4020*/  @P0 SHF.R.U32.HI R23, RZ, c[0x0][0x334], R18 ;  /* 0x0000cd00ff170a19 */ /* 0x000fe40000011612 */
.L_x_181:
[----:B------:R-:W-:Y:S05]  /*4030*/  BSYNC B0 ;  /* 0x0000000000007941 */ /* 0x000fea0003800000 */
.L_x_179:
[----:B------:R-:W-:-:S05]  /*4040*/  IMAD R23, R23, c[0x0][0x32c], R7 ;  /* 0x0000cb0017177a24 */ /* 0x000fca00078e0207 */
[----:B------:R-:W-:Y:S02]  /*4050*/  IADD3 R7, R23, c[0x0][0x32c], RZ ;  /* 0x0000cb0017077a10 */ /* 0x000fe40007ffe0ff */
[----:B------:R-:W-:Y:S02]  /*4060*/  IMNMX R21, R21, R23, !PT ;  /* 0x0000001715157217 */ /* 0x000fe40007800200 */
[----:B------:R-:W-:Y:S02]  /*4070*/  IMNMX R2, R2, R7, PT ;  /* 0x0000000702027217 */ /* 0x000fe40003800200 */
.L_x_178:
[----:B-1234-:R-:W-:Y:S01]  /*4080*/  UP2UR UR29, UPR, URZ, 0x10 ;  /* 0x000000103f1d7883 */ /* 0x01efe20008000000 */
[----:B------:R-:W-:Y:S01]  /*4090*/  IMAD.SHL.U32 R252, R5, 0x2, RZ ;  /* 0x0000000205fc7824 */ /* 0x000fe200078e00ff */
[----:B------:R-:W-:Y:S02]  /*40a0*/  UISETP.NE.AND UP4, UPT, UR32, URZ, UPT ;  /* 0x0000003f2000728c */ /* 0x000fe4000bf85270 */
[----:B------:R-:W-:Y:S01]  /*40b0*/  UP2UR UR32, UPR, URZ, 0x8 ;  /* 0x000000083f207883 */ /* 0x000fe20008000000 */
[----:B------:R-:W-:Y:S01]  /*40c0*/  IMAD R250, R4, 0x2, R252 ;  /* 0x0000000204fa7824 */ /* 0x000fe200078e02fc */
[----:B------:R-:W-:Y:S01]  /*40d0*/  UISETP.NE.AND UP3, UPT, UR31, URZ, UPT ;  /* 0x0000003f1f00728c */ /* 0x000fe2000bf65270 */
[----:B------:R-:W-:Y:S01]  /*40e0*/  LDSM.16.MT88.4 R136, [R252+0x4080] ;  /* 0x00408000fc88783b */ /* 0x000fe20000004200 */
[----:B------:R-:W-:Y:S01]  /*40f0*/  PLOP3.LUT P0, PT, PT, PT, UP4, 0x40, 0x0 ;  /* 0x000000000000781c */ /* 0x000fe20003f0e848 */
[----:B------:R-:W-:Y:S01]  /*4100*/  UP2UR UR31, UPR, URZ, 0x4 ;  /* 0x000000043f1f7883 */ /* 0x000fe20008000000 */
[----:B------:R-:W-:Y:S01]  /*4110*/  IMAD R248, R3, 0x2, R250 ;  /* 0x0000000203f87824 */ /* 0x000fe200078e02fa */
[----:B------:R-:W-:Y:S01]  /*4120*/  UISETP.NE.AND UP2, UPT, UR30, URZ, UPT ;  /* 0x0000003f1e00728c */ /* 0x000fe2000bf45270 */
[----:B------:R-:W-:Y:S01]  /*4130*/  ISETP.GT.AND P0, PT, R21, RZ, P0 ;  /* 0x000000ff1500720c */ /* 0x000fe20000704270 */
[----:B------:R-:W-:Y:S01]  /*4140*/  UP2UR UR30, UPR, URZ, 0x2 ;  /* 0x000000023f1e7883 */ /* 0x000fe20008000000 */
[----:B------:R-:W-:Y:S01]  /*4150*/  LDSM.16.MT88.4 R48, [R250+0x5880] ;  /* 0x00588000fa30783b */ /* 0x000fe20000004200 */
[----:B------:R-:W-:Y:S01]  /*4160*/  UISETP.NE.AND UP1, UPT, UR5, URZ, UPT ;  /* 0x0000003f0500728c */ /* 0x000fe2000bf25270 */
[----:B------:R-:W-:Y:S01]  /*4170*/  ISETP.LT.OR P0, PT, R2, 0x1, P0 ;  /* 0x000000010200780c */ /* 0x000fe20000701670 */
[----:B------:R-:W-:Y:S01]  /*4180*/  UP2UR UR5, UPR, URZ, 0x1 ;  /* 0x000000013f057883 */ /* 0x000fe20008000000 */
[----:B------:R-:W-:Y:S01]  /*4190*/  LDSM.16.MT88.4 R72, [R252+0x7080] ;  /* 0x00708000fc48783b */ /* 0x000fe20000004200 */
[----:B------:R-:W-:Y:S01]  /*41a0*/  UISETP.NE.AND UP0, UPT, UR4, URZ, UPT ;  /* 0x0000003f0400728c */ /* 0x000fe2000bf05270 */
[----:B------:R-:W-:Y:S01]  /*41b0*/  FSEL R19, R10, -INF , !P0 ;  /* 0xff8000000a137808 */ /* 0x000fe20004000000 */
[----:B------:R-:W-:Y:S01]  /*41c0*/  UISETP.NE.AND UP4, UPT, UR29, URZ, UPT ;  /* 0x0000003f1d00728c */ /* 0x000fe2000bf85270 */
[----:B------:R-:W-:Y:S01]  /*41d0*/  PLOP3.LUT P0, PT, PT, PT, UP3, 0x40, 0x0 ;  /* 0x000000000000781c */ /* 0x000fe20003f0e838 */
[----:B------:R-:W-:Y:S01]  /*41e0*/  UISETP.NE.AND UP3, UPT, UR32, URZ, UPT ;  /* 0x0000003f2000728c */ /* 0x000fe2000bf65270 */
[----:B------:R-:W-:Y:S01]  /*41f0*/  LDSM.16.MT88.4 R40, [R252+0x5880] ;  /* 0x00588000fc28783b */ /* 0x000fe20000004200 */
[----:B------:R-:W-:Y:S01]  /*4200*/  IMAD R249, R3, 0x2, R252 ;  /* 0x0000000203f97824 */ /* 0x000fe200078e02fc */
[----:B------:R-:W-:Y:S01]  /*4210*/  ISETP.GT.AND P0, PT, R21, 0x1, P0 ;  /* 0x000000011500780c */ /* 0x000fe20000704270 */
[----:B------:R-:W-:Y:S01]  /*4220*/  UIADD3 UR23, UR23, -0x2, URZ ;  /* 0xfffffffe17177890 */ /* 0x000fe2000fffe03f */
[----:B------:R-:W-:Y:S02]  /*4230*/  LDSM.16.MT88.4 R96, [R248+0x7080] ;  /* 0x00708000f860783b */ /* 0x000fe40000004200 */
[----:B------:R-:W-:-:S02]  /*4240*/  ISETP.LT.OR P0, PT, R2, 0x2, P0 ;  /* 0x000000020200780c */ /* 0x000fc40000701670 */
[----:B------:R-:W-:Y:S02]  /*4250*/  LDSM.16.MT88.4 R64, [R248+0x5880] ;  /* 0x00588000f840783b */ /* 0x000fe40000004200 */
[----:B------:R-:W-:Y:S02]  /*4260*/  FSEL R18, R12, -INF , !P0 ;  /* 0xff8000000c127808 */ /* 0x000fe40004000000 */
[----:B------:R-:W-:Y:S01]  /*4270*/  PLOP3.LUT P0, PT, PT, PT, UP2, 0x40, 0x0 ;  /* 0x000000000000781c */ /* 0x000fe20003f0e828 */
[----:B------:R-:W-:Y:S01]  /*4280*/  UISETP.NE.AND UP2, UPT, UR31, URZ, UPT ;  /* 0x0000003f1f00728c */ /* 0x000fe2000bf45270 */
[----:B------:R-:W-:Y:S02]  /*4290*/  LDSM.16.MT88.4 R104, [R252+0x8880] ;  /* 0x00888000fc68783b */ /* 0x000fe40000004200 */
[----:B------:R-:W-:Y:S02]  /*42a0*/  ISETP.GT.AND P0, PT, R21, 0x8, P0 ;  /* 0x000000081500780c */ /* 0x000fe40000704270 */
        /* <DEDUP_REMOVED lines=14> */
[----:B------:R-:W-:Y:S01]  /*4390*/  FMNMX.FTZ R0, R17, R16, !PT ;  /* 0x0000001011007209 */ /* 0x000fe20007810000 */
[----:B------:R-:W-:Y:S01]  /*43a0*/  LDSM.16.MT88.4 R152, [R249+0x4080] ;  /* 0x00408000f998783b */ /* 0x000fe20000004200 */
[----:B------:R-:W-:Y:S01]  /*43b0*/  ISETP.GT.AND P0, PT, R21, 0x10, P0 ;  /* 0x000000101500780c */ /* 0x000fe20000704270 */
[----:B------:R-:W-:Y:S01]  /*43c0*/  ULDC.64 UR4, c[0x0][0x2c8] ;  /* 0x0000b20000047ab9 */ /* 0x000fe20000000a00 */
[----:B------:R-:W-:Y:S01]  /*43d0*/  FMNMX.FTZ R0, R15, R0, !PT ;  /* 0x000000000f007209 */ /* 0x000fe20007810000 */
[----:B------:R-:W-:Y:S01]  /*43e0*/  LDSM.16.MT88.4 R56, [R249+0x5880] ;  /* 0x00588000f938783b */ /* 0x000fe20000004200 */
[----:B------:R-:W-:Y:S01]  /*43f0*/  ISETP.LT.OR P0, PT, R2, 0x11, P0 ;  /* 0x000000110200780c */ /* 0x000fe20000701670 */
[----:B------:R-:W-:Y:S01]  /*4400*/  UIMAD.WIDE.U32 UR30, UR27, UR4, URZ ;  /* 0x000000041b1e72a5 */ /* 0x000fe2000f8e003f */
[----:B------:R-:W-:Y:S01]  /*4410*/  FMNMX.FTZ R0, R14, R0, !PT ;  /* 0x000000000e007209 */ /* 0x000fe20007810000 */
[----:B------:R-:W-:Y:S01]  /*4420*/  LDSM.16.MT88.4 R80, [R250+0x7080] ;  /* 0x00708000fa50783b */ /* 0x000fe20000004200 */
[----:B------:R-:W-:-:S02]  /*4430*/  FSEL R7, R22, -INF , !P0 ;  /* 0xff80000016077808 */ /* 0x000fc40004000000 */
[----:B------:R-:W-:Y:S01]  /*4440*/  PLOP3.LUT P0, PT, PT, PT, UP6, 0x40, 0x0 ;  /* 0x000000000000781c */ /* 0x000fe20003f0e868 */
[----:B------:R-:W-:Y:S01]  /*4450*/  LDSM.16.MT88.4 R24, [R249+0x4880] ;  /* 0x00488000f918783b */ /* 0x000fe20000004200 */
[----:B------:R-:W-:Y:S01]  /*4460*/  FMNMX.FTZ R0, R13, R0, !PT ;  /* 0x000000000d007209 */ /* 0x000fe20007810000 */
[----:B------:R-:W-:Y:S01]  /*4470*/  UISETP.NE.AND UP6, UPT, UR13, URZ, UPT ;  /* 0x0000003f0d00728c */ /* 0x000fe2000bfc5270 */
[----:B------:R-:W-:Y:S02]  /*4480*/  ISETP.GT.AND P0, PT, R21, 0x11, P0 ;  /* 0x000000111500780c */ /* 0x000fe40000704270 */
[----:B------:R-:W-:Y:S02]  /*4490*/  FMNMX.FTZ R0, R11, R0, !PT ;  /* 0x000000000b007209 */ /* 0x000fe40007810000 */
[----:B------:R-:W-:Y:S02]  /*44a0*/  ISETP.LT.OR P0, PT, R2, 0x12, P0 ;  /* 0x000000120200780c */ /* 0x000fe40000701670 */
[----:B------:R-:W-:-:S02]  /*44b0*/  FMNMX.FTZ R0, R9, R0, !PT ;  /* 0x0000000009007209 */ /* 0x000fc40007810000 */
[----:B------:R-:W-:Y:S02]  /*44c0*/  FSEL R6, R6, -INF , !P0 ;  /* 0xff80000006067808 */ /* 0x000fe40004000000 */
[----:B------:R-:W-:Y:S01]  /*44d0*/  PLOP3.LUT P0, PT, PT, PT, UP5, 0x40, 0x0 ;  /* 0x000000000000781c */ /* 0x000fe20003f0e858 */
[----:B------:R-:W-:Y:S01]  /*44e0*/  UISETP.NE.AND UP5, UPT, UR14, URZ, UPT ;  /* 0x0000003f0e00728c */ /* 0x000fe2000bfa5270 */
[----:B------:R-:W-:Y:S02]  /*44f0*/  FMNMX.FTZ R0, R8, R0, !PT ;  /* 0x0000000008007209 */ /* 0x000fe40007810000 */
[----:B------:R-:W-:Y:S02]  /*4500*/  ISETP.GT.AND P0, PT, R21, 0x18, P0 ;  /* 0x000000181500780c */ /* 0x000fe40000704270 */
[----:B------:R-:W-:Y:S02]  /*4510*/  FMNMX.FTZ R0, R127, R0, !PT ;  /* 0x000000007f007209 */ /* 0x000fe40007810000 */
[----:B------:R-:W-:-:S02]  /*4520*/  ISETP.LT.OR P0, PT, R2, 0x19, P0 ;  /* 0x000000190200780c */ /* 0x000fc40000701670 */
[----:B------:R-:W-:Y:S02]  /*4530*/  FMNMX.FTZ R0, R126, R0, !PT ;  /* 0x000000007e007209 */ /* 0x000fe40007810000 */
[----:B------:R-:W-:Y:S01]  /*4540*/  FSEL R170, R170, -INF , !P0 ;  /* 0xff800000aaaa7808 */ /* 0x000fe20004000000 */
[----:B------:R-:W-:Y:S01]  /*4550*/  @UP5 UMOV UR29, UR31 ;  /* 0x0000001f001d5c82 */ /* 0x000fe20008000000 */
[----:B------:R-:W-:Y:S01]  /*4560*/  PLOP3.LUT P0, PT, PT, PT, UP4, 0x40, 0x0 ;  /* 0x000000000000781c */ /* 0x000fe20003f0e848 */
[----:B------:R-:W-:Y:S01]  /*4570*/  @UP5 USHF.R.U32.HI UR27, URZ, UR5, UR29 ;  /* 0x000000053f1b5299 */ /* 0x000fe2000801161d */
[----:B------:R-:W-:Y:S02]  /*4580*/  FMNMX.FTZ R0, R125, R0, !PT ;  /* 0x000000007d007209 */ /* 0x000fe40007810000 */
[----:B------:R-:W-:Y:S01]  /*4590*/  ISETP.GT.AND P0, PT, R21, 0x19, P0 ;  /* 0x000000191500780c */ /* 0x000fe20000704270 */
[----:B------:R-:W-:Y:S01]  /*45a0*/  UIADD3 UR4, UR26, UR27, URZ ;  /* 0x0000001b1a047290 */ /* 0x000fe2000fffe03f */
[----:B------:R-:W-:-:S02]  /*45b0*/  FMNMX.FTZ R0, R124, R0, !PT ;  /* 0x000000007c007209 */ /* 0x000fc40007810000 */
[----:B------:R-:W-:Y:S01]  /*45c0*/  ISETP.LT.OR P0, PT, R2, 0x1a, P0 ;  /* 0x0000001a0200780c */ /* 0x000fe20000701670 */
[----:B------:R-:W-:Y:S02]  /*45d0*/  ULDC UR27, c[0x0][0x328] ;  /* 0x0000ca00001b7ab9 */ /* 0x000fe40000000800 */
[----:B------:R-:W-:Y:S01]  /*45e0*/  UIADD3 UR27, UR4, UR27, URZ ;  /* 0x0000001b041b7290 */ /* 0x000fe2000fffe03f */
        /* <DEDUP_REMOVED lines=15> */
[----:B------:R-:W-:Y:S02]  /*46e0*/  ISETP.LT.OR P0, PT, R2, 0x2a, P0 ;  /* 0x0000002a0200780c */ /* 0x000fe40000701670 */
[----:B------:R-:W1:Y:S02]  /*46f0*/  SHFL.BFLY PT, R2, R0, 0x2, 0x1f ;  /* 0x0c401f0000027f89 */ /* 0x000e6400000e0000 */
[----:B------:R-:W-:Y:S02]  /*4700*/  FSEL R158, R158, -INF , !P0 ;  /* 0xff8000009e9e7808 */ /* 0x000fe40004000000 */
[----:B-1----:R-:W-:-:S05]  /*4710*/  FMNMX.FTZ R2, R0, R2, !PT ;  /* 0x0000000200027209 */ /* 0x002fca0007810000 */
[----:B------:R-:W1:Y:S02]  /*4720*/  SHFL.BFLY PT, R0, R2, 0x1, 0x1f ;  /* 0x0c201f0002007f89 */ /* 0x000e6400000e0000 */
[----:B-1----:R-:W-:Y:S02]  /*4730*/  FMNMX.FTZ R0, R2, R0, !PT ;  /* 0x0000000002007209 */ /* 0x002fe40007810000 */
[----:B------:R-:W-:Y:S02]  /*4740*/  FMNMX.FTZ R2, R19, R18, !PT ;  /* 0x0000001213027209 */ /* 0x000fe40007810000 */
[C---:B------:R-:W-:Y:S01]  /*4750*/  FSETP.NEU.FTZ.AND P0, PT, R0.reuse, -INF , PT ;  /* 0xff8000000000780b */ /* 0x040fe20003f1d000 */
[----:B------:R-:W-:Y:S01]  /*4760*/  FMUL.FTZ R173, R0, c[0x0][0x2d0] ;  /* 0x0000b40000ad7a20 */ /* 0x000fe20000410000 */
[----:B------:R-:W-:-:S04]  /*4770*/  FMNMX.FTZ R2, R12, R2, !PT ;  /* 0x000000020c027209 */ /* 0x000fc80007810000 */
[----:B------:R-:W-:Y:S02]  /*4780*/  FMNMX.FTZ R2, R10, R2, !PT ;  /* 0x000000020a027209 */ /* 0x000fe40007810000 */
[----:B------:R-:W-:Y:S02]  /*4790*/  FSEL R173, R173, RZ, P0 ;  /* 0x000000ffadad7208 */ /* 0x000fe40000000000 */
[----:B------:R-:W-:-:S03]  /*47a0*/  FMNMX.FTZ R2, R7, R2, !PT ;  /* 0x0000000207027209 */ /* 0x000fc60007810000 */
[--C-:B------:R-:W-:Y:S01]  /*47b0*/  FFMA.FTZ R110, R17, c[0x0][0x2d0], -R173.reuse ;  /* 0x0000b400116e7a23 */ /* 0x100fe200000108ad */
[----:B------:R-:W-:Y:S01]  /*47c0*/  FMNMX.FTZ R2, R6, R2, !PT ;  /* 0x0000000206027209 */ /* 0x000fe20007810000 */
[--C-:B------:R-:W-:Y:S02]  /*47d0*/  FFMA.FTZ R109, R16, c[0x0][0x2d0], -R173.reuse ;  /* 0x0000b400106d7a23 */ /* 0x100fe400000108ad */
[--C-:B------:R-:W-:Y:S01]  /*47e0*/  FFMA.FTZ R108, R15, c[0x0][0x2d0], -R173.reuse ;  /* 0x0000b4000f6c7a23 */ /* 0x100fe200000108ad */
[----:B------:R-:W-:Y:S01]  /*47f0*/  FMNMX.FTZ R2, R170, R2, !PT ;  /* 0x00000002aa027209 */ /* 0x000fe20007810000 */
[--C-:B------:R-:W-:Y:S01]  /*4800*/  FFMA.FTZ R120, R14, c[0x0][0x2d0], -R173.reuse ;  /* 0x0000b4000e787a23 */ /* 0x100fe200000108ad */
[----:B------:R-:W-:Y:S01]  /*4810*/  MUFU.EX2 R110, R110 ;  /* 0x0000006e006e7308 */ /* 0x000fe20000000800 */
[--C-:B------:R-:W-:Y:S01]  /*4820*/  FFMA.FTZ R116, R11, c[0x0][0x2d0], -R173.reuse ;  /* 0x0000b4000b747a23 */ /* 0x100fe200000108ad */
[----:B------:R-:W-:Y:S01]  /*4830*/  FMNMX.FTZ R2, R171, R2, !PT ;  /* 0x00000002ab027209 */ /* 0x000fe20007810000 */
[----:B------:R-:W-:-:S02]  /*4840*/  FFMA.FTZ R172, R9, c[0x0][0x2d0], -R173 ;  /* 0x0000b40009ac7a23 */ /* 0x000fc400000108ad */
[--C-:B------:R-:W-:Y:S01]  /*4850*/  FFMA.FTZ R157, R8, c[0x0][0x2d0], -R173.reuse ;  /* 0x0000b400089d7a23 */ /* 0x100fe200000108ad */
[----:B------:R-:W-:Y:S01]  /*4860*/  FMNMX.FTZ R2, R169, R2, !PT ;  /* 0x00000002a9027209 */ /* 0x000fe20007810000 */
[----:B------:R-:W-:Y:S01]  /*4870*/  FFMA.FTZ R119, R13, c[0x0][0x2d0], -R173 ;  /* 0x0000b4000d777a23 */ /* 0x000fe200000108ad */
[----:B------:R-:W1:Y:S02]  /*4880*/  MUFU.EX2 R109, R109 ;  /* 0x0000006d006d7308 */ /* 0x000e640000000800 */
[----:B------:R-:W-:-:S04]  /*4890*/  FMNMX.FTZ R2, R168, R2, !PT ;  /* 0x00000002a8027209 */ /* 0x000fc80007810000 */
[----:B------:R-:W-:Y:S02]  /*48a0*/  FMNMX.FTZ R2, R159, R2, !PT ;  /* 0x000000029f027209 */ /* 0x000fe40007810000 */
[----:B------:R-:W2:Y:S02]  /*48b0*/  MUFU.EX2 R108, R108 ;  /* 0x0000006c006c7308 */ /* 0x000ea40000000800 */
[----:B------:R-:W-:-:S05]  /*48c0*/  FMNMX.FTZ R2, R158, R2, !PT ;  /* 0x000000029e027209 */ /* 0x000fca0007810000 */
[----:B------:R-:W3:Y:S01]  /*48d0*/  SHFL.BFLY PT, R20, R2, 0x2, 0x1f ;  /* 0x0c401f0002147f89 */ /* 0x000ee200000e0000 */
[----:B------:R-:W4:Y:S01]  /*48e0*/  MUFU.EX2 R120, R120 ;  /* 0x0000007800787308 */ /* 0x000f220000000800 */
[----:B-1----:R-:W-:Y:S01]  /*48f0*/  F2FP.BF16.PACK_AB R128, R109, R110 ;  /* 0x0000006e6d80723e */ /* 0x002fe200000010ff */
[----:B------:R-:W-:-:S06]  /*4900*/  FADD.FTZ R3, R110, R109 ;  /* 0x0000006d6e037221 */ /* 0x000fcc0000010000 */
[----:B------:R-:W-:Y:S01]  /*4910*/  MUFU.EX2 R119, R119 ;  /* 0x0000007700777308 */ /* 0x000fe20000000800 */
[----:B--2---:R-:W-:Y:S01]  /*4920*/  FADD.FTZ R3, R108, R3 ;  /* 0x000000036c037221 */ /* 0x004fe20000010000 */
[----:B----4-:R-:W-:-:S06]  /*4930*/  F2FP.BF16.PACK_AB R130, R120, R108 ;  /* 0x0000006c7882723e */ /* 0x010fcc00000010ff */
[----:B------:R-:W1:Y:S01]  /*4940*/  MUFU.EX2 R116, R116 ;  /* 0x0000007400747308 */ /* 0x000e620000000800 */
[----:B------:R-:W-:Y:S01]  /*4950*/  FADD.FTZ R3, R120, R3 ;  /* 0x0000000378037221 */ /* 0x000fe20000010000 */
[----:B---3--:R-:W-:-:S06]  /*4960*/  FMNMX.FTZ R20, R2, R20, !PT ;  /* 0x0000001402147209 */ /* 0x008fcc0007810000 */
[----:B------:R-:W-:Y:S01]  /*4970*/  MUFU.EX2 R172, R172 ;  /* 0x000000ac00ac7308 */ /* 0x000fe20000000800 */
[----:B------:R-:W2:Y:S07]  /*4980*/  SHFL.BFLY PT, R2, R20, 0x1, 0x1f ;  /* 0x0c201f0014027f89 */ /* 0x000eae00000e0000 */
[----:B------:R-:W3:Y:S01]  /*4990*/  MUFU.EX2 R157, R157 ;  /* 0x0000009d009d7308 */ /* 0x000ee20000000800 */
[----:B-1----:R-:W-:Y:S02]  /*49a0*/  F2FP.BF16.PACK_AB R4, R116, R119 ;  /* 0x000000777404723e */ /* 0x002fe400000010ff */
[----:B--2---:R-:W-:-:S02]  /*49b0*/  FMNMX.FTZ R2, R20, R2, !PT ;  /* 0x0000000214027209 */ /* 0x004fc40007810000 */
[----:B------:R-:W-:Y:S02]  /*49c0*/  LDSM.16.MT88.4 R20, [R249+0x6080] ;  /* 0x00608000f914783b */ /* 0x000fe40000004200 */
[C---:B------:R-:W-:Y:S01]  /*49d0*/  FSETP.NEU.FTZ.AND P0, PT, R2.reuse, -INF , PT ;  /* 0xff8000000200780b */ /* 0x040fe20003f1d000 */
[----:B------:R-:W-:-:S05]  /*49e0*/  FMUL.FTZ R156, R2, c[0x0][0x2d0] ;  /* 0x0000b400029c7a20 */ /* 0x000fca0000410000 */
[----:B------:R-:W-:Y:S02]  /*49f0*/  FSEL R156, R156, RZ, P0 ;  /* 0x000000ff9c9c7208 */ /* 0x000fe40000000000 */
[----:B------:R-:W-:-:S03]  /*4a00*/  PLOP3.LUT P0, PT, PT, PT, UP6, 0x40, 0x0 ;  /* 0x000000000000781c */ /* 0x000fc60003f0e868 */
[--C-:B------:R-:W-:Y:S02]  /*4a10*/  FFMA.FTZ R118, R19, c[0x0][0x2d0], -R156.reuse ;  /* 0x0000b40013767a23 */ /* 0x100fe4000001089c */
[--C-:B------:R-:W-:Y:S02]  /*4a20*/  FFMA.FTZ R122, R18, c[0x0][0x2d0], -R156.reuse ;  /* 0x0000b400127a7a23 */ /* 0x100fe4000001089c */
[--C-:B------:R-:W-:Y:S01]  /*4a30*/  FFMA.FTZ R121, R12, c[0x0][0x2d0], -R156.reuse ;  /* 0x0000b4000c797a23 */ /* 0x100fe2000001089c */
[----:B------:R-:W-:Y:S01]  /*4a40*/  LDSM.16.MT88.4 R16, [R248+0x4880] ;  /* 0x00488000f810783b */ /* 0x000fe20000004200 */
[--C-:B------:R-:W-:Y:S01]  /*4a50*/  FFMA.FTZ R117, R10, c[0x0][0x2d0], -R156.reuse ;  /* 0x0000b4000a757a23 */ /* 0x100fe2000001089c */
[----:B------:R-:W-:Y:S01]  /*4a60*/  MUFU.EX2 R118, R118 ;  /* 0x0000007600767308 */ /* 0x000fe20000000800 */
[--C-:B------:R-:W-:Y:S01]  /*4a70*/  FFMA.FTZ R175, R7, c[0x0][0x2d0], -R156.reuse ;  /* 0x0000b40007af7a23 */ /* 0x100fe2000001089c */
[----:B------:R-:W1:Y:S01]  /*4a80*/  LDSM.16.MT88.4 R8, [R252+0x4880] ;  /* 0x00488000fc08783b */ /* 0x000e620000004200 */
[--C-:B------:R-:W-:Y:S01]  /*4a90*/  FFMA.FTZ R174, R6, c[0x0][0x2d0], -R156.reuse ;  /* 0x0000b40006ae7a23 */ /* 0x100fe2000001089c */
[----:B---3--:R-:W-:Y:S01]  /*4aa0*/  F2FP.BF16.PACK_AB R6, R157, R172 ;  /* 0x000000ac9d06723e */ /* 0x008fe200000010ff */
[--C-:B------:R-:W-:Y:S01]  /*4ab0*/  FFMA.FTZ R170, R170, c[0x0][0x2d0], -R156.reuse ;  /* 0x0000b400aaaa7a23 */ /* 0x100fe2000001089c */
[----:B------:R-:W2:Y:S01]  /*4ac0*/  LDSM.16.MT88.4 R12, [R252+0x6080] ;  /* 0x00608000fc0c783b */ /* 0x000ea20000004200 */
[----:B------:R-:W-:Y:S01]  /*4ad0*/  FFMA.FTZ R171, R171, c[0x0][0x2d0], -R156 ;  /* 0x0000b400abab7a23 */ /* 0x000fe2000001089c */
[----:B------:R-:W3:Y:S08]  /*4ae0*/  MUFU.EX2 R122, R122 ;  /* 0x0000007a007a7308 */ /* 0x000ef00000000800 */
[----:B------:R-:W-:Y:S08]  /*4af0*/  MUFU.EX2 R121, R121 ;  /* 0x0000007900797308 */ /* 0x000ff00000000800 */
[----:B------:R-:W4:Y:S01]  /*4b00*/  MUFU.EX2 R117, R117 ;  /* 0x0000007500757308 */ /* 0x000f220000000800 */
[----:B---3--:R-:W-:Y:S01]  /*4b10*/  F2FP.BF16.PACK_AB R129, R122, R118 ;  /* 0x000000767a81723e */ /* 0x008fe200000010ff */
[----:B------:R-:W-:-:S06]  /*4b20*/  FADD.FTZ R118, R118, R122 ;  /* 0x0000007a76767221 */ /* 0x000fcc0000010000 */
[----:B------:R-:W-:Y:S01]  /*4b30*/  MUFU.EX2 R175, R175 ;  /* 0x000000af00af7308 */ /* 0x000fe20000000800 */
[----:B----4-:R-:W-:-:S07]  /*4b40*/  F2FP.BF16.PACK_AB R131, R117, R121 ;  /* 0x000000797583723e */ /* 0x010fce00000010ff */
[----:B------:R-:W3:Y:S01]  /*4b50*/  MUFU.EX2 R174, R174 ;  /* 0x000000ae00ae7308 */ /* 0x000ee20000000800 */
[C---:B------:R-:W-:Y:S07]  /*4b60*/  HMMA.16816.F32.BF16 R132, R128.reuse, R136, RZ ;  /* 0x000000888084723c */ /* 0x040fee00000418ff */
[----:B------:R-:W-:Y:S01]  /*4b70*/  MUFU.EX2 R170, R170 ;  /* 0x000000aa00aa7308 */ /* 0x000fe20000000800 */
[C---:B------:R-:W-:Y:S07]  /*4b80*/  HMMA.16816.F32.BF16 R136, R128.reuse, R138, RZ ;  /* 0x0000008a8088723c */ /* 0x040fee00000418ff */
[----:B------:R-:W4:Y:S01]  /*4b90*/  MUFU.EX2 R171, R171 ;  /* 0x000000ab00ab7308 */ /* 0x000f220000000800 */
[----:B---3--:R-:W-:Y:S01]  /*4ba0*/  F2FP.BF16.PACK_AB R5, R174, R175 ;  /* 0x000000afae05723e */ /* 0x008fe200000010ff */
[C---:B------:R-:W-:Y:S08]  /*4bb0*/  HMMA.16816.F32.BF16 R44, R128.reuse, R48, RZ ;  /* 0x00000030802c723c */ /* 0x040ff000000418ff */
[----:B------:R-:W-:Y:S01]  /*4bc0*/  HMMA.16816.F32.BF16 R48, R128, R50, RZ ;  /* 0x000000328030723c */ /* 0x000fe200000418ff */
[----:B----4-:R-:W-:-:S07]  /*4bd0*/  F2FP.BF16.PACK_AB R7, R171, R170 ;  /* 0x000000aaab07723e */ /* 0x010fce00000010ff */
[----:B------:R-:W-:Y:S08]  /*4be0*/  HMMA.16816.F32.BF16 R68, R128, R72, RZ ;  /* 0x000000488044723c */ /* 0x000ff000000418ff */
[C---:B-1----:R-:W-:Y:S08]  /*4bf0*/  HMMA.16816.F32.BF16 R132, R4.reuse, R8, R132 ;  /* 0x000000080484723c */ /* 0x042ff00000041884 */
[----:B------:R-:W-:Y:S01]  /*4c00*/  HMMA.16816.F32.BF16 R136, R4, R10, R136 ;  /* 0x0000000a0488723c */ /* 0x000fe20000041888 */
[----:B------:R-:W1:Y:S07]  /*4c10*/  LDSM.16.MT88.4 R8, [R250+0x6080] ;  /* 0x00608000fa08783b */ /* 0x000e6e0000004200 */
[C---:B------:R-:W-:Y:S08]  /*4c20*/  HMMA.16816.F32.BF16 R72, R128.reuse, R74, RZ ;  /* 0x0000004a8048723c */ /* 0x040ff000000418ff */
[C---:B------:R-:W-:Y:S08]  /*4c30*/  HMMA.16816.F32.BF16 R36, R128.reuse, R40, RZ ;  /* 0x000000288024723c */ /* 0x040ff000000418ff */
[C---:B------:R-:W-:Y:S08]  /*4c40*/  HMMA.16816.F32.BF16 R40, R128.reuse, R42, RZ ;  /* 0x0000002a8028723c */ /* 0x040ff000000418ff */
[----:B------:R-:W-:Y:S08]  /*4c50*/  HMMA.16816.F32.BF16 R92, R128, R96, RZ ;  /* 0x00000060805c723c */ /* 0x000ff000000418ff */
[C---:B--2---:R-:W-:Y:S08]  /*4c60*/  HMMA.16816.F32.BF16 R36, R4.reuse, R12, R36 ;  /* 0x0000000c0424723c */ /* 0x044ff00000041824 */
[C---:B-1----:R-:W-:Y:S08]  /*4c70*/  HMMA.16816.F32.BF16 R44, R4.reuse, R8, R44 ;  /* 0x00000008042c723c */ /* 0x042ff0000004182c */
[C---:B------:R-:W-:Y:S01]  /*4c80*/  HMMA.16816.F32.BF16 R48, R4.reuse, R10, R48 ;  /* 0x0000000a0430723c */ /* 0x040fe20000041830 */
[----:B------:R-:W1:Y:S07]  /*4c90*/  LDSM.16.MT88.4 R8, [R252+0x7880] ;  /* 0x00788000fc08783b */ /* 0x000e6e0000004200 */
[----:B------:R-:W-:Y:S01]  /*4ca0*/  HMMA.16816.F32.BF16 R40, R4, R14, R40 ;  /* 0x0000000e0428723c */ /* 0x000fe20000041828 */
[----:B------:R-:W2:Y:S07]  /*4cb0*/  LDSM.16.MT88.4 R12, [R248+0x6080] ;  /* 0x00608000f80c783b */ /* 0x000eae0000004200 */
[C---:B------:R-:W-:Y:S08]  /*4cc0*/  HMMA.16816.F32.BF16 R96, R128.reuse, R98, RZ ;  /* 0x000000628060723c */ /* 0x040ff000000418ff */
[C---:B------:R-:W-:Y:S08]  /*4cd0*/  HMMA.16816.F32.BF16 R60, R128.reuse, R64, RZ ;  /* 0x00000040803c723c */ /* 0x040ff000000418ff */
[C---:B------:R-:W-:Y:S08]  /*4ce0*/  HMMA.16816.F32.BF16 R64, R128.reuse, R66, RZ ;  /* 0x000000428040723c */ /* 0x040ff000000418ff */
[----:B------:R-:W-:Y:S08]  /*4cf0*/  HMMA.16816.F32.BF16 R100, R128, R104, RZ ;  /* 0x000000688064723c */ /* 0x000ff000000418ff */
[C---:B-1----:R-:W-:Y:S08]  /*4d00*/  HMMA.16816.F32.BF16 R68, R4.reuse, R8, R68 ;  /* 0x000000080444723c */ /* 0x042ff00000041844 */
[C---:B------:R-:W-:Y:S01]  /*4d10*/  HMMA.16816.F32.BF16 R72, R4.reuse, R10, R72 ;  /* 0x0000000a0448723c */ /* 0x040fe20000041848 */
[----:B------:R-:W1:Y:S07]  /*4d20*/  LDSM.16.MT88.4 R8, [R248+0x7880] ;  /* 0x00788000f808783b */ /* 0x000e6e0000004200 */
[C---:B--2---:R-:W-:Y:S08]  /*4d30*/  HMMA.16816.F32.BF16 R60, R4.reuse, R12, R60 ;  /* 0x0000000c043c723c */ /* 0x044ff0000004183c */
[----:B------:R-:W-:Y:S01]  /*4d40*/  HMMA.16816.F32.BF16 R64, R4, R14, R64 ;  /* 0x0000000e0440723c */ /* 0x000fe20000041840 */
[----:B------:R-:W2:Y:S07]  /*4d50*/  LDSM.16.MT88.4 R12, [R249+0x7880] ;  /* 0x00788000f90c783b */ /* 0x000eae0000004200 */
[C---:B------:R-:W-:Y:S08]  /*4d60*/  HMMA.16816.F32.BF16 R104, R128.reuse, R106, RZ ;  /* 0x0000006a8068723c */ /* 0x040ff000000418ff */
[C---:B------:R-:W-:Y:S08]  /*4d70*/  HMMA.16816.F32.BF16 R84, R128.reuse, R88, RZ ;  /* 0x000000588054723c */ /* 0x040ff000000418ff */
[----:B------:R-:W-:Y:S08]  /*4d80*/  HMMA.16816.F32.BF16 R88, R128, R90, RZ ;  /* 0x0000005a8058723c */ /* 0x000ff000000418ff */
[C---:B-1----:R-:W-:Y:S08]  /*4d90*/  HMMA.16816.F32.BF16 R92, R4.reuse, R8, R92 ;  /* 0x00000008045c723c */ /* 0x042ff0000004185c */
[C---:B------:R-:W-:Y:S01]  /*4da0*/  HMMA.16816.F32.BF16 R96, R4.reuse, R10, R96 ;  /* 0x0000000a0460723c */ /* 0x040fe20000041860 */
[----:B------:R-:W1:Y:S07]  /*4db0*/  LDSM.16.MT88.4 R8, [R252+0x9080] ;  /* 0x00908000fc08783b */ /* 0x000e6e0000004200 */
[----:B--2---:R-:W-:Y:S07]  /*4dc0*/  HMMA.16816.F32.BF16 R88, R4, R14, R88 ;  /* 0x0000000e0458723c */ /* 0x004fee0000041858 */
[----:B------:R-:W-:Y:S01]  /*4dd0*/  FADD.FTZ R14, R119, R3 ;  /* 0x00000003770e7221 */ /* 0x000fe20000010000 */
[----:B------:R-:W-:Y:S01]  /*4de0*/  HMMA.16816.F32.BF16 R108, R128, R112, RZ ;  /* 0x00000070806c723c */ /* 0x000fe200000418ff */
[----:B------:R-:W-:-:S02]  /*4df0*/  FADD.FTZ R3, R121, R118 ;  /* 0x0000007679037221 */ /* 0x000fc40000010000 */
[----:B------:R-:W2:Y:S01]  /*4e00*/  LDSM.16.MT88.4 R120, [R249+0x8880] ;  /* 0x00888000f978783b */ /* 0x000ea20000004200 */
[----:B------:R-:W-:Y:S02]  /*4e10*/  FADD.FTZ R14, R116, R14 ;  /* 0x0000000e740e7221 */ /* 0x000fe40000010000 */
[----:B------:R-:W-:Y:S02]  /*4e20*/  FADD.FTZ R3, R117, R3 ;  /* 0x0000000375037221 */ /* 0x000fe40000010000 */
[----:B------:R-:W-:Y:S01]  /*4e30*/  HMMA.16816.F32.BF16 R112, R128, R114, RZ ;  /* 0x000000728070723c */ /* 0x000fe200000418ff */
[----:B------:R-:W-:Y:S02]  /*4e40*/  FADD.FTZ R172, R172, R14 ;  /* 0x0000000eacac7221 */ /* 0x000fe40000010000 */
[----:B------:R-:W-:Y:S02]  /*4e50*/  FADD.FTZ R175, R175, R3 ;  /* 0x00000003afaf7221 */ /* 0x000fe40000010000 */
[----:B------:R-:W-:-:S02]  /*4e60*/  FFMA.FTZ R3, R127, c[0x0][0x2d0], -R173 ;  /* 0x0000b4007f037a23 */ /* 0x000fc400000108ad */
[----:B------:R-:W-:Y:S01]  /*4e70*/  FADD.FTZ R174, R174, R175 ;  /* 0x000000afaeae7221 */ /* 0x000fe20000010000 */
[----:B------:R-:W-:Y:S01]  /*4e80*/  HMMA.16816.F32.BF16 R140, R128, R144, RZ ;  /* 0x00000090808c723c */ /* 0x000fe200000418ff */
[----:B------:R-:W-:-:S07]  /*4e90*/  FADD.FTZ R172, R157, R172 ;  /* 0x000000ac9dac7221 */ /* 0x000fce0000010000 */
[----:B------:R-:W-:Y:S08]  /*4ea0*/  HMMA.16816.F32.BF16 R144, R128, R146, RZ ;  /* 0x000000928090723c */ /* 0x000ff000000418ff */
[C---:B-1----:R-:W-:Y:S08]  /*4eb0*/  HMMA.16816.F32.BF16 R100, R4.reuse, R8, R100 ;  /* 0x000000080464723c */ /* 0x042ff00000041864 */
[----:B------:R-:W-:Y:S01]  /*4ec0*/  HMMA.16816.F32.BF16 R104, R4, R10, R104 ;  /* 0x0000000a0468723c */ /* 0x000fe20000041868 */
[----:B------:R-:W1:Y:S07]  /*4ed0*/  LDSM.16.MT88.4 R8, [R250+0x9080] ;  /* 0x00908000fa08783b */ /* 0x000e6e0000004200 */
[C---:B--2---:R-:W-:Y:S08]  /*4ee0*/  HMMA.16816.F32.BF16 R116, R128.reuse, R120, RZ ;  /* 0x000000788074723c */ /* 0x044ff000000418ff */
[----:B------:R-:W-:Y:S08]  /*4ef0*/  HMMA.16816.F32.BF16 R120, R128, R122, RZ ;  /* 0x0000007a8078723c */ /* 0x000ff000000418ff */
[C---:B------:R-:W-:Y:S08]  /*4f00*/  HMMA.16816.F32.BF16 R140, R4.reuse, R28, R140 ;  /* 0x0000001c048c723c */ /* 0x040ff0000004188c */
[----:B------:R-:W-:Y:S08]  /*4f10*/  HMMA.16816.F32.BF16 R144, R4, R30, R144 ;  /* 0x0000001e0490723c */ /* 0x000ff00000041890 */
[----:B------:R-:W-:Y:S08]  /*4f20*/  HMMA.16816.F32.BF16 R28, R128, R32, RZ ;  /* 0x00000020801c723c */ /* 0x000ff000000418ff */
[C---:B-1----:R-:W-:Y:S08]  /*4f30*/  HMMA.16816.F32.BF16 R108, R4.reuse, R8, R108 ;  /* 0x00000008046c723c */ /* 0x042ff0000004186c */
[----:B------:R-:W-:Y:S01]  /*4f40*/  HMMA.16816.F32.BF16 R112, R4, R10, R112 ;  /* 0x0000000a0470723c */ /* 0x000fe20000041870 */
[----:B------:R-:W1:Y:S07]  /*4f50*/  LDSM.16.MT88.4 R8, [R249+0x9080] ;  /* 0x00908000f908783b */ /* 0x000e6e0000004200 */
[----:B------:R-:W-:Y:S08]  /*4f60*/  HMMA.16816.F32.BF16 R32, R128, R34, RZ ;  /* 0x000000228020723c */ /* 0x000ff000000418ff */
[----:B------:R-:W-:Y:S07]  /*4f70*/  HMMA.16816.F32.BF16 R84, R4, R12, R84 ;  /* 0x0000000c0454723c */ /* 0x000fee0000041854 */
[--C-:B------:R-:W-:Y:S01]  /*4f80*/  FFMA.FTZ R12, R126, c[0x0][0x2d0], -R173.reuse ;  /* 0x0000b4007e0c7a23 */ /* 0x100fe200000108ad */
[----:B------:R-:W-:Y:S01]  /*4f90*/  HMMA.16816.F32.BF16 R148, R128, R152, RZ ;  /* 0x000000988094723c */ /* 0x000fe200000418ff */
[----:B------:R-:W-:-:S02]  /*4fa0*/  FFMA.FTZ R13, R125, c[0x0][0x2d0], -R173 ;  /* 0x0000b4007d0d7a23 */ /* 0x000fc400000108ad */
[----:B------:R-:W-:-:S05]  /*4fb0*/  FFMA.FTZ R173, R124, c[0x0][0x2d0], -R173 ;  /* 0x0000b4007cad7a23 */ /* 0x000fca00000108ad */
[C---:B------:R-:W-:Y:S08]  /*4fc0*/  HMMA.16816.F32.BF16 R52, R128.reuse, R56, RZ ;  /* 0x000000388034723c */ /* 0x040ff000000418ff */
[----:B------:R-:W-:Y:S08]  /*4fd0*/  HMMA.16816.F32.BF16 R76, R128, R80, RZ ;  /* 0x00000050804c723c */ /* 0x000ff000000418ff */
[C---:B-1----:R-:W-:Y:S08]  /*4fe0*/  HMMA.16816.F32.BF16 R116, R4.reuse, R8, R116 ;  /* 0x000000080474723c */ /* 0x042ff00000041874 */
[----:B------:R-:W-:Y:S01]  /*4ff0*/  HMMA.16816.F32.BF16 R120, R4, R10, R120 ;  /* 0x0000000a0478723c */ /* 0x000fe20000041878 */
[----:B------:R-:W1:Y:S07]  /*5000*/  LDSM.16.MT88.4 R8, [R248+0x8880] ;  /* 0x00888000f808783b */ /* 0x000e6e0000004200 */
[C---:B------:R-:W-:Y:S08]  /*5010*/  HMMA.16816.F32.BF16 R152, R128.reuse, R154, RZ ;  /* 0x0000009a8098723c */ /* 0x040ff000000418ff */
[C---:B------:R-:W-:Y:S08]  /*5020*/  HMMA.16816.F32.BF16 R56, R128.reuse, R58, RZ ;  /* 0x0000003a8038723c */ /* 0x040ff000000418ff */
[----:B------:R-:W-:Y:S08]  /*5030*/  HMMA.16816.F32.BF16 R80, R128, R82, RZ ;  /* 0x000000528050723c */ /* 0x000ff000000418ff */
[C---:B------:R-:W-:Y:S08]  /*5040*/  HMMA.16816.F32.BF16 R28, R4.reuse, R16, R28 ;  /* 0x00000010041c723c */ /* 0x040ff0000004181c */
[----:B------:R-:W-:Y:S01]  /*5050*/  HMMA.16816.F32.BF16 R32, R4, R18, R32 ;  /* 0x000000120420723c */ /* 0x000fe20000041820 */
[----:B------:R-:W2:Y:S07]  /*5060*/  LDSM.16.MT88.4 R16, [R250+0x7880] ;  /* 0x00788000fa10783b */ /* 0x000eae0000004200 */
[C---:B-1----:R-:W-:Y:S08]  /*5070*/  HMMA.16816.F32.BF16 R124, R128.reuse, R8, RZ ;  /* 0x00000008807c723c */ /* 0x042ff000000418ff */
[----:B------:R-:W-:Y:S01]  /*5080*/  HMMA.16816.F32.BF16 R128, R128, R10, RZ ;  /* 0x0000000a8080723c */ /* 0x000fe200000418ff */
[----:B------:R-:W1:Y:S07]  /*5090*/  LDSM.16.MT88.4 R8, [R248+0x9080] ;  /* 0x00908000f808783b */ /* 0x000e6e0000004200 */
[C---:B------:R-:W-:Y:S08]  /*50a0*/  HMMA.16816.F32.BF16 R148, R4.reuse, R24, R148 ;  /* 0x000000180494723c */ /* 0x040ff00000041894 */
[C---:B------:R-:W-:Y:S08]  /*50b0*/  HMMA.16816.F32.BF16 R152, R4.reuse, R26, R152 ;  /* 0x0000001a0498723c */ /* 0x040ff00000041898 */
[C---:B------:R-:W-:Y:S07]  /*50c0*/  HMMA.16816.F32.BF16 R52, R4.reuse, R20, R52 ;  /* 0x000000140434723c */ /* 0x040fee0000041834 */
[----:B------:R-:W-:Y:S01]  /*50d0*/  FADD.FTZ R20, R170, R174 ;  /* 0x000000aeaa147221 */ /* 0x000fe20000010000 */
[----:B------:R-:W-:Y:S03]  /*50e0*/  HMMA.16816.F32.BF16 R56, R4, R22, R56 ;  /* 0x000000160438723c */ /* 0x000fe60000041838 */
[----:B------:R-:W-:-:S05]  /*50f0*/  FADD.FTZ R20, R171, R20 ;  /* 0x00000014ab147221 */ /* 0x000fca0000010000 */
[C---:B--2---:R-:W-:Y:S07]  /*5100*/  HMMA.16816.F32.BF16 R76, R4.reuse, R16, R76 ;  /* 0x00000010044c723c */ /* 0x044fee000004184c */
[--C-:B------:R-:W-:Y:S01]  /*5110*/  FFMA.FTZ R16, R168, c[0x0][0x2d0], -R156.reuse ;  /* 0x0000b400a8107a23 */ /* 0x100fe2000001089c */
[----:B------:R-:W-:Y:S01]  /*5120*/  HMMA.16816.F32.BF16 R80, R4, R18, R80 ;  /* 0x000000120450723c */ /* 0x000fe20000041850 */
[----:B------:R-:W-:-:S04]  /*5130*/  FFMA.FTZ R17, R158, c[0x0][0x2d0], -R156 ;  /* 0x0000b4009e117a23 */ /* 0x000fc8000001089c */
[----:B------:R-:W-:Y:S02]  /*5140*/  MUFU.EX2 R16, R16 ;  /* 0x0000001000107308 */ /* 0x000fe40000000800 */
[--C-:B------:R-:W-:Y:S01]  /*5150*/  FFMA.FTZ R18, R159, c[0x0][0x2d0], -R156.reuse ;  /* 0x0000b4009f127a23 */ /* 0x100fe2000001089c */
[C---:B-1----:R-:W-:Y:S05]  /*5160*/  HMMA.16816.F32.BF16 R124, R4.reuse, R8, R124 ;  /* 0x00000008047c723c */ /* 0x042fea000004187c */
[----:B------:R-:W-:Y:S03]  /*5170*/  MUFU.EX2 R18, R18 ;  /* 0x0000001200127308 */ /* 0x000fe60000000800 */
[----:B------:R-:W-:Y:S01]  /*5180*/  HMMA.16816.F32.BF16 R128, R4, R10, R128 ;  /* 0x0000000a0480723c */ /* 0x000fe20000041880 */
[----:B------:R-:W-:Y:S04]  /*5190*/  LDSM.16.MT88.4 R8, [R250+0x5080] ;  /* 0x00508000fa08783b */ /* 0x000fe80000004200 */
[----:B------:R-:W-:Y:S02]  /*51a0*/  MUFU.EX2 R7, R12 ;  /* 0x0000000c00077308 */ /* 0x000fe40000000800 */
[----:B------:R-:W-:-:S06]  /*51b0*/  FFMA.FTZ R5, R169, c[0x0][0x2d0], -R156 ;  /* 0x0000b400a9057a23 */ /* 0x000fcc000001089c */
[----:B------:R1:W-:Y:S08]  /*51c0*/  MUFU.EX2 R6, R13 ;  /* 0x0000000d00067308 */ /* 0x0003f00000000800 */
[----:B------:R-:W2:Y:S01]  /*51d0*/  MUFU.EX2 R4, R3 ;  /* 0x0000000300047308 */ /* 0x000ea20000000800 */
[----:B-1----:R-:W1:Y:S07]  /*51e0*/  LDSM.16.MT88.4 R12, [R252+0x5080] ;  /* 0x00508000fc0c783b */ /* 0x002e6e0000004200 */
[----:B------:R-:W3:Y:S01]  /*51f0*/  MUFU.EX2 R5, R5 ;  /* 0x0000000500057308 */ /* 0x000ee20000000800 */
[----:B--2---:R-:W-:-:S07]  /*5200*/  FADD.FTZ R19, R4, R172 ;  /* 0x000000ac04137221 */ /* 0x004fce0000010000 */
[----:B------:R-:W2:Y:S01]  /*5210*/  MUFU.EX2 R3, R173 ;  /* 0x000000ad00037308 */ /* 0x000ea20000000800 */
[C---:B------:R-:W-:Y:S01]  /*5220*/  F2FP.BF16.PACK_AB R4, R7.reuse, R4 ;  /* 0x000000040704723e */ /* 0x040fe200000010ff */
[----:B------:R-:W-:-:S04]  /*5230*/  FADD.FTZ R19, R7, R19 ;  /* 0x0000001307137221 */ /* 0x000fc80000010000 */
[----:B------:R-:W-:Y:S02]  /*5240*/  FADD.FTZ R19, R6, R19 ;  /* 0x0000001306137221 */ /* 0x000fe40000010000 */
[----:B------:R-:W4:Y:S01]  /*5250*/  MUFU.EX2 R17, R17 ;  /* 0x0000001100117308 */ /* 0x000f220000000800 */
[----:B---3--:R-:W-:Y:S01]  /*5260*/  FADD.FTZ R20, R5, R20 ;  /* 0x0000001405147221 */ /* 0x008fe20000010000 */
[----:B------:R-:W-:-:S03]  /*5270*/  F2FP.BF16.PACK_AB R5, R16, R5 ;  /* 0x000000051005723e */ /* 0x000fc600000010ff */
[----:B------:R-:W-:Y:S01]  /*5280*/  FADD.FTZ R20, R16, R20 ;  /* 0x0000001410147221 */ /* 0x000fe20000010000 */
[C---:B--2---:R-:W-:Y:S01]  /*5290*/  F2FP.BF16.PACK_AB R6, R3.reuse, R6 ;  /* 0x000000060306723e */ /* 0x044fe200000010ff */
[----:B------:R-:W-:Y:S02]  /*52a0*/  FADD.FTZ R3, R3, R19 ;  /* 0x0000001303037221 */ /* 0x000fe40000010000 */
[----:B------:R-:W-:-:S03]  /*52b0*/  FADD.FTZ R20, R18, R20 ;  /* 0x0000001412147221 */ /* 0x000fc60000010000 */
[----:B------:R2:W-:Y:S01]  /*52c0*/  STL [R1+0x44], R3 ;  /* 0x0000440301007387 */ /* 0x0005e20000100800 */
[----:B----4-:R-:W-:-:S07]  /*52d0*/  F2FP.BF16.PACK_AB R7, R17, R18 ;  /* 0x000000121107723e */ /* 0x010fce00000010ff */
[C---:B-1----:R-:W-:Y:S08]  /*52e0*/  HMMA.16816.F32.BF16 R132, R4.reuse, R12, R132 ;  /* 0x0000000c0484723c */ /* 0x042ff00000041884 */
[C---:B------:R-:W-:Y:S01]  /*52f0*/  HMMA.16816.F32.BF16 R136, R4.reuse, R14, R136 ;  /* 0x0000000e0488723c */ /* 0x040fe20000041888 */
[----:B------:R-:W1:Y:S07]  /*5300*/  LDSM.16.MT88.4 R12, [R249+0x5080] ;  /* 0x00508000f90c783b */ /* 0x000e6e0000004200 */
[----:B------:R-:W-:Y:S01]  /*5310*/  HMMA.16816.F32.BF16 R140, R4, R8, R140 ;  /* 0x00000008048c723c */ /* 0x000fe2000004188c */
[----:B--2---:R-:W-:-:S05]  /*5320*/  FADD.FTZ R3, R17, R20 ;  /* 0x0000001411037221 */ /* 0x004fca0000010000 */
[----:B------:R-:W-:Y:S02]  /*5330*/  STL [R1+0x40], R3 ;  /* 0x0000400301007387 */ /* 0x000fe40000100800 */
[C---:B------:R-:W-:Y:S02]  /*5340*/  HMMA.16816.F32.BF16 R144, R4.reuse, R10, R144 ;  /* 0x0000000a0490723c */ /* 0x040fe40000041890 */
[----:B------:R-:W2:Y:S06]  /*5350*/  LDSM.16.MT88.4 R8, [R248+0x5080] ;  /* 0x00508000f808783b */ /* 0x000eac0000004200 */
        /* <DEDUP_REMOVED lines=37> */
[C---:B------:R-:W-:Y:S08]  /*55b0*/  HMMA.16816.F32.BF16 R120, R4.reuse, R14, R120 ;  /* 0x0000000e0478723c */ /* 0x040ff00000041878 */
[C---:B--2---:R-:W-:Y:S08]  /*55c0*/  HMMA.16816.F32.BF16 R124, R4.reuse, R8, R124 ;  /* 0x00000008047c723c */ /* 0x044ff0000004187c */
[----:B------:R-:W-:Y:S01]  /*55d0*/  HMMA.16816.F32.BF16 R128, R4, R10, R128 ;  /* 0x0000000a0480723c */ /* 0x000fe20000041880 */
[----:B------:R-:W-:Y:S07]  /*55e0*/  @P0 BRA `(.L_x_182) ;  /* 0x0000013000000947 */ /* 0x000fee0003800000 */
[----:B------:R-:W-:Y:S01]  /*55f0*/  ISETP.LT.AND P0, PT, RZ, UR4, PT ;  /* 0x00000004ff007c0c */ /* 0x000fe2000bf01270 */
[----:B------:R-:W-:-:S02]  /*5600*/  UIADD3 UR29, UR4, -0x1, URZ ;  /* 0xffffffff041d7890 */ /* 0x000fc4000fffe03f */
[----:B------:R-:W-:-:S10]  /*5610*/  ULDC UR26, c[0x0][0x32c] ;  /* 0x0000cb00001a7ab9 */ /* 0x000fd40000000800 */
[----:B------:R-:W-:Y:S05]  /*5620*/  @P0 BRA `(.L_x_183) ;  /* 0x0000007000000947 */ /* 0x000fea0003800000 */
[----:B------:R-:W-:Y:S02]  /*5630*/  UISETP.NE.AND UP0, UPT, UR26, 0x1, UPT ;  /* 0x000000011a00788c */ /* 0x000fe4000bf05270 */
[----:B------:R-:W-:-:S03]  /*5640*/  UIADD3 UR29, -UR4, URZ, URZ ;  /* 0x0000003f041d7290 */ /* 0x000fc6000fffe13f */
[----:B------:R-:W-:Y:S02]  /*5650*/  ULDC.64 UR4, c[0x0][0x330] ;  /* 0x0000cc0000047ab9 */ /* 0x000fe40000000a00 */
[----:B------:R-:W-:-:S04]  /*5660*/  UIMAD.WIDE.U32 UR30, UR29, UR4, URZ ;  /* 0x000000041d1e72a5 */ /* 0x000fc8000f8e003f */
[----:B------:R-:W-:-:S04]  /*5670*/  @UP0 USHF.R.U32.HI UR29, URZ, UR5, UR31 ;  /* 0x000000053f1d0299 */ /* 0x000fc8000801161f */
[----:B------:R-:W-:Y:S01]  /*5680*/  ULOP3.LUT UR29, URZ, UR29, URZ, 0x33, !UPT ;  /* 0x0000001d3f1d7292 */ /* 0x000fe2000f8e333f */
[----:B------:R-:W-:Y:S05]  /*5690*/  BRA `(.L_x_184) ;  /* 0x0000004000007947 */ /* 0x000fea0003800000 */
.L_x_183:
[----:B------:R-:W-:Y:S02]  /*56a0*/  UISETP.NE.AND UP0, UPT, UR26, 0x1, UPT ;  /* 0x000000011a00788c */ /* 0x000fe4000bf05270 */
[----:B------:R-:W-:Y:S02]  /*56b0*/  ULDC.64 UR4, c[0x0][0x330] ;  /* 0x0000cc0000047ab9 */ /* 0x000fe40000000a00 */
[----:B------:R-:W-:-:S07]  /*56c0*/  UIMAD.WIDE.U32 UR30, UR29, UR4, URZ ;  /* 0x000000041d1e72a5 */ /* 0x000fce000f8e003f */
[----:B------:R-:W-:Y:S02]  /*56d0*/  @UP0 USHF.R.U32.HI UR29, URZ, UR5, UR31 ;  /* 0x000000053f1d0299 */ /* 0x000fe4000801161f */
.L_x_184:
[----:B------:R-:W-:Y:S02]  /*56e0*/  ULDC UR4, c[0x0][0x32c] ;  /* 0x0000cb0000047ab9 */ /* 0x000fe40000000800 */
[----:B------:R-:W-:-:S04]  /*56f0*/  UIMAD UR4, UR29, UR26, UR4 ;  /* 0x0000001a1d0472a4 */ /* 0x000fc8000f8e0204 */
[----:B------:R-:W-:-:S04]  /*5700*/  UISETP.LT.AND UP0, UPT, UR27, UR4, UPT ;  /* 0x000000041b00728c */ /* 0x000fc8000bf01270 */
[----:B------:R-:W-:-:S04]  /*5710*/  USEL UR27, UR27, UR4, UP0 ;  /* 0x000000041b1b7287 */ /* 0x000fc80008000000 */
.L_x_182:
[----:B------:R-:W-:-:S04]  /*5720*/  UIMAD.WIDE UR4, UR27, 0x2aaaaaab, URZ ;  /* 0x2aaaaaab1b0478a5 */ /* 0x000fc8000f8e023f */
[----:B------:R-:W-:-:S04]  /*5730*/  USHF.R.U32.HI UR4, URZ, 0x1f, UR5 ;  /* 0x0000001f3f047899 */ /* 0x000fc80008011605 */
[----:B------:R-:W-:-:S04]  /*5740*/  ULEA.HI.SX32 UR4, UR5, UR4, 0x1d ;  /* 0x0000000405047291 */ /* 0x000fc8000f8fea3f */
[----:B------:R-:W-:-:S04]  /*5750*/  UISETP.LT.AND UP0, UPT, UR7, UR4, UPT ;  /* 0x000000040700728c */ /* 0x000fc8000bf01270 */
[----:B------:R-:W-:-:S04]  /*5760*/  USEL UR4, UR7, UR4, !UP0 ;  /* 0x0000000407047287 */ /* 0x000fc8000c000000 */
[----:B------:R-:W-:-:S06]  /*5770*/  UISETP.GE.AND UP0, UPT, UR23, UR4, UPT ;  /* 0x000000041700728c */ /* 0x000fcc000bf06270 */
[----:B------:R-:W-:-:S13]  /*5780*/  PLOP3.LUT P0, PT, PT, PT, UP0, 0x40, 0x0 ;  /* 0x000000000000781c */ /* 0x000fda0003f0e808 */
[----:B------:R-:W-:Y:S05]  /*5790*/  @P0 BRA `(.L_x_185) ;  /* 0x00003ff000000947 */ /* 0x000fea0003800000 */
[----:B------:R-:W2:Y:S04]  /*57a0*/  LDL R7, [R1+0x24] ;  /* 0x0000240001077983 */ /* 0x000ea80000100800 */
[----:B------:R-:W3:Y:S04]  /*57b0*/  LDL R6, [R1+0x30] ;  /* 0x0000300001067983 */ /* 0x000ee80000100800 */
[----:B------:R-:W4:Y:S04]  /*57c0*/  LDL R5, [R1+0x18] ;  /* 0x0000180001057983 */ /* 0x000f280000100800 */
[----:B------:R-:W5:Y:S04]  /*57d0*/  LDL R4, [R1+0x2c] ;  /* 0x00002c0001047983 */ /* 0x000f680000100800 */
[----:B------:R-:W5:Y:S04]  /*57e0*/  LDL R3, [R1+0x14] ;  /* 0x0000140001037983 */ /* 0x000f680000100800 */
[----:B------:R-:W5:Y:S01]  /*57f0*/  LDL R9, [R1+0x3c] ;  /* 0x00003c0001097983 */ /* 0x000f620000100800 */
[----:B------:R-:W-:Y:S01]  /*5800*/  IMAD.MOV.U32 R156, RZ, RZ, R2 ;  /* 0x000000ffff9c7224 */ /* 0x000fe200078e0002 */
[----:B------:R-:W-:Y:S01]  /*5810*/  UMOV UR5, UR23 ;  /* 0x0000001700057c82 */ /* 0x000fe20008000000 */
[----:B--2---:R-:W-:-:S02]  /*5820*/  IMAD.MOV.U32 R8, RZ, RZ, R7 ;  /* 0x000000ffff087224 */ /* 0x004fc400078e0007 */
[----:B---3--:R-:W-:Y:S02]  /*5830*/  IMAD.MOV.U32 R7, RZ, RZ, R6 ;  /* 0x000000ffff077224 */ /* 0x008fe400078e0006 */
[C---:B------:R-:W-:Y:S01]  /*5840*/  IMAD.SHL.U32 R2, R8.reuse, 0x2, RZ ;  /* 0x0000000208027824 */ /* 0x040fe200078e00ff */
[----:B----4-:R-:W-:Y:S01]  /*5850*/  MOV R6, R5 ;  /* 0x0000000500067202 */ /* 0x010fe20000000f00 */
[----:B-----5:R-:W-:Y:S01]  /*5860*/  IMAD.MOV.U32 R5, RZ, RZ, R4 ;  /* 0x000000ffff057224 */ /* 0x020fe200078e0004 */
[----:B------:R-:W-:Y:S02]  /*5870*/  MOV R4, R3 ;  /* 0x0000000300047202 */ /* 0x000fe40000000f00 */
[----:B------:R-:W-:Y:S02]  /*5880*/  MOV R3, R0 ;  /* 0x0000000000037202 */ /* 0x000fe40000000f00 */
[----:B------:R-:W-:Y:S02]  /*5890*/  SHF.L.U64.HI R9, R8, 0x1, R9 ;  /* 0x0000000108097819 */ /* 0x000fe40000010209 */
[----:B------:R-:W-:-:S02]  /*58a0*/  SHF.L.U64.HI R0, R6, 0x1, R7 ;  /* 0x0000000106007819 */ /* 0x000fc40000010207 */
[----:B------:R-:W-:Y:S01]  /*58b0*/  SHF.L.U32 R6, R6, 0x1, RZ ;  /* 0x0000000106067819 */ /* 0x000fe200000006ff */
[----:B------:R-:W-:Y:S04]  /*58c0*/  STL [R1+0x48], R9 ;  /* 0x0000480901007387 */ /* 0x000fe80000100800 */
[----:B------:R1:W-:Y:S04]  /*58d0*/  STL [R1+0x4c], R2 ;  /* 0x00004c0201007387 */ /* 0x0003e80000100800 */
[----:B------:R2:W-:Y:S04]  /*58e0*/  STL [R1+0x50], R0 ;  /* 0x0000500001007387 */ /* 0x0005e80000100800 */
[----:B------:R3:W-:Y:S01]  /*58f0*/  STL [R1+0x54], R6 ;  /* 0x0000540601007387 */ /* 0x0007e20000100800 */
[C---:B-1----:R-:W-:Y:S01]  /*5900*/  SHF.L.U64.HI R2, R4.reuse, 0x1, R5 ;  /* 0x0000000104027819 */ /* 0x042fe20000010205 */
[----:B--2---:R-:W-:-:S04]  /*5910*/  IMAD.SHL.U32 R0, R4, 0x2, RZ ;  /* 0x0000000204007824 */ /* 0x004fc800078e00ff */
[----:B------:R3:W-:Y:S04]  /*5920*/  STL [R1+0x58], R2 ;  /* 0x0000580201007387 */ /* 0x0007e80000100800 */
[----:B------:R3:W-:Y:S02]  /*5930*/  STL [R1+0x5c], R0 ;  /* 0x00005c0001007387 */ /* 0x0007e40000100800 */
.L_x_198:
[----:B---3--:R-:W2:Y:S01]  /*5940*/  LDL R2, [R1+0x4] ;  /* 0x0000040001027983 */ /* 0x008ea20000100800 */
[----:B------:R-:W-:Y:S04]  /*5950*/  DEPBAR.LE SB0, 0x0 ;  /* 0x000080000000791a */ /* 0x000fe80000000000 */
[----:B------:R-:W3:Y:S01]  /*5960*/  LDL R0, [R1] ;  /* 0x0000000001007983 */ /* 0x000ee20000100800 */
[----:B------:R-:W-:Y:S03]  /*5970*/  UISETP.GT.AND UP0, UPT, UR7, UR5, UPT ;  /* 0x000000050700728c */ /* 0x000fe6000bf04270 */
[----:B------:R-:W-:Y:S03]  /*5980*/  BAR.SYNC.DEFER_BLOCKING 0x0 ;  /* 0x0000000000007b1d */ /* 0x000fe60000010000 */
[----:B------:R-:W-:Y:S03]  /*5990*/  PLOP3.LUT P0, PT, PT, PT, UP0, 0x80, 0x0 ;  /* 0x000000000000781c */ /* 0x000fe60003f0f008 */
[----:B------:R1:W4:Y:S04]  /*59a0*/  LDSM.16.M88.4 R172, [R247] ;  /* 0x00000000f7ac783b */ /* 0x0003280000000200 */
[----:B------:R1:W1:Y:S04]  /*59b0*/  LDSM.16.M88.4 R176, [R246] ;  /* 0x00000000f6b0783b */ /* 0x0002680000000200 */
[----:B--2---:R2:W1:Y:S04]  /*59c0*/  LDSM.16.M88.4 R8, [R2+0x14080] ;  /* 0x014080000208783b */ /* 0x0044680000000200 */
[----:B------:R2:W1:Y:S04]  /*59d0*/  LDSM.16.M88.4 R16, [R2+0x14880] ;  /* 0x014880000210783b */ /* 0x0004680000000200 */
[----:B------:R2:W1:Y:S04]  /*59e0*/  LDSM.16.M88.4 R24, [R2+0x15080] ;  /* 0x015080000218783b */ /* 0x0004680000000200 */
[----:B---3--:R2:W3:Y:S01]  /*59f0*/  LDSM.16.M88.4 R168, [R0] ;  /* 0x0000000000a8783b */ /* 0x0084e20000000200 */
[----:B------:R-:W-:-:S05]  /*5a00*/  @P0 BRA `(.L_x_186) ;  /* 0x000004b000000947 */ /* 0x000fca0003800000 */
[----:B----4-:R-:W4:Y:S01]  /*5a10*/  LDL R6, [R1+0xc] ;  /* 0x00000c0001067983 */ /* 0x010f220000100800 */
[----:B------:R-:W-:Y:S03]  /*5a20*/  BSSY B0, `(.L_x_186) ;  /* 0x0000049000007945 */ /* 0x000fe60003800000 */
[----:B--2---:R-:W2:Y:S04]  /*5a30*/  LDL R2, [R1+0x8] ;  /* 0x0000080001027983 */ /* 0x004ea80000100800 */
[----:B------:R-:W5:Y:S04]  /*5a40*/  LDL R15, [R1+0x24] ;  /* 0x00002400010f7983 */ /* 0x000f680000100800 */
[----:B---3--:R-:W3:Y:S04]  /*5a50*/  LDL R14, [R1+0x4c] ;  /* 0x00004c00010e7983 */ /* 0x008ee80000100800 */
[----:B------:R-:W3:Y:S04]  /*5a60*/  LDL R157, [R1+0x48] ;  /* 0x00004800019d7983 */ /* 0x000ee80000100800 */
[----:B------:R-:W3:Y:S04]  /*5a70*/  LDL R13, [R1+0x1c] ;  /* 0x00001c00010d7983 */ /* 0x000ee80000100800 */
[----:B------:R-:W3:Y:S04]  /*5a80*/  LDL R23, [R1+0x54] ;  /* 0x0000540001177983 */ /* 0x000ee80000100800 */
[----:B------:R-:W3:Y:S04]  /*5a90*/  LDL R22, [R1+0x50] ;  /* 0x0000500001167983 */ /* 0x000ee80000100800 */
[----:B------:R-:W3:Y:S04]  /*5aa0*/  LDL R21, [R1+0x5c] ;  /* 0x00005c0001157983 */ /* 0x000ee80000100800 */
[----:B------:R-:W3:Y:S04]  /*5ab0*/  LDL R20, [R1+0x58] ;  /* 0x0000580001147983 */ /* 0x000ee80000100800 */
[----:B------:R-:W3:Y:S01]  /*5ac0*/  LDL R7, [R1+0x28] ;  /* 0x0000280001077983 */ /* 0x000ee20000100800 */
[----:B----4-:R-:W-:Y:S01]  /*5ad0*/  SHF.R.S32.HI R0, RZ, 0x1f, R6 ;  /* 0x0000001fff007819 */ /* 0x010fe20000011406 */
[----:B------:R-:W-:Y:S04]  /*5ae0*/  IMAD.WIDE.U32 R4, R6, c[0x0][0x208], RZ ;  /* 0x0000820006047a25 */ /* 0x000fe800078e00ff */
[----:B------:R-:W-:Y:S01]  /*5af0*/  IMAD R0, R0, c[0x0][0x208], RZ ;  /* 0x0000820000007a24 */ /* 0x000fe200078e02ff */
[----:B-----5:R-:W-:Y:S03]  /*5b00*/  ISETP.GE.AND P1, PT, R15, c[0x0][0x1d4], PT ;  /* 0x000075000f007a0c */ /* 0x020fe60003f26270 */
[----:B------:R-:W-:Y:S04]  /*5b10*/  IMAD R0, R6, c[0x0][0x20c], R0 ;  /* 0x0000830006007a24 */ /* 0x000fe800078e0200 */
[----:B------:R-:W-:Y:S01]  /*5b20*/  IMAD.IADD R5, R5, 0x1, R0 ;  /* 0x0000000105057824 */ /* 0x000fe200078e0200 */
[----:B--2---:R-:W-:Y:S03]  /*5b30*/  SHF.R.S32.HI R0, RZ, 0x1f, R2 ;  /* 0x0000001fff007819 */ /* 0x004fe60000011402 */
[----:B------:R-:W-:Y:S04]  /*5b40*/  IMAD.WIDE.U32 R4, R2, c[0x0][0x218], R4 ;  /* 0x0000860002047a25 */ /* 0x000fe800078e0004 */
[----:B------:R-:W-:Y:S01]  /*5b50*/  IMAD R0, R0, c[0x0][0x218], RZ ;  /* 0x0000860000007a24 */ /* 0x000fe200078e02ff */
[----:B------:R-:W-:Y:S03]  /*5b60*/  IADD3 R12, P0, R4, UR24, RZ ;  /* 0x00000018040c7c10 */ /* 0x000fe6000ff1e0ff */
[----:B------:R-:W-:Y:S02]  /*5b70*/  IMAD R0, R2, c[0x0][0x21c], R0 ;  /* 0x0000870002007a24 */ /* 0x000fe400078e0200 */
[----:B------:R-:W2:Y:S03]  /*5b80*/  LDL R2, [R1+0x10] ;  /* 0x0000100001027983 */ /* 0x000ea60000100800 */
[----:B------:R-:W-:Y:S02]  /*5b90*/  IADD3.X R4, R5, UR15, R0, P0, !PT ;  /* 0x0000000f05047c10 */ /* 0x000fe400087fe400 */
[C---:B------:R-:W-:Y:S04]  /*5ba0*/  LEA R0, P0, R12.reuse, c[0x0][0x1f8], 0x1 ;  /* 0x00007e000c007a11 */ /* 0x040fe800078008ff */
[----:B------:R-:W-:Y:S01]  /*5bb0*/  LEA.HI.X R12, R12, c[0x0][0x1fc], R4, 0x1, P0 ;  /* 0x00007f000c0c7a11 */ /* 0x000fe200000f0c04 */
[----:B------:R-:W3:Y:S04]  /*5bc0*/  SHFL.IDX PT, R6, R0, RZ, 0x181f ;  /* 0x00181fff00067589 */ /* 0x000ee800000e0000 */
[----:B------:R-:W4:Y:S01]  /*5bd0*/  SHFL.IDX PT, R5, R12, RZ, 0x181f ;  /* 0x00181fff0c057589 */ /* 0x000f2200000e0000 */
[C---:B---3--:R-:W-:Y:S05]  /*5be0*/  IADD3 R14, P0, R6.reuse, R14, RZ ;  /* 0x0000000e060e7210 */ /* 0x048fea0007f1e0ff */
[C---:B----4-:R-:W-:Y:S05]  /*5bf0*/  IMAD.X R15, R5.reuse, 0x1, R157, P0 ;  /* 0x00000001050f7824 */ /* 0x050fea00000e069d */
[----:B------:R-:W-:Y:S01]  /*5c00*/  @!PT LDS RZ, [RZ] ;  /* 0x00000000fffff984 */ /* 0x000fe20000000800 */
[----:B------:R3:W-:Y:S02]  /*5c10*/  LDGSTS.E.BYPASS.LTC128B.128 [R13+0x4080], [R14.64], !P1 ;  /* 0x040800000e0d7fae */ /* 0x0007e4000c901d52 */
[C---:B---3--:R-:W-:Y:S05]  /*5c20*/  IADD3 R14, P0, R6.reuse, R23, RZ ;  /* 0x00000017060e7210 */ /* 0x048fea0007f1e0ff */
[C---:B------:R-:W-:Y:S05]  /*5c30*/  IMAD.X R15, R5.reuse, 0x1, R22, P0 ;  /* 0x00000001050f7824 */ /* 0x040fea00000e0616 */
[----:B------:R3:W-:Y:S02]  /*5c40*/  LDGSTS.E.BYPASS.LTC128B.128 [R13+0x5880], [R14.64], !P6 ;  /* 0x058800000e0d7fae */ /* 0x0007e4000f101d52 */
[----:B---3--:R-:W-:Y:S05]  /*5c50*/  IADD3 R14, P0, R6, R21, RZ ;  /* 0x00000015060e7210 */ /* 0x008fea0007f1e0ff */
[C---:B------:R-:W-:Y:S02]  /*5c60*/  IMAD.X R15, R5.reuse, 0x1, R20, P0 ;  /* 0x00000001050f7824 */ /* 0x040fe400000e0614 */
[----:B------:R-:W3:Y:S04]  /*5c70*/  S2R R20, SR_TID.X ;  /* 0x0000000000147919 */ /* 0x000ee80000002100 */
[----:B------:R4:W-:Y:S01]  /*5c80*/  LDGSTS.E.BYPASS.LTC128B.128 [R13+0x7080], [R14.64], !P5 ;  /* 0x070800000e0d7fae */ /* 0x0009e2000e901d52 */
[----:B---3--:R-:W-:Y:S01]  /*5c90*/  ISETP.GT.AND P1, PT, R20, 0x7f, PT ;  /* 0x0000007f1400780c */ /* 0x008fe20003f24270 */
[C---:B--2---:R-:W-:Y:S01]  /*5ca0*/  IMAD.SHL.U32 R4, R2.reuse, 0x2, RZ ;  /* 0x0000000202047824 */ /* 0x044fe200078e00ff */
[----:B------:R-:W-:Y:S04]  /*5cb0*/  SHF.L.U64.HI R2, R2, 0x1, R7 ;  /* 0x0000000102027819 */ /* 0x000fe80000010207 */
[----:B------:R-:W-:Y:S05]  /*5cc0*/  IADD3 R6, P0, R6, R4, RZ ;  /* 0x0000000406067210 */ /* 0x000fea0007f1e0ff */
[----:B------:R-:W-:Y:S05]  /*5cd0*/  IMAD.X R7, R5, 0x1, R2, P0 ;  /* 0x0000000105077824 */ /* 0x000fea00000e0602 */
[----:B------:R4:W-:Y:S01]  /*5ce0*/  LDGSTS.E.BYPASS.LTC128B.128 [R13+0x8880], [R6.64], !P4 ;  /* 0x08880000060d7fae */ /* 0x0009e2000e101d52 */
[----:B------:R-:W-:-:S05]  /*5cf0*/  @P1 BRA `(.L_x_187) ;  /* 0x000001b000001947 */ /* 0x000fca0003800000 */
[----:B------:R-:W-:-:S05]  /*5d00*/  BRA.DIV ~URZ, `(.L_x_188) ;  /* 0x0000de627f007947 */ /* 0x000fca000b800000 */
[----:B------:R2:W3:Y:S04]  /*5d10*/  SHFL.IDX PT, R5, R12, 0x1, 0x181f ;  /* 0x00381f000c057f89 */ /* 0x0004e800000e0000 */
[----:B------:R2:W4:Y:S02]  /*5d20*/  SHFL.IDX PT, R12, R0, 0x1, 0x181f ;  /* 0x00381f00000c7f89 */ /* 0x00052400000e0000 */
.L_x_238:
[----:B----4-:R-:W4:Y:S04]  /*5d30*/  LDL R7, [R1+0x24] ;  /* 0x0000240001077983 */ /* 0x010f280000100800 */
[----:B------:R-:W5:Y:S04]  /*5d40*/  LDL R6, [R1+0x4c] ;  /* 0x00004c0001067983 */ /* 0x000f680000100800 */
[----:B--2---:R-:W2:Y:S04]  /*5d50*/  LDL R21, [R1+0x48] ;  /* 0x0000480001157983 */ /* 0x004ea80000100800 */
[----:B---3--:R-:W3:Y:S04]  /*5d60*/  LDL R0, [R1+0x1c] ;  /* 0x00001c0001007983 */ /* 0x008ee80000100800 */
[----:B------:R-:W3:Y:S04]  /*5d70*/  LDL R20, [R1+0x54] ;  /* 0x0000540001147983 */ /* 0x000ee80000100800 */
[----:B------:R-:W3:Y:S04]  /*5d80*/  LDL R15, [R1+0x50] ;  /* 0x00005000010f7983 */ /* 0x000ee80000100800 */
[----:B------:R-:W3:Y:S04]  /*5d90*/  LDL R14, [R1+0x5c] ;  /* 0x00005c00010e7983 */ /* 0x000ee80000100800 */
[----:B------:R-:W3:Y:S01]  /*5da0*/  LDL R13, [R1+0x58] ;  /* 0x00005800010d7983 */ /* 0x000ee20000100800 */
[----:B----4-:R-:W-:Y:S02]  /*5db0*/  ISETP.GE.AND P1, PT, R7, c[0x0][0x1d4], PT ;  /* 0x0000750007007a0c */ /* 0x010fe40003f26270 */
[C---:B-----5:R-:W-:Y:S05]  /*5dc0*/  IADD3 R6, P0, R12.reuse, R6, RZ ;  /* 0x000000060c067210 */ /* 0x060fea0007f1e0ff */
[C---:B--2---:R-:W-:Y:S06]  /*5dd0*/  IMAD.X R7, R5.reuse, 0x1, R21, P0 ;  /* 0x0000000105077824 */ /* 0x044fec00000e0615 */
[----:B------:R-:W-:Y:S01]  /*5de0*/  @!PT LDS RZ, [RZ] ;  /* 0x00000000fffff984 */ /* 0x000fe20000000800 */
[----:B------:R-:W-:Y:S01]  /*5df0*/  @!PT LDS RZ, [RZ] ;  /* 0x00000000fffff984 */ /* 0x000fe20000000800 */
[----:B------:R-:W-:Y:S01]  /*5e00*/  @!PT LDS RZ, [RZ] ;  /* 0x00000000fffff984 */ /* 0x000fe20000000800 */
[----:B---3--:R2:W-:Y:S02]  /*5e10*/  LDGSTS.E.BYPASS.LTC128B.128 [R0+0x5080], [R6.64], !P1 ;  /* 0x0508000006007fae */ /* 0x0085e4000c901d52 */
[C---:B--2---:R-:W-:Y:S05]  /*5e20*/  IADD3 R6, P0, R12.reuse, R20, RZ ;  /* 0x000000140c067210 */ /* 0x044fea0007f1e0ff */
[C---:B------:R-:W-:Y:S01]  /*5e30*/  IMAD.X R7, R5.reuse, 0x1, R15, P0 ;  /* 0x0000000105077824 */ /* 0x040fe200000e060f */
[C---:B------:R-:W-:Y:S04]  /*5e40*/  IADD3 R4, P0, R12.reuse, R4, RZ ;  /* 0x000000040c047210 */ /* 0x040fe80007f1e0ff */
[----:B------:R2:W-:Y:S02]  /*5e50*/  LDGSTS.E.BYPASS.LTC128B.128 [R0+0x6880], [R6.64], !P6 ;  /* 0x0688000006007fae */ /* 0x0005e4000f101d52 */
[----:B--2---:R-:W-:Y:S05]  /*5e60*/  IADD3 R6, P1, R12, R14, RZ ;  /* 0x0000000e0c067210 */ /* 0x004fea0007f3e0ff */
[C---:B------:R-:W-:Y:S02]  /*5e70*/  IMAD.X R7, R5.reuse, 0x1, R13, P1 ;  /* 0x0000000105077824 */ /* 0x040fe400008e060d */
[----:B------:R-:W-:Y:S03]  /*5e80*/  IMAD.X R5, R5, 0x1, R2, P0 ;  /* 0x0000000105057824 */ /* 0x000fe600000e0602 */
[----:B------:R2:W-:Y:S04]  /*5e90*/  LDGSTS.E.BYPASS.LTC128B.128 [R0+0x8080], [R6.64], !P5 ;  /* 0x0808000006007fae */ /* 0x0005e8000e901d52 */
[----:B------:R2:W-:Y:S02]  /*5ea0*/  LDGSTS.E.BYPASS.LTC128B.128 [R0+0x9880], [R4.64], !P4 ;  /* 0x0988000004007fae */ /* 0x0005e4000e101d52 */
.L_x_187:
[----:B------:R-:W-:Y:S05]  /*5eb0*/  BSYNC B0 ;  /* 0x0000000000007941 */ /* 0x000fea0003800000 */
.L_x_186:
[----:B--2-4-:R-:W2:Y:S04]  /*5ec0*/  LDL R0, [R1+0x4] ;  /* 0x0000040001007983 */ /* 0x014ea80000100800 */
[----:B------:R-:W0:Y:S01]  /*5ed0*/  LDGDEPBAR ;  /* 0x00000000000079af */ /* 0x000e220000000000 */
[----:B------:R-:W-:Y:S01]  /*5ee0*/  WARPSYNC 0xffffffff ;  /* 0xffffffff00007948 */ /* 0x000fe20003800000 */
[C---:B-1----:R-:W-:Y:S01]  /*5ef0*/  HMMA.16816.F32.BF16 R4, R160.reuse, R8, RZ ;  /* 0x00000008a004723c */ /* 0x042fe200000418ff */
[----:B------:R-:W-:Y:S06]  /*5f00*/  UISETP.GT.AND UP0, UPT, UR5, UR7, UPT ;  /* 0x000000070500728c */ /* 0x000fec000bf04270 */
[----:B------:R-:W-:Y:S01]  /*5f10*/  PLOP3.LUT P0, PT, PT, PT, UP0, 0x40, 0x0 ;  /* 0x000000000000781c */ /* 0x000fe20003f0e808 */
[C---:B------:R-:W-:Y:S08]  /*5f20*/  HMMA.16816.F32.BF16 R8, R160.reuse, R10, RZ ;  /* 0x0000000aa008723c */ /* 0x040ff000000418ff */
[C---:B------:R-:W-:Y:S08]  /*5f30*/  HMMA.16816.F32.BF16 R12, R160.reuse, R16, RZ ;  /* 0x00000010a00c723c */ /* 0x040ff000000418ff */
[C---:B------:R-:W-:Y:S08]  /*5f40*/  HMMA.16816.F32.BF16 R16, R160.reuse, R18, RZ ;  /* 0x00000012a010723c */ /* 0x040ff000000418ff */
[C---:B------:R-:W-:Y:S08]  /*5f50*/  HMMA.16816.F32.BF16 R20, R160.reuse, R24, RZ ;  /* 0x00000018a014723c */ /* 0x040ff000000418ff */
[----:B------:R-:W-:Y:S08]  /*5f60*/  HMMA.16816.F32.BF16 R24, R160, R26, RZ ;  /* 0x0000001aa018723c */ /* 0x000ff000000418ff */
[C---:B---3--:R-:W-:Y:S08]  /*5f70*/  HMMA.16816.F32.BF16 R4, R164.reuse, R168, R4 ;  /* 0x000000a8a404723c */ /* 0x048ff00000041804 */
[C---:B------:R-:W-:Y:S01]  /*5f80*/  HMMA.16816.F32.BF16 R8, R164.reuse, R170, R8 ;  /* 0x000000aaa408723c */ /* 0x040fe20000041808 */
[----:B------:R-:W1:Y:S07]  /*5f90*/  LDSM.16.M88.4 R168, [R251+0x14080] ;  /* 0x01408000fba8783b */ /* 0x000e6e0000000200 */
[C---:B------:R-:W-:Y:S08]  /*5fa0*/  HMMA.16816.F32.BF16 R12, R164.reuse, R172, R12 ;  /* 0x000000aca40c723c */ /* 0x040ff0000004180c */
[C---:B------:R-:W-:Y:S01]  /*5fb0*/  HMMA.16816.F32.BF16 R16, R164.reuse, R174, R16 ;  /* 0x000000aea410723c */ /* 0x040fe20000041810 */
[----:B------:R-:W3:Y:S07]  /*5fc0*/  LDSM.16.M88.4 R172, [R251+0x14880] ;  /* 0x01488000fbac783b */ /* 0x000eee0000000200 */
[C---:B------:R-:W-:Y:S08]  /*5fd0*/  HMMA.16816.F32.BF16 R20, R164.reuse, R176, R20 ;  /* 0x000000b0a414723c */ /* 0x040ff00000041814 */
[----:B------:R-:W-:Y:S08]  /*5fe0*/  HMMA.16816.F32.BF16 R24, R164, R178, R24 ;  /* 0x000000b2a418723c */ /* 0x000ff00000041818 */
[C---:B-1----:R-:W-:Y:S08]  /*5ff0*/  HMMA.16816.F32.BF16 R4, R180.reuse, R168, R4 ;  /* 0x000000a8b404723c */ /* 0x042ff00000041804 */
[C---:B------:R-:W-:Y:S01]  /*6000*/  HMMA.16816.F32.BF16 R8, R180.reuse, R170, R8 ;  /* 0x000000aab408723c */ /* 0x040fe20000041808 */
[----:B------:R-:W1:Y:S07]  /*6010*/  LDSM.16.M88.4 R168, [R251+0x15080] ;  /* 0x01508000fba8783b */ /* 0x000e6e0000000200 */
[C---:B---3--:R-:W-:Y:S08]  /*6020*/  HMMA.16816.F32.BF16 R12, R180.reuse, R172, R12 ;  /* 0x000000acb40c723c */ /* 0x048ff0000004180c */
[C---:B------:R-:W-:Y:S01]  /*6030*/  HMMA.16816.F32.BF16 R16, R180.reuse, R174, R16 ;  /* 0x000000aeb410723c */ /* 0x040fe20000041810 */
[----:B------:R-:W3:Y:S07]  /*6040*/  LDSM.16.M88.4 R172, [R245] ;  /* 0x00000000f5ac783b */ /* 0x000eee0000000200 */
[C---:B-1----:R-:W-:Y:S08]  /*6050*/  HMMA.16816.F32.BF16 R20, R180.reuse, R168, R20 ;  /* 0x000000a8b414723c */ /* 0x042ff00000041814 */
[----:B------:R-:W-:Y:S01]  /*6060*/  HMMA.16816.F32.BF16 R24, R180, R170, R24 ;  /* 0x000000aab418723c */ /* 0x000fe20000041818 */
[----:B------:R-:W1:Y:S07]  /*6070*/  LDSM.16.M88.4 R168, [R245+0x800] ;  /* 0x00080000f5a8783b */ /* 0x000e6e0000000200 */
[C---:B---3--:R-:W-:Y:S08]  /*6080*/  HMMA.16816.F32.BF16 R4, R184.reuse, R172, R4 ;  /* 0x000000acb804723c */ /* 0x048ff00000041804 */
[C---:B------:R-:W-:Y:S01]  /*6090*/  HMMA.16816.F32.BF16 R8, R184.reuse, R174, R8 ;  /* 0x000000aeb808723c */ /* 0x040fe20000041808 */
[----:B------:R-:W3:Y:S07]  /*60a0*/  LDSM.16.M88.4 R172, [R245+0x1000] ;  /* 0x00100000f5ac783b */ /* 0x000eee0000000200 */
[C---:B-1----:R-:W-:Y:S08]  /*60b0*/  HMMA.16816.F32.BF16 R12, R184.reuse, R168, R12 ;  /* 0x000000a8b80c723c */ /* 0x042ff0000004180c */
[C---:B------:R-:W-:Y:S08]  /*60c0*/  HMMA.16816.F32.BF16 R16, R184.reuse, R170, R16 ;  /* 0x000000aab810723c */ /* 0x040ff00000041810 */
[C---:B---3--:R-:W-:Y:S08]  /*60d0*/  HMMA.16816.F32.BF16 R20, R184.reuse, R172, R20 ;  /* 0x000000acb814723c */ /* 0x048ff00000041814 */
[----:B------:R-:W-:Y:S01]  /*60e0*/  HMMA.16816.F32.BF16 R24, R184, R174, R24 ;  /* 0x000000aeb818723c */ /* 0x000fe20000041818 */
[----:B--2---:R-:W1:Y:S08]  /*60f0*/  LDSM.16.M88.4 R168, [R0+0x15880] ;  /* 0x0158800000a8783b */ /* 0x004e700000000200 */
[----:B------:R-:W2:Y:S01]  /*6100*/  LDSM.16.M88.4 R172, [R0+0x16080] ;  /* 0x0160800000ac783b */ /* 0x000ea20000000200 */
[C---:B-1----:R-:W-:Y:S08]  /*6110*/  HMMA.16816.F32.BF16 R4, R188.reuse, R168, R4 ;  /* 0x000000a8bc04723c */ /* 0x042ff00000041804 */
[C---:B------:R-:W-:Y:S01]  /*6120*/  HMMA.16816.F32.BF16 R8, R188.reuse, R170, R8 ;  /* 0x000000aabc08723c */ /* 0x040fe20000041808 */
[----:B------:R-:W1:Y:S07]  /*6130*/  LDSM.16.M88.4 R168, [R0+0x16880] ;  /* 0x0168800000a8783b */ /* 0x000e6e0000000200 */
[C---:B--2---:R-:W-:Y:S08]  /*6140*/  HMMA.16816.F32.BF16 R12, R188.reuse, R172, R12 ;  /* 0x000000acbc0c723c */ /* 0x044ff0000004180c */
[C---:B------:R-:W-:Y:S01]  /*6150*/  HMMA.16816.F32.BF16 R16, R188.reuse, R174, R16 ;  /* 0x000000aebc10723c */ /* 0x040fe20000041810 */
[----:B------:R-:W2:Y:S07]  /*6160*/  LDSM.16.M88.4 R172, [R244] ;  /* 0x00000000f4ac783b */ /* 0x000eae0000000200 */
[C---:B-1----:R-:W-:Y:S08]  /*6170*/  HMMA.16816.F32.BF16 R20, R188.reuse, R168, R20 ;  /* 0x000000a8bc14723c */ /* 0x042ff00000041814 */
[----:B------:R-:W-:Y:S01]  /*6180*/  HMMA.16816.F32.BF16 R24, R188, R170, R24 ;  /* 0x000000aabc18723c */ /* 0x000fe20000041818 */
[----:B------:R-:W1:Y:S07]  /*6190*/  LDSM.16.M88.4 R168, [R243] ;  /* 0x00000000f3a8783b */ /* 0x000e6e0000000200 */
[C---:B--2---:R-:W-:Y:S08]  /*61a0*/  HMMA.16816.F32.BF16 R4, R192.reuse, R172, R4 ;  /* 0x000000acc004723c */ /* 0x044ff00000041804 */
[C---:B------:R-:W-:Y:S01]  /*61b0*/  HMMA.16816.F32.BF16 R8, R192.reuse, R174, R8 ;  /* 0x000000aec008723c */ /* 0x040fe20000041808 */
[----:B------:R-:W2:Y:S07]  /*61c0*/  LDSM.16.M88.4 R172, [R242] ;  /* 0x00000000f2ac783b */ /* 0x000eae0000000200 */
[C---:B-1----:R-:W-:Y:S08]  /*61d0*/  HMMA.16816.F32.BF16 R12, R192.reuse, R168, R12 ;  /* 0x000000a8c00c723c */ /* 0x042ff0000004180c */
[C---:B------:R-:W-:Y:S01]  /*61e0*/  HMMA.16816.F32.BF16 R16, R192.reuse, R170, R16 ;  /* 0x000000aac010723c */ /* 0x040fe20000041810 */
[----:B------:R-:W1:Y:S07]  /*61f0*/  LDSM.16.M88.4 R168, [R251+0x15880] ;  /* 0x01588000fba8783b */ /* 0x000e6e0000000200 */
[C---:B--2---:R-:W-:Y:S08]  /*6200*/  HMMA.16816.F32.BF16 R20, R192.reuse, R172, R20 ;  /* 0x000000acc014723c */ /* 0x044ff00000041814 */
[----:B------:R-:W-:Y:S01]  /*6210*/  HMMA.16816.F32.BF16 R24, R192, R174, R24 ;  /* 0x000000aec018723c */ /* 0x000fe20000041818 */
[----:B------:R-:W2:Y:S07]  /*6220*/  LDSM.16.M88.4 R172, [R251+0x16080] ;  /* 0x01608000fbac783b */ /* 0x000eae0000000200 */
[C---:B-1----:R-:W-:Y:S08]  /*6230*/  HMMA.16816.F32.BF16 R4, R196.reuse, R168, R4 ;  /* 0x000000a8c404723c */ /* 0x042ff00000041804 */
[C---:B------:R-:W-:Y:S01]  /*6240*/  HMMA.16816.F32.BF16 R8, R196.reuse, R170, R8 ;  /* 0x000000aac408723c */ /* 0x040fe20000041808 */
[----:B------:R-:W1:Y:S07]  /*6250*/  LDSM.16.M88.4 R168, [R251+0x16880] ;  /* 0x01688000fba8783b */ /* 0x000e6e0000000200 */
[C---:B--2---:R-:W-:Y:S08]  /*6260*/  HMMA.16816.F32.BF16 R12, R196.reuse, R172, R12 ;  /* 0x000000acc40c723c */ /* 0x044ff0000004180c */
[C---:B------:R-:W-:Y:S01]  /*6270*/  HMMA.16816.F32.BF16 R16, R196.reuse, R174, R16 ;  /* 0x000000aec410723c */ /* 0x040fe20000041810 */
[----:B------:R-:W2:Y:S07]  /*6280*/  LDSM.16.M88.4 R172, [R245+0x1800] ;  /* 0x00180000f5ac783b */ /* 0x000eae0000000200 */
[C---:B-1----:R-:W-:Y:S08]  /*6290*/  HMMA.16816.F32.BF16 R20, R196.reuse, R168, R20 ;  /* 0x000000a8c414723c */ /* 0x042ff00000041814 */
[----:B------:R-:W-:Y:S01]  /*62a0*/  HMMA.16816.F32.BF16 R24, R196, R170, R24 ;  /* 0x000000aac418723c */ /* 0x000fe20000041818 */
[----:B------:R-:W1:Y:S07]  /*62b0*/  LDSM.16.M88.4 R168, [R245+0x2000] ;  /* 0x00200000f5a8783b */ /* 0x000e6e0000000200 */
[C---:B--2---:R-:W-:Y:S08]  /*62c0*/  HMMA.16816.F32.BF16 R4, R200.reuse, R172, R4 ;  /* 0x000000acc804723c */ /* 0x044ff00000041804 */
[C---:B------:R-:W-:Y:S01]  /*62d0*/  HMMA.16816.F32.BF16 R8, R200.reuse, R174, R8 ;  /* 0x000000aec808723c */ /* 0x040fe20000041808 */
[----:B------:R-:W2:Y:S07]  /*62e0*/  LDSM.16.M88.4 R172, [R245+0x2800] ;  /* 0x00280000f5ac783b */ /* 0x000eae0000000200 */
        /* <DEDUP_REMOVED lines=70> */
[C---:B------:R-:W-:Y:S11]  /*6750*/  HMMA.16816.F32.BF16 R8, R232.reuse, R174, R8 ;  /* 0x000000aee808723c */ /* 0x040ff60000041808 */
[----:B------:R-:W-:Y:S05]  /*6760*/  @!UPT UIADD3 URZ, URZ, URZ, URZ ;  /* 0x0000003f3f3ff290 */ /* 0x000fea000fffe03f */
[----:B------:R-:W-:Y:S02]  /*6770*/  FMUL.FTZ R6, R6, c[0x0][0x320] ;  /* 0x0000c80006067a20 */ /* 0x000fe40000410000 */
[----:B------:R-:W-:Y:S02]  /*6780*/  FMUL.FTZ R7, R7, c[0x0][0x320] ;  /* 0x0000c80007077a20 */ /* 0x000fe40000410000 */
[----:B------:R-:W2:Y:S01]  /*6790*/  MUFU.TANH R158, R6 ;  /* 0x00000006009e7308 */ /* 0x000ea20000002400 */
[----:B------:R-:W-:Y:S02]  /*67a0*/  FMUL.FTZ R0, R4, c[0x0][0x320] ;  /* 0x0000c80004007a20 */ /* 0x000fe40000410000 */
[----:B------:R-:W-:Y:S02]  /*67b0*/  FMUL.FTZ R2, R5, c[0x0][0x320] ;  /* 0x0000c80005027a20 */ /* 0x000fe40000410000 */
[----:B------:R-:W-:Y:S01]  /*67c0*/  FMUL.FTZ R9, R9, c[0x0][0x320] ;  /* 0x0000c80009097a20 */ /* 0x000fe20000410000 */
[C---:B-1----:R-:W-:Y:S03]  /*67d0*/  HMMA.16816.F32.BF16 R12, R232.reuse, R168, R12 ;  /* 0x000000a8e80c723c */ /* 0x042fe6000004180c */
[----:B------:R-:W-:Y:S01]  /*67e0*/  FMUL.FTZ R11, R11, c[0x0][0x320] ;  /* 0x0000c8000b0b7a20 */ /* 0x000fe20000410000 */
[----:B------:R1:W3:Y:S01]  /*67f0*/  MUFU.TANH R157, R7 ;  /* 0x00000007009d7308 */ /* 0x0002e20000002400 */
[----:B------:R-:W-:Y:S02]  /*6800*/  FMUL.FTZ R8, R8, c[0x0][0x320] ;  /* 0x0000c80008087a20 */ /* 0x000fe40000410000 */
[----:B------:R-:W-:Y:S01]  /*6810*/  FMUL.FTZ R10, R10, c[0x0][0x320] ;  /* 0x0000c8000a0a7a20 */ /* 0x000fe20000410000 */
[C---:B------:R-:W-:Y:S06]  /*6820*/  HMMA.16816.F32.BF16 R16, R232.reuse, R170, R16 ;  /* 0x000000aae810723c */ /* 0x040fec0000041810 */
[----:B------:R4:W2:Y:S10]  /*6830*/  MUFU.TANH R159, R9 ;  /* 0x00000009009f7308 */ /* 0x0008b40000002400 */
[----:B------:R5:W2:Y:S01]  /*6840*/  MUFU.TANH R169, R11 ;  /* 0x0000000b00a97308 */ /* 0x000aa20000002400 */
[----:B------:R-:W-:Y:S01]  /*6850*/  FMUL.FTZ R13, R13, c[0x0][0x320] ;  /* 0x0000c8000d0d7a20 */ /* 0x000fe20000410000 */
[----:B-1----:R-:W1:Y:S01]  /*6860*/  LDSM.16.M88.4 R4, [R245+0x5800] ;  /* 0x00580000f504783b */ /* 0x002e620000000200 */
[----:B------:R-:W-:Y:S05]  /*6870*/  DEPBAR.LE SB0, 0x0 ;  /* 0x000080000000791a */ /* 0x000fea0000000000 */
[----:B------:R-:W-:Y:S02]  /*6880*/  FMUL.FTZ R18, R18, c[0x0][0x320] ;  /* 0x0000c80012127a20 */ /* 0x000fe40000410000 */
[----:B------:R-:W1:Y:S01]  /*6890*/  MUFU.TANH R0, R0 ;  /* 0x0000000000007308 */ /* 0x000e620000002400 */
[----:B------:R-:W-:Y:S01]  /*68a0*/  FMUL.FTZ R19, R19, c[0x0][0x320] ;  /* 0x0000c80013137a20 */ /* 0x000fe20000410000 */
[----:B------:R-:W-:Y:S01]  /*68b0*/  BAR.SYNC.DEFER_BLOCKING 0x0 ;  /* 0x0000000000007b1d */ /* 0x000fe20000010000 */
[----:B----4-:R-:W-:Y:S02]  /*68c0*/  FMUL.FTZ R9, R15, c[0x0][0x320] ;  /* 0x0000c8000f097a20 */ /* 0x010fe40000410000 */
[----:B------:R-:W-:Y:S05]  /*68d0*/  FMUL.FTZ R15, R17, c[0x0][0x320] ;  /* 0x0000c800110f7a20 */ /* 0x000fea0000410000 */
[----:B------:R-:W4:Y:S01]  /*68e0*/  MUFU.TANH R2, R2 ;  /* 0x0000000200027308 */ /* 0x000f220000002400 */
[----:B-----5:R-:W-:Y:S02]  /*68f0*/  FMUL.FTZ R11, R12, c[0x0][0x320] ;  /* 0x0000c8000c0b7a20 */ /* 0x020fe40000410000 */
[----:B------:R-:W-:Y:S02]  /*6900*/  FMUL.FTZ R12, R14, c[0x0][0x320] ;  /* 0x0000c8000e0c7a20 */ /* 0x000fe40000410000 */
[----:B------:R-:W-:Y:S05]  /*6910*/  FMUL.FTZ R14, R16, c[0x0][0x320] ;  /* 0x0000c800100e7a20 */ /* 0x000fea0000410000 */
[----:B------:R-:W2:Y:S10]  /*6920*/  MUFU.TANH R8, R8 ;  /* 0x0000000800087308 */ /* 0x000eb40000002400 */
[----:B------:R-:W2:Y:S01]  /*6930*/  MUFU.TANH R10, R10 ;  /* 0x0000000a000a7308 */ /* 0x000ea20000002400 */
[C---:B-1----:R-:W-:Y:S09]  /*6940*/  HMMA.16816.F32.BF16 R20, R232.reuse, R4, R20 ;  /* 0x00000004e814723c */ /* 0x042ff20000041814 */
[----:B------:R-:W1:Y:S01]  /*6950*/  MUFU.TANH R11, R11 ;  /* 0x0000000b000b7308 */ /* 0x000e620000002400 */
[----:B------:R-:W-:Y:S09]  /*6960*/  HMMA.16816.F32.BF16 R24, R232, R6, R24 ;  /* 0x00000006e818723c */ /* 0x000ff20000041818 */
[----:B------:R-:W1:Y:S05]  /*6970*/  MUFU.TANH R13, R13 ;  /* 0x0000000d000d7308 */ /* 0x000e6a0000002400 */
[----:B------:R-:W-:Y:S05]  /*6980*/  FMUL.FTZ R5, R22, c[0x0][0x320] ;  /* 0x0000c80016057a20 */ /* 0x000fea0000410000 */
[----:B------:R-:W1:Y:S01]  /*6990*/  MUFU.TANH R12, R12 ;  /* 0x0000000c000c7308 */ /* 0x000e620000002400 */
[----:B------:R-:W-:Y:S02]  /*69a0*/  FMUL.FTZ R4, R23, c[0x0][0x320] ;  /* 0x0000c80017047a20 */ /* 0x000fe40000410000 */
[----:B------:R-:W-:Y:S02]  /*69b0*/  FMUL.FTZ R20, R20, c[0x0][0x320] ;  /* 0x0000c80014147a20 */ /* 0x000fe40000410000 */
[----:B------:R-:W-:Y:S02]  /*69c0*/  FMUL.FTZ R21, R21, c[0x0][0x320] ;  /* 0x0000c80015157a20 */ /* 0x000fe40000410000 */
[----:B------:R-:W-:Y:S02]  /*69d0*/  FMUL.FTZ R17, R25, c[0x0][0x320] ;  /* 0x0000c80019117a20 */ /* 0x000fe40000410000 */
[----:B------:R-:W-:Y:S01]  /*69e0*/  FMUL.FTZ R7, R26, c[0x0][0x320] ;  /* 0x0000c8001a077a20 */ /* 0x000fe20000410000 */
[----:B------:R-:W1:Y:S01]  /*69f0*/  MUFU.TANH R9, R9 ;  /* 0x0000000900097308 */ /* 0x000e620000002400 */
[----:B------:R-:W-:Y:S02]  /*6a00*/  FMUL.FTZ R6, R27, c[0x0][0x320] ;  /* 0x0000c8001b067a20 */ /* 0x000fe40000410000 */
[----:B------:R-:W-:Y:S07]  /*6a10*/  FMUL.FTZ R24, R24, c[0x0][0x320] ;  /* 0x0000c80018187a20 */ /* 0x000fee0000410000 */
[----:B------:R-:W1:Y:S10]  /*6a20*/  MUFU.TANH R14, R14 ;  /* 0x0000000e000e7308 */ /* 0x000e740000002400 */
[----:B------:R-:W1:Y:S10]  /*6a30*/  MUFU.TANH R15, R15 ;  /* 0x0000000f000f7308 */ /* 0x000e740000002400 */
[----:B------:R1:W1:Y:S10]  /*6a40*/  MUFU.TANH R178, R18 ;  /* 0x0000001200b27308 */ /* 0x0002740000002400 */
[----:B------:R1:W1:Y:S10]  /*6a50*/  MUFU.TANH R176, R19 ;  /* 0x0000001300b07308 */ /* 0x0002740000002400 */
[----:B------:R1:W1:Y:S10]  /*6a60*/  MUFU.TANH R175, R20 ;  /* 0x0000001400af7308 */ /* 0x0002740000002400 */
[----:B------:R1:W1:Y:S10]  /*6a70*/  MUFU.TANH R174, R21 ;  /* 0x0000001500ae7308 */ /* 0x0002740000002400 */
[----:B------:R-:W1:Y:S10]  /*6a80*/  MUFU.TANH R5, R5 ;  /* 0x0000000500057308 */ /* 0x000e740000002400 */
[----:B------:R-:W1:Y:S10]  /*6a90*/  MUFU.TANH R4, R4 ;  /* 0x0000000400047308 */ /* 0x000e740000002400 */
[----:B------:R1:W1:Y:S10]  /*6aa0*/  MUFU.TANH R173, R24 ;  /* 0x0000001800ad7308 */ /* 0x0002740000002400 */
[----:B------:R-:W1:Y:S10]  /*6ab0*/  MUFU.TANH R17, R17 ;  /* 0x0000001100117308 */ /* 0x000e740000002400 */
[----:B------:R-:W1:Y:S10]  /*6ac0*/  MUFU.TANH R7, R7 ;  /* 0x0000000700077308 */ /* 0x000e740000002400 */
[----:B------:R-:W1:Y:S01]  /*6ad0*/  MUFU.TANH R6, R6 ;  /* 0x0000000600067308 */ /* 0x000e620000002400 */
[----:B------:R-:W-:-:S05]  /*6ae0*/  @P0 BRA `(.L_x_189) ;  /* 0x0000050000000947 */ /* 0x000fca0003800000 */
[----:B--234-:R-:W2:Y:S01]  /*6af0*/  LDL R177, [R1+0x20] ;  /* 0x0000200001b17983 */ /* 0x01cea20000100800 */
[----:B------:R-:W-:Y:S01]  /*6b00*/  IMAD.MOV.U32 R179, RZ, RZ, c[0x0][0x2b8] ;  /* 0x0000ae00ffb37624 */ /* 0x000fe200078e00ff */
[----:B------:R-:W-:Y:S01]  /*6b10*/  UIMAD UR23, UR5, 0x30, UR12 ;  /* 0x00000030051778a4 */ /* 0x000fe2000f8e020c */
[----:B------:R-:W-:Y:S01]  /*6b20*/  IMAD.MOV.U32 R23, RZ, RZ, RZ ;  /* 0x000000ffff177224 */ /* 0x000fe200078e00ff */
[----:B------:R-:W3:Y:S02]  /*6b30*/  LDL R22, [R1+0x24] ;  /* 0x0000240001167983 */ /* 0x000ee40000100800 */
[----:B------:R-:W-:Y:S02]  /*6b40*/  ISETP.NE.AND P1, PT, R179, 0x1, PT ;  /* 0x00000001b300780c */ /* 0x000fe40003f25270 */
[----:B-1----:R-:W4:Y:S01]  /*6b50*/  LDL R24, [R1+0x4c] ;  /* 0x00004c0001187983 */ /* 0x002f220000100800 */
[----:B------:R-:W-:Y:S03]  /*6b60*/  IMAD.U32 R16, RZ, RZ, UR23 ;  /* 0x00000017ff107e24 */ /* 0x000fe6000f8e00ff */
[----:B------:R-:W5:Y:S04]  /*6b70*/  LDL R170, [R1+0x48] ;  /* 0x0000480001aa7983 */ /* 0x000f680000100800 */
[----:B------:R-:W4:Y:S04]  /*6b80*/  LDL R171, [R1+0x54] ;  /* 0x0000540001ab7983 */ /* 0x000f280000100800 */
[----:B------:R-:W4:Y:S04]  /*6b90*/  LDL R168, [R1+0x50] ;  /* 0x0000500001a87983 */ /* 0x000f280000100800 */
[----:B------:R-:W4:Y:S04]  /*6ba0*/  LDL R172, [R1+0x5c] ;  /* 0x00005c0001ac7983 */ /* 0x000f280000100800 */
[----:B------:R-:W4:Y:S01]  /*6bb0*/  LDL R179, [R1+0x58] ;  /* 0x0000580001b37983 */ /* 0x000f220000100800 */
[----:B--2---:R-:W-:Y:S03]  /*6bc0*/  IADD3 R16, R16, -0x30, R177 ;  /* 0xffffffd010107810 */ /* 0x004fe60007ffe0b1 */
[----:B------:R-:W2:Y:S01]  /*6bd0*/  LDL R177, [R1+0x1c] ;  /* 0x00001c0001b17983 */ /* 0x000ea20000100800 */
[----:B---3--:R-:W-:Y:S01]  /*6be0*/  ISETP.GE.AND P2, PT, R22, c[0x0][0x1d4], PT ;  /* 0x0000750016007a0c */ /* 0x008fe20003f46270 */
        /* <DEDUP_REMOVED lines=9> */
[----:B------:R1:W-:Y:S01]  /*6c80*/  STL [R1+0xc], R25 ;  /* 0x00000c1901007387 */ /* 0x0003e20000100800 */
[----:B------:R-:W-:Y:S03]  /*6c90*/  SHF.R.S32.HI R16, RZ, 0x1f, R25 ;  /* 0x0000001fff107819 */ /* 0x000fe60000011419 */
[----:B------:R3:W2:Y:S02]  /*6ca0*/  @!P3 LDG.E R23, [R20.64] ;  /* 0x000000121417b981 */ /* 0x0006a4000c1e1900 */
[----:B------:R-:W-:Y:S04]  /*6cb0*/  IMAD R16, R16, c[0x0][0x1e0], RZ ;  /* 0x0000780010107a24 */ /* 0x000fe800078e02ff */
[C---:B------:R-:W-:Y:S02]  /*6cc0*/  IMAD R16, R25.reuse, c[0x0][0x1e4], R16 ;  /* 0x0000790019107a24 */ /* 0x040fe400078e0210 */
[----:B---3--:R-:W-:Y:S02]  /*6cd0*/  IMAD.WIDE.U32 R20, R25, c[0x0][0x1e0], RZ ;  /* 0x0000780019147a25 */ /* 0x008fe400078e00ff */
[----:B-1----:R-:W1:Y:S02]  /*6ce0*/  S2R R25, SR_TID.X ;  /* 0x0000000000197919 */ /* 0x002e640000002100 */
[----:B------:R-:W-:Y:S02]  /*6cf0*/  IMAD.IADD R21, R21, 0x1, R16 ;  /* 0x0000000115157824 */ /* 0x000fe400078e0210 */
[----:B--2---:R1:W-:Y:S01]  /*6d00*/  STL [R1+0x8], R23 ;  /* 0x0000081701007387 */ /* 0x0043e20000100800 */
[----:B------:R-:W-:Y:S01]  /*6d10*/  SHF.R.S32.HI R16, RZ, 0x1f, R23 ;  /* 0x0000001fff107819 */ /* 0x000fe20000011417 */
[C---:B------:R-:W-:Y:S02]  /*6d20*/  IMAD.WIDE.U32 R20, R23.reuse, c[0x0][0x1f0], R20 ;  /* 0x00007c0017147a25 */ /* 0x040fe400078e0014 */
[----:B------:R-:W2:Y:S02]  /*6d30*/  LDL R26, [R1+0x10] ;  /* 0x00001000011a7983 */ /* 0x000ea40000100800 */
[----:B------:R-:W-:Y:S01]  /*6d40*/  IMAD R16, R16, c[0x0][0x1f0], RZ ;  /* 0x00007c0010107a24 */ /* 0x000fe200078e02ff */
[----:B------:R-:W-:Y:S01]  /*6d50*/  IADD3 R19, P0, R20, UR20, RZ ;  /* 0x0000001414137c10 */ /* 0x000fe2000ff1e0ff */
[----:B------:R-:W3:Y:S02]  /*6d60*/  LDL R27, [R1+0x28] ;  /* 0x00002800011b7983 */ /* 0x000ee40000100800 */
[----:B------:R-:W-:Y:S05]  /*6d70*/  IMAD R16, R23, c[0x0][0x1f4], R16 ;  /* 0x00007d0017107a24 */ /* 0x000fea00078e0210 */
[----:B------:R-:W-:Y:S02]  /*6d80*/  IADD3.X R16, R21, UR8, R16, P0, !PT ;  /* 0x0000000815107c10 */ /* 0x000fe400087fe410 */
[C---:B------:R-:W-:Y:S04]  /*6d90*/  LEA R18, P0, R19.reuse, c[0x0][0x1c8], 0x1 ;  /* 0x0000720013127a11 */ /* 0x040fe800078008ff */
[----:B------:R-:W-:Y:S01]  /*6da0*/  LEA.HI.X R16, R19, c[0x0][0x1cc], R16, 0x1, P0 ;  /* 0x0000730013107a11 */ /* 0x000fe200000f0c10 */
[----:B------:R-:W4:Y:S01]  /*6db0*/  SHFL.IDX PT, R20, R18, RZ, 0x181f ;  /* 0x00181fff12147589 */ /* 0x000f2200000e0000 */
[----:B-1----:R-:W-:Y:S03]  /*6dc0*/  SHF.R.S32.HI R23, RZ, 0x1f, R25 ;  /* 0x0000001fff177819 */ /* 0x002fe60000011419 */
[----:B------:R-:W5:Y:S01]  /*6dd0*/  SHFL.IDX PT, R21, R16, RZ, 0x181f ;  /* 0x00181fff10157589 */ /* 0x000f6200000e0000 */
[----:B------:R-:W-:Y:S03]  /*6de0*/  LEA.HI R23, R23, R25, RZ, 0x3 ;  /* 0x0000001917177211 */ /* 0x000fe600078f18ff */
[----:B------:R-:W1:Y:S01]  /*6df0*/  SHFL.IDX PT, R18, R18, 0x1, 0x181f ;  /* 0x00381f0012127f89 */ /* 0x000e6200000e0000 */
[----:B------:R-:W-:Y:S03]  /*6e00*/  SHF.R.S32.HI R23, RZ, 0x3, R23 ;  /* 0x00000003ff177819 */ /* 0x000fe60000011417 */
[----:B------:R-:W1:Y:S01]  /*6e10*/  SHFL.IDX PT, R16, R16, 0x1, 0x181f ;  /* 0x00381f0010107f89 */ /* 0x000e6200000e0000 */
[----:B------:R-:W-:Y:S04]  /*6e20*/  IADD3 R19, -R23, 0x30, RZ ;  /* 0x0000003017137810 */ /* 0x000fe80007ffe1ff */
[----:B------:R-:W-:Y:S11]  /*6e30*/  ISETP.GE.AND P0, PT, R19, 0x1, PT ;  /* 0x000000011300780c */ /* 0x000ff60003f06270 */
[----:B------:R-:W-:Y:S02]  /*6e40*/  @!UPT UIADD3 URZ, URZ, URZ, URZ ;  /* 0x0000003f3f3ff290 */ /* 0x000fe4000fffe03f */
[C---:B----4-:R-:W-:Y:S05]  /*6e50*/  @P0 IADD3 R22, P1, R20.reuse, R24, RZ ;  /* 0x0000001814160210 */ /* 0x050fea0007f3e0ff */
[C---:B-----5:R-:W-:Y:S05]  /*6e60*/  @P0 IMAD.X R23, R21.reuse, 0x1, R170, P1 ;  /* 0x0000000115170824 */ /* 0x060fea00008e06aa */
[----:B------:R4:W-:Y:S02]  /*6e70*/  @P0 LDGSTS.E.BYPASS.LTC128B.128 [R177+0x14080], [R22.64], !P2 ;  /* 0x1408000016b10fae */ /* 0x0009e4000d101d52 */
[C---:B----4-:R-:W-:Y:S05]  /*6e80*/  @P0 IADD3 R22, P1, R20.reuse, R171, RZ ;  /* 0x000000ab14160210 */ /* 0x050fea0007f3e0ff */
[C---:B------:R-:W-:Y:S05]  /*6e90*/  @P0 IMAD.X R23, R21.reuse, 0x1, R168, P1 ;  /* 0x0000000115170824 */ /* 0x040fea00008e06a8 */
[----:B------:R4:W-:Y:S02]  /*6ea0*/  @P0 LDGSTS.E.BYPASS.LTC128B.128 [R177+0x15880], [R22.64], !P6 ;  /* 0x1588000016b10fae */ /* 0x0009e4000f101d52 */
[----:B----4-:R-:W-:Y:S05]  /*6eb0*/  @P0 IADD3 R22, P1, R20, R172, RZ ;  /* 0x000000ac14160210 */ /* 0x010fea0007f3e0ff */
[----:B------:R-:W-:Y:S05]  /*6ec0*/  @P0 IMAD.X R23, R21, 0x1, R179, P1 ;  /* 0x0000000115170824 */ /* 0x000fea00008e06b3 */
[----:B------:R4:W-:Y:S01]  /*6ed0*/  @P0 LDGSTS.E.BYPASS.LTC128B.128 [R177+0x17080], [R22.64], !P5 ;  /* 0x1708000016b10fae */ /* 0x0009e2000e901d52 */
[C---:B--2---:R-:W-:Y:S04]  /*6ee0*/  @P0 LEA R20, P1, R26.reuse, R20, 0x1 ;  /* 0x000000141a140211 */ /* 0x044fe800078208ff */
[----:B---3--:R-:W-:Y:S05]  /*6ef0*/  @P0 LEA.HI.X R21, R26, R21, R27, 0x1, P1 ;  /* 0x000000151a150211 */ /* 0x008fea00008f0c1b */
[----:B------:R2:W-:Y:S01]  /*6f00*/  @P0 LDGSTS.E.BYPASS.LTC128B.128 [R177+0x18880], [R20.64], !P4 ;  /* 0x1888000014b10fae */ /* 0x0005e2000e101d52 */
[----:B------:R-:W-:Y:S11]  /*6f10*/  ISETP.GE.AND P0, PT, R19, 0x21, PT ;  /* 0x000000211300780c */ /* 0x000ff60003f06270 */
[----:B------:R-:W-:Y:S02]  /*6f20*/  @!UPT UIADD3 URZ, URZ, URZ, URZ ;  /* 0x0000003f3f3ff290 */ /* 0x000fe4000fffe03f */
[----:B-1----:R-:W-:Y:S05]  /*6f30*/  @P0 IADD3 R24, P1, R18, R24, RZ ;  /* 0x0000001812180210 */ /* 0x002fea0007f3e0ff */
[----:B------:R-:W-:Y:S05]  /*6f40*/  @P0 IMAD.X R25, R16, 0x1, R170, P1 ;  /* 0x0000000110190824 */ /* 0x000fea00008e06aa */
[----:B------:R4:W-:Y:S01]  /*6f50*/  @P0 LDGSTS.E.BYPASS.LTC128B.128 [R177+0x15080], [R24.64], !P2 ;  /* 0x1508000018b10fae */ /* 0x0009e2000d101d52 */
[----:B--2---:R-:W-:Y:S05]  /*6f60*/  @P0 IADD3 R20, P1, R18, R171, RZ ;  /* 0x000000ab12140210 */ /* 0x004fea0007f3e0ff */
[----:B------:R-:W-:Y:S05]  /*6f70*/  @P0 IMAD.X R21, R16, 0x1, R168, P1 ;  /* 0x0000000110150824 */ /* 0x000fea00008e06a8 */
[----:B------:R1:W-:Y:S02]  /*6f80*/  @P0 LDGSTS.E.BYPASS.LTC128B.128 [R177+0x16880], [R20.64], !P6 ;  /* 0x1688000014b10fae */ /* 0x0003e4000f101d52 */
[----:B-1----:R-:W-:Y:S05]  /*6f90*/  @P0 IADD3 R20, P1, R18, R172, RZ ;  /* 0x000000ac12140210 */ /* 0x002fea0007f3e0ff */
[----:B------:R-:W-:Y:S01]  /*6fa0*/  @P0 IMAD.X R21, R16, 0x1, R179, P1 ;  /* 0x0000000110150824 */ /* 0x000fe200008e06b3 */
[C---:B------:R-:W-:Y:S04]  /*6fb0*/  @P0 LEA R18, P1, R26.reuse, R18, 0x1 ;  /* 0x000000121a120211 */ /* 0x040fe800078208ff */
[----:B------:R4:W-:Y:S01]  /*6fc0*/  @P0 LDGSTS.E.BYPASS.LTC128B.128 [R177+0x18080], [R20.64], !P5 ;  /* 0x1808000014b10fae */ /* 0x0009e2000e901d52 */
[----:B------:R-:W-:Y:S05]  /*6fd0*/  @P0 LEA.HI.X R19, R26, R16, R27, 0x1, P1 ;  /* 0x000000101a130211 */ /* 0x000fea00008f0c1b */
[----:B------:R4:W-:Y:S03]  /*6fe0*/  @P0 LDGSTS.E.BYPASS.LTC128B.128 [R177+0x19880], [R18.64], !P4 ;  /* 0x1988000012b10fae */ /* 0x0009e6000e101d52 */
.L_x_189:
[----:B-1234-:R-:W2:Y:S01]  /*6ff0*/  LDL R18, [R1+0x34] ;  /* 0x0000340001127983 */ /* 0x01eea20000100800 */
[----:B------:R-:W-:Y:S02]  /*7000*/  UISETP.NE.AND UP1, UPT, UR14, URZ, UPT ;  /* 0x0000003f0e00728c */ /* 0x000fe4000bf25270 */
[----:B------:R-:W-:Y:S01]  /*7010*/  UIMAD UR23, UR5, -0x30, URZ ;  /* 0xffffffd0051778a4 */ /* 0x000fe2000f8e023f */
[----:B------:R-:W3:Y:S01]  /*7020*/  LDL R26, [R1+0x38] ;  /* 0x00003800011a7983 */ /* 0x000ee20000100800 */
[----:B------:R-:W-:Y:S02]  /*7030*/  UISETP.NE.AND UP0, UPT, UR13, URZ, UPT ;  /* 0x0000003f0d00728c */ /* 0x000fe4000bf05270 */
[----:B------:R-:W-:Y:S01]  /*7040*/  PLOP3.LUT P0, PT, PT, PT, UP1, 0x80, 0x0 ;  /* 0x000000000000781c */ /* 0x000fe20003f0f018 */
[----:B------:R-:W0:Y:S11]  /*7050*/  LDGDEPBAR ;  /* 0x00000000000079af */ /* 0x000e360000000000 */
[----:B------:R-:W-:Y:S01]  /*7060*/  @!UPT UIADD3 URZ, URZ, URZ, URZ ;  /* 0x0000003f3f3ff290 */ /* 0x000fe2000fffe03f */
[----:B--2---:R-:W-:Y:S01]  /*7070*/  @P0 IMAD.HI.U32 R16, R18, c[0x0][0x2c8], RZ ;  /* 0x0000b20012100a27 */ /* 0x004fe200078e00ff */
[----:B------:R-:W-:Y:S03]  /*7080*/  PLOP3.LUT P0, PT, PT, PT, UP1, 0x80, 0x0 ;  /* 0x000000000000781c */ /* 0x000fe60003f0f018 */
[----:B------:R-:W-:Y:S02]  /*7090*/  IMAD.MOV.U32 R23, RZ, RZ, R18 ;  /* 0x000000ffff177224 */ /* 0x000fe400078e0012 */
[----:B------:R-:W-:Y:S05]  /*70a0*/  IMAD.U32 R18, RZ, RZ, UR23 ;  /* 0x00000017ff127e24 */ /* 0x000fea000f8e00ff */
[----:B---3--:R-:W-:Y:S03]  /*70b0*/  IADD3 R18, -R26, 0x1, R18 ;  /* 0x000000011a127810 */ /* 0x008fe60007ffe112 */
[----:B------:R-:W-:Y:S01]  /*70c0*/  @P0 SHF.R.U32.HI R23, RZ, c[0x0][0x2cc], R16 ;  /* 0x0000b300ff170a19 */ /* 0x000fe20000011610 */
[----:B------:R-:W-:Y:S01]  /*70d0*/  IMAD.U32 R16, RZ, RZ, UR28 ;  /* 0x0000001cff107e24 */ /* 0x000fe2000f8e00ff */
[----:B------:R-:W-:Y:S03]  /*70e0*/  PLOP3.LUT P0, PT, PT, PT, UP0, 0x40, 0x0 ;  /* 0x000000000000781c */ /* 0x000fe60003f0e808 */
[----:B------:R-:W1:Y:S01]  /*70f0*/  SHFL.IDX PT, R19, R23, RZ, 0x1c1f ;  /* 0x001c1fff17137589 */ /* 0x000e6200000e0000 */
[----:B------:R-:W-:Y:S05]  /*7100*/  IMAD R16, R16, c[0x0][0x1d0], R18 ;  /* 0x0000740010107a24 */ /* 0x000fea00078e0212 */
[----:B------:R-:W-:Y:S04]  /*7110*/  IADD3 R16, R16, -c[0x0][0x168], RZ ;  /* 0x80005a0010107a10 */ /* 0x000fe80007ffe0ff */
[C---:B------:R-:W-:Y:S02]  /*7120*/  IADD3 R22, R16.reuse, c[0x0][0x328], RZ ;  /* 0x0000ca0010167a10 */ /* 0x040fe40007ffe0ff */
[----:B------:R-:W-:Y:S03]  /*7130*/  IADD3 R16, R16, UR22, RZ ;  /* 0x0000001610107c10 */ /* 0x000fe6000fffe0ff */
[----:B-1----:R-:W-:Y:S02]  /*7140*/  IMAD.IADD R25, R22, 0x1, R19 ;  /* 0x0000000116197824 */ /* 0x002fe400078e0213 */
[----:B------:R-:W-:Y:S01]  /*7150*/  IMAD.IADD R24, R19, 0x1, R16 ;  /* 0x0000000113187824 */ /* 0x000fe200078e0210 */
[----:B------:R-:W-:-:S05]  /*7160*/  @P0 BRA `(.L_x_190) ;  /* 0x000001a000000947 */ /* 0x000fca0003800000 */
[----:B------:R-:W-:Y:S01]  /*7170*/  MOV R18, UR28 ;  /* 0x0000001c00127c02 */ /* 0x000fe20008000f00 */
[----:B------:R-:W-:Y:S04]  /*7180*/  BSSY B0, `(.L_x_191) ;  /* 0x0000013000007945 */ /* 0x000fe80003800000 */
[----:B------:R-:W-:Y:S05]  /*7190*/  IMAD R19, R18, c[0x0][0x1d0], R19 ;  /* 0x0000740012137a24 */ /* 0x000fea00078e0213 */
[----:B------:R-:W-:Y:S04]  /*71a0*/  IADD3 R19, R19, -c[0x0][0x168], RZ ;  /* 0x80005a0013137a10 */ /* 0x000fe80007ffe0ff */
[----:B------:R-:W-:Y:S11]  /*71b0*/  ISETP.GT.AND P0, PT, R19, -0x1, PT ;  /* 0xffffffff1300780c */ /* 0x000ff60003f04270 */
[----:B------:R-:W-:Y:S02]  /*71c0*/  @!UPT UIADD3 URZ, URZ, URZ, URZ ;  /* 0x0000003f3f3ff290 */ /* 0x000fe4000fffe03f */
[----:B------:R-:W-:-:S05]  /*71d0*/  @P0 BRA `(.L_x_192) ;  /* 0x0000008000000947 */ /* 0x000fca0003800000 */
[----:B------:R-:W-:Y:S01]  /*71e0*/  LOP3.LUT R19, RZ, R19, RZ, 0x33, !PT ;  /* 0x00000013ff137212 */ /* 0x000fe200078e33ff */
[----:B------:R-:W-:Y:S05]  /*71f0*/  IMAD.MOV.U32 R18, RZ, RZ, 0x1 ;  /* 0x00000001ff127424 */ /* 0x000fea00078e00ff */
[----:B------:R-:W-:Y:S11]  /*7200*/  ISETP.NE.AND P0, PT, R18, c[0x0][0x32c], PT ;  /* 0x0000cb0012007a0c */ /* 0x000ff60003f05270 */
[----:B------:R-:W-:Y:S02]  /*7210*/  @!UPT UIADD3 URZ, URZ, URZ, URZ ;  /* 0x0000003f3f3ff290 */ /* 0x000fe4000fffe03f */
[----:B------:R-:W-:Y:S05]  /*7220*/  @P0 IMAD.HI.U32 R18, R19, c[0x0][0x330], RZ ;  /* 0x0000cc0013120a27 */ /* 0x000fea00078e00ff */
[----:B------:R-:W-:Y:S04]  /*7230*/  @P0 SHF.R.U32.HI R19, RZ, c[0x0][0x334], R18 ;  /* 0x0000cd00ff130a19 */ /* 0x000fe80000011612 */
[----:B------:R-:W-:Y:S01]  /*7240*/  LOP3.LUT R19, RZ, R19, RZ, 0x33, !PT ;  /* 0x00000013ff137212 */ /* 0x000fe200078e33ff */
[----:B------:R-:W-:-:S05]  /*7250*/  BRA `(.L_x_193) ;  /* 0x0000005000007947 */ /* 0x000fca0003800000 */
.L_x_192:
[----:B------:R-:W-:Y:S04]  /*7260*/  MOV R18, 0x1 ;  /* 0x0000000100127802 */ /* 0x000fe80000000f00 */
[----:B------:R-:W-:Y:S11]  /*7270*/  ISETP.NE.AND P0, PT, R18, c[0x0][0x32c], PT ;  /* 0x0000cb0012007a0c */ /* 0x000ff60003f05270 */
[----:B------:R-:W-:Y:S02]  /*7280*/  @!UPT UIADD3 URZ, URZ, URZ, URZ ;  /* 0x0000003f3f3ff290 */ /* 0x000fe4000fffe03f */
[----:B------:R-:W-:Y:S05]  /*7290*/  @P0 IMAD.HI.U32 R18, R19, c[0x0][0x330], RZ ;  /* 0x0000cc0013120a27 */ /* 0x000fea00078e00ff */
[----:B------:R-:W-:Y:S02]  /*72a0*/  @P0 SHF.R.U32.HI R19, RZ, c[0x0][0x334], R18 ;  /* 0x0000cd00ff130a19 */ /* 0x000fe40000011612 */
.L_x_193:
[----:B------:R-:W-:Y:S05]  /*72b0*/  BSYNC B0 ;  /* 0x0000000000007941 */ /* 0x000fea0003800000 */
.L_x_191:
[----:B------:R-:W-:Y:S05]  /*72c0*/  IADD3 R18, -R26, UR23, RZ ;  /* 0x000000171a127c10 */ /* 0x000fea000fffe1ff */
[----:B------:R-:W-:Y:S05]  /*72d0*/  IMAD R18, R19, c[0x0][0x32c], R18 ;  /* 0x0000cb0013127a24 */ /* 0x000fea00078e0212 */
[----:B------:R-:W-:Y:S02]  /*72e0*/  IMNMX R24, R24, R18, !PT ;  /* 0x0000001218187217 */ /* 0x000fe40007800200 */
[----:B------:R-:W-:Y:S04]  /*72f0*/  IADD3 R18, R18, c[0x0][0x32c], RZ ;  /* 0x0000cb0012127a10 */ /* 0x000fe80007ffe0ff */
[----:B------:R-:W-:Y:S02]  /*7300*/  IMNMX R25, R25, R18, PT ;  /* 0x0000001219197217 */ /* 0x000fe40003800200 */
.L_x_190:
[----:B------:R-:W-:Y:S02]  /*7310*/  UISETP.GE.AND UP0, UPT, UR23, 0x1, UPT ;  /* 0x000000011700788c */ /* 0x000fe4000bf06270 */
[----:B------:R-:W-:Y:S02]  /*7320*/  UISETP.GE.AND UP6, UPT, UR23, 0x12, UPT ;  /* 0x000000121700788c */ /* 0x000fe4000bfc6270 */
[----:B------:R-:W-:Y:S02]  /*7330*/  UP2UR UR31, UPR, URZ, 0x1 ;  /* 0x000000013f1f7883 */ /* 0x000fe40008000000 */
[----:B------:R-:W-:Y:S01]  /*7340*/  PLOP3.LUT P0, PT, PT, PT, UP0, 0x40, 0x0 ;  /* 0x000000000000781c */ /* 0x000fe20003f0e808 */
[----:B------:R-:W-:Y:S02]  /*7350*/  UISETP.GE.AND UP0, UPT, UR23, 0x2, UPT ;  /* 0x000000021700788c */ /* 0x000fe4000bf06270 */
[----:B------:R-:W-:Y:S01]  /*7360*/  UISETP.GE.AND UP5, UPT, UR23, 0x19, UPT ;  /* 0x000000191700788c */ /* 0x000fe2000bfa6270 */
[----:B------:R-:W-:Y:S01]  /*7370*/  ISETP.GT.AND P0, PT, R24, RZ, P0 ;  /* 0x000000ff1800720c */ /* 0x000fe20000704270 */
[----:B------:R-:W-:Y:S02]  /*7380*/  UP2UR UR30, UPR, URZ, 0x1 ;  /* 0x000000013f1e7883 */ /* 0x000fe40008000000 */
[----:B------:R-:W-:Y:S01]  /*7390*/  UISETP.GE.AND UP4, UPT, UR23, 0x1a, UPT ;  /* 0x0000001a1700788c */ /* 0x000fe2000bf86270 */
[C---:B------:R-:W-:Y:S01]  /*73a0*/  ISETP.LT.OR P0, PT, R25.reuse, 0x1, P0 ;  /* 0x000000011900780c */ /* 0x040fe20000701670 */
[----:B------:R-:W-:Y:S02]  /*73b0*/  UISETP.GE.AND UP3, UPT, UR23, 0x21, UPT ;  /* 0x000000211700788c */ /* 0x000fe4000bf66270 */
[----:B------:R-:W-:Y:S01]  /*73c0*/  UISETP.GE.AND UP2, UPT, UR23, 0x22, UPT ;  /* 0x000000221700788c */ /* 0x000fe2000bf46270 */
[----:B------:R-:W-:Y:S01]  /*73d0*/  FSEL R18, R0, -INF , !P0 ;  /* 0xff80000000127808 */ /* 0x000fe20004000000 */
[----:B------:R-:W-:Y:S01]  /*73e0*/  UISETP.GE.AND UP1, UPT, UR23, 0x29, UPT ;  /* 0x000000291700788c */ /* 0x000fe2000bf26270 */
[----:B------:R-:W-:Y:S01]  /*73f0*/  PLOP3.LUT P0, PT, PT, PT, UP0, 0x40, 0x0 ;  /* 0x000000000000781c */ /* 0x000fe20003f0e808 */
[----:B------:R-:W-:Y:S01]  /*7400*/  UISETP.GE.AND UP0, UPT, UR23, 0x9, UPT ;  /* 0x000000091700788c */ /* 0x000fe2000bf06270 */
[----:B------:R-:W1:Y:S01]  /*7410*/  SHFL.IDX PT, R0, R23, 0x1, 0x1c1f ;  /* 0x003c1f0017007f89 */ /* 0x000e6200000e0000 */
[----:B------:R-:W-:Y:S01]  /*7420*/  UP2UR UR32, UPR, URZ, 0x40 ;  /* 0x000000403f207883 */ /* 0x000fe20008000000 */
[----:B------:R-:W-:Y:S01]  /*7430*/  ISETP.GT.AND P0, PT, R24, 0x1, P0 ;  /* 0x000000011800780c */ /* 0x000fe20000704270 */
[----:B------:R-:W-:Y:S03]  /*7440*/  UP2UR UR29, UPR, URZ, 0x1 ;  /* 0x000000013f1d7883 */ /* 0x000fe60008000000 */
[C---:B------:R-:W-:Y:S04]  /*7450*/  ISETP.LT.OR P0, PT, R25.reuse, 0x2, P0 ;  /* 0x000000021900780c */ /* 0x040fe80000701670 */
[----:B------:R-:W-:Y:S02]  /*7460*/  FSEL R21, R2, -INF , !P0 ;  /* 0xff80000002157808 */ /* 0x000fe40004000000 */
[----:B------:R-:W-:Y:S01]  /*7470*/  PLOP3.LUT P0, PT, PT, PT, UP0, 0x40, 0x0 ;  /* 0x000000000000781c */ /* 0x000fe20003f0e808 */
[----:B------:R-:W-:Y:S03]  /*7480*/  UISETP.GE.AND UP0, UPT, UR23, 0xa, UPT ;  /* 0x0000000a1700788c */ /* 0x000fe6000bf06270 */
[----:B------:R-:W-:Y:S01]  /*7490*/  ISETP.GT.AND P0, PT, R24, 0x8, P0 ;  /* 0x000000081800780c */ /* 0x000fe20000704270 */
[----:B------:R-:W-:Y:S03]  /*74a0*/  UP2UR UR27, UPR, URZ, 0x1 ;  /* 0x000000013f1b7883 */ /* 0x000fe60008000000 */
[C---:B------:R-:W-:Y:S04]  /*74b0*/  ISETP.LT.OR P0, PT, R25.reuse, 0x9, P0 ;  /* 0x000000091900780c */ /* 0x040fe80000701670 */
[----:B------:R-:W-:Y:S01]  /*74c0*/  FSEL R8, R8, -INF , !P0 ;  /* 0xff80000008087808 */ /* 0x000fe20004000000 */
[--C-:B-1----:R-:W-:Y:S01]  /*74d0*/  IMAD.IADD R16, R16, 0x1, R0.reuse ;  /* 0x0000000110107824 */ /* 0x102fe200078e0200 */
[----:B------:R-:W-:Y:S01]  /*74e0*/  PLOP3.LUT P0, PT, PT, PT, UP0, 0x40, 0x0 ;  /* 0x000000000000781c */ /* 0x000fe20003f0e808 */
[----:B------:R-:W-:Y:S03]  /*74f0*/  UISETP.GE.AND UP0, UPT, UR23, 0x11, UPT ;  /* 0x000000111700788c */ /* 0x000fe6000bf06270 */
[C---:B------:R-:W-:Y:S01]  /*7500*/  ISETP.GT.AND P0, PT, R24.reuse, 0x9, P0 ;  /* 0x000000091800780c */ /* 0x040fe20000704270 */
[----:B------:R-:W-:Y:S03]  /*7510*/  UP2UR UR26, UPR, URZ, 0x1 ;  /* 0x000000013f1a7883 */ /* 0x000fe60008000000 */
[----:B------:R-:W-:Y:S04]  /*7520*/  ISETP.LT.OR P0, PT, R25, 0xa, P0 ;  /* 0x0000000a1900780c */ /* 0x000fe80000701670 */
[----:B------:R-:W-:Y:S02]  /*7530*/  FSEL R159, R159, -INF , !P0 ;  /* 0xff8000009f9f7808 */ /* 0x000fe40004000000 */
[----:B------:R-:W-:Y:S01]  /*7540*/  PLOP3.LUT P0, PT, PT, PT, UP0, 0x40, 0x0 ;  /* 0x000000000000781c */ /* 0x000fe20003f0e808 */
[----:B------:R-:W-:Y:S03]  /*7550*/  UISETP.GE.AND UP0, UPT, UR23, 0x2a, UPT ;  /* 0x0000002a1700788c */ /* 0x000fe6000bf06270 */
[C---:B------:R-:W-:Y:S04]  /*7560*/  ISETP.GT.AND P0, PT, R24.reuse, 0x10, P0 ;  /* 0x000000101800780c */ /* 0x040fe80000704270 */
[----:B------:R-:W-:Y:S04]  /*7570*/  ISETP.LT.OR P0, PT, R25, 0x11, P0 ;  /* 0x000000111900780c */ /* 0x000fe80000701670 */
[----:B------:R-:W-:Y:S02]  /*7580*/  FSEL R20, R11, -INF , !P0 ;  /* 0xff8000000b147808 */ /* 0x000fe40004000000 */
[----:B------:R-:W-:Y:S01]  /*7590*/  PLOP3.LUT P0, PT, PT, PT, UP6, 0x40, 0x0 ;  /* 0x000000000000781c */ /* 0x000fe20003f0e868 */
[----:B------:R-:W-:Y:S03]  /*75a0*/  UISETP.NE.AND UP6, UPT, UR13, URZ, UPT ;  /* 0x0000003f0d00728c */ /* 0x000fe6000bfc5270 */
[C---:B------:R-:W-:Y:S04]  /*75b0*/  ISETP.GT.AND P0, PT, R24.reuse, 0x11, P0 ;  /* 0x000000111800780c */ /* 0x040fe80000704270 */
[----:B------:R-:W-:Y:S04]  /*75c0*/  ISETP.LT.OR P0, PT, R25, 0x12, P0 ;  /* 0x000000121900780c */ /* 0x000fe80000701670 */
[----:B------:R-:W-:Y:S02]  /*75d0*/  FSEL R19, R13, -INF , !P0 ;  /* 0xff8000000d137808 */ /* 0x000fe40004000000 */
[----:B------:R-:W-:Y:S04]  /*75e0*/  PLOP3.LUT P0, PT, PT, PT, UP5, 0x40, 0x0 ;  /* 0x000000000000781c */ /* 0x000fe80003f0e858 */
[----:B------:R-:W-:Y:S04]  /*75f0*/  ISETP.GT.AND P0, PT, R24, 0x18, P0 ;  /* 0x000000181800780c */ /* 0x000fe80000704270 */
[C---:B------:R-:W-:Y:S04]  /*7600*/  ISETP.LT.OR P0, PT, R25.reuse, 0x19, P0 ;  /* 0x000000191900780c */ /* 0x040fe80000701670 */
[----:B------:R-:W-:Y:S02]  /*7610*/  FSEL R14, R14, -INF , !P0 ;  /* 0xff8000000e0e7808 */ /* 0x000fe40004000000 */
[----:B------:R-:W-:Y:S04]  /*7620*/  PLOP3.LUT P0, PT, PT, PT, UP4, 0x40, 0x0 ;  /* 0x000000000000781c */ /* 0x000fe80003f0e848 */
[C---:B------:R-:W-:Y:S04]  /*7630*/  ISETP.GT.AND P0, PT, R24.reuse, 0x19, P0 ;  /* 0x000000191800780c */ /* 0x040fe80000704270 */
[----:B------:R-:W-:Y:S04]  /*7640*/  ISETP.LT.OR P0, PT, R25, 0x1a, P0 ;  /* 0x0000001a1900780c */ /* 0x000fe80000701670 */
[----:B------:R-:W-:Y:S02]  /*7650*/  FSEL R179, R15, -INF , !P0 ;  /* 0xff8000000fb37808 */ /* 0x000fe40004000000 */
[----:B------:R-:W-:Y:S04]  /*7660*/  PLOP3.LUT P0, PT, PT, PT, UP3, 0x40, 0x0 ;  /* 0x000000000000781c */ /* 0x000fe80003f0e838 */
        /* <DEDUP_REMOVED lines=12> */
[----:B------:R-:W-:Y:S04]  /*7730*/  ISETP.GT.AND P0, PT, R24, 0x29, P0 ;  /* 0x000000291800780c */ /* 0x000fe80000704270 */
[----:B------:R-:W-:Y:S04]  /*7740*/  ISETP.LT.OR P0, PT, R25, 0x2a, P0 ;  /* 0x0000002a1900780c */ /* 0x000fe80000701670 */
[----:B------:R-:W-:Y:S01]  /*7750*/  FSEL R11, R17, -INF , !P0 ;  /* 0xff800000110b7808 */ /* 0x000fe20004000000 */
[----:B------:R-:W-:Y:S01]  /*7760*/  IMAD.IADD R17, R22, 0x1, R0 ;  /* 0x0000000116117824 */ /* 0x000fe200078e0200 */
[----:B------:R-:W-:Y:S01]  /*7770*/  PLOP3.LUT P0, PT, PT, PT, UP6, 0x40, 0x0 ;  /* 0x000000000000781c */ /* 0x000fe20003f0e868 */
[----:B------:R-:W-:Y:S11]  /*7780*/  UISETP.NE.AND UP6, UPT, UR32, URZ, UPT ;  /* 0x0000003f2000728c */ /* 0x000ff6000bfc5270 */
[----:B------:R-:W-:Y:S01]  /*7790*/  @!UPT UIADD3 URZ, URZ, URZ, URZ ;  /* 0x0000003f3f3ff290 */ /* 0x000fe2000fffe03f */
        /* <DEDUP_REMOVED lines=16> */
.L_x_196:
[----:B------:R-:W-:Y:S04]  /*78a0*/  MOV R0, 0x1 ;  /* 0x0000000100007802 */ /* 0x000fe80000000f00 */
[----:B------:R-:W-:Y:S11]  /*78b0*/  ISETP.NE.AND P0, PT, R0, c[0x0][0x32c], PT ;  /* 0x0000cb0000007a0c */ /* 0x000ff60003f05270 */
[----:B------:R-:W-:Y:S02]  /*78c0*/  @!UPT UIADD3 URZ, URZ, URZ, URZ ;  /* 0x0000003f3f3ff290 */ /* 0x000fe4000fffe03f */
[----:B------:R-:W-:Y:S05]  /*78d0*/  @P0 IMAD.HI.U32 R0, R2, c[0x0][0x330], RZ ;  /* 0x0000cc0002000a27 */ /* 0x000fea00078e00ff */
[----:B------:R-:W-:Y:S02]  /*78e0*/  @P0 SHF.R.U32.HI R2, RZ, c[0x0][0x334], R0 ;  /* 0x0000cd00ff020a19 */ /* 0x000fe40000011600 */
.L_x_197:
[----:B------:R-:W-:Y:S05]  /*78f0*/  BSYNC B0 ;  /* 0x0000000000007941 */ /* 0x000fea0003800000 */
.L_x_195:
[----:B------:R-:W-:Y:S05]  /*7900*/  IADD3 R0, -R26, UR23, RZ ;  /* 0x000000171a007c10 */ /* 0x000fea000fffe1ff */
[----:B------:R-:W-:Y:S05]  /*7910*/  IMAD R0, R2, c[0x0][0x32c], R0 ;  /* 0x0000cb0002007a24 */ /* 0x000fea00078e0200 */
[----:B------:R-:W-:Y:S02]  /*7920*/  IMNMX R16, R16, R0, !PT ;  /* 0x0000000010107217 */ /* 0x000fe40007800200 */
[----:B------:R-:W-:Y:S04]  /*7930*/  IADD3 R0, R0, c[0x0][0x32c], RZ ;  /* 0x0000cb0000007a10 */ /* 0x000fe80007ffe0ff */
[----:B------:R-:W-:Y:S02]  /*7940*/  IMNMX R17, R17, R0, PT ;  /* 0x0000000011117217 */ /* 0x000fe40003800200 */
.L_x_194:
[----:B------:R-:W-:Y:S01]  /*7950*/  FMNMX.FTZ R0, R18, R3, !PT ;  /* 0x0000000312007209 */ /* 0x000fe20007810000 */
[----:B------:R-:W-:Y:S01]  /*7960*/  UP2UR UR23, UPR, URZ, 0x10 ;  /* 0x000000103f177883 */ /* 0x000fe20008000000 */
[----:B------:R-:W2:Y:S01]  /*7970*/  LDL.LU R26, [R1+0x44] ;  /* 0x00004400011a7983 */ /* 0x000ea20000300800 */
[----:B------:R-:W-:Y:S01]  /*7980*/  UISETP.NE.AND UP4, UPT, UR31, URZ, UPT ;  /* 0x0000003f1f00728c */ /* 0x000fe2000bf85270 */
[----:B------:R-:W-:Y:S01]  /*7990*/  FMNMX.FTZ R0, R21, R0, !PT ;  /* 0x0000000015007209 */ /* 0x000fe20007810000 */
[----:B------:R-:W-:Y:S02]  /*79a0*/  UP2UR UR31, UPR, URZ, 0x8 ;  /* 0x000000083f1f7883 */ /* 0x000fe40008000000 */
        /* <DEDUP_REMOVED lines=20> */
[----:B-1----:R-:W-:Y:S04]  /*7af0*/  FMNMX.FTZ R0, R2, R0, !PT ;  /* 0x0000000002007209 */ /* 0x002fe80007810000 */
[C---:B------:R-:W-:Y:S01]  /*7b00*/  FSETP.NEU.FTZ.AND P0, PT, R0.reuse, -INF , PT ;  /* 0xff8000000000780b */ /* 0x040fe20003f1d000 */
[C---:B------:R-:W-:Y:S03]  /*7b10*/  FMUL.FTZ R172, R0.reuse, c[0x0][0x2d0] ;  /* 0x0000b40000ac7a20 */ /* 0x040fe60000410000 */
[----:B------:R-:W-:Y:S02]  /*7b20*/  FSEL R2, R0, RZ, P0 ;  /* 0x000000ff00027208 */ /* 0x000fe40000000000 */
[----:B------:R-:W-:Y:S02]  /*7b30*/  FSEL R172, R172, RZ, P0 ;  /* 0x000000ffacac7208 */ /* 0x000fe40000000000 */
[----:B------:R-:W-:Y:S01]  /*7b40*/  PLOP3.LUT P0, PT, PT, PT, UP4, 0x40, 0x0 ;  /* 0x000000000000781c */ /* 0x000fe20003f0e848 */
[----:B------:R-:W-:Y:S01]  /*7b50*/  UISETP.NE.AND UP4, UPT, UR23, URZ, UPT ;  /* 0x0000003f1700728c */ /* 0x000fe2000bf85270 */
[----:B------:R-:W-:Y:S01]  /*7b60*/  FADD.FTZ R2, -R2, R3 ;  /* 0x0000000302027221 */ /* 0x000fe20000010100 */
[----:B------:R-:W-:Y:S01]  /*7b70*/  UIADD3 UR23, UR5, -0x1, URZ ;  /* 0xffffffff05177890 */ /* 0x000fe2000fffe03f */
[----:B------:R-:W-:Y:S01]  /*7b80*/  ISETP.GT.AND P0, PT, R16, RZ, P0 ;  /* 0x000000ff1000720c */ /* 0x000fe20000704270 */
[--C-:B------:R-:W-:Y:S02]  /*7b90*/  FFMA.FTZ R24, R14, c[0x0][0x2d0], -R172.reuse ;  /* 0x0000b4000e187a23 */ /* 0x100fe400000108ac */
[--C-:B------:R-:W-:Y:S01]  /*7ba0*/  FFMA.FTZ R171, R20, c[0x0][0x2d0], -R172.reuse ;  /* 0x0000b40014ab7a23 */ /* 0x100fe200000108ac */
[----:B------:R-:W-:Y:S01]  /*7bb0*/  ISETP.LT.OR P0, PT, R17, 0x1, P0 ;  /* 0x000000011100780c */ /* 0x000fe20000701670 */
[--C-:B------:R-:W-:Y:S02]  /*7bc0*/  FFMA.FTZ R25, R19, c[0x0][0x2d0], -R172.reuse ;  /* 0x0000b40013197a23 */ /* 0x100fe400000108ac */
[--C-:B------:R-:W-:Y:S01]  /*7bd0*/  FFMA.FTZ R18, R18, c[0x0][0x2d0], -R172.reuse ;  /* 0x0000b40012127a23 */ /* 0x100fe200000108ac */
[----:B------:R-:W-:Y:S01]  /*7be0*/  FSEL R14, R158, -INF , !P0 ;  /* 0xff8000009e0e7808 */ /* 0x000fe20004000000 */
[--C-:B------:R-:W-:Y:S01]  /*7bf0*/  FFMA.FTZ R15, R21, c[0x0][0x2d0], -R172.reuse ;  /* 0x0000b400150f7a23 */ /* 0x100fe200000108ac */
[----:B------:R-:W-:Y:S01]  /*7c00*/  PLOP3.LUT P0, PT, PT, PT, UP3, 0x40, 0x0 ;  /* 0x000000000000781c */ /* 0x000fe20003f0e838 */
[--C-:B------:R-:W-:Y:S01]  /*7c10*/  FFMA.FTZ R179, R179, c[0x0][0x2d0], -R172.reuse ;  /* 0x0000b400b3b37a23 */ /* 0x100fe200000108ac */
[----:B------:R-:W-:Y:S01]  /*7c20*/  UISETP.NE.AND UP3, UPT, UR31, URZ, UPT ;  /* 0x0000003f1f00728c */ /* 0x000fe2000bf65270 */
[--C-:B------:R-:W-:Y:S01]  /*7c30*/  FFMA.FTZ R13, R8, c[0x0][0x2d0], -R172.reuse ;  /* 0x0000b400080d7a23 */ /* 0x100fe200000108ac */
[----:B------:R-:W-:Y:S01]  /*7c40*/  ISETP.GT.AND P0, PT, R16, 0x1, P0 ;  /* 0x000000011000780c */ /* 0x000fe20000704270 */
[--C-:B------:R-:W-:Y:S01]  /*7c50*/  FFMA.FTZ R8, R159, c[0x0][0x2d0], -R172.reuse ;  /* 0x0000b4009f087a23 */ /* 0x100fe200000108ac */
[----:B------:R-:W-:Y:S01]  /*7c60*/  MUFU.EX2 R18, R18 ;  /* 0x0000001200127308 */ /* 0x000fe20000000800 */
[--C-:B------:R-:W-:Y:S01]  /*7c70*/  FFMA.FTZ R175, R175, c[0x0][0x2d0], -R172.reuse ;  /* 0x0000b400afaf7a23 */ /* 0x100fe200000108ac */
[----:B------:R-:W-:Y:S01]  /*7c80*/  ISETP.LT.OR P0, PT, R17, 0x2, P0 ;  /* 0x000000021100780c */ /* 0x000fe20000701670 */
[--C-:B------:R-:W-:Y:S02]  /*7c90*/  FFMA.FTZ R174, R174, c[0x0][0x2d0], -R172.reuse ;  /* 0x0000b400aeae7a23 */ /* 0x100fe400000108ac */
[--C-:B------:R-:W-:Y:S02]  /*7ca0*/  FFMA.FTZ R173, R173, c[0x0][0x2d0], -R172.reuse ;  /* 0x0000b400adad7a23 */ /* 0x100fe400000108ac */
[----:B------:R-:W-:Y:S01]  /*7cb0*/  FFMA.FTZ R172, R11, c[0x0][0x2d0], -R172 ;  /* 0x0000b4000bac7a23 */ /* 0x000fe200000108ac */
[----:B------:R-:W-:Y:S01]  /*7cc0*/  FSEL R11, R157, -INF , !P0 ;  /* 0xff8000009d0b7808 */ /* 0x000fe20004000000 */
[----:B------:R-:W-:Y:S01]  /*7cd0*/  FMUL.FTZ R2, R2, c[0x0][0x2d0] ;  /* 0x0000b40002027a20 */ /* 0x000fe20000410000 */
[----:B------:R-:W-:Y:S01]  /*7ce0*/  PLOP3.LUT P0, PT, PT, PT, UP2, 0x40, 0x0 ;  /* 0x000000000000781c */ /* 0x000fe20003f0e828 */
[----:B------:R-:W-:Y:S01]  /*7cf0*/  UISETP.NE.AND UP2, UPT, UR30, URZ, UPT ;  /* 0x0000003f1e00728c */ /* 0x000fe2000bf45270 */
[----:B------:R-:W1:Y:S02]  /*7d00*/  MUFU.EX2 R15, R15 ;  /* 0x0000000f000f7308 */ /* 0x000e640000000800 */
[----:B------:R-:W-:Y:S04]  /*7d10*/  ISETP.GT.AND P0, PT, R16, 0x8, P0 ;  /* 0x000000081000780c */ /* 0x000fe80000704270 */
[C---:B------:R-:W-:Y:S04]  /*7d20*/  ISETP.LT.OR P0, PT, R17.reuse, 0x9, P0 ;  /* 0x000000091100780c */ /* 0x040fe80000701670 */
[----:B------:R-:W-:Y:S01]  /*7d30*/  FSEL R10, R10, -INF , !P0 ;  /* 0xff8000000a0a7808 */ /* 0x000fe20004000000 */
[----:B------:R-:W-:Y:S01]  /*7d40*/  MUFU.EX2 R13, R13 ;  /* 0x0000000d000d7308 */ /* 0x000fe20000000800 */
[----:B------:R-:W-:Y:S01]  /*7d50*/  PLOP3.LUT P0, PT, PT, PT, UP1, 0x40, 0x0 ;  /* 0x000000000000781c */ /* 0x000fe20003f0e818 */
[----:B------:R-:W-:Y:S03]  /*7d60*/  UISETP.NE.AND UP1, UPT, UR29, URZ, UPT ;  /* 0x0000003f1d00728c */ /* 0x000fe6000bf25270 */
[C---:B------:R-:W-:Y:S04]  /*7d70*/  ISETP.GT.AND P0, PT, R16.reuse, 0x9, P0 ;  /* 0x000000091000780c */ /* 0x040fe80000704270 */
[----:B------:R-:W-:Y:S01]  /*7d80*/  ISETP.LT.OR P0, PT, R17, 0xa, P0 ;  /* 0x0000000a1100780c */ /* 0x000fe20000701670 */
[----:B------:R-:W3:Y:S03]  /*7d90*/  MUFU.EX2 R8, R8 ;  /* 0x0000000800087308 */ /* 0x000ee60000000800 */
[----:B------:R-:W-:Y:S02]  /*7da0*/  FSEL R169, R169, -INF , !P0 ;  /* 0xff800000a9a97808 */ /* 0x000fe40004000000 */
[----:B------:R-:W-:Y:S01]  /*7db0*/  PLOP3.LUT P0, PT, PT, PT, UP0, 0x40, 0x0 ;  /* 0x000000000000781c */ /* 0x000fe20003f0e808 */
[----:B------:R-:W-:Y:S01]  /*7dc0*/  UISETP.NE.AND UP0, UPT, UR27, URZ, UPT ;  /* 0x0000003f1b00728c */ /* 0x000fe2000bf05270 */
[----:B-1----:R-:W-:Y:S02]  /*7dd0*/  F2FP.BF16.PACK_AB R168, R15, R18 ;  /* 0x000000120fa8723e */ /* 0x002fe400000010ff */
[----:B------:R-:W-:Y:S01]  /*7de0*/  ISETP.GT.AND P0, PT, R16, 0x10, P0 ;  /* 0x000000101000780c */ /* 0x000fe20000704270 */
[----:B------:R-:W-:Y:S03]  /*7df0*/  MUFU.EX2 R179, R179 ;  /* 0x000000b300b37308 */ /* 0x000fe60000000800 */
[C---:B------:R-:W-:Y:S04]  /*7e00*/  ISETP.LT.OR P0, PT, R17.reuse, 0x11, P0 ;  /* 0x000000111100780c */ /* 0x040fe80000701670 */
[----:B------:R-:W-:Y:S02]  /*7e10*/  FSEL R23, R12, -INF , !P0 ;  /* 0xff8000000c177808 */ /* 0x000fe40004000000 */
[----:B------:R-:W-:Y:S01]  /*7e20*/  PLOP3.LUT P0, PT, PT, PT, UP6, 0x40, 0x0 ;  /* 0x000000000000781c */ /* 0x000fe20003f0e868 */
[----:B------:R-:W-:Y:S03]  /*7e30*/  MUFU.EX2 R172, R172 ;  /* 0x000000ac00ac7308 */ /* 0x000fe60000000800 */
[----:B------:R-:W-:Y:S02]  /*7e40*/  ISETP.GT.AND P0, PT, R16, 0x11, P0 ;  /* 0x000000111000780c */ /* 0x000fe40000704270 */
[----:B---3--:R-:W-:Y:S02]  /*7e50*/  F2FP.BF16.PACK_AB R170, R8, R13 ;  /* 0x0000000d08aa723e */ /* 0x008fe400000010ff */
[----:B------:R-:W-:Y:S03]  /*7e60*/  ISETP.LT.OR P0, PT, R17, 0x12, P0 ;  /* 0x000000121100780c */ /* 0x000fe60000701670 */
[----:B------:R-:W-:Y:S01]  /*7e70*/  MUFU.EX2 R175, R175 ;  /* 0x000000af00af7308 */ /* 0x000fe20000000800 */
[----:B------:R-:W-:Y:S02]  /*7e80*/  FSEL R22, R9, -INF , !P0 ;  /* 0xff80000009167808 */ /* 0x000fe40004000000 */
[----:B------:R-:W-:Y:S04]  /*7e90*/  PLOP3.LUT P0, PT, PT, PT, UP5, 0x40, 0x0 ;  /* 0x000000000000781c */ /* 0x000fe80003f0e858 */
[----:B------:R-:W-:Y:S03]  /*7ea0*/  ISETP.GT.AND P0, PT, R16, 0x18, P0 ;  /* 0x000000181000780c */ /* 0x000fe60000704270 */
[----:B------:R-:W-:Y:S01]  /*7eb0*/  MUFU.EX2 R174, R174 ;  /* 0x000000ae00ae7308 */ /* 0x000fe20000000800 */
[C---:B------:R-:W-:Y:S04]  /*7ec0*/  ISETP.LT.OR P0, PT, R17.reuse, 0x19, P0 ;  /* 0x000000191100780c */ /* 0x040fe80000701670 */
[----:B------:R-:W-:Y:S02]  /*7ed0*/  FSEL R178, R178, -INF , !P0 ;  /* 0xff800000b2b27808 */ /* 0x000fe40004000000 */
[----:B------:R-:W-:Y:S03]  /*7ee0*/  PLOP3.LUT P0, PT, PT, PT, UP4, 0x40, 0x0 ;  /* 0x000000000000781c */ /* 0x000fe60003f0e848 */
[----:B------:R-:W-:Y:S01]  /*7ef0*/  MUFU.EX2 R173, R173 ;  /* 0x000000ad00ad7308 */ /* 0x000fe20000000800 */
        /* <DEDUP_REMOVED lines=15> */
[----:B------:R-:W-:Y:S01]  /*7ff0*/  PLOP3.LUT P0, PT, PT, PT, UP0, 0x40, 0x0 ;  /* 0x000000000000781c */ /* 0x000fe20003f0e808 */
[----:B------:R-:W-:Y:S03]  /*8000*/  UISETP.GT.AND UP0, UPT, UR5, UR4, UPT ;  /* 0x000000040500728c */ /* 0x000fe6000bf04270 */
[----:B------:R-:W-:Y:S01]  /*8010*/  ISETP.GT.AND P0, PT, R16, 0x29, P0 ;  /* 0x000000291000780c */ /* 0x000fe20000704270 */
[----:B------:R-:W-:Y:S03]  /*8020*/  UMOV UR5, UR23 ;  /* 0x0000001700057c82 */ /* 0x000fe60008000000 */
[----:B------:R-:W-:Y:S04]  /*8030*/  ISETP.LT.OR P0, PT, R17, 0x2a, P0 ;  /* 0x0000002a1100780c */ /* 0x000fe80000701670 */
[----:B------:R-:W-:Y:S02]  /*8040*/  FSEL R3, R6, -INF , !P0 ;  /* 0xff80000006037808 */ /* 0x000fe40004000000 */
[----:B------:R-:W1:Y:S02]  /*8050*/  MUFU.EX2 R6, R2 ;  /* 0x0000000200067308 */ /* 0x000e640000000800 */
[----:B-1----:R-:W-:Y:S01]  /*8060*/  FMUL.FTZ R20, R6, R148 ;  /* 0x0000009406147220 */ /* 0x002fe20000410000 */
[----:B------:R-:W-:Y:S01]  /*8070*/  FMNMX.FTZ R2, R14, R156, !PT ;  /* 0x0000009c0e027209 */ /* 0x000fe20007810000 */
[----:B------:R-:W3:Y:S01]  /*8080*/  LDL.LU R148, [R1+0x40] ;  /* 0x0000400001947983 */ /* 0x000ee20000300800 */
[C---:B--2---:R-:W-:Y:S02]  /*8090*/  FFMA.FTZ R5, R6.reuse, R26, R18 ;  /* 0x0000001a06057223 */ /* 0x044fe40000010012 */
[----:B------:R-:W-:Y:S01]  /*80a0*/  FMNMX.FTZ R2, R11, R2, !PT ;  /* 0x000000020b027209 */ /* 0x000fe20007810000 */
[----:B------:R-:W-:Y:S01]  /*80b0*/  FMUL.FTZ R9, R6, R137 ;  /* 0x0000008906097220 */ /* 0x000fe20000410000 */
[----:B------:R-:W-:Y:S01]  /*80c0*/  MOV R137, R22 ;  /* 0x0000001600897202 */ /* 0x000fe20000000f00 */
[----:B------:R-:W-:Y:S01]  /*80d0*/  FADD.FTZ R5, R15, R5 ;  /* 0x000000050f057221 */ /* 0x000fe20000010000 */
[----:B------:R-:W-:Y:S01]  /*80e0*/  FMNMX.FTZ R2, R10, R2, !PT ;  /* 0x000000020a027209 */ /* 0x000fe20007810000 */
[C---:B------:R-:W-:Y:S01]  /*80f0*/  FMUL.FTZ R12, R6.reuse, R140 ;  /* 0x0000008c060c7220 */ /* 0x040fe20000410000 */
[----:B------:R-:W-:Y:S01]  /*8100*/  MOV R140, R24 ;  /* 0x00000018008c7202 */ /* 0x000fe20000000f00 */
[----:B------:R-:W-:Y:S01]  /*8110*/  FADD.FTZ R5, R13, R5 ;  /* 0x000000050d057221 */ /* 0x000fe20000010000 */
[----:B------:R-:W-:Y:S01]  /*8120*/  FMNMX.FTZ R2, R169, R2, !PT ;  /* 0x00000002a9027209 */ /* 0x000fe20007810000 */
[----:B------:R-:W-:Y:S02]  /*8130*/  FMUL.FTZ R13, R6, R141 ;  /* 0x0000008d060d7220 */ /* 0x000fe40000410000 */
[----:B------:R-:W-:Y:S01]  /*8140*/  FADD.FTZ R177, R8, R5 ;  /* 0x0000000508b17221 */ /* 0x000fe20000010000 */
[----:B------:R-:W-:Y:S01]  /*8150*/  FMNMX.FTZ R2, R23, R2, !PT ;  /* 0x0000000217027209 */ /* 0x000fe20007810000 */
[C---:B------:R-:W-:Y:S02]  /*8160*/  FMUL.FTZ R8, R6.reuse, R136 ;  /* 0x0000008806087220 */ /* 0x040fe40000410000 */
[----:B------:R-:W-:Y:S01]  /*8170*/  FMUL.FTZ R5, R6, R133 ;  /* 0x0000008506057220 */ /* 0x000fe20000410000 */
[----:B------:R-:W-:Y:S01]  /*8180*/  FMNMX.FTZ R2, R22, R2, !PT ;  /* 0x0000000216027209 */ /* 0x000fe20007810000 */
[C---:B------:R-:W-:Y:S01]  /*8190*/  FMUL.FTZ R16, R6.reuse, R144 ;  /* 0x0000009006107220 */ /* 0x040fe20000410000 */
[----:B------:R-:W-:Y:S01]  /*81a0*/  MOV R133, R25 ;  /* 0x0000001900857202 */ /* 0x000fe20000000f00 */
        /* <DEDUP_REMOVED lines=8> */
[C---:B------:R-:W-:Y:S01]  /*8230*/  FMUL.FTZ R28, R6.reuse, R28 ;  /* 0x0000001c061c7220 */ /* 0x040fe20000410000 */
[----:B------:R-:W-:Y:S01]  /*8240*/  FMNMX.FTZ R2, R159, R2, !PT ;  /* 0x000000029f027209 */ /* 0x000fe20007810000 */
[C---:B------:R-:W-:Y:S01]  /*8250*/  FMUL.FTZ R29, R6.reuse, R29 ;  /* 0x0000001d061d7220 */ /* 0x040fe20000410000 */
[----:B------:R-:W-:Y:S01]  /*8260*/  MOV R149, R171 ;  /* 0x000000ab00957202 */ /* 0x000fe20000000f00 */
[----:B------:R-:W-:Y:S01]  /*8270*/  FMUL.FTZ R32, R6, R32 ;  /* 0x0000002006207220 */ /* 0x000fe20000410000 */
[----:B------:R-:W-:Y:S01]  /*8280*/  FMNMX.FTZ R2, R158, R2, !PT ;  /* 0x000000029e027209 */ /* 0x000fe20007810000 */
[C---:B------:R-:W-:Y:S02]  /*8290*/  FMUL.FTZ R33, R6.reuse, R33 ;  /* 0x0000002106217220 */ /* 0x040fe40000410000 */
[C---:B------:R-:W-:Y:S01]  /*82a0*/  FMUL.FTZ R36, R6.reuse, R36 ;  /* 0x0000002406247220 */ /* 0x040fe20000410000 */
[----:B------:R-:W-:Y:S01]  /*82b0*/  FMNMX.FTZ R2, R157, R2, !PT ;  /* 0x000000029d027209 */ /* 0x000fe20007810000 */
[C---:B------:R-:W-:Y:S01]  /*82c0*/  FMUL.FTZ R37, R6.reuse, R37 ;  /* 0x0000002506257220 */ /* 0x040fe20000410000 */
[----:B------:R-:W-:Y:S01]  /*82d0*/  MUFU.EX2 R149, R149 ;  /* 0x0000009500957308 */ /* 0x000fe20000000800 */
[C---:B------:R-:W-:Y:S01]  /*82e0*/  FMUL.FTZ R40, R6.reuse, R40 ;  /* 0x0000002806287220 */ /* 0x040fe20000410000 */
[----:B------:R-:W-:Y:S01]  /*82f0*/  FMNMX.FTZ R4, R3, R2, !PT ;  /* 0x0000000203047209 */ /* 0x000fe20007810000 */
[C---:B------:R-:W-:Y:S02]  /*8300*/  FMUL.FTZ R41, R6.reuse, R41 ;  /* 0x0000002906297220 */ /* 0x040fe40000410000 */
[C---:B------:R-:W-:Y:S02]  /*8310*/  FMUL.FTZ R44, R6.reuse, R44 ;  /* 0x0000002c062c7220 */ /* 0x040fe40000410000 */
[----:B------:R-:W1:Y:S01]  /*8320*/  SHFL.BFLY PT, R2, R4, 0x2, 0x1f ;  /* 0x0c401f0004027f89 */ /* 0x000e6200000e0000 */
        /* <DEDUP_REMOVED lines=11> */
[----:B------:R-:W-:Y:S01]  /*83e0*/  FMUL.FTZ R68, R6, R68 ;  /* 0x0000004406447220 */ /* 0x000fe20000410000 */
[----:B-1----:R-:W-:Y:S01]  /*83f0*/  FMNMX.FTZ R4, R4, R2, !PT ;  /* 0x0000000204047209 */ /* 0x002fe20007810000 */
        /* <DEDUP_REMOVED lines=17> */
[----:B------:R-:W-:Y:S01]  /*8510*/  FMUL.FTZ R97, R6, R97 ;  /* 0x0000006106617220 */ /* 0x000fe20000410000 */
[----:B------:R-:W-:Y:S01]  /*8520*/  FSETP.NEU.FTZ.AND P0, PT, R2, -INF , PT ;  /* 0xff8000000200780b */ /* 0x000fe20003f1d000 */
[C---:B------:R-:W-:Y:S02]  /*8530*/  FMUL.FTZ R100, R6.reuse, R100 ;  /* 0x0000006406647220 */ /* 0x040fe40000410000 */
[----:B------:R-:W-:Y:S01]  /*8540*/  FMUL.FTZ R101, R6, R101 ;  /* 0x0000006506657220 */ /* 0x000fe20000410000 */
[----:B------:R-:W-:Y:S01]  /*8550*/  FSEL R7, R2, RZ, P0 ;  /* 0x000000ff02077208 */ /* 0x000fe20000000000 */
[C---:B------:R-:W-:Y:S02]  /*8560*/  FMUL.FTZ R104, R6.reuse, R104 ;  /* 0x0000006806687220 */ /* 0x040fe40000410000 */
[----:B------:R-:W-:Y:S02]  /*8570*/  FMUL.FTZ R105, R6, R105 ;  /* 0x0000006906697220 */ /* 0x000fe40000410000 */
[----:B------:R-:W-:Y:S02]  /*8580*/  FADD.FTZ R7, -R7, R156 ;  /* 0x0000009c07077221 */ /* 0x000fe40000010100 */
[----:B------:R-:W-:Y:S02]  /*8590*/  FMUL.FTZ R156, R2, c[0x0][0x2d0] ;  /* 0x0000b400029c7a20 */ /* 0x000fe40000410000 */
[----:B------:R-:W-:Y:S02]  /*85a0*/  FMUL.FTZ R7, R7, c[0x0][0x2d0] ;  /* 0x0000b40007077a20 */ /* 0x000fe40000410000 */
[----:B------:R-:W-:Y:S01]  /*85b0*/  FMUL.FTZ R108, R6, R108 ;  /* 0x0000006c066c7220 */ /* 0x000fe20000410000 */
[----:B------:R-:W-:Y:S01]  /*85c0*/  FSEL R156, R156, RZ, P0 ;  /* 0x000000ff9c9c7208 */ /* 0x000fe20000000000 */
[----:B------:R-:W1:Y:S01]  /*85d0*/  MUFU.EX2 R132, R7 ;  /* 0x0000000700847308 */ /* 0x000e620000000800 */
[C---:B------:R-:W-:Y:S01]  /*85e0*/  FMUL.FTZ R109, R6.reuse, R109 ;  /* 0x0000006d066d7220 */ /* 0x040fe20000410000 */
[----:B------:R-:W-:Y:S01]  /*85f0*/  PLOP3.LUT P0, PT, PT, PT, UP0, 0x80, 0x0 ;  /* 0x000000000000781c */ /* 0x000fe20003f0f008 */
[----:B------:R-:W-:Y:S02]  /*8600*/  FMUL.FTZ R112, R6, R112 ;  /* 0x0000007006707220 */ /* 0x000fe40000410000 */
[--C-:B------:R-:W-:Y:S02]  /*8610*/  FFMA.FTZ R136, R14, c[0x0][0x2d0], -R156.reuse ;  /* 0x0000b4000e887a23 */ /* 0x100fe4000001089c */
[C---:B------:R-:W-:Y:S02]  /*8620*/  FMUL.FTZ R113, R6.reuse, R113 ;  /* 0x0000007106717220 */ /* 0x040fe40000410000 */
[C---:B------:R-:W-:Y:S02]  /*8630*/  FMUL.FTZ R116, R6.reuse, R116 ;  /* 0x0000007406747220 */ /* 0x040fe40000410000 */
[----:B------:R-:W3:Y:S01]  /*8640*/  MUFU.EX2 R136, R136 ;  /* 0x0000008800887308 */ /* 0x000ee20000000800 */
[C---:B------:R-:W-:Y:S02]  /*8650*/  FMUL.FTZ R117, R6.reuse, R117 ;  /* 0x0000007506757220 */ /* 0x040fe40000410000 */
[C---:B------:R-:W-:Y:S02]  /*8660*/  FMUL.FTZ R120, R6.reuse, R120 ;  /* 0x0000007806787220 */ /* 0x040fe40000410000 */
[C---:B------:R-:W-:Y:S02]  /*8670*/  FMUL.FTZ R121, R6.reuse, R121 ;  /* 0x0000007906797220 */ /* 0x040fe40000410000 */
[C---:B------:R-:W-:Y:S02]  /*8680*/  FMUL.FTZ R124, R6.reuse, R124 ;  /* 0x0000007c067c7220 */ /* 0x040fe40000410000 */
[----:B------:R-:W-:Y:S02]  /*8690*/  FMUL.FTZ R125, R6, R125 ;  /* 0x0000007d067d7220 */ /* 0x000fe40000410000 */
[--C-:B------:R-:W-:Y:S02]  /*86a0*/  FFMA.FTZ R144, R11, c[0x0][0x2d0], -R156.reuse ;  /* 0x0000b4000b907a23 */ /* 0x100fe4000001089c */
[C---:B-1----:R-:W-:Y:S02]  /*86b0*/  FMUL.FTZ R7, R132.reuse, R135 ;  /* 0x0000008784077220 */ /* 0x042fe40000410000 */
[C---:B------:R-:W-:Y:S02]  /*86c0*/  FMUL.FTZ R11, R132.reuse, R139 ;  /* 0x0000008b840b7220 */ /* 0x040fe40000410000 */
[C---:B------:R-:W-:Y:S01]  /*86d0*/  FMUL.FTZ R14, R132.reuse, R142 ;  /* 0x0000008e840e7220 */ /* 0x040fe20000410000 */
[----:B------:R-:W1:Y:S01]  /*86e0*/  MUFU.EX2 R144, R144 ;  /* 0x0000009000907308 */ /* 0x000e620000000800 */
[C---:B------:R-:W-:Y:S02]  /*86f0*/  FMUL.FTZ R15, R132.reuse, R143 ;  /* 0x0000008f840f7220 */ /* 0x040fe40000410000 */
[C---:B------:R-:W-:Y:S02]  /*8700*/  FMUL.FTZ R18, R132.reuse, R146 ;  /* 0x0000009284127220 */ /* 0x040fe40000410000 */
[C---:B------:R-:W-:Y:S02]  /*8710*/  FMUL.FTZ R19, R132.reuse, R147 ;  /* 0x0000009384137220 */ /* 0x040fe40000410000 */
[C---:B------:R-:W-:Y:S02]  /*8720*/  FMUL.FTZ R22, R132.reuse, R150 ;  /* 0x0000009684167220 */ /* 0x040fe40000410000 */
[C---:B------:R-:W-:Y:S01]  /*8730*/  FMUL.FTZ R23, R132.reuse, R151 ;  /* 0x0000009784177220 */ /* 0x040fe20000410000 */
[----:B------:R2:W4:Y:S01]  /*8740*/  MUFU.EX2 R143, R152 ;  /* 0x00000098008f7308 */ /* 0x0005220000000800 */
        /* <DEDUP_REMOVED lines=11> */
[C---:B------:R-:W-:Y:S01]  /*8800*/  FMUL.FTZ R47, R132.reuse, R47 ;  /* 0x0000002f842f7220 */ /* 0x040fe20000410000 */
[----:B--2---:R-:W-:Y:S01]  /*8810*/  LDSM.16.MT88.4 R152, [R249+0x5080] ;  /* 0x00508000f998783b */ /* 0x004fe20000004200 */
        /* <DEDUP_REMOVED lines=41> */
[----:B------:R-:W-:Y:S02]  /*8ab0*/  FMUL.FTZ R131, R132, R131 ;  /* 0x0000008384837220 */ /* 0x000fe40000410000 */
[C---:B------:R-:W-:Y:S02]  /*8ac0*/  FMUL.FTZ R128, R6.reuse, R128 ;  /* 0x0000008006807220 */ /* 0x040fe40000410000 */
[----:B------:R-:W-:Y:S02]  /*8ad0*/  FMUL.FTZ R129, R6, R129 ;  /* 0x0000008106817220 */ /* 0x000fe40000410000 */
[----:B------:R-:W-:Y:S02]  /*8ae0*/  FMUL.FTZ R6, R132, R134 ;  /* 0x0000008684067220 */ /* 0x000fe40000410000 */
[--C-:B------:R-:W-:Y:S02]  /*8af0*/  FFMA.FTZ R141, R10, c[0x0][0x2d0], -R156.reuse ;  /* 0x0000b4000a8d7a23 */ /* 0x100fe4000001089c */
[C---:B------:R-:W-:Y:S02]  /*8b00*/  FMUL.FTZ R10, R132.reuse, R138 ;  /* 0x0000008a840a7220 */ /* 0x040fe40000410000 */
[----:B------:R-:W-:Y:S02]  /*8b10*/  FFMA.FTZ R146, R137, c[0x0][0x2d0], -R156 ;  /* 0x0000b40089927a23 */ /* 0x000fe4000001089c */
[----:B------:R-:W2:Y:S01]  /*8b20*/  MUFU.EX2 R141, R141 ;  /* 0x0000008d008d7308 */ /* 0x000ea20000000800 */
[----:B------:R-:W-:Y:S09]  /*8b30*/  FADD.FTZ R177, R149, R177 ;  /* 0x000000b195b17221 */ /* 0x000ff20000010000 */
[----:B------:R-:W-:Y:S01]  /*8b40*/  MUFU.EX2 R146, R146 ;  /* 0x0000009200927308 */ /* 0x000fe20000000800 */
[----:B---3--:R-:W-:Y:S01]  /*8b50*/  FFMA.FTZ R142, R132, R148, R136 ;  /* 0x00000094848e7223 */ /* 0x008fe20000010088 */
[----:B------:R-:W-:Y:S01]  /*8b60*/  MOV R148, R145 ;  /* 0x0000009100947202 */ /* 0x000fe20000000f00 */
[----:B------:R-:W3:Y:S01]  /*8b70*/  LDSM.16.MT88.4 R132, [R252+0x4080] ;  /* 0x00408000fc84783b */ /* 0x000ee20000004200 */
[----:B------:R-:W-:Y:S01]  /*8b80*/  MOV R145, R140 ;  /* 0x0000008c00917202 */ /* 0x000fe20000000f00 */
[--C-:B------:R-:W-:Y:S01]  /*8b90*/  FFMA.FTZ R140, R169, c[0x0][0x2d0], -R156.reuse ;  /* 0x0000b400a98c7a23 */ /* 0x100fe2000001089c */
[----:B-1----:R-:W-:Y:S01]  /*8ba0*/  F2FP.BF16.PACK_AB R169, R144, R136 ;  /* 0x0000008890a9723e */ /* 0x002fe200000010ff */
[--C-:B------:R-:W-:Y:S02]  /*8bb0*/  FFMA.FTZ R147, R148, c[0x0][0x2d0], -R156.reuse ;  /* 0x0000b40094937a23 */ /* 0x100fe4000001089c */
[----:B------:R-:W-:Y:S01]  /*8bc0*/  FFMA.FTZ R148, R178, c[0x0][0x2d0], -R156 ;  /* 0x0000b400b2947a23 */ /* 0x000fe2000001089c */
[----:B------:R-:W1:Y:S01]  /*8bd0*/  MUFU.EX2 R145, R145 ;  /* 0x0000009100917308 */ /* 0x000e620000000800 */
[----:B------:R-:W-:Y:S01]  /*8be0*/  LDSM.16.MT88.4 R136, [R252+0x4880] ;  /* 0x00488000fc88783b */ /* 0x000fe20000004200 */
[----:B------:R-:W-:Y:S02]  /*8bf0*/  FADD.FTZ R142, R144, R142 ;  /* 0x0000008e908e7221 */ /* 0x000fe40000010000 */
[----:B----4-:R-:W-:Y:S02]  /*8c00*/  FADD.FTZ R144, R143, R177 ;  /* 0x000000b18f907221 */ /* 0x010fe40000010000 */
[----:B--2---:R-:W-:Y:S04]  /*8c10*/  FADD.FTZ R142, R141, R142 ;  /* 0x0000008e8d8e7221 */ /* 0x004fe80000010000 */
[----:B------:R-:W2:Y:S10]  /*8c20*/  MUFU.EX2 R140, R140 ;  /* 0x0000008c008c7308 */ /* 0x000eb40000000800 */
[----:B------:R-:W4:Y:S01]  /*8c30*/  MUFU.EX2 R147, R147 ;  /* 0x0000009300937308 */ /* 0x000f220000000800 */
[----:B-1----:R-:W-:Y:S09]  /*8c40*/  FADD.FTZ R144, R145, R144 ;  /* 0x0000009091907221 */ /* 0x002ff20000010000 */
[----:B------:R-:W1:Y:S01]  /*8c50*/  MUFU.EX2 R148, R148 ;  /* 0x0000009400947308 */ /* 0x000e620000000800 */
[----:B--2---:R-:W-:Y:S07]  /*8c60*/  F2FP.BF16.PACK_AB R171, R140, R141 ;  /* 0x0000008d8cab723e */ /* 0x004fee00000010ff */
[C---:B---3--:R-:W-:Y:S08]  /*8c70*/  HMMA.16816.F32.BF16 R4, R168.reuse, R132, R4 ;  /* 0x00000084a804723c */ /* 0x048ff00000041804 */
        /* <DEDUP_REMOVED lines=46> */
[----:B------:R-:W-:Y:S04]  /*8f60*/  HMMA.16816.F32.BF16 R128, R168, R134, R128 ;  /* 0x00000086a880723c */ /* 0x000fe80000041880 */
[----:B----4-:R-:W-:Y:S01]  /*8f70*/  F2FP.BF16.PACK_AB R133, R146, R147 ;  /* 0x000000939285723e */ /* 0x010fe200000010ff */
[----:B------:R-:W-:Y:S02]  /*8f80*/  FADD.FTZ R149, R140, R142 ;  /* 0x0000008e8c957221 */ /* 0x000fe40000010000 */
[----:B------:R-:W-:Y:S01]  /*8f90*/  FFMA.FTZ R168, R176, c[0x0][0x2d0], -R156 ;  /* 0x0000b400b0a87a23 */ /* 0x000fe2000001089c */
[C---:B------:R-:W-:Y:S01]  /*8fa0*/  F2FP.BF16.PACK_AB R134, R179.reuse, R145 ;  /* 0x00000091b386723e */ /* 0x040fe200000010ff */
[----:B------:R-:W-:Y:S03]  /*8fb0*/  LDSM.16.MT88.4 R140, [R248+0x9080] ;  /* 0x00908000f88c783b */ /* 0x000fe60000004200 */
[----:B------:R-:W-:Y:S01]  /*8fc0*/  FADD.FTZ R179, R179, R144 ;  /* 0x00000090b3b37221 */ /* 0x000fe20000010000 */
[----:B------:R-:W2:Y:S01]  /*8fd0*/  MUFU.EX2 R168, R168 ;  /* 0x000000a800a87308 */ /* 0x000ea20000000800 */
[----:B------:R-:W-:Y:S02]  /*8fe0*/  FADD.FTZ R147, R147, R149 ;  /* 0x0000009593937221 */ /* 0x000fe40000010000 */
[--C-:B------:R-:W-:Y:S02]  /*8ff0*/  FFMA.FTZ R169, R159, c[0x0][0x2d0], -R156.reuse ;  /* 0x0000b4009fa97a23 */ /* 0x100fe4000001089c */
[----:B------:R-:W-:Y:S02]  /*9000*/  FADD.FTZ R147, R146, R147 ;  /* 0x0000009392937221 */ /* 0x000fe40000010000 */
[--C-:B------:R-:W-:Y:S01]  /*9010*/  FFMA.FTZ R170, R158, c[0x0][0x2d0], -R156.reuse ;  /* 0x0000b4009eaa7a23 */ /* 0x100fe2000001089c */
[----:B------:R-:W-:Y:S01]  /*9020*/  F2FP.BF16.PACK_AB R158, R172, R173 ;  /* 0x000000adac9e723e */ /* 0x000fe200000010ff */
[----:B-1----:R-:W-:Y:S01]  /*9030*/  FADD.FTZ R176, R148, R147 ;  /* 0x0000009394b07221 */ /* 0x002fe20000010000 */
[----:B------:R-:W1:Y:S01]  /*9040*/  MUFU.EX2 R169, R169 ;  /* 0x000000a900a97308 */ /* 0x000e620000000800 */
[----:B------:R-:W-:Y:S01]  /*9050*/  LDSM.16.MT88.4 R144, [R250+0x5080] ;  /* 0x00508000fa90783b */ /* 0x000fe20000004200 */
[--C-:B------:R-:W-:Y:S02]  /*9060*/  FFMA.FTZ R171, R157, c[0x0][0x2d0], -R156.reuse ;  /* 0x0000b4009dab7a23 */ /* 0x100fe4000001089c */
[----:B------:R-:W-:Y:S02]  /*9070*/  FFMA.FTZ R156, R3, c[0x0][0x2d0], -R156 ;  /* 0x0000b400039c7a23 */ /* 0x000fe4000001089c */
[----:B------:R-:W-:Y:S04]  /*9080*/  FADD.FTZ R179, R175, R179 ;  /* 0x000000b3afb37221 */ /* 0x000fe80000010000 */
[----:B------:R3:W-:Y:S01]  /*9090*/  MUFU.EX2 R3, R156 ;  /* 0x0000009c00037308 */ /* 0x0007e20000000800 */
[----:B------:R-:W-:Y:S01]  /*90a0*/  FADD.FTZ R179, R174, R179 ;  /* 0x000000b3aeb37221 */ /* 0x000fe20000010000 */
[C---:B--2---:R-:W-:Y:S03]  /*90b0*/  F2FP.BF16.PACK_AB R135, R168.reuse, R148 ;  /* 0x00000094a887723e */ /* 0x044fe600000010ff */
[----:B------:R-:W-:Y:S02]  /*90c0*/  FADD.FTZ R173, R173, R179 ;  /* 0x000000b3adad7221 */ /* 0x000fe40000010000 */
[----:B------:R-:W-:Y:S03]  /*90d0*/  FADD.FTZ R176, R168, R176 ;  /* 0x000000b0a8b07221 */ /* 0x000fe60000010000 */
[----:B------:R-:W2:Y:S01]  /*90e0*/  MUFU.EX2 R170, R170 ;  /* 0x000000aa00aa7308 */ /* 0x000ea20000000800 */
[C---:B------:R-:W-:Y:S05]  /*90f0*/  HMMA.16816.F32.BF16 R4, R132.reuse, R136, R4 ;  /* 0x000000888404723c */ /* 0x040fea0000041804 */
[----:B-1----:R-:W-:Y:S03]  /*9100*/  FADD.FTZ R176, R169, R176 ;  /* 0x000000b0a9b07221 */ /* 0x002fe60000010000 */
[C---:B------:R-:W-:Y:S01]  /*9110*/  HMMA.16816.F32.BF16 R8, R132.reuse, R138, R8 ;  /* 0x0000008a8408723c */ /* 0x040fe20000041808 */
[----:B------:R-:W1:Y:S01]  /*9120*/  LDSM.16.MT88.4 R136, [R250+0x4880] ;  /* 0x00488000fa88783b */ /* 0x000e620000004200 */
[----:B------:R-:W4:Y:S02]  /*9130*/  MUFU.EX2 R171, R171 ;  /* 0x000000ab00ab7308 */ /* 0x000f240000000800 */
[----:B---3--:R-:W-:Y:S02]  /*9140*/  F2FP.BF16.PACK_AB R156, R174, R175 ;  /* 0x000000afae9c723e */ /* 0x008fe400000010ff */
[C---:B--2---:R-:W-:Y:S01]  /*9150*/  F2FP.BF16.PACK_AB R157, R170.reuse, R169 ;  /* 0x000000a9aa9d723e */ /* 0x044fe200000010ff */
[----:B------:R-:W-:Y:S01]  /*9160*/  FADD.FTZ R170, R170, R176 ;  /* 0x000000b0aaaa7221 */ /* 0x000fe20000010000 */
[----:B----4-:R-:W-:Y:S04]  /*9170*/  F2FP.BF16.PACK_AB R159, R3, R171 ;  /* 0x000000ab039f723e */ /* 0x010fe800000010ff */
[----:B------:R-:W-:Y:S01]  /*9180*/  FADD.FTZ R170, R171, R170 ;  /* 0x000000aaabaa7221 */ /* 0x000fe20000010000 */
        /* <DEDUP_REMOVED lines=42> */
[C---:B------:R-:W-:Y:S08]  /*9430*/  HMMA.16816.F32.BF16 R124, R132.reuse, R140, R124 ;  /* 0x0000008c847c723c */ /* 0x040ff0000004187c */
[----:B------:R-:W-:Y:S08]  /*9440*/  HMMA.16816.F32.BF16 R128, R132, R142, R128 ;  /* 0x0000008e8480723c */ /* 0x000ff00000041880 */
[C---:B-1----:R-:W-:Y:S01]  /*9450*/  HMMA.16816.F32.BF16 R132, R156.reuse, R136, R4 ;  /* 0x000000889c84723c */ /* 0x042fe20000041804 */
[----:B------:R-:W1:Y:S07]  /*9460*/  LDSM.16.MT88.4 R4, [R248+0x5080] ;  /* 0x00508000f804783b */ /* 0x000e6e0000004200 */
[C---:B------:R-:W-:Y:S01]  /*9470*/  HMMA.16816.F32.BF16 R136, R156.reuse, R138, R8 ;  /* 0x0000008a9c88723c */ /* 0x040fe20000041808 */
[----:B------:R-:W2:Y:S07]  /*9480*/  LDSM.16.MT88.4 R8, [R252+0x6880] ;  /* 0x00688000fc08783b */ /* 0x000eae0000004200 */
[C---:B------:R-:W-:Y:S01]  /*9490*/  HMMA.16816.F32.BF16 R140, R156.reuse, R144, R12 ;  /* 0x000000909c8c723c */ /* 0x040fe2000004180c */
[----:B------:R-:W3:Y:S07]  /*94a0*/  LDSM.16.MT88.4 R12, [R250+0x6880] ;  /* 0x00688000fa0c783b */ /* 0x000eee0000004200 */
[C---:B------:R-:W-:Y:S08]  /*94b0*/  HMMA.16816.F32.BF16 R144, R156.reuse, R146, R16 ;  /* 0x000000929c90723c */ /* 0x040ff00000041810 */
[C---:B------:R-:W-:Y:S08]  /*94c0*/  HMMA.16816.F32.BF16 R148, R156.reuse, R152, R20 ;  /* 0x000000989c94723c */ /* 0x040ff00000041814 */
[C---:B------:R-:W-:Y:S08]  /*94d0*/  HMMA.16816.F32.BF16 R152, R156.reuse, R154, R24 ;  /* 0x0000009a9c98723c */ /* 0x040ff00000041818 */
        /* <DEDUP_REMOVED lines=33> */
[C---:B------:R-:W-:Y:S08]  /*96f0*/  HMMA.16816.F32.BF16 R120, R156.reuse, R14, R120 ;  /* 0x0000000e9c78723c */ /* 0x040ff00000041878 */
[C---:B-1----:R-:W-:Y:S07]  /*9700*/  HMMA.16816.F32.BF16 R124, R156.reuse, R4, R124 ;  /* 0x000000049c7c723c */ /* 0x042fee000004187c */
[----:B------:R-:W-:Y:S01]  /*9710*/  FADD.FTZ R5, R172, R173 ;  /* 0x000000adac057221 */ /* 0x000fe20000010000 */
[----:B------:R-:W-:Y:S04]  /*9720*/  HMMA.16816.F32.BF16 R128, R156, R6, R128 ;  /* 0x000000069c80723c */ /* 0x000fe80000041880 */
[----:B------:R1:W-:Y:S01]  /*9730*/  STL [R1+0x44], R5 ;  /* 0x0000440501007387 */ /* 0x0003e20000100800 */
[----:B------:R-:W-:Y:S01]  /*9740*/  FADD.FTZ R4, R3, R170 ;  /* 0x000000aa03047221 */ /* 0x000fe20000010000 */
[----:B------:R-:W-:Y:S02]  /*9750*/  MOV R3, R0 ;  /* 0x0000000000037202 */ /* 0x000fe40000000f00 */
[----:B------:R-:W-:Y:S02]  /*9760*/  MOV R156, R2 ;  /* 0x00000002009c7202 */ /* 0x000fe40000000f00 */
[----:B------:R1:W-:Y:S02]  /*9770*/  STL [R1+0x40], R4 ;  /* 0x0000400401007387 */ /* 0x0003e40000100800 */
[----:B-1----:R-:W-:-:S05]  /*9780*/  @P0 BRA `(.L_x_198) ;  /* 0xffffc1b000000947 */ /* 0x002fca000383ffff */
.L_x_185:
[----:B------:R-:W1:Y:S01]  /*9790*/  S2UR UR29, SR_CTAID.X ;  /* 0x00000000001d79c3 */ /* 0x000e620000002500 */
[----:B------:R-:W-:-:S02]  /*97a0*/  UISETP.NE.AND UP1, UPT, UR14, URZ, UPT ;  /* 0x0000003f0e00728c */ /* 0x000fc4000bf25270 */
[----:B------:R-:W-:Y:S02]  /*97b0*/  UISETP.NE.AND UP0, UPT, UR13, URZ, UPT ;  /* 0x0000003f0d00728c */ /* 0x000fe4000bf05270 */
[----:B------:R-:W-:Y:S02]  /*97c0*/  UMOV UR27, 0x1 ;  /* 0x00000001001b7882 */ /* 0x000fe40000000000 */
[----:B------:R-:W-:Y:S02]  /*97d0*/  ULDC UR26, c[0x0][0x168] ;  /* 0x00005a00001a7ab9 */ /* 0x000fe40000000800 */
[----:B------:R-:W-:Y:S01]  /*97e0*/  ULDC.64 UR4, c[0x0][0x2c8] ;  /* 0x0000b20000047ab9 */ /* 0x000fe20000000a00 */
[----:B------:R-:W-:Y:S01]  /*97f0*/  PLOP3.LUT P0, PT, PT, PT, UP0, 0x40, 0x0 ;  /* 0x000000000000781c */ /* 0x000fe20003f0e808 */
[----:B------:R-:W-:Y:S02]  /*9800*/  UIADD3 UR26, UR27, -UR26, URZ ;  /* 0x8000001a1b1a7290 */ /* 0x000fe4000fffe03f */
[----:B-1----:R-:W-:-:S04]  /*9810*/  ULEA UR29, UR29, 0x7f, 0x7 ;  /* 0x0000007f1d1d7891 */ /* 0x002fc8000f8e383f */
[----:B------:R-:W-:-:S03]  /*9820*/  UIMAD.WIDE.U32 UR30, UR29, UR4, URZ ;  /* 0x000000041d1e72a5 */ /* 0x000fc6000f8e003f */
[----:B------:R-:W-:Y:S02]  /*9830*/  ULDC UR4, c[0x0][0x1d0] ;  /* 0x0000740000047ab9 */ /* 0x000fe40000000800 */
[----:B------:R-:W-:Y:S02]  /*9840*/  UIMAD UR4, UR28, UR4, UR26 ;  /* 0x000000041c0472a4 */ /* 0x000fe4000f8e021a */
[----:B------:R-:W-:Y:S02]  /*9850*/  @UP1 USHF.R.U32.HI UR29, URZ, UR5, UR31 ;  /* 0x000000053f1d1299 */ /* 0x000fe4000801161f */
[----:B------:R-:W-:Y:S02]  /*9860*/  ULDC UR26, c[0x0][0x324] ;  /* 0x0000c900001a7ab9 */ /* 0x000fe40000000800 */
[----:B------:R-:W-:-:S04]  /*9870*/  UIADD3 UR28, UR4, UR29, URZ ;  /* 0x0000001d041c7290 */ /* 0x000fc8000fffe03f */
[----:B------:R-:W-:Y:S01]  /*9880*/  UIADD3 UR26, UR28, -UR26, URZ ;  /* 0x8000001a1c1a7290 */ /* 0x000fe2000fffe03f */
[----:B------:R-:W-:Y:S05]  /*9890*/  @P0 BRA `(.L_x_199) ;  /* 0x0000016000000947 */ /* 0x000fea0003800000 */
[----:B------:R-:W-:-:S06]  /*98a0*/  UISETP.GT.AND UP0, UPT, UR28, -0x1, UPT ;  /* 0xffffffff1c00788c */ /* 0x000fcc000bf04270 */
[----:B------:R-:W-:-:S13]  /*98b0*/  PLOP3.LUT P0, PT, PT, PT, UP0, 0x80, 0x0 ;  /* 0x000000000000781c */ /* 0x000fda0003f0f008 */
[----:B------:R-:W-:Y:S05]  /*98c0*/  @P0 BRA `(.L_x_200) ;  /* 0x0000009000000947 */ /* 0x000fea0003800000 */
[----:B------:R-:W-:Y:S02]  /*98d0*/  ULDC UR4, c[0x0][0x32c] ;  /* 0x0000cb0000047ab9 */ /* 0x000fe40000000800 */
[----:B------:R-:W-:Y:S02]  /*98e0*/  UISETP.NE.AND UP0, UPT, UR27, UR4, UPT ;  /* 0x000000041b00728c */ /* 0x000fe4000bf05270 */
[----:B------:R-:W-:Y:S02]  /*98f0*/  ULOP3.LUT UR28, URZ, UR28, URZ, 0x33, !UPT ;  /* 0x0000001c3f1c7292 */ /* 0x000fe4000f8e333f */
[----:B------:R-:W-:Y:S02]  /*9900*/  ULDC.64 UR4, c[0x0][0x330] ;  /* 0x0000cc0000047ab9 */ /* 0x000fe40000000a00 */
[----:B------:R-:W-:-:S07]  /*9910*/  UIMAD.WIDE.U32 UR30, UR28, UR4, URZ ;  /* 0x000000041c1e72a5 */ /* 0x000fce000f8e003f */
[----:B------:R-:W-:Y:S02]  /*9920*/  @UP0 UMOV UR27, UR31 ;  /* 0x0000001f001b0c82 */ /* 0x000fe40008000000 */
[----:B------:R-:W-:-:S04]  /*9930*/  @UP0 USHF.R.U32.HI UR28, URZ, UR5, UR27 ;  /* 0x000000053f1c0299 */ /* 0x000fc8000801161b */
[----:B------:R-:W-:Y:S01]  /*9940*/  ULOP3.LUT UR28, URZ, UR28, URZ, 0x33, !UPT ;  /* 0x0000001c3f1c7292 */ /* 0x000fe2000f8e333f */
[----:B------:R-:W-:Y:S05]  /*9950*/  BRA `(.L_x_201) ;  /* 0x0000006000007947 */ /* 0x000fea0003800000 */
.L_x_200:
[----:B------:R-:W-:Y:S02]  /*9960*/  ULDC UR4, c[0x0][0x32c] ;  /* 0x0000cb0000047ab9 */ /* 0x000fe40000000800 */
[----:B------:R-:W-:-:S03]  /*9970*/  UISETP.NE.AND UP0, UPT, UR27, UR4, UPT ;  /* 0x000000041b00728c */ /* 0x000fc6000bf05270 */
[----:B------:R-:W-:Y:S02]  /*9980*/  ULDC.64 UR4, c[0x0][0x330] ;  /* 0x0000cc0000047ab9 */ /* 0x000fe40000000a00 */
[----:B------:R-:W-:-:S07]  /*9990*/  UIMAD.WIDE.U32 UR30, UR28, UR4, URZ ;  /* 0x000000041c1e72a5 */ /* 0x000fce000f8e003f */
[----:B------:R-:W-:Y:S02]  /*99a0*/  @UP0 UMOV UR27, UR31 ;  /* 0x0000001f001b0c82 */ /* 0x000fe40008000000 */
[----:B------:R-:W-:Y:S02]  /*99b0*/  @UP0 USHF.R.U32.HI UR28, URZ, UR5, UR27 ;  /* 0x000000053f1c0299 */ /* 0x000fe4000801161b */
.L_x_201:
[----:B------:R-:W-:Y:S02]  /*99c0*/  ULDC UR4, c[0x0][0x32c] ;  /* 0x0000cb0000047ab9 */ /* 0x000fe40000000800 */
[----:B------:R-:W-:-:S04]  /*99d0*/  UIMAD UR4, UR28, UR4, URZ ;  /* 0x000000041c0472a4 */ /* 0x000fc8000f8e023f */
[----:B------:R-:W-:-:S04]  /*99e0*/  UISETP.LT.AND UP0, UPT, UR26, UR4, UPT ;  /* 0x000000041a00728c */ /* 0x000fc8000bf01270 */
[----:B------:R-:W-:-:S04]  /*99f0*/  USEL UR26, UR26, UR4, !UP0 ;  /* 0x000000041a1a7287 */ /* 0x000fc8000c000000 */
.L_x_199:
[----:B------:R-:W-:-:S04]  /*9a00*/  UIADD3 UR26, UR26, 0x2f, URZ ;  /* 0x0000002f1a1a7890 */ /* 0x000fc8000fffe03f */
        /* <DEDUP_REMOVED lines=9> */
[----:B------:R-:W2:Y:S04]  /*9aa0*/  LDL R7, [R1+0x24] ;  /* 0x0000240001077983 */ /* 0x000ea80000100800 */
[----:B------:R-:W3:Y:S04]  /*9ab0*/  LDL R6, [R1+0x30] ;  /* 0x0000300001067983 */ /* 0x000ee80000100800 */
[----:B------:R-:W3:Y:S04]  /*9ac0*/  LDL R5, [R1+0x18] ;  /* 0x0000180001057983 */ /* 0x000ee80000100800 */
[----:B------:R-:W4:Y:S04]  /*9ad0*/  LDL R4, [R1+0x2c] ;  /* 0x00002c0001047983 */ /* 0x000f280000100800 */
[----:B------:R-:W4:Y:S01]  /*9ae0*/  LDL R3, [R1+0x14] ;  /* 0x0000140001037983 */ /* 0x000f220000100800 */
[C---:B--2---:R-:W-:Y:S01]  /*9af0*/  SHF.L.U64.HI R8, R7.reuse, 0x1, R8 ;  /* 0x0000000107087819 */ /* 0x044fe20000010208 */
[----:B------:R-:W-:-:S04]  /*9b00*/  IMAD.SHL.U32 R7, R7, 0x2, RZ ;  /* 0x0000000207077824 */ /* 0x000fc800078e00ff */
[----:B------:R1:W-:Y:S01]  /*9b10*/  STL [R1+0x4c], R8 ;  /* 0x00004c0801007387 */ /* 0x0003e20000100800 */
[----:B---3--:R-:W-:-:S03]  /*9b20*/  SHF.L.U64.HI R179, R5, 0x1, R6 ;  /* 0x0000000105b37819 */ /* 0x008fc60000010206 */
[----:B------:R1:W-:Y:S01]  /*9b30*/  STL [R1+0x48], R7 ;  /* 0x0000480701007387 */ /* 0x0003e20000100800 */
[----:B------:R-:W-:Y:S01]  /*9b40*/  IMAD.SHL.U32 R178, R5, 0x2, RZ ;  /* 0x0000000205b27824 */ /* 0x000fe200078e00ff */
[C---:B----4-:R-:W-:Y:S01]  /*9b50*/  SHF.L.U64.HI R177, R3.reuse, 0x1, R4 ;  /* 0x0000000103b17819 */ /* 0x050fe20000010204 */
[----:B------:R-:W-:Y:S02]  /*9b60*/  IMAD.SHL.U32 R176, R3, 0x2, RZ ;  /* 0x0000000203b07824 */ /* 0x000fe400078e00ff */
.L_x_207:
[----:B------:R-:W2:Y:S01]  /*9b70*/  LDL R4, [R1+0x4] ;  /* 0x0000040001047983 */ /* 0x000ea20000100800 */
[----:B------:R-:W-:Y:S04]  /*9b80*/  DEPBAR.LE SB0, 0x0 ;  /* 0x000080000000791a */ /* 0x000fe80000000000 */
[----:B------:R-:W3:Y:S01]  /*9b90*/  LDL R3, [R1] ;  /* 0x0000000001037983 */ /* 0x000ee20000100800 */
[----:B------:R-:W-:Y:S03]  /*9ba0*/  UISETP.GT.AND UP0, UPT, UR7, UR23, UPT ;  /* 0x000000170700728c */ /* 0x000fe6000bf04270 */
[----:B------:R-:W-:Y:S03]  /*9bb0*/  BAR.SYNC.DEFER_BLOCKING 0x0 ;  /* 0x0000000000007b1d */ /* 0x000fe60000010000 */
[----:B------:R-:W-:Y:S03]  /*9bc0*/  PLOP3.LUT P0, PT, PT, PT, UP0, 0x80, 0x0 ;  /* 0x000000000000781c */ /* 0x000fe60003f0f008 */
[----:B------:R-:W4:Y:S04]  /*9bd0*/  LDSM.16.M88.4 R168, [R247] ;  /* 0x00000000f7a8783b */ /* 0x000f280000000200 */
[----:B------:R-:W1:Y:S04]  /*9be0*/  LDSM.16.M88.4 R172, [R246] ;  /* 0x00000000f6ac783b */ /* 0x000e680000000200 */
[----:B-12---:R-:W1:Y:S04]  /*9bf0*/  LDSM.16.M88.4 R8, [R4+0x14080] ;  /* 0x014080000408783b */ /* 0x006e680000000200 */
[----:B------:R-:W2:Y:S04]  /*9c00*/  LDSM.16.M88.4 R16, [R4+0x14880] ;  /* 0x014880000410783b */ /* 0x000ea80000000200 */
[----:B------:R-:W1:Y:S04]  /*9c10*/  LDSM.16.M88.4 R24, [R4+0x15080] ;  /* 0x015080000418783b */ /* 0x000e680000000200 */
[----:B---3--:R3:W1:Y:S02]  /*9c20*/  LDSM.16.M88.4 R156, [R3] ;  /* 0x00000000039c783b */ /* 0x0086640000000200 */
[----:B---3--:R-:W-:Y:S01]  /*9c30*/  MOV R3, R0 ;  /* 0x0000000000037202 */ /* 0x008fe20000000f00 */
[----:B------:R-:W-:-:S05]  /*9c40*/  @P0 BRA `(.L_x_203) ;  /* 0x0000043000000947 */ /* 0x000fca0003800000 */
[----:B----4-:R-:W3:Y:S01]  /*9c50*/  LDL R7, [R1+0xc] ;  /* 0x00000c0001077983 */ /* 0x010ee20000100800 */
[----:B------:R-:W-:Y:S03]  /*9c60*/  BSSY B0, `(.L_x_203) ;  /* 0x0000041000007945 */ /* 0x000fe60003800000 */
[----:B------:R-:W4:Y:S04]  /*9c70*/  LDL R14, [R1+0x8] ;  /* 0x00000800010e7983 */ /* 0x000f280000100800 */
[----:B------:R-:W5:Y:S04]  /*9c80*/  LDL R20, [R1+0x48] ;  /* 0x0000480001147983 */ /* 0x000f680000100800 */
[----:B--2---:R-:W2:Y:S04]  /*9c90*/  LDL R22, [R1+0x4c] ;  /* 0x00004c0001167983 */ /* 0x004ea80000100800 */
[----:B------:R-:W2:Y:S04]  /*9ca0*/  LDL R13, [R1+0x1c] ;  /* 0x00001c00010d7983 */ /* 0x000ea80000100800 */
[----:B------:R-:W2:Y:S04]  /*9cb0*/  LDL R15, [R1+0x10] ;  /* 0x00001000010f7983 */ /* 0x000ea80000100800 */
[----:B------:R-:W2:Y:S01]  /*9cc0*/  LDL R23, [R1+0x28] ;  /* 0x0000280001177983 */ /* 0x000ea20000100800 */
[----:B---3--:R-:W-:Y:S01]  /*9cd0*/  SHF.R.S32.HI R6, RZ, 0x1f, R7 ;  /* 0x0000001fff067819 */ /* 0x008fe20000011407 */
[C---:B------:R-:W-:Y:S01]  /*9ce0*/  IMAD.WIDE.U32 R4, R7.reuse, c[0x0][0x208], RZ ;  /* 0x0000820007047a25 */ /* 0x040fe200078e00ff */
[----:B----4-:R-:W-:Y:S03]  /*9cf0*/  SHF.R.S32.HI R12, RZ, 0x1f, R14 ;  /* 0x0000001fff0c7819 */ /* 0x010fe6000001140e */
[----:B------:R-:W-:Y:S04]  /*9d00*/  IMAD R6, R6, c[0x0][0x208], RZ ;  /* 0x0000820006067a24 */ /* 0x000fe800078e02ff */
[----:B------:R-:W-:Y:S02]  /*9d10*/  IMAD R6, R7, c[0x0][0x20c], R6 ;  /* 0x0000830007067a24 */ /* 0x000fe400078e0206 */
[----:B------:R-:W3:Y:S01]  /*9d20*/  LDL R7, [R1+0x24] ;  /* 0x0000240001077983 */ /* 0x000ee20000100800 */
[----:B------:R-:W-:Y:S02]  /*9d30*/  IMAD R12, R12, c[0x0][0x218], RZ ;  /* 0x000086000c0c7a24 */ /* 0x000fe400078e02ff */
[----:B------:R-:W-:Y:S02]  /*9d40*/  IMAD.IADD R5, R5, 0x1, R6 ;  /* 0x0000000105057824 */ /* 0x000fe400078e0206 */
[C---:B------:R-:W-:Y:S02]  /*9d50*/  IMAD R12, R14.reuse, c[0x0][0x21c], R12 ;  /* 0x000087000e0c7a24 */ /* 0x040fe400078e020c */
[----:B------:R-:W-:Y:S05]  /*9d60*/  IMAD.WIDE.U32 R4, R14, c[0x0][0x218], R4 ;  /* 0x000086000e047a25 */ /* 0x000fea00078e0004 */
[----:B------:R-:W-:Y:S04]  /*9d70*/  IADD3 R4, P0, R4, UR24, RZ ;  /* 0x0000001804047c10 */ /* 0x000fe8000ff1e0ff */
[----:B------:R-:W-:Y:S02]  /*9d80*/  IADD3.X R12, R5, UR15, R12, P0, !PT ;  /* 0x0000000f050c7c10 */ /* 0x000fe400087fe40c */
[C---:B------:R-:W-:Y:S04]  /*9d90*/  LEA R6, P0, R4.reuse, c[0x0][0x1f8], 0x1 ;  /* 0x00007e0004067a11 */ /* 0x040fe800078008ff */
[----:B------:R-:W-:Y:S01]  /*9da0*/  LEA.HI.X R12, R4, c[0x0][0x1fc], R12, 0x1, P0 ;  /* 0x00007f00040c7a11 */ /* 0x000fe200000f0c0c */
[----:B------:R-:W5:Y:S02]  /*9db0*/  SHFL.IDX PT, R14, R6, RZ, 0x181f ;  /* 0x00181fff060e7589 */ /* 0x000f6400000e0000 */
[C---:B-----5:R-:W-:Y:S02]  /*9dc0*/  IADD3 R20, P0, R14.reuse, R20, RZ ;  /* 0x000000140e147210 */ /* 0x060fe40007f1e0ff */
[----:B---3--:R-:W-:Y:S02]  /*9dd0*/  ISETP.GE.AND P1, PT, R7, c[0x0][0x1d4], PT ;  /* 0x0000750007007a0c */ /* 0x008fe40003f26270 */
[----:B------:R-:W2:Y:S02]  /*9de0*/  SHFL.IDX PT, R7, R12, RZ, 0x181f ;  /* 0x00181fff0c077589 */ /* 0x000ea400000e0000 */
[C---:B--2---:R-:W-:Y:S01]  /*9df0*/  IMAD.X R21, R7.reuse, 0x1, R22, P0 ;  /* 0x0000000107157824 */ /* 0x044fe200000e0616 */
[----:B------:R-:W-:Y:S01]  /*9e00*/  IADD3 R4, P0, R14, R178, RZ ;  /* 0x000000b20e047210 */ /* 0x000fe20007f1e0ff */
[----:B------:R-:W2:Y:S07]  /*9e10*/  S2R R22, SR_TID.X ;  /* 0x0000000000167919 */ /* 0x000eae0000002100 */
[----:B------:R-:W-:Y:S01]  /*9e20*/  @!PT LDS RZ, [RZ] ;  /* 0x00000000fffff984 */ /* 0x000fe20000000800 */
[----:B------:R3:W-:Y:S01]  /*9e30*/  LDGSTS.E.BYPASS.LTC128B.128 [R13+0x4080], [R20.64], !P1 ;  /* 0x04080000140d7fae */ /* 0x0007e2000c901d52 */
[C---:B------:R-:W-:Y:S05]  /*9e40*/  IMAD.X R5, R7.reuse, 0x1, R179, P0 ;  /* 0x0000000107057824 */ /* 0x040fea00000e06b3 */
[----:B------:R4:W-:Y:S01]  /*9e50*/  LDGSTS.E.BYPASS.LTC128B.128 [R13+0x5880], [R4.64], !P6 ;  /* 0x05880000040d7fae */ /* 0x0009e2000f101d52 */
[----:B--2---:R-:W-:Y:S02]  /*9e60*/  ISETP.GT.AND P1, PT, R22, 0x7f, PT ;  /* 0x0000007f1600780c */ /* 0x004fe40003f24270 */
[C---:B----4-:R-:W-:Y:S05]  /*9e70*/  IADD3 R4, P0, R14.reuse, R176, RZ ;  /* 0x000000b00e047210 */ /* 0x050fea0007f1e0ff */
[----:B------:R-:W-:Y:S05]  /*9e80*/  IMAD.X R5, R7, 0x1, R177, P0 ;  /* 0x0000000107057824 */ /* 0x000fea00000e06b1 */
[----:B------:R2:W-:Y:S02]  /*9e90*/  LDGSTS.E.BYPASS.LTC128B.128 [R13+0x7080], [R4.64], !P5 ;  /* 0x07080000040d7fae */ /* 0x0005e4000e901d52 */
[C---:B--2---:R-:W-:Y:S01]  /*9ea0*/  IMAD.SHL.U32 R4, R15.reuse, 0x2, RZ ;  /* 0x000000020f047824 */ /* 0x044fe200078e00ff */
[----:B------:R-:W-:Y:S04]  /*9eb0*/  SHF.L.U64.HI R5, R15, 0x1, R23 ;  /* 0x000000010f057819 */ /* 0x000fe80000010217 */
[----:B------:R-:W-:Y:S05]  /*9ec0*/  IADD3 R14, P0, R14, R4, RZ ;  /* 0x000000040e0e7210 */ /* 0x000fea0007f1e0ff */
[----:B------:R-:W-:Y:S05]  /*9ed0*/  IMAD.X R15, R7, 0x1, R5, P0 ;  /* 0x00000001070f7824 */ /* 0x000fea00000e0605 */
[----:B------:R3:W-:Y:S01]  /*9ee0*/  LDGSTS.E.BYPASS.LTC128B.128 [R13+0x8880], [R14.64], !P4 ;  /* 0x088800000e0d7fae */ /* 0x0007e2000e101d52 */
[----:B------:R-:W-:-:S05]  /*9ef0*/  @P1 BRA `(.L_x_204) ;  /* 0x0000017000001947 */ /* 0x000fca0003800000 */
[----:B------:R-:W-:-:S05]  /*9f00*/  BRA.DIV ~URZ, `(.L_x_205) ;  /* 0x00009cd27f007947 */ /* 0x000fca000b800000 */
[----:B------:R2:W4:Y:S04]  /*9f10*/  SHFL.IDX PT, R7, R12, 0x1, 0x181f ;  /* 0x00381f000c077f89 */ /* 0x00052800000e0000 */
[----:B------:R2:W3:Y:S02]  /*9f20*/  SHFL.IDX PT, R12, R6, 0x1, 0x181f ;  /* 0x00381f00060c7f89 */ /* 0x0004e400000e0000 */
.L_x_239:
[----:B---3--:R-:W3:Y:S04]  /*9f30*/  LDL R15, [R1+0x24] ;  /* 0x00002400010f7983 */ /* 0x008ee80000100800 */
[----:B------:R-:W5:Y:S04]  /*9f40*/  LDL R14, [R1+0x48] ;  /* 0x00004800010e7983 */ /* 0x000f680000100800 */
[----:B--2---:R-:W2:Y:S04]  /*9f50*/  LDL R13, [R1+0x4c] ;  /* 0x00004c00010d7983 */ /* 0x004ea80000100800 */
[----:B----4-:R-:W4:Y:S01]  /*9f60*/  LDL R6, [R1+0x1c] ;  /* 0x00001c0001067983 */ /* 0x010f220000100800 */
[----:B---3--:R-:W-:Y:S02]  /*9f70*/  ISETP.GE.AND P1, PT, R15, c[0x0][0x1d4], PT ;  /* 0x000075000f007a0c */ /* 0x008fe40003f26270 */
[C---:B-----5:R-:W-:Y:S05]  /*9f80*/  IADD3 R14, P0, R12.reuse, R14, RZ ;  /* 0x0000000e0c0e7210 */ /* 0x060fea0007f1e0ff */
[C---:B--2---:R-:W-:Y:S06]  /*9f90*/  IMAD.X R15, R7.reuse, 0x1, R13, P0 ;  /* 0x00000001070f7824 */ /* 0x044fec00000e060d */
[----:B------:R-:W-:Y:S01]  /*9fa0*/  @!PT LDS RZ, [RZ] ;  /* 0x00000000fffff984 */ /* 0x000fe20000000800 */
[----:B------:R-:W-:Y:S01]  /*9fb0*/  @!PT LDS RZ, [RZ] ;  /* 0x00000000fffff984 */ /* 0x000fe20000000800 */
[----:B------:R-:W-:Y:S01]  /*9fc0*/  @!PT LDS RZ, [RZ] ;  /* 0x00000000fffff984 */ /* 0x000fe20000000800 */
[----:B----4-:R2:W-:Y:S02]  /*9fd0*/  LDGSTS.E.BYPASS.LTC128B.128 [R6+0x5080], [R14.64], !P1 ;  /* 0x050800000e067fae */ /* 0x0105e4000c901d52 */
[C---:B--2---:R-:W-:Y:S05]  /*9fe0*/  IADD3 R14, P0, R12.reuse, R178, RZ ;  /* 0x000000b20c0e7210 */ /* 0x044fea0007f1e0ff */
[C---:B------:R-:W-:Y:S01]  /*9ff0*/  IMAD.X R15, R7.reuse, 0x1, R179, P0 ;  /* 0x00000001070f7824 */ /* 0x040fe200000e06b3 */
[C---:B------:R-:W-:Y:S04]  /*a000*/  IADD3 R4, P0, R12.reuse, R4, RZ ;  /* 0x000000040c047210 */ /* 0x040fe80007f1e0ff */
[----:B------:R2:W-:Y:S01]  /*a010*/  LDGSTS.E.BYPASS.LTC128B.128 [R6+0x6880], [R14.64], !P6 ;  /* 0x068800000e067fae */ /* 0x0005e2000f101d52 */
[C---:B------:R-:W-:Y:S01]  /*a020*/  IMAD.X R5, R7.reuse, 0x1, R5, P0 ;  /* 0x0000000107057824 */ /* 0x040fe200000e0605 */
[----:B--2---:R-:W-:Y:S05]  /*a030*/  IADD3 R14, P1, R12, R176, RZ ;  /* 0x000000b00c0e7210 */ /* 0x004fea0007f3e0ff */
[----:B------:R-:W-:Y:S05]  /*a040*/  IMAD.X R15, R7, 0x1, R177, P1 ;  /* 0x00000001070f7824 */ /* 0x000fea00008e06b1 */
[----:B------:R2:W-:Y:S04]  /*a050*/  LDGSTS.E.BYPASS.LTC128B.128 [R6+0x8080], [R14.64], !P5 ;  /* 0x080800000e067fae */ /* 0x0005e8000e901d52 */
[----:B------:R2:W-:Y:S02]  /*a060*/  LDGSTS.E.BYPASS.LTC128B.128 [R6+0x9880], [R4.64], !P4 ;  /* 0x0988000004067fae */ /* 0x0005e4000e101d52 */
.L_x_204:
[----:B------:R-:W-:Y:S05]  /*a070*/  BSYNC B0 ;  /* 0x0000000000007941 */ /* 0x000fea0003800000 */
.L_x_203:
[----:B----4-:R-:W0:Y:S01]  /*a080*/  LDGDEPBAR ;  /* 0x00000000000079af */ /* 0x010e220000000000 */
[----:B------:R-:W-:Y:S01]  /*a090*/  WARPSYNC 0xffffffff ;  /* 0xffffffff00007948 */ /* 0x000fe20003800000 */
[C---:B-12---:R-:W-:Y:S01]  /*a0a0*/  HMMA.16816.F32.BF16 R4, R160.reuse, R8, RZ ;  /* 0x00000008a004723c */ /* 0x046fe200000418ff */
[----:B------:R-:W-:Y:S06]  /*a0b0*/  UISETP.GT.AND UP0, UPT, UR23, UR7, UPT ;  /* 0x000000071700728c */ /* 0x000fec000bf04270 */
[----:B------:R-:W-:Y:S01]  /*a0c0*/  PLOP3.LUT P0, PT, PT, PT, UP0, 0x40, 0x0 ;  /* 0x000000000000781c */ /* 0x000fe20003f0e808 */
[C---:B------:R-:W-:Y:S08]  /*a0d0*/  HMMA.16816.F32.BF16 R8, R160.reuse, R10, RZ ;  /* 0x0000000aa008723c */ /* 0x040ff000000418ff */
[C---:B---3--:R-:W-:Y:S08]  /*a0e0*/  HMMA.16816.F32.BF16 R12, R160.reuse, R16, RZ ;  /* 0x00000010a00c723c */ /* 0x048ff000000418ff */
[C---:B------:R-:W-:Y:S08]  /*a0f0*/  HMMA.16816.F32.BF16 R16, R160.reuse, R18, RZ ;  /* 0x00000012a010723c */ /* 0x040ff000000418ff */
[C---:B------:R-:W-:Y:S08]  /*a100*/  HMMA.16816.F32.BF16 R20, R160.reuse, R24, RZ ;  /* 0x00000018a014723c */ /* 0x040ff000000418ff */
[----:B------:R-:W-:Y:S08]  /*a110*/  HMMA.16816.F32.BF16 R24, R160, R26, RZ ;  /* 0x0000001aa018723c */ /* 0x000ff000000418ff */
[C---:B------:R-:W-:Y:S08]  /*a120*/  HMMA.16816.F32.BF16 R4, R164.reuse, R156, R4 ;  /* 0x0000009ca404723c */ /* 0x040ff00000041804 */
[C---:B------:R-:W-:Y:S01]  /*a130*/  HMMA.16816.F32.BF16 R8, R164.reuse, R158, R8 ;  /* 0x0000009ea408723c */ /* 0x040fe20000041808 */
[----:B------:R-:W1:Y:S07]  /*a140*/  LDSM.16.M88.4 R156, [R251+0x14080] ;  /* 0x01408000fb9c783b */ /* 0x000e6e0000000200 */
[C---:B------:R-:W-:Y:S08]  /*a150*/  HMMA.16816.F32.BF16 R12, R164.reuse, R168, R12 ;  /* 0x000000a8a40c723c */ /* 0x040ff0000004180c */
[C---:B------:R-:W-:Y:S01]  /*a160*/  HMMA.16816.F32.BF16 R16, R164.reuse, R170, R16 ;  /* 0x000000aaa410723c */ /* 0x040fe20000041810 */
[----:B------:R-:W2:Y:S07]  /*a170*/  LDSM.16.M88.4 R168, [R251+0x14880] ;  /* 0x01488000fba8783b */ /* 0x000eae0000000200 */
[C---:B------:R-:W-:Y:S01]  /*a180*/  HMMA.16816.F32.BF16 R20, R164.reuse, R172, R20 ;  /* 0x000000aca414723c */ /* 0x040fe20000041814 */
[----:B------:R-:W3:Y:S07]  /*a190*/  LDL R173, [R1+0x4] ;  /* 0x0000040001ad7983 */ /* 0x000eee0000100800 */
[----:B------:R-:W-:Y:S08]  /*a1a0*/  HMMA.16816.F32.BF16 R24, R164, R174, R24 ;  /* 0x000000aea418723c */ /* 0x000ff00000041818 */
        /* <DEDUP_REMOVED lines=8> */
[----:B------:R-:W1:Y:S07]  /*a230*/  LDSM.16.M88.4 R156, [R245+0x800] ;  /* 0x00080000f59c783b */ /* 0x000e6e0000000200 */
[C---:B--2---:R-:W-:Y:S08]  /*a240*/  HMMA.16816.F32.BF16 R4, R184.reuse, R168, R4 ;  /* 0x000000a8b804723c */ /* 0x044ff00000041804 */
[C---:B------:R-:W-:Y:S01]  /*a250*/  HMMA.16816.F32.BF16 R8, R184.reuse, R170, R8 ;  /* 0x000000aab808723c */ /* 0x040fe20000041808 */
[----:B------:R-:W2:Y:S07]  /*a260*/  LDSM.16.M88.4 R168, [R245+0x1000] ;  /* 0x00100000f5a8783b */ /* 0x000eae0000000200 */
[C---:B-1----:R-:W-:Y:S08]  /*a270*/  HMMA.16816.F32.BF16 R12, R184.reuse, R156, R12 ;  /* 0x0000009cb80c723c */ /* 0x042ff0000004180c */
[C---:B------:R-:W-:Y:S08]  /*a280*/  HMMA.16816.F32.BF16 R16, R184.reuse, R158, R16 ;  /* 0x0000009eb810723c */ /* 0x040ff00000041810 */
[C---:B--2---:R-:W-:Y:S08]  /*a290*/  HMMA.16816.F32.BF16 R20, R184.reuse, R168, R20 ;  /* 0x000000a8b814723c */ /* 0x044ff00000041814 */
[----:B------:R-:W-:Y:S01]  /*a2a0*/  HMMA.16816.F32.BF16 R24, R184, R170, R24 ;  /* 0x000000aab818723c */ /* 0x000fe20000041818 */
[----:B---3--:R-:W1:Y:S08]  /*a2b0*/  LDSM.16.M88.4 R156, [R173+0x15880] ;  /* 0x01588000ad9c783b */ /* 0x008e700000000200 */
        /* <DEDUP_REMOVED lines=107> */
[----:B------:R-:W-:Y:S01]  /*a970*/  FMUL.FTZ R7, R7, c[0x0][0x320] ;  /* 0x0000c80007077a20 */ /* 0x000fe20000410000 */
[C---:B-1----:R-:W-:Y:S03]  /*a980*/  HMMA.16816.F32.BF16 R12, R232.reuse, R156, R12 ;  /* 0x0000009ce80c723c */ /* 0x042fe6000004180c */
[----:B------:R-:W-:Y:S03]  /*a990*/  FMUL.FTZ R8, R8, c[0x0][0x320] ;  /* 0x0000c80008087a20 */ /* 0x000fe60000410000 */
[----:B------:R-:W1:Y:S01]  /*a9a0*/  MUFU.TANH R170, R5 ;  /* 0x0000000500aa7308 */ /* 0x000e620000002400 */
[----:B------:R-:W-:Y:S01]  /*a9b0*/  FMUL.FTZ R9, R9, c[0x0][0x320] ;  /* 0x0000c80009097a20 */ /* 0x000fe20000410000 */
[C---:B------:R-:W-:Y:S08]  /*a9c0*/  HMMA.16816.F32.BF16 R16, R232.reuse, R158, R16 ;  /* 0x0000009ee810723c */ /* 0x040ff00000041810 */
[----:B------:R-:W3:Y:S08]  /*a9d0*/  MUFU.TANH R173, R6 ;  /* 0x0000000600ad7308 */ /* 0x000ef00000002400 */
[----:B------:R-:W-:Y:S02]  /*a9e0*/  FMUL.FTZ R12, R12, c[0x0][0x320] ;  /* 0x0000c8000c0c7a20 */ /* 0x000fe40000410000 */
[----:B------:R4:W1:Y:S01]  /*a9f0*/  MUFU.TANH R174, R7 ;  /* 0x0000000700ae7308 */ /* 0x0008620000002400 */
[----:B------:R-:W-:Y:S09]  /*aa00*/  FMUL.FTZ R13, R13, c[0x0][0x320] ;  /* 0x0000c8000d0d7a20 */ /* 0x000ff20000410000 */
[----:B------:R5:W1:Y:S10]  /*aa10*/  MUFU.TANH R171, R8 ;  /* 0x0000000800ab7308 */ /* 0x000a740000002400 */
[----:B------:R1:W1:Y:S01]  /*aa20*/  MUFU.TANH R156, R9 ;  /* 0x00000009009c7308 */ /* 0x0002620000002400 */
[----:B----4-:R-:W4:Y:S01]  /*aa30*/  LDSM.16.M88.4 R4, [R245+0x5800] ;  /* 0x00580000f504783b */ /* 0x010f220000000200 */
[----:B------:R-:W-:Y:S08]  /*aa40*/  DEPBAR.LE SB0, 0x0 ;  /* 0x000080000000791a */ /* 0x000ff00000000000 */
[----:B------:R2:W2:Y:S01]  /*aa50*/  MUFU.TANH R158, R12 ;  /* 0x0000000c009e7308 */ /* 0x0004a20000002400 */
[----:B------:R-:W-:Y:S01]  /*aa60*/  BAR.SYNC.DEFER_BLOCKING 0x0 ;  /* 0x0000000000007b1d */ /* 0x000fe20000010000 */
[----:B-----5:R-:W-:Y:S02]  /*aa70*/  FMUL.FTZ R8, R11, c[0x0][0x320] ;  /* 0x0000c8000b087a20 */ /* 0x020fe40000410000 */
[----:B------:R-:W-:Y:S06]  /*aa80*/  FMUL.FTZ R11, R14, c[0x0][0x320] ;  /* 0x0000c8000e0b7a20 */ /* 0x000fec0000410000 */
[----:B------:R5:W3:Y:S01]  /*aa90*/  MUFU.TANH R157, R13 ;  /* 0x0000000d009d7308 */ /* 0x000ae20000002400 */
[----:B-1----:R-:W-:Y:S02]  /*aaa0*/  FMUL.FTZ R9, R10, c[0x0][0x320] ;  /* 0x0000c8000a097a20 */ /* 0x002fe40000410000 */
[----:B------:R-:W-:Y:S02]  /*aab0*/  FMUL.FTZ R10, R15, c[0x0][0x320] ;  /* 0x0000c8000f0a7a20 */ /* 0x000fe40000410000 */
[----:B------:R-:W-:Y:S05]  /*aac0*/  FMUL.FTZ R15, R16, c[0x0][0x320] ;  /* 0x0000c800100f7a20 */ /* 0x000fea0000410000 */
[----:B------:R-:W1:Y:S01]  /*aad0*/  MUFU.TANH R9, R9 ;  /* 0x0000000900097308 */ /* 0x000e620000002400 */
[----:B------:R-:W-:Y:S02]  /*aae0*/  FMUL.FTZ R16, R17, c[0x0][0x320] ;  /* 0x0000c80011107a20 */ /* 0x000fe40000410000 */
[----:B--2---:R-:W-:Y:S07]  /*aaf0*/  FMUL.FTZ R12, R19, c[0x0][0x320] ;  /* 0x0000c800130c7a20 */ /* 0x004fee0000410000 */
[----:B------:R-:W2:Y:S01]  /*ab00*/  MUFU.TANH R8, R8 ;  /* 0x0000000800087308 */ /* 0x000ea20000002400 */
[C---:B----4-:R-:W-:Y:S05]  /*ab10*/  HMMA.16816.F32.BF16 R20, R232.reuse, R4, R20 ;  /* 0x00000004e814723c */ /* 0x050fea0000041814 */
[----:B-----5:R-:W-:Y:S04]  /*ab20*/  FMUL.FTZ R13, R18, c[0x0][0x320] ;  /* 0x0000c800120d7a20 */ /* 0x020fe80000410000 */
[----:B------:R-:W4:Y:S01]  /*ab30*/  MUFU.TANH R11, R11 ;  /* 0x0000000b000b7308 */ /* 0x000f220000002400 */
        /* <DEDUP_REMOVED lines=15> */
[----:B------:R-:W1:Y:S10]  /*ac30*/  MUFU.TANH R7, R7 ;  /* 0x0000000700077308 */ /* 0x000e740000002400 */
[----:B------:R1:W1:Y:S10]  /*ac40*/  MUFU.TANH R175, R22 ;  /* 0x0000001600af7308 */ /* 0x0002740000002400 */
[----:B------:R-:W1:Y:S10]  /*ac50*/  MUFU.TANH R14, R14 ;  /* 0x0000000e000e7308 */ /* 0x000e740000002400 */
[----:B------:R-:W1:Y:S10]  /*ac60*/  MUFU.TANH R18, R18 ;  /* 0x0000001200127308 */ /* 0x000e740000002400 */
        /* <DEDUP_REMOVED lines=8> */
[----:B------:R3:W-:Y:S02]  /*acf0*/  STL [R1+0x60], R0 ;  /* 0x0000600001007387 */ /* 0x0007e40000100800 */
[----:B------:R-:W-:Y:S02]  /*ad00*/  ISETP.NE.AND P1, PT, R159, 0x1, PT ;  /* 0x000000019f00780c */ /* 0x000fe40003f25270 */
[----:B------:R-:W4:Y:S01]  /*ad10*/  LDL R24, [R1+0x24] ;  /* 0x0000240001187983 */ /* 0x000f220000100800 */
[----:B------:R-:W-:Y:S03]  /*ad20*/  IMAD.U32 R6, RZ, RZ, UR5 ;  /* 0x00000005ff067e24 */ /* 0x000fe6000f8e00ff */
[----:B------:R-:W4:Y:S04]  /*ad30*/  LDL R23, [R1+0x4c] ;  /* 0x00004c0001177983 */ /* 0x000f280000100800 */
[----:B---3--:R-:W3:Y:S01]  /*ad40*/  LDL R0, [R1+0x48] ;  /* 0x0000480001007983 */ /* 0x008ee20000100800 */
[----:B--2---:R-:W-:Y:S03]  /*ad50*/  IADD3 R6, R6, -0x30, R169 ;  /* 0xffffffd006067810 */ /* 0x004fe60007ffe0a9 */
[----:B------:R-:W2:Y:S02]  /*ad60*/  LDL R169, [R1+0x1c] ;  /* 0x00001c0001a97983 */ /* 0x000ea40000100800 */
[----:B-1----:R-:W-:Y:S01]  /*ad70*/  @P1 IMAD.HI.U32 R20, R6, c[0x0][0x2bc], RZ ;  /* 0x0000af0006141a27 */ /* 0x002fe200078e00ff */
[----:B----4-:R-:W-:Y:S03]  /*ad80*/  ISETP.GE.AND P2, PT, R24, c[0x0][0x1d4], PT ;  /* 0x0000750018007a0c */ /* 0x010fe60003f46270 */
        /* <DEDUP_REMOVED lines=13> */
[----:B----4-:R-:W-:Y:S02]  /*ae60*/  IMAD.WIDE.U32 R20, R26, c[0x0][0x1e0], RZ ;  /* 0x000078001a147a25 */ /* 0x010fe400078e00ff */
[----:B-1----:R-:W1:Y:S02]  /*ae70*/  S2R R26, SR_TID.X ;  /* 0x00000000001a7919 */ /* 0x002e640000002100 */
[----:B------:R-:W-:Y:S02]  /*ae80*/  IMAD.IADD R21, R21, 0x1, R6 ;  /* 0x0000000115157824 */ /* 0x000fe400078e0206 */
[----:B--2---:R1:W-:Y:S01]  /*ae90*/  STL [R1+0x8], R25 ;  /* 0x0000081901007387 */ /* 0x0043e20000100800 */
[----:B------:R-:W-:Y:S01]  /*aea0*/  SHF.R.S32.HI R6, RZ, 0x1f, R25 ;  /* 0x0000001fff067819 */ /* 0x000fe20000011419 */
[C---:B------:R-:W-:Y:S02]  /*aeb0*/  IMAD.WIDE.U32 R20, R25.reuse, c[0x0][0x1f0], R20 ;  /* 0x00007c0019147a25 */ /* 0x040fe400078e0014 */
[----:B------:R-:W2:Y:S02]  /*aec0*/  LDL R159, [R1+0x10] ;  /* 0x00001000019f7983 */ /* 0x000ea40000100800 */
[----:B------:R-:W-:Y:S01]  /*aed0*/  IMAD R6, R6, c[0x0][0x1f0], RZ ;  /* 0x00007c0006067a24 */ /* 0x000fe200078e02ff */
[----:B------:R-:W-:Y:S03]  /*aee0*/  IADD3 R20, P0, R20, UR20, RZ ;  /* 0x0000001414147c10 */ /* 0x000fe6000ff1e0ff */
[----:B------:R-:W-:Y:S05]  /*aef0*/  IMAD R6, R25, c[0x0][0x1f4], R6 ;  /* 0x00007d0019067a24 */ /* 0x000fea00078e0206 */
[----:B------:R-:W-:Y:S02]  /*af00*/  IADD3.X R6, R21, UR8, R6, P0, !PT ;  /* 0x0000000815067c10 */ /* 0x000fe400087fe406 */
[C---:B------:R-:W-:Y:S04]  /*af10*/  LEA R19, P0, R20.reuse, c[0x0][0x1c8], 0x1 ;  /* 0x0000720014137a11 */ /* 0x040fe800078008ff */
[----:B------:R-:W-:Y:S01]  /*af20*/  LEA.HI.X R6, R20, c[0x0][0x1cc], R6, 0x1, P0 ;  /* 0x0000730014067a11 */ /* 0x000fe200000f0c06 */
[----:B------:R-:W3:Y:S01]  /*af30*/  SHFL.IDX PT, R21, R19, RZ, 0x181f ;  /* 0x00181fff13157589 */ /* 0x000ee200000e0000 */
[----:B-1----:R-:W-:Y:S03]  /*af40*/  SHF.R.S32.HI R25, RZ, 0x1f, R26 ;  /* 0x0000001fff197819 */ /* 0x002fe6000001141a */
[----:B------:R-:W1:Y:S01]  /*af50*/  SHFL.IDX PT, R22, R6, RZ, 0x181f ;  /* 0x00181fff06167589 */ /* 0x000e6200000e0000 */
[----:B------:R-:W-:Y:S03]  /*af60*/  LEA.HI R25, R25, R26, RZ, 0x3 ;  /* 0x0000001a19197211 */ /* 0x000fe600078f18ff */
[----:B------:R-:W4:Y:S01]  /*af70*/  SHFL.IDX PT, R19, R19, 0x1, 0x181f ;  /* 0x00381f0013137f89 */ /* 0x000f2200000e0000 */
[----:B------:R-:W-:Y:S03]  /*af80*/  SHF.R.S32.HI R25, RZ, 0x3, R25 ;  /* 0x00000003ff197819 */ /* 0x000fe60000011419 */
[----:B------:R-:W1:Y:S01]  /*af90*/  SHFL.IDX PT, R6, R6, 0x1, 0x181f ;  /* 0x00381f0006067f89 */ /* 0x000e6200000e0000 */
[----:B------:R-:W-:Y:S04]  /*afa0*/  IADD3 R20, -R25, 0x30, RZ ;  /* 0x0000003019147810 */ /* 0x000fe80007ffe1ff */
[----:B------:R-:W-:Y:S11]  /*afb0*/  ISETP.GE.AND P0, PT, R20, 0x1, PT ;  /* 0x000000011400780c */ /* 0x000ff60003f06270 */
[----:B------:R-:W-:Y:S02]  /*afc0*/  @!UPT UIADD3 URZ, URZ, URZ, URZ ;  /* 0x0000003f3f3ff290 */ /* 0x000fe4000fffe03f */
[C---:B---3--:R-:W-:Y:S05]  /*afd0*/  @P0 IADD3 R24, P1, R21.reuse, R0, RZ ;  /* 0x0000000015180210 */ /* 0x048fea0007f3e0ff */
[C---:B-1----:R-:W-:Y:S05]  /*afe0*/  @P0 IMAD.X R25, R22.reuse, 0x1, R23, P1 ;  /* 0x0000000116190824 */ /* 0x042fea00008e0617 */
[----:B------:R1:W-:Y:S02]  /*aff0*/  @P0 LDGSTS.E.BYPASS.LTC128B.128 [R169+0x14080], [R24.64], !P2 ;  /* 0x1408000018a90fae */ /* 0x0003e4000d101d52 */
[C---:B-1----:R-:W-:Y:S05]  /*b000*/  @P0 IADD3 R24, P1, R21.reuse, R178, RZ ;  /* 0x000000b215180210 */ /* 0x042fea0007f3e0ff */
[C---:B------:R-:W-:Y:S05]  /*b010*/  @P0 IMAD.X R25, R22.reuse, 0x1, R179, P1 ;  /* 0x0000000116190824 */ /* 0x040fea00008e06b3 */
[----:B------:R1:W-:Y:S02]  /*b020*/  @P0 LDGSTS.E.BYPASS.LTC128B.128 [R169+0x15880], [R24.64], !P6 ;  /* 0x1588000018a90fae */ /* 0x0003e4000f101d52 */
[----:B-1----:R-:W-:Y:S05]  /*b030*/  @P0 IADD3 R24, P1, R21, R176, RZ ;  /* 0x000000b015180210 */ /* 0x002fea0007f3e0ff */
[----:B------:R-:W-:Y:S05]  /*b040*/  @P0 IMAD.X R25, R22, 0x1, R177, P1 ;  /* 0x0000000116190824 */ /* 0x000fea00008e06b1 */
[----:B------:R1:W-:Y:S04]  /*b050*/  @P0 LDGSTS.E.BYPASS.LTC128B.128 [R169+0x17080], [R24.64], !P5 ;  /* 0x1708000018a90fae */ /* 0x0003e8000e901d52 */
[----:B-1----:R-:W3:Y:S01]  /*b060*/  LDL R25, [R1+0x28] ;  /* 0x0000280001197983 */ /* 0x002ee20000100800 */
[C---:B--2---:R-:W-:Y:S04]  /*b070*/  @P0 LEA R26, P1, R159.reuse, R21, 0x1 ;  /* 0x000000159f1a0211 */ /* 0x044fe800078208ff */
[----:B---3--:R-:W-:Y:S05]  /*b080*/  @P0 LEA.HI.X R27, R159, R22, R25, 0x1, P1 ;  /* 0x000000169f1b0211 */ /* 0x008fea00008f0c19 */
[----:B------:R1:W-:Y:S01]  /*b090*/  @P0 LDGSTS.E.BYPASS.LTC128B.128 [R169+0x18880], [R26.64], !P4 ;  /* 0x188800001aa90fae */ /* 0x0003e2000e101d52 */
[----:B------:R-:W-:Y:S11]  /*b0a0*/  ISETP.GE.AND P0, PT, R20, 0x21, PT ;  /* 0x000000211400780c */ /* 0x000ff60003f06270 */
[----:B------:R-:W-:Y:S02]  /*b0b0*/  @!UPT UIADD3 URZ, URZ, URZ, URZ ;  /* 0x0000003f3f3ff290 */ /* 0x000fe4000fffe03f */
[C---:B----4-:R-:W-:Y:S02]  /*b0c0*/  @P0 IADD3 R20, P1, R19.reuse, R0, RZ ;  /* 0x0000000013140210 */ /* 0x050fe40007f3e0ff */
[----:B------:R1:W5:Y:S03]  /*b0d0*/  LDL.LU R0, [R1+0x60] ;  /* 0x0000600001007983 */ /* 0x0003660000300800 */
[C---:B------:R-:W-:Y:S05]  /*b0e0*/  @P0 IMAD.X R21, R6.reuse, 0x1, R23, P1 ;  /* 0x0000000106150824 */ /* 0x040fea00008e0617 */
[----:B------:R2:W-:Y:S02]  /*b0f0*/  @P0 LDGSTS.E.BYPASS.LTC128B.128 [R169+0x15080], [R20.64], !P2 ;  /* 0x1508000014a90fae */ /* 0x0005e4000d101d52 */
[C---:B--2---:R-:W-:Y:S05]  /*b100*/  @P0 IADD3 R20, P1, R19.reuse, R178, RZ ;  /* 0x000000b213140210 */ /* 0x044fea0007f3e0ff */
[C---:B------:R-:W-:Y:S05]  /*b110*/  @P0 IMAD.X R21, R6.reuse, 0x1, R179, P1 ;  /* 0x0000000106150824 */ /* 0x040fea00008e06b3 */
[----:B------:R2:W-:Y:S02]  /*b120*/  @P0 LDGSTS.E.BYPASS.LTC128B.128 [R169+0x16880], [R20.64], !P6 ;  /* 0x1688000014a90fae */ /* 0x0005e4000f101d52 */
[----:B--2---:R-:W-:Y:S05]  /*b130*/  @P0 IADD3 R20, P1, R19, R176, RZ ;  /* 0x000000b013140210 */ /* 0x004fea0007f3e0ff */
[----:B------:R-:W-:Y:S01]  /*b140*/  @P0 IMAD.X R21, R6, 0x1, R177, P1 ;  /* 0x0000000106150824 */ /* 0x000fe200008e06b1 */
[C---:B------:R-:W-:Y:S04]  /*b150*/  @P0 LEA R22, P1, R159.reuse, R19, 0x1 ;  /* 0x000000139f160211 */ /* 0x040fe800078208ff */
[----:B------:R1:W-:Y:S01]  /*b160*/  @P0 LDGSTS.E.BYPASS.LTC128B.128 [R169+0x18080], [R20.64], !P5 ;  /* 0x1808000014a90fae */ /* 0x0003e2000e901d52 */
[----:B------:R-:W-:Y:S05]  /*b170*/  @P0 LEA.HI.X R23, R159, R6, R25, 0x1, P1 ;  /* 0x000000069f170211 */ /* 0x000fea00008f0c19 */
[----:B------:R1:W-:Y:S03]  /*b180*/  @P0 LDGSTS.E.BYPASS.LTC128B.128 [R169+0x19880], [R22.64], !P4 ;  /* 0x1988000016a90fae */ /* 0x0003e6000e101d52 */
.L_x_206:
[----:B-1234-:R-:W2:Y:S01]  /*b190*/  LDL.LU R23, [R1+0x44] ;  /* 0x0000440001177983 */ /* 0x01eea20000300800 */
[----:B-----5:R-:W-:Y:S01]  /*b1a0*/  FMNMX.FTZ R0, R168, R0, !PT ;  /* 0x00000000a8007209 */ /* 0x020fe20007810000 */
[----:B------:R-:W-:Y:S02]  /*b1b0*/  UISETP.GT.AND UP0, UPT, UR23, UR4, UPT ;  /* 0x000000041700728c */ /* 0x000fe4000bf04270 */
[----:B------:R-:W0:Y:S01]  /*b1c0*/  LDGDEPBAR ;  /* 0x00000000000079af */ /* 0x000e220000000000 */
[----:B------:R-:W-:Y:S01]  /*b1d0*/  FMNMX.FTZ R0, R170, R0, !PT ;  /* 0x00000000aa007209 */ /* 0x000fe20007810000 */
[----:B------:R-:W-:Y:S02]  /*b1e0*/  UIADD3 UR5, UR23, -0x1, URZ ;  /* 0xffffffff17057890 */ /* 0x000fe4000fffe03f */
[----:B------:R-:W-:Y:S02]  /*b1f0*/  PLOP3.LUT P0, PT, PT, PT, UP0, 0x80, 0x0 ;  /* 0x000000000000781c */ /* 0x000fe40003f0f008 */
[----:B------:R-:W-:Y:S03]  /*b200*/  FMNMX.FTZ R0, R171, R0, !PT ;  /* 0x00000000ab007209 */ /* 0x000fe60007810000 */
[----:B------:R-:W-:Y:S01]  /*b210*/  UMOV UR23, UR5 ;  /* 0x0000000500177c82 */ /* 0x000fe20008000000 */
        /* <DEDUP_REMOVED lines=23> */
[--C-:B------:R-:W-:Y:S01]  /*b390*/  FFMA.FTZ R25, R16, c[0x0][0x2d0], -R169.reuse ;  /* 0x0000b40010197a23 */ /* 0x100fe200000108a9 */
[----:B------:R-:W-:Y:S01]  /*b3a0*/  MOV R16, R22 ;  /* 0x0000001600107202 */ /* 0x000fe20000000f00 */
[--C-:B------:R-:W-:Y:S01]  /*b3b0*/  FFMA.FTZ R172, R172, c[0x0][0x2d0], -R169.reuse ;  /* 0x0000b400acac7a23 */ /* 0x100fe200000108a9 */
[----:B------:R-:W-:Y:S01]  /*b3c0*/  MUFU.EX2 R19, R19 ;  /* 0x0000001300137308 */ /* 0x000fe20000000800 */
[--C-:B------:R-:W-:Y:S02]  /*b3d0*/  FFMA.FTZ R171, R7, c[0x0][0x2d0], -R169.reuse ;  /* 0x0000b40007ab7a23 */ /* 0x100fe400000108a9 */
[--C-:B------:R-:W-:Y:S02]  /*b3e0*/  FFMA.FTZ R170, R18, c[0x0][0x2d0], -R169.reuse ;  /* 0x0000b40012aa7a23 */ /* 0x100fe400000108a9 */
[----:B------:R-:W-:Y:S02]  /*b3f0*/  FFMA.FTZ R169, R17, c[0x0][0x2d0], -R169 ;  /* 0x0000b40011a97a23 */ /* 0x000fe400000108a9 */
[----:B------:R-:W3:Y:S01]  /*b400*/  LDL.LU R17, [R1+0x40] ;  /* 0x0000400001117983 */ /* 0x000ee20000300800 */
[----:B------:R-:W-:Y:S02]  /*b410*/  FMUL.FTZ R3, R3, c[0x0][0x2d0] ;  /* 0x0000b40003037a20 */ /* 0x000fe40000410000 */
[----:B------:R-:W-:Y:S10]  /*b420*/  MUFU.EX2 R20, R20 ;  /* 0x0000001400147308 */ /* 0x000ff40000000800 */
[----:B------:R-:W1:Y:S10]  /*b430*/  MUFU.EX2 R6, R3 ;  /* 0x0000000300067308 */ /* 0x000e740000000800 */
[----:B------:R4:W2:Y:S10]  /*b440*/  MUFU.EX2 R158, R156 ;  /* 0x0000009c009e7308 */ /* 0x0008b40000000800 */
[----:B------:R-:W-:Y:S01]  /*b450*/  MUFU.EX2 R169, R169 ;  /* 0x000000a900a97308 */ /* 0x000fe20000000800 */
[C---:B-1----:R-:W-:Y:S02]  /*b460*/  FMUL.FTZ R28, R6.reuse, R28 ;  /* 0x0000001c061c7220 */ /* 0x042fe40000410000 */
[C---:B------:R-:W-:Y:S02]  /*b470*/  FMUL.FTZ R29, R6.reuse, R29 ;  /* 0x0000001d061d7220 */ /* 0x040fe40000410000 */
[C---:B------:R-:W-:Y:S02]  /*b480*/  FMUL.FTZ R32, R6.reuse, R32 ;  /* 0x0000002006207220 */ /* 0x040fe40000410000 */
[C---:B------:R-:W-:Y:S03]  /*b490*/  FMUL.FTZ R33, R6.reuse, R33 ;  /* 0x0000002106217220 */ /* 0x040fe60000410000 */
[----:B------:R-:W-:Y:S01]  /*b4a0*/  MUFU.EX2 R171, R171 ;  /* 0x000000ab00ab7308 */ /* 0x000fe20000000800 */
[C---:B------:R-:W-:Y:S01]  /*b4b0*/  FMUL.FTZ R36, R6.reuse, R36 ;  /* 0x0000002406247220 */ /* 0x040fe20000410000 */
[C---:B----4-:R-:W-:Y:S01]  /*b4c0*/  F2FP.BF16.PACK_AB R156, R19.reuse, R168 ;  /* 0x000000a8139c723e */ /* 0x050fe200000010ff */
        /* <DEDUP_REMOVED lines=47> */
[----:B--2---:R-:W-:Y:S04]  /*b7c0*/  FFMA.FTZ R3, R6, R23, R168 ;  /* 0x0000001706037223 */ /* 0x004fe800000100a8 */
[----:B------:R-:W-:Y:S04]  /*b7d0*/  FADD.FTZ R3, R19, R3 ;  /* 0x0000000313037221 */ /* 0x000fe80000010000 */
[----:B------:R-:W-:Y:S04]  /*b7e0*/  FADD.FTZ R3, R20, R3 ;  /* 0x0000000314037221 */ /* 0x000fe80000010000 */
[C---:B------:R-:W-:Y:S01]  /*b7f0*/  FADD.FTZ R22, R158.reuse, R3 ;  /* 0x000000039e167221 */ /* 0x040fe20000010000 */
[----:B------:R-:W-:Y:S02]  /*b800*/  FMNMX.FTZ R3, R173, R2, !PT ;  /* 0x00000002ad037209 */ /* 0x000fe40007810000 */
[----:B------:R-:W-:Y:S01]  /*b810*/  F2FP.BF16.PACK_AB R158, R158, R20 ;  /* 0x000000149e9e723e */ /* 0x000fe200000010ff */
[----:B------:R-:W-:Y:S01]  /*b820*/  FMUL.FTZ R20, R6, R148 ;  /* 0x0000009406147220 */ /* 0x000fe20000410000 */
        /* <DEDUP_REMOVED lines=20> */
[----:B------:R-:W-:Y:S01]  /*b970*/  MUFU.EX2 R7, R7 ;  /* 0x0000000700077308 */ /* 0x000fe20000000800 */
[--C-:B------:R-:W-:Y:S02]  /*b980*/  FFMA.FTZ R18, R9, c[0x0][0x2d0], -R168.reuse ;  /* 0x0000b40009127a23 */ /* 0x100fe400000108a8 */
[--C-:B------:R-:W-:Y:S02]  /*b990*/  FFMA.FTZ R159, R8, c[0x0][0x2d0], -R168.reuse ;  /* 0x0000b400089f7a23 */ /* 0x100fe400000108a8 */
[--C-:B------:R-:W-:Y:S02]  /*b9a0*/  FFMA.FTZ R19, R11, c[0x0][0x2d0], -R168.reuse ;  /* 0x0000b4000b137a23 */ /* 0x100fe400000108a8 */
[--C-:B------:R-:W-:Y:S02]  /*b9b0*/  FFMA.FTZ R27, R10, c[0x0][0x2d0], -R168.reuse ;  /* 0x0000b4000a1b7a23 */ /* 0x100fe400000108a8 */
[--C-:B------:R-:W-:Y:S01]  /*b9c0*/  FFMA.FTZ R26, R13, c[0x0][0x2d0], -R168.reuse ;  /* 0x0000b4000d1a7a23 */ /* 0x100fe200000108a8 */
[----:B------:R-:W3:Y:S01]  /*b9d0*/  MUFU.EX2 R2, R2 ;  /* 0x0000000200027308 */ /* 0x000ee20000000800 */
[--C-:B------:R-:W-:Y:S01]  /*b9e0*/  FFMA.FTZ R23, R12, c[0x0][0x2d0], -R168.reuse ;  /* 0x0000b4000c177a23 */ /* 0x100fe200000108a8 */
[----:B------:R-:W-:Y:S01]  /*b9f0*/  MOV R148, R19 ;  /* 0x0000001300947202 */ /* 0x000fe20000000f00 */
[--C-:B------:R-:W-:Y:S02]  /*ba00*/  FFMA.FTZ R173, R5, c[0x0][0x2d0], -R168.reuse ;  /* 0x0000b40005ad7a23 */ /* 0x100fe400000108a8 */
[--C-:B------:R-:W-:Y:S02]  /*ba10*/  FFMA.FTZ R175, R175, c[0x0][0x2d0], -R168.reuse ;  /* 0x0000b400afaf7a23 */ /* 0x100fe400000108a8 */
[--C-:B------:R-:W-:Y:S01]  /*ba20*/  FFMA.FTZ R174, R14, c[0x0][0x2d0], -R168.reuse ;  /* 0x0000b4000eae7a23 */ /* 0x100fe200000108a8 */
[----:B------:R-:W-:Y:S01]  /*ba30*/  MOV R14, R25 ;  /* 0x00000019000e7202 */ /* 0x000fe20000000f00 */
[----:B------:R-:W-:Y:S01]  /*ba40*/  FFMA.FTZ R168, R4, c[0x0][0x2d0], -R168 ;  /* 0x0000b40004a87a23 */ /* 0x000fe200000108a8 */
[----:B------:R-:W1:Y:S01]  /*ba50*/  MUFU.EX2 R15, R15 ;  /* 0x0000000f000f7308 */ /* 0x000e620000000800 */
[C---:B------:R-:W-:Y:S02]  /*ba60*/  FMUL.FTZ R5, R6.reuse, R133 ;  /* 0x0000008506057220 */ /* 0x040fe40000410000 */
        /* <DEDUP_REMOVED lines=8> */
[----:B------:R-:W-:Y:S01]  /*baf0*/  MUFU.EX2 R168, R168 ;  /* 0x000000a800a87308 */ /* 0x000fe20000000800 */
[----:B------:R-:W-:Y:S01]  /*bb00*/  FMUL.FTZ R25, R6, R153 ;  /* 0x0000009906197220 */ /* 0x000fe20000410000 */
[----:B------:R-:W-:Y:S01]  /*bb10*/  MOV R153, R23 ;  /* 0x0000001700997202 */ /* 0x000fe20000000f00 */
[C---:B---3--:R-:W-:Y:S02]  /*bb20*/  FFMA.FTZ R4, R2.reuse, R17, R7 ;  /* 0x0000001102047223 */ /* 0x048fe40000010007 */
[C---:B------:R-:W-:Y:S02]  /*bb30*/  FMUL.FTZ R10, R2.reuse, R138 ;  /* 0x0000008a020a7220 */ /* 0x040fe40000410000 */
[C---:B------:R-:W-:Y:S02]  /*bb40*/  FMUL.FTZ R19, R2.reuse, R147 ;  /* 0x0000009302137220 */ /* 0x040fe40000410000 */
[C---:B------:R-:W-:Y:S01]  /*bb50*/  FMUL.FTZ R26, R2.reuse, R154 ;  /* 0x0000009a021a7220 */ /* 0x040fe20000410000 */
[----:B------:R-:W2:Y:S01]  /*bb60*/  MUFU.EX2 R141, R141 ;  /* 0x0000008d008d7308 */ /* 0x000ea20000000800 */
[----:B------:R-:W-:Y:S01]  /*bb70*/  FMUL.FTZ R27, R2, R155 ;  /* 0x0000009b021b7220 */ /* 0x000fe20000410000 */
[C---:B-1----:R-:W-:Y:S01]  /*bb80*/  F2FP.BF16.PACK_AB R157, R15.reuse, R7 ;  /* 0x000000070f9d723e */ /* 0x042fe200000010ff */
[----:B------:R-:W-:Y:S01]  /*bb90*/  FADD.FTZ R11, R15, R4 ;  /* 0x000000040f0b7221 */ /* 0x000fe20000010000 */
[----:B------:R-:W-:Y:S01]  /*bba0*/  MOV R15, R24 ;  /* 0x00000018000f7202 */ /* 0x000fe20000000f00 */
[----:B------:R-:W-:Y:S01]  /*bbb0*/  FMUL.FTZ R4, R6, R132 ;  /* 0x0000008406047220 */ /* 0x000fe20000410000 */
[----:B------:R-:W-:Y:S01]  /*bbc0*/  MOV R132, R21 ;  /* 0x0000001500847202 */ /* 0x000fe20000000f00 */
[----:B------:R-:W-:Y:S01]  /*bbd0*/  FMUL.FTZ R7, R2, R135 ;  /* 0x0000008702077220 */ /* 0x000fe20000410000 */
[----:B------:R-:W-:Y:S01]  /*bbe0*/  MOV R140, R15 ;  /* 0x0000000f008c7202 */ /* 0x000fe20000000f00 */
[C---:B------:R-:W-:Y:S01]  /*bbf0*/  FMUL.FTZ R17, R6.reuse, R145 ;  /* 0x0000009106117220 */ /* 0x040fe20000410000 */
[----:B------:R-:W-:Y:S01]  /*bc00*/  MOV R138, R132 ;  /* 0x00000084008a7202 */ /* 0x000fe20000000f00 */
[C---:B------:R-:W-:Y:S01]  /*bc10*/  FMUL.FTZ R21, R6.reuse, R149 ;  /* 0x0000009506157220 */ /* 0x040fe20000410000 */
[----:B------:R-:W-:Y:S01]  /*bc20*/  MOV R132, R18 ;  /* 0x0000001200847202 */ /* 0x000fe20000000f00 */
[----:B------:R-:W-:Y:S01]  /*bc30*/  FMUL.FTZ R24, R6, R152 ;  /* 0x0000009806187220 */ /* 0x000fe20000410000 */
[----:B------:R-:W-:Y:S01]  /*bc40*/  MOV R152, R22 ;  /* 0x0000001600987202 */ /* 0x000fe20000000f00 */
[C---:B------:R-:W-:Y:S01]  /*bc50*/  FMUL.FTZ R6, R2.reuse, R134 ;  /* 0x0000008602067220 */ /* 0x040fe20000410000 */
[----:B------:R-:W-:Y:S01]  /*bc60*/  MOV R149, R14 ;  /* 0x0000000e00957202 */ /* 0x000fe20000000f00 */
[C---:B------:R-:W-:Y:S01]  /*bc70*/  FMUL.FTZ R14, R2.reuse, R142 ;  /* 0x0000008e020e7220 */ /* 0x040fe20000410000 */
[----:B------:R-:W-:Y:S01]  /*bc80*/  MOV R144, R11 ;  /* 0x0000000b00907202 */ /* 0x000fe20000000f00 */
[C---:B------:R-:W-:Y:S01]  /*bc90*/  FMUL.FTZ R11, R2.reuse, R139 ;  /* 0x0000008b020b7220 */ /* 0x040fe20000410000 */
[----:B------:R-:W-:Y:S01]  /*bca0*/  MUFU.EX2 R145, R159 ;  /* 0x0000009f00917308 */ /* 0x000fe20000000800 */
[C---:B------:R-:W-:Y:S02]  /*bcb0*/  FMUL.FTZ R15, R2.reuse, R143 ;  /* 0x0000008f020f7220 */ /* 0x040fe40000410000 */
[C---:B------:R-:W-:Y:S02]  /*bcc0*/  FMUL.FTZ R18, R2.reuse, R146 ;  /* 0x0000009202127220 */ /* 0x040fe40000410000 */
[C---:B------:R-:W-:Y:S02]  /*bcd0*/  FMUL.FTZ R22, R2.reuse, R150 ;  /* 0x0000009602167220 */ /* 0x040fe40000410000 */
        /* <DEDUP_REMOVED lines=26> */
[----:B------:R4:W-:Y:S01]  /*be80*/  MUFU.EX2 R150, R153 ;  /* 0x0000009900967308 */ /* 0x0009e20000000800 */
        /* <DEDUP_REMOVED lines=35> */
[----:B------:R3:W3:Y:S01]  /*c0c0*/  MUFU.EX2 R2, R132 ;  /* 0x0000008400027308 */ /* 0x0006e20000000800 */
[----:B--2---:R-:W-:Y:S02]  /*c0d0*/  FADD.FTZ R146, R141, R152 ;  /* 0x000000988d927221 */ /* 0x004fe40000010000 */
[----:B----4-:R-:W-:Y:S02]  /*c0e0*/  LDSM.16.MT88.4 R152, [R249+0x5080] ;  /* 0x00508000f998783b */ /* 0x010fe40000004200 */
[----:B-1----:R-:W-:Y:S04]  /*c0f0*/  FADD.FTZ R146, R143, R146 ;  /* 0x000000928f927221 */ /* 0x002fe80000010000 */
[----:B---3--:R-:W-:Y:S04]  /*c100*/  FADD.FTZ R146, R140, R146 ;  /* 0x000000928c927221 */ /* 0x008fe80000010000 */
[----:B------:R-:W-:Y:S01]  /*c110*/  FADD.FTZ R146, R142, R146 ;  /* 0x000000928e927221 */ /* 0x000fe20000010000 */
[----:B------:R-:W1:Y:S01]  /*c120*/  LDSM.16.MT88.4 R132, [R252+0x4080] ;  /* 0x00408000fc84783b */ /* 0x000e620000004200 */
[----:B------:R-:W-:Y:S01]  /*c130*/  F2FP.BF16.PACK_AB R159, R145, R2 ;  /* 0x00000002919f723e */ /* 0x000fe200000010ff */
[----:B------:R-:W-:Y:S02]  /*c140*/  FADD.FTZ R144, R2, R144 ;  /* 0x0000009002907221 */ /* 0x000fe40000010000 */
[----:B------:R2:W3:Y:S04]  /*c150*/  MUFU.EX2 R2, R137 ;  /* 0x0000008900027308 */ /* 0x0004e80000000800 */
[----:B--2---:R-:W-:Y:S01]  /*c160*/  LDSM.16.MT88.4 R136, [R252+0x4880] ;  /* 0x00488000fc88783b */ /* 0x004fe20000004200 */
        /* <DEDUP_REMOVED lines=48> */
[----:B------:R1:W2:Y:S03]  /*c470*/  MUFU.EX2 R156, R172 ;  /* 0x000000ac009c7308 */ /* 0x0002a60000000800 */
[----:B---3--:R-:W-:Y:S03]  /*c480*/  F2FP.BF16.PACK_AB R133, R2, R148 ;  /* 0x000000940285723e */ /* 0x008fe600000010ff */
[----:B------:R-:W-:Y:S02]  /*c490*/  F2FP.BF16.PACK_AB R134, R142, R140 ;  /* 0x0000008c8e86723e */ /* 0x000fe400000010ff */
[----:B------:R-:W3:Y:S02]  /*c4a0*/  LDSM.16.MT88.4 R140, [R250+0x4880] ;  /* 0x00488000fa8c783b */ /* 0x000ee40000004200 */
[----:B------:R4:W2:Y:S01]  /*c4b0*/  MUFU.EX2 R158, R170 ;  /* 0x000000aa009e7308 */ /* 0x0008a20000000800 */
[----:B------:R-:W-:Y:S02]  /*c4c0*/  F2FP.BF16.PACK_AB R135, R150, R149 ;  /* 0x000000959687723e */ /* 0x000fe400000010ff */
[----:B------:R-:W-:Y:S02]  /*c4d0*/  F2FP.BF16.PACK_AB R157, R174, R175 ;  /* 0x000000afae9d723e */ /* 0x000fe400000010ff */
[----:B------:R-:W-:Y:S03]  /*c4e0*/  F2FP.BF16.PACK_AB R159, R168, R173 ;  /* 0x000000ada89f723e */ /* 0x000fe600000010ff */
[C---:B------:R-:W-:Y:S05]  /*c4f0*/  HMMA.16816.F32.BF16 R4, R132.reuse, R136, R4 ;  /* 0x000000888404723c */ /* 0x040fea0000041804 */
[----:B-1----:R-:W-:Y:S03]  /*c500*/  MOV R172, R150 ;  /* 0x0000009600ac7202 */ /* 0x002fe60000000f00 */
[C---:B------:R-:W-:Y:S01]  /*c510*/  HMMA.16816.F32.BF16 R8, R132.reuse, R138, R8 ;  /* 0x0000008a8408723c */ /* 0x040fe20000041808 */
[----:B------:R-:W1:Y:S03]  /*c520*/  LDSM.16.MT88.4 R136, [R249+0x4880] ;  /* 0x00488000f988783b */ /* 0x000e660000004200 */
[----:B----4-:R-:W-:Y:S04]  /*c530*/  MOV R170, R149 ;  /* 0x0000009500aa7202 */ /* 0x010fe80000000f00 */
[C---:B---3--:R-:W-:Y:S08]  /*c540*/  HMMA.16816.F32.BF16 R12, R132.reuse, R140, R12 ;  /* 0x0000008c840c723c */ /* 0x048ff0000004180c */
[C---:B------:R-:W-:Y:S01]  /*c550*/  HMMA.16816.F32.BF16 R16, R132.reuse, R142, R16 ;  /* 0x0000008e8410723c */ /* 0x040fe20000041810 */
[----:B------:R-:W3:Y:S07]  /*c560*/  LDSM.16.MT88.4 R140, [R248+0x4880] ;  /* 0x00488000f88c783b */ /* 0x000eee0000004200 */
[C---:B-1----:R-:W-:Y:S08]  /*c570*/  HMMA.16816.F32.BF16 R20, R132.reuse, R136, R20 ;  /* 0x000000888414723c */ /* 0x042ff00000041814 */
[C---:B------:R-:W-:Y:S01]  /*c580*/  HMMA.16816.F32.BF16 R24, R132.reuse, R138, R24 ;  /* 0x0000008a8418723c */ /* 0x040fe20000041818 */
[----:B------:R-:W1:Y:S07]  /*c590*/  LDSM.16.MT88.4 R136, [R252+0x6080] ;  /* 0x00608000fc88783b */ /* 0x000e6e0000004200 */
        /* <DEDUP_REMOVED lines=36> */
[C---:B---3--:R-:W-:Y:S07]  /*c7e0*/  HMMA.16816.F32.BF16 R124, R132.reuse, R140, R124 ;  /* 0x0000008c847c723c */ /* 0x048fee000004187c */
[----:B--2---:R-:W-:Y:S01]  /*c7f0*/  FADD.FTZ R141, R156, R146 ;  /* 0x000000929c8d7221 */ /* 0x004fe20000010000 */
[----:B------:R-:W-:Y:S04]  /*c800*/  HMMA.16816.F32.BF16 R128, R132, R142, R128 ;  /* 0x0000008e8480723c */ /* 0x000fe80000041880 */
[C---:B------:R-:W-:Y:S01]  /*c810*/  FADD.FTZ R141, R171.reuse, R141 ;  /* 0x0000008dab8d7221 */ /* 0x040fe20000010000 */
[----:B------:R-:W-:Y:S01]  /*c820*/  F2FP.BF16.PACK_AB R156, R171, R156 ;  /* 0x0000009cab9c723e */ /* 0x000fe200000010ff */
[----:B------:R-:W-:Y:S02]  /*c830*/  FADD.FTZ R140, R145, R144 ;  /* 0x00000090918c7221 */ /* 0x000fe40000010000 */
[----:B------:R-:W-:Y:S01]  /*c840*/  FADD.FTZ R141, R158, R141 ;  /* 0x0000008d9e8d7221 */ /* 0x000fe20000010000 */
[----:B------:R-:W2:Y:S03]  /*c850*/  LDSM.16.MT88.4 R144, [R250+0x5080] ;  /* 0x00508000fa90783b */ /* 0x000ea60000004200 */
[C---:B------:R-:W-:Y:S01]  /*c860*/  FADD.FTZ R132, R169.reuse, R141 ;  /* 0x0000008da9847221 */ /* 0x040fe20000010000 */
[----:B------:R-:W-:Y:S01]  /*c870*/  F2FP.BF16.PACK_AB R158, R169, R158 ;  /* 0x0000009ea99e723e */ /* 0x000fe200000010ff */
[----:B------:R-:W-:Y:S03]  /*c880*/  FADD.FTZ R169, R148, R140 ;  /* 0x0000008c94a97221 */ /* 0x000fe60000010000 */
[----:B------:R1:W-:Y:S01]  /*c890*/  STL [R1+0x44], R132 ;  /* 0x0000448401007387 */ /* 0x0003e20000100800 */
[----:B------:R-:W-:Y:S04]  /*c8a0*/  FADD.FTZ R169, R2, R169 ;  /* 0x000000a902a97221 */ /* 0x000fe80000010000 */
[----:B------:R-:W-:Y:S04]  /*c8b0*/  FADD.FTZ R2, R170, R169 ;  /* 0x000000a9aa027221 */ /* 0x000fe80000010000 */
[----:B------:R-:W-:Y:S04]  /*c8c0*/  FADD.FTZ R2, R172, R2 ;  /* 0x00000002ac027221 */ /* 0x000fe80000010000 */
[----:B------:R-:W-:Y:S04]  /*c8d0*/  FADD.FTZ R2, R175, R2 ;  /* 0x00000002af027221 */ /* 0x000fe80000010000 */
[----:B------:R-:W-:Y:S01]  /*c8e0*/  FADD.FTZ R174, R174, R2 ;  /* 0x00000002aeae7221 */ /* 0x000fe20000010000 */
[----:B------:R-:W-:Y:S03]  /*c8f0*/  MOV R2, R3 ;  /* 0x0000000300027202 */ /* 0x000fe60000000f00 */
[----:B------:R-:W-:Y:S01]  /*c900*/  FADD.FTZ R174, R173, R174 ;  /* 0x000000aeadae7221 */ /* 0x000fe20000010000 */
[C---:B-1----:R-:W-:Y:S01]  /*c910*/  HMMA.16816.F32.BF16 R132, R156.reuse, R136, R4 ;  /* 0x000000889c84723c */ /* 0x042fe20000041804 */
[----:B------:R-:W1:Y:S07]  /*c920*/  LDSM.16.MT88.4 R4, [R248+0x5080] ;  /* 0x00508000f804783b */ /* 0x000e6e0000004200 */
[C---:B------:R-:W-:Y:S01]  /*c930*/  HMMA.16816.F32.BF16 R136, R156.reuse, R138, R8 ;  /* 0x0000008a9c88723c */ /* 0x040fe20000041808 */
[----:B------:R-:W3:Y:S07]  /*c940*/  LDSM.16.MT88.4 R8, [R252+0x6880] ;  /* 0x00688000fc08783b */ /* 0x000eee0000004200 */
[C---:B--2---:R-:W-:Y:S01]  /*c950*/  HMMA.16816.F32.BF16 R140, R156.reuse, R144, R12 ;  /* 0x000000909c8c723c */ /* 0x044fe2000004180c */
[----:B------:R-:W2:Y:S07]  /*c960*/  LDSM.16.MT88.4 R12, [R250+0x6880] ;  /* 0x00688000fa0c783b */ /* 0x000eae0000004200 */
[C---:B------:R-:W-:Y:S08]  /*c970*/  HMMA.16816.F32.BF16 R144, R156.reuse, R146, R16 ;  /* 0x000000929c90723c */ /* 0x040ff00000041810 */
[C---:B------:R-:W-:Y:S08]  /*c980*/  HMMA.16816.F32.BF16 R148, R156.reuse, R152, R20 ;  /* 0x000000989c94723c */ /* 0x040ff00000041814 */
[C---:B------:R-:W-:Y:S08]  /*c990*/  HMMA.16816.F32.BF16 R152, R156.reuse, R154, R24 ;  /* 0x0000009a9c98723c */ /* 0x040ff00000041818 */
[C---:B-1----:R-:W-:Y:S08]  /*c9a0*/  HMMA.16816.F32.BF16 R28, R156.reuse, R4, R28 ;  /* 0x000000049c1c723c */ /* 0x042ff0000004181c */
[C---:B------:R-:W-:Y:S01]  /*c9b0*/  HMMA.16816.F32.BF16 R32, R156.reuse, R6, R32 ;  /* 0x000000069c20723c */ /* 0x040fe20000041820 */
[----:B------:R-:W1:Y:S07]  /*c9c0*/  LDSM.16.MT88.4 R4, [R249+0x6880] ;  /* 0x00688000f904783b */ /* 0x000e6e0000004200 */
[C---:B---3--:R-:W-:Y:S08]  /*c9d0*/  HMMA.16816.F32.BF16 R36, R156.reuse, R8, R36 ;  /* 0x000000089c24723c */ /* 0x048ff00000041824 */
[C---:B------:R-:W-:Y:S01]  /*c9e0*/  HMMA.16816.F32.BF16 R40, R156.reuse, R10, R40 ;  /* 0x0000000a9c28723c */ /* 0x040fe20000041828 */
[----:B------:R-:W3:Y:S07]  /*c9f0*/  LDSM.16.MT88.4 R8, [R248+0x6880] ;  /* 0x00688000f808783b */ /* 0x000eee0000004200 */
[C---:B--2---:R-:W-:Y:S08]  /*ca00*/  HMMA.16816.F32.BF16 R44, R156.reuse, R12, R44 ;  /* 0x0000000c9c2c723c */ /* 0x044ff0000004182c */
[C---:B------:R-:W-:Y:S01]  /*ca10*/  HMMA.16816.F32.BF16 R48, R156.reuse, R14, R48 ;  /* 0x0000000e9c30723c */ /* 0x040fe20000041830 */
[----:B------:R-:W2:Y:S07]  /*ca20*/  LDSM.16.MT88.4 R12, [R252+0x8080] ;  /* 0x00808000fc0c783b */ /* 0x000eae0000004200 */
        /* <DEDUP_REMOVED lines=22> */
[C---:B------:R-:W-:Y:S08]  /*cb90*/  HMMA.16816.F32.BF16 R112, R156.reuse, R10, R112 ;  /* 0x0000000a9c70723c */ /* 0x040ff00000041870 */
[C---:B--2---:R-:W-:Y:S08]  /*cba0*/  HMMA.16816.F32.BF16 R116, R156.reuse, R12, R116 ;  /* 0x0000000c9c74723c */ /* 0x044ff00000041874 */
[C---:B------:R-:W-:Y:S08]  /*cbb0*/  HMMA.16816.F32.BF16 R120, R156.reuse, R14, R120 ;  /* 0x0000000e9c78723c */ /* 0x040ff00000041878 */
[C---:B-1----:R-:W-:Y:S07]  /*cbc0*/  HMMA.16816.F32.BF16 R124, R156.reuse, R4, R124 ;  /* 0x000000049c7c723c */ /* 0x042fee000004187c */
[----:B------:R-:W-:Y:S01]  /*cbd0*/  FADD.FTZ R4, R168, R174 ;  /* 0x000000aea8047221 */ /* 0x000fe20000010000 */
[----:B------:R-:W-:Y:S04]  /*cbe0*/  HMMA.16816.F32.BF16 R128, R156, R6, R128 ;  /* 0x000000069c80723c */ /* 0x000fe80000041880 */
[----:B------:R1:W-:Y:S04]  /*cbf0*/  STL [R1+0x40], R4 ;  /* 0x0000400401007387 */ /* 0x0003e80000100800 */
[----:B-1----:R-:W-:-:S05]  /*cc00*/  @P0 BRA `(.L_x_207) ;  /* 0xffffcf6000000947 */ /* 0x002fca000383ffff */
.L_x_202:
[----:B------:R-:W-:-:S06]  /*cc10*/  UISETP.GE.AND UP0, UPT, UR23, UR7, UPT ;  /* 0x000000071700728c */ /* 0x000fcc000bf06270 */
[----:B------:R-:W-:-:S13]  /*cc20*/  PLOP3.LUT P0, PT, PT, PT, UP0, 0x40, 0x0 ;  /* 0x000000000000781c */ /* 0x000fda0003f0e808 */
[----:B------:R-:W-:Y:S05]  /*cc30*/  @P0 BRA `(.L_x_208) ;  /* 0x00003ee000000947 */ /* 0x000fea0003800000 */
[----:B------:R-:W1:Y:S04]  /*cc40*/  S2R R3, SR_TID.X ;  /* 0x0000000000037919 */ /* 0x000e680000002100 */
[----:B------:R-:W2:Y:S01]  /*cc50*/  LDL.LU R4, [R1+0x3c] ;  /* 0x00003c0001047983 */ /* 0x000ea20000300800 */
[----:B-1----:R-:W-:-:S04]  /*cc60*/  SHF.R.S32.HI R5, RZ, 0x1f, R3 ;  /* 0x0000001fff057819 */ /* 0x002fc80000011403 */
[----:B------:R-:W-:Y:S02]  /*cc70*/  LEA.HI R5, R5, R3, RZ, 0x3 ;  /* 0x0000000305057211 */ /* 0x000fe400078f18ff */
[----:B------:R-:W2:Y:S02]  /*cc80*/  LDL R3, [R1+0x24] ;  /* 0x0000240001037983 */ /* 0x000ea40000100800 */
[----:B------:R-:W-:-:S04]  /*cc90*/  SHF.R.S32.HI R5, RZ, 0x3, R5 ;  /* 0x00000003ff057819 */ /* 0x000fc80000011405 */
[----:B------:R-:W-:Y:S01]  /*cca0*/  IADD3 R6, -R5, 0x30, RZ ;  /* 0x0000003005067810 */ /* 0x000fe20007ffe1ff */
[----:B------:R-:W-:Y:S01]  /*ccb0*/  IMAD.MOV.U32 R156, RZ, RZ, R2 ;  /* 0x000000ffff9c7224 */ /* 0x000fe200078e0002 */
[C---:B--2---:R-:W-:Y:S01]  /*ccc0*/  SHF.L.U64.HI R5, R3.reuse, 0x1, R4 ;  /* 0x0000000103057819 */ /* 0x044fe20000010204 */
[----:B------:R-:W-:-:S04]  /*ccd0*/  IMAD.SHL.U32 R4, R3, 0x2, RZ ;  /* 0x0000000203047824 */ /* 0x000fc800078e00ff */
[----:B------:R1:W-:Y:S04]  /*cce0*/  STL [R1+0x48], R5 ;  /* 0x0000480501007387 */ /* 0x0003e80000100800 */
[----:B------:R1:W-:Y:S01]  /*ccf0*/  STL [R1+0x3c], R4 ;  /* 0x00003c0401007387 */ /* 0x0003e20000100800 */
[----:B------:R-:W-:-:S03]  /*cd00*/  IMAD.MOV.U32 R3, RZ, RZ, R0 ;  /* 0x000000ffff037224 */ /* 0x000fc600078e0000 */
.L_x_221:
[----:B------:R-:W2:Y:S01]  /*cd10*/  LDL R0, [R1+0xc] ;  /* 0x00000c0001007983 */ /* 0x000ea20000100800 */
[----:B------:R-:W-:Y:S04]  /*cd20*/  DEPBAR.LE SB0, 0x0 ;  /* 0x000080000000791a */ /* 0x000fe80000000000 */
[----:B------:R-:W3:Y:S01]  /*cd30*/  LDL R9, [R1+0x3c] ;  /* 0x00003c0001097983 */ /* 0x000ee20000100800 */
[----:B------:R-:W-:Y:S03]  /*cd40*/  BSSY B0, `(.L_x_209) ;  /* 0x0000055000007945 */ /* 0x000fe60003800000 */
[----:B------:R-:W4:Y:S04]  /*cd50*/  LDL R6, [R1+0x8] ;  /* 0x0000080001067983 */ /* 0x000f280000100800 */
[----:B------:R-:W5:Y:S04]  /*cd60*/  LDL R8, [R1+0x48] ;  /* 0x0000480001087983 */ /* 0x000f680000100800 */
[----:B------:R-:W2:Y:S04]  /*cd70*/  LDL R157, [R1+0x24] ;  /* 0x00002400019d7983 */ /* 0x000ea80000100800 */
[----:B------:R-:W2:Y:S04]  /*cd80*/  LDL R7, [R1+0x4] ;  /* 0x0000040001077983 */ /* 0x000ea80000100800 */
[----:B------:R-:W3:Y:S04]  /*cd90*/  LDL R13, [R1+0x1c] ;  /* 0x00001c00010d7983 */ /* 0x000ee80000100800 */
[----:B------:R-:W3:Y:S04]  /*cda0*/  LDL R23, [R1] ;  /* 0x0000000001177983 */ /* 0x000ee80000100800 */
[----:B------:R-:W5:Y:S04]  /*cdb0*/  LDL R21, [R1+0x18] ;  /* 0x0000180001157983 */ /* 0x000f680000100800 */
[----:B------:R-:W5:Y:S04]  /*cdc0*/  LDL R22, [R1+0x30] ;  /* 0x0000300001167983 */ /* 0x000f680000100800 */
[----:B------:R-:W5:Y:S04]  /*cdd0*/  LDL R20, [R1+0x2c] ;  /* 0x00002c0001147983 */ /* 0x000f680000100800 */
[----:B------:R-:W-:Y:S06]  /*cde0*/  BAR.SYNC.DEFER_BLOCKING 0x0 ;  /* 0x0000000000007b1d */ /* 0x000fec0000010000 */
[----:B------:R-:W-:Y:S04]  /*cdf0*/  LDSM.16.M88.4 R172, [R247] ;  /* 0x00000000f7ac783b */ /* 0x000fe80000000200 */
[----:B------:R-:W-:Y:S04]  /*ce00*/  LDSM.16.M88.4 R176, [R246] ;  /* 0x00000000f6b0783b */ /* 0x000fe80000000200 */
[----:B--2---:R-:W-:Y:S01]  /*ce10*/  LDSM.16.M88.4 R16, [R7+0x14880] ;  /* 0x014880000710783b */ /* 0x004fe20000000200 */
[----:B------:R-:W-:Y:S01]  /*ce20*/  SHF.R.S32.HI R2, RZ, 0x1f, R0 ;  /* 0x0000001fff027819 */ /* 0x000fe20000011400 */
[----:B-1----:R-:W-:Y:S01]  /*ce30*/  IMAD.WIDE.U32 R4, R0, c[0x0][0x208], RZ ;  /* 0x0000820000047a25 */ /* 0x002fe200078e00ff */
[----:B------:R-:W-:Y:S01]  /*ce40*/  ISETP.GE.AND P1, PT, R157, c[0x0][0x1d4], PT ;  /* 0x000075009d007a0c */ /* 0x000fe20003f26270 */
[----:B------:R-:W-:Y:S02]  /*ce50*/  LDSM.16.M88.4 R24, [R7+0x15080] ;  /* 0x015080000718783b */ /* 0x000fe40000000200 */
[----:B------:R-:W-:Y:S02]  /*ce60*/  IMAD R2, R2, c[0x0][0x208], RZ ;  /* 0x0000820002027a24 */ /* 0x000fe400078e02ff */
[----:B---3--:R-:W-:Y:S02]  /*ce70*/  LDSM.16.M88.4 R168, [R23] ;  /* 0x0000000017a8783b */ /* 0x008fe40000000200 */
[----:B------:R-:W-:Y:S01]  /*ce80*/  IMAD R2, R0, c[0x0][0x20c], R2 ;  /* 0x0000830000027a24 */ /* 0x000fe200078e0202 */
[----:B----4-:R-:W-:Y:S01]  /*ce90*/  SHF.R.S32.HI R0, RZ, 0x1f, R6 ;  /* 0x0000001fff007819 */ /* 0x010fe20000011406 */
[----:B-----5:R-:W-:Y:S02]  /*cea0*/  IMAD.SHL.U32 R159, R21, 0x2, RZ ;  /* 0x00000002159f7824 */ /* 0x020fe400078e00ff */
[----:B------:R-:W-:Y:S02]  /*ceb0*/  IMAD.IADD R5, R5, 0x1, R2 ;  /* 0x0000000105057824 */ /* 0x000fe400078e0202 */
[----:B------:R-:W2:Y:S01]  /*cec0*/  LDL R2, [R1+0x10] ;  /* 0x0000100001027983 */ /* 0x000ea20000100800 */
[----:B------:R-:W-:Y:S01]  /*ced0*/  IMAD R0, R0, c[0x0][0x218], RZ ;  /* 0x0000860000007a24 */ /* 0x000fe200078e02ff */
[----:B------:R-:W-:Y:S01]  /*cee0*/  SHF.L.U64.HI R21, R21, 0x1, R22 ;  /* 0x0000000115157819 */ /* 0x000fe20000010216 */
[C---:B------:R-:W-:Y:S04]  /*cef0*/  IMAD.WIDE.U32 R4, R6.reuse, c[0x0][0x218], R4 ;  /* 0x0000860006047a25 */ /* 0x040fe800078e0004 */
[----:B------:R-:W-:Y:S01]  /*cf00*/  IMAD R0, R6, c[0x0][0x21c], R0 ;  /* 0x0000870006007a24 */ /* 0x000fe200078e0200 */
[----:B------:R-:W-:Y:S04]  /*cf10*/  IADD3 R12, P0, R4, UR24, RZ ;  /* 0x00000018040c7c10 */ /* 0x000fe8000ff1e0ff */
[----:B------:R-:W-:Y:S02]  /*cf20*/  IADD3.X R0, R5, UR15, R0, P0, !PT ;  /* 0x0000000f05007c10 */ /* 0x000fe400087fe400 */
[C---:B------:R-:W-:Y:S04]  /*cf30*/  LEA R4, P0, R12.reuse, c[0x0][0x1f8], 0x1 ;  /* 0x00007e000c047a11 */ /* 0x040fe800078008ff */
[----:B------:R-:W-:Y:S01]  /*cf40*/  LEA.HI.X R12, R12, c[0x0][0x1fc], R0, 0x1, P0 ;  /* 0x00007f000c0c7a11 */ /* 0x000fe200000f0c00 */
[----:B------:R-:W1:Y:S04]  /*cf50*/  SHFL.IDX PT, R6, R4, RZ, 0x181f ;  /* 0x00181fff04067589 */ /* 0x000e6800000e0000 */
[----:B------:R-:W3:Y:S04]  /*cf60*/  LDL R0, [R1+0x14] ;  /* 0x0000140001007983 */ /* 0x000ee80000100800 */
[----:B------:R-:W4:Y:S01]  /*cf70*/  SHFL.IDX PT, R5, R12, RZ, 0x181f ;  /* 0x00181fff0c057589 */ /* 0x000f2200000e0000 */
[C---:B-1----:R-:W-:Y:S05]  /*cf80*/  IADD3 R14, P0, R6.reuse, R9, RZ ;  /* 0x00000009060e7210 */ /* 0x042fea0007f1e0ff */
[C---:B----4-:R-:W-:Y:S02]  /*cf90*/  IMAD.X R15, R5.reuse, 0x1, R8, P0 ;  /* 0x00000001050f7824 */ /* 0x050fe400000e0608 */
[----:B------:R1:W4:Y:S04]  /*cfa0*/  LDSM.16.M88.4 R8, [R7+0x14080] ;  /* 0x014080000708783b */ /* 0x0003280000000200 */
[----:B------:R-:W-:Y:S01]  /*cfb0*/  @!PT LDS RZ, [RZ] ;  /* 0x00000000fffff984 */ /* 0x000fe20000000800 */
[----:B------:R-:W-:Y:S01]  /*cfc0*/  @!PT LDS RZ, [RZ] ;  /* 0x00000000fffff984 */ /* 0x000fe20000000800 */
[----:B------:R-:W-:Y:S01]  /*cfd0*/  @!PT LDS RZ, [RZ] ;  /* 0x00000000fffff984 */ /* 0x000fe20000000800 */
[----:B------:R5:W-:Y:S04]  /*cfe0*/  LDGSTS.E.BYPASS.LTC128B.128 [R13+0x4080], [R14.64], !P1 ;  /* 0x040800000e0d7fae */ /* 0x000be8000c901d52 */
[----:B-1----:R-:W4:Y:S04]  /*cff0*/  LDL R7, [R1+0x28] ;  /* 0x0000280001077983 */ /* 0x002f280000100800 */
[----:B------:R1:W-:Y:S01]  /*d000*/  STL [R1+0x4c], R21 ;  /* 0x00004c1501007387 */ /* 0x0003e20000100800 */
[----:B-----5:R-:W-:Y:S05]  /*d010*/  IADD3 R14, P0, R6, R159, RZ ;  /* 0x0000009f060e7210 */ /* 0x020fea0007f1e0ff */
[C---:B------:R-:W-:Y:S05]  /*d020*/  IMAD.X R15, R5.reuse, 0x1, R21, P0 ;  /* 0x00000001050f7824 */ /* 0x040fea00000e0615 */
[----:B------:R5:W-:Y:S01]  /*d030*/  LDGSTS.E.BYPASS.LTC128B.128 [R13+0x5880], [R14.64], !P6 ;  /* 0x058800000e0d7fae */ /* 0x000be2000f101d52 */
[C---:B---3--:R-:W-:Y:S01]  /*d040*/  SHF.L.U64.HI R158, R0.reuse, 0x1, R20 ;  /* 0x00000001009e7819 */ /* 0x048fe20000010214 */
[----:B------:R-:W-:Y:S02]  /*d050*/  IMAD.SHL.U32 R157, R0, 0x2, RZ ;  /* 0x00000002009d7824 */ /* 0x000fe400078e00ff */
[----:B------:R-:W3:Y:S01]  /*d060*/  S2R R20, SR_TID.X ;  /* 0x0000000000147919 */ /* 0x000ee20000002100 */
[----:B--2---:R-:W-:Y:S02]  /*d070*/  IMAD.SHL.U32 R0, R2, 0x2, RZ ;  /* 0x0000000202007824 */ /* 0x004fe400078e00ff */
[C---:B-----5:R-:W-:Y:S05]  /*d080*/  IADD3 R14, P0, R6.reuse, R157, RZ ;  /* 0x0000009d060e7210 */ /* 0x060fea0007f1e0ff */
[C---:B------:R-:W-:Y:S01]  /*d090*/  IMAD.X R15, R5.reuse, 0x1, R158, P0 ;  /* 0x00000001050f7824 */ /* 0x040fe200000e069e */
[----:B------:R-:W-:Y:S04]  /*d0a0*/  IADD3 R6, P0, R6, R0, RZ ;  /* 0x0000000006067210 */ /* 0x000fe80007f1e0ff */
[----:B------:R1:W-:Y:S01]  /*d0b0*/  LDGSTS.E.BYPASS.LTC128B.128 [R13+0x7080], [R14.64], !P5 ;  /* 0x070800000e0d7fae */ /* 0x0003e2000e901d52 */
[----:B---3--:R-:W-:Y:S02]  /*d0c0*/  ISETP.GT.AND P1, PT, R20, 0x7f, PT ;  /* 0x0000007f1400780c */ /* 0x008fe40003f24270 */
[----:B----4-:R-:W-:Y:S05]  /*d0d0*/  SHF.L.U64.HI R2, R2, 0x1, R7 ;  /* 0x0000000102027819 */ /* 0x010fea0000010207 */
[----:B------:R-:W-:Y:S05]  /*d0e0*/  IMAD.X R7, R5, 0x1, R2, P0 ;  /* 0x0000000105077824 */ /* 0x000fea00000e0602 */
[----:B------:R1:W-:Y:S01]  /*d0f0*/  LDGSTS.E.BYPASS.LTC128B.128 [R13+0x8880], [R6.64], !P4 ;  /* 0x08880000060d7fae */ /* 0x0003e2000e101d52 */
[----:B------:R-:W-:-:S05]  /*d100*/  @P1 BRA `(.L_x_210) ;  /* 0x0000018000001947 */ /* 0x000fca0003800000 */
[----:B------:R-:W-:-:S05]  /*d110*/  BRA.DIV ~URZ, `(.L_x_211) ;  /* 0x00006b327f007947 */ /* 0x000fca000b800000 */
[----:B------:R2:W3:Y:S04]  /*d120*/  SHFL.IDX PT, R5, R12, 0x1, 0x181f ;  /* 0x00381f000c057f89 */ /* 0x0004e800000e0000 */
[----:B------:R2:W4:Y:S02]  /*d130*/  SHFL.IDX PT, R12, R4, 0x1, 0x181f ;  /* 0x00381f00040c7f89 */ /* 0x00052400000e0000 */
.L_x_240:
[----:B-1----:R-:W5:Y:S04]  /*d140*/  LDL R7, [R1+0x24] ;  /* 0x0000240001077983 */ /* 0x002f680000100800 */
[----:B--2---:R-:W2:Y:S04]  /*d150*/  LDL R6, [R1+0x3c] ;  /* 0x00003c0001067983 */ /* 0x004ea80000100800 */
[----:B----4-:R-:W4:Y:S04]  /*d160*/  LDL R14, [R1+0x48] ;  /* 0x00004800010e7983 */ /* 0x010f280000100800 */
[----:B---3--:R-:W3:Y:S04]  /*d170*/  LDL R4, [R1+0x1c] ;  /* 0x00001c0001047983 */ /* 0x008ee80000100800 */
[----:B------:R-:W3:Y:S01]  /*d180*/  LDL R13, [R1+0x4c] ;  /* 0x00004c00010d7983 */ /* 0x000ee20000100800 */
[----:B-----5:R-:W-:Y:S02]  /*d190*/  ISETP.GE.AND P1, PT, R7, c[0x0][0x1d4], PT ;  /* 0x0000750007007a0c */ /* 0x020fe40003f26270 */
[C---:B--2---:R-:W-:Y:S05]  /*d1a0*/  IADD3 R6, P0, R12.reuse, R6, RZ ;  /* 0x000000060c067210 */ /* 0x044fea0007f1e0ff */
[C---:B----4-:R-:W-:Y:S06]  /*d1b0*/  IMAD.X R7, R5.reuse, 0x1, R14, P0 ;  /* 0x0000000105077824 */ /* 0x050fec00000e060e */
[----:B------:R-:W-:Y:S01]  /*d1c0*/  @!PT LDS RZ, [RZ] ;  /* 0x00000000fffff984 */ /* 0x000fe20000000800 */
[----:B------:R-:W-:Y:S01]  /*d1d0*/  @!PT LDS RZ, [RZ] ;  /* 0x00000000fffff984 */ /* 0x000fe20000000800 */
[----:B------:R-:W-:Y:S01]  /*d1e0*/  @!PT LDS RZ, [RZ] ;  /* 0x00000000fffff984 */ /* 0x000fe20000000800 */
[----:B---3--:R1:W-:Y:S02]  /*d1f0*/  LDGSTS.E.BYPASS.LTC128B.128 [R4+0x5080], [R6.64], !P1 ;  /* 0x0508000006047fae */ /* 0x0083e4000c901d52 */
[C---:B-1----:R-:W-:Y:S05]  /*d200*/  IADD3 R6, P0, R12.reuse, R159, RZ ;  /* 0x0000009f0c067210 */ /* 0x042fea0007f1e0ff */
[C---:B------:R-:W-:Y:S05]  /*d210*/  IMAD.X R7, R5.reuse, 0x1, R13, P0 ;  /* 0x0000000105077824 */ /* 0x040fea00000e060d */
[----:B------:R1:W-:Y:S02]  /*d220*/  LDGSTS.E.BYPASS.LTC128B.128 [R4+0x6880], [R6.64], !P6 ;  /* 0x0688000006047fae */ /* 0x0003e4000f101d52 */
[C---:B-1----:R-:W-:Y:S05]  /*d230*/  IADD3 R6, P0, R12.reuse, R157, RZ ;  /* 0x0000009d0c067210 */ /* 0x042fea0007f1e0ff */
[C---:B------:R-:W-:Y:S01]  /*d240*/  IMAD.X R7, R5.reuse, 0x1, R158, P0 ;  /* 0x0000000105077824 */ /* 0x040fe200000e069e */
[----:B------:R-:W-:Y:S04]  /*d250*/  IADD3 R12, P0, R12, R0, RZ ;  /* 0x000000000c0c7210 */ /* 0x000fe80007f1e0ff */
[----:B------:R1:W-:Y:S01]  /*d260*/  LDGSTS.E.BYPASS.LTC128B.128 [R4+0x8080], [R6.64], !P5 ;  /* 0x0808000006047fae */ /* 0x0003e2000e901d52 */
[----:B------:R-:W-:Y:S05]  /*d270*/  IMAD.X R13, R5, 0x1, R2, P0 ;  /* 0x00000001050d7824 */ /* 0x000fea00000e0602 */
[----:B------:R1:W-:Y:S03]  /*d280*/  LDGSTS.E.BYPASS.LTC128B.128 [R4+0x9880], [R12.64], !P4 ;  /* 0x098800000c047fae */ /* 0x0003e6000e101d52 */
.L_x_210:
[----:B------:R-:W-:Y:S05]  /*d290*/  BSYNC B0 ;  /* 0x0000000000007941 */ /* 0x000fea0003800000 */
.L_x_209:
        /* <DEDUP_REMOVED lines=147> */
[----:B------:R-:W1:Y:S01]  /*dbd0*/  MUFU.TANH R173, R5 ;  /* 0x0000000500ad7308 */ /* 0x000e620000002400 */
[----:B------:R-:W-:Y:S02]  /*dbe0*/  FMUL.FTZ R8, R8, c[0x0][0x320] ;  /* 0x0000c80008087a20 */ /* 0x000fe40000410000 */
[----:B------:R-:W-:Y:S01]  /*dbf0*/  FMUL.FTZ R10, R10, c[0x0][0x320] ;  /* 0x0000c8000a0a7a20 */ /* 0x000fe20000410000 */
[C---:B------:R-:W-:Y:S06]  /*dc00*/  HMMA.16816.F32.BF16 R16, R232.reuse, R170, R16 ;  /* 0x000000aae810723c */ /* 0x040fec0000041810 */
[----:B------:R-:W3:Y:S10]  /*dc10*/  MUFU.TANH R177, R6 ;  /* 0x0000000600b17308 */ /* 0x000ef40000002400 */
[----:B------:R4:W1:Y:S01]  /*dc20*/  MUFU.TANH R176, R7 ;  /* 0x0000000700b07308 */ /* 0x0008620000002400 */
[----:B------:R-:W-:Y:S07]  /*dc30*/  FMUL.FTZ R13, R13, c[0x0][0x320] ;  /* 0x0000c8000d0d7a20 */ /* 0x000fee0000410000 */
[----:B------:R-:W-:Y:S02]  /*dc40*/  FMUL.FTZ R18, R18, c[0x0][0x320] ;  /* 0x0000c80012127a20 */ /* 0x000fe40000410000 */
[----:B------:R5:W1:Y:S10]  /*dc50*/  MUFU.TANH R168, R9 ;  /* 0x0000000900a87308 */ /* 0x000a740000002400 */
[----:B------:R1:W1:Y:S01]  /*dc60*/  MUFU.TANH R169, R11 ;  /* 0x0000000b00a97308 */ /* 0x0002620000002400 */
[----:B----4-:R-:W4:Y:S01]  /*dc70*/  LDSM.16.M88.4 R4, [R245+0x5800] ;  /* 0x00580000f504783b */ /* 0x010f220000000200 */
[----:B------:R-:W-:Y:S08]  /*dc80*/  DEPBAR.LE SB0, 0x0 ;  /* 0x000080000000791a */ /* 0x000ff00000000000 */
[----:B------:R2:W2:Y:S01]  /*dc90*/  MUFU.TANH R178, R18 ;  /* 0x0000001200b27308 */ /* 0x0004a20000002400 */
[----:B------:R-:W-:Y:S01]  /*dca0*/  BAR.SYNC.DEFER_BLOCKING 0x0 ;  /* 0x0000000000007b1d */ /* 0x000fe20000010000 */
[----:B-----5:R-:W-:Y:S08]  /*dcb0*/  FMUL.FTZ R9, R15, c[0x0][0x320] ;  /* 0x0000c8000f097a20 */ /* 0x020ff00000410000 */
[----:B------:R-:W2:Y:S01]  /*dcc0*/  MUFU.TANH R8, R8 ;  /* 0x0000000800087308 */ /* 0x000ea20000002400 */
[----:B-1----:R-:W-:Y:S02]  /*dcd0*/  FMUL.FTZ R11, R12, c[0x0][0x320] ;  /* 0x0000c8000c0b7a20 */ /* 0x002fe40000410000 */
[----:B------:R-:W-:Y:S02]  /*dce0*/  FMUL.FTZ R12, R14, c[0x0][0x320] ;  /* 0x0000c8000e0c7a20 */ /* 0x000fe40000410000 */
[----:B------:R-:W-:Y:S05]  /*dcf0*/  FMUL.FTZ R14, R16, c[0x0][0x320] ;  /* 0x0000c800100e7a20 */ /* 0x000fea0000410000 */
[----:B------:R-:W1:Y:S01]  /*dd00*/  MUFU.TANH R10, R10 ;  /* 0x0000000a000a7308 */ /* 0x000e620000002400 */
[----:B------:R-:W-:Y:S09]  /*dd10*/  FMUL.FTZ R16, R17, c[0x0][0x320] ;  /* 0x0000c80011107a20 */ /* 0x000ff20000410000 */
[----:B------:R-:W1:Y:S01]  /*dd20*/  MUFU.TANH R11, R11 ;  /* 0x0000000b000b7308 */ /* 0x000e620000002400 */
[C---:B----4-:R-:W-:Y:S09]  /*dd30*/  HMMA.16816.F32.BF16 R20, R232.reuse, R4, R20 ;  /* 0x00000004e814723c */ /* 0x050ff20000041814 */
[----:B------:R-:W4:Y:S03]  /*dd40*/  MUFU.TANH R13, R13 ;  /* 0x0000000d000d7308 */ /* 0x000f260000002400 */
[----:B------:R-:W-:Y:S01]  /*dd50*/  FMUL.FTZ R4, R19, c[0x0][0x320] ;  /* 0x0000c80013047a20 */ /* 0x000fe20000410000 */
[----:B------:R-:W-:Y:S06]  /*dd60*/  HMMA.16816.F32.BF16 R24, R232, R6, R24 ;  /* 0x00000006e818723c */ /* 0x000fec0000041818 */
[----:B------:R-:W1:Y:S06]  /*dd70*/  MUFU.TANH R12, R12 ;  /* 0x0000000c000c7308 */ /* 0x000e6c0000002400 */
[----:B------:R-:W-:Y:S04]  /*dd80*/  FMUL.FTZ R17, R20, c[0x0][0x320] ;  /* 0x0000c80014117a20 */ /* 0x000fe80000410000 */
[----:B------:R-:W1:Y:S01]  /*dd90*/  MUFU.TANH R9, R9 ;  /* 0x0000000900097308 */ /* 0x000e620000002400 */
[----:B--2---:R-:W-:Y:S02]  /*dda0*/  FMUL.FTZ R18, R21, c[0x0][0x320] ;  /* 0x0000c80015127a20 */ /* 0x004fe40000410000 */
[----:B------:R-:W-:Y:S02]  /*ddb0*/  FMUL.FTZ R6, R22, c[0x0][0x320] ;  /* 0x0000c80016067a20 */ /* 0x000fe40000410000 */
[----:B------:R-:W-:Y:S03]  /*ddc0*/  FMUL.FTZ R5, R23, c[0x0][0x320] ;  /* 0x0000c80017057a20 */ /* 0x000fe60000410000 */
[----:B------:R-:W-:Y:S02]  /*ddd0*/  FMUL.FTZ R19, R24, c[0x0][0x320] ;  /* 0x0000c80018137a20 */ /* 0x000fe40000410000 */
[----:B------:R-:W-:Y:S01]  /*dde0*/  FMUL.FTZ R20, R25, c[0x0][0x320] ;  /* 0x0000c80019147a20 */ /* 0x000fe20000410000 */
[----:B------:R-:W2:Y:S01]  /*ddf0*/  MUFU.TANH R14, R14 ;  /* 0x0000000e000e7308 */ /* 0x000ea20000002400 */
[----:B------:R-:W-:Y:S02]  /*de00*/  FMUL.FTZ R15, R26, c[0x0][0x320] ;  /* 0x0000c8001a0f7a20 */ /* 0x000fe40000410000 */
[----:B------:R-:W-:Y:S07]  /*de10*/  FMUL.FTZ R7, R27, c[0x0][0x320] ;  /* 0x0000c8001b077a20 */ /* 0x000fee0000410000 */
        /* <DEDUP_REMOVED lines=19> */
[----:B------:R-:W4:Y:S04]  /*df50*/  LDL.LU R171, [R1+0x4c] ;  /* 0x00004c0001ab7983 */ /* 0x000f280000300800 */
[----:B------:R-:W4:Y:S04]  /*df60*/  LDL R175, [R1+0x48] ;  /* 0x0000480001af7983 */ /* 0x000f280000100800 */
[----:B---3--:R-:W3:Y:S01]  /*df70*/  LDL R3, [R1+0x3c] ;  /* 0x00003c0001037983 */ /* 0x008ee20000100800 */
[----:B--2---:R-:W-:Y:S03]  /*df80*/  IADD3 R21, R21, -0x30, R179 ;  /* 0xffffffd015157810 */ /* 0x004fe60007ffe0b3 */
[----:B------:R-:W2:Y:S02]  /*df90*/  LDL R179, [R1+0x1c] ;  /* 0x00001c0001b37983 */ /* 0x000ea40000100800 */
[----:B------:R-:W-:Y:S01]  /*dfa0*/  @P1 IMAD.HI.U32 R23, R21, c[0x0][0x2bc], RZ ;  /* 0x0000af0015171a27 */ /* 0x000fe200078e00ff */
        /* <DEDUP_REMOVED lines=14> */
[----:B----4-:R-:W-:Y:S04]  /*e090*/  IMAD.WIDE.U32 R24, R27, c[0x0][0x1e0], RZ ;  /* 0x000078001b187a25 */ /* 0x010fe800078e00ff */
[----:B------:R-:W-:Y:S01]  /*e0a0*/  IMAD.IADD R25, R25, 0x1, R21 ;  /* 0x0000000119197824 */ /* 0x000fe200078e0215 */
[----:B--2---:R2:W-:Y:S01]  /*e0b0*/  STL [R1+0x8], R26 ;  /* 0x0000081a01007387 */ /* 0x0045e20000100800 */
        /* <DEDUP_REMOVED lines=9> */
[----:B--2---:R-:W2:Y:S04]  /*e150*/  S2R R26, SR_TID.X ;  /* 0x00000000001a7919 */ /* 0x004ea80000002100 */
[----:B------:R-:W4:Y:S04]  /*e160*/  SHFL.IDX PT, R24, R21, RZ, 0x181f ;  /* 0x00181fff15187589 */ /* 0x000f2800000e0000 */
[----:B------:R-:W1:Y:S04]  /*e170*/  SHFL.IDX PT, R22, R22, 0x1, 0x181f ;  /* 0x00381f0016167f89 */ /* 0x000e6800000e0000 */
[----:B------:R-:W1:Y:S01]  /*e180*/  SHFL.IDX PT, R21, R21, 0x1, 0x181f ;  /* 0x00381f0015157f89 */ /* 0x000e6200000e0000 */
[----:B--2---:R-:W-:Y:S04]  /*e190*/  SHF.R.S32.HI R170, RZ, 0x1f, R26 ;  /* 0x0000001fffaa7819 */ /* 0x004fe8000001141a */
[----:B------:R-:W-:Y:S04]  /*e1a0*/  LEA.HI R170, R170, R26, RZ, 0x3 ;  /* 0x0000001aaaaa7211 */ /* 0x000fe800078f18ff */
[----:B------:R-:W-:Y:S04]  /*e1b0*/  SHF.R.S32.HI R170, RZ, 0x3, R170 ;  /* 0x00000003ffaa7819 */ /* 0x000fe800000114aa */
[----:B------:R-:W-:Y:S04]  /*e1c0*/  IADD3 R170, -R170, 0x30, RZ ;  /* 0x00000030aaaa7810 */ /* 0x000fe80007ffe1ff */
[----:B------:R-:W-:Y:S11]  /*e1d0*/  ISETP.GE.AND P1, PT, R170, 0x1, PT ;  /* 0x00000001aa00780c */ /* 0x000ff60003f26270 */
[----:B------:R-:W-:Y:S02]  /*e1e0*/  @!UPT UIADD3 URZ, URZ, URZ, URZ ;  /* 0x0000003f3f3ff290 */ /* 0x000fe4000fffe03f */
[C---:B---3--:R-:W-:Y:S05]  /*e1f0*/  @P1 IADD3 R26, P0, R23.reuse, R3, RZ ;  /* 0x00000003171a1210 */ /* 0x048fea0007f1e0ff */
[C---:B----4-:R-:W-:Y:S05]  /*e200*/  @P1 IMAD.X R27, R24.reuse, 0x1, R175, P0 ;  /* 0x00000001181b1824 */ /* 0x050fea00000e06af */
[----:B------:R2:W-:Y:S02]  /*e210*/  @P1 LDGSTS.E.BYPASS.LTC128B.128 [R179+0x14080], [R26.64], !P2 ;  /* 0x140800001ab31fae */ /* 0x0005e4000d101d52 */
[C---:B--2---:R-:W-:Y:S05]  /*e220*/  @P1 IADD3 R26, P0, R23.reuse, R159, RZ ;  /* 0x0000009f171a1210 */ /* 0x044fea0007f1e0ff */
[C-C-:B------:R-:W-:Y:S05]  /*e230*/  @P1 IMAD.X R27, R24.reuse, 0x1, R171.reuse, P0 ;  /* 0x00000001181b1824 */ /* 0x140fea00000e06ab */
[----:B------:R2:W-:Y:S02]  /*e240*/  @P1 LDGSTS.E.BYPASS.LTC128B.128 [R179+0x15880], [R26.64], !P6 ;  /* 0x158800001ab31fae */ /* 0x0005e4000f101d52 */
[C---:B--2---:R-:W-:Y:S05]  /*e250*/  @P1 IADD3 R26, P0, R23.reuse, R157, RZ ;  /* 0x0000009d171a1210 */ /* 0x044fea0007f1e0ff */
[C---:B------:R-:W-:Y:S05]  /*e260*/  @P1 IMAD.X R27, R24.reuse, 0x1, R158, P0 ;  /* 0x00000001181b1824 */ /* 0x040fea00000e069e */
[----:B------:R2:W-:Y:S02]  /*e270*/  @P1 LDGSTS.E.BYPASS.LTC128B.128 [R179+0x17080], [R26.64], !P5 ;  /* 0x170800001ab31fae */ /* 0x0005e4000e901d52 */
[-C--:B--2---:R-:W-:Y:S05]  /*e280*/  @P1 IADD3 R26, P0, R23, R0.reuse, RZ ;  /* 0x00000000171a1210 */ /* 0x084fea0007f1e0ff */
[----:B------:R-:W-:Y:S01]  /*e290*/  @P1 IMAD.X R27, R24, 0x1, R2, P0 ;  /* 0x00000001181b1824 */ /* 0x000fe200000e0602 */
[----:B------:R-:W-:Y:S04]  /*e2a0*/  ISETP.GE.AND P0, PT, R170, 0x21, PT ;  /* 0x00000021aa00780c */ /* 0x000fe80003f06270 */
[----:B------:R2:W-:Y:S09]  /*e2b0*/  @P1 LDGSTS.E.BYPASS.LTC128B.128 [R179+0x18880], [R26.64], !P4 ;  /* 0x188800001ab31fae */ /* 0x0005f2000e101d52 */
[C---:B-1----:R-:W-:Y:S05]  /*e2c0*/  @P0 IADD3 R24, P2, R22.reuse, R159, RZ ;  /* 0x0000009f16180210 */ /* 0x042fea0007f5e0ff */
[C---:B------:R-:W-:Y:S01]  /*e2d0*/  @P0 IMAD.X R25, R21.reuse, 0x1, R171, P2 ;  /* 0x0000000115190824 */ /* 0x040fe200010e06ab */
[----:B------:R-:W-:Y:S05]  /*e2e0*/  @P0 IADD3 R170, P2, R22, R157, RZ ;  /* 0x0000009d16aa0210 */ /* 0x000fea0007f5e0ff */
[C---:B------:R-:W-:Y:S01]  /*e2f0*/  @P0 IMAD.X R171, R21.reuse, 0x1, R158, P2 ;  /* 0x0000000115ab0824 */ /* 0x040fe200010e069e */
[----:B------:R-:W-:Y:S02]  /*e300*/  ISETP.GE.AND P2, PT, R174, c[0x0][0x1d4], PT ;  /* 0x00007500ae007a0c */ /* 0x000fe40003f46270 */
[C---:B--2---:R-:W-:Y:S02]  /*e310*/  @P0 IADD3 R26, P1, R22.reuse, R3, RZ ;  /* 0x00000003161a0210 */ /* 0x044fe40007f3e0ff */
[----:B------:R1:W5:Y:S03]  /*e320*/  LDL.LU R3, [R1+0x60] ;  /* 0x0000600001037983 */ /* 0x0003660000300800 */
[C---:B------:R-:W-:Y:S01]  /*e330*/  @P0 IMAD.X R27, R21.reuse, 0x1, R175, P1 ;  /* 0x00000001151b0824 */ /* 0x040fe200008e06af */
[----:B------:R-:W-:Y:S05]  /*e340*/  @P0 IADD3 R22, P1, R22, R0, RZ ;  /* 0x0000000016160210 */ /* 0x000fea0007f3e0ff */
[----:B------:R1:W-:Y:S01]  /*e350*/  @P0 LDGSTS.E.BYPASS.LTC128B.128 [R179+0x15080], [R26.64], !P2 ;  /* 0x150800001ab30fae */ /* 0x0003e2000d101d52 */
[----:B------:R-:W-:Y:S03]  /*e360*/  @P0 IMAD.X R23, R21, 0x1, R2, P1 ;  /* 0x0000000115170824 */ /* 0x000fe600008e0602 */
[----:B------:R1:W-:Y:S04]  /*e370*/  @P0 LDGSTS.E.BYPASS.LTC128B.128 [R179+0x16880], [R24.64], !P6 ;  /* 0x1688000018b30fae */ /* 0x0003e8000f101d52 */
[----:B------:R1:W-:Y:S04]  /*e380*/  @P0 LDGSTS.E.BYPASS.LTC128B.128 [R179+0x18080], [R170.64], !P5 ;  /* 0x18080000aab30fae */ /* 0x0003e8000e901d52 */
[----:B------:R1:W-:Y:S02]  /*e390*/  @P0 LDGSTS.E.BYPASS.LTC128B.128 [R179+0x19880], [R22.64], !P4 ;  /* 0x1988000016b30fae */ /* 0x0003e4000e101d52 */
.L_x_212:
[----:B--234-:R-:W2:Y:S01]  /*e3a0*/  LDL R2, [R1+0x34] ;  /* 0x0000340001027983 */ /* 0x01cea20000100800 */
        /* <DEDUP_REMOVED lines=9> */
[----:B-1----:R-:W-:Y:S02]  /*e440*/  IMAD.MOV.U32 R25, RZ, RZ, R2 ;  /* 0x000000ffff197224 */ /* 0x002fe400078e0002 */
[----:B------:R-:W-:Y:S05]  /*e450*/  IMAD.U32 R2, RZ, RZ, UR4 ;  /* 0x00000004ff027e24 */ /* 0x000fea000f8e00ff */
[C---:B---3--:R-:W-:Y:S03]  /*e460*/  IADD3 R2, -R21.reuse, 0x1, R2 ;  /* 0x0000000115027810 */ /* 0x048fe60007ffe102 */
[----:B------:R-:W-:Y:S01]  /*e470*/  @P0 SHF.R.U32.HI R25, RZ, c[0x0][0x2cc], R0 ;  /* 0x0000b300ff190a19 */ /* 0x000fe20000011600 */
[----:B------:R-:W-:Y:S01]  /*e480*/  IMAD.U32 R0, RZ, RZ, UR10 ;  /* 0x0000000aff007e24 */ /* 0x000fe2000f8e00ff */
[----:B------:R-:W-:Y:S03]  /*e490*/  PLOP3.LUT P0, PT, PT, PT, UP0, 0x40, 0x0 ;  /* 0x000000000000781c */ /* 0x000fe60003f0e808 */
[----:B------:R-:W1:Y:S01]  /*e4a0*/  SHFL.IDX PT, R22, R25, RZ, 0x1c1f ;  /* 0x001c1fff19167589 */ /* 0x000e6200000e0000 */
[----:B------:R-:W-:Y:S04]  /*e4b0*/  IADD3 R0, R2, -c[0x0][0x168], R0 ;  /* 0x80005a0002007a10 */ /* 0x000fe80007ffe000 */
[C---:B------:R-:W-:Y:S02]  /*e4c0*/  IADD3 R24, R0.reuse, c[0x0][0x328], RZ ;  /* 0x0000ca0000187a10 */ /* 0x040fe40007ffe0ff */
[----:B------:R-:W-:Y:S02]  /*e4d0*/  IADD3 R2, R0, UR22, RZ ;  /* 0x0000001600027c10 */ /* 0x000fe4000fffe0ff */
[----:B------:R-:W-:Y:S01]  /*e4e0*/  IADD3 R0, -R21, UR4, RZ ;  /* 0x0000000415007c10 */ /* 0x000fe2000fffe1ff */
[--C-:B-1----:R-:W-:Y:S02]  /*e4f0*/  IMAD.IADD R27, R24, 0x1, R22.reuse ;  /* 0x00000001181b7824 */ /* 0x102fe400078e0216 */
[----:B------:R-:W-:Y:S01]  /*e500*/  IMAD.IADD R26, R2, 0x1, R22 ;  /* 0x00000001021a7824 */ /* 0x000fe200078e0216 */
[----:B------:R-:W-:-:S05]  /*e510*/  @P0 BRA `(.L_x_213) ;  /* 0x0000019000000947 */ /* 0x000fca0003800000 */
[----:B------:R-:W-:Y:S01]  /*e520*/  MOV R21, c[0x0][0x2ac] ;  /* 0x0000ab0000157a02 */ /* 0x000fe20000000f00 */
        /* <DEDUP_REMOVED lines=14> */
.L_x_215:
[----:B------:R-:W-:Y:S04]  /*e610*/  MOV R21, 0x1 ;  /* 0x0000000100157802 */ /* 0x000fe80000000f00 */
[----:B------:R-:W-:Y:S11]  /*e620*/  ISETP.NE.AND P0, PT, R21, c[0x0][0x32c], PT ;  /* 0x0000cb0015007a0c */ /* 0x000ff60003f05270 */
[----:B------:R-:W-:Y:S02]  /*e630*/  @!UPT UIADD3 URZ, URZ, URZ, URZ ;  /* 0x0000003f3f3ff290 */ /* 0x000fe4000fffe03f */
[----:B------:R-:W-:Y:S05]  /*e640*/  @P0 IMAD.HI.U32 R21, R22, c[0x0][0x330], RZ ;  /* 0x0000cc0016150a27 */ /* 0x000fea00078e00ff */
[----:B------:R-:W-:Y:S02]  /*e650*/  @P0 SHF.R.U32.HI R22, RZ, c[0x0][0x334], R21 ;  /* 0x0000cd00ff160a19 */ /* 0x000fe40000011615 */
.L_x_216:
[----:B------:R-:W-:Y:S05]  /*e660*/  BSYNC B0 ;  /* 0x0000000000007941 */ /* 0x000fea0003800000 */
.L_x_214:
[----:B------:R-:W-:Y:S05]  /*e670*/  IMAD R21, R22, c[0x0][0x32c], R0 ;  /* 0x0000cb0016157a24 */ /* 0x000fea00078e0200 */
[----:B------:R-:W-:Y:S02]  /*e680*/  IMNMX R26, R26, R21, !PT ;  /* 0x000000151a1a7217 */ /* 0x000fe40007800200 */
[----:B------:R-:W-:Y:S04]  /*e690*/  IADD3 R21, R21, c[0x0][0x32c], RZ ;  /* 0x0000cb0015157a10 */ /* 0x000fe80007ffe0ff */
[----:B------:R-:W-:Y:S02]  /*e6a0*/  IMNMX R27, R27, R21, PT ;  /* 0x000000151b1b7217 */ /* 0x000fe40003800200 */
.L_x_213:
        /* <DEDUP_REMOVED lines=15> */
[----:B------:R-:W-:Y:S02]  /*e7a0*/  UISETP.GE.AND UP0, UPT, UR4, 0x9, UPT ;  /* 0x000000090400788c */ /* 0x000fe4000bf06270 */
[----:B------:R-:W-:Y:S01]  /*e7b0*/  UP2UR UR30, UPR, URZ, 0x40 ;  /* 0x000000403f1e7883 */ /* 0x000fe20008000000 */
[C---:B------:R-:W-:Y:S01]  /*e7c0*/  ISETP.GT.AND P0, PT, R26.reuse, 0x1, P0 ;  /* 0x000000011a00780c */ /* 0x040fe20000704270 */
[----:B------:R-:W-:Y:S03]  /*e7d0*/  UP2UR UR27, UPR, URZ, 0x1 ;  /* 0x000000013f1b7883 */ /* 0x000fe60008000000 */
[----:B------:R-:W-:Y:S04]  /*e7e0*/  ISETP.LT.OR P0, PT, R27, 0x2, P0 ;  /* 0x000000021b00780c */ /* 0x000fe80000701670 */
[----:B------:R-:W-:Y:S02]  /*e7f0*/  FSEL R22, R173, -INF , !P0 ;  /* 0xff800000ad167808 */ /* 0x000fe40004000000 */
[----:B------:R-:W-:Y:S01]  /*e800*/  PLOP3.LUT P0, PT, PT, PT, UP0, 0x40, 0x0 ;  /* 0x000000000000781c */ /* 0x000fe20003f0e808 */
[----:B------:R-:W-:Y:S03]  /*e810*/  UISETP.GE.AND UP0, UPT, UR4, 0xa, UPT ;  /* 0x0000000a0400788c */ /* 0x000fe6000bf06270 */
        /* <DEDUP_REMOVED lines=20> */
[----:B------:R-:W-:Y:S01]  /*e960*/  PLOP3.LUT P0, PT, PT, PT, UP5, 0x40, 0x0 ;  /* 0x000000000000781c */ /* 0x000fe20003f0e858 */
[----:B------:R-:W1:Y:S03]  /*e970*/  SHFL.IDX PT, R13, R25, 0x1, 0x1c1f ;  /* 0x003c1f00190d7f89 */ /* 0x000e6600000e0000 */
[----:B------:R-:W-:Y:S04]  /*e980*/  ISETP.GT.AND P0, PT, R26, 0x18, P0 ;  /* 0x000000181a00780c */ /* 0x000fe80000704270 */
[C---:B------:R-:W-:Y:S04]  /*e990*/  ISETP.LT.OR P0, PT, R27.reuse, 0x19, P0 ;  /* 0x000000191b00780c */ /* 0x040fe80000701670 */
[----:B------:R-:W-:Y:S02]  /*e9a0*/  FSEL R14, R14, -INF , !P0 ;  /* 0xff8000000e0e7808 */ /* 0x000fe40004000000 */
[----:B------:R-:W-:Y:S04]  /*e9b0*/  PLOP3.LUT P0, PT, PT, PT, UP4, 0x40, 0x0 ;  /* 0x000000000000781c */ /* 0x000fe80003f0e848 */
[----:B------:R-:W-:Y:S04]  /*e9c0*/  ISETP.GT.AND P0, PT, R26, 0x19, P0 ;  /* 0x000000191a00780c */ /* 0x000fe80000704270 */
[C---:B------:R-:W-:Y:S04]  /*e9d0*/  ISETP.LT.OR P0, PT, R27.reuse, 0x1a, P0 ;  /* 0x0000001a1b00780c */ /* 0x040fe80000701670 */
[----:B------:R-:W-:Y:S02]  /*e9e0*/  FSEL R179, R16, -INF , !P0 ;  /* 0xff80000010b37808 */ /* 0x000fe40004000000 */
[----:B------:R-:W-:Y:S04]  /*e9f0*/  PLOP3.LUT P0, PT, PT, PT, UP3, 0x40, 0x0 ;  /* 0x000000000000781c */ /* 0x000fe80003f0e838 */
[----:B------:R-:W-:Y:S04]  /*ea00*/  ISETP.GT.AND P0, PT, R26, 0x20, P0 ;  /* 0x000000201a00780c */ /* 0x000fe80000704270 */
[----:B------:R-:W-:Y:S04]  /*ea10*/  ISETP.LT.OR P0, PT, R27, 0x21, P0 ;  /* 0x000000211b00780c */ /* 0x000fe80000701670 */
[----:B------:R-:W-:Y:S01]  /*ea20*/  FSEL R175, R17, -INF , !P0 ;  /* 0xff80000011af7808 */ /* 0x000fe20004000000 */
[--C-:B-1----:R-:W-:Y:S01]  /*ea30*/  IMAD.IADD R17, R2, 0x1, R13.reuse ;  /* 0x0000000102117824 */ /* 0x102fe200078e020d */
[----:B------:R-:W-:Y:S04]  /*ea40*/  PLOP3.LUT P0, PT, PT, PT, UP2, 0x40, 0x0 ;  /* 0x000000000000781c */ /* 0x000fe80003f0e828 */
[----:B------:R-:W-:Y:S04]  /*ea50*/  ISETP.GT.AND P0, PT, R26, 0x21, P0 ;  /* 0x000000211a00780c */ /* 0x000fe80000704270 */
[C---:B------:R-:W-:Y:S04]  /*ea60*/  ISETP.LT.OR P0, PT, R27.reuse, 0x22, P0 ;  /* 0x000000221b00780c */ /* 0x040fe80000701670 */
[----:B------:R-:W-:Y:S01]  /*ea70*/  FSEL R174, R18, -INF , !P0 ;  /* 0xff80000012ae7808 */ /* 0x000fe20004000000 */
[----:B------:R-:W-:Y:S01]  /*ea80*/  IMAD.IADD R18, R24, 0x1, R13 ;  /* 0x0000000118127824 */ /* 0x000fe200078e020d */
[----:B------:R-:W-:Y:S04]  /*ea90*/  PLOP3.LUT P0, PT, PT, PT, UP1, 0x40, 0x0 ;  /* 0x000000000000781c */ /* 0x000fe80003f0e818 */
[C---:B------:R-:W-:Y:S04]  /*eaa0*/  ISETP.GT.AND P0, PT, R26.reuse, 0x28, P0 ;  /* 0x000000281a00780c */ /* 0x040fe80000704270 */
[----:B------:R-:W-:Y:S04]  /*eab0*/  ISETP.LT.OR P0, PT, R27, 0x29, P0 ;  /* 0x000000291b00780c */ /* 0x000fe80000701670 */
[----:B------:R-:W-:Y:S02]  /*eac0*/  FSEL R173, R19, -INF , !P0 ;  /* 0xff80000013ad7808 */ /* 0x000fe40004000000 */
[----:B------:R-:W-:Y:S04]  /*ead0*/  PLOP3.LUT P0, PT, PT, PT, UP0, 0x40, 0x0 ;  /* 0x000000000000781c */ /* 0x000fe80003f0e808 */
[----:B------:R-:W-:Y:S04]  /*eae0*/  ISETP.GT.AND P0, PT, R26, 0x29, P0 ;  /* 0x000000291a00780c */ /* 0x000fe80000704270 */
[----:B------:R-:W-:Y:S04]  /*eaf0*/  ISETP.LT.OR P0, PT, R27, 0x2a, P0 ;  /* 0x0000002a1b00780c */ /* 0x000fe80000701670 */
[----:B------:R-:W-:Y:S02]  /*eb00*/  FSEL R20, R20, -INF , !P0 ;  /* 0xff80000014147808 */ /* 0x000fe40004000000 */
[----:B------:R-:W-:Y:S01]  /*eb10*/  PLOP3.LUT P0, PT, PT, PT, UP6, 0x40, 0x0 ;  /* 0x000000000000781c */ /* 0x000fe20003f0e868 */
[----:B------:R-:W-:Y:S11]  /*eb20*/  UISETP.NE.AND UP6, UPT, UR30, URZ, UPT ;  /* 0x0000003f1e00728c */ /* 0x000ff6000bfc5270 */
[----:B------:R-:W-:Y:S01]  /*eb30*/  @!UPT UIADD3 URZ, URZ, URZ, URZ ;  /* 0x0000003f3f3ff290 */ /* 0x000fe2000fffe03f */
        /* <DEDUP_REMOVED lines=16> */
.L_x_219:
[----:B------:R-:W-:Y:S04]  /*ec40*/  MOV R2, 0x1 ;  /* 0x0000000100027802 */ /* 0x000fe80000000f00 */
[----:B------:R-:W-:Y:S11]  /*ec50*/  ISETP.NE.AND P0, PT, R2, c[0x0][0x32c], PT ;  /* 0x0000cb0002007a0c */ /* 0x000ff60003f05270 */
[----:B------:R-:W-:Y:S02]  /*ec60*/  @!UPT UIADD3 URZ, URZ, URZ, URZ ;  /* 0x0000003f3f3ff290 */ /* 0x000fe4000fffe03f */
[----:B------:R-:W-:Y:S05]  /*ec70*/  @P0 IMAD.HI.U32 R2, R13, c[0x0][0x330], RZ ;  /* 0x0000cc000d020a27 */ /* 0x000fea00078e00ff */
[----:B------:R-:W-:Y:S02]  /*ec80*/  @P0 SHF.R.U32.HI R13, RZ, c[0x0][0x334], R2 ;  /* 0x0000cd00ff0d0a19 */ /* 0x000fe40000011602 */
.L_x_220:
[----:B------:R-:W-:Y:S05]  /*ec90*/  BSYNC B0 ;  /* 0x0000000000007941 */ /* 0x000fea0003800000 */
.L_x_218:
[----:B------:R-:W-:Y:S05]  /*eca0*/  IMAD R0, R13, c[0x0][0x32c], R0 ;  /* 0x0000cb000d007a24 */ /* 0x000fea00078e0200 */
[----:B------:R-:W-:Y:S02]  /*ecb0*/  IMNMX R17, R17, R0, !PT ;  /* 0x0000000011117217 */ /* 0x000fe40007800200 */
[----:B------:R-:W-:Y:S04]  /*ecc0*/  IADD3 R0, R0, c[0x0][0x32c], RZ ;  /* 0x0000cb0000007a10 */ /* 0x000fe80007ffe0ff */
[----:B------:R-:W-:Y:S02]  /*ecd0*/  IMNMX R18, R18, R0, PT ;  /* 0x0000000012127217 */ /* 0x000fe40003800200 */
.L_x_217:
[----:B-----5:R-:W-:Y:S01]  /*ece0*/  FMNMX.FTZ R0, R23, R3, !PT ;  /* 0x0000000317007209 */ /* 0x020fe20007810000 */
        /* <DEDUP_REMOVED lines=38> */
[----:B------:R-:W-:Y:S02]  /*ef50*/  FMUL.FTZ R2, R2, c[0x0][0x2d0] ;  /* 0x0000b40002027a20 */ /* 0x000fe40000410000 */
[--C-:B------:R-:W-:Y:S01]  /*ef60*/  FFMA.FTZ R19, R23, c[0x0][0x2d0], -R172.reuse ;  /* 0x0000b40017137a23 */ /* 0x100fe200000108ac */
[----:B------:R-:W-:Y:S01]  /*ef70*/  FSEL R14, R177, -INF , !P0 ;  /* 0xff800000b10e7808 */ /* 0x000fe20004000000 */
[--C-:B------:R-:W-:Y:S01]  /*ef80*/  FFMA.FTZ R16, R22, c[0x0][0x2d0], -R172.reuse ;  /* 0x0000b40016107a23 */ /* 0x100fe200000108ac */
[----:B------:R-:W-:Y:S01]  /*ef90*/  PLOP3.LUT P0, PT, PT, PT, UP3, 0x40, 0x0 ;  /* 0x000000000000781c */ /* 0x000fe20003f0e838 */
[----:B------:R-:W-:Y:S01]  /*efa0*/  UISETP.NE.AND UP3, UPT, UR29, URZ, UPT ;  /* 0x0000003f1d00728c */ /* 0x000fe2000bf65270 */
[--C-:B------:R-:W-:Y:S01]  /*efb0*/  FFMA.FTZ R171, R21, c[0x0][0x2d0], -R172.reuse ;  /* 0x0000b40015ab7a23 */ /* 0x100fe200000108ac */
[----:B------:R-:W-:Y:S01]  /*efc0*/  MUFU.EX2 R19, R19 ;  /* 0x0000001300137308 */ /* 0x000fe20000000800 */
[----:B------:R-:W-:Y:S01]  /*efd0*/  ISETP.GT.AND P0, PT, R17, 0x1, P0 ;  /* 0x000000011100780c */ /* 0x000fe20000704270 */
        /* <DEDUP_REMOVED lines=10> */
[----:B------:R-:W-:Y:S01]  /*f080*/  FFMA.FTZ R172, R20, c[0x0][0x2d0], -R172 ;  /* 0x0000b40014ac7a23 */ /* 0x000fe200000108ac */
[C---:B------:R-:W-:Y:S01]  /*f090*/  ISETP.GT.AND P0, PT, R17.reuse, 0x8, P0 ;  /* 0x000000081100780c */ /* 0x040fe20000704270 */
[----:B------:R-:W1:Y:S03]  /*f0a0*/  MUFU.EX2 R16, R16 ;  /* 0x0000001000107308 */ /* 0x000e660000000800 */
[----:B------:R-:W-:Y:S04]  /*f0b0*/  ISETP.LT.OR P0, PT, R18, 0x9, P0 ;  /* 0x000000091200780c */ /* 0x000fe80000701670 */
[----:B------:R-:W-:Y:S02]  /*f0c0*/  FSEL R10, R10, -INF , !P0 ;  /* 0xff8000000a0a7808 */ /* 0x000fe40004000000 */
[----:B------:R-:W-:Y:S01]  /*f0d0*/  PLOP3.LUT P0, PT, PT, PT, UP1, 0x40, 0x0 ;  /* 0x000000000000781c */ /* 0x000fe20003f0e818 */
[----:B------:R-:W-:Y:S01]  /*f0e0*/  UISETP.NE.AND UP1, UPT, UR27, URZ, UPT ;  /* 0x0000003f1b00728c */ /* 0x000fe2000bf25270 */
[----:B------:R-:W-:Y:S02]  /*f0f0*/  MUFU.EX2 R13, R13 ;  /* 0x0000000d000d7308 */ /* 0x000fe40000000800 */
[----:B------:R-:W-:Y:S04]  /*f100*/  ISETP.GT.AND P0, PT, R17, 0x9, P0 ;  /* 0x000000091100780c */ /* 0x000fe80000704270 */
[----:B------:R-:W-:Y:S04]  /*f110*/  ISETP.LT.OR P0, PT, R18, 0xa, P0 ;  /* 0x0000000a1200780c */ /* 0x000fe80000701670 */
[----:B------:R-:W-:Y:S01]  /*f120*/  FSEL R169, R169, -INF , !P0 ;  /* 0xff800000a9a97808 */ /* 0x000fe20004000000 */
[----:B------:R-:W-:Y:S01]  /*f130*/  MUFU.EX2 R8, R8 ;  /* 0x0000000800087308 */ /* 0x000fe20000000800 */
[----:B------:R-:W-:Y:S01]  /*f140*/  PLOP3.LUT P0, PT, PT, PT, UP0, 0x40, 0x0 ;  /* 0x000000000000781c */ /* 0x000fe20003f0e808 */
[----:B------:R-:W-:Y:S01]  /*f150*/  UISETP.NE.AND UP0, UPT, UR26, URZ, UPT ;  /* 0x0000003f1a00728c */ /* 0x000fe2000bf05270 */
[----:B-1----:R-:W-:Y:S02]  /*f160*/  F2FP.BF16.PACK_AB R168, R16, R19 ;  /* 0x0000001310a8723e */ /* 0x002fe400000010ff */
[C---:B------:R-:W-:Y:S04]  /*f170*/  ISETP.GT.AND P0, PT, R17.reuse, 0x10, P0 ;  /* 0x000000101100780c */ /* 0x040fe80000704270 */
[----:B------:R-:W-:Y:S01]  /*f180*/  ISETP.LT.OR P0, PT, R18, 0x11, P0 ;  /* 0x000000111200780c */ /* 0x000fe20000701670 */
[----:B------:R-:W-:Y:S03]  /*f190*/  MUFU.EX2 R179, R179 ;  /* 0x000000b300b37308 */ /* 0x000fe60000000800 */
[----:B------:R-:W-:Y:S02]  /*f1a0*/  FSEL R25, R12, -INF , !P0 ;  /* 0xff8000000c197808 */ /* 0x000fe40004000000 */
[----:B------:R-:W-:Y:S04]  /*f1b0*/  PLOP3.LUT P0, PT, PT, PT, UP6, 0x40, 0x0 ;  /* 0x000000000000781c */ /* 0x000fe80003f0e868 */
[----:B------:R-:W-:Y:S01]  /*f1c0*/  ISETP.GT.AND P0, PT, R17, 0x11, P0 ;  /* 0x000000111100780c */ /* 0x000fe20000704270 */
[----:B------:R-:W-:Y:S03]  /*f1d0*/  MUFU.EX2 R172, R172 ;  /* 0x000000ac00ac7308 */ /* 0x000fe60000000800 */
[C---:B------:R-:W-:Y:S04]  /*f1e0*/  ISETP.LT.OR P0, PT, R18.reuse, 0x12, P0 ;  /* 0x000000121200780c */ /* 0x040fe80000701670 */
[----:B------:R-:W-:Y:S02]  /*f1f0*/  FSEL R24, R9, -INF , !P0 ;  /* 0xff80000009187808 */ /* 0x000fe40004000000 */
[----:B------:R-:W-:Y:S01]  /*f200*/  PLOP3.LUT P0, PT, PT, PT, UP5, 0x40, 0x0 ;  /* 0x000000000000781c */ /* 0x000fe20003f0e858 */
[----:B------:R-:W-:Y:S03]  /*f210*/  MUFU.EX2 R175, R175 ;  /* 0x000000af00af7308 */ /* 0x000fe60000000800 */
[C---:B------:R-:W-:Y:S04]  /*f220*/  ISETP.GT.AND P0, PT, R17.reuse, 0x18, P0 ;  /* 0x000000181100780c */ /* 0x040fe80000704270 */
[----:B------:R-:W-:Y:S03]  /*f230*/  ISETP.LT.OR P0, PT, R18, 0x19, P0 ;  /* 0x000000191200780c */ /* 0x000fe60000701670 */
[----:B------:R-:W-:Y:S01]  /*f240*/  MUFU.EX2 R174, R174 ;  /* 0x000000ae00ae7308 */ /* 0x000fe20000000800 */
[----:B------:R-:W-:Y:S02]  /*f250*/  FSEL R178, R178, -INF , !P0 ;  /* 0xff800000b2b27808 */ /* 0x000fe40004000000 */
[----:B------:R-:W-:Y:S04]  /*f260*/  PLOP3.LUT P0, PT, PT, PT, UP4, 0x40, 0x0 ;  /* 0x000000000000781c */ /* 0x000fe80003f0e848 */
[C---:B------:R-:W-:Y:S03]  /*f270*/  ISETP.GT.AND P0, PT, R17.reuse, 0x19, P0 ;  /* 0x000000191100780c */ /* 0x040fe60000704270 */
[----:B------:R-:W-:Y:S01]  /*f280*/  MUFU.EX2 R173, R173 ;  /* 0x000000ad00ad7308 */ /* 0x000fe20000000800 */
[----:B------:R-:W-:Y:S04]  /*f290*/  ISETP.LT.OR P0, PT, R18, 0x1a, P0 ;  /* 0x0000001a1200780c */ /* 0x000fe80000701670 */
[----:B------:R-:W-:Y:S02]  /*f2a0*/  FSEL R176, R4, -INF , !P0 ;  /* 0xff80000004b07808 */ /* 0x000fe40004000000 */
[----:B------:R-:W-:Y:S04]  /*f2b0*/  PLOP3.LUT P0, PT, PT, PT, UP3, 0x40, 0x0 ;  /* 0x000000000000781c */ /* 0x000fe80003f0e838 */
[C---:B------:R-:W-:Y:S04]  /*f2c0*/  ISETP.GT.AND P0, PT, R17.reuse, 0x20, P0 ;  /* 0x000000201100780c */ /* 0x040fe80000704270 */
[----:B------:R-:W-:Y:S04]  /*f2d0*/  ISETP.LT.OR P0, PT, R18, 0x21, P0 ;  /* 0x000000211200780c */ /* 0x000fe80000701670 */
[----:B------:R-:W-:Y:S02]  /*f2e0*/  FSEL R159, R6, -INF , !P0 ;  /* 0xff800000069f7808 */ /* 0x000fe40004000000 */
[----:B------:R-:W1:Y:S01]  /*f2f0*/  MUFU.EX2 R6, R2 ;  /* 0x0000000200067308 */ /* 0x000e620000000800 */
[----:B------:R-:W-:Y:S04]  /*f300*/  PLOP3.LUT P0, PT, PT, PT, UP2, 0x40, 0x0 ;  /* 0x000000000000781c */ /* 0x000fe80003f0e828 */
[----:B------:R-:W-:Y:S04]  /*f310*/  ISETP.GT.AND P0, PT, R17, 0x21, P0 ;  /* 0x000000211100780c */ /* 0x000fe80000704270 */
[C---:B------:R-:W-:Y:S04]  /*f320*/  ISETP.LT.OR P0, PT, R18.reuse, 0x22, P0 ;  /* 0x000000221200780c */ /* 0x040fe80000701670 */
[----:B------:R-:W-:Y:S02]  /*f330*/  FSEL R158, R5, -INF , !P0 ;  /* 0xff800000059e7808 */ /* 0x000fe40004000000 */
[----:B------:R-:W-:Y:S04]  /*f340*/  PLOP3.LUT P0, PT, PT, PT, UP1, 0x40, 0x0 ;  /* 0x000000000000781c */ /* 0x000fe80003f0e818 */
[----:B------:R-:W-:Y:S04]  /*f350*/  ISETP.GT.AND P0, PT, R17, 0x28, P0 ;  /* 0x000000281100780c */ /* 0x000fe80000704270 */
[----:B------:R-:W-:Y:S01]  /*f360*/  ISETP.LT.OR P0, PT, R18, 0x29, P0 ;  /* 0x000000291200780c */ /* 0x000fe20000701670 */
[----:B-1----:R-:W-:Y:S01]  /*f370*/  FMUL.FTZ R20, R6, R148 ;  /* 0x0000009406147220 */ /* 0x002fe20000410000 */
[----:B------:R-:W-:Y:S01]  /*f380*/  FMNMX.FTZ R2, R14, R156, !PT ;  /* 0x0000009c0e027209 */ /* 0x000fe20007810000 */
[----:B------:R-:W3:Y:S01]  /*f390*/  LDL.LU R148, [R1+0x40] ;  /* 0x0000400001947983 */ /* 0x000ee20000300800 */
[----:B------:R-:W-:Y:S01]  /*f3a0*/  FSEL R157, R15, -INF , !P0 ;  /* 0xff8000000f9d7808 */ /* 0x000fe20004000000 */
[C---:B------:R-:W-:Y:S01]  /*f3b0*/  FMUL.FTZ R9, R6.reuse, R137 ;  /* 0x0000008906097220 */ /* 0x040fe20000410000 */
[----:B------:R-:W-:Y:S01]  /*f3c0*/  FMNMX.FTZ R2, R11, R2, !PT ;  /* 0x000000020b027209 */ /* 0x000fe20007810000 */
[C---:B------:R-:W-:Y:S01]  /*f3d0*/  FMUL.FTZ R12, R6.reuse, R140 ;  /* 0x0000008c060c7220 */ /* 0x040fe20000410000 */
[----:B------:R-:W-:Y:S01]  /*f3e0*/  PLOP3.LUT P0, PT, PT, PT, UP0, 0x40, 0x0 ;  /* 0x000000000000781c */ /* 0x000fe20003f0e808 */
[----:B------:R-:W-:Y:S01]  /*f3f0*/  FMUL.FTZ R21, R6, R149 ;  /* 0x0000009506157220 */ /* 0x000fe20000410000 */
[----:B------:R-:W-:Y:S01]  /*f400*/  FMNMX.FTZ R2, R10, R2, !PT ;  /* 0x000000020a027209 */ /* 0x000fe20007810000 */
[C---:B------:R-:W-:Y:S01]  /*f410*/  FMUL.FTZ R28, R6.reuse, R28 ;  /* 0x0000001c061c7220 */ /* 0x040fe20000410000 */
[----:B------:R-:W-:Y:S01]  /*f420*/  ISETP.GT.AND P0, PT, R17, 0x29, P0 ;  /* 0x000000291100780c */ /* 0x000fe20000704270 */
[C---:B------:R-:W-:Y:S01]  /*f430*/  FMUL.FTZ R17, R6.reuse, R145 ;  /* 0x0000009106117220 */ /* 0x040fe20000410000 */
[----:B------:R-:W-:Y:S01]  /*f440*/  FMNMX.FTZ R2, R169, R2, !PT ;  /* 0x00000002a9027209 */ /* 0x000fe20007810000 */
[----:B------:R-:W-:Y:S01]  /*f450*/  FMUL.FTZ R29, R6, R29 ;  /* 0x0000001d061d7220 */ /* 0x000fe20000410000 */
[----:B------:R-:W-:Y:S01]  /*f460*/  ISETP.LT.OR P0, PT, R18, 0x2a, P0 ;  /* 0x0000002a1200780c */ /* 0x000fe20000701670 */
[C---:B------:R-:W-:Y:S01]  /*f470*/  FMUL.FTZ R32, R6.reuse, R32 ;  /* 0x0000002006207220 */ /* 0x040fe20000410000 */
[----:B------:R-:W-:Y:S01]  /*f480*/  FMNMX.FTZ R2, R25, R2, !PT ;  /* 0x0000000219027209 */ /* 0x000fe20007810000 */
[C---:B------:R-:W-:Y:S01]  /*f490*/  FMUL.FTZ R33, R6.reuse, R33 ;  /* 0x0000002106217220 */ /* 0x040fe20000410000 */
[----:B------:R-:W-:Y:S01]  /*f4a0*/  FSEL R3, R7, -INF , !P0 ;  /* 0xff80000007037808 */ /* 0x000fe20004000000 */
        /* <DEDUP_REMOVED lines=18> */
[----:B--2---:R-:W-:Y:S01]  /*f5d0*/  FFMA.FTZ R5, R6, R170, R19 ;  /* 0x000000aa06057223 */ /* 0x004fe20000010013 */
[----:B------:R-:W-:Y:S01]  /*f5e0*/  F2FP.BF16.PACK_AB R170, R8, R13 ;  /* 0x0000000d08aa723e */ /* 0x000fe200000010ff */
[----:B------:R-:W-:Y:S01]  /*f5f0*/  FMUL.FTZ R49, R6, R49 ;  /* 0x0000003106317220 */ /* 0x000fe20000410000 */
[----:B------:R-:W-:Y:S01]  /*f600*/  FMNMX.FTZ R2, R157, R2, !PT ;  /* 0x000000029d027209 */ /* 0x000fe20007810000 */
[----:B------:R-:W-:Y:S01]  /*f610*/  FADD.FTZ R5, R16, R5 ;  /* 0x0000000510057221 */ /* 0x000fe20000010000 */
[----:B------:R-:W-:Y:S01]  /*f620*/  MUFU.EX2 R149, R149 ;  /* 0x0000009500957308 */ /* 0x000fe20000000800 */
[C---:B------:R-:W-:Y:S01]  /*f630*/  FMUL.FTZ R16, R6.reuse, R144 ;  /* 0x0000009006107220 */ /* 0x040fe20000410000 */
[----:B------:R-:W-:Y:S01]  /*f640*/  FMNMX.FTZ R4, R3, R2, !PT ;  /* 0x0000000203047209 */ /* 0x000fe20007810000 */
[----:B------:R-:W-:Y:S01]  /*f650*/  FADD.FTZ R5, R13, R5 ;  /* 0x000000050d057221 */ /* 0x000fe20000010000 */
[----:B------:R-:W-:Y:S01]  /*f660*/  UISETP.GT.AND UP0, UPT, UR23, UR7, UPT ;  /* 0x000000071700728c */ /* 0x000fe2000bf04270 */
[----:B------:R-:W-:Y:S02]  /*f670*/  FMUL.FTZ R13, R6, R141 ;  /* 0x0000008d060d7220 */ /* 0x000fe40000410000 */
[----:B------:R-:W1:Y:S01]  /*f680*/  SHFL.BFLY PT, R2, R4, 0x2, 0x1f ;  /* 0x0c401f0004027f89 */ /* 0x000e6200000e0000 */
[----:B------:R-:W-:Y:S01]  /*f690*/  FADD.FTZ R177, R8, R5 ;  /* 0x0000000508b17221 */ /* 0x000fe20000010000 */
[----:B------:R-:W-:Y:S01]  /*f6a0*/  UMOV UR23, UR4 ;  /* 0x0000000400177c82 */ /* 0x000fe20008000000 */
[C---:B------:R-:W-:Y:S02]  /*f6b0*/  FMUL.FTZ R8, R6.reuse, R136 ;  /* 0x0000008806087220 */ /* 0x040fe40000410000 */
[C---:B------:R-:W-:Y:S01]  /*f6c0*/  FMUL.FTZ R5, R6.reuse, R133 ;  /* 0x0000008506057220 */ /* 0x040fe20000410000 */
        /* <DEDUP_REMOVED lines=325> */
.L_x_208:
[----:B------:R-:W2:Y:S04]  /*10b20*/  LDL.LU R4, [R1+0x44] ;  /* 0x0000440001047983 */ /* 0x000ea80000300800 */
[----:B------:R-:W3:Y:S01]  /*10b30*/  LDL.LU R7, [R1+0x40] ;  /* 0x0000400001077983 */ /* 0x000ee20000300800 */
[----:B------:R-:W-:-:S02]  /*10b40*/  MOV R8, 0xff800000 ;  /* 0xff80000000087802 */ /* 0x000fc40000000f00 */
[----:B------:R-:W-:Y:S01]  /*10b50*/  PLOP3.LUT P2, PT, PT, PT, PT, 0x8, 0x0 ;  /* 0x000000000000781c */ /* 0x000fe20003f4e170 */
[----:B--2---:R-:W1:Y:S04]  /*10b60*/  SHFL.BFLY PT, R6, R4, 0x2, 0x1f ;  /* 0x0c401f0004067f89 */ /* 0x004e6800000e0000 */
[----:B---3--:R-:W2:Y:S01]  /*10b70*/  SHFL.BFLY PT, R5, R7, 0x2, 0x1f ;  /* 0x0c401f0007057f89 */ /* 0x008ea200000e0000 */
[----:B-1----:R-:W-:Y:S02]  /*10b80*/  FADD.FTZ R6, R6, R4 ;  /* 0x0000000406067221 */ /* 0x002fe40000010000 */
[----:B--2---:R-:W-:-:S03]  /*10b90*/  FADD.FTZ R5, R5, R7 ;  /* 0x0000000705057221 */ /* 0x004fc60000010000 */
[----:B------:R-:W1:Y:S01]  /*10ba0*/  SHFL.BFLY PT, R4, R6, 0x1, 0x1f ;  /* 0x0c201f0006047f89 */ /* 0x000e6200000e0000 */
[----:B------:R-:W-:-:S03]  /*10bb0*/  MOV R7, 0xff800000 ;  /* 0xff80000000077802 */ /* 0x000fc60000000f00 */
[----:B------:R-:W2:Y:S01]  /*10bc0*/  SHFL.BFLY PT, R3, R5, 0x1, 0x1f ;  /* 0x0c201f0005037f89 */ /* 0x000ea200000e0000 */
[----:B-1----:R-:W-:Y:S01]  /*10bd0*/  FADD.FTZ R4, R6, R4 ;  /* 0x0000000406047221 */ /* 0x002fe20000010000 */
[----:B------:R-:W-:Y:S01]  /*10be0*/  MOV R6, RZ ;  /* 0x000000ff00067202 */ /* 0x000fe20000000f00 */
[----:B--2---:R-:W-:-:S03]  /*10bf0*/  FADD.FTZ R3, R5, R3 ;  /* 0x0000000305037221 */ /* 0x004fc60000010000 */
[----:B------:R-:W-:Y:S02]  /*10c00*/  FSETP.NE.FTZ.AND P1, PT, R4, RZ, PT ;  /* 0x000000ff0400720b */ /* 0x000fe40003f35000 */
[----:B------:R-:W-:Y:S02]  /*10c10*/  MOV R5, RZ ;  /* 0x000000ff00057202 */ /* 0x000fe40000000f00 */
[----:B------:R-:W-:-:S09]  /*10c20*/  FSETP.NE.FTZ.AND P0, PT, R3, RZ, PT ;  /* 0x000000ff0300720b */ /* 0x000fd20003f15000 */
[----:B------:R-:W1:Y:S01]  /*10c30*/  @P1 MUFU.RCP R6, R4 ;  /* 0x0000000400061308 */ /* 0x000e620000001000 */
[----:B------:R-:W-:-:S03]  /*10c40*/  @P1 MOV R10, 0x3f317218 ;  /* 0x3f317218000a1802 */ /* 0x000fc60000000f00 */
[----:B------:R-:W-:Y:S02]  /*10c50*/  @P0 MOV R9, 0x3f317218 ;  /* 0x3f31721800090802 */ /* 0x000fe40000000f00 */
        /* <DEDUP_REMOVED lines=12> */
[----:B------:R-:W-:Y:S02]  /*10d20*/  FMUL.FTZ R145, R6, R145 ;  /* 0x0000009106917220 */ /* 0x000fe40000410000 */
        /* <DEDUP_REMOVED lines=56> */
[----:B------:R-:W-:Y:S02]  /*110b0*/  FMUL.FTZ R128, R6, R128 ;  /* 0x0000008006807220 */ /* 0x000fe40000410000 */
        /* <DEDUP_REMOVED lines=64> */
[----:B------:R-:W-:Y:S02]  /*114c0*/  FMUL.FTZ R5, R5, R131 ;  /* 0x0000008305057220 */ /* 0x000fe40000410000 */
[----:B------:R-:W-:Y:S02]  /*114d0*/  @P1 FFMA.FTZ R7, R10, R0, R4 ;  /* 0x000000000a071223 */ /* 0x000fe40000010004 */
[----:B------:R-:W-:-:S02]  /*114e0*/  @P0 FFMA.FTZ R8, R9, R2, R3 ;  /* 0x0000000209080223 */ /* 0x000fc40000010003 */
.L_x_169:
[----:B------:R-:W-:Y:S05]  /*114f0*/  @P2 BRA `(.L_x_222) ;  /* 0x0000197000002947 */ /* 0x000fea0003800000 */
[----:B------:R-:W3:Y:S01]  /*11500*/  S2R R0, SR_TID.X ;  /* 0x0000000000007919 */ /* 0x000ee20000002100 */
[----:B------:R-:W-:Y:S01]  /*11510*/  IMAD.MOV.U32 R12, RZ, RZ, c[0x0][0x4e8] ;  /* 0x00013a00ff0c7624 */ /* 0x000fe200078e00ff */
[----:B------:R-:W-:Y:S01]  /*11520*/  ULDC.64 UR4, c[0x0][0x490] ;  /* 0x0001240000047ab9 */ /* 0x000fe20000000a00 */
[----:B------:R-:W-:Y:S01]  /*11530*/  F2FP.BF16.PACK_AB R132, R133, R132 ;  /* 0x000000848584723e */ /* 0x000fe200000010ff */
[----:B------:R-:W4:Y:S01]  /*11540*/  S2R R22, SR_CTAID.Z ;  /* 0x0000000000167919 */ /* 0x000f220000002700 */
[----:B------:R-:W-:Y:S01]  /*11550*/  UIMAD UR6, UR9, UR4, URZ ;  /* 0x00000004090672a4 */ /* 0x000fe2000f8e023f */
[C---:B------:R-:W-:Y:S01]  /*11560*/  ISETP.NE.AND P3, PT, R12.reuse, 0x1, PT ;  /* 0x000000010c00780c */ /* 0x040fe20003f65270 */
[----:B--2---:R-:W-:Y:S01]  /*11570*/  UIMAD.WIDE.U32 UR12, UR11, UR4, URZ ;  /* 0x000000040b0c72a5 */ /* 0x004fe2000f8e003f */
[----:B------:R-:W-:Y:S01]  /*11580*/  IMAD R12, R12, c[0x0][0x388], RZ ;  /* 0x0000e2000c0c7a24 */ /* 0x000fe200078e02ff */
[----:B------:R-:W-:Y:S01]  /*11590*/  UIMAD UR6, UR11, UR5, UR6 ;  /* 0x000000050b0672a4 */ /* 0x000fe2000f8e0206 */
[----:B------:R-:W-:Y:S01]  /*115a0*/  F2FP.BF16.PACK_AB R134, R135, R134 ;  /* 0x000000868786723e */ /* 0x000fe200000010ff */
[----:B------:R-:W-:Y:S01]  /*115b0*/  BSSY B0, `(.L_x_223) ;  /* 0x000012e000007945 */ /* 0x000fe20003800000 */
[----:B------:R-:W-:Y:S01]  /*115c0*/  ULDC.64 UR4, c[0x0][0x3e8] ;  /* 0x0000fa0000047ab9 */ /* 0x000fe20000000a00 */
[----:B------:R-:W-:Y:S01]  /*115d0*/  IMAD.U32 R25, RZ, RZ, UR13 ;  /* 0x0000000dff197e24 */ /* 0x000fe2000f8e00ff */
[----:B------:R-:W-:Y:S01]  /*115e0*/  UIMAD UR9, UR9, UR4, URZ ;  /* 0x00000004090972a4 */ /* 0x000fe2000f8e023f */
[----:B------:R-:W-:Y:S01]  /*115f0*/  IMAD.U32 R24, RZ, RZ, UR12 ;  /* 0x0000000cff187e24 */ /* 0x000fe2000f8e00ff */
[----:B------:R-:W-:Y:S01]  /*11600*/  UIMAD.WIDE.U32 UR14, UR11, UR4, URZ ;  /* 0x000000040b0e72a5 */ /* 0x000fe2000f8e003f */
[----:B------:R-:W-:Y:S01]  /*11610*/  F2FP.BF16.PACK_AB R136, R137, R136 ;  /* 0x000000888988723e */ /* 0x000fe200000010ff */
[----:B------:R-:W-:Y:S01]  /*11620*/  UIMAD UR5, UR11, UR5, UR9 ;  /* 0x000000050b0572a4 */ /* 0x000fe2000f8e0209 */
[----:B------:R-:W-:Y:S01]  /*11630*/  F2FP.BF16.PACK_AB R138, R139, R138 ;  /* 0x0000008a8b8a723e */ /* 0x000fe200000010ff */
[----:B------:R-:W-:Y:S01]  /*11640*/  UIADD3 UR6, UR13, UR6, URZ ;  /* 0x000000060d067290 */ /* 0x000fe2000fffe03f */
[----:B------:R-:W-:Y:S01]  /*11650*/  F2FP.BF16.PACK_AB R140, R141, R140 ;  /* 0x0000008c8d8c723e */ /* 0x000fe200000010ff */
[----:B------:R-:W-:Y:S01]  /*11660*/  UIADD3 UR5, UR15, UR5, URZ ;  /* 0x000000050f057290 */ /* 0x000fe2000fffe03f */
[----:B------:R-:W-:Y:S01]  /*11670*/  IMAD.U32 R27, RZ, RZ, UR15 ;  /* 0x0000000fff1b7e24 */ /* 0x000fe2000f8e00ff */
[----:B-1-3--:R-:W-:Y:S01]  /*11680*/  SHF.R.S32.HI R2, RZ, 0x1f, R0 ;  /* 0x0000001fff027819 */ /* 0x00afe20000011400 */
[----:B------:R-:W-:Y:S01]  /*11690*/  IMAD.U32 R26, RZ, RZ, UR14 ;  /* 0x0000000eff1a7e24 */ /* 0x000fe2000f8e00ff */
[----:B------:R-:W-:Y:S01]  /*116a0*/  F2FP.BF16.PACK_AB R142, R143, R142 ;  /* 0x0000008e8f8e723e */ /* 0x000fe200000010ff */
[----:B------:R-:W-:Y:S01]  /*116b0*/  IMAD.U32 R25, RZ, RZ, UR6 ;  /* 0x00000006ff197e24 */ /* 0x000fe2000f8e00ff */
[CC--:B------:R-:W-:Y:S01]  /*116c0*/  LEA.HI R9, R2.reuse, R0.reuse, RZ, 0x2 ;  /* 0x0000000002097211 */ /* 0x0c0fe200078f10ff */
[----:B------:R-:W-:Y:S01]  /*116d0*/  IMAD.U32 R27, RZ, RZ, UR5 ;  /* 0x00000005ff1b7e24 */ /* 0x000fe2000f8e00ff */
[-C--:B------:R-:W-:Y:S01]  /*116e0*/  LEA.HI R19, R2, R0.reuse, RZ, 0x5 ;  /* 0x0000000002137211 */ /* 0x080fe200078f28ff */
[----:B----4-:R-:W-:Y:S01]  /*116f0*/  IMAD.WIDE.U32 R24, R22, c[0x0][0x498], R24 ;  /* 0x0001260016187a25 */ /* 0x010fe200078e0018 */
[----:B------:R-:W-:-:S02]  /*11700*/  LEA.HI R4, R2, R0, RZ, 0x3 ;  /* 0x0000000002047211 */ /* 0x000fc400078f18ff */
[--C-:B------:R-:W-:Y:S02]  /*11710*/  SHF.R.S32.HI R21, RZ, 0x2, R9.reuse ;  /* 0x00000002ff157819 */ /* 0x100fe40000011409 */
[----:B------:R-:W-:Y:S02]  /*11720*/  SHF.R.S32.HI R3, RZ, 0x1f, R9 ;  /* 0x0000001fff037819 */ /* 0x000fe40000011409 */
[----:B------:R-:W-:Y:S02]  /*11730*/  LOP3.LUT R9, R9, 0xfffffffc, RZ, 0xc0, !PT ;  /* 0xfffffffc09097812 */ /* 0x000fe400078ec0ff */
[----:B------:R-:W-:Y:S02]  /*11740*/  LOP3.LUT R10, R19, 0xffffffe0, RZ, 0xc0, !PT ;  /* 0xffffffe0130a7812 */ /* 0x000fe400078ec0ff */
[----:B------:R-:W-:Y:S01]  /*11750*/  LOP3.LUT R11, R4, 0xfffffff8, RZ, 0xc0, !PT ;  /* 0xfffffff8040b7812 */ /* 0x000fe200078ec0ff */
[C---:B------:R-:W-:Y:S01]  /*11760*/  IMAD.IADD R9, R0.reuse, 0x1, -R9 ;  /* 0x0000000100097824 */ /* 0x040fe200078e0a09 */
[----:B------:R-:W-:Y:S01]  /*11770*/  LEA.HI R3, R3, R21, RZ, 0x3 ;  /* 0x0000001503037211 */ /* 0x000fe200078f18ff */
[----:B------:R-:W-:Y:S01]  /*11780*/  IMAD.IADD R10, R0, 0x1, -R10 ;  /* 0x00000001000a7824 */ /* 0x000fe200078e0a0a */
[----:B------:R-:W-:Y:S01]  /*11790*/  LEA.HI R2, R2, R0, RZ, 0x6 ;  /* 0x0000000002027211 */ /* 0x000fe200078f30ff */
[----:B------:R-:W-:Y:S01]  /*117a0*/  IMAD.IADD R0, R0, 0x1, -R11 ;  /* 0x0000000100007824 */ /* 0x000fe200078e0a0b */
[----:B------:R-:W-:-:S02]  /*117b0*/  LOP3.LUT R11, R3, 0xfffffff8, RZ, 0xc0, !PT ;  /* 0xfffffff8030b7812 */ /* 0x000fc400078ec0ff */
[----:B------:R-:W-:Y:S01]  /*117c0*/  SHF.R.S32.HI R4, RZ, 0x3, R4 ;  /* 0x00000003ff047819 */ /* 0x000fe20000011404 */
[----:B------:R-:W-:Y:S01]  /*117d0*/  IMAD.SHL.U32 R2, R2, 0x8, RZ ;  /* 0x0000000802027824 */ /* 0x000fe200078e00ff */
[----:B------:R-:W-:Y:S01]  /*117e0*/  SHF.R.S32.HI R3, RZ, 0x1f, R10 ;  /* 0x0000001fff037819 */ /* 0x000fe2000001140a */
[----:B------:R-:W-:Y:S01]  /*117f0*/  IMAD.IADD R21, R21, 0x1, -R11 ;  /* 0x0000000115157824 */ /* 0x000fe200078e0a0b */
[--C-:B------:R-:W-:Y:S01]  /*11800*/  SHF.R.S32.HI R15, RZ, 0x5, R19.reuse ;  /* 0x00000005ff0f7819 */ /* 0x100fe20000011413 */
[----:B------:R-:W1:Y:S01]  /*11810*/  S2R R11, SR_CTAID.X ;  /* 0x00000000000b7919 */ /* 0x000e620000002500 */
[----:B------:R-:W-:Y:S01]  /*11820*/  IMAD.SHL.U32 R16, R4, 0x40, RZ ;  /* 0x0000004004107824 */ /* 0x000fe200078e00ff */
[----:B------:R-:W-:Y:S01]  /*11830*/  LOP3.LUT P0, RZ, R10, 0x3, RZ, 0xc0, !PT ;  /* 0x000000030aff7812 */ /* 0x000fe2000780c0ff */
[C---:B------:R-:W-:Y:S01]  /*11840*/  IMAD R18, R0.reuse, 0x20, R4 ;  /* 0x0000002000127824 */ /* 0x040fe200078e0204 */
[----:B------:R-:W-:Y:S02]  /*11850*/  SHF.R.S32.HI R19, RZ, 0x1f, R19 ;  /* 0x0000001fff137819 */ /* 0x000fe40000011413 */
[----:B------:R-:W-:Y:S01]  /*11860*/  LEA.HI R10, R3, R10, RZ, 0x2 ;  /* 0x0000000a030a7211 */ /* 0x000fe200078f10ff */
[----:B------:R-:W-:Y:S01]  /*11870*/  IMAD.SHL.U32 R3, R0, 0x8, RZ ;  /* 0x0000000800037824 */ /* 0x000fe200078e00ff */
[----:B------:R-:W-:-:S02]  /*11880*/  LOP3.LUT R16, R16, 0x1c0, RZ, 0xc0, !PT ;  /* 0x000001c010107812 */ /* 0x000fc400078ec0ff */
[----:B------:R-:W-:Y:S02]  /*11890*/  LEA.HI R19, R19, R15, RZ, 0x3 ;  /* 0x0000000f13137211 */ /* 0x000fe400078f18ff */
[----:B------:R-:W-:Y:S02]  /*118a0*/  LEA.HI R17, R9, R9, RZ, 0x1 ;  /* 0x0000000909117211 */ /* 0x000fe400078f08ff */
[----:B------:R-:W-:Y:S02]  /*118b0*/  SHF.R.U32.HI R0, RZ, 0x3, R16 ;  /* 0x00000003ff007819 */ /* 0x000fe40000011610 */
[----:B------:R-:W-:Y:S02]  /*118c0*/  LOP3.LUT R16, R16, 0x38, R3, 0xf8, !PT ;  /* 0x0000003810107812 */ /* 0x000fe400078ef803 */
[----:B------:R-:W-:Y:S02]  /*118d0*/  LOP3.LUT R19, R19, 0xffffff8, RZ, 0xc0, !PT ;  /* 0x0ffffff813137812 */ /* 0x000fe400078ec0ff */
[----:B------:R-:W-:-:S02]  /*118e0*/  LOP3.LUT R17, R17, 0x1ffffffe, RZ, 0xc0, !PT ;  /* 0x1ffffffe11117812 */ /* 0x000fc400078ec0ff */
[----:B------:R-:W-:Y:S01]  /*118f0*/  SHF.R.S32.HI R13, RZ, 0x1f, R22 ;  /* 0x0000001fff0d7819 */ /* 0x000fe20000011416 */
[----:B------:R-:W-:Y:S01]  /*11900*/  IMAD.IADD R19, R15, 0x1, -R19 ;  /* 0x000000010f137824 */ /* 0x000fe200078e0a13 */
[----:B------:R-:W-:Y:S01]  /*11910*/  LOP3.LUT R0, R16, R0, RZ, 0x3c, !PT ;  /* 0x0000000010007212 */ /* 0x000fe200078e3cff */
[----:B-1----:R-:W-:Y:S01]  /*11920*/  IMAD R18, R11, 0x80, R18 ;  /* 0x000000800b127824 */ /* 0x002fe200078e0212 */
[----:B------:R-:W-:Y:S01]  /*11930*/  R2P PR, R21, 0x6 ;  /* 0x0000000615007804 */ /* 0x000fe20000000000 */
[----:B------:R-:W-:Y:S01]  /*11940*/  IMAD R15, R15, 0x200, R9 ;  /* 0x000002000f0f7824 */ /* 0x000fe200078e0209 */
[C---:B------:R-:W-:Y:S01]  /*11950*/  LOP3.LUT R20, R21.reuse, 0x1, RZ, 0xc0, !PT ;  /* 0x0000000115147812 */ /* 0x040fe200078ec0ff */
[----:B------:R-:W-:Y:S01]  /*11960*/  @P3 IMAD.HI.U32 R16, R18, c[0x0][0x4ec], RZ ;  /* 0x00013b0012103a27 */ /* 0x000fe200078e00ff */
[----:B------:R-:W-:Y:S02]  /*11970*/  SHF.R.S32.HI R10, RZ, 0x2, R10 ;  /* 0x00000002ff0a7819 */ /* 0x000fe4000001140a */
[----:B------:R-:W-:Y:S01]  /*11980*/  LOP3.LUT R2, R0, 0x7ffffe00, R2, 0xf8, !PT ;  /* 0x7ffffe0000027812 */ /* 0x000fe200078ef802 */
[----:B------:R-:W-:Y:S01]  /*11990*/  IMAD.SHL.U32 R21, R21, 0x40, RZ ;  /* 0x0000004015157824 */ /* 0x000fe200078e00ff */
[----:B------:R-:W-:Y:S01]  /*119a0*/  ISETP.NE.U32.AND P4, PT, R20, 0x1, PT ;  /* 0x000000011400780c */ /* 0x000fe20003f85070 */
[----:B------:R-:W-:Y:S01]  /*119b0*/  IMAD.IADD R9, R9, 0x1, -R17 ;  /* 0x0000000109097824 */ /* 0x000fe200078e0a11 */
[----:B------:R-:W-:Y:S01]  /*119c0*/  F2FP.BF16.PACK_AB R144, R145, R144 ;  /* 0x000000909190723e */ /* 0x000fe200000010ff */
[----:B------:R-:W-:Y:S01]  /*119d0*/  IMAD R14, R13, c[0x0][0x498], RZ ;  /* 0x000126000d0e7a24 */ /* 0x000fe200078e02ff */
[----:B------:R-:W-:Y:S01]  /*119e0*/  LOP3.LUT R21, R21, 0x1c0, RZ, 0xc0, !PT ;  /* 0x000001c015157812 */ /* 0x000fe200078ec0ff */
[----:B------:R-:W-:Y:S01]  /*119f0*/  IMAD.MOV.U32 R17, RZ, RZ, R18 ;  /* 0x000000ffff117224 */ /* 0x000fe200078e0012 */
[----:B------:R-:W-:Y:S01]  /*11a00*/  @P3 SHF.R.U32.HI R17, RZ, c[0x0][0x4f0], R16 ;  /* 0x00013c00ff113a19 */ /* 0x000fe20000011610 */
[----:B------:R-:W-:Y:S01]  /*11a10*/  IMAD R13, R13, c[0x0][0x3f0], RZ ;  /* 0x0000fc000d0d7a24 */ /* 0x000fe200078e02ff */
[----:B------:R-:W-:Y:S01]  /*11a20*/  LEA.HI R21, R21, R21, RZ, 0x1d ;  /* 0x0000001515157211 */ /* 0x000fe200078fe8ff */
[----:B------:R-:W-:Y:S01]  /*11a30*/  IMAD R10, R19, 0x10, R10 ;  /* 0x00000010130a7824 */ /* 0x000fe200078e020a */
[----:B------:R-:W-:Y:S01]  /*11a40*/  SHF.R.S32.HI R0, RZ, 0x1f, R17 ;  /* 0x0000001fff007819 */ /* 0x000fe20000011411 */
[C---:B------:R-:W-:Y:S01]  /*11a50*/  IMAD R14, R22.reuse, c[0x0][0x49c], R14 ;  /* 0x00012700160e7a24 */ /* 0x040fe200078e020e */
[----:B------:R-:W-:Y:S01]  /*11a60*/  F2FP.BF16.PACK_AB R146, R147, R146 ;  /* 0x000000929392723e */ /* 0x000fe200000010ff */
[C---:B------:R-:W-:Y:S01]  /*11a70*/  IMAD R13, R22.reuse, c[0x0][0x3f4], R13 ;  /* 0x0000fd00160d7a24 */ /* 0x040fe200078e020d */
[----:B------:R-:W-:Y:S01]  /*11a80*/  F2FP.BF16.PACK_AB R148, R149, R148 ;  /* 0x000000949594723e */ /* 0x000fe200000010ff */
[----:B------:R-:W-:Y:S01]  /*11a90*/  IMAD.WIDE.U32 R22, R22, c[0x0][0x3f0], R26 ;  /* 0x0000fc0016167a25 */ /* 0x000fe200078e001a */
[----:B------:R-:W-:-:S02]  /*11aa0*/  F2FP.BF16.PACK_AB R150, R151, R150 ;  /* 0x000000969796723e */ /* 0x000fc400000010ff */
[----:B------:R-:W-:Y:S01]  /*11ab0*/  F2FP.BF16.PACK_AB R152, R153, R152 ;  /* 0x000000989998723e */ /* 0x000fe200000010ff */
[--C-:B------:R-:W-:Y:S01]  /*11ac0*/  IMAD R9, R9, 0x8, R10.reuse ;  /* 0x0000000809097824 */ /* 0x100fe200078e020a */
[----:B------:R-:W-:Y:S01]  /*11ad0*/  F2FP.BF16.PACK_AB R154, R155, R154 ;  /* 0x0000009a9b9a723e */ /* 0x000fe200000010ff */
[----:B------:R-:W-:Y:S01]  /*11ae0*/  IMAD.IADD R23, R23, 0x1, R13 ;  /* 0x0000000117177824 */ /* 0x000fe200078e020d */
[----:B------:R-:W-:Y:S01]  /*11af0*/  F2FP.BF16.PACK_AB R28, R29, R28 ;  /* 0x0000001c1d1c723e */ /* 0x000fe200000010ff */
[----:B------:R-:W-:Y:S01]  /*11b00*/  IMAD R0, R0, c[0x0][0x3e0], RZ ;  /* 0x0000f80000007a24 */ /* 0x000fe200078e02ff */
[----:B------:R-:W-:Y:S01]  /*11b10*/  F2FP.BF16.PACK_AB R30, R31, R30 ;  /* 0x0000001e1f1e723e */ /* 0x000fe200000010ff */
[----:B------:R-:W-:Y:S01]  /*11b20*/  IMAD.U32 R15, R15, 0x2, R21 ;  /* 0x000000020f0f7824 */ /* 0x000fe200078e0015 */
[----:B------:R-:W-:Y:S01]  /*11b30*/  F2FP.BF16.PACK_AB R32, R33, R32 ;  /* 0x000000202120723e */ /* 0x000fe200000010ff */
[----:B------:R-:W-:Y:S01]  /*11b40*/  IMAD R9, R11, 0x80, R9 ;  /* 0x000000800b097824 */ /* 0x000fe200078e0209 */
[----:B------:R-:W-:Y:S01]  /*11b50*/  F2FP.BF16.PACK_AB R34, R35, R34 ;  /* 0x000000222322723e */ /* 0x000fe200000010ff */
[----:B------:R-:W-:Y:S01]  /*11b60*/  IMAD.MOV R13, RZ, RZ, -R17 ;  /* 0x000000ffff0d7224 */ /* 0x000fe200078e0a11 */
[----:B------:R-:W-:Y:S01]  /*11b70*/  F2FP.BF16.PACK_AB R36, R37, R36 ;  /* 0x000000242524723e */ /* 0x000fe200000010ff */
[----:B------:R-:W-:Y:S01]  /*11b80*/  IMAD R10, R11, 0x80, R10 ;  /* 0x000000800b0a7824 */ /* 0x000fe200078e020a */
[----:B------:R-:W-:Y:S01]  /*11b90*/  F2FP.BF16.PACK_AB R38, R39, R38 ;  /* 0x000000262726723e */ /* 0x000fe200000010ff */
[----:B------:R-:W-:Y:S01]  /*11ba0*/  IMAD.WIDE.U32 R22, R17, c[0x0][0x3e0], R22 ;  /* 0x0000f80011167a25 */ /* 0x000fe200078e0016 */
[----:B------:R-:W-:-:S02]  /*11bb0*/  F2FP.BF16.PACK_AB R40, R41, R40 ;  /* 0x000000282928723e */ /* 0x000fc400000010ff */
[CC--:B------:R-:W-:Y:S01]  /*11bc0*/  ISETP.GE.OR P6, PT, R10.reuse, R12.reuse, P0 ;  /* 0x0000000c0a00720c */ /* 0x0c0fe200007c6670 */
[----:B------:R-:W-:Y:S01]  /*11bd0*/  IMAD R0, R17, c[0x0][0x3e4], R0 ;  /* 0x0000f90011007a24 */ /* 0x000fe200078e0200 */
[----:B------:R-:W-:Y:S01]  /*11be0*/  IADD3 R10, R10, 0x8, RZ ;  /* 0x000000080a0a7810 */ /* 0x000fe20007ffe0ff */
[----:B------:R-:W-:Y:S01]  /*11bf0*/  IMAD.SHL.U32 R17, R15, 0x2, RZ ;  /* 0x000000020f117824 */ /* 0x000fe200078e00ff */
[----:B------:R-:W-:Y:S01]  /*11c00*/  BAR.SYNC.DEFER_BLOCKING 0x1, 0x100 ;  /* 0x0044000000007b1d */ /* 0x000fe20000010000 */
[----:B------:R-:W-:Y:S01]  /*11c10*/  @P3 IMAD.HI.U32 R15, R9, c[0x0][0x4ec], RZ ;  /* 0x00013b00090f3a27 */ /* 0x000fe200078e00ff */
[----:B------:R-:W-:Y:S02]  /*11c20*/  ISETP.GE.OR P5, PT, R10, R12, P0 ;  /* 0x0000000c0a00720c */ /* 0x000fe400007a6670 */
[----:B------:R-:W-:Y:S01]  /*11c30*/  IADD3 R10, R17, 0x70, RZ ;  /* 0x00000070110a7810 */ /* 0x000fe20007ffe0ff */
[----:B------:R-:W-:Y:S01]  /*11c40*/  IMAD.MOV.U32 R16, RZ, RZ, R9 ;  /* 0x000000ffff107224 */ /* 0x000fe200078e0009 */
[----:B------:R-:W-:Y:S01]  /*11c50*/  @P3 SHF.R.U32.HI R16, RZ, c[0x0][0x4f0], R15 ;  /* 0x00013c00ff103a19 */ /* 0x000fe2000001160f */
[----:B------:R-:W-:Y:S01]  /*11c60*/  IMAD R13, R13, c[0x0][0x4e8], R18 ;  /* 0x00013a000d0d7a24 */ /* 0x000fe200078e0212 */
[----:B------:R-:W-:Y:S01]  /*11c70*/  IADD3 R15, R17, 0x80, RZ ;  /* 0x00000080110f7810 */ /* 0x000fe20007ffe0ff */
[----:B------:R-:W-:Y:S01]  /*11c80*/  IMAD.IADD R23, R23, 0x1, R0 ;  /* 0x0000000117177824 */ /* 0x000fe200078e0200 */
[----:B------:R-:W-:-:S02]  /*11c90*/  SHF.R.S32.HI R0, RZ, 0x1f, R16 ;  /* 0x0000001fff007819 */ /* 0x000fc40000011410 */
[----:B------:R-:W-:Y:S01]  /*11ca0*/  IADD3 R18, P0, R16, R24, RZ ;  /* 0x0000001810127210 */ /* 0x000fe20007f1e0ff */
[----:B------:R-:W-:Y:S01]  /*11cb0*/  IMAD.WIDE.U32 R22, R13, c[0x0][0x3d8], R22 ;  /* 0x0000f6000d167a25 */ /* 0x000fe200078e0016 */
[----:B------:R-:W-:Y:S02]  /*11cc0*/  @P4 IADD3 R10, R15, 0x10, RZ ;  /* 0x000000100f0a4810 */ /* 0x000fe40007ffe0ff */
[----:B------:R-:W-:Y:S01]  /*11cd0*/  IADD3.X R19, R0, R25, R14, P0, !PT ;  /* 0x0000001900137210 */ /* 0x000fe200007fe40e */
[----:B------:R-:W-:Y:S01]  /*11ce0*/  IMAD.MOV R15, RZ, RZ, -R16 ;  /* 0x000000ffff0f7224 */ /* 0x000fe200078e0a10 */
[----:B------:R-:W-:Y:S01]  /*11cf0*/  SHF.R.S32.HI R14, RZ, 0x1f, R13 ;  /* 0x0000001fff0e7819 */ /* 0x000fe2000001140d */
[----:B------:R-:W-:Y:S01]  /*11d00*/  IMAD.MOV.U32 R0, RZ, RZ, 0x20 ;  /* 0x00000020ff007424 */ /* 0x000fe200078e00ff */
[----:B------:R-:W-:Y:S01]  /*11d10*/  F2FP.BF16.PACK_AB R42, R43, R42 ;  /* 0x0000002a2b2a723e */ /* 0x000fe200000010ff */
[----:B------:R-:W-:Y:S01]  /*11d20*/  IMAD R16, R15, c[0x0][0x4e8], R9 ;  /* 0x00013a000f107a24 */ /* 0x000fe200078e0209 */
[----:B------:R-:W-:Y:S01]  /*11d30*/  F2FP.BF16.PACK_AB R44, R45, R44 ;  /* 0x0000002c2d2c723e */ /* 0x000fe200000010ff */
[----:B------:R-:W-:Y:S01]  /*11d40*/  IMAD R14, R14, c[0x0][0x3d8], RZ ;  /* 0x0000f6000e0e7a24 */ /* 0x000fe200078e02ff */
[----:B------:R-:W-:Y:S01]  /*11d50*/  SEL R0, R0, 0xffffffe0, !P1 ;  /* 0xffffffe000007807 */ /* 0x000fe20004800000 */
[----:B------:R-:W-:Y:S01]  /*11d60*/  IMAD.MOV.U32 R9, RZ, RZ, 0x40 ;  /* 0x00000040ff097424 */ /* 0x000fe200078e00ff */
[----:B------:R-:W-:Y:S01]  /*11d70*/  STS [R17+0x80], R132 ;  /* 0x0000808411007388 */ /* 0x000fe20000000800 */
[----:B------:R-:W-:Y:S01]  /*11d80*/  IMAD R14, R13, c[0x0][0x3dc], R14 ;  /* 0x0000f7000d0e7a24 */ /* 0x000fe200078e020e */
[----:B------:R-:W-:Y:S01]  /*11d90*/  SHF.R.S32.HI R13, RZ, 0x1f, R16 ;  /* 0x0000001fff0d7819 */ /* 0x000fe20000011410 */
[----:B------:R-:W-:Y:S01]  /*11da0*/  IMAD.IADD R15, R17, 0x1, R0 ;  /* 0x00000001110f7824 */ /* 0x000fe200078e0200 */
[----:B------:R-:W-:Y:S01]  /*11db0*/  SEL R9, R9, 0xffffffc0, !P2 ;  /* 0xffffffc009097807 */ /* 0x000fe20005000000 */
[----:B------:R-:W-:Y:S01]  /*11dc0*/  IMAD.IADD R0, R0, 0x1, R10 ;  /* 0x0000000100007824 */ /* 0x000fe200078e020a */
[----:B------:R-:W-:Y:S01]  /*11dd0*/  STS [R17+0x480], R134 ;  /* 0x0004808611007388 */ /* 0x000fe20000000800 */
[----:B------:R-:W-:Y:S01]  /*11de0*/  IMAD R13, R13, c[0x0][0x488], RZ ;  /* 0x000122000d0d7a24 */ /* 0x000fe200078e02ff */
[----:B------:R-:W-:Y:S01]  /*11df0*/  F2FP.BF16.PACK_AB R46, R47, R46 ;  /* 0x0000002e2f2e723e */ /* 0x000fe200000010ff */
[----:B------:R-:W-:Y:S01]  /*11e00*/  IMAD.IADD R20, R17, 0x1, R9 ;  /* 0x0000000111147824 */ /* 0x000fe200078e0209 */
[----:B------:R-:W-:Y:S01]  /*11e10*/  STS [R10], R136 ;  /* 0x000000880a007388 */ /* 0x000fe20000000800 */
[----:B------:R-:W-:Y:S01]  /*11e20*/  IMAD.WIDE.U32 R18, R16, c[0x0][0x488], R18 ;  /* 0x0001220010127a25 */ /* 0x000fe200078e0012 */
[----:B------:R-:W-:-:S02]  /*11e30*/  F2FP.BF16.PACK_AB R48, R49, R48 ;  /* 0x000000303130723e */ /* 0x000fc400000010ff */
[----:B------:R-:W-:Y:S01]  /*11e40*/  STS [R10+0x400], R138 ;  /* 0x0004008a0a007388 */ /* 0x000fe20000000800 */
[----:B------:R-:W-:Y:S01]  /*11e50*/  IMAD R13, R16, c[0x0][0x48c], R13 ;  /* 0x00012300100d7a24 */ /* 0x000fe200078e020d */
[----:B------:R-:W-:Y:S01]  /*11e60*/  F2FP.BF16.PACK_AB R50, R51, R50 ;  /* 0x000000323332723e */ /* 0x000fe200000010ff */
[C---:B------:R-:W-:Y:S01]  /*11e70*/  IMAD.IADD R16, R9.reuse, 0x1, R10 ;  /* 0x0000000109107824 */ /* 0x040fe200078e020a */
[----:B------:R-:W-:Y:S01]  /*11e80*/  STS [R15+0x80], R140 ;  /* 0x0000808c0f007388 */ /* 0x000fe20000000800 */
[----:B------:R-:W-:Y:S01]  /*11e90*/  IMAD.IADD R24, R9, 0x1, R15 ;  /* 0x0000000109187824 */ /* 0x000fe200078e020f */
[----:B------:R-:W-:Y:S01]  /*11ea0*/  F2FP.BF16.PACK_AB R52, R53, R52 ;  /* 0x000000343534723e */ /* 0x000fe200000010ff */
[----:B------:R-:W-:Y:S01]  /*11eb0*/  IMAD.IADD R9, R0, 0x1, R9 ;  /* 0x0000000100097824 */ /* 0x000fe200078e0209 */
[----:B------:R-:W-:Y:S01]  /*11ec0*/  STS [R15+0x480], R142 ;  /* 0x0004808e0f007388 */ /* 0x000fe20000000800 */
[----:B------:R-:W-:Y:S01]  /*11ed0*/  F2FP.BF16.PACK_AB R54, R55, R54 ;  /* 0x000000363736723e */ /* 0x000fe200000010ff */
[----:B------:R-:W-:Y:S01]  /*11ee0*/  IMAD.IADD R13, R19, 0x1, R13 ;  /* 0x00000001130d7824 */ /* 0x000fe200078e020d */
        /* <DEDUP_REMOVED lines=14> */
[----:B------:R-:W-:Y:S01]  /*11fd0*/  F2FP.BF16.PACK_AB R74, R75, R74 ;  /* 0x0000004a4b4a723e */ /* 0x000fe200000010ff */
[----:B------:R-:W-:Y:S01]  /*11fe0*/  IMAD R75, R11, 0x80, R4 ;  /* 0x000000800b4b7824 */ /* 0x000fe200078e0204 */
        /* <DEDUP_REMOVED lines=33> */
[----:B------:R-:W-:Y:S01]  /*12200*/  LEA R21, P0, R18, c[0x0][0x450], 0x2 ;  /* 0x0001140012157a11 */ /* 0x000fe200078010ff */
        /* <DEDUP_REMOVED lines=10> */
[----:B------:R-:W-:-:S03]  /*122b0*/  LEA.HI.X R13, R18, c[0x0][0x454], R13, 0x2, P0 ;  /* 0x00011500120d7a11 */ /* 0x000fc600000f140d */
        /* <DEDUP_REMOVED lines=35> */
[----:B------:R-:W-:Y:S01]  /*124f0*/  STS [R24+0xc480], R126 ;  /* 0x00c4807e18007388 */ /* 0x000fe20000000800 */
[----:B-1----:R-:W-:-:S03]  /*12500*/  LEA R0, P0, R22, c[0x0][0x380], 0x1 ;  /* 0x0000e00016007a11 */ /* 0x002fc600078008ff */
[----:B------:R-:W-:Y:S04]  /*12510*/  STS [R9+0xc000], R6 ;  /* 0x00c0000609007388 */ /* 0x000fe80000000800 */
[----:B------:R1:W-:Y:S04]  /*12520*/  STS [R9+0xc400], R5 ;  /* 0x00c4000509007388 */ /* 0x0003e80000000800 */
[----:B------:R-:W-:Y:S04]  /*12530*/  SHFL.IDX PT, R18, R21, RZ, 0x1c1f ;  /* 0x001c1fff15127589 */ /* 0x000fe800000e0000 */
[----:B------:R-:W2:Y:S04]  /*12540*/  SHFL.IDX PT, R19, R13, RZ, 0x1c1f ;  /* 0x001c1fff0d137589 */ /* 0x000ea800000e0000 */
[----:B------:R-:W-:Y:S06]  /*12550*/  BAR.SYNC.DEFER_BLOCKING 0x1, 0x100 ;  /* 0x0044000000007b1d */ /* 0x000fec0000010000 */
[----:B------:R-:W-:Y:S04]  /*12560*/  SHFL.IDX PT, R26, R21, 0x1, 0x1c1f ;  /* 0x003c1f00151a7f89 */ /* 0x000fe800000e0000 */
[----:B------:R-:W3:Y:S01]  /*12570*/  SHFL.IDX PT, R27, R13, 0x1, 0x1c1f ;  /* 0x003c1f000d1b7f89 */ /* 0x000ee200000e0000 */
[----:B-1----:R-:W-:-:S03]  /*12580*/  IMAD.SHL.U32 R5, R2, 0x2, RZ ;  /* 0x0000000202057824 */ /* 0x002fc600078e00ff */
[----:B------:R1:W4:Y:S01]  /*12590*/  SHFL.IDX PT, R76, R0, RZ, 0x181f ;  /* 0x00181fff004c7589 */ /* 0x00032200000e0000 */
[----:B------:R-:W-:-:S05]  /*125a0*/  IMAD.IADD R2, R23, 0x1, R14 ;  /* 0x0000000117027824 */ /* 0x000fca00078e020e */
[----:B------:R-:W-:Y:S02]  /*125b0*/  LEA.HI.X R2, R22, c[0x0][0x384], R2, 0x1, P0 ;  /* 0x0000e10016027a11 */ /* 0x000fe400000f0c02 */
[----:B------:R-:W-:Y:S01]  /*125c0*/  ISETP.GE.AND P0, PT, R75, R12, PT ;  /* 0x0000000c4b00720c */ /* 0x000fe20003f06270 */
[----:B--2---:R1:W-:Y:S04]  /*125d0*/  @!P6 ST.E [R18.64], R7 ;  /* 0x000000071200e985 */ /* 0x0043e8000c101912 */
[----:B------:R1:W2:Y:S04]  /*125e0*/  SHFL.IDX PT, R77, R2, RZ, 0x181f ;  /* 0x00181fff024d7589 */ /* 0x0002a800000e0000 */
[----:B---3--:R1:W-:Y:S04]  /*125f0*/  @!P5 ST.E [R26.64], R8 ;  /* 0x000000081a00d985 */ /* 0x0083e8000c101912 */
[----:B------:R1:W3:Y:S04]  /*12600*/  LDS.128 R64, [R5+0x1080] ;  /* 0x0010800005407984 */ /* 0x0002e80000000c00 */
        /* <DEDUP_REMOVED lines=10> */
[----:B------:R1:W1:Y:S01]  /*126b0*/  LDS.128 R16, [R5+0xf080] ;  /* 0x00f0800005107984 */ /* 0x0002620000000c00 */
[----:B------:R-:W-:Y:S05]  /*126c0*/  @P0 BRA `(.L_x_224) ;  /* 0x000001c000000947 */ /* 0x000fea0003800000 */
[----:B--234-:R-:W2:Y:S01]  /*126d0*/  LDS.128 R68, [R5+0x80] ;  /* 0x0000800005447984 */ /* 0x01cea20000000c00 */
[----:B------:R-:W-:-:S02]  /*126e0*/  IADD3 R74, R3, 0x40, RZ ;  /* 0x00000040034a7810 */ /* 0x000fc40007ffe0ff */
[C---:B------:R-:W-:Y:S01]  /*126f0*/  IADD3 R72, R3.reuse, 0x80, RZ ;  /* 0x0000008003487810 */ /* 0x040fe20007ffe0ff */
[----:B------:R-:W3:Y:S01]  /*12700*/  LDS.128 R20, [R5+0x4080] ;  /* 0x0040800005147984 */ /* 0x000ee20000000c00 */
[C---:B------:R-:W-:Y:S02]  /*12710*/  IADD3 R14, R3.reuse, 0xc0, RZ ;  /* 0x000000c0030e7810 */ /* 0x040fe40007ffe0ff */
[----:B------:R-:W-:Y:S01]  /*12720*/  ISETP.GE.AND P2, PT, R74, c[0x0][0x3c8], PT ;  /* 0x0000f2004a007a0c */ /* 0x000fe20003f46270 */
[----:B-1----:R-:W1:Y:S01]  /*12730*/  LDS.128 R8, [R5+0x8080] ;  /* 0x0080800005087984 */ /* 0x002e620000000c00 */
[----:B------:R-:W-:Y:S02]  /*12740*/  ISETP.GE.AND P1, PT, R72, c[0x0][0x3c8], PT ;  /* 0x0000f20048007a0c */ /* 0x000fe40003f26270 */
[----:B------:R-:W-:Y:S01]  /*12750*/  ISETP.GE.AND P0, PT, R14, c[0x0][0x3c8], PT ;  /* 0x0000f2000e007a0c */ /* 0x000fe20003f06270 */
[----:B------:R-:W4:Y:S01]  /*12760*/  LDS.128 R4, [R5+0xc080] ;  /* 0x00c0800005047984 */ /* 0x000f220000000c00 */
[----:B------:R-:W-:-:S07]  /*12770*/  ISETP.GE.AND P3, PT, R3, c[0x0][0x3c8], PT ;  /* 0x0000f20003007a0c */ /* 0x000fce0003f66270 */
[----:B------:R-:W-:Y:S02]  /*12780*/  @!P2 SHF.R.S32.HI R73, RZ, 0x1f, R74 ;  /* 0x0000001fff49a819 */ /* 0x000fe4000001144a */
[----:B------:R-:W-:Y:S02]  /*12790*/  @!P1 SHF.R.S32.HI R15, RZ, 0x1f, R72 ;  /* 0x0000001fff0f9819 */ /* 0x000fe40000011448 */
[----:B------:R-:W-:Y:S02]  /*127a0*/  @!P0 SHF.R.S32.HI R13, RZ, 0x1f, R14 ;  /* 0x0000001fff0d8819 */ /* 0x000fe4000001140e */
[----:B------:R-:W-:Y:S01]  /*127b0*/  @!P2 LEA.HI R73, R73, R74, RZ, 0x3 ;  /* 0x0000004a4949a211 */ /* 0x000fe200078f18ff */
[----:B------:R-:W-:Y:S01]  /*127c0*/  @!P3 IMAD.WIDE R78, R3, 0x2, R76 ;  /* 0x00000002034eb825 */ /* 0x000fe200078e024c */
[----:B------:R-:W-:Y:S02]  /*127d0*/  @!P1 LEA.HI R15, R15, R72, RZ, 0x3 ;  /* 0x000000480f0f9211 */ /* 0x000fe400078f18ff */
[----:B------:R-:W-:-:S02]  /*127e0*/  @!P0 LEA.HI R13, R13, R14, RZ, 0x3 ;  /* 0x0000000e0d0d8211 */ /* 0x000fc400078f18ff */
[----:B------:R-:W-:Y:S02]  /*127f0*/  @!P2 LOP3.LUT R73, R73, 0xfffffff8, RZ, 0xc0, !PT ;  /* 0xfffffff84949a812 */ /* 0x000fe400078ec0ff */
[----:B------:R-:W-:Y:S02]  /*12800*/  @!P1 LOP3.LUT R15, R15, 0xfffffff8, RZ, 0xc0, !PT ;  /* 0xfffffff80f0f9812 */ /* 0x000fe400078ec0ff */
[----:B------:R-:W-:Y:S01]  /*12810*/  @!P0 LOP3.LUT R13, R13, 0xfffffff8, RZ, 0xc0, !PT ;  /* 0xfffffff80d0d8812 */ /* 0x000fe200078ec0ff */
[--C-:B------:R-:W-:Y:S01]  /*12820*/  @!P2 IMAD.WIDE R72, R73, 0x2, R76.reuse ;  /* 0x000000024948a825 */ /* 0x100fe200078e024c */
[----:B--2---:R2:W-:Y:S03]  /*12830*/  @!P3 ST.E.128 [R78.64], R68 ;  /* 0x000000444e00b985 */ /* 0x0045e6000c101d12 */
[--C-:B------:R-:W-:Y:S01]  /*12840*/  @!P1 IMAD.WIDE R14, R15, 0x2, R76.reuse ;  /* 0x000000020f0e9825 */ /* 0x100fe200078e024c */
[----:B---3--:R2:W-:Y:S03]  /*12850*/  @!P2 ST.E.128 [R72.64], R20 ;  /* 0x000000144800a985 */ /* 0x0085e6000c101d12 */
[----:B------:R-:W-:Y:S01]  /*12860*/  @!P0 IMAD.WIDE R76, R13, 0x2, R76 ;  /* 0x000000020d4c8825 */ /* 0x000fe200078e024c */
[----:B-1----:R2:W-:Y:S04]  /*12870*/  @!P1 ST.E.128 [R14.64], R8 ;  /* 0x000000080e009985 */ /* 0x0025e8000c101d12 */
[----:B----4-:R2:W-:Y:S02]  /*12880*/  @!P0 ST.E.128 [R76.64], R4 ;  /* 0x000000044c008985 */ /* 0x0105e4000c101d12 */
.L_x_224:
[----:B--234-:R-:W-:Y:S05]  /*12890*/  BSYNC B0 ;  /* 0x0000000000007941 */ /* 0x01cfea0003800000 */
.L_x_223:
[----:B------:R-:W-:Y:S01]  /*128a0*/  IADD3 R4, R75, 0x20, RZ ;  /* 0x000000204b047810 */ /* 0x000fe20007ffe0ff */
[----:B------:R2:W3:Y:S01]  /*128b0*/  SHFL.IDX PT, R11, R2, 0x1, 0x181f ;  /* 0x00381f00020b7f89 */ /* 0x0004e200000e0000 */
[----:B------:R-:W-:Y:S02]  /*128c0*/  BSSY B0, `(.L_x_225) ;  /* 0x000001c000007945 */ /* 0x000fe40003800000 */
[----:B------:R-:W-:Y:S01]  /*128d0*/  ISETP.GE.AND P0, PT, R4, R12, PT ;  /* 0x0000000c0400720c */ /* 0x000fe20003f06270 */
[----:B------:R2:W4:-:S12]  /*128e0*/  SHFL.IDX PT, R10, R0, 0x1, 0x181f ;  /* 0x00381f00000a7f89 */ /* 0x00051800000e0000 */
[----:B------:R-:W-:Y:S05]  /*128f0*/  @P0 BRA `(.L_x_226) ;  /* 0x0000018000000947 */ /* 0x000fea0003800000 */
[C---:B------:R-:W-:Y:S02]  /*12900*/  IADD3 R9, R3.reuse, 0x40, RZ ;  /* 0x0000004003097810 */ /* 0x040fe40007ffe0ff */
[C---:B-1----:R-:W-:Y:S02]  /*12910*/  IADD3 R7, R3.reuse, 0x80, RZ ;  /* 0x0000008003077810 */ /* 0x042fe40007ffe0ff */
        /* <DEDUP_REMOVED lines=22> */
.L_x_226:
[----:B------:R-:W-:Y:S05]  /*12a80*/  BSYNC B0 ;  /* 0x0000000000007941 */ /* 0x000fea0003800000 */
.L_x_225:
[----:B-1----:R-:W-:Y:S01]  /*12a90*/  IADD3 R4, R75, 0x40, RZ ;  /* 0x000000404b047810 */ /* 0x002fe20007ffe0ff */
[----:B---3--:R1:W3:Y:S01]  /*12aa0*/  SHFL.IDX PT, R11, R2, 0x2, 0x181f ;  /* 0x00581f00020b7f89 */ /* 0x0082e200000e0000 */
[----:B------:R-:W-:Y:S02]  /*12ab0*/  BSSY B0, `(.L_x_227) ;  /* 0x000001c000007945 */ /* 0x000fe40003800000 */
[----:B------:R-:W-:Y:S01]  /*12ac0*/  ISETP.GE.AND P0, PT, R4, R12, PT ;  /* 0x0000000c0400720c */ /* 0x000fe20003f06270 */
[----:B----4-:R1:W4:-:S12]  /*12ad0*/  SHFL.IDX PT, R10, R0, 0x2, 0x181f ;  /* 0x00581f00000a7f89 */ /* 0x01031800000e0000 */
        /* <DEDUP_REMOVED lines=25> */
.L_x_228:
[----:B------:R-:W-:Y:S05]  /*12c70*/  BSYNC B0 ;  /* 0x0000000000007941 */ /* 0x000fea0003800000 */
.L_x_227:
[----:B------:R-:W-:Y:S01]  /*12c80*/  IADD3 R75, R75, 0x60, RZ ;  /* 0x000000604b4b7810 */ /* 0x000fe20007ffe0ff */
[----:B---3--:R3:W1:Y:S03]  /*12c90*/  SHFL.IDX PT, R7, R2, 0x3, 0x181f ;  /* 0x00781f0002077f89 */ /* 0x00866600000e0000 */
[----:B------:R-:W-:Y:S01]  /*12ca0*/  ISETP.GE.AND P0, PT, R75, R12, PT ;  /* 0x0000000c4b00720c */ /* 0x000fe20003f06270 */
[----:B------:R3:W2:-:S12]  /*12cb0*/  SHFL.IDX PT, R6, R0, 0x3, 0x181f ;  /* 0x00781f0000067f89 */ /* 0x00069800000e0000 */
[----:B------:R-:W-:Y:S05]  /*12cc0*/  @P0 EXIT ;  /* 0x000000000000094d */ /* 0x000fea0003800000 */
[C---:B------:R-:W-:Y:S02]  /*12cd0*/  IADD3 R5, R3.reuse, 0x40, RZ ;  /* 0x0000004003057810 */ /* 0x040fe40007ffe0ff */
[----:B-123--:R-:W-:Y:S02]  /*12ce0*/  IADD3 R2, R3, 0x80, RZ ;  /* 0x0000008003027810 */ /* 0x00efe40007ffe0ff */
[----:B------:R-:W-:Y:S02]  /*12cf0*/  ISETP.GE.AND P1, PT, R5, c[0x0][0x3c8], PT ;  /* 0x0000f20005007a0c */ /* 0x000fe40003f26270 */
[----:B------:R-:W-:Y:S02]  /*12d00*/  ISETP.GE.AND P0, PT, R2, c[0x0][0x3c8], PT ;  /* 0x0000f20002007a0c */ /* 0x000fe40003f06270 */
[----:B------:R-:W-:-:S09]  /*12d10*/  ISETP.GE.AND P2, PT, R3, c[0x0][0x3c8], PT ;  /* 0x0000f20003007a0c */ /* 0x000fd20003f46270 */
[----:B------:R-:W-:Y:S02]  /*12d20*/  @!P1 SHF.R.S32.HI R4, RZ, 0x1f, R5 ;  /* 0x0000001fff049819 */ /* 0x000fe40000011405 */
[----:B------:R-:W-:Y:S02]  /*12d30*/  @!P0 SHF.R.S32.HI R0, RZ, 0x1f, R2 ;  /* 0x0000001fff008819 */ /* 0x000fe40000011402 */
[----:B------:R-:W-:Y:S01]  /*12d40*/  @!P1 LEA.HI R4, R4, R5, RZ, 0x3 ;  /* 0x0000000504049211 */ /* 0x000fe200078f18ff */
[C-C-:B------:R-:W-:Y:S01]  /*12d50*/  @!P2 IMAD.WIDE R8, R3.reuse, 0x2, R6.reuse ;  /* 0x000000020308a825 */ /* 0x140fe200078e0206 */
[----:B------:R-:W-:Y:S02]  /*12d60*/  @!P0 LEA.HI R0, R0, R2, RZ, 0x3 ;  /* 0x0000000200008211 */ /* 0x000fe400078f18ff */
[----:B------:R-:W-:Y:S02]  /*12d70*/  @!P1 LOP3.LUT R4, R4, 0xfffffff8, RZ, 0xc0, !PT ;  /* 0xfffffff804049812 */ /* 0x000fe400078ec0ff */
[----:B------:R-:W-:Y:S01]  /*12d80*/  @!P0 LOP3.LUT R0, R0, 0xfffffff8, RZ, 0xc0, !PT ;  /* 0xfffffff800008812 */ /* 0x000fe200078ec0ff */
[----:B------:R1:W-:Y:S01]  /*12d90*/  @!P2 ST.E.128 [R8.64], R56 ;  /* 0x000000380800a985 */ /* 0x0003e2000c101d12 */
[----:B------:R-:W-:Y:S01]  /*12da0*/  IADD3 R3, R3, 0xc0, RZ ;  /* 0x000000c003037810 */ /* 0x000fe20007ffe0ff */
[----:B------:R-:W-:-:S04]  /*12db0*/  @!P1 IMAD.WIDE R4, R4, 0x2, R6 ;  /* 0x0000000204049825 */ /* 0x000fc800078e0206 */
[----:B----4-:R-:W-:Y:S01]  /*12dc0*/  @!P0 IMAD.WIDE R10, R0, 0x2, R6 ;  /* 0x00000002000a8825 */ /* 0x010fe200078e0206 */
        /* <DEDUP_REMOVED lines=10> */
.L_x_222:
[----:B------:R-:W3:Y:S01]  /*12e70*/  S2R R9, SR_TID.X ;  /* 0x0000000000097919 */ /* 0x000ee20000002100 */
[----:B------:R-:W-:Y:S03]  /*12e80*/  BSSY B0, `(.L_x_229) ;  /* 0x0000029000007945 */ /* 0x000fe60003800000 */
[----:B------:R-:W4:Y:S01]  /*12e90*/  S2R R7, SR_CTAID.Z ;  /* 0x0000000000077919 */ /* 0x000f220000002700 */
[----:B---3--:R-:W-:Y:S02]  /*12ea0*/  ISETP.GT.AND P0, PT, R9, 0x7f, PT ;  /* 0x0000007f0900780c */ /* 0x008fe40003f04270 */
[----:B-1--4-:R-:W-:-:S11]  /*12eb0*/  SHF.R.S32.HI R2, RZ, 0x1f, R7 ;  /* 0x0000001fff027819 */ /* 0x012fd60000011407 */
[----:B------:R-:W-:Y:S05]  /*12ec0*/  @P0 BRA `(.L_x_230) ;  /* 0x0000024000000947 */ /* 0x000fea0003800000 */
[----:B------:R-:W1:Y:S01]  /*12ed0*/  S2R R3, SR_CTAID.X ;  /* 0x0000000000037919 */ /* 0x000e620000002500 */
[----:B------:R-:W-:-:S05]  /*12ee0*/  MOV R4, c[0x0][0x4e8] ;  /* 0x00013a0000047a02 */ /* 0x000fca0000000f00 */
[----:B------:R-:W-:Y:S01]  /*12ef0*/  IMAD R0, R4, c[0x0][0x388], RZ ;  /* 0x0000e20004007a24 */ /* 0x000fe200078e02ff */
[----:B-1----:R-:W-:-:S04]  /*12f00*/  LEA R3, R3, R9, 0x7 ;  /* 0x0000000903037211 */ /* 0x002fc800078e38ff */
[----:B------:R-:W-:-:S13]  /*12f10*/  ISETP.GE.AND P0, PT, R3, R0, PT ;  /* 0x000000000300720c */ /* 0x000fda0003f06270 */
[----:B------:R-:W-:Y:S05]  /*12f20*/  @P0 BRA `(.L_x_230) ;  /* 0x000001e000000947 */ /* 0x000fea0003800000 */
[----:B------:R-:W-:Y:S01]  /*12f30*/  ISETP.NE.AND P0, PT, R4, 0x1, PT ;  /* 0x000000010400780c */ /* 0x000fe20003f05270 */
[----:B------:R-:W-:Y:S01]  /*12f40*/  ULDC.64 UR4, c[0x0][0x490] ;  /* 0x0001240000047ab9 */ /* 0x000fe20000000a00 */
[----:B------:R-:W-:Y:S01]  /*12f50*/  IMAD.MOV.U32 R6, RZ, RZ, R3 ;  /* 0x000000ffff067224 */ /* 0x000fe200078e0003 */
[----:B------:R-:W-:Y:S02]  /*12f60*/  UIMAD UR6, UR9, UR4, URZ ;  /* 0x00000004090672a4 */ /* 0x000fe4000f8e023f */
[----:B--2---:R-:W-:Y:S02]  /*12f70*/  UIMAD.WIDE.U32 UR12, UR11, UR4, URZ ;  /* 0x000000040b0c72a5 */ /* 0x004fe4000f8e003f */
[----:B------:R-:W-:-:S04]  /*12f80*/  UIMAD UR4, UR11, UR5, UR6 ;  /* 0x000000050b0472a4 */ /* 0x000fc8000f8e0206 */
[----:B------:R-:W-:Y:S01]  /*12f90*/  UIADD3 UR4, UR13, UR4, URZ ;  /* 0x000000040d047290 */ /* 0x000fe2000fffe03f */
[----:B------:R-:W-:Y:S01]  /*12fa0*/  MOV R4, UR12 ;  /* 0x0000000c00047c02 */ /* 0x000fe20008000f00 */
[----:B------:R-:W-:-:S04]  /*12fb0*/  @P0 IMAD.HI.U32 R0, R3, c[0x0][0x4ec], RZ ;  /* 0x00013b0003000a27 */ /* 0x000fc800078e00ff */
[----:B------:R-:W-:Y:S01]  /*12fc0*/  MOV R11, UR4 ;  /* 0x00000004000b7c02 */ /* 0x000fe20008000f00 */
[----:B------:R-:W-:Y:S01]  /*12fd0*/  IMAD.MOV.U32 R10, RZ, RZ, R4 ;  /* 0x000000ffff0a7224 */ /* 0x000fe200078e0004 */
[----:B------:R-:W-:Y:S01]  /*12fe0*/  @P0 SHF.R.U32.HI R6, RZ, c[0x0][0x4f0], R0 ;  /* 0x00013c00ff060a19 */ /* 0x000fe20000011600 */
[----:B------:R-:W-:Y:S02]  /*12ff0*/  IMAD.U32 R5, RZ, RZ, UR13 ;  /* 0x0000000dff057e24 */ /* 0x000fe4000f8e00ff */
[----:B------:R-:W-:-:S04]  /*13000*/  IMAD.WIDE.U32 R10, R7, c[0x0][0x498], R10 ;  /* 0x00012600070a7a25 */ /* 0x000fc800078e000a */
[----:B------:R-:W-:Y:S01]  /*13010*/  IMAD.MOV R0, RZ, RZ, -R6 ;  /* 0x000000ffff007224 */ /* 0x000fe200078e0a06 */
[----:B------:R-:W-:-:S03]  /*13020*/  IADD3 R10, P0, R6, R10, RZ ;  /* 0x0000000a060a7210 */ /* 0x000fc60007f1e0ff */
[----:B------:R-:W-:Y:S01]  /*13030*/  IMAD R5, R0, c[0x0][0x4e8], R3 ;  /* 0x00013a0000057a24 */ /* 0x000fe200078e0203 */
[----:B------:R-:W-:Y:S01]  /*13040*/  SHF.R.S32.HI R3, RZ, 0x1f, R6 ;  /* 0x0000001fff037819 */ /* 0x000fe20000011406 */
[----:B------:R-:W-:-:S03]  /*13050*/  IMAD R0, R2, c[0x0][0x498], RZ ;  /* 0x0001260002007a24 */ /* 0x000fc600078e02ff */
[----:B------:R-:W-:Y:S01]  /*13060*/  SHF.R.S32.HI R4, RZ, 0x1f, R5 ;  /* 0x0000001fff047819 */ /* 0x000fe20000011405 */
[----:B------:R-:W-:-:S04]  /*13070*/  IMAD R0, R7, c[0x0][0x49c], R0 ;  /* 0x0001270007007a24 */ /* 0x000fc800078e0200 */
[----:B------:R-:W-:Y:S01]  /*13080*/  IMAD R4, R4, c[0x0][0x488], RZ ;  /* 0x0001220004047a24 */ /* 0x000fe200078e02ff */
[----:B------:R-:W-:Y:S02]  /*13090*/  IADD3.X R11, R3, R11, R0, P0, !PT ;  /* 0x0000000b030b7210 */ /* 0x000fe400007fe400 */
[----:B------:R-:W-:Y:S01]  /*130a0*/  MOV R0, 0xff800000 ;  /* 0xff80000000007802 */ /* 0x000fe20000000f00 */
[C---:B------:R-:W-:Y:S02]  /*130b0*/  IMAD R4, R5.reuse, c[0x0][0x48c], R4 ;  /* 0x0001230005047a24 */ /* 0x040fe400078e0204 */
[----:B------:R-:W-:-:S05]  /*130c0*/  IMAD.WIDE.U32 R10, R5, c[0x0][0x488], R10 ;  /* 0x00012200050a7a25 */ /* 0x000fca00078e000a */
[----:B------:R-:W-:Y:S02]  /*130d0*/  IADD3 R4, R11, R4, RZ ;  /* 0x000000040b047210 */ /* 0x000fe40007ffe0ff */
[----:B------:R-:W-:-:S04]  /*130e0*/  LEA R12, P0, R10, c[0x0][0x450], 0x2 ;  /* 0x000114000a0c7a11 */ /* 0x000fc800078010ff */
[----:B------:R-:W-:-:S05]  /*130f0*/  LEA.HI.X R13, R10, c[0x0][0x454], R4, 0x2, P0 ;  /* 0x000115000a0d7a11 */ /* 0x000fca00000f1404 */
[----:B------:R1:W-:Y:S04]  /*13100*/  STG.E [R12.64], R0 ;  /* 0x000000000c007986 */ /* 0x0003e8000c101912 */
.L_x_230:
[----:B------:R-:W-:Y:S05]  /*13110*/  BSYNC B0 ;  /* 0x0000000000007941 */ /* 0x000fea0003800000 */
.L_x_229:
[----:B-1----:R-:W1:Y:S01]  /*13120*/  S2R R0, SR_CTAID.X ;  /* 0x0000000000007919 */ /* 0x002e620000002500 */
[----:B------:R-:W-:Y:S01]  /*13130*/  SHF.R.S32.HI R5, RZ, 0x1f, R9 ;  /* 0x0000001fff057819 */ /* 0x000fe20000011409 */
[----:B------:R-:W-:Y:S01]  /*13140*/  IMAD.MOV.U32 R4, RZ, RZ, c[0x0][0x4e8] ;  /* 0x00013a00ff047624 */ /* 0x000fe200078e00ff */
[----:B------:R-:W-:Y:S01]  /*13150*/  ULDC.64 UR4, c[0x0][0x3e8] ;  /* 0x0000fa0000047ab9 */ /* 0x000fe20000000a00 */
[----:B------:R-:W-:Y:S01]  /*13160*/  IMAD R2, R2, c[0x0][0x3f0], RZ ;  /* 0x0000fc0002027a24 */ /* 0x000fe200078e02ff */
[----:B------:R-:W-:Y:S01]  /*13170*/  LEA.HI R5, R5, R9, RZ, 0x3 ;  /* 0x0000000905057211 */ /* 0x000fe200078f18ff */
[----:B------:R-:W-:Y:S01]  /*13180*/  UIMAD UR9, UR9, UR4, URZ ;  /* 0x00000004090972a4 */ /* 0x000fe2000f8e023f */
[C---:B------:R-:W-:Y:S01]  /*13190*/  ISETP.NE.AND P0, PT, R4.reuse, 0x1, PT ;  /* 0x000000010400780c */ /* 0x040fe20003f05270 */
[----:B------:R-:W-:Y:S01]  /*131a0*/  UIMAD.WIDE.U32 UR6, UR11, UR4, URZ ;  /* 0x000000040b0672a5 */ /* 0x000fe2000f8e003f */
[----:B------:R-:W-:Y:S01]  /*131b0*/  LOP3.LUT R3, R5, 0xfffffff8, RZ, 0xc0, !PT ;  /* 0xfffffff805037812 */ /* 0x000fe200078ec0ff */
[----:B------:R-:W-:Y:S01]  /*131c0*/  UIMAD UR4, UR11, UR5, UR9 ;  /* 0x000000050b0472a4 */ /* 0x000fe2000f8e0209 */
[----:B------:R-:W-:Y:S01]  /*131d0*/  SHF.R.S32.HI R5, RZ, 0x3, R5 ;  /* 0x00000003ff057819 */ /* 0x000fe20000011405 */
[----:B------:R-:W-:Y:S01]  /*131e0*/  IMAD R2, R7, c[0x0][0x3f4], R2 ;  /* 0x0000fd0007027a24 */ /* 0x000fe200078e0202 */
[----:B------:R-:W-:Y:S01]  /*131f0*/  BSSY B0, `(.L_x_231) ;  /* 0x000003a000007945 */ /* 0x000fe20003800000 */
[----:B------:R-:W-:Y:S01]  /*13200*/  IMAD.IADD R9, R9, 0x1, -R3 ;  /* 0x0000000109097824 */ /* 0x000fe200078e0a03 */
[----:B------:R-:W-:Y:S01]  /*13210*/  UIADD3 UR4, UR7, UR4, URZ ;  /* 0x0000000407047290 */ /* 0x000fe2000fffe03f */
[----:B------:R-:W-:Y:S01]  /*13220*/  IMAD.U32 R11, RZ, RZ, UR7 ;  /* 0x00000007ff0b7e24 */ /* 0x000fe2000f8e00ff */
[----:B------:R-:W-:Y:S01]  /*13230*/  MOV R10, UR6 ;  /* 0x00000006000a7c02 */ /* 0x000fe20008000f00 */
[----:B------:R-:W-:Y:S01]  /*13240*/  IMAD R4, R4, c[0x0][0x388], RZ ;  /* 0x0000e20004047a24 */ /* 0x000fe200078e02ff */
[C---:B------:R-:W-:Y:S01]  /*13250*/  LEA R6, R9.reuse, R5, 0x5 ;  /* 0x0000000509067211 */ /* 0x040fe200078e28ff */
[----:B------:R-:W-:Y:S01]  /*13260*/  IMAD.SHL.U32 R9, R9, 0x8, RZ ;  /* 0x0000000809097824 */ /* 0x000fe200078e00ff */
[----:B------:R-:W-:-:S03]  /*13270*/  MOV R11, UR4 ;  /* 0x00000004000b7c02 */ /* 0x000fc60008000f00 */
[C---:B-1----:R-:W-:Y:S01]  /*13280*/  IMAD R6, R0.reuse, 0x80, R6 ;  /* 0x0000008000067824 */ /* 0x042fe200078e0206 */
[----:B------:R-:W-:Y:S01]  /*13290*/  LEA R5, R0, R5, 0x7 ;  /* 0x0000000500057211 */ /* 0x000fe200078e38ff */
[----:B------:R-:W-:-:S04]  /*132a0*/  IMAD.WIDE.U32 R10, R7, c[0x0][0x3f0], R10 ;  /* 0x0000fc00070a7a25 */ /* 0x000fc800078e000a */
[----:B------:R-:W-:-:S04]  /*132b0*/  @P0 IMAD.HI.U32 R3, R6, c[0x0][0x4ec], RZ ;  /* 0x00013b0006030a27 */ /* 0x000fc800078e00ff */
[----:B------:R-:W-:Y:S01]  /*132c0*/  IMAD.MOV.U32 R8, RZ, RZ, R6 ;  /* 0x000000ffff087224 */ /* 0x000fe200078e0006 */
[----:B------:R-:W-:Y:S01]  /*132d0*/  @P0 SHF.R.U32.HI R8, RZ, c[0x0][0x4f0], R3 ;  /* 0x00013c00ff080a19 */ /* 0x000fe20000011603 */
[----:B------:R-:W-:-:S03]  /*132e0*/  IMAD.IADD R11, R11, 0x1, R2 ;  /* 0x000000010b0b7824 */ /* 0x000fc600078e0202 */
[----:B------:R-:W-:Y:S01]  /*132f0*/  SHF.R.S32.HI R7, RZ, 0x1f, R8 ;  /* 0x0000001fff077819 */ /* 0x000fe20000011408 */
[C---:B------:R-:W-:Y:S01]  /*13300*/  IMAD.WIDE.U32 R10, R8.reuse, c[0x0][0x3e0], R10 ;  /* 0x0000f800080a7a25 */ /* 0x040fe200078e000a */
[----:B------:R-:W-:-:S03]  /*13310*/  IADD3 R3, -R8, RZ, RZ ;  /* 0x000000ff08037210 */ /* 0x000fc60007ffe1ff */
[----:B------:R-:W-:Y:S02]  /*13320*/  IMAD R7, R7, c[0x0][0x3e0], RZ ;  /* 0x0000f80007077a24 */ /* 0x000fe400078e02ff */
[----:B------:R-:W-:Y:S01]  /*13330*/  IMAD R3, R3, c[0x0][0x4e8], R6 ;  /* 0x00013a0003037a24 */ /* 0x000fe200078e0206 */
[C---:B------:R-:W-:Y:S01]  /*13340*/  IADD3 R6, R9.reuse, 0xc0, RZ ;  /* 0x000000c009067810 */ /* 0x040fe20007ffe0ff */
[----:B------:R-:W-:Y:S01]  /*13350*/  IMAD R7, R8, c[0x0][0x3e4], R7 ;  /* 0x0000f90008077a24 */ /* 0x000fe200078e0207 */
[----:B------:R-:W-:Y:S02]  /*13360*/  IADD3 R8, R9, 0x40, RZ ;  /* 0x0000004009087810 */ /* 0x000fe40007ffe0ff */
[----:B------:R-:W-:Y:S02]  /*13370*/  SHF.R.S32.HI R2, RZ, 0x1f, R3 ;  /* 0x0000001fff027819 */ /* 0x000fe40000011403 */
[----:B------:R-:W-:Y:S02]  /*13380*/  IADD3 R11, R11, R7, RZ ;  /* 0x000000070b0b7210 */ /* 0x000fe40007ffe0ff */
[----:B------:R-:W-:Y:S01]  /*13390*/  IADD3 R7, R9, 0x80, RZ ;  /* 0x0000008009077810 */ /* 0x000fe20007ffe0ff */
[----:B------:R-:W-:-:S02]  /*133a0*/  IMAD R2, R2, c[0x0][0x3d8], RZ ;  /* 0x0000f60002027a24 */ /* 0x000fc400078e02ff */
[----:B------:R-:W-:-:S04]  /*133b0*/  IMAD.WIDE.U32 R10, R3, c[0x0][0x3d8], R10 ;  /* 0x0000f600030a7a25 */ /* 0x000fc800078e000a */
[----:B------:R-:W-:-:S04]  /*133c0*/  IMAD R2, R3, c[0x0][0x3dc], R2 ;  /* 0x0000f70003027a24 */ /* 0x000fc800078e0202 */
[----:B------:R-:W-:Y:S01]  /*133d0*/  IMAD.IADD R2, R11, 0x1, R2 ;  /* 0x000000010b027824 */ /* 0x000fe200078e0202 */
[----:B------:R-:W-:-:S04]  /*133e0*/  LEA R11, P0, R10, c[0x0][0x380], 0x1 ;  /* 0x0000e0000a0b7a11 */ /* 0x000fc800078008ff */
[----:B------:R-:W-:Y:S01]  /*133f0*/  LEA.HI.X R10, R10, c[0x0][0x384], R2, 0x1, P0 ;  /* 0x0000e1000a0a7a11 */ /* 0x000fe200000f0c02 */
[----:B------:R1:W3:Y:S01]  /*13400*/  SHFL.IDX PT, R12, R11, RZ, 0x181f ;  /* 0x00181fff0b0c7589 */ /* 0x0002e200000e0000 */
[----:B------:R-:W-:-:S03]  /*13410*/  ISETP.GE.AND P0, PT, R5, R4, PT ;  /* 0x000000040500720c */ /* 0x000fc60003f06270 */
        /* <DEDUP_REMOVED lines=23> */
.L_x_232:
[----:B------:R-:W-:Y:S05]  /*13590*/  BSYNC B0 ;  /* 0x0000000000007941 */ /* 0x000fea0003800000 */
.L_x_231:
        /* <DEDUP_REMOVED lines=27> */
.L_x_234:
[----:B------:R-:W-:Y:S05]  /*13750*/  BSYNC B0 ;  /* 0x0000000000007941 */ /* 0x000fea0003800000 */
.L_x_233:
        /* <DEDUP_REMOVED lines=27> */
.L_x_236:
[----:B------:R-:W-:Y:S05]  /*13910*/  BSYNC B0 ;  /* 0x0000000000007941 */ /* 0x000fea0003800000 */
.L_x_235:
        /* <DEDUP_REMOVED lines=28> */
.L_x_172:
[----:B---3--:R-:W-:Y:S02]  /*13ae0*/  MOV R12, R11 ;  /* 0x0000000b000c7202 */ /* 0x008fe40000000f00 */
[----:B------:R-:W-:Y:S02]  /*13af0*/  MOV R14, 0x13b10 ;  /* 0x00013b10000e7802 */ /* 0x000fe40000000f00 */
[----:B------:R-:W-:Y:S05]  /*13b00*/  CALL.REL.NOINC `($__internal_0_$__cuda_sm70_shflsync_idx_p) ;  /* 0x000001b000007944 */ /* 0x000fea0003c00000 */
[----:B------:R-:W-:Y:S01]  /*13b10*/  IMAD.MOV.U32 R11, RZ, RZ, R12 ;  /* 0x000000ffff0b7224 */ /* 0x000fe200078e000c */
[----:B------:R-:W-:Y:S02]  /*13b20*/  MOV R12, R8 ;  /* 0x00000008000c7202 */ /* 0x000fe40000000f00 */
[----:B------:R-:W-:Y:S02]  /*13b30*/  MOV R14, 0x13b50 ;  /* 0x00013b50000e7802 */ /* 0x000fe40000000f00 */
[----:B-1---5:R-:W-:Y:S05]  /*13b40*/  CALL.REL.NOINC `($__internal_0_$__cuda_sm70_shflsync_idx_p) ;  /* 0x0000017000007944 */ /* 0x022fea0003c00000 */
[----:B------:R-:W-:Y:S01]  /*13b50*/  MOV R8, R12 ;  /* 0x0000000c00087202 */ /* 0x000fe20000000f00 */
[----:B-1---5:R-:W-:Y:S05]  /*13b60*/  BRA `(.L_x_237) ;  /* 0xfffee60000007947 */ /* 0x022fea000383ffff */
.L_x_188:
[----:B----4-:R-:W-:Y:S02]  /*13b70*/  MOV R14, 0x13b90 ;  /* 0x00013b90000e7802 */ /* 0x010fe40000000f00 */
[----:B-1----:R-:W-:Y:S05]  /*13b80*/  CALL.REL.NOINC `($__internal_0_$__cuda_sm70_shflsync_idx_p) ;  /* 0x0000013000007944 */ /* 0x002fea0003c00000 */
[----:B------:R-:W-:Y:S01]  /*13b90*/  MOV R14, 0x13bd0 ;  /* 0x00013bd0000e7802 */ /* 0x000fe20000000f00 */
[----:B------:R-:W-:Y:S01]  /*13ba0*/  IMAD.MOV.U32 R5, RZ, RZ, R12 ;  /* 0x000000ffff057224 */ /* 0x000fe200078e000c */
[----:B-----5:R-:W-:Y:S02]  /*13bb0*/  MOV R12, R0 ;  /* 0x00000000000c7202 */ /* 0x020fe40000000f00 */
[----:B-1----:R-:W-:Y:S05]  /*13bc0*/  CALL.REL.NOINC `($__internal_0_$__cuda_sm70_shflsync_idx_p) ;  /* 0x000000f000007944 */ /* 0x002fea0003c00000 */
[----:B-1---5:R-:W-:-:S05]  /*13bd0*/  BRA `(.L_x_238) ;  /* 0xffff215000007947 */ /* 0x022fca000383ffff */
.L_x_205:
[----:B---3--:R-:W-:Y:S02]  /*13be0*/  MOV R14, 0x13c00 ;  /* 0x00013c00000e7802 */ /* 0x008fe40000000f00 */
[----:B-1----:R-:W-:Y:S05]  /*13bf0*/  CALL.REL.NOINC `($__internal_0_$__cuda_sm70_shflsync_idx_p) ;  /* 0x000000c000007944 */ /* 0x002fea0003c00000 */
[----:B------:R-:W-:Y:S01]  /*13c00*/  MOV R14, 0x13c40 ;  /* 0x00013c40000e7802 */ /* 0x000fe20000000f00 */
[----:B------:R-:W-:Y:S01]  /*13c10*/  IMAD.MOV.U32 R7, RZ, RZ, R12 ;  /* 0x000000ffff077224 */ /* 0x000fe200078e000c */
[----:B------:R-:W-:Y:S02]  /*13c20*/  MOV R12, R6 ;  /* 0x00000006000c7202 */ /* 0x000fe40000000f00 */
[----:B-1---5:R-:W-:Y:S05]  /*13c30*/  CALL.REL.NOINC `($__internal_0_$__cuda_sm70_shflsync_idx_p) ;  /* 0x0000008000007944 */ /* 0x022fea0003c00000 */
[----:B-1---5:R-:W-:-:S05]  /*13c40*/  BRA `(.L_x_239) ;  /* 0xffff62e000007947 */ /* 0x022fca000383ffff */
.L_x_211:
[----:B-1----:R-:W-:Y:S02]  /*13c50*/  MOV R14, 0x13c70 ;  /* 0x00013c70000e7802 */ /* 0x002fe40000000f00 */
[----:B------:R-:W-:Y:S05]  /*13c60*/  CALL.REL.NOINC `($__internal_0_$__cuda_sm70_shflsync_idx_p) ;  /* 0x0000005000007944 */ /* 0x000fea0003c00000 */
[----:B------:R-:W-:Y:S01]  /*13c70*/  MOV R14, 0x13cb0 ;  /* 0x00013cb0000e7802 */ /* 0x000fe20000000f00 */
[----:B------:R-:W-:Y:S01]  /*13c80*/  IMAD.MOV.U32 R5, RZ, RZ, R12 ;  /* 0x000000ffff057224 */ /* 0x000fe200078e000c */
[----:B------:R-:W-:Y:S02]  /*13c90*/  MOV R12, R4 ;  /* 0x00000004000c7202 */ /* 0x000fe40000000f00 */
[----:B-1---5:R-:W-:Y:S05]  /*13ca0*/  CALL.REL.NOINC `($__internal_0_$__cuda_sm70_shflsync_idx_p) ;  /* 0x0000001000007944 */ /* 0x022fea0003c00000 */
[----:B-1---5:R-:W-:-:S05]  /*13cb0*/  BRA `(.L_x_240) ;  /* 0xffff948000007947 */ /* 0x022fca000383ffff */
        .weak           $__internal_0_$__cuda_sm70_shflsync_idx_p
        .type           $__internal_0_$__cuda_sm70_shflsync_idx_p,@function
        .size           $__internal_0_$__cuda_sm70_shflsync_idx_p,(.L_x_3630 - $__internal_0_$__cuda_sm70_shflsync_idx_p)
$__internal_0_$__cuda_sm70_shflsync_idx_p:
[----:B------:R1:W-:Y:S01]  /*13cc0*/  STL [R1+0x60], R0 ;  /* 0x0000600001007387 */ /* 0x0003e20000100800 */
[----:B------:R-:W-:Y:S01]  /*13cd0*/  IMAD.MOV.U32 R15, RZ, RZ, 0x181f ;  /* 0x0000181fff0f7424 */ /* 0x000fe200078e00ff */
[----:B------:R-:W-:Y:S01]  /*13ce0*/  MOV R13, 0x1 ;  /* 0x00000001000d7802 */ /* 0x000fe20000000f00 */
[----:B-1----:R-:W-:-:S04]  /*13cf0*/  IMAD.MOV.U32 R0, RZ, RZ, -0x1 ;  /* 0xffffffffff007424 */ /* 0x002fc800078e00ff */
[----:B------:R-:W-:Y:S04]  /*13d00*/  WARPSYNC R0 ;  /* 0x0000000000007348 */ /* 0x000fe80003800000 */
[----:B------:R1:W2:Y:S04]  /*13d10*/  SHFL.IDX PT, R12, R12, R13, R15 ;  /* 0x0000000d0c0c7389 */ /* 0x0002a800000e000f */
[----:B-1----:R1:W5:Y:S01]  /*13d20*/  LDL.LU R0, [R1+0x60] ;  /* 0x0000600001007983 */ /* 0x0023620000300800 */
[----:B------:R-:W-:-:S04]  /*13d30*/  MOV R15, 0x0 ;  /* 0x00000000000f7802 */ /* 0x000fc80000000f00 */
[----:B--2---:R-:W-:Y:S05]  /*13d40*/  RET.REL.NODEC R14 `(_ZN7cutlass13device_kernelIN5flash19enable_sm80_to_sm89INS1_16FlashAttnFwdSm80INS1_25CollectiveMainloopFwdSm80ILi8ELi1ELb1EN4cute5tupleIJNS5_1CILi128EEENS7_ILi48EEENS7_ILi256EEEEEELi256ENS_10bfloat16_tEfNS_4arch4Sm80ELb0ELb1ELb1ELb0ELb1ELb0ELb1ELb0EEENS1_21CollectiveEpilogueFwdINS6_IJS8_SA_S9_EEENS6_IJNS7_ILi1EEESI_SI_EEESC_SE_Li256ELb0ELb1ELb0ELb0EEENS1_19SingleTileSchedulerILb0ELb0ELb1ELi128EEEEEEEEEvNT_6ParamsE) ;  /* 0xfffec2b00e007950 */ /* 0x004fea0003c3ffff */
.L_x_241:
        /* <DEDUP_REMOVED lines=11> */
.L_x_3630:


//--------------------- .text._ZN7cutlass13device_kernelIN5flash19enable_sm80_to_sm89INS1_16FlashAttnFwdSm80INS1_25CollectiveMainloopFwdSm80ILi8ELi1ELb1EN4cute5tupleIJNS5_1CILi128EEENS7_ILi48EEENS7_ILi256EEEEEELi256ENS_10bfloat16_tEfNS_4arch4Sm80ELb0ELb1ELb1ELb1ELb1ELb0ELb1ELb0EEENS1_21CollectiveEpilogueFwdINS6_IJS8_SA_S9_EEENS6_IJNS7_ILi1EEESI_SI_EEESC_SE_Li256ELb1ELb1ELb0ELb0EEENS1_19SingleTileSchedulerILb1ELb0ELb1ELi128EEEEEEEEEvNT_6ParamsE --------------------------
	.section	.text._ZN7cutlass13device_kernelIN5flash19enable_sm80_to_sm89INS1_16FlashAttnFwdSm80INS1_25CollectiveMainloopFwdSm80ILi8ELi1ELb1EN4cute5tupleIJNS5_1CILi128EEENS7_ILi48EEENS7_ILi256EEEEEELi256ENS_10bfloat16_tEfNS_4arch4Sm80ELb0ELb1ELb1ELb1ELb1ELb0ELb1ELb0EEENS1_21CollectiveEpilogueFwdINS6_IJS8_SA_S9_EEENS6_IJNS7_ILi1EEESI_SI_EEESC_SE_Li256ELb1ELb1ELb0ELb0EEENS1_19SingleTileSchedulerILb1ELb0ELb1ELi128EEEEEEEEEvNT_6ParamsE,"ax",@progbits
	.sectioninfo	@"SHI_REGISTERS=255"
	.align	128
.text._ZN7cutlass13device_kernelIN5flash19enable_sm80_to_sm89INS1_16FlashAttnFwdSm80INS1_25CollectiveMainloopFwdSm80ILi8ELi1ELb1EN4cute5tupleIJNS5_1CILi128EEENS7_ILi48EEENS7_ILi256EEEEEELi256ENS_10bfloat16_tEfNS_4arch4Sm80ELb0ELb1ELb1ELb1ELb1ELb0ELb1ELb0EEENS1_21CollectiveEpilogueFwdINS6_IJS8_SA_S9_EEENS6_IJNS7_ILi1EEESI_SI_EEESC_SE_Li256ELb1ELb1ELb0ELb0EEENS1_19SingleTileSchedulerILb1ELb0ELb1ELi128EEEEEEEEEvNT_6ParamsE:
        .type           _ZN7cutlass13device_kernelIN5flash19enable_sm80_to_sm89INS1_16FlashAttnFwdSm80INS1_25CollectiveMainloopFwdSm80ILi8ELi1ELb1EN4cute5tupleIJNS5_1CILi128EEENS7_ILi48EEENS7_ILi256EEEEEELi256ENS_10bfloat16_tEfNS_4arch4Sm80ELb0ELb1ELb1ELb1ELb1ELb0ELb1ELb0EEENS1_21CollectiveEpilogueFwdINS6_IJS8_SA_S9_EEENS6_IJNS7_ILi1EEESI_SI_EEESC_SE_Li256ELb1ELb1ELb0ELb0EEENS1_19SingleTileSchedulerILb1ELb0ELb1ELi128EEEEEEEEEvNT_6ParamsE,@function
        .size           _ZN7cutlass13device_kernelIN5flash19enable_sm80_to_sm89INS1_16FlashAttnFwdSm80INS1_25CollectiveMainloopFwdSm80ILi8ELi1ELb1EN4cute5tupleIJNS5_1CILi128EEENS7_ILi48EEENS7_ILi256EEEEEELi256ENS_10bfloat16_tEfNS_4arch4Sm80ELb0ELb1ELb1ELb1ELb1ELb0ELb1ELb0EEENS1_21CollectiveEpilogueFwdINS6_IJS8_SA_S9_EEENS6_IJNS7_ILi1EEESI_SI_EEESC_SE_Li256ELb1ELb1ELb0ELb0EEENS1_19SingleTileSchedulerILb1ELb0ELb1ELi128EEEEEEEEEvNT_6ParamsE,(.L_x_3632 - _ZN7cutlass13device_kernelIN5flash19enable_sm80_to_sm89INS1_16FlashAttnFwdSm80INS1_25CollectiveMainloopFwdSm80ILi8ELi1ELb1EN4cute5tupleIJNS5_1CILi128EEENS7_ILi48EEENS7_ILi256EEEEEELi256ENS_10bfloat16_tEfNS_4arch4Sm80ELb0ELb1ELb1ELb1ELb1ELb0ELb1ELb0EEENS1_21CollectiveEpilogueFwdINS6_IJS8_SA_S9_EEENS6_IJNS7_ILi1EEESI_SI_EEESC_SE_Li256ELb1ELb1ELb0ELb0EEENS1_19SingleTileSchedulerILb1ELb0ELb1ELi128EEEEEEEEEvNT_6ParamsE)
        .other          _ZN7cutlass13device_kernelIN5flash19enable_sm80_to_sm89INS1_16FlashAttnFwdSm80INS1_25CollectiveMainloopFwdSm80ILi8ELi1ELb1EN4cute5tupleIJNS5_1CILi128EEENS7_ILi48EEENS7_ILi256EEEEEELi256ENS_10bfloat16_tEfNS_4arch4Sm80ELb0ELb1ELb1ELb1ELb1ELb0ELb1ELb0EEENS1_21CollectiveEpilogueFwdINS6_IJS8_SA_S9_EEENS6_IJNS7_ILi1EEESI_SI_EEESC_SE_Li256ELb1ELb1ELb0ELb0EEENS1_19SingleTileSchedulerILb1ELb0ELb1ELi128EEEEEEEEEvNT_6ParamsE,@"STO_CUDA_ENTRY STV_DEFAULT"
_ZN7cutlass13device_kernelIN5flash19enable_sm80_to_sm89INS1_16FlashAttnFwdSm80INS1_25CollectiveMainloopFwdSm80ILi8ELi1ELb1EN4cute5tupleIJNS5_1CILi128EEENS7_ILi48EEENS7_ILi256EEEEEELi256ENS_10bfloat16_tEfNS_4arch4Sm80ELb0ELb1ELb1ELb1ELb1ELb0ELb1ELb0EEENS1_21CollectiveEpilogueFwdINS6_IJS8_SA_S9_EEENS6_IJNS7_ILi1EEESI_SI_EEESC_SE_Li256ELb1ELb1ELb0ELb0EEENS1_19SingleTileSchedulerILb1ELb0ELb1ELi128EEEEEEEEEvNT_6ParamsE:
        /* <DEDUP_REMOVED lines=21> */
.L_x_243:
        /* <DEDUP_REMOVED lines=13> */
.L_x_245:
[----:B------:R-:W-:Y:S02]  /*0220*/  ULDC UR5, c[0x0][0x54c] ;  /* 0x0001530000057ab9 */ /* 0x000fe40000000800 */
.L_x_244:
[----:B------:R-:W-:Y:S02]  /*0230*/  ULDC UR4, c[0x0][0x548] ;  /* 0x0001520000047ab9 */ /* 0x000fe40000000800 */
[----:B------:R-:W-:-:S02]  /*0240*/  USHF.L.U32 UR23, UR28, 0x7, URZ ;  /* 0x000000071c177899 */ /* 0x000fc4000800063f */
[----:B------:R-:W-:-:S04]  /*0250*/  UIMAD UR4, UR5, UR4, URZ ;  /* 0x00000004050472a4 */ /* 0x000fc8000f8e023f */
[----:B------:R-:W-:-:S04]  /*0260*/  UISETP.GE.AND UP0, UPT, UR23, UR4, UPT ;  /* 0x000000041700728c */ /* 0x000fc8000bf06270 */
[----:B------:R-:W-:Y:S01]  /*0270*/  USEL UR13, UR13, 0xffffffff, !UP0 ;  /* 0xffffffff0d0d7887 */ /* 0x000fe2000c000000 */
[----:B------:R-:W-:Y:S05]  /*0280*/  BRA `(.L_x_246) ;  /* 0x000001b000007947 */ /* 0x000fea0003800000 */
.L_x_242:
        /* <DEDUP_REMOVED lines=8> */
.L_x_247:
        /* <DEDUP_REMOVED lines=13> */
.L_x_249:
[----:B------:R-:W-:Y:S02]  /*03e0*/  ULDC UR5, c[0x0][0x54c] ;  /* 0x0001530000057ab9 */ /* 0x000fe40000000800 */
.L_x_248:
[----:B------:R-:W-:Y:S02]  /*03f0*/  ULDC UR4, c[0x0][0x548] ;  /* 0x0001520000047ab9 */ /* 0x000fe40000000800 */
[----:B------:R-:W-:-:S02]  /*0400*/  USHF.L.U32 UR23, UR28, 0x7, URZ ;  /* 0x000000071c177899 */ /* 0x000fc4000800063f */
[----:B------:R-:W-:-:S04]  /*0410*/  UIMAD UR4, UR5, UR4, URZ ;  /* 0x00000004050472a4 */ /* 0x000fc8000f8e023f */
[----:B------:R-:W-:-:S04]  /*0420*/  UISETP.GE.AND UP0, UPT, UR23, UR4, UPT ;  /* 0x000000041700728c */ /* 0x000fc8000bf06270 */
[----:B------:R-:W-:-:S06]  /*0430*/  USEL UR13, UR13, 0xffffffff, !UP0 ;  /* 0xffffffff0d0d7887 */ /* 0x000fcc000c000000 */
.L_x_246:
[----:B------:R-:W-:-:S13]  /*0440*/  ISETP.LE.AND P0, PT, RZ, UR13, PT ;  /* 0x0000000dff007c0c */ /* 0x000fda000bf03270 */
[----:B------:R-:W-:Y:S05]  /*0450*/  @!P0 EXIT ;  /* 0x000000000000894d */ /* 0x000fea0003800000 */
[----:B------:R-:W-:Y:S02]  /*0460*/  ULDC.64 UR8, c[0x0][0x370] ;  /* 0x0000dc0000087ab9 */ /* 0x000fe40000000a00 */
[----:B------:R-:W-:Y:S02]  /*0470*/  UISETP.NE.U32.AND UP2, UPT, URZ, UR8, UPT ;  /* 0x000000083f00728c */ /* 0x000fe4000bf45070 */
[----:B------:R-:W-:Y:S02]  /*0480*/  ULDC.64 UR4, c[0x0][0x360] ;  /* 0x0000d80000047ab9 */ /* 0x000fe40000000a00 */
[----:B------:R-:W-:Y:S02]  /*0490*/  UISETP.NE.U32.AND UP0, UPT, URZ, UR4, UPT ;  /* 0x000000043f00728c */ /* 0x000fe4000bf05070 */
[----:B------:R-:W-:Y:S02]  /*04a0*/  ULDC.64 UR6, c[0x0][0x348] ;  /* 0x0000d20000067ab9 */ /* 0x000fe40000000a00 */
[----:B------:R-:W-:-:S02]  /*04b0*/  UISETP.NE.AND.EX UP2, UPT, URZ, UR9, UPT, UP2 ;  /* 0x000000093f00728c */ /* 0x000fc4000bf45320 */
[----:B------:R-:W-:Y:S02]  /*04c0*/  UISETP.NE.U32.AND UP1, UPT, URZ, UR6, UPT ;  /* 0x000000063f00728c */ /* 0x000fe4000bf25070 */
[----:B------:R-:W-:Y:S02]  /*04d0*/  UISETP.NE.AND.EX UP0, UPT, URZ, UR5, UPT, UP0 ;  /* 0x000000053f00728c */ /* 0x000fe4000bf05300 */
[----:B------:R-:W-:Y:S01]  /*04e0*/  UISETP.NE.AND.EX UP1, UPT, URZ, UR7, UPT, UP1 ;  /* 0x000000073f00728c */ /* 0x000fe2000bf25310 */
[----:B------:R-:W-:Y:S01]  /*04f0*/  PLOP3.LUT P2, PT, PT, PT, UP2, 0x80, 0x0 ;  /* 0x000000000000781c */ /* 0x000fe20003f4f028 */
[----:B------:R-:W-:Y:S02]  /*0500*/  ULDC.64 UR8, c[0x0][0x370] ;  /* 0x0000dc0000087ab9 */ /* 0x000fe40000000a00 */
[----:B------:R-:W-:Y:S01]  /*0510*/  ULDC.64 UR6, c[0x0][0x348] ;  /* 0x0000d20000067ab9 */ /* 0x000fe20000000a00 */
[----:B------:R-:W-:Y:S01]  /*0520*/  PLOP3.LUT P0, PT, PT, PT, UP0, 0x80, 0x0 ;  /* 0x000000000000781c */ /* 0x000fe20003f0f008 */
[----:B------:R-:W-:Y:S01]  /*0530*/  ULDC.64 UR4, c[0x0][0x360] ;  /* 0x0000d80000047ab9 */ /* 0x000fe20000000a00 */
[----:B------:R-:W-:Y:S01]  /*0540*/  PLOP3.LUT P1, PT, PT, PT, UP1, 0x80, 0x0 ;  /* 0x000000000000781c */ /* 0x000fe20003f2f018 */
[----:B------:R-:W-:-:S02]  /*0550*/  @UP2 UIMAD.WIDE UR8, UR13, UR16, UR8 ;  /* 0x000000100d0822a5 */ /* 0x000fc4000f8e0208 */
[----:B------:R-:W-:Y:S02]  /*0560*/  @UP0 UIMAD.WIDE UR4, UR13, UR16, UR4 ;  /* 0x000000100d0402a5 */ /* 0x000fe4000f8e0204 */
[----:B------:R-:W-:Y:S02]  /*0570*/  UIMAD.WIDE UR6, UR13, UR16, UR6 ;  /* 0x000000100d0672a5 */ /* 0x000fe4000f8e0206 */
[----:B------:R-:W-:Y:S02]  /*0580*/  IMAD.U32 R3, RZ, RZ, UR9 ;  /* 0x00000009ff037e24 */ /* 0x000fe4000f8e00ff */
[----:B------:R-:W-:Y:S01]  /*0590*/  IMAD.U32 R2, RZ, RZ, UR8 ;  /* 0x00000008ff027e24 */ /* 0x000fe2000f8e00ff */
[----:B------:R-:W-:Y:S01]  /*05a0*/  MOV R6, UR4 ;  /* 0x0000000400067c02 */ /* 0x000fe20008000f00 */
[----:B------:R-:W-:Y:S01]  /*05b0*/  IMAD.U32 R7, RZ, RZ, UR5 ;  /* 0x00000005ff077e24 */ /* 0x000fe2000f8e00ff */
[----:B------:R-:W-:Y:S01]  /*05c0*/  MOV R4, UR6 ;  /* 0x0000000600047c02 */ /* 0x000fe20008000f00 */
[----:B------:R-:W-:Y:S01]  /*05d0*/  IMAD.U32 R5, RZ, RZ, UR7 ;  /* 0x00000007ff057e24 */ /* 0x000fe2000f8e00ff */
[----:B------:R1:W2:Y:S04]  /*05e0*/  @P2 LDG.E R3, [R2.64] ;  /* 0x0000001202032981 */ /* 0x0002a8000c1e1900 */
[----:B------:R-:W3:Y:S04]  /*05f0*/  @P0 LDG.E R0, [R6.64] ;  /* 0x0000001206000981 */ /* 0x000ee8000c1e1900 */
[----:B-1----:R-:W4:Y:S01]  /*0600*/  @P1 LDG.E R2, [R4.64] ;  /* 0x0000001204021981 */ /* 0x002f22000c1e1900 */
[----:B------:R-:W1:Y:S01]  /*0610*/  S2UR UR10, SR_CTAID.Y ;  /* 0x00000000000a79c3 */ /* 0x000e620000002600 */
[----:B------:R-:W-:-:S02]  /*0620*/  UMOV UR11, URZ ;  /* 0x0000003f000b7c82 */ /* 0x000fc40008000000 */
[----:B------:R-:W-:Y:S02]  /*0630*/  ULDC UR12, c[0x0][0x168] ;  /* 0x00005a00000c7ab9 */ /* 0x000fe40000000800 */
[----:B------:R-:W-:Y:S02]  /*0640*/  UMOV UR22, URZ ;  /* 0x0000003f00167c82 */ /* 0x000fe40008000000 */
[----:B------:R-:W-:Y:S02]  /*0650*/  ULDC UR4, c[0x0][0x2ac] ;  /* 0x0000ab0000047ab9 */ /* 0x000fe40000000800 */
[----:B------:R-:W-:Y:S02]  /*0660*/  ULDC UR8, c[0x0][0x1d0] ;  /* 0x0000740000087ab9 */ /* 0x000fe40000000800 */
[----:B------:R-:W-:Y:S02]  /*0670*/  UIMAD UR8, UR4, UR8, URZ ;  /* 0x00000008040872a4 */ /* 0x000fe4000f8e023f */
[----:B-1----:R-:W-:Y:S01]  /*0680*/  USHF.R.S32.HI UR9, URZ, 0x1f, UR10 ;  /* 0x0000001f3f097899 */ /* 0x002fe2000801140a */
[----:B--2---:R1:W2:Y:S08]  /*0690*/  @P2 R2UR UR11, R3 ;  /* 0x00000000030b23c2 */ /* 0x0042b000000e0000 */
[----:B---3--:R1:W3:Y:S08]  /*06a0*/  @P0 R2UR UR12, R0 ;  /* 0x00000000000c03c2 */ /* 0x0082f000000e0000 */
[----:B----4-:R1:W4:Y:S02]  /*06b0*/  @P1 R2UR UR22, R2 ;  /* 0x00000000021613c2 */ /* 0x01032400000e0000 */
[----:B-1--4-:R-:W-:Y:S05]  /*06c0*/  @P0 BRA `(.L_x_250) ;  /* 0x0000006000000947 */ /* 0x012fea0003800000 */
[----:B--2---:R-:W-:Y:S05]  /*06d0*/  @!P1 BRA `(.L_x_250) ;  /* 0x0000005000009947 */ /* 0x004fea0003800000 */
[----:B------:R1:W2:Y:S04]  /*06e0*/  LDG.E R0, [R4.64] ;  /* 0x0000001204007981 */ /* 0x0002a8000c1e1900 */
[----:B-1----:R-:W4:Y:S01]  /*06f0*/  LDG.E R4, [R4.64+0x4] ;  /* 0x0000041204047981 */ /* 0x002f22000c1e1900 */
[----:B--23--:R-:W1:Y:S08]  /*0700*/  R2UR UR12, R0 ;  /* 0x00000000000c73c2 */ /* 0x00ce7000000e0000 */
[----:B----4-:R-:W1:Y:S02]  /*0710*/  R2UR UR4, R4 ;  /* 0x00000000040473c2 */ /* 0x010e6400000e0000 */
[----:B-1----:R-:W-:-:S06]  /*0720*/  UIADD3 UR12, -UR12, UR4, URZ ;  /* 0x000000040c0c7290 */ /* 0x002fcc000fffe13f */
.L_x_250:
[----:B--2---:R-:W-:-:S04]  /*0730*/  ISETP.NE.U32.AND P0, PT, RZ, c[0x0][0x368], PT ;  /* 0x0000da00ff007a0c */ /* 0x004fc80003f05070 */
        /* <DEDUP_REMOVED lines=9> */
.L_x_251:
        /* <DEDUP_REMOVED lines=8> */
[----:B------:R-:W4:Y:S01]  /*0850*/  LDG.E R0, [R4.64+0x4] ;  /* 0x0000041204007981 */ /* 0x000f22000c1e1900 */
[----:B--2---:R-:W1:Y:S08]  /*0860*/  R2UR UR4, R2 ;  /* 0x00000000020473c2 */ /* 0x004e7000000e0000 */
[----:B----4-:R-:W1:Y:S02]  /*0870*/  R2UR UR8, R0 ;  /* 0x00000000000873c2 */ /* 0x010e6400000e0000 */
[----:B-1----:R-:W-:-:S06]  /*0880*/  UIADD3 UR8, -UR4, UR8, URZ ;  /* 0x0000000804087290 */ /* 0x002fcc000fffe13f */
.L_x_252:
[----:B------:R-:W-:Y:S02]  /*0890*/  ULDC UR4, c[0x0][0x2c4] ;  /* 0x0000b10000047ab9 */ /* 0x000fe40000000800 */
[----:B------:R-:W-:-:S02]  /*08a0*/  UISETP.NE.AND UP0, UPT, UR4, 0x1, UPT ;  /* 0x000000010400788c */ /* 0x000fc4000bf05270 */
[----:B------:R-:W-:Y:S02]  /*08b0*/  ULDC.64 UR6, c[0x0][0x2c8] ;  /* 0x0000b20000067ab9 */ /* 0x000fe40000000a00 */
[----:B------:R-:W-:Y:S02]  /*08c0*/  UIADD3 UR14, UR23, 0x7f, URZ ;  /* 0x0000007f170e7890 */ /* 0x000fe4000fffe03f */
[----:B------:R-:W-:Y:S02]  /*08d0*/  ULDC.64 UR4, c[0x0][0x328] ;  /* 0x0000ca0000047ab9 */ /* 0x000fe40000000a00 */
[----:B------:R-:W-:Y:S02]  /*08e0*/  UP2UR UR15, UPR, URZ, 0x1 ;  /* 0x000000013f0f7883 */ /* 0x000fe40008000000 */
[----:B------:R-:W-:Y:S02]  /*08f0*/  UIADD3 UR8, -UR11, UR8, URZ ;  /* 0x000000080b087290 */ /* 0x000fe4000fffe13f */
[----:B------:R-:W-:-:S04]  /*0900*/  @UP0 UIADD3 UR20, UR23, 0x7f, URZ ;  /* 0x0000007f17140890 */ /* 0x000fc8000fffe03f */
[----:B------:R-:W-:Y:S02]  /*0910*/  UIMAD.WIDE.U32 UR20, UR20, UR6, URZ ;  /* 0x00000006141472a5 */ /* 0x000fe4000f8e003f */
[----:B---3--:R-:W-:Y:S02]  /*0920*/  UIADD3 UR6, UR8, 0x1, -UR12 ;  /* 0x0000000108067890 */ /* 0x008fe4000fffe80c */
[----:B------:R-:W-:Y:S02]  /*0930*/  @UP0 USHF.R.U32.HI UR14, URZ, UR7, UR21 ;  /* 0x000000073f0e0299 */ /* 0x000fe40008011615 */
[----:B------:R-:W-:Y:S02]  /*0940*/  UISETP.GE.AND UP0, UPT, UR5, 0x1, UPT ;  /* 0x000000010500788c */ /* 0x000fe4000bf06270 */
[----:B------:R-:W-:Y:S02]  /*0950*/  UIADD3 UR6, UR6, UR14, URZ ;  /* 0x0000000e06067290 */ /* 0x000fe4000fffe03f */
[----:B------:R-:W-:-:S02]  /*0960*/  UP2UR UR14, UPR, URZ, 0x1 ;  /* 0x000000013f0e7883 */ /* 0x000fc40008000000 */
[----:B------:R-:W-:Y:S01]  /*0970*/  PLOP3.LUT P0, PT, PT, PT, UP0, 0x40, 0x0 ;  /* 0x000000000000781c */ /* 0x000fe20003f0e808 */
[----:B------:R-:W-:-:S12]  /*0980*/  UIADD3 UR4, UR6, UR4, URZ ;  /* 0x0000000406047290 */ /* 0x000fd8000fffe03f */
[----:B------:R-:W-:Y:S05]  /*0990*/  @P0 BRA `(.L_x_253) ;  /* 0x0000012000000947 */ /* 0x000fea0003800000 */
[----:B------:R-:W-:Y:S01]  /*09a0*/  ISETP.LT.AND P0, PT, RZ, UR6, PT ;  /* 0x00000006ff007c0c */ /* 0x000fe2000bf01270 */
[----:B------:R-:W-:-:S12]  /*09b0*/  UIADD3 UR17, UR6, -0x1, URZ ;  /* 0xffffffff06117890 */ /* 0x000fd8000fffe03f */
        /* <DEDUP_REMOVED lines=8> */
.L_x_254:
[----:B------:R-:W-:Y:S02]  /*0a40*/  UISETP.NE.AND UP0, UPT, UR5, 0x1, UPT ;  /* 0x000000010500788c */ /* 0x000fe4000bf05270 */
[----:B------:R-:W-:Y:S02]  /*0a50*/  ULDC.64 UR6, c[0x0][0x330] ;  /* 0x0000cc0000067ab9 */ /* 0x000fe40000000a00 */
[----:B------:R-:W-:-:S07]  /*0a60*/  UIMAD.WIDE.U32 UR20, UR17, UR6, URZ ;  /* 0x00000006111472a5 */ /* 0x000fce000f8e003f */
[----:B------:R-:W-:Y:S02]  /*0a70*/  @UP0 USHF.R.U32.HI UR17, URZ, UR7, UR21 ;  /* 0x000000073f110299 */ /* 0x000fe40008011615 */
.L_x_255:
[----:B------:R-:W-:Y:S02]  /*0a80*/  ULDC UR6, c[0x0][0x32c] ;  /* 0x0000cb0000067ab9 */ /* 0x000fe40000000800 */
[----:B------:R-:W-:-:S04]  /*0a90*/  UIMAD UR6, UR17, UR5, UR6 ;  /* 0x00000005110672a4 */ /* 0x000fc8000f8e0206 */
[----:B------:R-:W-:-:S04]  /*0aa0*/  UISETP.LT.AND UP0, UPT, UR4, UR6, UPT ;  /* 0x000000060400728c */ /* 0x000fc8000bf01270 */
[----:B------:R-:W-:Y:S02]  /*0ab0*/  USEL UR4, UR4, UR6, UP0 ;  /* 0x0000000604047287 */ /* 0x000fe40008000000 */
.L_x_253:
[----:B------:R-:W-:Y:S02]  /*0ac0*/  UISETP.NE.AND UP0, UPT, UR15, URZ, UPT ;  /* 0x0000003f0f00728c */ /* 0x000fe4000bf05270 */
[----:B------:R-:W-:Y:S02]  /*0ad0*/  ULDC.64 UR6, c[0x0][0x2c8] ;  /* 0x0000b20000067ab9 */ /* 0x000fe40000000a00 */
[----:B------:R-:W-:Y:S02]  /*0ae0*/  UIADD3 UR26, UR4, 0x2f, URZ ;  /* 0x0000002f041a7890 */ /* 0x000fe4000fffe03f */
[----:B------:R-:W-:Y:S02]  /*0af0*/  UIMAD.WIDE.U32 UR20, UR23, UR6, URZ ;  /* 0x00000006171472a5 */ /* 0x000fe4000f8e003f */
[----:B------:R-:W-:Y:S02]  /*0b00*/  UIMAD.WIDE UR26, UR26, 0x2aaaaaab, URZ ;  /* 0x2aaaaaab1a1a78a5 */ /* 0x000fe4000f8e023f */
[----:B------:R-:W-:-:S02]  /*0b10*/  UIADD3 UR24, UR8, 0x2f, URZ ;  /* 0x0000002f08187890 */ /* 0x000fc4000fffe03f */
[----:B------:R-:W-:Y:S02]  /*0b20*/  UISETP.GE.AND UP2, UPT, UR5, 0x1, UPT ;  /* 0x000000010500788c */ /* 0x000fe4000bf46270 */
[----:B------:R-:W-:Y:S02]  /*0b30*/  @UP0 UMOV UR17, UR21 ;  /* 0x0000001500110c82 */ /* 0x000fe40008000000 */
[----:B------:R-:W-:Y:S02]  /*0b40*/  UMOV UR4, UR23 ;  /* 0x0000001700047c82 */ /* 0x000fe40008000000 */
[----:B------:R-:W-:Y:S01]  /*0b50*/  UIMAD.WIDE UR24, UR24, 0x2aaaaaab, URZ ;  /* 0x2aaaaaab181878a5 */ /* 0x000fe2000f8e023f */
[----:B------:R-:W-:Y:S01]  /*0b60*/  PLOP3.LUT P0, PT, PT, PT, UP2, 0x40, 0x0 ;  /* 0x000000000000781c */ /* 0x000fe20003f0e828 */
[----:B------:R-:W-:Y:S02]  /*0b70*/  @UP0 USHF.R.U32.HI UR4, URZ, UR7, UR17 ;  /* 0x000000073f040299 */ /* 0x000fe40008011611 */
[----:B------:R-:W-:-:S02]  /*0b80*/  USHF.R.U32.HI UR7, URZ, 0x1f, UR25 ;  /* 0x0000001f3f077899 */ /* 0x000fc40008011619 */
[----:B------:R-:W-:Y:S02]  /*0b90*/  UMOV UR17, UR27 ;  /* 0x0000001b00117c82 */ /* 0x000fe40008000000 */
[----:B------:R-:W-:Y:S02]  /*0ba0*/  USHF.R.U32.HI UR21, URZ, 0x1f, UR17 ;  /* 0x0000001f3f157899 */ /* 0x000fe40008011611 */
        /* <DEDUP_REMOVED lines=13> */
[----:B------:R-:W-:Y:S02]  /*0c80*/  UISETP.NE.AND UP0, UPT, UR5, 0x1, UPT ;  /* 0x000000010500788c */ /* 0x000fe4000bf05270 */
[----:B------:R-:W-:Y:S02]  /*0c90*/  ULOP3.LUT UR7, URZ, UR7, URZ, 0x33, !UPT ;  /* 0x000000073f077292 */ /* 0x000fe4000f8e333f */
[----:B------:R-:W-:Y:S02]  /*0ca0*/  ULDC.64 UR4, c[0x0][0x330] ;  /* 0x0000cc0000047ab9 */ /* 0x000fe40000000a00 */
[----:B------:R-:W-:-:S07]  /*0cb0*/  UIMAD.WIDE.U32 UR24, UR7, UR4, URZ ;  /* 0x00000004071872a5 */ /* 0x000fce000f8e003f */
[----:B------:R-:W-:Y:S02]  /*0cc0*/  @UP0 UMOV UR17, UR25 ;  /* 0x0000001900110c82 */ /* 0x000fe40008000000 */
[----:B------:R-:W-:-:S04]  /*0cd0*/  @UP0 USHF.R.U32.HI UR7, URZ, UR5, UR17 ;  /* 0x000000053f070299 */ /* 0x000fc80008011611 */
[----:B------:R-:W-:Y:S01]  /*0ce0*/  ULOP3.LUT UR7, URZ, UR7, URZ, 0x33, !UPT ;  /* 0x000000073f077292 */ /* 0x000fe2000f8e333f */
[----:B------:R-:W-:Y:S05]  /*0cf0*/  BRA `(.L_x_258) ;  /* 0x0000005000007947 */ /* 0x000fea0003800000 */
.L_x_257:
[----:B------:R-:W-:-:S03]  /*0d00*/  UISETP.NE.AND UP0, UPT, UR5, 0x1, UPT ;  /* 0x000000010500788c */ /* 0x000fc6000bf05270 */
[----:B------:R-:W-:Y:S02]  /*0d10*/  ULDC.64 UR4, c[0x0][0x330] ;  /* 0x0000cc0000047ab9 */ /* 0x000fe40000000a00 */
[----:B------:R-:W-:-:S07]  /*0d20*/  UIMAD.WIDE.U32 UR24, UR7, UR4, URZ ;  /* 0x00000004071872a5 */ /* 0x000fce000f8e003f */
[----:B------:R-:W-:Y:S02]  /*0d30*/  @UP0 UMOV UR17, UR25 ;  /* 0x0000001900110c82 */ /* 0x000fe40008000000 */
[----:B------:R-:W-:Y:S02]  /*0d40*/  @UP0 USHF.R.U32.HI UR7, URZ, UR5, UR17 ;  /* 0x000000053f070299 */ /* 0x000fe40008011611 */
.L_x_258:
[----:B------:R-:W-:Y:S02]  /*0d50*/  ULDC UR4, c[0x0][0x32c] ;  /* 0x0000cb0000047ab9 */ /* 0x000fe40000000800 */
[----:B------:R-:W-:-:S04]  /*0d60*/  UIMAD UR4, UR7, UR4, URZ ;  /* 0x00000004070472a4 */ /* 0x000fc8000f8e023f */
[----:B------:R-:W-:-:S04]  /*0d70*/  UISETP.LT.AND UP0, UPT, UR6, UR4, UPT ;  /* 0x000000040600728c */ /* 0x000fc8000bf01270 */
[----:B------:R-:W-:-:S04]  /*0d80*/  USEL UR6, UR6, UR4, !UP0 ;  /* 0x0000000406067287 */ /* 0x000fc8000c000000 */
.L_x_256:
[----:B------:R-:W-:Y:S01]  /*0d90*/  UIMAD.WIDE UR4, UR6, 0x2aaaaaab, URZ ;  /* 0x2aaaaaab060478a5 */ /* 0x000fe2000f8e023f */
[----:B------:R-:W-:Y:S01]  /*0da0*/  PLOP3.LUT P2, PT, PT, PT, PT, 0x80, 0x0 ;  /* 0x000000000000781c */ /* 0x000fe20003f4f070 */
[----:B------:R-:W-:Y:S01]  /*0db0*/  CS2R R4, SRZ ;  /* 0x0000000000047805 */ /* 0x000fe2000001ff00 */
[----:B------:R-:W-:Y:S01]  /*0dc0*/  IMAD.MOV.U32 R130, RZ, RZ, RZ ;  /* 0x000000ffff827224 */ /* 0x000fe200078e00ff */
[----:B------:R-:W-:Y:S01]  /*0dd0*/  USHF.R.U32.HI UR4, URZ, 0x1f, UR5 ;  /* 0x0000001f3f047899 */ /* 0x000fe20008011605 */
[----:B------:R-:W-:Y:S01]  /*0de0*/  IMAD.MOV.U32 R128, RZ, RZ, RZ ;  /* 0x000000ffff807224 */ /* 0x000fe200078e00ff */
[----:B------:R-:W-:Y:S01]  /*0df0*/  CS2R R126, SRZ ;  /* 0x00000000007e7805 */ /* 0x000fe2000001ff00 */
        /* <DEDUP_REMOVED lines=66> */
[----:B------:R-:W-:Y:S01]  /*1220*/  MOV R8, RZ ;  /* 0x000000ff00087202 */ /* 0x000fe20000000f00 */
[----:B------:R-:W-:Y:S01]  /*1230*/  IMAD.MOV.U32 R7, RZ, RZ, RZ ;  /* 0x000000ffff077224 */ /* 0x000fe200078e00ff */
[----:B------:R-:W-:Y:S05]  /*1240*/  @!P0 BRA `(.L_x_259) ;  /* 0x000109b000008947 */ /* 0x000fea0003800000 */
[----:B------:R-:W-:Y:S02]  /*1250*/  ULDC.64 UR4, c[0x0][0x340] ;  /* 0x0000d00000047ab9 */ /* 0x000fe40000000a00 */
[----:B------:R-:W-:-:S02]  /*1260*/  UISETP.NE.U32.AND UP0, UPT, URZ, UR4, UPT ;  /* 0x000000043f00728c */ /* 0x000fc4000bf05070 */
[----:B------:R-:W-:Y:S02]  /*1270*/  UISETP.NE.AND UP2, UPT, UR15, URZ, UPT ;  /* 0x0000003f0f00728c */ /* 0x000fe4000bf45270 */
[----:B------:R-:W-:-:S03]  /*1280*/  UISETP.NE.AND.EX UP0, UPT, URZ, UR5, UPT, UP0 ;  /* 0x000000053f00728c */ /* 0x000fc6000bf05300 */
[----:B------:R-:W-:-:S03]  /*1290*/  ULDC.64 UR4, c[0x0][0x340] ;  /* 0x0000d00000047ab9 */ /* 0x000fc60000000a00 */
[----:B------:R-:W-:-:S05]  /*12a0*/  PLOP3.LUT P0, PT, PT, PT, UP0, 0x80, 0x0 ;  /* 0x000000000000781c */ /* 0x000fca0003f0f008 */
[----:B------:R-:W-:-:S06]  /*12b0*/  @UP0 UIMAD.WIDE UR4, UR13, UR16, UR4 ;  /* 0x000000100d0402a5 */ /* 0x000fcc000f8e0204 */
[----:B------:R-:W-:Y:S02]  /*12c0*/  IMAD.U32 R2, RZ, RZ, UR4 ;  /* 0x00000004ff027e24 */ /* 0x000fe4000f8e00ff */
[----:B------:R-:W-:Y:S01]  /*12d0*/  IMAD.U32 R3, RZ, RZ, UR5 ;  /* 0x00000005ff037e24 */ /* 0x000fe2000f8e00ff */
[----:B------:R-:W-:Y:S02]  /*12e0*/  UMOV UR25, 0x30 ;  /* 0x0000003000197882 */ /* 0x000fe40000000000 */
[----:B------:R-:W-:Y:S02]  /*12f0*/  UIMAD UR24, UR21, UR25, -0x30 ;  /* 0xffffffd0151874a4 */ /* 0x000fe4000f8e0219 */
[----:B------:R-:W-:Y:S01]  /*1300*/  UIMAD UR29, UR21, -0x30, UR25 ;  /* 0xffffffd0151d78a4 */ /* 0x000fe2000f8e0219 */
[----:B------:R1:W2:Y:S01]  /*1310*/  @P0 LDG.E R0, [R2.64] ;  /* 0x0000001202000981 */ /* 0x0002a2000c1e1900 */
[----:B------:R-:W-:Y:S01]  /*1320*/  IMAD.MOV.U32 R4, RZ, RZ, c[0x0][0x2b8] ;  /* 0x0000ae00ff047624 */ /* 0x000fe200078e00ff */
[----:B------:R-:W-:Y:S01]  /*1330*/  ULDC.64 UR4, c[0x0][0x2b0] ;  /* 0x0000ac0000047ab9 */ /* 0x000fe20000000a00 */
[----:B------:R-:W-:Y:S01]  /*1340*/  IMAD.MOV.U32 R31, RZ, RZ, RZ ;  /* 0x000000ffff1f7224 */ /* 0x000fe200078e00ff */
[----:B------:R-:W-:Y:S02]  /*1350*/  BAR.SYNC.DEFER_BLOCKING 0x0 ;  /* 0x0000000000007b1d */ /* 0x000fe40000010000 */
[----:B------:R-:W-:-:S02]  /*1360*/  ISETP.NE.AND P1, PT, R4, 0x1, PT ;  /* 0x000000010400780c */ /* 0x000fc40003f25270 */
[----:B-1----:R-:W-:-:S04]  /*1370*/  SHF.R.S32.HI R2, RZ, 0x1f, R129 ;  /* 0x0000001fff027819 */ /* 0x002fc80000011481 */
[----:B------:R-:W-:-:S04]  /*1380*/  LEA.HI R17, R2, R129, RZ, 0x3 ;  /* 0x0000008102117211 */ /* 0x000fc800078f18ff */
[----:B------:R-:W-:Y:S02]  /*1390*/  LOP3.LUT R14, R17, 0xfffffff8, RZ, 0xc0, !PT ;  /* 0xfffffff8110e7812 */ /* 0x000fe400078ec0ff */
[----:B------:R-:W-:-:S03]  /*13a0*/  SHF.R.S32.HI R30, RZ, 0x3, R17 ;  /* 0x00000003ff1e7819 */ /* 0x000fc60000011411 */
[----:B------:R-:W-:-:S04]  /*13b0*/  IMAD.IADD R14, R129, 0x1, -R14 ;  /* 0x00000001810e7824 */ /* 0x000fc800078e0a0e */
[C---:B------:R-:W-:Y:S01]  /*13c0*/  IMAD R32, R14.reuse, 0x20, R30 ;  /* 0x000000200e207824 */ /* 0x040fe200078e021e */
[----:B------:R-:W-:Y:S01]  /*13d0*/  USEL UR27, UR13, URZ, !UP1 ;  /* 0x0000003f0d1b7287 */ /* 0x000fe2000c800000 */
[----:B--2---:R1:W2:Y:S02]  /*13e0*/  @P0 R2UR UR26, R0 ;  /* 0x00000000001a03c2 */ /* 0x0042a400000e0000 */
[----:B--2---:R-:W-:Y:S01]  /*13f0*/  @!UP0 UMOV UR26, UR13 ;  /* 0x0000000d001a8c82 */ /* 0x004fe20008000000 */
[----:B------:R-:W-:Y:S01]  /*1400*/  IMAD.SHL.U32 R40, R14, 0x8, RZ ;  /* 0x000000080e287824 */ /* 0x000fe200078e00ff */
[----:B------:R-:W-:Y:S02]  /*1410*/  USHF.R.S32.HI UR6, URZ, 0x1f, UR26 ;  /* 0x0000001f3f067899 */ /* 0x000fe4000801141a */
[----:B------:R-:W-:Y:S01]  /*1420*/  UIADD3 UR32, UR8, UR29, URZ ;  /* 0x0000001d08207290 */ /* 0x000fe2000fffe03f */
[----:B------:R-:W-:Y:S01]  /*1430*/  LEA.HI R15, R2, R129, RZ, 0x4 ;  /* 0x00000081020f7211 */ /* 0x000fe200078f20ff */
[----:B------:R-:W-:Y:S01]  /*1440*/  UIMAD UR6, UR6, UR4, URZ ;  /* 0x00000004060672a4 */ /* 0x000fe2000f8e023f */
[----:B------:R-:W-:Y:S01]  /*1450*/  IMAD.SHL.U32 R16, R14, 0x40, RZ ;  /* 0x000000400e107824 */ /* 0x000fe200078e00ff */
[----:B------:R-:W-:Y:S01]  /*1460*/  UIMAD.WIDE.U32 UR16, UR26, UR4, URZ ;  /* 0x000000041a1072a5 */ /* 0x000fe2000f8e003f */
[----:B------:R-:W-:Y:S01]  /*1470*/  STL [R1+0x20], R32 ;  /* 0x0000202001007387 */ /* 0x000fe20000100800 */
[----:B------:R-:W-:Y:S01]  /*1480*/  UIMAD UR6, UR26, UR5, UR6 ;  /* 0x000000051a0672a4 */ /* 0x000fe2000f8e0206 */
[----:B-1----:R-:W-:-:S03]  /*1490*/  IADD3 R0, R32, UR24, RZ ;  /* 0x0000001820007c10 */ /* 0x002fc6000fffe0ff */
[----:B------:R-:W-:Y:S02]  /*14a0*/  UIADD3 UR6, UR17, UR6, URZ ;  /* 0x0000000611067290 */ /* 0x000fe4000fffe03f */
[----:B------:R-:W-:Y:S01]  /*14b0*/  USHF.R.S32.HI UR26, URZ, 0x1f, UR22 ;  /* 0x0000001f3f1a7899 */ /* 0x000fe20008011416 */
[C---:B------:R-:W-:Y:S01]  /*14c0*/  ISETP.GE.AND P0, PT, R0.reuse, UR8, PT ;  /* 0x0000000800007c0c */ /* 0x040fe2000bf06270 */
[----:B------:R-:W-:Y:S01]  /*14d0*/  ULDC.64 UR4, c[0x0][0x178] ;  /* 0x00005e0000047ab9 */ /* 0x000fe20000000a00 */
[----:B------:R-:W-:Y:S02]  /*14e0*/  IADD3 R0, R0, UR11, RZ ;  /* 0x0000000b00007c10 */ /* 0x000fe4000fffe0ff */
        /* <DEDUP_REMOVED lines=9> */
[----:B------:R-:W-:Y:S01]  /*1580*/  UIMAD UR26, UR26, UR4, URZ ;  /* 0x000000041a1a72a4 */ /* 0x000fe2000f8e023f */
[----:B------:R-:W-:Y:S01]  /*1590*/  PLOP3.LUT P1, PT, PT, PT, UP2, 0x80, 0x0 ;  /* 0x000000000000781c */ /* 0x000fe20003f2f028 */
[----:B------:R-:W-:Y:S01]  /*15a0*/  UIMAD.WIDE.U32 UR30, UR22, UR4, URZ ;  /* 0x00000004161e72a5 */ /* 0x000fe2000f8e003f */
[----:B------:R-:W-:Y:S01]  /*15b0*/  PLOP3.LUT P0, PT, PT, PT, UP2, 0x80, 0x0 ;  /* 0x000000000000781c */ /* 0x000fe20003f0f028 */
[----:B------:R-:W-:Y:S01]  /*15c0*/  UIMAD UR26, UR22, UR5, UR26 ;  /* 0x00000005161a72a4 */ /* 0x000fe2000f8e021a */
[----:B------:R-:W-:Y:S01]  /*15d0*/  IMAD.MOV R3, RZ, RZ, -R3 ;  /* 0x000000ffff037224 */ /* 0x000fe200078e0a03 */
[----:B------:R-:W-:Y:S01]  /*15e0*/  ISETP.GE.AND P3, PT, R40, c[0x0][0x198], PT ;  /* 0x0000660028007a0c */ /* 0x000fe20003f66270 */
[----:B------:R-:W-:Y:S01]  /*15f0*/  ULDC.64 UR4, c[0x0][0x1b8] ;  /* 0x00006e0000047ab9 */ /* 0x000fe20000000a00 */
[----:B------:R-:W-:Y:S01]  /*1600*/  SHF.R.S32.HI R10, RZ, 0x4, R15 ;  /* 0x00000004ff0a7819 */ /* 0x000fe2000001140f */
[----:B------:R-:W-:Y:S01]  /*1610*/  UIADD3 UR31, UR31, UR26, URZ ;  /* 0x0000001a1f1f7290 */ /* 0x000fe2000fffe03f */
[----:B------:R-:W-:Y:S01]  /*1620*/  IMAD R36, R3, c[0x0][0x2b8], R0 ;  /* 0x0000ae0003247a24 */ /* 0x000fe200078e0200 */
[----:B------:R-:W-:Y:S01]  /*1630*/  UIMAD UR22, UR9, UR4, URZ ;  /* 0x00000004091672a4 */ /* 0x000fe2000f8e023f */
[----:B------:R-:W-:Y:S01]  /*1640*/  LOP3.LUT R16, R16, 0x1c0, RZ, 0xc0, !PT ;  /* 0x000001c010107812 */ /* 0x000fe200078ec0ff */
[----:B------:R-:W-:Y:S01]  /*1650*/  USHF.R.S32.HI UR26, URZ, 0x1f, UR13 ;  /* 0x0000001f3f1a7899 */ /* 0x000fe2000801140d */
[----:B------:R-:W-:Y:S01]  /*1660*/  SHF.R.S32.HI R11, RZ, 0x1f, R40 ;  /* 0x0000001fff0b7819 */ /* 0x000fe20000011428 */
[----:B------:R-:W-:Y:S01]  /*1670*/  UIMAD UR22, UR10, UR5, UR22 ;  /* 0x000000050a1672a4 */ /* 0x000fe2000f8e0216 */
[----:B------:R-:W-:Y:S01]  /*1680*/  LOP3.LUT R17, R16, 0x8, R17, 0xf8, !PT ;  /* 0x0000000810117812 */ /* 0x000fe200078ef811 */
[----:B------:R-:W-:Y:S01]  /*1690*/  UIMAD.WIDE.U32 UR30, UR10, UR4, UR30 ;  /* 0x000000040a1e72a5 */ /* 0x000fe2000f8e001e */
[----:B------:R-:W-:Y:S01]  /*16a0*/  SHF.R.U32.HI R16, RZ, 0x3, R16 ;  /* 0x00000003ff107819 */ /* 0x000fe20000011610 */
[----:B------:R-:W-:Y:S01]  /*16b0*/  USEL UR26, UR26, URZ, !UP1 ;  /* 0x0000003f1a1a7287 */ /* 0x000fe2000c800000 */
[----:B------:R-:W-:Y:S01]  /*16c0*/  BSSY B0, `(.L_x_260) ;  /* 0x0000142000007945 */ /* 0x000fe20003800000 */
[----:B------:R-:W-:Y:S01]  /*16d0*/  ULDC.64 UR4, c[0x0][0x1c0] ;  /* 0x0000700000047ab9 */ /* 0x000fe20000000a00 */
[----:B------:R-:W-:Y:S01]  /*16e0*/  LOP3.LUT R16, R17, R16, RZ, 0x3c, !PT ;  /* 0x0000001011107212 */ /* 0x000fe200078e3cff */
[----:B------:R-:W-:Y:S01]  /*16f0*/  UIMAD UR26, UR26, UR4, URZ ;  /* 0x000000041a1a72a4 */ /* 0x000fe2000f8e023f */
[----:B-1----:R-:W-:Y:S01]  /*1700*/  IADD3 R4, R32, UR23, RZ ;  /* 0x0000001720047c10 */ /* 0x002fe2000fffe0ff */
[----:B------:R-:W-:-:S02]  /*1710*/  UIADD3 UR31, UR31, UR22, URZ ;  /* 0x000000161f1f7290 */ /* 0x000fc4000fffe03f */
[----:B------:R-:W-:Y:S02]  /*1720*/  UIMAD UR5, UR27, UR5, UR26 ;  /* 0x000000051b0572a4 */ /* 0x000fe4000f8e021a */
[----:B------:R-:W-:Y:S01]  /*1730*/  @P1 IMAD.HI.U32 R5, R4, c[0x0][0x2c8], RZ ;  /* 0x0000b20004051a27 */ /* 0x000fe200078e00ff */
[----:B------:R-:W-:Y:S02]  /*1740*/  UIMAD.WIDE.U32 UR30, UR27, UR4, UR30 ;  /* 0x000000041b1e72a5 */ /* 0x000fe4000f8e001e */
[----:B------:R-:W-:Y:S01]  /*1750*/  UISETP.LT.AND UP0, UPT, UR32, 0x30, UPT ;  /* 0x000000302000788c */ /* 0x000fe2000bf01270 */
[----:B------:R-:W-:Y:S01]  /*1760*/  IMAD.MOV.U32 R7, RZ, RZ, R4 ;  /* 0x000000ffff077224 */ /* 0x000fe200078e0004 */
[----:B------:R-:W-:Y:S01]  /*1770*/  @P0 SHF.R.U32.HI R7, RZ, c[0x0][0x2cc], R5 ;  /* 0x0000b300ff070a19 */ /* 0x000fe20000011605 */
[----:B------:R-:W-:Y:S01]  /*1780*/  UIADD3 UR5, UR31, UR5, URZ ;  /* 0x000000051f057290 */ /* 0x000fe2000fffe03f */
[----:B------:R-:W-:Y:S02]  /*1790*/  IMAD.U32 R9, RZ, RZ, UR31 ;  /* 0x0000001fff097e24 */ /* 0x000fe4000f8e00ff */
[--C-:B------:R-:W-:Y:S01]  /*17a0*/  SHF.R.S32.HI R6, RZ, 0x1f, R7.reuse ;  /* 0x0000001fff067819 */ /* 0x100fe20000011407 */
[----:B------:R-:W-:-:S02]  /*17b0*/  IMAD.MOV R5, RZ, RZ, -R7 ;  /* 0x000000ffff057224 */ /* 0x000fc400078e0a07 */
[----:B------:R-:W-:Y:S01]  /*17c0*/  IMAD.U32 R8, RZ, RZ, UR30 ;  /* 0x0000001eff087e24 */ /* 0x000fe2000f8e00ff */
[----:B------:R-:W-:Y:S01]  /*17d0*/  ULDC UR30, c[0x0][0x2c4] ;  /* 0x0000b100001e7ab9 */ /* 0x000fe20000000800 */
[----:B------:R-:W-:Y:S01]  /*17e0*/  IMAD.U32 R9, RZ, RZ, UR5 ;  /* 0x00000005ff097e24 */ /* 0x000fe2000f8e00ff */
[----:B------:R-:W-:Y:S01]  /*17f0*/  UIMAD UR30, UR12, UR30, URZ ;  /* 0x0000001e0c1e72a4 */ /* 0x000fe2000f8e023f */
[----:B------:R-:W-:Y:S01]  /*1800*/  IMAD R6, R6, c[0x0][0x1b0], RZ ;  /* 0x00006c0006067a24 */ /* 0x000fe200078e02ff */
[----:B------:R-:W-:Y:S01]  /*1810*/  ULDC.64 UR4, c[0x0][0x1e8] ;  /* 0x00007a0000047ab9 */ /* 0x000fe20000000a00 */
[----:B------:R-:W-:Y:S01]  /*1820*/  IMAD R5, R5, c[0x0][0x2c4], R4 ;  /* 0x0000b10005057a24 */ /* 0x000fe200078e0204 */
[----:B------:R-:W-:Y:S01]  /*1830*/  UIMAD UR22, UR9, UR4, URZ ;  /* 0x00000004091672a4 */ /* 0x000fe2000f8e023f */
[C---:B------:R-:W-:Y:S01]  /*1840*/  IMAD R6, R7.reuse, c[0x0][0x1b4], R6 ;  /* 0x00006d0007067a24 */ /* 0x040fe200078e0206 */
[----:B------:R-:W-:Y:S01]  /*1850*/  UIMAD.WIDE.U32 UR26, UR10, UR4, URZ ;  /* 0x000000040a1a72a5 */ /* 0x000fe2000f8e003f */
[----:B------:R-:W-:Y:S01]  /*1860*/  IMAD.WIDE.U32 R8, R7, c[0x0][0x1b0], R8 ;  /* 0x00006c0007087a25 */ /* 0x000fe200078e0008 */
[----:B------:R-:W-:Y:S01]  /*1870*/  SHF.R.S32.HI R7, RZ, 0x1f, R5 ;  /* 0x0000001fff077819 */ /* 0x000fe20000011405 */
[----:B------:R-:W-:-:S02]  /*1880*/  UIMAD UR22, UR10, UR5, UR22 ;  /* 0x000000050a1672a4 */ /* 0x000fc4000f8e0216 */
[----:B------:R-:W-:Y:S01]  /*1890*/  IMAD.IADD R13, R9, 0x1, R6 ;  /* 0x00000001090d7824 */ /* 0x000fe200078e0206 */
[----:B------:R-:W-:Y:S01]  /*18a0*/  USEL UR4, UR32, 0x30, UP0 ;  /* 0x0000003020047887 */ /* 0x000fe20008000000 */
[----:B------:R-:W-:Y:S01]  /*18b0*/  IMAD R7, R7, c[0x0][0x1a8], RZ ;  /* 0x00006a0007077a24 */ /* 0x000fe200078e02ff */
[----:B------:R-:W-:Y:S01]  /*18c0*/  UIADD3 UR22, UR27, UR22, URZ ;  /* 0x000000161b167290 */ /* 0x000fe2000fffe03f */
[----:B------:R-:W-:Y:S02]  /*18d0*/  IMAD.MOV.U32 R12, RZ, RZ, R8 ;  /* 0x000000ffff0c7224 */ /* 0x000fe400078e0008 */
[C---:B------:R-:W-:Y:S02]  /*18e0*/  IMAD R7, R5.reuse, c[0x0][0x1ac], R7 ;  /* 0x00006b0005077a24 */ /* 0x040fe400078e0207 */
[----:B------:R-:W-:Y:S01]  /*18f0*/  IMAD.WIDE.U32 R4, R5, c[0x0][0x1a8], R12 ;  /* 0x00006a0005047a25 */ /* 0x000fe200078e000c */
[C---:B------:R-:W-:Y:S02]  /*1900*/  IADD3 R13, R40.reuse, 0x80, RZ ;  /* 0x00000080280d7810 */ /* 0x040fe40007ffe0ff */
[----:B------:R-:W-:Y:S01]  /*1910*/  IADD3 R12, R40, 0xc0, RZ ;  /* 0x000000c0280c7810 */ /* 0x000fe20007ffe0ff */
[----:B------:R-:W-:Y:S01]  /*1920*/  IMAD.IADD R7, R5, 0x1, R7 ;  /* 0x0000000105077824 */ /* 0x000fe200078e0207 */
[----:B------:R-:W-:Y:S01]  /*1930*/  LEA R18, P0, R4, c[0x0][0x160], 0x1 ;  /* 0x0000580004127a11 */ /* 0x000fe200078008ff */
[----:B------:R-:W-:Y:S01]  /*1940*/  IMAD.SHL.U32 R8, R30, 0x40, RZ ;  /* 0x000000401e087824 */ /* 0x000fe200078e00ff */
[----:B------:R-:W-:-:S02]  /*1950*/  SHF.R.S32.HI R3, RZ, 0x1f, R13 ;  /* 0x0000001fff037819 */ /* 0x000fc4000001140d */
[----:B------:R-:W-:Y:S01]  /*1960*/  LEA.HI.X R7, R4, c[0x0][0x164], R7, 0x1, P0 ;  /* 0x0000590004077a11 */ /* 0x000fe200000f0c07 */
[----:B------:R-:W-:Y:S01]  /*1970*/  SHFL.IDX PT, R20, R18, RZ, 0x181f ;  /* 0x00181fff12147589 */ /* 0x000fe200000e0000 */
[----:B------:R-:W-:Y:S02]  /*1980*/  LOP3.LUT R8, R8, 0x1c0, RZ, 0xc0, !PT ;  /* 0x000001c008087812 */ /* 0x000fe400078ec0ff */
[----:B------:R-:W-:Y:S01]  /*1990*/  LEA.HI R4, R2, R129, RZ, 0x6 ;  /* 0x0000008102047211 */ /* 0x000fe200078f30ff */
[----:B------:R-:W1:Y:S01]  /*19a0*/  SHFL.IDX PT, R21, R7, RZ, 0x181f ;  /* 0x00181fff07157589 */ /* 0x000e6200000e0000 */
[----:B------:R-:W-:Y:S02]  /*19b0*/  SHF.R.U32.HI R6, RZ, 0x3, R8 ;  /* 0x00000003ff067819 */ /* 0x000fe40000011608 */
[----:B------:R-:W-:Y:S01]  /*19c0*/  LOP3.LUT R5, R8, 0x38, R40, 0xf8, !PT ;  /* 0x0000003808057812 */ /* 0x000fe200078ef828 */
[----:B------:R-:W-:Y:S01]  /*19d0*/  IMAD.SHL.U32 R4, R4, 0x8, RZ ;  /* 0x0000000804047824 */ /* 0x000fe200078e00ff */
[----:B------:R-:W-:Y:S01]  /*19e0*/  IADD3 R8, R40, 0x40, RZ ;  /* 0x0000004028087810 */ /* 0x000fe20007ffe0ff */
[----:B------:R-:W-:Y:S01]  /*19f0*/  SHFL.IDX PT, R24, R18, 0x1, 0x181f ;  /* 0x00381f0012187f89 */ /* 0x000fe200000e0000 */
[----:B------:R-:W-:-:S02]  /*1a00*/  LOP3.LUT R5, R5, R6, RZ, 0x3c, !PT ;  /* 0x0000000605057212 */ /* 0x000fc400078e3cff */
[----:B------:R-:W-:Y:S01]  /*1a10*/  IADD3 R6, R30, UR23, RZ ;  /* 0x000000171e067c10 */ /* 0x000fe2000fffe0ff */
[----:B------:R-:W3:Y:S01]  /*1a20*/  SHFL.IDX PT, R25, R7, 0x1, 0x181f ;  /* 0x00381f0007197f89 */ /* 0x000ee200000e0000 */
[----:B------:R-:W-:Y:S02]  /*1a30*/  LOP3.LUT R5, R5, 0xfffffe00, R4, 0xf8, !PT ;  /* 0xfffffe0005057812 */ /* 0x000fe400078ef804 */
[----:B------:R-:W-:Y:S01]  /*1a40*/  ISETP.GE.AND P0, PT, R6, UR30, PT ;  /* 0x0000001e06007c0c */ /* 0x000fe2000bf06270 */
[----:B------:R-:W-:Y:S01]  /*1a50*/  SHFL.IDX PT, R19, R7, 0x3, 0x181f ;  /* 0x00781f0007137f89 */ /* 0x000fe200000e0000 */
[----:B------:R-:W-:Y:S01]  /*1a60*/  SHF.R.S32.HI R4, RZ, 0x1f, R8 ;  /* 0x0000001fff047819 */ /* 0x000fe20000011408 */
[----:B------:R-:W-:Y:S01]  /*1a70*/  IMAD.SHL.U32 R41, R5, 0x2, RZ ;  /* 0x0000000205297824 */ /* 0x000fe200078e00ff */
[----:B------:R-:W-:Y:S02]  /*1a80*/  SHF.R.S32.HI R0, RZ, 0x1f, R12 ;  /* 0x0000001fff007819 */ /* 0x000fe4000001140c */
[----:B------:R-:W-:-:S02]  /*1a90*/  LEA.HI R4, R4, R8, RZ, 0x3 ;  /* 0x0000000804047211 */ /* 0x000fc400078f18ff */
[----:B------:R-:W-:Y:S02]  /*1aa0*/  ISETP.GE.AND P2, PT, R8, c[0x0][0x198], PT ;  /* 0x0000660008007a0c */ /* 0x000fe40003f46270 */
[----:B------:R-:W-:Y:S02]  /*1ab0*/  LEA.HI R3, R3, R13, RZ, 0x3 ;  /* 0x0000000d03037211 */ /* 0x000fe400078f18ff */
[----:B------:R-:W-:Y:S02]  /*1ac0*/  ISETP.GE.AND P4, PT, R13, c[0x0][0x198], PT ;  /* 0x000066000d007a0c */ /* 0x000fe40003f86270 */
[----:B------:R-:W-:Y:S02]  /*1ad0*/  LEA.HI R0, R0, R12, RZ, 0x3 ;  /* 0x0000000c00007211 */ /* 0x000fe400078f18ff */
[----:B------:R-:W-:Y:S02]  /*1ae0*/  ISETP.GE.AND P5, PT, R12, c[0x0][0x198], PT ;  /* 0x000066000c007a0c */ /* 0x000fe40003fa6270 */
[----:B------:R-:W-:Y:S01]  /*1af0*/  LOP3.LUT R35, R4, 0xfffffff8, RZ, 0xc0, !PT ;  /* 0xfffffff804237812 */ /* 0x000fe200078ec0ff */
[----:B-1----:R-:W-:Y:S01]  /*1b00*/  @!P0 IMAD.WIDE R4, R40, 0x2, R20 ;  /* 0x0000000228048825 */ /* 0x002fe200078e0214 */
[----:B------:R-:W-:-:S02]  /*1b10*/  LOP3.LUT R34, R3, 0xfffffff8, RZ, 0xc0, !PT ;  /* 0xfffffff803227812 */ /* 0x000fc400078ec0ff */
[----:B------:R-:W-:Y:S01]  /*1b20*/  LOP3.LUT R33, R0, 0xfffffff8, RZ, 0xc0, !PT ;  /* 0xfffffff800217812 */ /* 0x000fe200078ec0ff */
[--C-:B------:R-:W-:Y:S01]  /*1b30*/  @!P0 IMAD.WIDE R26, R35, 0x2, R20.reuse ;  /* 0x00000002231a8825 */ /* 0x100fe200078e0214 */
[----:B------:R1:W-:Y:S01]  /*1b40*/  @!P0 LDGSTS.E.BYPASS.LTC128B.128 [R41+0x4080], [R4.64], !P3 ;  /* 0x0408000004298fae */ /* 0x0003e2000d901d52 */
[----:B------:R-:W-:Y:S02]  /*1b50*/  IADD3 R3, R6, 0x20, RZ ;  /* 0x0000002006037810 */ /* 0x000fe40007ffe0ff */
[--C-:B------:R-:W-:Y:S01]  /*1b60*/  @!P0 IMAD.WIDE R22, R34, 0x2, R20.reuse ;  /* 0x0000000222168825 */ /* 0x100fe200078e0214 */
[----:B------:R4:W-:Y:S01]  /*1b70*/  @!P0 LDGSTS.E.BYPASS.LTC128B.128 [R41+0x8080], [R26.64], !P2 ;  /* 0x080800001a298fae */ /* 0x0009e2000d101d52 */
[----:B------:R-:W-:Y:S02]  /*1b80*/  ISETP.GE.AND P6, PT, R8, c[0x0][0x1d4], PT ;  /* 0x0000750008007a0c */ /* 0x000fe40003fc6270 */
[----:B------:R-:W-:Y:S01]  /*1b90*/  @!P0 IMAD.WIDE R20, R33, 0x2, R20 ;  /* 0x0000000221148825 */ /* 0x000fe200078e0214 */
[----:B------:R5:W-:Y:S04]  /*1ba0*/  @!P0 LDGSTS.E.BYPASS.LTC128B.128 [R41+0xc080], [R22.64], !P4 ;  /* 0x0c08000016298fae */ /* 0x000be8000e101d52 */
[----:B------:R5:W-:Y:S01]  /*1bb0*/  @!P0 LDGSTS.E.BYPASS.LTC128B.128 [R41+0x10080], [R20.64], !P5 ;  /* 0x1008000014298fae */ /* 0x000be2000e901d52 */
[----:B------:R-:W-:-:S02]  /*1bc0*/  ISETP.GE.AND P0, PT, R3, UR30, PT ;  /* 0x0000001e03007c0c */ /* 0x000fc4000bf06270 */
[C---:B------:R-:W-:Y:S02]  /*1bd0*/  IADD3 R3, R6.reuse, 0x40, RZ ;  /* 0x0000004006037810 */ /* 0x040fe40007ffe0ff */
[----:B------:R-:W-:-:S09]  /*1be0*/  IADD3 R6, R6, 0x60, RZ ;  /* 0x0000006006067810 */ /* 0x000fd20007ffe0ff */
[----:B---3--:R-:W-:Y:S01]  /*1bf0*/  @!P0 IMAD.WIDE R28, R40, 0x2, R24 ;  /* 0x00000002281c8825 */ /* 0x008fe200078e0218 */
[----:B-1----:R-:W-:-:S03]  /*1c00*/  SHF.R.S32.HI R5, RZ, 0x1f, R36 ;  /* 0x0000001fff057819 */ /* 0x002fc60000011424 */
[----:B----4-:R-:W-:Y:S01]  /*1c10*/  @!P0 IMAD.WIDE R26, R35, 0x2, R24 ;  /* 0x00000002231a8825 */ /* 0x010fe200078e0218 */
[----:B------:R1:W-:Y:S03]  /*1c20*/  @!P0 LDGSTS.E.BYPASS.LTC128B.128 [R41+0x5080], [R28.64], !P3 ;  /* 0x050800001c298fae */ /* 0x0003e6000d901d52 */
[----:B------:R-:W-:Y:S01]  /*1c30*/  IMAD R0, R5, c[0x0][0x1e0], RZ ;  /* 0x0000780005007a24 */ /* 0x000fe200078e02ff */
[----:B------:R3:W-:Y:S01]  /*1c40*/  @!P0 LDGSTS.E.BYPASS.LTC128B.128 [R41+0x9080], [R26.64], !P2 ;  /* 0x090800001a298fae */ /* 0x0007e2000d101d52 */
[----:B-----5:R-:W-:-:S04]  /*1c50*/  IMAD.WIDE.U32 R22, R36, c[0x0][0x1e0], RZ ;  /* 0x0000780024167a25 */ /* 0x020fc800078e00ff */
[----:B------:R-:W-:-:S04]  /*1c60*/  @!P0 IMAD.WIDE R20, R34, 0x2, R24 ;  /* 0x0000000222148825 */ /* 0x000fc800078e0218 */
[----:B------:R-:W-:Y:S01]  /*1c70*/  IMAD R0, R36, c[0x0][0x1e4], R0 ;  /* 0x0000790024007a24 */ /* 0x000fe200078e0200 */
[----:B------:R4:W-:Y:S01]  /*1c80*/  @!P0 LDGSTS.E.BYPASS.LTC128B.128 [R41+0xd080], [R20.64], !P4 ;  /* 0x0d08000014298fae */ /* 0x0009e2000e101d52 */
[----:B------:R-:W-:-:S04]  /*1c90*/  @!P0 IMAD.WIDE R24, R33, 0x2, R24 ;  /* 0x0000000221188825 */ /* 0x000fc800078e0218 */
[----:B------:R-:W-:Y:S01]  /*1ca0*/  IMAD.IADD R23, R23, 0x1, R0 ;  /* 0x0000000117177824 */ /* 0x000fe200078e0200 */
[----:B------:R5:W-:Y:S01]  /*1cb0*/  @!P0 LDGSTS.E.BYPASS.LTC128B.128 [R41+0x11080], [R24.64], !P5 ;  /* 0x1108000018298fae */ /* 0x000be2000e901d52 */
[----:B------:R-:W-:-:S03]  /*1cc0*/  ISETP.GE.AND P0, PT, R3, UR30, PT ;  /* 0x0000001e03007c0c */ /* 0x000fc6000bf06270 */
[----:B----4-:R-:W-:Y:S04]  /*1cd0*/  SHFL.IDX PT, R20, R18, 0x2, 0x181f ;  /* 0x00581f0012147f89 */ /* 0x010fe800000e0000 */
[----:B------:R-:W3:Y:S04]  /*1ce0*/  SHFL.IDX PT, R21, R7, 0x2, 0x181f ;  /* 0x00581f0007157f89 */ /* 0x000ee800000e0000 */
[----:B------:R-:W4:Y:S02]  /*1cf0*/  SHFL.IDX PT, R18, R18, 0x3, 0x181f ;  /* 0x00781f0012127f89 */ /* 0x000f2400000e0000 */
[----:B---3--:R-:W-:-:S04]  /*1d00*/  @!P0 IMAD.WIDE R26, R40, 0x2, R20 ;  /* 0x00000002281a8825 */ /* 0x008fc800078e0214 */
[--C-:B-----5:R-:W-:Y:S01]  /*1d10*/  @!P0 IMAD.WIDE R24, R35, 0x2, R20.reuse ;  /* 0x0000000223188825 */ /* 0x120fe200078e0214 */
[----:B------:R4:W-:Y:S04]  /*1d20*/  @!P0 LDGSTS.E.BYPASS.LTC128B.128 [R41+0x6080], [R26.64], !P3 ;  /* 0x060800001a298fae */ /* 0x0009e8000d901d52 */
[----:B------:R3:W-:Y:S02]  /*1d30*/  @!P0 LDGSTS.E.BYPASS.LTC128B.128 [R41+0xa080], [R24.64], !P2 ;  /* 0x0a08000018298fae */ /* 0x0007e4000d101d52 */
[----:B---3--:R-:W-:Y:S01]  /*1d40*/  @!P0 IMAD.WIDE R24, R33, 0x2, R20 ;  /* 0x0000000221188825 */ /* 0x008fe200078e0214 */
[----:B--2---:R-:W-:-:S03]  /*1d50*/  SHF.R.S32.HI R4, RZ, 0x1f, R31 ;  /* 0x0000001fff047819 */ /* 0x004fc6000001141f */
[C---:B------:R-:W-:Y:S01]  /*1d60*/  IMAD.WIDE.U32 R22, R31.reuse, c[0x0][0x1f0], R22 ;  /* 0x00007c001f167a25 */ /* 0x040fe200078e0016 */
[----:B------:R-:W-:Y:S03]  /*1d70*/  STL [R1+0x8], R31 ;  /* 0x0000081f01007387 */ /* 0x000fe60000100800 */
[----:B------:R-:W-:Y:S01]  /*1d80*/  IMAD R0, R4, c[0x0][0x1f0], RZ ;  /* 0x00007c0004007a24 */ /* 0x000fe200078e02ff */
[----:B------:R-:W-:Y:S01]  /*1d90*/  IADD3 R9, P1, R22, UR26, RZ ;  /* 0x0000001a16097c10 */ /* 0x000fe2000ff3e0ff */
[----:B------:R-:W-:Y:S01]  /*1da0*/  IMAD R4, R4, c[0x0][0x218], RZ ;  /* 0x0000860004047a24 */ /* 0x000fe200078e02ff */
[----:B------:R-:W-:Y:S01]  /*1db0*/  STL [R1+0x24], R40 ;  /* 0x0000242801007387 */ /* 0x000fe20000100800 */
[C---:B------:R-:W-:Y:S02]  /*1dc0*/  IMAD R0, R31.reuse, c[0x0][0x1f4], R0 ;  /* 0x00007d001f007a24 */ /* 0x040fe400078e0200 */
[----:B------:R-:W-:Y:S01]  /*1dd0*/  IMAD R4, R31, c[0x0][0x21c], R4 ;  /* 0x000087001f047a24 */ /* 0x000fe200078e0204 */
[----:B------:R-:W-:Y:S02]  /*1de0*/  STL [R1+0xc], R36 ;  /* 0x00000c2401007387 */ /* 0x000fe40000100800 */
[----:B------:R-:W-:-:S02]  /*1df0*/  IADD3.X R0, R23, UR22, R0, P1, !PT ;  /* 0x0000001617007c10 */ /* 0x000fc40008ffe400 */
[C---:B------:R-:W-:Y:S01]  /*1e00*/  LEA R3, P1, R9.reuse, c[0x0][0x1c8], 0x1 ;  /* 0x0000720009037a11 */ /* 0x040fe200078208ff */
[----:B------:R-:W-:Y:S03]  /*1e10*/  STL [R1+0x1c], R41 ;  /* 0x00001c2901007387 */ /* 0x000fe60000100800 */
[----:B------:R-:W-:Y:S01]  /*1e20*/  LEA.HI.X R0, R9, c[0x0][0x1cc], R0, 0x1, P1 ;  /* 0x0000730009007a11 */ /* 0x000fe200008f0c00 */
[----:B------:R-:W-:Y:S01]  /*1e30*/  SHFL.IDX PT, R22, R3, RZ, 0x181f ;  /* 0x00181fff03167589 */ /* 0x000fe200000e0000 */
[----:B------:R-:W-:Y:S01]  /*1e40*/  ISETP.GE.AND P1, PT, R6, UR30, PT ;  /* 0x0000001e06007c0c */ /* 0x000fe2000bf26270 */
[----:B------:R-:W-:Y:S01]  /*1e50*/  @!P0 IMAD.WIDE R6, R34, 0x2, R20 ;  /* 0x0000000222068825 */ /* 0x000fe200078e0214 */
[----:B------:R-:W-:Y:S01]  /*1e60*/  LEA.HI R9, R15, R10, RZ, 0x1 ;  /* 0x0000000a0f097211 */ /* 0x000fe200078f08ff */
[----:B------:R-:W2:Y:S02]  /*1e70*/  SHFL.IDX PT, R23, R0, RZ, 0x181f ;  /* 0x00181fff00177589 */ /* 0x000ea400000e0000 */
[----:B------:R-:W-:Y:S01]  /*1e80*/  IMAD.WIDE.U32 R20, R36, c[0x0][0x208], RZ ;  /* 0x0000820024147a25 */ /* 0x000fe200078e00ff */
[----:B------:R-:W-:Y:S01]  /*1e90*/  LOP3.LUT R9, R9, 0xfffffffe, RZ, 0xc0, !PT ;  /* 0xfffffffe09097812 */ /* 0x000fe200078ec0ff */
[----:B------:R3:W-:Y:S04]  /*1ea0*/  @!P0 LDGSTS.E.BYPASS.LTC128B.128 [R41+0xe080], [R6.64], !P4 ;  /* 0x0e08000006298fae */ /* 0x0007e8000e101d52 */
[----:B------:R5:W-:Y:S01]  /*1eb0*/  @!P0 LDGSTS.E.BYPASS.LTC128B.128 [R41+0x12080], [R24.64], !P5 ;  /* 0x1208000018298fae */ /* 0x000be2000e901d52 */
[----:B------:R-:W-:Y:S01]  /*1ec0*/  ISETP.GE.AND P5, PT, R13, c[0x0][0x1d4], PT ;  /* 0x000075000d007a0c */ /* 0x000fe20003fa6270 */
[----:B----4-:R-:W-:-:S02]  /*1ed0*/  @!P1 IMAD.WIDE R26, R40, 0x2, R18 ;  /* 0x00000002281a9825 */ /* 0x010fc400078e0212 */
[----:B------:R-:W-:Y:S02]  /*1ee0*/  STL [R1+0x18], R35 ;  /* 0x0000182301007387 */ /* 0x000fe40000100800 */
[----:B------:R-:W-:Y:S02]  /*1ef0*/  IMAD.IADD R9, R10, 0x1, -R9 ;  /* 0x000000010a097824 */ /* 0x000fe400078e0a09 */
[----:B------:R4:W-:Y:S01]  /*1f00*/  @!P1 LDGSTS.E.BYPASS.LTC128B.128 [R41+0x7080], [R26.64], !P3 ;  /* 0x070800001a299fae */ /* 0x0009e2000d901d52 */
[----:B------:R-:W-:-:S03]  /*1f10*/  ISETP.GE.AND P3, PT, R40, c[0x0][0x1d4], PT ;  /* 0x0000750028007a0c */ /* 0x000fc60003f66270 */
[----:B------:R-:W-:Y:S04]  /*1f20*/  STL [R1+0x14], R34 ;  /* 0x0000142201007387 */ /* 0x000fe80000100800 */
[----:B------:R-:W-:Y:S01]  /*1f30*/  STL [R1+0x10], R33 ;  /* 0x0000102101007387 */ /* 0x000fe20000100800 */
[----:B---3--:R-:W-:Y:S01]  /*1f40*/  IMAD R6, R5, c[0x0][0x208], RZ ;  /* 0x0000820005067a24 */ /* 0x008fe200078e02ff */
[----:B------:R-:W-:Y:S01]  /*1f50*/  IADD3 R5, -R30, UR4, RZ ;  /* 0x000000041e057c10 */ /* 0x000fe2000fffe1ff */
[----:B------:R-:W-:Y:S02]  /*1f60*/  ULDC.64 UR4, c[0x0][0x210] ;  /* 0x0000840000047ab9 */ /* 0x000fe40000000a00 */
[----:B------:R-:W-:Y:S01]  /*1f70*/  IMAD R6, R36, c[0x0][0x20c], R6 ;  /* 0x0000830024067a24 */ /* 0x000fe200078e0206 */
[----:B------:R-:W-:Y:S01]  /*1f80*/  ISETP.GE.AND P0, PT, R5, 0x1, PT ;  /* 0x000000010500780c */ /* 0x000fe20003f06270 */
[----:B-----5:R-:W-:Y:S01]  /*1f90*/  @!P1 IMAD.WIDE R24, R34, 0x2, R18 ;  /* 0x0000000222189825 */ /* 0x020fe200078e0212 */
[----:B------:R-:W-:-:S02]  /*1fa0*/  UIMAD UR25, UR9, UR4, URZ ;  /* 0x00000004091972a4 */ /* 0x000fc4000f8e023f */
[----:B------:R-:W-:Y:S01]  /*1fb0*/  UIMAD.WIDE.U32 UR30, UR10, UR4, URZ ;  /* 0x000000040a1e72a5 */ /* 0x000fe2000f8e003f */
[----:B------:R-:W-:Y:S01]  /*1fc0*/  IMAD.IADD R21, R21, 0x1, R6 ;  /* 0x0000000115157824 */ /* 0x000fe200078e0206 */
[----:B------:R-:W-:Y:S01]  /*1fd0*/  UIMAD UR25, UR10, UR5, UR25 ;  /* 0x000000050a1972a4 */ /* 0x000fe2000f8e0219 */
[--C-:B------:R-:W-:Y:S01]  /*1fe0*/  @!P1 IMAD.WIDE R6, R35, 0x2, R18.reuse ;  /* 0x0000000223069825 */ /* 0x100fe200078e0212 */
[----:B------:R-:W-:Y:S02]  /*1ff0*/  UIADD3 UR4, UR21, -0x1, URZ ;  /* 0xffffffff15047890 */ /* 0x000fe4000fffe03f */
[----:B------:R-:W-:Y:S01]  /*2000*/  UIADD3 UR25, UR31, UR25, URZ ;  /* 0x000000191f197290 */ /* 0x000fe2000fffe03f */
[----:B------:R-:W-:Y:S01]  /*2010*/  @!P1 IMAD.WIDE R18, R33, 0x2, R18 ;  /* 0x0000000221129825 */ /* 0x000fe200078e0212 */
[----:B------:R2:W-:Y:S01]  /*2020*/  @!P1 LDGSTS.E.BYPASS.LTC128B.128 [R41+0xb080], [R6.64], !P2 ;  /* 0x0b08000006299fae */ /* 0x0005e2000d101d52 */
[----:B------:R-:W-:-:S03]  /*2030*/  ISETP.GE.AND P2, PT, R12, c[0x0][0x198], PT ;  /* 0x000066000c007a0c */ /* 0x000fc60003f46270 */
[----:B------:R3:W-:Y:S01]  /*2040*/  @!P1 LDGSTS.E.BYPASS.LTC128B.128 [R41+0xf080], [R24.64], !P4 ;  /* 0x0f08000018299fae */ /* 0x0007e2000e101d52 */
[----:B------:R-:W-:-:S09]  /*2050*/  ISETP.GE.AND P4, PT, R12, c[0x0][0x1d4], PT ;  /* 0x000075000c007a0c */ /* 0x000fd20003f86270 */
[----:B------:R5:W-:Y:S01]  /*2060*/  @!P1 LDGSTS.E.BYPASS.LTC128B.128 [R41+0x13080], [R18.64], !P2 ;  /* 0x1308000012299fae */ /* 0x000be2000d101d52 */
[----:B------:R-:W-:Y:S02]  /*2070*/  LOP3.LUT P1, RZ, R14, 0x2, RZ, 0xc0, !PT ;  /* 0x000000020eff7812 */ /* 0x000fe4000782c0ff */
[C---:B------:R-:W-:Y:S01]  /*2080*/  ISETP.GE.AND P2, PT, R40.reuse, c[0x0][0x1d4], PT ;  /* 0x0000750028007a0c */ /* 0x040fe20003f46270 */
[----:B------:R-:W0:Y:S01]  /*2090*/  LDGDEPBAR ;  /* 0x00000000000079af */ /* 0x000e220000000000 */
[----:B--2---:R-:W-:-:S04]  /*20a0*/  @P0 IMAD.WIDE R6, R40, 0x2, R22 ;  /* 0x0000000228060825 */ /* 0x004fc800078e0216 */
[--C-:B---3--:R-:W-:Y:S01]  /*20b0*/  @P0 IMAD.WIDE R24, R35, 0x2, R22.reuse ;  /* 0x0000000223180825 */ /* 0x108fe200078e0216 */
[----:B------:R2:W-:Y:S04]  /*20c0*/  @P0 LDGSTS.E.BYPASS.LTC128B.128 [R41+0x14080], [R6.64], !P3 ;  /* 0x1408000006290fae */ /* 0x0005e8000d901d52 */
[----:B------:R3:W-:Y:S01]  /*20d0*/  @P0 LDGSTS.E.BYPASS.LTC128B.128 [R41+0x15880], [R24.64], !P6 ;  /* 0x1588000018290fae */ /* 0x0007e2000f101d52 */
[----:B-----5:R-:W-:-:S04]  /*20e0*/  @P0 IMAD.WIDE R18, R34, 0x2, R22 ;  /* 0x0000000222120825 */ /* 0x020fc800078e0216 */
[----:B------:R-:W-:Y:S01]  /*20f0*/  @P0 IMAD.WIDE R22, R33, 0x2, R22 ;  /* 0x0000000221160825 */ /* 0x000fe200078e0216 */
[----:B------:R5:W-:Y:S04]  /*2100*/  @P0 LDGSTS.E.BYPASS.LTC128B.128 [R41+0x17080], [R18.64], !P5 ;  /* 0x1708000012290fae */ /* 0x000be8000e901d52 */
[----:B------:R1:W-:Y:S01]  /*2110*/  @P0 LDGSTS.E.BYPASS.LTC128B.128 [R41+0x18880], [R22.64], !P4 ;  /* 0x1888000016290fae */ /* 0x0003e2000e101d52 */
[----:B--2---:R-:W-:-:S05]  /*2120*/  LOP3.LUT R7, R15, 0xfffffff0, RZ, 0xc0, !PT ;  /* 0xfffffff00f077812 */ /* 0x004fca00078ec0ff */
[----:B------:R-:W-:-:S05]  /*2130*/  IMAD.IADD R7, R129, 0x1, -R7 ;  /* 0x0000000181077824 */ /* 0x000fca00078e0a07 */
[----:B------:R-:W-:Y:S01]  /*2140*/  SHF.R.S32.HI R6, RZ, 0x1f, R7 ;  /* 0x0000001fff067819 */ /* 0x000fe20000011407 */
[----:B-----5:R-:W-:-:S03]  /*2150*/  IMAD.WIDE.U32 R18, R31, c[0x0][0x218], R20 ;  /* 0x000086001f127a25 */ /* 0x020fc600078e0014 */
[----:B------:R-:W-:Y:S01]  /*2160*/  LEA.HI R6, R6, R7, RZ, 0x3 ;  /* 0x0000000706067211 */ /* 0x000fe200078f18ff */
[----:B------:R2:W-:Y:S01]  /*2170*/  SHFL.IDX PT, R20, R3, 0x1, 0x181f ;  /* 0x00381f0003147f89 */ /* 0x0005e200000e0000 */
[----:B------:R-:W-:-:S03]  /*2180*/  IADD3 R15, P0, R18, UR30, RZ ;  /* 0x0000001e120f7c10 */ /* 0x000fc6000ff1e0ff */
[----:B------:R5:W1:Y:S01]  /*2190*/  SHFL.IDX PT, R21, R0, 0x1, 0x181f ;  /* 0x00381f0000157f89 */ /* 0x000a6200000e0000 */
[----:B------:R-:W-:Y:S02]  /*21a0*/  IADD3.X R4, R19, UR25, R4, P0, !PT ;  /* 0x0000001913047c10 */ /* 0x000fe400087fe404 */
[----:B------:R-:W-:Y:S02]  /*21b0*/  ISETP.GT.AND P0, PT, R5, 0x20, PT ;  /* 0x000000200500780c */ /* 0x000fe40003f04270 */
[C---:B--2---:R-:W-:Y:S01]  /*21c0*/  LOP3.LUT R3, R6.reuse, 0xfffffff8, RZ, 0xc0, !PT ;  /* 0xfffffff806037812 */ /* 0x044fe200078ec0ff */
[----:B------:R-:W-:Y:S02]  /*21d0*/  IMAD.SHL.U32 R6, R6, 0x40, RZ ;  /* 0x0000004006067824 */ /* 0x000fe400078e00ff */
[----:B-----5:R-:W-:-:S08]  /*21e0*/  IMAD R0, R9, 0x200, R16 ;  /* 0x0000020009007824 */ /* 0x020fd000078e0210 */
[----:B-1----:R-:W-:-:S04]  /*21f0*/  @P0 IMAD.WIDE R18, R40, 0x2, R20 ;  /* 0x0000000228120825 */ /* 0x002fc800078e0214 */
[--C-:B------:R-:W-:Y:S01]  /*2200*/  @P0 IMAD.WIDE R16, R35, 0x2, R20.reuse ;  /* 0x0000000223100825 */ /* 0x100fe200078e0214 */
[----:B------:R1:W-:Y:S01]  /*2210*/  @P0 LDGSTS.E.BYPASS.LTC128B.128 [R41+0x15080], [R18.64], !P3 ;  /* 0x1508000012290fae */ /* 0x0003e2000d901d52 */
[----:B------:R-:W-:Y:S02]  /*2220*/  ISETP.GT.AND P3, PT, R32, 0x2f, PT ;  /* 0x0000002f2000780c */ /* 0x000fe40003f64270 */
[--C-:B------:R-:W-:Y:S01]  /*2230*/  @P0 IMAD.WIDE R22, R34, 0x2, R20.reuse ;  /* 0x0000000222160825 */ /* 0x100fe200078e0214 */
[----:B------:R2:W-:Y:S03]  /*2240*/  @P0 LDGSTS.E.BYPASS.LTC128B.128 [R41+0x16880], [R16.64], !P6 ;  /* 0x1688000010290fae */ /* 0x0005e6000f101d52 */
[----:B------:R-:W-:Y:S01]  /*2250*/  @P0 IMAD.WIDE R20, R33, 0x2, R20 ;  /* 0x0000000221140825 */ /* 0x000fe200078e0214 */
[----:B------:R5:W-:Y:S03]  /*2260*/  @P0 LDGSTS.E.BYPASS.LTC128B.128 [R41+0x18080], [R22.64], !P5 ;  /* 0x1808000016290fae */ /* 0x000be6000e901d52 */
[----:B------:R-:W-:Y:S01]  /*2270*/  IMAD.IADD R3, R7, 0x1, -R3 ;  /* 0x0000000107037824 */ /* 0x000fe200078e0a03 */
[----:B------:R5:W-:Y:S01]  /*2280*/  @P0 LDGSTS.E.BYPASS.LTC128B.128 [R41+0x19880], [R20.64], !P4 ;  /* 0x1988000014290fae */ /* 0x000be2000e101d52 */
[----:B---3--:R-:W-:Y:S01]  /*2290*/  IMAD.SHL.U32 R25, R0, 0x2, RZ ;  /* 0x0000000200197824 */ /* 0x008fe200078e00ff */
[----:B------:R-:W-:Y:S01]  /*22a0*/  LEA.HI R7, R2, R129, RZ, 0x5 ;  /* 0x0000008102077211 */ /* 0x000fe200078f28ff */
[----:B------:R-:W-:Y:S01]  /*22b0*/  IMAD.SHL.U32 R5, R3, 0x40, RZ ;  /* 0x0000004003057824 */ /* 0x000fe200078e00ff */
[----:B------:R-:W0:Y:S01]  /*22c0*/  LDGDEPBAR ;  /* 0x00000000000079af */ /* 0x000e220000000000 */
[----:B------:R-:W-:Y:S01]  /*22d0*/  IMAD.SHL.U32 R9, R9, 0x8, RZ ;  /* 0x0000000809097824 */ /* 0x000fe200078e00ff */
[----:B------:R-:W-:-:S02]  /*22e0*/  IADD3 R0, R25, 0x14080, RZ ;  /* 0x0001408019007810 */ /* 0x000fc40007ffe0ff */
[----:B------:R-:W-:Y:S01]  /*22f0*/  LOP3.LUT R5, R5, 0x1c0, RZ, 0xc0, !PT ;  /* 0x000001c005057812 */ /* 0x000fe200078ec0ff */
[----:B------:R-:W-:Y:S01]  /*2300*/  STL [R1+0x4], R25 ;  /* 0x0000041901007387 */ /* 0x000fe20000100800 */
[----:B------:R-:W-:Y:S02]  /*2310*/  IADD3 R24, R25, 0x140a0, RZ ;  /* 0x000140a019187810 */ /* 0x000fe40007ffe0ff */
[----:B------:R-:W-:Y:S02]  /*2320*/  @P1 IADD3 R24, R0, -0x20, RZ ;  /* 0xffffffe000181810 */ /* 0x000fe40007ffe0ff */
[----:B------:R-:W-:Y:S02]  /*2330*/  LOP3.LUT R0, R5, 0x8, R9, 0xf8, !PT ;  /* 0x0000000805007812 */ /* 0x000fe400078ef809 */
[----:B------:R-:W-:Y:S01]  /*2340*/  SHF.R.U32.HI R5, RZ, 0x3, R5 ;  /* 0x00000003ff057819 */ /* 0x000fe20000011605 */
[----:B------:R-:W-:Y:S01]  /*2350*/  STL [R1], R24 ;  /* 0x0000001801007387 */ /* 0x000fe20000100800 */
[----:B------:R-:W-:-:S02]  /*2360*/  LEA R10, P1, R15, c[0x0][0x1f8], 0x1 ;  /* 0x00007e000f0a7a11 */ /* 0x000fc400078208ff */
[----:B------:R-:W-:Y:S01]  /*2370*/  LOP3.LUT R5, R0, R5, RZ, 0x3c, !PT ;  /* 0x0000000500057212 */ /* 0x000fe200078e3cff */
[----:B------:R-:W-:Y:S01]  /*2380*/  IMAD.MOV.U32 R0, RZ, RZ, 0x20 ;  /* 0x00000020ff007424 */ /* 0x000fe200078e00ff */
[----:B------:R-:W-:Y:S01]  /*2390*/  LEA.HI.X R15, R15, c[0x0][0x1fc], R4, 0x1, P1 ;  /* 0x00007f000f0f7a11 */ /* 0x000fe200008f0c04 */
[----:B------:R-:W-:Y:S01]  /*23a0*/  IMAD.MOV.U32 R4, RZ, RZ, 0x10 ;  /* 0x00000010ff047424 */ /* 0x000fe200078e00ff */
[----:B------:R-:W-:Y:S01]  /*23b0*/  LOP3.LUT R5, R5, 0xfffffe00, R6, 0xf8, !PT ;  /* 0xfffffe0005057812 */ /* 0x000fe200078ef806 */
[----:B-1----:R-:W-:Y:S01]  /*23c0*/  SHFL.IDX PT, R18, R10, RZ, 0x181f ;  /* 0x00181fff0a127589 */ /* 0x002fe200000e0000 */
[----:B------:R-:W-:Y:S01]  /*23d0*/  SHF.R.S32.HI R6, RZ, 0x5, R7 ;  /* 0x00000005ff067819 */ /* 0x000fe20000011407 */
[----:B------:R-:W-:-:S04]  /*23e0*/  DEPBAR.LE SB0, 0x1 ;  /* 0x000080400000791a */ /* 0x000fc80000000000 */
[----:B------:R-:W-:Y:S01]  /*23f0*/  IMAD R220, R6, 0x400, R5 ;  /* 0x0000040006dc7824 */ /* 0x000fe200078e0205 */
[C---:B------:R-:W-:Y:S01]  /*2400*/  LOP3.LUT P0, RZ, R3.reuse, 0x2, RZ, 0xc0, !PT ;  /* 0x0000000203ff7812 */ /* 0x040fe2000780c0ff */
[----:B------:R-:W2:Y:S01]  /*2410*/  SHFL.IDX PT, R19, R15, RZ, 0x181f ;  /* 0x00181fff0f137589 */ /* 0x000ea200000e0000 */
[----:B------:R-:W-:Y:S02]  /*2420*/  LOP3.LUT P1, RZ, R3, 0x4, RZ, 0xc0, !PT ;  /* 0x0000000403ff7812 */ /* 0x000fe4000782c0ff */
[----:B------:R-:W-:Y:S01]  /*2430*/  SEL R4, R4, 0xfffffff0, !P0 ;  /* 0xfffffff004047807 */ /* 0x000fe20004000000 */
[----:B------:R1:W-:Y:S01]  /*2440*/  STL [R1+0x3c], R11 ;  /* 0x00003c0b01007387 */ /* 0x0003e20000100800 */
[C---:B------:R-:W-:Y:S01]  /*2450*/  LEA R228, R220.reuse, 0x4080, 0x1 ;  /* 0x00004080dce47811 */ /* 0x040fe200078e08ff */
[----:B------:R-:W-:Y:S01]  /*2460*/  IMAD.SHL.U32 R220, R220, 0x2, RZ ;  /* 0x00000002dcdc7824 */ /* 0x000fe200078e00ff */
[----:B------:R-:W-:Y:S01]  /*2470*/  SEL R3, R0, 0xffffffe0, !P1 ;  /* 0xffffffe000037807 */ /* 0x000fe20004800000 */
[----:B------:R-:W-:Y:S01]  /*2480*/  BAR.SYNC.DEFER_BLOCKING 0x0 ;  /* 0x0000000000007b1d */ /* 0x000fe20000010000 */
[----:B------:R-:W-:Y:S01]  /*2490*/  IADD3 R9, -R30, UR32, RZ ;  /* 0x000000201e097c10 */ /* 0x000fe2000fffe1ff */
[--C-:B------:R-:W-:Y:S01]  /*24a0*/  IMAD R224, R4, 0x2, R228.reuse ;  /* 0x0000000204e07824 */ /* 0x100fe200078e02e4 */
[----:B------:R-:W-:Y:S01]  /*24b0*/  ISETP.GE.AND P1, PT, R8, c[0x0][0x1d4], PT ;  /* 0x0000750008007a0c */ /* 0x000fe20003f26270 */
[----:B------:R-:W-:Y:S01]  /*24c0*/  IMAD R228, R3, 0x2, R228 ;  /* 0x0000000203e47824 */ /* 0x000fe200078e02e4 */
[----:B------:R-:W-:Y:S01]  /*24d0*/  ISETP.LT.OR P0, PT, R9, 0x1, P2 ;  /* 0x000000010900780c */ /* 0x000fe20001701670 */
[----:B------:R-:W-:Y:S01]  /*24e0*/  IMAD R232, R3, 0x2, R224 ;  /* 0x0000000203e87824 */ /* 0x000fe200078e02e0 */
[----:B------:R-:W-:-:S02]  /*24f0*/  ISETP.GE.AND P2, PT, R13, c[0x0][0x1d4], PT ;  /* 0x000075000d007a0c */ /* 0x000fc40003f46270 */
[----:B------:R-:W-:Y:S02]  /*2500*/  SHF.R.S32.HI R13, RZ, 0x1f, R35 ;  /* 0x0000001fff0d7819 */ /* 0x000fe40000011423 */
[C---:B------:R-:W-:Y:S02]  /*2510*/  IADD3 R247, R24.reuse, 0x800, RZ ;  /* 0x0000080018f77810 */ /* 0x040fe40007ffe0ff */
[----:B------:R-:W-:Y:S01]  /*2520*/  IADD3 R246, R24, 0x1000, RZ ;  /* 0x0000100018f67810 */ /* 0x000fe20007ffe0ff */
[----:B------:R4:W-:Y:S01]  /*2530*/  STL [R1+0x30], R13 ;  /* 0x0000300d01007387 */ /* 0x0009e20000100800 */
[----:B--2---:R-:W-:Y:S01]  /*2540*/  IMAD.WIDE R16, R40, 0x2, R18 ;  /* 0x0000000228107825 */ /* 0x004fe200078e0212 */
[----:B-1----:R-:W-:Y:S02]  /*2550*/  SHF.R.S32.HI R11, RZ, 0x1f, R33 ;  /* 0x0000001fff0b7819 */ /* 0x002fe40000011421 */
[----:B------:R4:W1:Y:S04]  /*2560*/  LDSM.16.M88.4 R160, [R220+0x4080] ;  /* 0x00408000dca0783b */ /* 0x0008680000000200 */
[----:B------:R4:W2:Y:S04]  /*2570*/  LDSM.16.M88.4 R188, [R220+0x8080] ;  /* 0x00808000dcbc783b */ /* 0x0008a80000000200 */
[----:B------:R4:W3:Y:S04]  /*2580*/  LDSM.16.M88.4 R204, [R220+0xc080] ;  /* 0x00c08000dccc783b */ /* 0x0008e80000000200 */
        /* <DEDUP_REMOVED lines=18> */
[----:B------:R4:W1:Y:S04]  /*26b0*/  LDSM.16.M88.4 R28, [R25+0x15080] ;  /* 0x01508000191c783b */ /* 0x0008680000000200 */
[----:B------:R4:W1:Y:S04]  /*26c0*/  LDSM.16.M88.4 R56, [R24] ;  /* 0x000000001838783b */ /* 0x0008680000000200 */
[----:B-----5:R4:W1:Y:S04]  /*26d0*/  LDSM.16.M88.4 R20, [R24+0x800] ;  /* 0x000800001814783b */ /* 0x0208680000000200 */
        /* <DEDUP_REMOVED lines=18> */
[----:B------:R-:W-:-:S04]  /*2800*/  LOP3.LUT P0, RZ, R14, 0x4, RZ, 0xc0, !PT ;  /* 0x000000040eff7812 */ /* 0x000fc8000780c0ff */
[----:B------:R-:W-:Y:S02]  /*2810*/  SEL R0, R0, 0xffffffe0, !P0 ;  /* 0xffffffe000007807 */ /* 0x000fe40004000000 */
[----:B------:R-:W-:-:S13]  /*2820*/  ISETP.GT.AND P0, PT, R129, 0x7f, PT ;  /* 0x0000007f8100780c */ /* 0x000fda0003f04270 */
[----:B------:R-:W-:Y:S05]  /*2830*/  @P0 BRA `(.L_x_261) ;  /* 0x000002a000000947 */ /* 0x000fea0003800000 */
[----:B-123--:R-:W-:Y:S05]  /*2840*/  BRA.DIV ~URZ, `(.L_x_262) ;  /* 0x00011e827f007947 */ /* 0x00efea000b800000 */
[----:B----4-:R1:W2:Y:S04]  /*2850*/  SHFL.IDX PT, R11, R15, 0x1, 0x181f ;  /* 0x00381f000f0b7f89 */ /* 0x0102a800000e0000 */
[----:B------:R-:W3:Y:S02]  /*2860*/  SHFL.IDX PT, R10, R10, 0x1, 0x181f ;  /* 0x00381f000a0a7f89 */ /* 0x000ee400000e0000 */
.L_x_332:
[----:B------:R-:W4:Y:S04]  /*2870*/  LDL R16, [R1+0x14] ;  /* 0x0000140001107983 */ /* 0x000f280000100800 */
[----:B------:R-:W5:Y:S04]  /*2880*/  LDL R17, [R1+0x2c] ;  /* 0x00002c0001117983 */ /* 0x000f680000100800 */
[----:B---3--:R-:W3:Y:S04]  /*2890*/  LDL R26, [R1+0x3c] ;  /* 0x00003c00011a7983 */ /* 0x008ee80000100800 */
[----:B--2---:R-:W2:Y:S04]  /*28a0*/  LDL R18, [R1+0x1c] ;  /* 0x00001c0001127983 */ /* 0x004ea80000100800 */
[----:B------:R-:W2:Y:S04]  /*28b0*/  LDL R19, [R1+0x10] ;  /* 0x0000100001137983 */ /* 0x000ea80000100800 */
[----:B------:R-:W2:Y:S04]  /*28c0*/  LDL R24, [R1+0x28] ;  /* 0x0000280001187983 */ /* 0x000ea80000100800 */
[----:B------:R-:W1:Y:S01]  /*28d0*/  S2R R27, SR_TID.X ;  /* 0x00000000001b7919 */ /* 0x000e620000002100 */
[----:B------:R-:W-:-:S02]  /*28e0*/  SHF.R.S32.HI R12, RZ, 0x1f, R8 ;  /* 0x0000001fff0c7819 */ /* 0x000fc40000011408 */
[----:B------:R-:W-:Y:S02]  /*28f0*/  SHF.R.S32.HI R13, RZ, 0x1f, R8 ;  /* 0x0000001fff0d7819 */ /* 0x000fe40000011408 */
[-C--:B------:R-:W-:Y:S02]  /*2900*/  LEA.HI R12, R12, R8.reuse, RZ, 0x3 ;  /* 0x000000080c0c7211 */ /* 0x080fe400078f18ff */
[----:B------:R-:W-:Y:S02]  /*2910*/  LEA.HI R13, R13, R8, RZ, 0x3 ;  /* 0x000000080d0d7211 */ /* 0x000fe400078f18ff */
[----:B------:R-:W-:Y:S02]  /*2920*/  LOP3.LUT R12, R12, 0xfffffff8, RZ, 0xc0, !PT ;  /* 0xfffffff80c0c7812 */ /* 0x000fe400078ec0ff */
[----:B------:R-:W-:Y:S02]  /*2930*/  LOP3.LUT R13, R13, 0xfffffff8, RZ, 0xc0, !PT ;  /* 0xfffffff80d0d7812 */ /* 0x000fe400078ec0ff */
[----:B------:R-:W-:-:S02]  /*2940*/  LEA R14, P0, R12, R10, 0x1 ;  /* 0x0000000a0c0e7211 */ /* 0x000fc400078008ff */
[----:B------:R-:W-:Y:S02]  /*2950*/  SHF.R.S32.HI R13, RZ, 0x1f, R13 ;  /* 0x0000001fff0d7819 */ /* 0x000fe4000001140d */
[----:B-1----:R-:W-:-:S04]  /*2960*/  LEA.HI R25, R2, R27, RZ, 0x3 ;  /* 0x0000001b02197211 */ /* 0x002fc800078f18ff */
[----:B------:R-:W-:Y:S02]  /*2970*/  LOP3.LUT R25, R25, 0xfffffff8, RZ, 0xc0, !PT ;  /* 0xfffffff819197812 */ /* 0x000fe400078ec0ff */
[----:B------:R-:W-:-:S03]  /*2980*/  LEA.HI.X R15, R12, R11, R13, 0x1, P0 ;  /* 0x0000000b0c0f7211 */ /* 0x000fc600000f0c0d */
[----:B------:R-:W-:-:S04]  /*2990*/  IMAD.IADD R25, R27, 0x1, -R25 ;  /* 0x000000011b197824 */ /* 0x000fc800078e0a19 */
[----:B------:R-:W-:Y:S01]  /*29a0*/  IMAD.SHL.U32 R25, R25, 0x8, RZ ;  /* 0x0000000819197824 */ /* 0x000fe200078e00ff */
[----:B----4-:R-:W-:-:S04]  /*29b0*/  LEA R12, P0, R16, R10, 0x1 ;  /* 0x0000000a100c7211 */ /* 0x010fc800078008ff */
[----:B-----5:R-:W-:Y:S02]  /*29c0*/  LEA.HI.X R13, R16, R11, R17, 0x1, P0 ;  /* 0x0000000b100d7211 */ /* 0x020fe400000f0c11 */
[----:B------:R-:W-:-:S04]  /*29d0*/  LEA R16, P0, R25, R10, 0x1 ;  /* 0x0000000a19107211 */ /* 0x000fc800078008ff */
[C---:B---3--:R-:W-:Y:S02]  /*29e0*/  LEA.HI.X R17, R25.reuse, R11, R26, 0x1, P0 ;  /* 0x0000000b19117211 */ /* 0x048fe400000f0c1a */
[----:B------:R-:W-:-:S04]  /*29f0*/  ISETP.GE.AND P0, PT, R25, c[0x0][0x1d4], PT ;  /* 0x0000750019007a0c */ /* 0x000fc80003f06270 */
[----:B------:R-:W-:-:S13]  /*2a00*/  ISETP.LT.OR P0, PT, R9, 0x21, P0 ;  /* 0x000000210900780c */ /* 0x000fda0000701670 */
[----:B------:R-:W-:Y:S01]  /*2a10*/  @!PT LDS RZ, [RZ] ;  /* 0x00000000fffff984 */ /* 0x000fe20000000800 */
[----:B------:R-:W-:Y:S01]  /*2a20*/  @!PT LDS RZ, [RZ] ;  /* 0x00000000fffff984 */ /* 0x000fe20000000800 */
[----:B------:R-:W-:Y:S01]  /*2a30*/  @!PT LDS RZ, [RZ] ;  /* 0x00000000fffff984 */ /* 0x000fe20000000800 */
[----:B--2---:R1:W-:Y:S01]  /*2a40*/  LDGSTS.E.BYPASS.LTC128B.128 [R18+0x5080], [R16.64], !P0 ;  /* 0x0508000010127fae */ /* 0x0043e2000c101d52 */
[----:B------:R-:W-:-:S04]  /*2a50*/  LEA R10, P0, R19, R10, 0x1 ;  /* 0x0000000a130a7211 */ /* 0x000fc800078008ff */
        /* <DEDUP_REMOVED lines=8> */
.L_x_261:
[----:B-123--:R-:W-:Y:S05]  /*2ae0*/  BSYNC B0 ;  /* 0x0000000000007941 */ /* 0x00efea0003800000 */
.L_x_260:
[----:B------:R-:W2:Y:S04]  /*2af0*/  LDL R61, [R1+0x4] ;  /* 0x00000400013d7983 */ /* 0x000ea80000100800 */
[----:B------:R-:W3:Y:S04]  /*2b00*/  LDL R60, [R1] ;  /* 0x00000000013c7983 */ /* 0x000ee80000100800 */
[----:B------:R-:W0:Y:S01]  /*2b10*/  LDGDEPBAR ;  /* 0x00000000000079af */ /* 0x000e220000000000 */
[----:B------:R-:W-:Y:S01]  /*2b20*/  WARPSYNC 0xffffffff ;  /* 0xffffffff00007948 */ /* 0x000fe20003800000 */
[----:B----4-:R-:W-:Y:S01]  /*2b30*/  HMMA.16816.F32.BF16 R12, R160, R44, RZ ;  /* 0x0000002ca00c723c */ /* 0x010fe200000418ff */
        /* <DEDUP_REMOVED lines=13> */
[C---:B--2---:R-:W-:Y:S01]  /*2c10*/  IMAD R251, R0.reuse, 0x2, R61 ;  /* 0x0000000200fb7824 */ /* 0x044fe200078e023d */
[----:B------:R-:W-:Y:S01]  /*2c20*/  LDSM.16.M88.4 R56, [R61+0x15880] ;  /* 0x015880003d38783b */ /* 0x000fe20000000200 */
[----:B---3--:R-:W-:-:S03]  /*2c30*/  IMAD R245, R0, 0x2, R60 ;  /* 0x0000000200f57824 */ /* 0x008fc600078e023c */
        /* <DEDUP_REMOVED lines=138> */
[----:B------:R-:W2:Y:S06]  /*34e0*/  MUFU.TANH R0, R0 ;  /* 0x0000000000007308 */ /* 0x000eac0000002400 */
[C---:B---3--:R-:W-:Y:S02]  /*34f0*/  HMMA.16816.F32.BF16 R40, R232.reuse, R32, R40 ;  /* 0x00000020e828723c */ /* 0x048fe40000041828 */
[----:B------:R3:W1:Y:S06]  /*3500*/  MUFU.TANH R16, R13 ;  /* 0x0000000d00107308 */ /* 0x00066c0000002400 */
        /* <DEDUP_REMOVED lines=13> */
[----:B------:R4:W5:Y:S04]  /*35e0*/  LDL R64, [R1+0x2c] ;  /* 0x00002c0001407983 */ /* 0x0009680000100800 */
[----:B------:R4:W5:Y:S04]  /*35f0*/  LDL R65, [R1+0x18] ;  /* 0x0000180001417983 */ /* 0x0009680000100800 */
[----:B------:R4:W5:Y:S04]  /*3600*/  LDL R66, [R1+0x30] ;  /* 0x0000300001427983 */ /* 0x0009680000100800 */
[----:B------:R4:W5:Y:S01]  /*3610*/  LDL R60, [R1+0x1c] ;  /* 0x00001c00013c7983 */ /* 0x0009620000100800 */
[----:B--2---:R-:W-:-:S03]  /*3620*/  LEA.HI R68, R2, R71, RZ, 0x3 ;  /* 0x0000004702447211 */ /* 0x004fc600078f18ff */
[----:B------:R4:W5:Y:S01]  /*3630*/  LDL R61, [R1+0x10] ;  /* 0x00001000013d7983 */ /* 0x0009620000100800 */
[----:B------:R-:W-:Y:S02]  /*3640*/  LEA.HI R69, R2, R71, RZ, 0x3 ;  /* 0x0000004702457211 */ /* 0x000fe400078f18ff */
[----:B------:R-:W-:Y:S01]  /*3650*/  LOP3.LUT R68, R68, 0xfffffff8, RZ, 0xc0, !PT ;  /* 0xfffffff844447812 */ /* 0x000fe200078ec0ff */
[----:B------:R4:W5:Y:S01]  /*3660*/  LDL R62, [R1+0x28] ;  /* 0x00002800013e7983 */ /* 0x0009620000100800 */
[----:B------:R-:W-:-:S03]  /*3670*/  SHF.R.S32.HI R69, RZ, 0x3, R69 ;  /* 0x00000003ff457819 */ /* 0x000fc60000011445 */
[----:B------:R-:W-:Y:S01]  /*3680*/  IMAD.IADD R68, R71, 0x1, -R68 ;  /* 0x0000000147447824 */ /* 0x000fe200078e0a44 */
[----:B------:R4:W5:Y:S03]  /*3690*/  LDL R63, [R1+0x14] ;  /* 0x00001400013f7983 */ /* 0x0009660000100800 */
        /* <DEDUP_REMOVED lines=11> */
[----:B------:R2:W4:Y:S01]  /*3750*/  @!P3 LDG.E R18, [R12.64] ;  /* 0x000000120c12b981 */ /* 0x000522000c1e1900 */
[----:B------:R-:W-:-:S03]  /*3760*/  IMAD.MOV R11, RZ, RZ, -R11 ;  /* 0x000000ffff0b7224 */ /* 0x000fc600078e0a0b */
[----:B------:R-:W1:Y:S01]  /*3770*/  S2R R69, SR_TID.X ;  /* 0x0000000000457919 */ /* 0x000e620000002100 */
[----:B------:R-:W-:-:S05]  /*3780*/  IMAD R19, R11, c[0x0][0x2b8], R8 ;  /* 0x0000ae000b137a24 */ /* 0x000fca00078e0208 */
[----:B------:R-:W-:-:S05]  /*3790*/  SHF.R.S32.HI R8, RZ, 0x1f, R19 ;  /* 0x0000001fff087819 */ /* 0x000fca0000011413 */
[----:B------:R-:W-:-:S04]  /*37a0*/  IMAD R8, R8, c[0x0][0x1e0], RZ ;  /* 0x0000780008087a24 */ /* 0x000fc800078e02ff */
[C---:B------:R-:W-:Y:S02]  /*37b0*/  IMAD R8, R19.reuse, c[0x0][0x1e4], R8 ;  /* 0x0000790013087a24 */ /* 0x040fe400078e0208 */
[----:B--2---:R-:W-:-:S04]  /*37c0*/  IMAD.WIDE.U32 R12, R19, c[0x0][0x1e0], RZ ;  /* 0x00007800130c7a25 */ /* 0x004fc800078e00ff */
[----:B------:R-:W-:Y:S01]  /*37d0*/  IMAD.IADD R13, R13, 0x1, R8 ;  /* 0x000000010d0d7824 */ /* 0x000fe200078e0208 */
[----:B------:R-:W-:Y:S01]  /*37e0*/  STL [R1+0xc], R19 ;  /* 0x00000c1301007387 */ /* 0x000fe20000100800 */
[----:B------:R-:W-:Y:S01]  /*37f0*/  BSSY B0, `(.L_x_264) ;  /* 0x0000024000007945 */ /* 0x000fe20003800000 */
[----:B---3--:R-:W-:Y:S01]  /*3800*/  IMAD.MOV.U32 R68, RZ, RZ, R67 ;  /* 0x000000ffff447224 */ /* 0x008fe200078e0043 */
[----:B-1----:R-:W-:-:S04]  /*3810*/  LEA.HI R67, R2, R69, RZ, 0x3 ;  /* 0x0000004502437211 */ /* 0x002fc800078f18ff */
[----:B------:R-:W-:-:S05]  /*3820*/  LOP3.LUT R67, R67, 0xfffffff8, RZ, 0xc0, !PT ;  /* 0xfffffff843437812 */ /* 0x000fca00078ec0ff */
[----:B------:R-:W-:-:S04]  /*3830*/  IMAD.IADD R67, R69, 0x1, -R67 ;  /* 0x0000000145437824 */ /* 0x000fc800078e0a43 */
[----:B------:R-:W-:-:S05]  /*3840*/  IMAD.SHL.U32 R67, R67, 0x8, RZ ;  /* 0x0000000843437824 */ /* 0x000fca00078e00ff */
[----:B------:R-:W-:Y:S02]  /*3850*/  ISETP.GE.AND P1, PT, R67, c[0x0][0x1d4], PT ;  /* 0x0000750043007a0c */ /* 0x000fe40003f26270 */
[----:B----4-:R-:W-:Y:S01]  /*3860*/  SHF.R.S32.HI R11, RZ, 0x1f, R18 ;  /* 0x0000001fff0b7819 */ /* 0x010fe20000011412 */
[----:B------:R-:W-:-:S04]  /*3870*/  IMAD.WIDE.U32 R12, R18, c[0x0][0x1f0], R12 ;  /* 0x00007c00120c7a25 */ /* 0x000fc800078e000c */
[----:B------:R-:W-:Y:S01]  /*3880*/  IMAD R11, R11, c[0x0][0x1f0], RZ ;  /* 0x00007c000b0b7a24 */ /* 0x000fe200078e02ff */
[----:B------:R1:W-:Y:S03]  /*3890*/  STL [R1+0x8], R18 ;  /* 0x0000081201007387 */ /* 0x0003e60000100800 */
[----:B------:R-:W-:Y:S01]  /*38a0*/  IMAD R11, R18, c[0x0][0x1f4], R11 ;  /* 0x00007d00120b7a24 */ /* 0x000fe200078e020b */
[----:B------:R-:W-:-:S04]  /*38b0*/  IADD3 R8, P0, R12, UR26, RZ ;  /* 0x0000001a0c087c10 */ /* 0x000fc8000ff1e0ff */
[----:B------:R-:W-:Y:S02]  /*38c0*/  IADD3.X R12, R13, UR22, R11, P0, !PT ;  /* 0x000000160d0c7c10 */ /* 0x000fe400087fe40b */
[----:B------:R-:W-:-:S04]  /*38d0*/  LEA R11, P0, R8, c[0x0][0x1c8], 0x1 ;  /* 0x00007200080b7a11 */ /* 0x000fc800078008ff */
[----:B------:R-:W-:Y:S02]  /*38e0*/  LEA.HI.X R8, R8, c[0x0][0x1cc], R12, 0x1, P0 ;  /* 0x0000730008087a11 */ /* 0x000fe400000f0c0c */
[----:B-1----:R-:W-:-:S04]  /*38f0*/  LEA.HI R18, R2, R69, RZ, 0x3 ;  /* 0x0000004502127211 */ /* 0x002fc800078f18ff */
[----:B------:R-:W-:-:S04]  /*3900*/  SHF.R.S32.HI R18, RZ, 0x3, R18 ;  /* 0x00000003ff127819 */ /* 0x000fc80000011412 */
[----:B------:R-:W-:-:S04]  /*3910*/  IADD3 R17, -R18, 0x30, RZ ;  /* 0x0000003012117810 */ /* 0x000fc80007ffe1ff */
[----:B------:R-:W-:Y:S01]  /*3920*/  ISETP.GE.AND P0, PT, R17, 0x1, PT ;  /* 0x000000011100780c */ /* 0x000fe20003f06270 */
[----:B------:R1:W2:Y:S04]  /*3930*/  SHFL.IDX PT, R12, R11, RZ, 0x181f ;  /* 0x00181fff0b0c7589 */ /* 0x0002a800000e0000 */
[----:B------:R1:W3:Y:S08]  /*3940*/  SHFL.IDX PT, R13, R8, RZ, 0x181f ;  /* 0x00181fff080d7589 */ /* 0x0002f000000e0000 */
[----:B------:R-:W-:Y:S05]  /*3950*/  @!P0 BRA `(.L_x_265) ;  /* 0x000000d000008947 */ /* 0x000fea0003800000 */
[----:B--2---:R-:W-:-:S04]  /*3960*/  LEA R22, P0, R67, R12, 0x1 ;  /* 0x0000000c43167211 */ /* 0x004fc800078008ff */
[----:B---3--:R-:W-:Y:S02]  /*3970*/  LEA.HI.X R23, R67, R13, R68, 0x1, P0 ;  /* 0x0000000d43177211 */ /* 0x008fe400000f0c44 */
[----:B-----5:R-:W-:-:S03]  /*3980*/  LEA R20, P0, R65, R12, 0x1 ;  /* 0x0000000c41147211 */ /* 0x020fc600078008ff */
        /* <DEDUP_REMOVED lines=10> */
.L_x_265:
[----:B------:R-:W-:Y:S05]  /*3a30*/  BSYNC B0 ;  /* 0x0000000000007941 */ /* 0x000fea0003800000 */
.L_x_264:
[----:B------:R-:W-:Y:S01]  /*3a40*/  ISETP.GE.AND P0, PT, R17, 0x21, PT ;  /* 0x000000211100780c */ /* 0x000fe20003f06270 */
[----:B-1----:R-:W1:Y:S01]  /*3a50*/  SHFL.IDX PT, R8, R8, 0x1, 0x181f ;  /* 0x00381f0008087f89 */ /* 0x002e6200000e0000 */
[----:B------:R-:W-:Y:S03]  /*3a60*/  BSSY B0, `(.L_x_263) ;  /* 0x0000010000007945 */ /* 0x000fe60003800000 */
[----:B------:R-:W4:Y:S08]  /*3a70*/  SHFL.IDX PT, R11, R11, 0x1, 0x181f ;  /* 0x00381f000b0b7f89 */ /* 0x000f3000000e0000 */
[----:B------:R-:W-:Y:S05]  /*3a80*/  @!P0 BRA `(.L_x_266) ;  /* 0x000000d000008947 */ /* 0x000fea0003800000 */
[----:B--2-4-:R-:W-:-:S04]  /*3a90*/  LEA R20, P0, R67, R11, 0x1 ;  /* 0x0000000b43147211 */ /* 0x014fc800078008ff */
[----:B-1----:R-:W-:Y:S02]  /*3aa0*/  LEA.HI.X R21, R67, R8, R68, 0x1, P0 ;  /* 0x0000000843157211 */ /* 0x002fe400000f0c44 */
[----:B-----5:R-:W-:-:S03]  /*3ab0*/  LEA R18, P0, R65, R11, 0x1 ;  /* 0x0000000b41127211 */ /* 0x020fc600078008ff */
[----:B------:R-:W-:Y:S01]  /*3ac0*/  @!PT LDS RZ, [RZ] ;  /* 0x00000000fffff984 */ /* 0x000fe20000000800 */
[----:B------:R1:W-:Y:S01]  /*3ad0*/  LDGSTS.E.BYPASS.LTC128B.128 [R60+0x15080], [R20.64], !P1 ;  /* 0x15080000143c7fae */ /* 0x0003e2000c901d52 */
[----:B------:R-:W-:Y:S02]  /*3ae0*/  LEA.HI.X R19, R65, R8, R66, 0x1, P0 ;  /* 0x0000000841137211 */ /* 0x000fe400000f0c42 */
[----:B------:R-:W-:-:S03]  /*3af0*/  LEA R12, P0, R63, R11, 0x1 ;  /* 0x0000000b3f0c7211 */ /* 0x000fc600078008ff */
[----:B------:R1:W-:Y:S01]  /*3b00*/  LDGSTS.E.BYPASS.LTC128B.128 [R60+0x16880], [R18.64], !P6 ;  /* 0x16880000123c7fae */ /* 0x0003e2000f101d52 */
[----:B---3--:R-:W-:Y:S02]  /*3b10*/  LEA.HI.X R13, R63, R8, R64, 0x1, P0 ;  /* 0x000000083f0d7211 */ /* 0x008fe400000f0c40 */
[----:B------:R-:W-:-:S03]  /*3b20*/  LEA R22, P0, R61, R11, 0x1 ;  /* 0x0000000b3d167211 */ /* 0x000fc600078008ff */
[----:B------:R1:W-:Y:S01]  /*3b30*/  LDGSTS.E.BYPASS.LTC128B.128 [R60+0x18080], [R12.64], !P5 ;  /* 0x180800000c3c7fae */ /* 0x0003e2000e901d52 */
[----:B------:R-:W-:-:S05]  /*3b40*/  LEA.HI.X R23, R61, R8, R62, 0x1, P0 ;  /* 0x000000083d177211 */ /* 0x000fca00000f0c3e */
[----:B------:R1:W-:Y:S04]  /*3b50*/  LDGSTS.E.BYPASS.LTC128B.128 [R60+0x19880], [R22.64], !P4 ;  /* 0x19880000163c7fae */ /* 0x0003e8000e101d52 */
.L_x_266:
[----:B------:R-:W-:Y:S05]  /*3b60*/  BSYNC B0 ;  /* 0x0000000000007941 */ /* 0x000fea0003800000 */
.L_x_263:
[----:B-123--:R-:W1:Y:S01]  /*3b70*/  S2R R13, SR_TID.X ;  /* 0x00000000000d7919 */ /* 0x00ee620000002100 */
[----:B------:R-:W-:Y:S01]  /*3b80*/  LOP3.LUT R7, R7, 0xffffffe0, RZ, 0xc0, !PT ;  /* 0xffffffe007077812 */ /* 0x000fe200078ec0ff */
[----:B------:R-:W-:Y:S01]  /*3b90*/  UISETP.NE.AND UP0, UPT, UR15, URZ, UPT ;  /* 0x0000003f0f00728c */ /* 0x000fe2000bf05270 */
[----:B------:R-:W-:Y:S01]  /*3ba0*/  SHF.R.S32.HI R12, RZ, 0x1f, R6 ;  /* 0x0000001fff0c7819 */ /* 0x000fe20000011406 */
[----:B------:R-:W-:Y:S01]  /*3bb0*/  FMUL.FTZ R53, R53, c[0x0][0x320] ;  /* 0x0000c80035357a20 */ /* 0x000fe20000410000 */
        /* <DEDUP_REMOVED lines=9> */
[----:B------:R-:W-:Y:S01]  /*3c50*/  ULOP3.LUT UR24, URZ, UR24, URZ, 0x33, !UPT ;  /* 0x000000183f187292 */ /* 0x000fe2000f8e333f */
[----:B------:R-:W-:Y:S01]  /*3c60*/  IMAD.U32 R18, RZ, RZ, UR29 ;  /* 0x0000001dff127e24 */ /* 0x000fe2000f8e00ff */
[----:B------:R-:W0:Y:S01]  /*3c70*/  LDGDEPBAR ;  /* 0x00000000000079af */ /* 0x000e220000000000 */
[----:B------:R-:W-:-:S04]  /*3c80*/  IMAD.IADD R12, R6, 0x1, -R12 ;  /* 0x00000001060c7824 */ /* 0x000fc800078e0a0c */
[----:B------:R2:W4:Y:S02]  /*3c90*/  MUFU.TANH R127, R52 ;  /* 0x00000034007f7308 */ /* 0x0005240000002400 */
[----:B-1--4-:R-:W-:Y:S01]  /*3ca0*/  LEA.HI R11, R2, R13, RZ, 0x2 ;  /* 0x0000000d020b7211 */ /* 0x012fe200078f10ff */
[----:B------:R-:W-:-:S03]  /*3cb0*/  IMAD.IADD R7, R13, 0x1, -R7 ;  /* 0x000000010d077824 */ /* 0x000fc600078e0a07 */
[----:B------:R-:W-:Y:S02]  /*3cc0*/  LOP3.LUT R11, R11, 0xfffffffc, RZ, 0xc0, !PT ;  /* 0xfffffffc0b0b7812 */ /* 0x000fe400078ec0ff */
[----:B------:R2:W1:Y:S01]  /*3cd0*/  MUFU.TANH R125, R48 ;  /* 0x00000030007d7308 */ /* 0x0004620000002400 */
[----:B------:R-:W-:Y:S02]  /*3ce0*/  SHF.R.S32.HI R8, RZ, 0x1f, R7 ;  /* 0x0000001fff087819 */ /* 0x000fe40000011407 */
[----:B------:R-:W-:Y:S02]  /*3cf0*/  IMAD.IADD R11, R13, 0x1, -R11 ;  /* 0x000000010d0b7824 */ /* 0x000fe400078e0a0b */
[----:B------:R-:W-:-:S03]  /*3d00*/  LEA.HI R8, R8, R7, RZ, 0x2 ;  /* 0x0000000708087211 */ /* 0x000fc600078f10ff */
[----:B------:R2:W4:Y:S01]  /*3d10*/  MUFU.TANH R124, R49 ;  /* 0x00000031007c7308 */ /* 0x0005220000002400 */
[----:B------:R-:W-:Y:S02]  /*3d20*/  LEA.HI R2, R11, R11, RZ, 0x1 ;  /* 0x0000000b0b027211 */ /* 0x000fe400078f08ff */
[----:B------:R-:W-:Y:S02]  /*3d30*/  LEA.HI.SX32 R6, R8, UR23, 0x1e ;  /* 0x0000001708067c11 */ /* 0x000fe4000f8ff2ff */
[----:B------:R-:W-:-:S03]  /*3d40*/  LOP3.LUT R2, R2, 0x1ffffffe, RZ, 0xc0, !PT ;  /* 0x1ffffffe02027812 */ /* 0x000fc600078ec0ff */
[----:B------:R-:W-:Y:S02]  /*3d50*/  IMAD R6, R12, 0x10, R6 ;  /* 0x000000100c067824 */ /* 0x000fe400078e0206 */
[----:B------:R-:W-:Y:S02]  /*3d60*/  IMAD.IADD R2, R11, 0x1, -R2 ;  /* 0x000000010b027824 */ /* 0x000fe400078e0a02 */
[----:B------:R-:W-:Y:S02]  /*3d70*/  FMUL.FTZ R12, R41, c[0x0][0x320] ;  /* 0x0000c800290c7a20 */ /* 0x000fe40000410000 */
[----:B------:R-:W-:Y:S02]  /*3d80*/  IMAD R13, R2, 0x8, R6 ;  /* 0x00000008020d7824 */ /* 0x000fe400078e0206 */
[----:B------:R-:W-:Y:S02]  /*3d90*/  FMUL.FTZ R11, R36, c[0x0][0x320] ;  /* 0x0000c800240b7a20 */ /* 0x000fe40000410000 */
[----:B------:R-:W-:Y:S01]  /*3da0*/  @P0 IMAD.HI.U32 R6, R13, c[0x0][0x2c8], RZ ;  /* 0x0000b2000d060a27 */ /* 0x000fe200078e00ff */
[----:B------:R-:W-:Y:S01]  /*3db0*/  PLOP3.LUT P0, PT, PT, PT, UP0, 0x80, 0x0 ;  /* 0x000000000000781c */ /* 0x000fe20003f0f008 */
[----:B------:R-:W-:Y:S01]  /*3dc0*/  UISETP.NE.AND UP0, UPT, UR14, URZ, UPT ;  /* 0x0000003f0e00728c */ /* 0x000fe2000bf05270 */
[----:B------:R1:W-:Y:S01]  /*3dd0*/  STL [R1+0x34], R13 ;  /* 0x0000340d01007387 */ /* 0x0003e20000100800 */
[----:B------:R-:W-:Y:S01]  /*3de0*/  IMAD.MOV.U32 R2, RZ, RZ, R13 ;  /* 0x000000ffff027224 */ /* 0x000fe200078e000d */
[----:B------:R-:W1:Y:S08]  /*3df0*/  MUFU.TANH R12, R12 ;  /* 0x0000000c000c7308 */ /* 0x000e700000002400 */
[----:B------:R-:W2:Y:S01]  /*3e00*/  MUFU.TANH R11, R11 ;  /* 0x0000000b000b7308 */ /* 0x000ea20000002400 */
[----:B------:R-:W-:-:S02]  /*3e10*/  @P0 SHF.R.U32.HI R2, RZ, c[0x0][0x2cc], R6 ;  /* 0x0000b300ff020a19 */ /* 0x000fc40000011606 */
[----:B------:R-:W-:Y:S02]  /*3e20*/  LOP3.LUT R6, R8, 0x7ffffffc, RZ, 0xc0, !PT ;  /* 0x7ffffffc08067812 */ /* 0x000fe400078ec0ff */
[----:B------:R-:W-:Y:S01]  /*3e30*/  PLOP3.LUT P0, PT, PT, PT, UP0, 0x40, 0x0 ;  /* 0x000000000000781c */ /* 0x000fe20003f0e808 */
[----:B------:R-:W2:Y:S02]  /*3e40*/  SHFL.IDX PT, R17, R2, RZ, 0x1c1f ;  /* 0x001c1fff02117589 */ /* 0x000ea400000e0000 */
[----:B------:R-:W-:Y:S01]  /*3e50*/  IMAD.IADD R7, R7, 0x1, -R6 ;  /* 0x0000000107077824 */ /* 0x000fe200078e0a06 */
[----:B------:R2:W2:Y:S01]  /*3e60*/  MUFU.TANH R8, R37 ;  /* 0x0000002500087308 */ /* 0x0004a20000002400 */
[----:B------:R-:W-:Y:S02]  /*3e70*/  IMAD.U32 R6, RZ, RZ, UR32 ;  /* 0x00000020ff067e24 */ /* 0x000fe4000f8e00ff */
[----:B------:R-:W-:Y:S02]  /*3e80*/  IMAD.SHL.U32 R20, R7, 0x2, RZ ;  /* 0x0000000207147824 */ /* 0x000fe400078e00ff */
[----:B-1----:R-:W-:-:S03]  /*3e90*/  FMUL.FTZ R13, R40, c[0x0][0x320] ;  /* 0x0000c800280d7a20 */ /* 0x002fc60000410000 */
[C---:B------:R-:W-:Y:S01]  /*3ea0*/  IADD3 R6, -R20.reuse, 0x1, R6 ;  /* 0x0000000114067810 */ /* 0x040fe20007ffe106 */
[----:B------:R1:W-:Y:S01]  /*3eb0*/  STL [R1+0x38], R20 ;  /* 0x0000381401007387 */ /* 0x0003e20000100800 */
[----:B------:R-:W-:Y:S02]  /*3ec0*/  IADD3 R18, -R20, UR8, R18 ;  /* 0x0000000814127c10 */ /* 0x000fe4000fffe112 */
[----:B------:R-:W-:Y:S01]  /*3ed0*/  IADD3 R19, R6, -UR12, RZ ;  /* 0x8000000c06137c10 */ /* 0x000fe2000fffe0ff */
[----:B------:R-:W1:Y:S01]  /*3ee0*/  MUFU.TANH R13, R13 ;  /* 0x0000000d000d7308 */ /* 0x000e620000002400 */
[----:B------:R-:W-:Y:S02]  /*3ef0*/  IADD3 R7, -R20, UR29, RZ ;  /* 0x0000001d14077c10 */ /* 0x000fe4000fffe1ff */
[C---:B------:R-:W-:Y:S02]  /*3f00*/  IADD3 R6, R19.reuse, c[0x0][0x328], RZ ;  /* 0x0000ca0013067a10 */ /* 0x040fe40007ffe0ff */
[----:B------:R-:W-:-:S03]  /*3f10*/  IADD3 R19, R19, UR24, RZ ;  /* 0x0000001813137c10 */ /* 0x000fc6000fffe0ff */
[----:B--2---:R-:W-:-:S05]  /*3f20*/  IMAD.IADD R21, R6, 0x1, R17 ;  /* 0x0000000106157824 */ /* 0x004fca00078e0211 */
[----:B------:R-:W-:Y:S01]  /*3f30*/  IMNMX R21, R21, R18, PT ;  /* 0x0000001215157217 */ /* 0x000fe20003800200 */
[----:B-1----:R-:W-:Y:S01]  /*3f40*/  IMAD.IADD R20, R19, 0x1, R17 ;  /* 0x0000000113147824 */ /* 0x002fe200078e0211 */
[----:B------:R-:W-:Y:S05]  /*3f50*/  @P0 BRA `(.L_x_267) ;  /* 0x0000015000000947 */ /* 0x000fea0003800000 */
[----:B---34-:R-:W-:Y:S01]  /*3f60*/  IMAD.U32 R22, RZ, RZ, UR12 ;  /* 0x0000000cff167e24 */ /* 0x018fe2000f8e00ff */
[----:B------:R-:W-:Y:S04]  /*3f70*/  BSSY B0, `(.L_x_268) ;  /* 0x000000f000007945 */ /* 0x000fe80003800000 */
[----:B------:R-:W-:-:S04]  /*3f80*/  IADD3 R22, -R22, UR8, R17 ;  /* 0x0000000816167c10 */ /* 0x000fc8000fffe111 */
[----:B------:R-:W-:-:S13]  /*3f90*/  ISETP.GT.AND P0, PT, R22, -0x1, PT ;  /* 0xffffffff1600780c */ /* 0x000fda0003f04270 */
[----:B------:R-:W-:Y:S05]  /*3fa0*/  @P0 BRA `(.L_x_269) ;  /* 0x0000007000000947 */ /* 0x000fea0003800000 */
[----:B------:R-:W-:Y:S01]  /*3fb0*/  IMAD.MOV.U32 R17, RZ, RZ, 0x1 ;  /* 0x00000001ff117424 */ /* 0x000fe200078e00ff */
[----:B------:R-:W-:-:S04]  /*3fc0*/  LOP3.LUT R22, RZ, R22, RZ, 0x33, !PT ;  /* 0x00000016ff167212 */ /* 0x000fc800078e33ff */
[----:B------:R-:W-:-:S13]  /*3fd0*/  ISETP.NE.AND P0, PT, R17, c[0x0][0x32c], PT ;  /* 0x0000cb0011007a0c */ /* 0x000fda0003f05270 */
[----:B------:R-:W-:-:S05]  /*3fe0*/  @P0 IMAD.HI.U32 R17, R22, c[0x0][0x330], RZ ;  /* 0x0000cc0016110a27 */ /* 0x000fca00078e00ff */
[----:B------:R-:W-:-:S04]  /*3ff0*/  @P0 SHF.R.U32.HI R22, RZ, c[0x0][0x334], R17 ;  /* 0x0000cd00ff160a19 */ /* 0x000fc80000011611 */
[----:B------:R-:W-:Y:S01]  /*4000*/  LOP3.LUT R22, RZ, R22, RZ, 0x33, !PT ;  /* 0x00000016ff167212 */ /* 0x000fe200078e33ff */
[----:B------:R-:W-:Y:S05]  /*4010*/  BRA `(.L_x_270) ;  /* 0x0000004000007947 */ /* 0x000fea0003800000 */
.L_x_269:
[----:B------:R-:W-:-:S04]  /*4020*/  MOV R17, 0x1 ;  /* 0x0000000100117802 */ /* 0x000fc80000000f00 */
[----:B------:R-:W-:-:S13]  /*4030*/  ISETP.NE.AND P0, PT, R17, c[0x0][0x32c], PT ;  /* 0x0000cb0011007a0c */ /* 0x000fda0003f05270 */
[----:B------:R-:W-:-:S05]  /*4040*/  @P0 IMAD.HI.U32 R17, R22, c[0x0][0x330], RZ ;  /* 0x0000cc0016110a27 */ /* 0x000fca00078e00ff */
[----:B------:R-:W-:Y:S02]  /*4050*/  @P0 SHF.R.U32.HI R22, RZ, c[0x0][0x334], R17 ;  /* 0x0000cd00ff160a19 */ /* 0x000fe40000011611 */
.L_x_270:
[----:B------:R-:W-:Y:S05]  /*4060*/  BSYNC B0 ;  /* 0x0000000000007941 */ /* 0x000fea0003800000 */
.L_x_268:
[----:B------:R-:W-:-:S05]  /*4070*/  IMAD R22, R22, c[0x0][0x32c], R7 ;  /* 0x0000cb0016167a24 */ /* 0x000fca00078e0207 */
[----:B------:R-:W-:Y:S02]  /*4080*/  IADD3 R17, R22, c[0x0][0x32c], RZ ;  /* 0x0000cb0016117a10 */ /* 0x000fe40007ffe0ff */
[----:B------:R-:W-:Y:S02]  /*4090*/  IMNMX R20, R20, R22, !PT ;  /* 0x0000001614147217 */ /* 0x000fe40007800200 */
[----:B------:R-:W-:Y:S02]  /*40a0*/  IMNMX R21, R21, R17, PT ;  /* 0x0000001115157217 */ /* 0x000fe40003800200 */
.L_x_267:
[----:B---34-:R-:W-:Y:S01]  /*40b0*/  UISETP.GE.AND UP0, UPT, UR29, 0x1, UPT ;  /* 0x000000011d00788c */ /* 0x018fe2000bf06270 */
[----:B------:R-:W-:Y:S01]  /*40c0*/  FMUL.FTZ R23, R42, c[0x0][0x320] ;  /* 0x0000c8002a177a20 */ /* 0x000fe20000410000 */
        /* <DEDUP_REMOVED lines=25> */
[----:B------:R1:W2:Y:S01]  /*4260*/  MUFU.TANH R168, R54 ;  /* 0x0000003600a87308 */ /* 0x0002a20000002400 */
[----:B------:R-:W-:Y:S01]  /*4270*/  ISETP.LT.OR P0, PT, R21, 0x2, P0 ;  /* 0x000000021500780c */ /* 0x000fe20000701670 */
[----:B------:R-:W-:-:S03]  /*4280*/  FMUL.FTZ R39, R39, c[0x0][0x320] ;  /* 0x0000c80027277a20 */ /* 0x000fc60000410000 */
[----:B------:R-:W-:Y:S02]  /*4290*/  FSEL R16, R16, -INF , !P0 ;  /* 0xff80000010107808 */ /* 0x000fe40004000000 */
[----:B------:R-:W-:Y:S01]  /*42a0*/  PLOP3.LUT P0, PT, PT, PT, UP0, 0x40, 0x0 ;  /* 0x000000000000781c */ /* 0x000fe20003f0e808 */
[----:B------:R-:W-:Y:S01]  /*42b0*/  UISETP.GE.AND UP0, UPT, UR29, 0xa, UPT ;  /* 0x0000000a1d00788c */ /* 0x000fe2000bf06270 */
[----:B------:R-:W3:Y:S02]  /*42c0*/  MUFU.TANH R0, R0 ;  /* 0x0000000000007308 */ /* 0x000ee40000002400 */
[----:B------:R-:W-:Y:S01]  /*42d0*/  ISETP.GT.AND P0, PT, R20, 0x8, P0 ;  /* 0x000000081400780c */ /* 0x000fe20000704270 */
[----:B------:R-:W-:-:S03]  /*42e0*/  UP2UR UR5, UPR, URZ, 0x1 ;  /* 0x000000013f057883 */ /* 0x000fc60008000000 */
[----:B------:R-:W-:Y:S02]  /*42f0*/  ISETP.LT.OR P0, PT, R21, 0x9, P0 ;  /* 0x000000091500780c */ /* 0x000fe40000701670 */
[----:B------:R1:W4:Y:S02]  /*4300*/  MUFU.TANH R159, R55 ;  /* 0x00000037009f7308 */ /* 0x0003240000002400 */
        /* <DEDUP_REMOVED lines=14> */
[----:B------:R-:W-:Y:S02]  /*43f0*/  FSEL R13, R13, -INF , !P0 ;  /* 0xff8000000d0d7808 */ /* 0x000fe40004000000 */
[----:B------:R-:W-:Y:S01]  /*4400*/  PLOP3.LUT P0, PT, PT, PT, UP6, 0x40, 0x0 ;  /* 0x000000000000781c */ /* 0x000fe20003f0e868 */
[----:B------:R-:W-:-:S03]  /*4410*/  UISETP.NE.AND UP6, UPT, UR14, URZ, UPT ;  /* 0x0000003f0e00728c */ /* 0x000fc6000bfc5270 */
[----:B------:R-:W-:Y:S01]  /*4420*/  ISETP.GT.AND P0, PT, R20, 0x11, P0 ;  /* 0x000000111400780c */ /* 0x000fe20000704270 */
[----:B------:R-:W1:Y:S03]  /*4430*/  MUFU.TANH R23, R23 ;  /* 0x0000001700177308 */ /* 0x000e660000002400 */
[----:B------:R-:W-:-:S04]  /*4440*/  ISETP.LT.OR P0, PT, R21, 0x12, P0 ;  /* 0x000000121500780c */ /* 0x000fc80000701670 */
[----:B------:R-:W-:Y:S01]  /*4450*/  FSEL R12, R12, -INF , !P0 ;  /* 0xff8000000c0c7808 */ /* 0x000fe20004000000 */
[----:B------:R-:W1:Y:S01]  /*4460*/  MUFU.TANH R24, R24 ;  /* 0x0000001800187308 */ /* 0x000e620000002400 */
        /* <DEDUP_REMOVED lines=21> */
[----:B------:R-:W-:Y:S02]  /*45c0*/  ISETP.GT.AND P0, PT, R20, 0x29, P0 ;  /* 0x000000291400780c */ /* 0x000fe40000704270 */
[----:B------:R-:W1:Y:S02]  /*45d0*/  SHFL.IDX PT, R20, R2, 0x1, 0x1c1f ;  /* 0x003c1f0002147f89 */ /* 0x000e6400000e0000 */
[----:B------:R-:W-:Y:S01]  /*45e0*/  ISETP.LT.OR P0, PT, R21, 0x2a, P0 ;  /* 0x0000002a1500780c */ /* 0x000fe20000701670 */
[----:B------:R-:W-:-:S03]  /*45f0*/  FMUL.FTZ R21, R38, c[0x0][0x320] ;  /* 0x0000c80026157a20 */ /* 0x000fc60000410000 */
[----:B------:R-:W-:Y:S02]  /*4600*/  FSEL R124, R124, -INF , !P0 ;  /* 0xff8000007c7c7808 */ /* 0x000fe40004000000 */
[----:B------:R-:W-:Y:S01]  /*4610*/  PLOP3.LUT P0, PT, PT, PT, UP6, 0x40, 0x0 ;  /* 0x000000000000781c */ /* 0x000fe20003f0e868 */
[----:B------:R-:W2:Y:S01]  /*4620*/  MUFU.TANH R21, R21 ;  /* 0x0000001500157308 */ /* 0x000ea20000002400 */
[----:B------:R-:W-:Y:S01]  /*4630*/  UISETP.NE.AND UP6, UPT, UR35, URZ, UPT ;  /* 0x0000003f2300728c */ /* 0x000fe2000bfc5270 */
[----:B-1----:R-:W-:-:S06]  /*4640*/  IMAD.IADD R2, R6, 0x1, R20 ;  /* 0x0000000106027824 */ /* 0x002fcc00078e0214 */
[----:B------:R1:W1:Y:S01]  /*4650*/  MUFU.TANH R6, R39 ;  /* 0x0000002700067308 */ /* 0x0002620000002400 */
[----:B------:R-:W-:Y:S01]  /*4660*/  IMAD.IADD R22, R19, 0x1, R20 ;  /* 0x0000000113167824 */ /* 0x000fe200078e0214 */
[----:B------:R-:W-:Y:S02]  /*4670*/  IMNMX R2, R2, R18, PT ;  /* 0x0000001202027217 */ /* 0x000fe40003800200 */
[----:B------:R-:W-:Y:S05]  /*4680*/  @P0 BRA `(.L_x_271) ;  /* 0x0000015000000947 */ /* 0x000fea0003800000 */
[----:B--234-:R-:W-:Y:S01]  /*4690*/  IMAD.U32 R18, RZ, RZ, UR12 ;  /* 0x0000000cff127e24 */ /* 0x01cfe2000f8e00ff */
        /* <DEDUP_REMOVED lines=11> */
.L_x_273:
[----:B------:R-:W-:-:S04]  /*4750*/  MOV R18, 0x1 ;  /* 0x0000000100127802 */ /* 0x000fc80000000f00 */
[----:B------:R-:W-:-:S13]  /*4760*/  ISETP.NE.AND P0, PT, R18, c[0x0][0x32c], PT ;  /* 0x0000cb0012007a0c */ /* 0x000fda0003f05270 */
[----:B------:R-:W-:-:S05]  /*4770*/  @P0 IMAD.HI.U32 R18, R20, c[0x0][0x330], RZ ;  /* 0x0000cc0014120a27 */ /* 0x000fca00078e00ff */
[----:B------:R-:W-:Y:S02]  /*4780*/  @P0 SHF.R.U32.HI R20, RZ, c[0x0][0x334], R18 ;  /* 0x0000cd00ff140a19 */ /* 0x000fe40000011612 */
.L_x_274:
[----:B------:R-:W-:Y:S05]  /*4790*/  BSYNC B0 ;  /* 0x0000000000007941 */ /* 0x000fea0003800000 */
.L_x_272:
[----:B------:R-:W-:-:S05]  /*47a0*/  IMAD R20, R20, c[0x0][0x32c], R7 ;  /* 0x0000cb0014147a24 */ /* 0x000fca00078e0207 */
[----:B------:R-:W-:Y:S02]  /*47b0*/  IADD3 R7, R20, c[0x0][0x32c], RZ ;  /* 0x0000cb0014077a10 */ /* 0x000fe40007ffe0ff */
[----:B------:R-:W-:Y:S02]  /*47c0*/  IMNMX R22, R22, R20, !PT ;  /* 0x0000001416167217 */ /* 0x000fe40007800200 */
[----:B------:R-:W-:Y:S02]  /*47d0*/  IMNMX R2, R2, R7, PT ;  /* 0x0000000702027217 */ /* 0x000fe40003800200 */
.L_x_271:
[----:B--234-:R-:W-:Y:S01]  /*47e0*/  UP2UR UR29, UPR, URZ, 0x10 ;  /* 0x000000103f1d7883 */ /* 0x01cfe20008000000 */
[----:B------:R-:W-:Y:S01]  /*47f0*/  IMAD.SHL.U32 R252, R5, 0x2, RZ ;  /* 0x0000000205fc7824 */ /* 0x000fe200078e00ff */
[----:B------:R-:W-:Y:S02]  /*4800*/  UISETP.NE.AND UP4, UPT, UR34, URZ, UPT ;  /* 0x0000003f2200728c */ /* 0x000fe4000bf85270 */
[----:B------:R-:W-:Y:S01]  /*4810*/  UP2UR UR34, UPR, URZ, 0x8 ;  /* 0x000000083f227883 */ /* 0x000fe20008000000 */
[--C-:B------:R-:W-:Y:S01]  /*4820*/  IMAD R250, R4, 0x2, R252.reuse ;  /* 0x0000000204fa7824 */ /* 0x100fe200078e02fc */
[----:B------:R-:W-:Y:S01]  /*4830*/  UISETP.NE.AND UP3, UPT, UR33, URZ, UPT ;  /* 0x0000003f2100728c */ /* 0x000fe2000bf65270 */
[----:B------:R-:W-:Y:S01]  /*4840*/  LDSM.16.MT88.4 R136, [R252+0x4080] ;  /* 0x00408000fc88783b */ /* 0x000fe20000004200 */
[----:B------:R-:W-:Y:S01]  /*4850*/  PLOP3.LUT P0, PT, PT, PT, UP4, 0x40, 0x0 ;  /* 0x000000000000781c */ /* 0x000fe20003f0e848 */
[----:B------:R-:W-:Y:S01]  /*4860*/  UP2UR UR33, UPR, URZ, 0x4 ;  /* 0x000000043f217883 */ /* 0x000fe20008000000 */
[C---:B------:R-:W-:Y:S01]  /*4870*/  IMAD R249, R3.reuse, 0x2, R252 ;  /* 0x0000000203f97824 */ /* 0x040fe200078e02fc */
[----:B------:R-:W-:Y:S01]  /*4880*/  UISETP.NE.AND UP2, UPT, UR32, URZ, UPT ;  /* 0x0000003f2000728c */ /* 0x000fe2000bf45270 */
[----:B------:R-:W-:Y:S01]  /*4890*/  ISETP.GT.AND P0, PT, R22, RZ, P0 ;  /* 0x000000ff1600720c */ /* 0x000fe20000704270 */
[----:B------:R-:W-:Y:S01]  /*48a0*/  UP2UR UR32, UPR, URZ, 0x2 ;  /* 0x000000023f207883 */ /* 0x000fe20008000000 */
[----:B------:R-:W-:Y:S01]  /*48b0*/  IMAD R248, R3, 0x2, R250 ;  /* 0x0000000203f87824 */ /* 0x000fe200078e02fa */
        /* <DEDUP_REMOVED lines=10> */
[----:B------:R-:W-:Y:S01]  /*4960*/  UIADD3 UR21, UR21, -0x2, URZ ;  /* 0xfffffffe15157890 */ /* 0x000fe2000fffe03f */
[----:B------:R-:W-:-:S02]  /*4970*/  ISETP.GT.AND P0, PT, R22, 0x1, P0 ;  /* 0x000000011600780c */ /* 0x000fc40000704270 */
[----:B------:R-:W-:Y:S02]  /*4980*/  LDSM.16.MT88.4 R48, [R250+0x5880] ;  /* 0x00588000fa30783b */ /* 0x000fe40000004200 */
[----:B------:R-:W-:Y:S02]  /*4990*/  ISETP.LT.OR P0, PT, R2, 0x2, P0 ;  /* 0x000000020200780c */ /* 0x000fe40000701670 */
[----:B------:R-:W-:Y:S02]  /*49a0*/  LDSM.16.MT88.4 R88, [R249+0x7080] ;  /* 0x00708000f958783b */ /* 0x000fe40000004200 */
[----:B------:R-:W-:Y:S02]  /*49b0*/  FSEL R19, R10, -INF , !P0 ;  /* 0xff8000000a137808 */ /* 0x000fe40004000000 */
[----:B------:R-:W-:Y:S01]  /*49c0*/  PLOP3.LUT P0, PT, PT, PT, UP2, 0x40, 0x0 ;  /* 0x000000000000781c */ /* 0x000fe20003f0e828 */
[----:B------:R-:W-:Y:S01]  /*49d0*/  UISETP.NE.AND UP2, UPT, UR33, URZ, UPT ;  /* 0x0000003f2100728c */ /* 0x000fe2000bf45270 */
[----:B-----5:R-:W-:Y:S02]  /*49e0*/  LDSM.16.MT88.4 R64, [R248+0x5880] ;  /* 0x00588000f840783b */ /* 0x020fe40000004200 */
[----:B------:R-:W-:-:S02]  /*49f0*/  ISETP.GT.AND P0, PT, R22, 0x8, P0 ;  /* 0x000000081600780c */ /* 0x000fc40000704270 */
[----:B------:R-:W-:Y:S02]  /*4a00*/  LDSM.16.MT88.4 R104, [R252+0x8880] ;  /* 0x00888000fc68783b */ /* 0x000fe40000004200 */
[----:B------:R-:W-:Y:S02]  /*4a10*/  ISETP.LT.OR P0, PT, R2, 0x9, P0 ;  /* 0x000000090200780c */ /* 0x000fe40000701670 */
[----:B------:R-:W-:Y:S02]  /*4a20*/  LDSM.16.MT88.4 R96, [R248+0x7080] ;  /* 0x00708000f860783b */ /* 0x000fe40000004200 */
[----:B------:R-:W-:Y:S02]  /*4a30*/  FSEL R18, R24, -INF , !P0 ;  /* 0xff80000018127808 */ /* 0x000fe40004000000 */
[----:B------:R-:W-:Y:S01]  /*4a40*/  PLOP3.LUT P0, PT, PT, PT, UP1, 0x40, 0x0 ;  /* 0x000000000000781c */ /* 0x000fe20003f0e818 */
[----:B------:R-:W-:Y:S01]  /*4a50*/  UISETP.NE.AND UP1, UPT, UR32, URZ, UPT ;  /* 0x0000003f2000728c */ /* 0x000fe2000bf25270 */
[----:B------:R-:W-:Y:S02]  /*4a60*/  LDSM.16.MT88.4 R112, [R250+0x8880] ;  /* 0x00888000fa70783b */ /* 0x000fe40000004200 */
[----:B------:R-:W-:-:S02]  /*4a70*/  ISETP.GT.AND P0, PT, R22, 0x9, P0 ;  /* 0x000000091600780c */ /* 0x000fc40000704270 */
[----:B------:R-:W-:Y:S02]  /*4a80*/  LDSM.16.MT88.4 R32, [R248+0x4080] ;  /* 0x00408000f820783b */ /* 0x000fe40000004200 */
[----:B------:R-:W-:Y:S02]  /*4a90*/  ISETP.LT.OR P0, PT, R2, 0xa, P0 ;  /* 0x0000000a0200780c */ /* 0x000fe40000701670 */
        /* <DEDUP_REMOVED lines=10> */
[----:B------:R-:W-:-:S02]  /*4b40*/  ISETP.LT.OR P0, PT, R2, 0x11, P0 ;  /* 0x000000110200780c */ /* 0x000fc40000701670 */
[----:B------:R-:W-:Y:S01]  /*4b50*/  FMNMX.FTZ R0, R14, R0, !PT ;  /* 0x000000000e007209 */ /* 0x000fe20007810000 */
[----:B------:R-:W-:Y:S01]  /*4b60*/  LDSM.16.MT88.4 R72, [R252+0x7080] ;  /* 0x00708000fc48783b */ /* 0x000fe20000004200 */
[----:B------:R-:W-:Y:S02]  /*4b70*/  FSEL R9, R23, -INF , !P0 ;  /* 0xff80000017097808 */ /* 0x000fe40004000000 */
[----:B------:R-:W-:Y:S01]  /*4b80*/  PLOP3.LUT P0, PT, PT, PT, UP6, 0x40, 0x0 ;  /* 0x000000000000781c */ /* 0x000fe20003f0e868 */
[----:B------:R-:W-:Y:S01]  /*4b90*/  LDSM.16.MT88.4 R24, [R250+0x4880] ;  /* 0x00488000fa18783b */ /* 0x000fe20000004200 */
[----:B------:R-:W-:Y:S01]  /*4ba0*/  FMNMX.FTZ R0, R13, R0, !PT ;  /* 0x000000000d007209 */ /* 0x000fe20007810000 */
[----:B------:R-:W-:Y:S01]  /*4bb0*/  UISETP.NE.AND UP6, UPT, UR14, URZ, UPT ;  /* 0x0000003f0e00728c */ /* 0x000fe2000bfc5270 */
[----:B------:R-:W-:Y:S02]  /*4bc0*/  ISETP.GT.AND P0, PT, R22, 0x11, P0 ;  /* 0x000000111600780c */ /* 0x000fe40000704270 */
[----:B------:R-:W-:-:S02]  /*4bd0*/  FMNMX.FTZ R0, R12, R0, !PT ;  /* 0x000000000c007209 */ /* 0x000fc40007810000 */
[----:B------:R-:W-:Y:S02]  /*4be0*/  ISETP.LT.OR P0, PT, R2, 0x12, P0 ;  /* 0x000000120200780c */ /* 0x000fe40000701670 */
[----:B------:R-:W-:Y:S02]  /*4bf0*/  FMNMX.FTZ R0, R11, R0, !PT ;  /* 0x000000000b007209 */ /* 0x000fe40007810000 */
[----:B------:R-:W-:Y:S02]  /*4c00*/  FSEL R170, R170, -INF , !P0 ;  /* 0xff800000aaaa7808 */ /* 0x000fe40004000000 */
[----:B------:R-:W-:Y:S01]  /*4c10*/  PLOP3.LUT P0, PT, PT, PT, UP5, 0x40, 0x0 ;  /* 0x000000000000781c */ /* 0x000fe20003f0e858 */
[----:B------:R-:W-:Y:S01]  /*4c20*/  UISETP.NE.AND UP5, UPT, UR15, URZ, UPT ;  /* 0x0000003f0f00728c */ /* 0x000fe2000bfa5270 */
[----:B------:R-:W-:Y:S02]  /*4c30*/  FMNMX.FTZ R0, R8, R0, !PT ;  /* 0x0000000008007209 */ /* 0x000fe40007810000 */
[----:B------:R-:W-:-:S02]  /*4c40*/  ISETP.GT.AND P0, PT, R22, 0x18, P0 ;  /* 0x000000181600780c */ /* 0x000fc40000704270 */
[----:B------:R-:W-:Y:S02]  /*4c50*/  FMNMX.FTZ R0, R127, R0, !PT ;  /* 0x000000007f007209 */ /* 0x000fe40007810000 */
[----:B------:R-:W-:Y:S02]  /*4c60*/  ISETP.LT.OR P0, PT, R2, 0x19, P0 ;  /* 0x000000190200780c */ /* 0x000fe40000701670 */
[----:B------:R-:W-:Y:S02]  /*4c70*/  FMNMX.FTZ R0, R126, R0, !PT ;  /* 0x000000007e007209 */ /* 0x000fe40007810000 */
[----:B------:R-:W-:Y:S01]  /*4c80*/  FSEL R7, R21, -INF , !P0 ;  /* 0xff80000015077808 */ /* 0x000fe20004000000 */
[----:B------:R-:W-:Y:S01]  /*4c90*/  @UP5 USHF.L.U32 UR28, UR28, 0x7, URZ ;  /* 0x000000071c1c5899 */ /* 0x000fe2000800063f */
[----:B------:R-:W-:Y:S02]  /*4ca0*/  PLOP3.LUT P0, PT, PT, PT, UP4, 0x40, 0x0 ;  /* 0x000000000000781c */ /* 0x000fe40003f0e848 */
[----:B------:R-:W-:Y:S01]  /*4cb0*/  FMNMX.FTZ R0, R125, R0, !PT ;  /* 0x000000007d007209 */ /* 0x000fe20007810000 */
[----:B------:R-:W-:Y:S01]  /*4cc0*/  UIMAD.WIDE.U32 UR28, UR28, UR4, URZ ;  /* 0x000000041c1c72a5 */ /* 0x000fe2000f8e003f */
[----:B------:R-:W-:-:S02]  /*4cd0*/  ISETP.GT.AND P0, PT, R22, 0x19, P0 ;  /* 0x000000191600780c */ /* 0x000fc40000704270 */
[----:B------:R-:W-:Y:S01]  /*4ce0*/  FMNMX.FTZ R0, R124, R0, !PT ;  /* 0x000000007c007209 */ /* 0x000fe20007810000 */
[----:B------:R-:W-:Y:S01]  /*4cf0*/  @UP5 USHF.R.U32.HI UR23, URZ, UR5, UR29 ;  /* 0x000000053f175299 */ /* 0x000fe2000801161d */
[----:B------:R-:W-:Y:S02]  /*4d00*/  ISETP.LT.OR P0, PT, R2, 0x1a, P0 ;  /* 0x0000001a0200780c */ /* 0x000fe40000701670 */
[----:B------:R-:W-:Y:S01]  /*4d10*/  FMNMX.FTZ R21, R20, R19, !PT ;  /* 0x0000001314157209 */ /* 0x000fe20007810000 */
[----:B------:R-:W-:Y:S01]  /*4d20*/  UIADD3 UR4, UR20, UR23, URZ ;  /* 0x0000001714047290 */ /* 0x000fe2000fffe03f */
[----:B-1----:R-:W-:Y:S02]  /*4d30*/  FSEL R6, R6, -INF , !P0 ;  /* 0xff80000006067808 */ /* 0x002fe40004000000 */
[----:B------:R-:W-:Y:S01]  /*4d40*/  PLOP3.LUT P0, PT, PT, PT, UP3, 0x40, 0x0 ;  /* 0x000000000000781c */ /* 0x000fe20003f0e838 */
[----:B------:R-:W-:Y:S01]  /*4d50*/  ULDC UR20, c[0x0][0x328] ;  /* 0x0000ca0000147ab9 */ /* 0x000fe20000000800 */
[----:B------:R-:W-:Y:S01]  /*4d60*/  FMNMX.FTZ R21, R18, R21, !PT ;  /* 0x0000001512157209 */ /* 0x000fe20007810000 */
[----:B------:R-:W-:Y:S01]  /*4d70*/  UIADD3 UR20, UR4, UR20, URZ ;  /* 0x0000001404147290 */ /* 0x000fe2000fffe03f */
[----:B------:R-:W-:-:S02]  /*4d80*/  ISETP.GT.AND P0, PT, R22, 0x20, P0 ;  /* 0x000000201600780c */ /* 0x000fc40000704270 */
[----:B------:R-:W-:Y:S02]  /*4d90*/  FMNMX.FTZ R21, R10, R21, !PT ;  /* 0x000000150a157209 */ /* 0x000fe40007810000 */
[----:B------:R-:W-:Y:S02]  /*4da0*/  ISETP.LT.OR P0, PT, R2, 0x21, P0 ;  /* 0x000000210200780c */ /* 0x000fe40000701670 */
[----:B------:R-:W-:Y:S02]  /*4db0*/  FMNMX.FTZ R21, R9, R21, !PT ;  /* 0x0000001509157209 */ /* 0x000fe40007810000 */
[----:B------:R-:W-:Y:S02]  /*4dc0*/  FSEL R168, R168, -INF , !P0 ;  /* 0xff800000a8a87808 */ /* 0x000fe40004000000 */
[----:B------:R-:W-:Y:S02]  /*4dd0*/  PLOP3.LUT P0, PT, PT, PT, UP2, 0x40, 0x0 ;  /* 0x000000000000781c */ /* 0x000fe40003f0e828 */
[----:B------:R-:W-:-:S02]  /*4de0*/  FMNMX.FTZ R21, R170, R21, !PT ;  /* 0x00000015aa157209 */ /* 0x000fc40007810000 */
[----:B------:R-:W-:Y:S02]  /*4df0*/  ISETP.GT.AND P0, PT, R22, 0x21, P0 ;  /* 0x000000211600780c */ /* 0x000fe40000704270 */
[----:B------:R-:W-:Y:S02]  /*4e00*/  FMNMX.FTZ R21, R7, R21, !PT ;  /* 0x0000001507157209 */ /* 0x000fe40007810000 */
[----:B------:R-:W-:Y:S02]  /*4e10*/  ISETP.LT.OR P0, PT, R2, 0x22, P0 ;  /* 0x000000220200780c */ /* 0x000fe40000701670 */
[----:B------:R-:W-:Y:S02]  /*4e20*/  FMNMX.FTZ R21, R6, R21, !PT ;  /* 0x0000001506157209 */ /* 0x000fe40007810000 */
[----:B------:R-:W-:Y:S02]  /*4e30*/  FSEL R159, R159, -INF , !P0 ;  /* 0xff8000009f9f7808 */ /* 0x000fe40004000000 */
[----:B------:R-:W-:-:S02]  /*4e40*/  PLOP3.LUT P0, PT, PT, PT, UP1, 0x40, 0x0 ;  /* 0x000000000000781c */ /* 0x000fc40003f0e818 */
[----:B------:R-:W-:Y:S02]  /*4e50*/  FMNMX.FTZ R21, R168, R21, !PT ;  /* 0x00000015a8157209 */ /* 0x000fe40007810000 */
[----:B------:R-:W-:Y:S02]  /*4e60*/  ISETP.GT.AND P0, PT, R22, 0x28, P0 ;  /* 0x000000281600780c */ /* 0x000fe40000704270 */
[----:B------:R-:W-:Y:S02]  /*4e70*/  FMNMX.FTZ R21, R159, R21, !PT ;  /* 0x000000159f157209 */ /* 0x000fe40007810000 */
[----:B------:R-:W-:-:S04]  /*4e80*/  ISETP.LT.OR P0, PT, R2, 0x29, P0 ;  /* 0x000000290200780c */ /* 0x000fc80000701670 */
[----:B------:R-:W-:Y:S02]  /*4e90*/  FSEL R158, R158, -INF , !P0 ;  /* 0xff8000009e9e7808 */ /* 0x000fe40004000000 */
[----:B------:R-:W-:Y:S02]  /*4ea0*/  PLOP3.LUT P0, PT, PT, PT, UP0, 0x40, 0x0 ;  /* 0x000000000000781c */ /* 0x000fe40003f0e808 */
[----:B------:R-:W-:Y:S02]  /*4eb0*/  FMNMX.FTZ R21, R158, R21, !PT ;  /* 0x000000159e157209 */ /* 0x000fe40007810000 */
[----:B------:R-:W-:-:S04]  /*4ec0*/  ISETP.GT.AND P0, PT, R22, 0x29, P0 ;  /* 0x000000291600780c */ /* 0x000fc80000704270 */
[----:B------:R-:W-:Y:S02]  /*4ed0*/  ISETP.LT.OR P0, PT, R2, 0x2a, P0 ;  /* 0x0000002a0200780c */ /* 0x000fe40000701670 */
[----:B------:R-:W1:Y:S02]  /*4ee0*/  SHFL.BFLY PT, R2, R0, 0x2, 0x1f ;  /* 0x0c401f0000027f89 */ /* 0x000e6400000e0000 */
[----:B------:R-:W-:-:S04]  /*4ef0*/  FSEL R157, R157, -INF , !P0 ;  /* 0xff8000009d9d7808 */ /* 0x000fc80004000000 */
[----:B------:R-:W-:Y:S02]  /*4f00*/  FMNMX.FTZ R21, R157, R21, !PT ;  /* 0x000000159d157209 */ /* 0x000fe40007810000 */
[----:B-1----:R-:W-:-:S05]  /*4f10*/  FMNMX.FTZ R0, R0, R2, !PT ;  /* 0x0000000200007209 */ /* 0x002fca0007810000 */
[----:B------:R-:W1:Y:S02]  /*4f20*/  SHFL.BFLY PT, R2, R0, 0x1, 0x1f ;  /* 0x0c201f0000027f89 */ /* 0x000e6400000e0000 */
[----:B-1----:R-:W-:Y:S02]  /*4f30*/  FMNMX.FTZ R0, R0, R2, !PT ;  /* 0x0000000200007209 */ /* 0x002fe40007810000 */
[----:B------:R-:W1:Y:S02]  /*4f40*/  SHFL.BFLY PT, R2, R21, 0x2, 0x1f ;  /* 0x0c401f0015027f89 */ /* 0x000e6400000e0000 */
[C---:B------:R-:W-:Y:S01]  /*4f50*/  FSETP.NEU.FTZ.AND P0, PT, R0.reuse, -INF , PT ;  /* 0xff8000000000780b */ /* 0x040fe20003f1d000 */
[----:B------:R-:W-:-:S05]  /*4f60*/  FMUL.FTZ R174, R0, c[0x0][0x2d0] ;  /* 0x0000b40000ae7a20 */ /* 0x000fca0000410000 */
[----:B------:R-:W-:-:S05]  /*4f70*/  FSEL R174, R174, RZ, P0 ;  /* 0x000000ffaeae7208 */ /* 0x000fca0000000000 */
[--C-:B------:R-:W-:Y:S02]  /*4f80*/  FFMA.FTZ R123, R17, c[0x0][0x2d0], -R174.reuse ;  /* 0x0000b400117b7a23 */ /* 0x100fe400000108ae */
[--C-:B------:R-:W-:Y:S02]  /*4f90*/  FFMA.FTZ R122, R16, c[0x0][0x2d0], -R174.reuse ;  /* 0x0000b400107a7a23 */ /* 0x100fe400000108ae */
[--C-:B------:R-:W-:Y:S02]  /*4fa0*/  FFMA.FTZ R121, R15, c[0x0][0x2d0], -R174.reuse ;  /* 0x0000b4000f797a23 */ /* 0x100fe400000108ae */
[--C-:B------:R-:W-:Y:S01]  /*4fb0*/  FFMA.FTZ R120, R14, c[0x0][0x2d0], -R174.reuse ;  /* 0x0000b4000e787a23 */ /* 0x100fe200000108ae */
[----:B------:R-:W-:Y:S01]  /*4fc0*/  MUFU.EX2 R123, R123 ;  /* 0x0000007b007b7308 */ /* 0x000fe20000000800 */
[--C-:B------:R-:W-:Y:S02]  /*4fd0*/  FFMA.FTZ R173, R11, c[0x0][0x2d0], -R174.reuse ;  /* 0x0000b4000bad7a23 */ /* 0x100fe400000108ae */
[--C-:B------:R-:W-:Y:S01]  /*4fe0*/  FFMA.FTZ R172, R8, c[0x0][0x2d0], -R174.reuse ;  /* 0x0000b40008ac7a23 */ /* 0x100fe200000108ae */
[----:B-1----:R-:W-:Y:S01]  /*4ff0*/  FMNMX.FTZ R21, R21, R2, !PT ;  /* 0x0000000215157209 */ /* 0x002fe20007810000 */
[----:B------:R-:W-:-:S02]  /*5000*/  FFMA.FTZ R119, R13, c[0x0][0x2d0], -R174 ;  /* 0x0000b4000d777a23 */ /* 0x000fc400000108ae */
[----:B------:R-:W-:Y:S01]  /*5010*/  FFMA.FTZ R116, R12, c[0x0][0x2d0], -R174 ;  /* 0x0000b4000c747a23 */ /* 0x000fe200000108ae */
[----:B------:R-:W1:Y:S01]  /*5020*/  MUFU.EX2 R122, R122 ;  /* 0x0000007a007a7308 */ /* 0x000e620000000800 */
[----:B------:R-:W2:Y:S04]  /*5030*/  SHFL.BFLY PT, R2, R21, 0x1, 0x1f ;  /* 0x0c201f0015027f89 */ /* 0x000ea800000e0000 */
[----:B------:R-:W-:Y:S03]  /*5040*/  LDSM.16.MT88.4 R12, [R250+0x6080] ;  /* 0x00608000fa0c783b */ /* 0x000fe60000004200 */
[----:B------:R-:W-:Y:S08]  /*5050*/  MUFU.EX2 R121, R121 ;  /* 0x0000007900797308 */ /* 0x000ff00000000800 */
[----:B------:R-:W3:Y:S01]  /*5060*/  MUFU.EX2 R120, R120 ;  /* 0x0000007800787308 */ /* 0x000ee20000000800 */
[----:B-1----:R-:W-:Y:S01]  /*5070*/  F2FP.BF16.PACK_AB R128, R122, R123 ;  /* 0x0000007b7a80723e */ /* 0x002fe200000010ff */
[----:B------:R-:W-:-:S06]  /*5080*/  FADD.FTZ R122, R123, R122 ;  /* 0x0000007a7b7a7221 */ /* 0x000fcc0000010000 */
[----:B------:R-:W-:Y:S01]  /*5090*/  MUFU.EX2 R119, R119 ;  /* 0x0000007700777308 */ /* 0x000fe20000000800 */
[----:B--2---:R-:W-:-:S04]  /*50a0*/  FMNMX.FTZ R2, R2, R21, !PT ;  /* 0x0000001502027209 */ /* 0x004fc80007810000 */
[C---:B------:R-:W-:Y:S01]  /*50b0*/  FSETP.NEU.FTZ.AND P0, PT, R2.reuse, -INF , PT ;  /* 0xff8000000200780b */ /* 0x040fe20003f1d000 */
[----:B------:R-:W-:Y:S01]  /*50c0*/  FMUL.FTZ R169, R2, c[0x0][0x2d0] ;  /* 0x0000b40002a97a20 */ /* 0x000fe20000410000 */
[----:B---3--:R-:W-:Y:S01]  /*50d0*/  F2FP.BF16.PACK_AB R130, R120, R121 ;  /* 0x000000797882723e */ /* 0x008fe200000010ff */
[----:B------:R-:W1:Y:S01]  /*50e0*/  MUFU.EX2 R116, R116 ;  /* 0x0000007400747308 */ /* 0x000e620000000800 */
[----:B------:R-:W-:Y:S02]  /*50f0*/  FADD.FTZ R121, R121, R122 ;  /* 0x0000007a79797221 */ /* 0x000fe40000010000 */
[----:B------:R-:W-:Y:S02]  /*5100*/  FSEL R169, R169, RZ, P0 ;  /* 0x000000ffa9a97208 */ /* 0x000fe40000000000 */
[----:B------:R-:W-:-:S03]  /*5110*/  PLOP3.LUT P0, PT, PT, PT, UP6, 0x40, 0x0 ;  /* 0x000000000000781c */ /* 0x000fc60003f0e868 */
[--C-:B------:R-:W-:Y:S01]  /*5120*/  FFMA.FTZ R118, R20, c[0x0][0x2d0], -R169.reuse ;  /* 0x0000b40014767a23 */ /* 0x100fe200000108a9 */
[----:B------:R-:W-:Y:S01]  /*5130*/  MUFU.EX2 R173, R173 ;  /* 0x000000ad00ad7308 */ /* 0x000fe20000000800 */
[--C-:B------:R-:W-:Y:S01]  /*5140*/  FFMA.FTZ R117, R19, c[0x0][0x2d0], -R169.reuse ;  /* 0x0000b40013757a23 */ /* 0x100fe200000108a9 */
[----:B------:R-:W-:Y:S01]  /*5150*/  LDSM.16.MT88.4 R20, [R249+0x4880] ;  /* 0x00488000f914783b */ /* 0x000fe20000004200 */
[--C-:B------:R-:W-:Y:S02]  /*5160*/  FFMA.FTZ R175, R18, c[0x0][0x2d0], -R169.reuse ;  /* 0x0000b40012af7a23 */ /* 0x100fe400000108a9 */
[--C-:B------:R-:W-:Y:S01]  /*5170*/  FFMA.FTZ R176, R10, c[0x0][0x2d0], -R169.reuse ;  /* 0x0000b4000ab07a23 */ /* 0x100fe200000108a9 */
[----:B------:R-:W-:Y:S01]  /*5180*/  LDSM.16.MT88.4 R16, [R248+0x4880] ;  /* 0x00488000f810783b */ /* 0x000fe20000004200 */
[--C-:B------:R-:W-:Y:S01]  /*5190*/  FFMA.FTZ R171, R9, c[0x0][0x2d0], -R169.reuse ;  /* 0x0000b40009ab7a23 */ /* 0x100fe200000108a9 */
[----:B------:R-:W-:Y:S01]  /*51a0*/  MUFU.EX2 R118, R118 ;  /* 0x0000007600767308 */ /* 0x000fe20000000800 */
[--C-:B------:R-:W-:Y:S01]  /*51b0*/  FFMA.FTZ R170, R170, c[0x0][0x2d0], -R169.reuse ;  /* 0x0000b400aaaa7a23 */ /* 0x100fe200000108a9 */
[----:B------:R-:W2:Y:S01]  /*51c0*/  LDSM.16.MT88.4 R8, [R252+0x4880] ;  /* 0x00488000fc08783b */ /* 0x000ea20000004200 */
[--C-:B------:R-:W-:Y:S01]  /*51d0*/  FFMA.FTZ R156, R6, c[0x0][0x2d0], -R169.reuse ;  /* 0x0000b400069c7a23 */ /* 0x100fe200000108a9 */
[----:B-1----:R-:W-:Y:S01]  /*51e0*/  F2FP.BF16.PACK_AB R4, R116, R119 ;  /* 0x000000777404723e */ /* 0x002fe200000010ff */
[----:B------:R-:W-:-:S03]  /*51f0*/  FFMA.FTZ R7, R7, c[0x0][0x2d0], -R169 ;  /* 0x0000b40007077a23 */ /* 0x000fc600000108a9 */
[----:B------:R-:W1:Y:S08]  /*5200*/  MUFU.EX2 R117, R117 ;  /* 0x0000007500757308 */ /* 0x000e700000000800 */
[----:B------:R-:W-:Y:S08]  /*5210*/  MUFU.EX2 R175, R175 ;  /* 0x000000af00af7308 */ /* 0x000ff00000000800 */
[----:B------:R-:W3:Y:S01]  /*5220*/  MUFU.EX2 R176, R176 ;  /* 0x000000b000b07308 */ /* 0x000ee20000000800 */
[----:B-1----:R-:W-:-:S07]  /*5230*/  F2FP.BF16.PACK_AB R129, R117, R118 ;  /* 0x000000767581723e */ /* 0x002fce00000010ff */
[----:B------:R-:W1:Y:S01]  /*5240*/  MUFU.EX2 R172, R172 ;  /* 0x000000ac00ac7308 */ /* 0x000e620000000800 */
[----:B---3--:R-:W-:-:S07]  /*5250*/  F2FP.BF16.PACK_AB R131, R176, R175 ;  /* 0x000000afb083723e */ /* 0x008fce00000010ff */
[----:B------:R-:W-:Y:S01]  /*5260*/  MUFU.EX2 R171, R171 ;  /* 0x000000ab00ab7308 */ /* 0x000fe20000000800 */
[----:B------:R-:W-:Y:S01]  /*5270*/  HMMA.16816.F32.BF16 R132, R128, R136, RZ ;  /* 0x000000888084723c */ /* 0x000fe200000418ff */
[----:B-1----:R-:W-:-:S06]  /*5280*/  F2FP.BF16.PACK_AB R6, R172, R173 ;  /* 0x000000adac06723e */ /* 0x002fcc00000010ff */
[----:B------:R-:W1:Y:S01]  /*5290*/  MUFU.EX2 R170, R170 ;  /* 0x000000aa00aa7308 */ /* 0x000e620000000800 */
[C---:B------:R-:W-:Y:S07]  /*52a0*/  HMMA.16816.F32.BF16 R136, R128.reuse, R138, RZ ;  /* 0x0000008a8088723c */ /* 0x040fee00000418ff */
[----:B------:R-:W-:Y:S01]  /*52b0*/  MUFU.EX2 R3, R7 ;  /* 0x0000000700037308 */ /* 0x000fe20000000800 */
[C---:B------:R-:W-:Y:S07]  /*52c0*/  HMMA.16816.F32.BF16 R36, R128.reuse, R40, RZ ;  /* 0x000000288024723c */ /* 0x040fee00000418ff */
[----:B------:R-:W3:Y:S01]  /*52d0*/  MUFU.EX2 R156, R156 ;  /* 0x0000009c009c7308 */ /* 0x000ee20000000800 */
[----:B-1----:R-:W-:Y:S01]  /*52e0*/  F2FP.BF16.PACK_AB R5, R170, R171 ;  /* 0x000000abaa05723e */ /* 0x002fe200000010ff */
[C---:B------:R-:W-:Y:S08]  /*52f0*/  HMMA.16816.F32.BF16 R40, R128.reuse, R42, RZ ;  /* 0x0000002a8028723c */ /* 0x040ff000000418ff */
[----:B------:R-:W-:Y:S01]  /*5300*/  HMMA.16816.F32.BF16 R52, R128, R56, RZ ;  /* 0x000000388034723c */ /* 0x000fe200000418ff */
[----:B---3--:R-:W-:-:S07]  /*5310*/  F2FP.BF16.PACK_AB R7, R156, R3 ;  /* 0x000000039c07723e */ /* 0x008fce00000010ff */
[----:B------:R-:W-:Y:S08]  /*5320*/  HMMA.16816.F32.BF16 R56, R128, R58, RZ ;  /* 0x0000003a8038723c */ /* 0x000ff000000418ff */
[C---:B--2---:R-:W-:Y:S08]  /*5330*/  HMMA.16816.F32.BF16 R132, R4.reuse, R8, R132 ;  /* 0x000000080484723c */ /* 0x044ff00000041884 */
[----:B------:R-:W-:Y:S01]  /*5340*/  HMMA.16816.F32.BF16 R136, R4, R10, R136 ;  /* 0x0000000a0488723c */ /* 0x000fe20000041888 */
[----:B------:R-:W1:Y:S07]  /*5350*/  LDSM.16.MT88.4 R8, [R252+0x6080] ;  /* 0x00608000fc08783b */ /* 0x000e6e0000004200 */
[C---:B------:R-:W-:Y:S08]  /*5360*/  HMMA.16816.F32.BF16 R44, R128.reuse, R48, RZ ;  /* 0x00000030802c723c */ /* 0x040ff000000418ff */
[C---:B------:R-:W-:Y:S08]  /*5370*/  HMMA.16816.F32.BF16 R48, R128.reuse, R50, RZ ;  /* 0x000000328030723c */ /* 0x040ff000000418ff */
[----:B------:R-:W-:Y:S08]  /*5380*/  HMMA.16816.F32.BF16 R84, R128, R88, RZ ;  /* 0x000000588054723c */ /* 0x000ff000000418ff */
[C---:B------:R-:W-:Y:S08]  /*5390*/  HMMA.16816.F32.BF16 R44, R4.reuse, R12, R44 ;  /* 0x0000000c042c723c */ /* 0x040ff0000004182c */
[C---:B------:R-:W-:Y:S01]  /*53a0*/  HMMA.16816.F32.BF16 R48, R4.reuse, R14, R48 ;  /* 0x0000000e0430723c */ /* 0x040fe20000041830 */
[----:B------:R-:W2:Y:S07]  /*53b0*/  LDSM.16.MT88.4 R12, [R248+0x6080] ;  /* 0x00608000f80c783b */ /* 0x000eae0000004200 */
        /* <DEDUP_REMOVED lines=23> */
[----:B------:R-:W2:Y:S02]  /*5530*/  LDSM.16.MT88.4 R120, [R249+0x8880] ;  /* 0x00888000f978783b */ /* 0x000ea40000004200 */
[----:B------:R-:W-:-:S04]  /*5540*/  FADD.FTZ R14, R119, R14 ;  /* 0x0000000e770e7221 */ /* 0x000fc80000010000 */
[----:B------:R-:W-:Y:S01]  /*5550*/  FADD.FTZ R14, R116, R14 ;  /* 0x0000000e740e7221 */ /* 0x000fe20000010000 */
[----:B------:R-:W-:Y:S03]  /*5560*/  HMMA.16816.F32.BF16 R28, R128, R32, RZ ;  /* 0x00000020801c723c */ /* 0x000fe600000418ff */
[----:B------:R-:W-:-:S04]  /*5570*/  FADD.FTZ R173, R173, R14 ;  /* 0x0000000eadad7221 */ /* 0x000fc80000010000 */
[----:B------:R-:W-:Y:S01]  /*5580*/  FADD.FTZ R173, R172, R173 ;  /* 0x000000adacad7221 */ /* 0x000fe20000010000 */
[----:B------:R-:W-:Y:S07]  /*5590*/  HMMA.16816.F32.BF16 R92, R4, R12, R92 ;  /* 0x0000000c045c723c */ /* 0x000fee000004185c */
[----:B------:R-:W-:Y:S01]  /*55a0*/  FADD.FTZ R12, R118, R117 ;  /* 0x00000075760c7221 */ /* 0x000fe20000010000 */
[----:B------:R-:W-:Y:S01]  /*55b0*/  HMMA.16816.F32.BF16 R32, R128, R34, RZ ;  /* 0x000000228020723c */ /* 0x000fe200000418ff */
[----:B------:R-:W-:-:S02]  /*55c0*/  FFMA.FTZ R13, R126, c[0x0][0x2d0], -R174 ;  /* 0x0000b4007e0d7a23 */ /* 0x000fc400000108ae */
[----:B------:R-:W-:Y:S02]  /*55d0*/  FADD.FTZ R175, R175, R12 ;  /* 0x0000000cafaf7221 */ /* 0x000fe40000010000 */
[----:B------:R-:W-:Y:S02]  /*55e0*/  FFMA.FTZ R12, R127, c[0x0][0x2d0], -R174 ;  /* 0x0000b4007f0c7a23 */ /* 0x000fe400000108ae */
[----:B------:R-:W-:Y:S01]  /*55f0*/  FADD.FTZ R176, R176, R175 ;  /* 0x000000afb0b07221 */ /* 0x000fe20000010000 */
[----:B-1----:R-:W-:Y:S03]  /*5600*/  HMMA.16816.F32.BF16 R100, R4, R8, R100 ;  /* 0x000000080464723c */ /* 0x002fe60000041864 */
[----:B------:R-:W-:-:S04]  /*5610*/  FADD.FTZ R176, R171, R176 ;  /* 0x000000b0abb07221 */ /* 0x000fc80000010000 */
[----:B------:R-:W-:Y:S01]  /*5620*/  FADD.FTZ R170, R170, R176 ;  /* 0x000000b0aaaa7221 */ /* 0x000fe20000010000 */
[----:B------:R-:W-:Y:S01]  /*5630*/  HMMA.16816.F32.BF16 R104, R4, R10, R104 ;  /* 0x0000000a0468723c */ /* 0x000fe20000041868 */
[----:B------:R-:W1:Y:S02]  /*5640*/  LDSM.16.MT88.4 R8, [R250+0x9080] ;  /* 0x00908000fa08783b */ /* 0x000e640000004200 */
[----:B------:R-:W-:-:S04]  /*5650*/  FADD.FTZ R170, R3, R170 ;  /* 0x000000aa03aa7221 */ /* 0x000fc80000010000 */
[----:B------:R-:W-:Y:S01]  /*5660*/  FADD.FTZ R156, R156, R170 ;  /* 0x000000aa9c9c7221 */ /* 0x000fe20000010000 */
[C---:B--2---:R-:W-:Y:S08]  /*5670*/  HMMA.16816.F32.BF16 R116, R128.reuse, R120, RZ ;  /* 0x000000788074723c */ /* 0x044ff000000418ff */
[----:B------:R-:W-:Y:S08]  /*5680*/  HMMA.16816.F32.BF16 R120, R128, R122, RZ ;  /* 0x0000007a8078723c */ /* 0x000ff000000418ff */
[C---:B------:R-:W-:Y:S08]  /*5690*/  HMMA.16816.F32.BF16 R28, R4.reuse, R16, R28 ;  /* 0x00000010041c723c */ /* 0x040ff0000004181c */
[----:B------:R-:W-:Y:S01]  /*56a0*/  HMMA.16816.F32.BF16 R32, R4, R18, R32 ;  /* 0x000000120420723c */ /* 0x000fe20000041820 */
[----:B------:R-:W2:Y:S07]  /*56b0*/  LDSM.16.MT88.4 R16, [R250+0x7880] ;  /* 0x00788000fa10783b */ /* 0x000eae0000004200 */
[----:B------:R-:W-:Y:S08]  /*56c0*/  HMMA.16816.F32.BF16 R76, R128, R80, RZ ;  /* 0x00000050804c723c */ /* 0x000ff000000418ff */
[C---:B-1----:R-:W-:Y:S08]  /*56d0*/  HMMA.16816.F32.BF16 R108, R4.reuse, R8, R108 ;  /* 0x00000008046c723c */ /* 0x042ff0000004186c */
[----:B------:R-:W-:Y:S01]  /*56e0*/  HMMA.16816.F32.BF16 R112, R4, R10, R112 ;  /* 0x0000000a0470723c */ /* 0x000fe20000041870 */
[----:B------:R-:W1:Y:S07]  /*56f0*/  LDSM.16.MT88.4 R8, [R249+0x9080] ;  /* 0x00908000f908783b */ /* 0x000e6e0000004200 */
[C---:B------:R-:W-:Y:S08]  /*5700*/  HMMA.16816.F32.BF16 R148, R128.reuse, R152, RZ ;  /* 0x000000988094723c */ /* 0x040ff000000418ff */
[----:B------:R-:W-:Y:S08]  /*5710*/  HMMA.16816.F32.BF16 R152, R128, R154, RZ ;  /* 0x0000009a8098723c */ /* 0x000ff000000418ff */
[----:B--2---:R-:W-:Y:S07]  /*5720*/  HMMA.16816.F32.BF16 R76, R4, R16, R76 ;  /* 0x00000010044c723c */ /* 0x004fee000004184c */
[--C-:B------:R-:W-:Y:S01]  /*5730*/  FFMA.FTZ R17, R125, c[0x0][0x2d0], -R174.reuse ;  /* 0x0000b4007d117a23 */ /* 0x100fe200000108ae */
[----:B------:R-:W-:Y:S01]  /*5740*/  HMMA.16816.F32.BF16 R140, R128, R144, RZ ;  /* 0x00000090808c723c */ /* 0x000fe200000418ff */
[----:B------:R-:W-:-:S04]  /*5750*/  FFMA.FTZ R16, R124, c[0x0][0x2d0], -R174 ;  /* 0x0000b4007c107a23 */ /* 0x000fc800000108ae */
[----:B------:R-:W-:Y:S03]  /*5760*/  MUFU.EX2 R17, R17 ;  /* 0x0000001100117308 */ /* 0x000fe60000000800 */
[----:B------:R-:W-:Y:S05]  /*5770*/  HMMA.16816.F32.BF16 R68, R128, R72, RZ ;  /* 0x000000488044723c */ /* 0x000fea00000418ff */
[----:B------:R-:W-:Y:S03]  /*5780*/  MUFU.EX2 R16, R16 ;  /* 0x0000001000107308 */ /* 0x000fe60000000800 */
        /* <DEDUP_REMOVED lines=15> */
[--C-:B------:R-:W-:Y:S01]  /*5880*/  FFMA.FTZ R18, R168, c[0x0][0x2d0], -R169.reuse ;  /* 0x0000b400a8127a23 */ /* 0x100fe200000108a9 */
[----:B--2---:R-:W-:Y:S01]  /*5890*/  HMMA.16816.F32.BF16 R68, R4, R20, R68 ;  /* 0x000000140444723c */ /* 0x004fe20000041844 */
[----:B------:R-:W-:-:S04]  /*58a0*/  FFMA.FTZ R19, R159, c[0x0][0x2d0], -R169 ;  /* 0x0000b4009f137a23 */ /* 0x000fc800000108a9 */
[----:B------:R-:W2:Y:S02]  /*58b0*/  MUFU.EX2 R18, R18 ;  /* 0x0000001200127308 */ /* 0x000ea40000000800 */
[--C-:B------:R-:W-:Y:S01]  /*58c0*/  FFMA.FTZ R21, R158, c[0x0][0x2d0], -R169.reuse ;  /* 0x0000b4009e157a23 */ /* 0x100fe200000108a9 */
[----:B------:R-:W-:Y:S01]  /*58d0*/  HMMA.16816.F32.BF16 R72, R4, R22, R72 ;  /* 0x000000160448723c */ /* 0x000fe20000041848 */
[----:B------:R-:W-:-:S04]  /*58e0*/  FFMA.FTZ R20, R157, c[0x0][0x2d0], -R169 ;  /* 0x0000b4009d147a23 */ /* 0x000fc800000108a9 */
[----:B------:R-:W3:Y:S03]  /*58f0*/  MUFU.EX2 R19, R19 ;  /* 0x0000001300137308 */ /* 0x000ee60000000800 */
[C---:B-1----:R-:W-:Y:S05]  /*5900*/  HMMA.16816.F32.BF16 R124, R4.reuse, R8, R124 ;  /* 0x00000008047c723c */ /* 0x042fea000004187c */
[----:B------:R-:W-:Y:S01]  /*5910*/  MUFU.EX2 R21, R21 ;  /* 0x0000001500157308 */ /* 0x000fe20000000800 */
[----:B--2---:R-:W-:Y:S02]  /*5920*/  FADD.FTZ R156, R18, R156 ;  /* 0x0000009c129c7221 */ /* 0x004fe40000010000 */
[----:B------:R-:W-:Y:S01]  /*5930*/  HMMA.16816.F32.BF16 R128, R4, R10, R128 ;  /* 0x0000000a0480723c */ /* 0x000fe20000041880 */
[----:B------:R-:W1:Y:S04]  /*5940*/  LDSM.16.MT88.4 R8, [R250+0x5080] ;  /* 0x00508000fa08783b */ /* 0x000e680000004200 */
[----:B------:R-:W2:Y:S01]  /*5950*/  MUFU.EX2 R4, R12 ;  /* 0x0000000c00047308 */ /* 0x000ea20000000800 */
[----:B---3--:R-:W-:Y:S01]  /*5960*/  FADD.FTZ R156, R19, R156 ;  /* 0x0000009c139c7221 */ /* 0x008fe20000010000 */
[----:B------:R-:W-:-:S06]  /*5970*/  F2FP.BF16.PACK_AB R6, R16, R17 ;  /* 0x000000111006723e */ /* 0x000fcc00000010ff */
[----:B------:R3:W4:Y:S08]  /*5980*/  MUFU.EX2 R5, R13 ;  /* 0x0000000d00057308 */ /* 0x0007300000000800 */
[----:B------:R-:W1:Y:S01]  /*5990*/  MUFU.EX2 R20, R20 ;  /* 0x0000001400147308 */ /* 0x000e620000000800 */
[----:B--2---:R-:W-:Y:S01]  /*59a0*/  FADD.FTZ R3, R4, R173 ;  /* 0x000000ad04037221 */ /* 0x004fe20000010000 */
[----:B---3--:R-:W2:Y:S03]  /*59b0*/  LDSM.16.MT88.4 R12, [R252+0x5080] ;  /* 0x00508000fc0c783b */ /* 0x008ea60000004200 */
[C---:B----4-:R-:W-:Y:S01]  /*59c0*/  FADD.FTZ R3, R5.reuse, R3 ;  /* 0x0000000305037221 */ /* 0x050fe20000010000 */
[----:B------:R-:W-:-:S02]  /*59d0*/  F2FP.BF16.PACK_AB R4, R5, R4 ;  /* 0x000000040504723e */ /* 0x000fc400000010ff */
[----:B------:R-:W-:Y:S01]  /*59e0*/  F2FP.BF16.PACK_AB R5, R19, R18 ;  /* 0x000000121305723e */ /* 0x000fe200000010ff */
[----:B------:R-:W-:Y:S01]  /*59f0*/  FADD.FTZ R3, R17, R3 ;  /* 0x0000000311037221 */ /* 0x000fe20000010000 */
[----:B-1----:R-:W-:Y:S01]  /*5a00*/  F2FP.BF16.PACK_AB R7, R20, R21 ;  /* 0x000000151407723e */ /* 0x002fe200000010ff */
[----:B------:R-:W-:-:S06]  /*5a10*/  FADD.FTZ R21, R21, R156 ;  /* 0x0000009c15157221 */ /* 0x000fcc0000010000 */
[C---:B------:R-:W-:Y:S08]  /*5a20*/  HMMA.16816.F32.BF16 R140, R4.reuse, R8, R140 ;  /* 0x00000008048c723c */ /* 0x040ff0000004188c */
        /* <DEDUP_REMOVED lines=44> */
[----:B------:R-:W-:Y:S07]  /*5cf0*/  HMMA.16816.F32.BF16 R120, R4, R14, R120 ;  /* 0x0000000e0478723c */ /* 0x000fee0000041878 */
[----:B------:R-:W-:-:S02]  /*5d00*/  FADD.FTZ R4, R16, R3 ;  /* 0x0000000310047221 */ /* 0x000fc40000010000 */
[----:B------:R-:W-:-:S03]  /*5d10*/  FADD.FTZ R3, R20, R21 ;  /* 0x0000001514037221 */ /* 0x000fc60000010000 */
[----:B------:R1:W-:Y:S04]  /*5d20*/  STL [R1+0x44], R4 ;  /* 0x0000440401007387 */ /* 0x0003e80000100800 */
[----:B------:R1:W-:Y:S01]  /*5d30*/  STL [R1+0x40], R3 ;  /* 0x0000400301007387 */ /* 0x0003e20000100800 */
[----:B------:R-:W-:Y:S05]  /*5d40*/  @P0 BRA `(.L_x_275) ;  /* 0x0000016000000947 */ /* 0x000fea0003800000 */
[----:B------:R-:W-:Y:S01]  /*5d50*/  ISETP.LT.AND P0, PT, RZ, UR4, PT ;  /* 0x00000004ff007c0c */ /* 0x000fe2000bf01270 */
[----:B------:R-:W-:-:S12]  /*5d60*/  UIADD3 UR23, UR4, -0x1, URZ ;  /* 0xffffffff04177890 */ /* 0x000fd8000fffe03f */
[----:B------:R-:W-:Y:S05]  /*5d70*/  @P0 BRA `(.L_x_276) ;  /* 0x0000009000000947 */ /* 0x000fea0003800000 */
[----:B------:R-:W-:Y:S02]  /*5d80*/  UMOV UR23, 0x1 ;  /* 0x0000000100177882 */ /* 0x000fe40000000000 */
[----:B------:R-:W-:Y:S02]  /*5d90*/  ULDC UR5, c[0x0][0x32c] ;  /* 0x0000cb0000057ab9 */ /* 0x000fe40000000800 */
[----:B------:R-:W-:Y:S02]  /*5da0*/  UISETP.NE.AND UP0, UPT, UR23, UR5, UPT ;  /* 0x000000051700728c */ /* 0x000fe4000bf05270 */
[----:B------:R-:W-:-:S03]  /*5db0*/  UIADD3 UR23, -UR4, URZ, URZ ;  /* 0x0000003f04177290 */ /* 0x000fc6000fffe13f */
[----:B------:R-:W-:Y:S02]  /*5dc0*/  ULDC.64 UR4, c[0x0][0x330] ;  /* 0x0000cc0000047ab9 */ /* 0x000fe40000000a00 */
[----:B------:R-:W-:-:S04]  /*5dd0*/  UIMAD.WIDE.U32 UR28, UR23, UR4, URZ ;  /* 0x00000004171c72a5 */ /* 0x000fc8000f8e003f */
[----:B------:R-:W-:-:S04]  /*5de0*/  @UP0 USHF.R.U32.HI UR23, URZ, UR5, UR29 ;  /* 0x000000053f170299 */ /* 0x000fc8000801161d */
[----:B------:R-:W-:Y:S01]  /*5df0*/  ULOP3.LUT UR23, URZ, UR23, URZ, 0x33, !UPT ;  /* 0x000000173f177292 */ /* 0x000fe2000f8e333f */
[----:B------:R-:W-:Y:S05]  /*5e00*/  BRA `(.L_x_277) ;  /* 0x0000006000007947 */ /* 0x000fea0003800000 */
.L_x_276:
[----:B------:R-:W-:Y:S02]  /*5e10*/  UMOV UR5, 0x1 ;  /* 0x0000000100057882 */ /* 0x000fe40000000000 */
[----:B------:R-:W-:Y:S02]  /*5e20*/  ULDC UR4, c[0x0][0x32c] ;  /* 0x0000cb0000047ab9 */ /* 0x000fe40000000800 */
[----:B------:R-:W-:-:S03]  /*5e30*/  UISETP.NE.AND UP0, UPT, UR5, UR4, UPT ;  /* 0x000000040500728c */ /* 0x000fc6000bf05270 */
[----:B------:R-:W-:Y:S02]  /*5e40*/  ULDC.64 UR4, c[0x0][0x330] ;  /* 0x0000cc0000047ab9 */ /* 0x000fe40000000a00 */
[----:B------:R-:W-:-:S06]  /*5e50*/  UIMAD.WIDE.U32 UR28, UR23, UR4, URZ ;  /* 0x00000004171c72a5 */ /* 0x000fcc000f8e003f */
[----:B------:R-:W-:Y:S02]  /*5e60*/  @UP0 USHF.R.U32.HI UR23, URZ, UR5, UR29 ;  /* 0x000000053f170299 */ /* 0x000fe4000801161d */
.L_x_277:
[----:B------:R-:W-:Y:S02]  /*5e70*/  ULDC UR4, c[0x0][0x32c] ;  /* 0x0000cb0000047ab9 */ /* 0x000fe40000000800 */
[----:B------:R-:W-:-:S04]  /*5e80*/  UIMAD UR4, UR23, UR4, UR4 ;  /* 0x00000004170472a4 */ /* 0x000fc8000f8e0204 */
[----:B------:R-:W-:-:S04]  /*5e90*/  UISETP.LT.AND UP0, UPT, UR20, UR4, UPT ;  /* 0x000000041400728c */ /* 0x000fc8000bf01270 */
[----:B------:R-:W-:-:S04]  /*5ea0*/  USEL UR20, UR20, UR4, UP0 ;  /* 0x0000000414147287 */ /* 0x000fc80008000000 */
.L_x_275:
        /* <DEDUP_REMOVED lines=11> */
[----:B-1----:R-:W5:Y:S04]  /*5f60*/  LDL R4, [R1+0x2c] ;  /* 0x00002c0001047983 */ /* 0x002f680000100800 */
        /* <DEDUP_REMOVED lines=22> */
.L_x_291:
        /* <DEDUP_REMOVED lines=62> */
[----:B----4-:R2:W4:Y:S02]  /*64b0*/  SHFL.IDX PT, R13, R0, 0x1, 0x181f ;  /* 0x00381f00000d7f89 */ /* 0x01052400000e0000 */
.L_x_333:
[----:B------:R-:W5:Y:S04]  /*64c0*/  LDL R7, [R1+0x24] ;  /* 0x0000240001077983 */ /* 0x000f680000100800 */
[----:B--2---:R-:W2:Y:S04]  /*64d0*/  LDL R6, [R1+0x4c] ;  /* 0x00004c0001067983 */ /* 0x004ea80000100800 */
[----:B----4-:R-:W4:Y:S04]  /*64e0*/  LDL R21, [R1+0x48] ;  /* 0x0000480001157983 */ /* 0x010f280000100800 */
[----:B---3--:R-:W3:Y:S04]  /*64f0*/  LDL R0, [R1+0x1c] ;  /* 0x00001c0001007983 */ /* 0x008ee80000100800 */
[----:B------:R-:W3:Y:S04]  /*6500*/  LDL R20, [R1+0x54] ;  /* 0x0000540001147983 */ /* 0x000ee80000100800 */
[----:B------:R-:W3:Y:S04]  /*6510*/  LDL R15, [R1+0x50] ;  /* 0x00005000010f7983 */ /* 0x000ee80000100800 */
[----:B------:R-:W3:Y:S04]  /*6520*/  LDL R14, [R1+0x5c] ;  /* 0x00005c00010e7983 */ /* 0x000ee80000100800 */
[----:B------:R-:W3:Y:S01]  /*6530*/  LDL R12, [R1+0x58] ;  /* 0x00005800010c7983 */ /* 0x000ee20000100800 */
[----:B-----5:R-:W-:Y:S02]  /*6540*/  ISETP.GE.AND P1, PT, R7, c[0x0][0x1d4], PT ;  /* 0x0000750007007a0c */ /* 0x020fe40003f26270 */
[----:B--2---:R-:W-:Y:S05]  /*6550*/  IADD3 R6, P0, R13, R6, RZ ;  /* 0x000000060d067210 */ /* 0x004fea0007f1e0ff */
[----:B----4-:R-:W-:Y:S06]  /*6560*/  IMAD.X R7, R5, 0x1, R21, P0 ;  /* 0x0000000105077824 */ /* 0x010fec00000e0615 */
[----:B------:R-:W-:Y:S01]  /*6570*/  @!PT LDS RZ, [RZ] ;  /* 0x00000000fffff984 */ /* 0x000fe20000000800 */
[----:B------:R-:W-:Y:S01]  /*6580*/  @!PT LDS RZ, [RZ] ;  /* 0x00000000fffff984 */ /* 0x000fe20000000800 */
[----:B------:R-:W-:Y:S01]  /*6590*/  @!PT LDS RZ, [RZ] ;  /* 0x00000000fffff984 */ /* 0x000fe20000000800 */
[----:B---3--:R2:W-:Y:S02]  /*65a0*/  LDGSTS.E.BYPASS.LTC128B.128 [R0+0x5080], [R6.64], !P1 ;  /* 0x0508000006007fae */ /* 0x0085e4000c901d52 */
[----:B--2---:R-:W-:Y:S05]  /*65b0*/  IADD3 R6, P0, R13, R20, RZ ;  /* 0x000000140d067210 */ /* 0x004fea0007f1e0ff */
[----:B------:R-:W-:Y:S01]  /*65c0*/  IMAD.X R7, R5, 0x1, R15, P0 ;  /* 0x0000000105077824 */ /* 0x000fe200000e060f */
[C---:B------:R-:W-:Y:S04]  /*65d0*/  IADD3 R4, P0, R13.reuse, R4, RZ ;  /* 0x000000040d047210 */ /* 0x040fe80007f1e0ff */
[----:B------:R2:W-:Y:S02]  /*65e0*/  LDGSTS.E.BYPASS.LTC128B.128 [R0+0x6880], [R6.64], !P6 ;  /* 0x0688000006007fae */ /* 0x0005e4000f101d52 */
[----:B--2---:R-:W-:Y:S05]  /*65f0*/  IADD3 R6, P1, R13, R14, RZ ;  /* 0x0000000e0d067210 */ /* 0x004fea0007f3e0ff */
[C---:B------:R-:W-:Y:S02]  /*6600*/  IMAD.X R7, R5.reuse, 0x1, R12, P1 ;  /* 0x0000000105077824 */ /* 0x040fe400008e060c */
[----:B------:R-:W-:Y:S03]  /*6610*/  IMAD.X R5, R5, 0x1, R2, P0 ;  /* 0x0000000105057824 */ /* 0x000fe600000e0602 */
[----:B------:R2:W-:Y:S04]  /*6620*/  LDGSTS.E.BYPASS.LTC128B.128 [R0+0x8080], [R6.64], !P5 ;  /* 0x0808000006007fae */ /* 0x0005e8000e901d52 */
[----:B------:R2:W-:Y:S02]  /*6630*/  LDGSTS.E.BYPASS.LTC128B.128 [R0+0x9880], [R4.64], !P4 ;  /* 0x0988000004007fae */ /* 0x0005e4000e101d52 */
.L_x_280:
[----:B------:R-:W-:Y:S05]  /*6640*/  BSYNC B0 ;  /* 0x0000000000007941 */ /* 0x000fea0003800000 */
.L_x_279:
        /* <DEDUP_REMOVED lines=179> */
[----:B------:R1:W1:Y:S01]  /*7180*/  MUFU.TANH R179, R15 ;  /* 0x0000000f00b37308 */ /* 0x0002620000002400 */
        /* <DEDUP_REMOVED lines=22> */
[----:B-1----:R-:W-:Y:S03]  /*72f0*/  IMAD.U32 R15, RZ, RZ, UR20 ;  /* 0x00000014ff0f7e24 */ /* 0x002fe6000f8e00ff */
[----:B------:R-:W4:Y:S04]  /*7300*/  LDL R21, [R1+0x48] ;  /* 0x0000480001157983 */ /* 0x000f280000100800 */
[----:B------:R-:W4:Y:S04]  /*7310*/  LDL R170, [R1+0x54] ;  /* 0x0000540001aa7983 */ /* 0x000f280000100800 */
[----:B------:R-:W4:Y:S04]  /*7320*/  LDL R171, [R1+0x50] ;  /* 0x0000500001ab7983 */ /* 0x000f280000100800 */
[----:B------:R-:W4:Y:S04]  /*7330*/  LDL R168, [R1+0x5c] ;  /* 0x00005c0001a87983 */ /* 0x000f280000100800 */
        /* <DEDUP_REMOVED lines=24> */
[----:B------:R-:W-:Y:S02]  /*74c0*/  IMAD.WIDE.U32 R18, R23, c[0x0][0x1f0], R18 ;  /* 0x00007c0017127a25 */ /* 0x000fe400078e0012 */
[----:B------:R-:W2:Y:S02]  /*74d0*/  LDL R26, [R1+0x10] ;  /* 0x00001000011a7983 */ /* 0x000ea40000100800 */
[----:B------:R-:W-:Y:S01]  /*74e0*/  IMAD R15, R15, c[0x0][0x1f0], RZ ;  /* 0x00007c000f0f7a24 */ /* 0x000fe200078e02ff */
[----:B------:R-:W-:Y:S01]  /*74f0*/  IADD3 R18, P0, R18, UR26, RZ ;  /* 0x0000001a12127c10 */ /* 0x000fe2000ff1e0ff */
[----:B------:R-:W4:Y:S02]  /*7500*/  LDL R27, [R1+0x28] ;  /* 0x00002800011b7983 */ /* 0x000f240000100800 */
        /* <DEDUP_REMOVED lines=8> */
[----:B------:R-:W1:Y:S01]  /*7590*/  SHFL.IDX PT, R17, R17, 0x1, 0x181f ;  /* 0x00381f0011117f89 */ /* 0x000e6200000e0000 */
        /* <DEDUP_REMOVED lines=12> */
[--C-:B------:R-:W-:Y:S05]  /*7660*/  @P0 IMAD.X R23, R20, 0x1, R172.reuse, P1 ;  /* 0x0000000114170824 */ /* 0x100fea00008e06ac */
[----:B------:R1:W-:Y:S01]  /*7670*/  @P0 LDGSTS.E.BYPASS.LTC128B.128 [R177+0x17080], [R22.64], !P5 ;  /* 0x1708000016b10fae */ /* 0x0003e2000e901d52 */
[C---:B--2---:R-:W-:Y:S04]  /*7680*/  @P0 LEA R24, P1, R26.reuse, R19, 0x1 ;  /* 0x000000131a180211 */ /* 0x044fe800078208ff */
[----:B----4-:R-:W-:Y:S05]  /*7690*/  @P0 LEA.HI.X R25, R26, R20, R27, 0x1, P1 ;  /* 0x000000141a190211 */ /* 0x010fea00008f0c1b */
[----:B------:R1:W-:Y:S01]  /*76a0*/  @P0 LDGSTS.E.BYPASS.LTC128B.128 [R177+0x18880], [R24.64], !P4 ;  /* 0x1888000018b10fae */ /* 0x0003e2000e101d52 */
[----:B------:R-:W-:Y:S11]  /*76b0*/  ISETP.GE.AND P0, PT, R18, 0x21, PT ;  /* 0x000000211200780c */ /* 0x000ff60003f06270 */
[----:B------:R-:W-:Y:S02]  /*76c0*/  @!UPT UIADD3 URZ, URZ, URZ, URZ ;  /* 0x0000003f3f3ff290 */ /* 0x000fe4000fffe03f */
[----:B------:R-:W-:Y:S02]  /*76d0*/  @P0 IADD3 R18, P1, R17, R0, RZ ;  /* 0x0000000011120210 */ /* 0x000fe40007f3e0ff */
[----:B------:R1:W5:Y:S03]  /*76e0*/  LDL.LU R0, [R1+0x60] ;  /* 0x0000600001007983 */ /* 0x0003660000300800 */
[----:B------:R-:W-:Y:S05]  /*76f0*/  @P0 IMAD.X R19, R15, 0x1, R21, P1 ;  /* 0x000000010f130824 */ /* 0x000fea00008e0615 */
[----:B------:R2:W-:Y:S02]  /*7700*/  @P0 LDGSTS.E.BYPASS.LTC128B.128 [R177+0x15080], [R18.64], !P2 ;  /* 0x1508000012b10fae */ /* 0x0005e4000d101d52 */
[----:B--2---:R-:W-:Y:S05]  /*7710*/  @P0 IADD3 R18, P1, R17, R170, RZ ;  /* 0x000000aa11120210 */ /* 0x004fea0007f3e0ff */
[----:B------:R-:W-:Y:S05]  /*7720*/  @P0 IMAD.X R19, R15, 0x1, R171, P1 ;  /* 0x000000010f130824 */ /* 0x000fea00008e06ab */
[----:B------:R2:W-:Y:S02]  /*7730*/  @P0 LDGSTS.E.BYPASS.LTC128B.128 [R177+0x16880], [R18.64], !P6 ;  /* 0x1688000012b10fae */ /* 0x0005e4000f101d52 */
[----:B--2---:R-:W-:Y:S05]  /*7740*/  @P0 IADD3 R18, P1, R17, R168, RZ ;  /* 0x000000a811120210 */ /* 0x004fea0007f3e0ff */
[----:B------:R-:W-:Y:S01]  /*7750*/  @P0 IMAD.X R19, R15, 0x1, R172, P1 ;  /* 0x000000010f130824 */ /* 0x000fe200008e06ac */
[C---:B------:R-:W-:Y:S04]  /*7760*/  @P0 LEA R20, P1, R26.reuse, R17, 0x1 ;  /* 0x000000111a140211 */ /* 0x040fe800078208ff */
[----:B------:R1:W-:Y:S01]  /*7770*/  @P0 LDGSTS.E.BYPASS.LTC128B.128 [R177+0x18080], [R18.64], !P5 ;  /* 0x1808000012b10fae */ /* 0x0003e2000e901d52 */
[----:B------:R-:W-:Y:S05]  /*7780*/  @P0 LEA.HI.X R21, R26, R15, R27, 0x1, P1 ;  /* 0x0000000f1a150211 */ /* 0x000fea00008f0c1b */
[----:B------:R1:W-:Y:S03]  /*7790*/  @P0 LDGSTS.E.BYPASS.LTC128B.128 [R177+0x19880], [R20.64], !P4 ;  /* 0x1988000014b10fae */ /* 0x0003e6000e101d52 */
.L_x_282:
        /* <DEDUP_REMOVED lines=8> */
[----:B-12---:R-:W-:Y:S01]  /*7820*/  @P0 IMAD.HI.U32 R15, R17, c[0x0][0x2c8], RZ ;  /* 0x0000b200110f0a27 */ /* 0x006fe200078e00ff */
[----:B------:R-:W-:Y:S03]  /*7830*/  PLOP3.LUT P0, PT, PT, PT, UP1, 0x80, 0x0 ;  /* 0x000000000000781c */ /* 0x000fe60003f0f018 */
[----:B------:R-:W-:Y:S02]  /*7840*/  IMAD.MOV.U32 R23, RZ, RZ, R17 ;  /* 0x000000ffff177224 */ /* 0x000fe400078e0011 */
[----:B------:R-:W-:Y:S05]  /*7850*/  IMAD.U32 R17, RZ, RZ, UR20 ;  /* 0x00000014ff117e24 */ /* 0x000fea000f8e00ff */
[----:B---3--:R-:W-:Y:S03]  /*7860*/  IADD3 R17, -R26, 0x1, R17 ;  /* 0x000000011a117810 */ /* 0x008fe60007ffe111 */
[----:B------:R-:W-:Y:S01]  /*7870*/  @P0 SHF.R.U32.HI R23, RZ, c[0x0][0x2cc], R15 ;  /* 0x0000b300ff170a19 */ /* 0x000fe2000001160f */
[----:B------:R-:W-:Y:S01]  /*7880*/  IMAD.U32 R15, RZ, RZ, UR12 ;  /* 0x0000000cff0f7e24 */ /* 0x000fe2000f8e00ff */
[----:B------:R-:W-:Y:S04]  /*7890*/  PLOP3.LUT P0, PT, PT, PT, UP0, 0x40, 0x0 ;  /* 0x000000000000781c */ /* 0x000fe80003f0e808 */
[----:B------:R-:W-:Y:S02]  /*78a0*/  IADD3 R15, -R15, UR8, R17 ;  /* 0x000000080f0f7c10 */ /* 0x000fe4000fffe111 */
[----:B------:R-:W1:Y:S02]  /*78b0*/  SHFL.IDX PT, R17, R23, RZ, 0x1c1f ;  /* 0x001c1fff17117589 */ /* 0x000e6400000e0000 */
[C---:B------:R-:W-:Y:S02]  /*78c0*/  IADD3 R22, R15.reuse, c[0x0][0x328], RZ ;  /* 0x0000ca000f167a10 */ /* 0x040fe40007ffe0ff */
[----:B------:R-:W-:Y:S03]  /*78d0*/  IADD3 R15, R15, UR24, RZ ;  /* 0x000000180f0f7c10 */ /* 0x000fe6000fffe0ff */
[--C-:B-1----:R-:W-:Y:S02]  /*78e0*/  IMAD.IADD R25, R22, 0x1, R17.reuse ;  /* 0x0000000116197824 */ /* 0x102fe400078e0211 */
[----:B------:R-:W-:Y:S01]  /*78f0*/  IMAD.IADD R24, R15, 0x1, R17 ;  /* 0x000000010f187824 */ /* 0x000fe200078e0211 */
[----:B------:R-:W-:-:S05]  /*7900*/  @P0 BRA `(.L_x_283) ;  /* 0x0000019000000947 */ /* 0x000fca0003800000 */
[----:B------:R-:W-:Y:S01]  /*7910*/  IMAD.U32 R18, RZ, RZ, UR12 ;  /* 0x0000000cff127e24 */ /* 0x000fe2000f8e00ff */
[----:B------:R-:W-:Y:S04]  /*7920*/  BSSY B0, `(.L_x_284) ;  /* 0x0000012000007945 */ /* 0x000fe80003800000 */
[----:B------:R-:W-:Y:S04]  /*7930*/  IADD3 R18, -R18, UR8, R17 ;  /* 0x0000000812127c10 */ /* 0x000fe8000fffe111 */
        /* <DEDUP_REMOVED lines=11> */
.L_x_285:
[----:B------:R-:W-:Y:S04]  /*79f0*/  MOV R17, 0x1 ;  /* 0x0000000100117802 */ /* 0x000fe80000000f00 */
[----:B------:R-:W-:Y:S11]  /*7a00*/  ISETP.NE.AND P0, PT, R17, c[0x0][0x32c], PT ;  /* 0x0000cb0011007a0c */ /* 0x000ff60003f05270 */
[----:B------:R-:W-:Y:S02]  /*7a10*/  @!UPT UIADD3 URZ, URZ, URZ, URZ ;  /* 0x0000003f3f3ff290 */ /* 0x000fe4000fffe03f */
[----:B------:R-:W-:Y:S05]  /*7a20*/  @P0 IMAD.HI.U32 R17, R18, c[0x0][0x330], RZ ;  /* 0x0000cc0012110a27 */ /* 0x000fea00078e00ff */
[----:B------:R-:W-:Y:S02]  /*7a30*/  @P0 SHF.R.U32.HI R18, RZ, c[0x0][0x334], R17 ;  /* 0x0000cd00ff120a19 */ /* 0x000fe40000011611 */
.L_x_286:
[----:B------:R-:W-:Y:S05]  /*7a40*/  BSYNC B0 ;  /* 0x0000000000007941 */ /* 0x000fea0003800000 */
.L_x_284:
[----:B------:R-:W-:Y:S05]  /*7a50*/  IADD3 R17, -R26, UR20, RZ ;  /* 0x000000141a117c10 */ /* 0x000fea000fffe1ff */
[----:B------:R-:W-:Y:S05]  /*7a60*/  IMAD R17, R18, c[0x0][0x32c], R17 ;  /* 0x0000cb0012117a24 */ /* 0x000fea00078e0211 */
[----:B------:R-:W-:Y:S02]  /*7a70*/  IMNMX R24, R24, R17, !PT ;  /* 0x0000001118187217 */ /* 0x000fe40007800200 */
[----:B------:R-:W-:Y:S04]  /*7a80*/  IADD3 R17, R17, c[0x0][0x32c], RZ ;  /* 0x0000cb0011117a10 */ /* 0x000fe80007ffe0ff */
[----:B------:R-:W-:Y:S02]  /*7a90*/  IMNMX R25, R25, R17, PT ;  /* 0x0000001119197217 */ /* 0x000fe40003800200 */
.L_x_283:
        /* <DEDUP_REMOVED lines=12> */
[----:B-----5:R-:W-:Y:S01]  /*7b60*/  FSEL R17, R0, -INF , !P0 ;  /* 0xff80000000117808 */ /* 0x020fe20004000000 */
        /* <DEDUP_REMOVED lines=13> */
[----:B------:R-:W-:Y:S04]  /*7c40*/  ISETP.LT.OR P0, PT, R25, 0x9, P0 ;  /* 0x000000091900780c */ /* 0x000fe80000701670 */
        /* <DEDUP_REMOVED lines=61> */
.L_x_289:
[----:B------:R-:W-:Y:S04]  /*8020*/  MOV R0, 0x1 ;  /* 0x0000000100007802 */ /* 0x000fe80000000f00 */
[----:B------:R-:W-:Y:S11]  /*8030*/  ISETP.NE.AND P0, PT, R0, c[0x0][0x32c], PT ;  /* 0x0000cb0000007a0c */ /* 0x000ff60003f05270 */
[----:B------:R-:W-:Y:S02]  /*8040*/  @!UPT UIADD3 URZ, URZ, URZ, URZ ;  /* 0x0000003f3f3ff290 */ /* 0x000fe4000fffe03f */
[----:B------:R-:W-:Y:S05]  /*8050*/  @P0 IMAD.HI.U32 R0, R2, c[0x0][0x330], RZ ;  /* 0x0000cc0002000a27 */ /* 0x000fea00078e00ff */
[----:B------:R-:W-:Y:S02]  /*8060*/  @P0 SHF.R.U32.HI R2, RZ, c[0x0][0x334], R0 ;  /* 0x0000cd00ff020a19 */ /* 0x000fe40000011600 */
.L_x_290:
[----:B------:R-:W-:Y:S05]  /*8070*/  BSYNC B0 ;  /* 0x0000000000007941 */ /* 0x000fea0003800000 */
.L_x_288:
[----:B------:R-:W-:Y:S05]  /*8080*/  IADD3 R0, -R26, UR20, RZ ;  /* 0x000000141a007c10 */ /* 0x000fea000fffe1ff */
[----:B------:R-:W-:Y:S05]  /*8090*/  IMAD R0, R2, c[0x0][0x32c], R0 ;  /* 0x0000cb0002007a24 */ /* 0x000fea00078e0200 */
[----:B------:R-:W-:Y:S02]  /*80a0*/  IMNMX R15, R15, R0, !PT ;  /* 0x000000000f0f7217 */ /* 0x000fe40007800200 */
[----:B------:R-:W-:Y:S04]  /*80b0*/  IADD3 R0, R0, c[0x0][0x32c], RZ ;  /* 0x0000cb0000007a10 */ /* 0x000fe80007ffe0ff */
[----:B------:R-:W-:Y:S02]  /*80c0*/  IMNMX R16, R16, R0, PT ;  /* 0x0000000010107217 */ /* 0x000fe40003800200 */
.L_x_287:
        /* <DEDUP_REMOVED lines=17> */
[----:B------:R-:W-:Y:S03]  /*81e0*/  UIADD3 UR21, UR5, -0x1, URZ ;  /* 0xffffffff05157890 */ /* 0x000fe6000fffe03f */
        /* <DEDUP_REMOVED lines=16> */
[----:B------:R-:W-:Y:S02]  /*82f0*/  FADD.FTZ R2, -R2, R3 ;  /* 0x0000000302027221 */ /* 0x000fe40000010100 */
        /* <DEDUP_REMOVED lines=25> */
[C---:B------:R-:W-:Y:S04]  /*8490*/  ISETP.GT.AND P0, PT, R15.reuse, 0x8, P0 ;  /* 0x000000080f00780c */ /* 0x040fe80000704270 */
[----:B------:R-:W-:Y:S04]  /*84a0*/  ISETP.LT.OR P0, PT, R16, 0x9, P0 ;  /* 0x000000091000780c */ /* 0x000fe80000701670 */
[----:B------:R-:W-:Y:S01]  /*84b0*/  FSEL R10, R10, -INF , !P0 ;  /* 0xff8000000a0a7808 */ /* 0x000fe20004000000 */
[----:B------:R-:W-:Y:S01]  /*84c0*/  MUFU.EX2 R12, R12 ;  /* 0x0000000c000c7308 */ /* 0x000fe20000000800 */
[----:B------:R-:W-:Y:S01]  /*84d0*/  PLOP3.LUT P0, PT, PT, PT, UP1, 0x40, 0x0 ;  /* 0x000000000000781c */ /* 0x000fe20003f0e818 */
[----:B------:R-:W-:Y:S03]  /*84e0*/  UISETP.NE.AND UP1, UPT, UR28, URZ, UPT ;  /* 0x0000003f1c00728c */ /* 0x000fe6000bf25270 */
[----:B------:R-:W-:Y:S04]  /*84f0*/  ISETP.GT.AND P0, PT, R15, 0x9, P0 ;  /* 0x000000090f00780c */ /* 0x000fe80000704270 */
[C---:B------:R-:W-:Y:S01]  /*8500*/  ISETP.LT.OR P0, PT, R16.reuse, 0xa, P0 ;  /* 0x0000000a1000780c */ /* 0x040fe20000701670 */
[----:B------:R-:W3:Y:S03]  /*8510*/  MUFU.EX2 R8, R8 ;  /* 0x0000000800087308 */ /* 0x000ee60000000800 */
[----:B------:R-:W-:Y:S02]  /*8520*/  FSEL R169, R169, -INF , !P0 ;  /* 0xff800000a9a97808 */ /* 0x000fe40004000000 */
[----:B------:R-:W-:Y:S01]  /*8530*/  PLOP3.LUT P0, PT, PT, PT, UP0, 0x40, 0x0 ;  /* 0x000000000000781c */ /* 0x000fe20003f0e808 */
[----:B------:R-:W-:Y:S01]  /*8540*/  UISETP.NE.AND UP0, UPT, UR23, URZ, UPT ;  /* 0x0000003f1700728c */ /* 0x000fe2000bf05270 */
[----:B-1----:R-:W-:Y:S02]  /*8550*/  F2FP.BF16.PACK_AB R168, R13, R17 ;  /* 0x000000110da8723e */ /* 0x002fe400000010ff */
[----:B------:R-:W-:Y:S01]  /*8560*/  ISETP.GT.AND P0, PT, R15, 0x10, P0 ;  /* 0x000000100f00780c */ /* 0x000fe20000704270 */
[----:B------:R-:W-:Y:S03]  /*8570*/  MUFU.EX2 R172, R172 ;  /* 0x000000ac00ac7308 */ /* 0x000fe60000000800 */
[----:B------:R-:W-:Y:S04]  /*8580*/  ISETP.LT.OR P0, PT, R16, 0x11, P0 ;  /* 0x000000111000780c */ /* 0x000fe80000701670 */
[----:B------:R-:W-:Y:S02]  /*8590*/  FSEL R22, R9, -INF , !P0 ;  /* 0xff80000009167808 */ /* 0x000fe40004000000 */
[----:B------:R-:W-:Y:S01]  /*85a0*/  PLOP3.LUT P0, PT, PT, PT, UP6, 0x40, 0x0 ;  /* 0x000000000000781c */ /* 0x000fe20003f0e868 */
[----:B------:R-:W-:Y:S03]  /*85b0*/  MUFU.EX2 R175, R175 ;  /* 0x000000af00af7308 */ /* 0x000fe60000000800 */
[----:B------:R-:W-:Y:S02]  /*85c0*/  ISETP.GT.AND P0, PT, R15, 0x11, P0 ;  /* 0x000000110f00780c */ /* 0x000fe40000704270 */
[----:B---3--:R-:W-:Y:S02]  /*85d0*/  F2FP.BF16.PACK_AB R170, R8, R12 ;  /* 0x0000000c08aa723e */ /* 0x008fe400000010ff */
[C---:B------:R-:W-:Y:S03]  /*85e0*/  ISETP.LT.OR P0, PT, R16.reuse, 0x12, P0 ;  /* 0x000000121000780c */ /* 0x040fe60000701670 */
        /* <DEDUP_REMOVED lines=39> */
[----:B------:R-:W-:Y:S02]  /*8860*/  FMUL.FTZ R13, R6, R141 ;  /* 0x0000008d060d7220 */ /* 0x000fe40000410000 */
[----:B------:R-:W-:Y:S01]  /*8870*/  FADD.FTZ R5, R12, R5 ;  /* 0x000000050c057221 */ /* 0x000fe20000010000 */
[----:B------:R-:W-:Y:S01]  /*8880*/  FMNMX.FTZ R2, R169, R2, !PT ;  /* 0x00000002a9027209 */ /* 0x000fe20007810000 */
[----:B------:R-:W-:Y:S01]  /*8890*/  FMUL.FTZ R12, R6, R140 ;  /* 0x0000008c060c7220 */ /* 0x000fe20000410000 */
[----:B------:R-:W-:Y:S01]  /*88a0*/  MOV R140, R24 ;  /* 0x00000018008c7202 */ /* 0x000fe20000000f00 */
[----:B------:R-:W-:Y:S01]  /*88b0*/  FADD.FTZ R177, R8, R5 ;  /* 0x0000000508b17221 */ /* 0x000fe20000010000 */
[----:B------:R-:W-:Y:S01]  /*88c0*/  FMNMX.FTZ R2, R22, R2, !PT ;  /* 0x0000000216027209 */ /* 0x000fe20007810000 */
[C---:B------:R-:W-:Y:S02]  /*88d0*/  FMUL.FTZ R8, R6.reuse, R136 ;  /* 0x0000008806087220 */ /* 0x040fe40000410000 */
[C---:B------:R-:W-:Y:S01]  /*88e0*/  FMUL.FTZ R5, R6.reuse, R133 ;  /* 0x0000008506057220 */ /* 0x040fe20000410000 */
        /* <DEDUP_REMOVED lines=20> */
[C---:B------:R-:W-:Y:S02]  /*8a30*/  FMUL.FTZ R37, R6.reuse, R37 ;  /* 0x0000002506257220 */ /* 0x040fe40000410000 */
        /* <DEDUP_REMOVED lines=54> */
[----:B------:R-:W-:Y:S01]  /*8da0*/  MUFU.EX2 R136, R136 ;  /* 0x0000008800887308 */ /* 0x000fe20000000800 */
        /* <DEDUP_REMOVED lines=21> */
[----:B------:R1:W2:Y:S01]  /*8f00*/  MUFU.EX2 R150, R152 ;  /* 0x0000009800967308 */ /* 0x0002a20000000800 */
        /* <DEDUP_REMOVED lines=12> */
[----:B-1----:R-:W-:Y:S01]  /*8fd0*/  LDSM.16.MT88.4 R152, [R249+0x5080] ;  /* 0x00508000f998783b */ /* 0x002fe20000004200 */
        /* <DEDUP_REMOVED lines=41> */
[----:B------:R-:W-:Y:S02]  /*9270*/  FMUL.FTZ R10, R132, R138 ;  /* 0x0000008a840a7220 */ /* 0x000fe40000410000 */
[--C-:B------:R-:W-:Y:S02]  /*9280*/  FFMA.FTZ R147, R179, c[0x0][0x2d0], -R156.reuse ;  /* 0x0000b400b3937a23 */ /* 0x100fe4000001089c */
[----:B------:R-:W1:Y:S01]  /*9290*/  MUFU.EX2 R141, R141 ;  /* 0x0000008d008d7308 */ /* 0x000e620000000800 */
[----:B------:R-:W-:Y:S02]  /*92a0*/  FFMA.FTZ R149, R178, c[0x0][0x2d0], -R156 ;  /* 0x0000b400b2957a23 */ /* 0x000fe4000001089c */
[----:B--2---:R-:W-:Y:S07]  /*92b0*/  FADD.FTZ R177, R150, R177 ;  /* 0x000000b196b17221 */ /* 0x004fee0000010000 */
[----:B------:R-:W-:Y:S01]  /*92c0*/  MUFU.EX2 R147, R147 ;  /* 0x0000009300937308 */ /* 0x000fe20000000800 */
[----:B---3--:R-:W-:Y:S01]  /*92d0*/  FFMA.FTZ R142, R132, R148, R136 ;  /* 0x00000094848e7223 */ /* 0x008fe20000010088 */
[----:B------:R-:W-:Y:S01]  /*92e0*/  MOV R148, R145 ;  /* 0x0000009100947202 */ /* 0x000fe20000000f00 */
[----:B------:R-:W2:Y:S01]  /*92f0*/  LDSM.16.MT88.4 R132, [R252+0x4080] ;  /* 0x00408000fc84783b */ /* 0x000ea20000004200 */
[----:B------:R-:W-:Y:S01]  /*9300*/  MOV R145, R140 ;  /* 0x0000008c00917202 */ /* 0x000fe20000000f00 */
[----:B------:R-:W-:Y:S01]  /*9310*/  FFMA.FTZ R140, R169, c[0x0][0x2d0], -R156 ;  /* 0x0000b400a98c7a23 */ /* 0x000fe2000001089c */
[C---:B------:R-:W-:Y:S04]  /*9320*/  F2FP.BF16.PACK_AB R169, R144.reuse, R136 ;  /* 0x0000008890a9723e */ /* 0x040fe800000010ff */
[----:B------:R3:W-:Y:S01]  /*9330*/  MUFU.EX2 R146, R148 ;  /* 0x0000009400927308 */ /* 0x0007e20000000800 */
[----:B------:R-:W-:Y:S02]  /*9340*/  FADD.FTZ R142, R144, R142 ;  /* 0x0000008e908e7221 */ /* 0x000fe40000010000 */
[----:B------:R-:W-:Y:S02]  /*9350*/  FADD.FTZ R144, R143, R177 ;  /* 0x000000b18f907221 */ /* 0x000fe40000010000 */
[----:B-1----:R-:W-:Y:S05]  /*9360*/  FADD.FTZ R142, R141, R142 ;  /* 0x0000008e8d8e7221 */ /* 0x002fea0000010000 */
[----:B------:R-:W1:Y:S10]  /*9370*/  MUFU.EX2 R140, R140 ;  /* 0x0000008c008c7308 */ /* 0x000e740000000800 */
[----:B------:R-:W4:Y:S01]  /*9380*/  MUFU.EX2 R145, R145 ;  /* 0x0000009100917308 */ /* 0x000f220000000800 */
[----:B---3--:R-:W-:Y:S02]  /*9390*/  FFMA.FTZ R148, R137, c[0x0][0x2d0], -R156 ;  /* 0x0000b40089947a23 */ /* 0x008fe4000001089c */
[----:B------:R-:W-:Y:S07]  /*93a0*/  LDSM.16.MT88.4 R136, [R252+0x4880] ;  /* 0x00488000fc88783b */ /* 0x000fee0000004200 */
[----:B------:R-:W3:Y:S01]  /*93b0*/  MUFU.EX2 R148, R148 ;  /* 0x0000009400947308 */ /* 0x000ee20000000800 */
[C---:B-1----:R-:W-:Y:S09]  /*93c0*/  F2FP.BF16.PACK_AB R171, R140.reuse, R141 ;  /* 0x0000008d8cab723e */ /* 0x042ff200000010ff */
[----:B------:R-:W1:Y:S01]  /*93d0*/  MUFU.EX2 R149, R149 ;  /* 0x0000009500957308 */ /* 0x000e620000000800 */
[C---:B--2---:R-:W-:Y:S05]  /*93e0*/  HMMA.16816.F32.BF16 R4, R168.reuse, R132, R4 ;  /* 0x00000084a804723c */ /* 0x044fea0000041804 */
[----:B----4-:R-:W-:Y:S03]  /*93f0*/  FADD.FTZ R144, R145, R144 ;  /* 0x0000009091907221 */ /* 0x010fe60000010000 */
        /* <DEDUP_REMOVED lines=47> */
[----:B---3--:R-:W-:Y:S01]  /*96f0*/  F2FP.BF16.PACK_AB R133, R147, R148 ;  /* 0x000000949385723e */ /* 0x008fe200000010ff */
[----:B------:R-:W-:Y:S02]  /*9700*/  FADD.FTZ R150, R140, R142 ;  /* 0x0000008e8c967221 */ /* 0x000fe40000010000 */
[----:B------:R-:W-:Y:S01]  /*9710*/  FFMA.FTZ R168, R176, c[0x0][0x2d0], -R156 ;  /* 0x0000b400b0a87a23 */ /* 0x000fe2000001089c */
[C---:B------:R-:W-:Y:S01]  /*9720*/  F2FP.BF16.PACK_AB R134, R146.reuse, R145 ;  /* 0x000000919286723e */ /* 0x040fe200000010ff */
[----:B------:R-:W-:Y:S03]  /*9730*/  LDSM.16.MT88.4 R140, [R248+0x9080] ;  /* 0x00908000f88c783b */ /* 0x000fe60000004200 */
[----:B------:R-:W-:Y:S01]  /*9740*/  FADD.FTZ R176, R146, R144 ;  /* 0x0000009092b07221 */ /* 0x000fe20000010000 */
[----:B------:R-:W2:Y:S01]  /*9750*/  MUFU.EX2 R168, R168 ;  /* 0x000000a800a87308 */ /* 0x000ea20000000800 */
[----:B------:R-:W-:Y:S02]  /*9760*/  FADD.FTZ R148, R148, R150 ;  /* 0x0000009694947221 */ /* 0x000fe40000010000 */
[----:B------:R-:W-:Y:S02]  /*9770*/  FFMA.FTZ R169, R159, c[0x0][0x2d0], -R156 ;  /* 0x0000b4009fa97a23 */ /* 0x000fe4000001089c */
[----:B------:R-:W-:Y:S02]  /*9780*/  FADD.FTZ R148, R147, R148 ;  /* 0x0000009493947221 */ /* 0x000fe40000010000 */
[----:B------:R-:W-:Y:S01]  /*9790*/  LDSM.16.MT88.4 R144, [R250+0x5080] ;  /* 0x00508000fa90783b */ /* 0x000fe20000004200 */
[--C-:B------:R-:W-:Y:S01]  /*97a0*/  FFMA.FTZ R170, R158, c[0x0][0x2d0], -R156.reuse ;  /* 0x0000b4009eaa7a23 */ /* 0x100fe2000001089c */
[----:B------:R-:W-:Y:S01]  /*97b0*/  F2FP.BF16.PACK_AB R158, R172, R173 ;  /* 0x000000adac9e723e */ /* 0x000fe200000010ff */
[--C-:B------:R-:W-:Y:S01]  /*97c0*/  FFMA.FTZ R171, R157, c[0x0][0x2d0], -R156.reuse ;  /* 0x0000b4009dab7a23 */ /* 0x100fe2000001089c */
[----:B------:R-:W3:Y:S01]  /*97d0*/  MUFU.EX2 R169, R169 ;  /* 0x000000a900a97308 */ /* 0x000ee20000000800 */
[----:B------:R-:W-:Y:S02]  /*97e0*/  FFMA.FTZ R156, R3, c[0x0][0x2d0], -R156 ;  /* 0x0000b400039c7a23 */ /* 0x000fe4000001089c */
[----:B-1----:R-:W-:Y:S02]  /*97f0*/  FADD.FTZ R177, R149, R148 ;  /* 0x0000009495b17221 */ /* 0x002fe40000010000 */
[----:B------:R-:W-:Y:S04]  /*9800*/  FADD.FTZ R176, R175, R176 ;  /* 0x000000b0afb07221 */ /* 0x000fe80000010000 */
[----:B------:R-:W-:Y:S01]  /*9810*/  FADD.FTZ R176, R174, R176 ;  /* 0x000000b0aeb07221 */ /* 0x000fe20000010000 */
[----:B------:R1:W-:Y:S01]  /*9820*/  MUFU.EX2 R3, R156 ;  /* 0x0000009c00037308 */ /* 0x0003e20000000800 */
[C---:B--2---:R-:W-:Y:S02]  /*9830*/  F2FP.BF16.PACK_AB R135, R168.reuse, R149 ;  /* 0x00000095a887723e */ /* 0x044fe400000010ff */
[----:B------:R-:W-:Y:S02]  /*9840*/  FADD.FTZ R173, R173, R176 ;  /* 0x000000b0adad7221 */ /* 0x000fe40000010000 */
[----:B------:R-:W-:Y:S03]  /*9850*/  FADD.FTZ R177, R168, R177 ;  /* 0x000000b1a8b17221 */ /* 0x000fe60000010000 */
[C---:B------:R-:W-:Y:S02]  /*9860*/  HMMA.16816.F32.BF16 R4, R132.reuse, R136, R4 ;  /* 0x000000888404723c */ /* 0x040fe40000041804 */
[----:B------:R-:W2:Y:S03]  /*9870*/  MUFU.EX2 R170, R170 ;  /* 0x000000aa00aa7308 */ /* 0x000ea60000000800 */
[----:B---3--:R-:W-:Y:S03]  /*9880*/  FADD.FTZ R177, R169, R177 ;  /* 0x000000b1a9b17221 */ /* 0x008fe60000010000 */
[C---:B------:R-:W-:Y:S01]  /*9890*/  HMMA.16816.F32.BF16 R8, R132.reuse, R138, R8 ;  /* 0x0000008a8408723c */ /* 0x040fe20000041808 */
[----:B------:R-:W3:Y:S03]  /*98a0*/  LDSM.16.MT88.4 R136, [R250+0x4880] ;  /* 0x00488000fa88783b */ /* 0x000ee60000004200 */
[----:B------:R-:W4:Y:S01]  /*98b0*/  MUFU.EX2 R171, R171 ;  /* 0x000000ab00ab7308 */ /* 0x000f220000000800 */
[----:B-1----:R-:W-:Y:S02]  /*98c0*/  F2FP.BF16.PACK_AB R156, R174, R175 ;  /* 0x000000afae9c723e */ /* 0x002fe400000010ff */
[C---:B--2---:R-:W-:Y:S01]  /*98d0*/  F2FP.BF16.PACK_AB R157, R170.reuse, R169 ;  /* 0x000000a9aa9d723e */ /* 0x044fe200000010ff */
[----:B------:R-:W-:Y:S01]  /*98e0*/  FADD.FTZ R170, R170, R177 ;  /* 0x000000b1aaaa7221 */ /* 0x000fe20000010000 */
[----:B----4-:R-:W-:Y:S03]  /*98f0*/  F2FP.BF16.PACK_AB R159, R3, R171 ;  /* 0x000000ab039f723e */ /* 0x010fe600000010ff */
[----:B------:R-:W-:Y:S01]  /*9900*/  FADD.FTZ R170, R171, R170 ;  /* 0x000000aaabaa7221 */ /* 0x000fe20000010000 */
[C---:B---3--:R-:W-:Y:S08]  /*9910*/  HMMA.16816.F32.BF16 R12, R132.reuse, R136, R12 ;  /* 0x00000088840c723c */ /* 0x048ff0000004180c */
        /* <DEDUP_REMOVED lines=95> */
.L_x_278:
[----:B------:R-:W2:Y:S01]  /*9f10*/  S2UR UR20, SR_CTAID.X ;  /* 0x00000000001479c3 */ /* 0x000ea20000002500 */
[----:B------:R-:W-:-:S02]  /*9f20*/  UISETP.NE.AND UP1, UPT, UR15, URZ, UPT ;  /* 0x0000003f0f00728c */ /* 0x000fc4000bf25270 */
[----:B------:R-:W-:Y:S02]  /*9f30*/  ULDC.64 UR4, c[0x0][0x2c8] ;  /* 0x0000b20000047ab9 */ /* 0x000fe40000000a00 */
[----:B------:R-:W-:-:S06]  /*9f40*/  UISETP.NE.AND UP0, UPT, UR14, URZ, UPT ;  /* 0x0000003f0e00728c */ /* 0x000fcc000bf05270 */
[----:B------:R-:W-:Y:S01]  /*9f50*/  PLOP3.LUT P0, PT, PT, PT, UP0, 0x40, 0x0 ;  /* 0x000000000000781c */ /* 0x000fe20003f0e808 */
[----:B--2---:R-:W-:-:S04]  /*9f60*/  ULEA UR20, UR20, 0x7f, 0x7 ;  /* 0x0000007f14147891 */ /* 0x004fc8000f8e383f */
[----:B------:R-:W-:Y:S02]  /*9f70*/  UIMAD.WIDE.U32 UR28, UR20, UR4, URZ ;  /* 0x00000004141c72a5 */ /* 0x000fe4000f8e003f */
[----:B------:R-:W-:-:S05]  /*9f80*/  UIADD3 UR4, UR8, 0x1, -UR12 ;  /* 0x0000000108047890 */ /* 0x000fca000fffe80c */
[----:B------:R-:W-:Y:S02]  /*9f90*/  @UP1 UMOV UR23, UR29 ;  /* 0x0000001d00171c82 */ /* 0x000fe40008000000 */
[----:B------:R-:W-:-:S04]  /*9fa0*/  @UP1 USHF.R.U32.HI UR20, URZ, UR5, UR23 ;  /* 0x000000053f141299 */ /* 0x000fc80008011617 */
[----:B------:R-:W-:-:S03]  /*9fb0*/  UIADD3 UR23, UR4, UR20, URZ ;  /* 0x0000001404177290 */ /* 0x000fc6000fffe03f */
[----:B------:R-:W-:Y:S02]  /*9fc0*/  ULDC UR20, c[0x0][0x324] ;  /* 0x0000c90000147ab9 */ /* 0x000fe40000000800 */
[----:B------:R-:W-:Y:S01]  /*9fd0*/  UIADD3 UR20, UR23, -UR20, URZ ;  /* 0x8000001417147290 */ /* 0x000fe2000fffe03f */
[----:B------:R-:W-:Y:S05]  /*9fe0*/  @P0 BRA `(.L_x_292) ;  /* 0x0000016000000947 */ /* 0x000fea0003800000 */
[----:B------:R-:W-:-:S06]  /*9ff0*/  UISETP.GT.AND UP0, UPT, UR23, -0x1, UPT ;  /* 0xffffffff1700788c */ /* 0x000fcc000bf04270 */
[----:B------:R-:W-:-:S13]  /*a000*/  PLOP3.LUT P0, PT, PT, PT, UP0, 0x80, 0x0 ;  /* 0x000000000000781c */ /* 0x000fda0003f0f008 */
[----:B------:R-:W-:Y:S05]  /*a010*/  @P0 BRA `(.L_x_293) ;  /* 0x0000009000000947 */ /* 0x000fea0003800000 */
[----:B------:R-:W-:Y:S02]  /*a020*/  UMOV UR5, 0x1 ;  /* 0x0000000100057882 */ /* 0x000fe40000000000 */
[----:B------:R-:W-:Y:S02]  /*a030*/  ULDC UR4, c[0x0][0x32c] ;  /* 0x0000cb0000047ab9 */ /* 0x000fe40000000800 */
[----:B------:R-:W-:Y:S02]  /*a040*/  UISETP.NE.AND UP0, UPT, UR5, UR4, UPT ;  /* 0x000000040500728c */ /* 0x000fe4000bf05270 */
[----:B------:R-:W-:Y:S02]  /*a050*/  ULOP3.LUT UR23, URZ, UR23, URZ, 0x33, !UPT ;  /* 0x000000173f177292 */ /* 0x000fe4000f8e333f */
[----:B------:R-:W-:Y:S02]  /*a060*/  ULDC.64 UR4, c[0x0][0x330] ;  /* 0x0000cc0000047ab9 */ /* 0x000fe40000000a00 */
[----:B------:R-:W-:-:S05]  /*a070*/  UIMAD.WIDE.U32 UR28, UR23, UR4, URZ ;  /* 0x00000004171c72a5 */ /* 0x000fca000f8e003f */
[----:B------:R-:W-:-:S04]  /*a080*/  @UP0 USHF.R.U32.HI UR23, URZ, UR5, UR29 ;  /* 0x000000053f170299 */ /* 0x000fc8000801161d */
[----:B------:R-:W-:Y:S01]  /*a090*/  ULOP3.LUT UR23, URZ, UR23, URZ, 0x33, !UPT ;  /* 0x000000173f177292 */ /* 0x000fe2000f8e333f */
[----:B------:R-:W-:Y:S05]  /*a0a0*/  BRA `(.L_x_294) ;  /* 0x0000006000007947 */ /* 0x000fea0003800000 */
.L_x_293:
[----:B------:R-:W-:Y:S02]  /*a0b0*/  UMOV UR5, 0x1 ;  /* 0x0000000100057882 */ /* 0x000fe40000000000 */
[----:B------:R-:W-:Y:S02]  /*a0c0*/  ULDC UR4, c[0x0][0x32c] ;  /* 0x0000cb0000047ab9 */ /* 0x000fe40000000800 */
[----:B------:R-:W-:-:S03]  /*a0d0*/  UISETP.NE.AND UP0, UPT, UR5, UR4, UPT ;  /* 0x000000040500728c */ /* 0x000fc6000bf05270 */
[----:B------:R-:W-:Y:S02]  /*a0e0*/  ULDC.64 UR4, c[0x0][0x330] ;  /* 0x0000cc0000047ab9 */ /* 0x000fe40000000a00 */
[----:B------:R-:W-:-:S06]  /*a0f0*/  UIMAD.WIDE.U32 UR28, UR23, UR4, URZ ;  /* 0x00000004171c72a5 */ /* 0x000fcc000f8e003f */
[----:B------:R-:W-:Y:S02]  /*a100*/  @UP0 USHF.R.U32.HI UR23, URZ, UR5, UR29 ;  /* 0x000000053f170299 */ /* 0x000fe4000801161d */
.L_x_294:
[----:B------:R-:W-:Y:S02]  /*a110*/  ULDC UR4, c[0x0][0x32c] ;  /* 0x0000cb0000047ab9 */ /* 0x000fe40000000800 */
[----:B------:R-:W-:-:S04]  /*a120*/  UIMAD UR4, UR23, UR4, URZ ;  /* 0x00000004170472a4 */ /* 0x000fc8000f8e023f */
[----:B------:R-:W-:-:S04]  /*a130*/  UISETP.LT.AND UP0, UPT, UR20, UR4, UPT ;  /* 0x000000041400728c */ /* 0x000fc8000bf01270 */
[----:B------:R-:W-:-:S04]  /*a140*/  USEL UR20, UR20, UR4, !UP0 ;  /* 0x0000000414147287 */ /* 0x000fc8000c000000 */
.L_x_292:
        /* <DEDUP_REMOVED lines=13> */
[----:B-1----:R-:W4:Y:S04]  /*a220*/  LDL R4, [R1+0x2c] ;  /* 0x00002c0001047983 */ /* 0x002f280000100800 */
        /* <DEDUP_REMOVED lines=9> */
.L_x_300:
        /* <DEDUP_REMOVED lines=59> */
[----:B---3--:R2:W3:Y:S02]  /*a670*/  SHFL.IDX PT, R13, R6, 0x1, 0x181f ;  /* 0x00381f00060d7f89 */ /* 0x0084e400000e0000 */
.L_x_334:
[----:B--2---:R-:W2:Y:S04]  /*a680*/  LDL R15, [R1+0x24] ;  /* 0x00002400010f7983 */ /* 0x004ea80000100800 */
[----:B------:R-:W5:Y:S04]  /*a690*/  LDL R14, [R1+0x48] ;  /* 0x00004800010e7983 */ /* 0x000f680000100800 */
[----:B----4-:R-:W4:Y:S04]  /*a6a0*/  LDL R12, [R1+0x4c] ;  /* 0x00004c00010c7983 */ /* 0x010f280000100800 */
[----:B---3--:R-:W3:Y:S01]  /*a6b0*/  LDL R6, [R1+0x1c] ;  /* 0x00001c0001067983 */ /* 0x008ee20000100800 */
[----:B--2---:R-:W-:Y:S02]  /*a6c0*/  ISETP.GE.AND P1, PT, R15, c[0x0][0x1d4], PT ;  /* 0x000075000f007a0c */ /* 0x004fe40003f26270 */
[----:B-----5:R-:W-:Y:S05]  /*a6d0*/  IADD3 R14, P0, R13, R14, RZ ;  /* 0x0000000e0d0e7210 */ /* 0x020fea0007f1e0ff */
[----:B----4-:R-:W-:Y:S06]  /*a6e0*/  IMAD.X R15, R7, 0x1, R12, P0 ;  /* 0x00000001070f7824 */ /* 0x010fec00000e060c */
[----:B------:R-:W-:Y:S01]  /*a6f0*/  @!PT LDS RZ, [RZ] ;  /* 0x00000000fffff984 */ /* 0x000fe20000000800 */
[----:B------:R-:W-:Y:S01]  /*a700*/  @!PT LDS RZ, [RZ] ;  /* 0x00000000fffff984 */ /* 0x000fe20000000800 */
[----:B------:R-:W-:Y:S01]  /*a710*/  @!PT LDS RZ, [RZ] ;  /* 0x00000000fffff984 */ /* 0x000fe20000000800 */
[----:B---3--:R2:W-:Y:S01]  /*a720*/  LDGSTS.E.BYPASS.LTC128B.128 [R6+0x5080], [R14.64], !P1 ;  /* 0x050800000e067fae */ /* 0x0085e2000c901d52 */
[C---:B------:R-:W-:Y:S02]  /*a730*/  IADD3 R12, P1, R13.reuse, R176, RZ ;  /* 0x000000b00d0c7210 */ /* 0x040fe40007f3e0ff */
[----:B--2---:R-:W-:Y:S05]  /*a740*/  IADD3 R14, P0, R13, R178, RZ ;  /* 0x000000b20d0e7210 */ /* 0x004fea0007f1e0ff */
[----:B------:R-:W-:Y:S01]  /*a750*/  IMAD.X R15, R7, 0x1, R179, P0 ;  /* 0x00000001070f7824 */ /* 0x000fe200000e06b3 */
[----:B------:R-:W-:Y:S01]  /*a760*/  IADD3 R4, P0, R13, R4, RZ ;  /* 0x000000040d047210 */ /* 0x000fe20007f1e0ff */
[C---:B------:R-:W-:Y:S03]  /*a770*/  IMAD.X R13, R7.reuse, 0x1, R177, P1 ;  /* 0x00000001070d7824 */ /* 0x040fe600008e06b1 */
[----:B------:R2:W-:Y:S01]  /*a780*/  LDGSTS.E.BYPASS.LTC128B.128 [R6+0x6880], [R14.64], !P6 ;  /* 0x068800000e067fae */ /* 0x0005e2000f101d52 */
[----:B------:R-:W-:Y:S03]  /*a790*/  IMAD.X R5, R7, 0x1, R5, P0 ;  /* 0x0000000107057824 */ /* 0x000fe600000e0605 */
[----:B------:R2:W-:Y:S04]  /*a7a0*/  LDGSTS.E.BYPASS.LTC128B.128 [R6+0x8080], [R12.64], !P5 ;  /* 0x080800000c067fae */ /* 0x0005e8000e901d52 */
[----:B------:R2:W-:Y:S02]  /*a7b0*/  LDGSTS.E.BYPASS.LTC128B.128 [R6+0x9880], [R4.64], !P4 ;  /* 0x0988000004067fae */ /* 0x0005e4000e101d52 */
.L_x_297:
[----:B------:R-:W-:Y:S05]  /*a7c0*/  BSYNC B0 ;  /* 0x0000000000007941 */ /* 0x000fea0003800000 */
.L_x_296:
        /* <DEDUP_REMOVED lines=273> */
.L_x_299:
        /* <DEDUP_REMOVED lines=424> */
.L_x_295:
[----:B------:R-:W-:-:S06]  /*d360*/  UISETP.GE.AND UP0, UPT, UR21, UR7, UPT ;  /* 0x000000071500728c */ /* 0x000fcc000bf06270 */
[----:B------:R-:W-:-:S13]  /*d370*/  PLOP3.LUT P0, PT, PT, PT, UP0, 0x40, 0x0 ;  /* 0x000000000000781c */ /* 0x000fda0003f0e808 */
[----:B------:R-:W-:Y:S05]  /*d380*/  @P0 BRA `(.L_x_301) ;  /* 0x00003ea000000947 */ /* 0x000fea0003800000 */
[----:B-1----:R-:W1:Y:S04]  /*d390*/  S2R R3, SR_TID.X ;  /* 0x0000000000037919 */ /* 0x002e680000002100 */
        /* <DEDUP_REMOVED lines=12> */
.L_x_314:
        /* <DEDUP_REMOVED lines=66> */
[----:B-1----:R2:W1:Y:S02]  /*d880*/  SHFL.IDX PT, R13, R4, 0x1, 0x181f ;  /* 0x00381f00040d7f89 */ /* 0x00246400000e0000 */
.L_x_335:
[----:B------:R-:W4:Y:S04]  /*d890*/  LDL R7, [R1+0x24] ;  /* 0x0000240001077983 */ /* 0x000f280000100800 */
[----:B------:R-:W5:Y:S04]  /*d8a0*/  LDL R6, [R1+0x3c] ;  /* 0x00003c0001067983 */ /* 0x000f680000100800 */
[----:B--2---:R-:W2:Y:S04]  /*d8b0*/  LDL R14, [R1+0x48] ;  /* 0x00004800010e7983 */ /* 0x004ea80000100800 */
[----:B---3--:R-:W3:Y:S04]  /*d8c0*/  LDL R12, [R1+0x1c] ;  /* 0x00001c00010c7983 */ /* 0x008ee80000100800 */
[----:B------:R-:W3:Y:S01]  /*d8d0*/  LDL R4, [R1+0x4c] ;  /* 0x00004c0001047983 */ /* 0x000ee20000100800 */
[----:B----4-:R-:W-:Y:S02]  /*d8e0*/  ISETP.GE.AND P1, PT, R7, c[0x0][0x1d4], PT ;  /* 0x0000750007007a0c */ /* 0x010fe40003f26270 */
[----:B-1---5:R-:W-:Y:S05]  /*d8f0*/  IADD3 R6, P0, R13, R6, RZ ;  /* 0x000000060d067210 */ /* 0x022fea0007f1e0ff */
[----:B--2---:R-:W-:Y:S06]  /*d900*/  IMAD.X R7, R5, 0x1, R14, P0 ;  /* 0x0000000105077824 */ /* 0x004fec00000e060e */
[----:B------:R-:W-:Y:S01]  /*d910*/  @!PT LDS RZ, [RZ] ;  /* 0x00000000fffff984 */ /* 0x000fe20000000800 */
[----:B------:R-:W-:Y:S01]  /*d920*/  @!PT LDS RZ, [RZ] ;  /* 0x00000000fffff984 */ /* 0x000fe20000000800 */
[----:B------:R-:W-:Y:S01]  /*d930*/  @!PT LDS RZ, [RZ] ;  /* 0x00000000fffff984 */ /* 0x000fe20000000800 */
[----:B---3--:R1:W-:Y:S02]  /*d940*/  LDGSTS.E.BYPASS.LTC128B.128 [R12+0x5080], [R6.64], !P1 ;  /* 0x05080000060c7fae */ /* 0x0083e4000c901d52 */
[----:B-1----:R-:W-:Y:S05]  /*d950*/  IADD3 R6, P0, R13, R159, RZ ;  /* 0x0000009f0d067210 */ /* 0x002fea0007f1e0ff */
[----:B------:R-:W-:Y:S05]  /*d960*/  IMAD.X R7, R5, 0x1, R4, P0 ;  /* 0x0000000105077824 */ /* 0x000fea00000e0604 */
[----:B------:R1:W-:Y:S02]  /*d970*/  LDGSTS.E.BYPASS.LTC128B.128 [R12+0x6880], [R6.64], !P6 ;  /* 0x06880000060c7fae */ /* 0x0003e4000f101d52 */
[----:B-1----:R-:W-:Y:S05]  /*d980*/  IADD3 R6, P0, R13, R157, RZ ;  /* 0x0000009d0d067210 */ /* 0x002fea0007f1e0ff */
[----:B------:R-:W-:Y:S01]  /*d990*/  IMAD.X R7, R5, 0x1, R158, P0 ;  /* 0x0000000105077824 */ /* 0x000fe200000e069e */
[----:B------:R-:W-:Y:S04]  /*d9a0*/  IADD3 R4, P0, R13, R0, RZ ;  /* 0x000000000d047210 */ /* 0x000fe80007f1e0ff */
[----:B------:R1:W-:Y:S01]  /*d9b0*/  LDGSTS.E.BYPASS.LTC128B.128 [R12+0x8080], [R6.64], !P5 ;  /* 0x08080000060c7fae */ /* 0x0003e2000e901d52 */
[----:B------:R-:W-:Y:S05]  /*d9c0*/  IMAD.X R5, R5, 0x1, R2, P0 ;  /* 0x0000000105057824 */ /* 0x000fea00000e0602 */
[----:B------:R1:W-:Y:S03]  /*d9d0*/  LDGSTS.E.BYPASS.LTC128B.128 [R12+0x9880], [R4.64], !P4 ;  /* 0x09880000040c7fae */ /* 0x0003e6000e101d52 */
.L_x_303:
[----:B------:R-:W-:Y:S05]  /*d9e0*/  BSYNC B0 ;  /* 0x0000000000007941 */ /* 0x000fea0003800000 */
.L_x_302:
        /* <DEDUP_REMOVED lines=159> */
[----:B------:R-:W2:Y:S01]  /*e3e0*/  MUFU.TANH R179, R15 ;  /* 0x0000000f00b37308 */ /* 0x000ea20000002400 */
[----:B------:R-:W-:Y:S01]  /*e3f0*/  BAR.SYNC.DEFER_BLOCKING 0x0 ;  /* 0x0000000000007b1d */ /* 0x000fe20000010000 */
[----:B-----5:R-:W-:Y:S02]  /*e400*/  FMUL.FTZ R9, R14, c[0x0][0x320] ;  /* 0x0000c8000e097a20 */ /* 0x020fe40000410000 */
[----:B------:R-:W-:Y:S06]  /*e410*/  FMUL.FTZ R14, R17, c[0x0][0x320] ;  /* 0x0000c800110e7a20 */ /* 0x000fec0000410000 */
[----:B------:R5:W2:Y:S01]  /*e420*/  MUFU.TANH R178, R18 ;  /* 0x0000001200b27308 */ /* 0x000aa20000002400 */
[----:B-1----:R-:W-:Y:S02]  /*e430*/  FMUL.FTZ R11, R12, c[0x0][0x320] ;  /* 0x0000c8000c0b7a20 */ /* 0x002fe40000410000 */
[----:B------:R-:W-:Y:S02]  /*e440*/  FMUL.FTZ R12, R13, c[0x0][0x320] ;  /* 0x0000c8000d0c7a20 */ /* 0x000fe40000410000 */
[----:B------:R-:W-:Y:S05]  /*e450*/  FMUL.FTZ R13, R16, c[0x0][0x320] ;  /* 0x0000c800100d7a20 */ /* 0x000fea0000410000 */
[----:B------:R-:W1:Y:S10]  /*e460*/  MUFU.TANH R8, R8 ;  /* 0x0000000800087308 */ /* 0x000e740000002400 */
        /* <DEDUP_REMOVED lines=8> */
[----:B------:R-:W-:Y:S02]  /*e4f0*/  FMUL.FTZ R17, R21, c[0x0][0x320] ;  /* 0x0000c80015117a20 */ /* 0x000fe40000410000 */
[----:B------:R-:W-:Y:S02]  /*e500*/  FMUL.FTZ R6, R22, c[0x0][0x320] ;  /* 0x0000c80016067a20 */ /* 0x000fe40000410000 */
[----:B------:R-:W-:Y:S03]  /*e510*/  FMUL.FTZ R5, R23, c[0x0][0x320] ;  /* 0x0000c80017057a20 */ /* 0x000fe60000410000 */
[----:B-----5:R-:W-:Y:S02]  /*e520*/  FMUL.FTZ R18, R24, c[0x0][0x320] ;  /* 0x0000c80018127a20 */ /* 0x020fe40000410000 */
[----:B------:R-:W-:Y:S01]  /*e530*/  FMUL.FTZ R19, R25, c[0x0][0x320] ;  /* 0x0000c80019137a20 */ /* 0x000fe20000410000 */
[----:B------:R-:W1:Y:S01]  /*e540*/  MUFU.TANH R13, R13 ;  /* 0x0000000d000d7308 */ /* 0x000e620000002400 */
        /* <DEDUP_REMOVED lines=19> */
[----:B------:R-:W4:Y:S01]  /*e680*/  LDL.LU R26, [R1+0x4c] ;  /* 0x00004c00011a7983 */ /* 0x000f220000300800 */
[----:B------:R-:W-:Y:S03]  /*e690*/  IMAD.U32 R20, RZ, RZ, UR4 ;  /* 0x00000004ff147e24 */ /* 0x000fe6000f8e00ff */
[----:B------:R-:W5:Y:S04]  /*e6a0*/  LDL R170, [R1+0x3c] ;  /* 0x00003c0001aa7983 */ /* 0x000f680000100800 */
        /* <DEDUP_REMOVED lines=18> */
[----:B---3--:R-:W-:Y:S04]  /*e7d0*/  IMAD.WIDE.U32 R22, R27, c[0x0][0x1e0], RZ ;  /* 0x000078001b167a25 */ /* 0x008fe800078e00ff */
[----:B------:R-:W-:Y:S01]  /*e7e0*/  IMAD.IADD R23, R23, 0x1, R20 ;  /* 0x0000000117177824 */ /* 0x000fe200078e0214 */
[----:B--2---:R2:W-:Y:S01]  /*e7f0*/  STL [R1+0x8], R25 ;  /* 0x0000081901007387 */ /* 0x0045e20000100800 */
[----:B------:R-:W-:Y:S02]  /*e800*/  SHF.R.S32.HI R20, RZ, 0x1f, R25 ;  /* 0x0000001fff147819 */ /* 0x000fe40000011419 */
[C---:B------:R-:W-:Y:S04]  /*e810*/  IMAD.WIDE.U32 R22, R25.reuse, c[0x0][0x1f0], R22 ;  /* 0x00007c0019167a25 */ /* 0x040fe800078e0016 */
[----:B------:R-:W-:Y:S01]  /*e820*/  IMAD R20, R20, c[0x0][0x1f0], RZ ;  /* 0x00007c0014147a24 */ /* 0x000fe200078e02ff */
[----:B------:R-:W-:Y:S03]  /*e830*/  IADD3 R22, P0, R22, UR26, RZ ;  /* 0x0000001a16167c10 */ /* 0x000fe6000ff1e0ff */
[----:B------:R-:W-:Y:S05]  /*e840*/  IMAD R20, R25, c[0x0][0x1f4], R20 ;  /* 0x00007d0019147a24 */ /* 0x000fea00078e0214 */
[----:B------:R-:W-:Y:S02]  /*e850*/  IADD3.X R20, R23, UR22, R20, P0, !PT ;  /* 0x0000001617147c10 */ /* 0x000fe400087fe414 */
[C---:B------:R-:W-:Y:S04]  /*e860*/  LEA R21, P0, R22.reuse, c[0x0][0x1c8], 0x1 ;  /* 0x0000720016157a11 */ /* 0x040fe800078008ff */
[----:B------:R-:W-:Y:S02]  /*e870*/  LEA.HI.X R20, R22, c[0x0][0x1cc], R20, 0x1, P0 ;  /* 0x0000730016147a11 */ /* 0x000fe400000f0c14 */
[----:B------:R-:W5:Y:S04]  /*e880*/  SHFL.IDX PT, R22, R21, RZ, 0x181f ;  /* 0x00181fff15167589 */ /* 0x000f6800000e0000 */
[----:B--2---:R-:W2:Y:S04]  /*e890*/  S2R R25, SR_TID.X ;  /* 0x0000000000197919 */ /* 0x004ea80000002100 */
[----:B------:R-:W4:Y:S04]  /*e8a0*/  SHFL.IDX PT, R23, R20, RZ, 0x181f ;  /* 0x00181fff14177589 */ /* 0x000f2800000e0000 */
[----:B------:R-:W3:Y:S04]  /*e8b0*/  SHFL.IDX PT, R21, R21, 0x1, 0x181f ;  /* 0x00381f0015157f89 */ /* 0x000ee800000e0000 */
[----:B------:R-:W1:Y:S01]  /*e8c0*/  SHFL.IDX PT, R20, R20, 0x1, 0x181f ;  /* 0x00381f0014147f89 */ /* 0x000e6200000e0000 */
[----:B--2---:R-:W-:Y:S04]  /*e8d0*/  SHF.R.S32.HI R27, RZ, 0x1f, R25 ;  /* 0x0000001fff1b7819 */ /* 0x004fe80000011419 */
[----:B------:R-:W-:Y:S04]  /*e8e0*/  LEA.HI R27, R27, R25, RZ, 0x3 ;  /* 0x000000191b1b7211 */ /* 0x000fe800078f18ff */
[----:B------:R-:W-:Y:S04]  /*e8f0*/  SHF.R.S32.HI R27, RZ, 0x3, R27 ;  /* 0x00000003ff1b7819 */ /* 0x000fe8000001141b */
[----:B------:R-:W-:Y:S04]  /*e900*/  IADD3 R27, -R27, 0x30, RZ ;  /* 0x000000301b1b7810 */ /* 0x000fe80007ffe1ff */
[----:B------:R-:W-:Y:S11]  /*e910*/  ISETP.GE.AND P1, PT, R27, 0x1, PT ;  /* 0x000000011b00780c */ /* 0x000ff60003f26270 */
[----:B------:R-:W-:Y:S02]  /*e920*/  @!UPT UIADD3 URZ, URZ, URZ, URZ ;  /* 0x0000003f3f3ff290 */ /* 0x000fe4000fffe03f */
[C---:B-----5:R-:W-:Y:S05]  /*e930*/  @P1 IADD3 R24, P0, R22.reuse, R170, RZ ;  /* 0x000000aa16181210 */ /* 0x060fea0007f1e0ff */
[C---:B----4-:R-:W-:Y:S05]  /*e940*/  @P1 IMAD.X R25, R23.reuse, 0x1, R174, P0 ;  /* 0x0000000117191824 */ /* 0x050fea00000e06ae */
[----:B------:R2:W-:Y:S02]  /*e950*/  @P1 LDGSTS.E.BYPASS.LTC128B.128 [R175+0x14080], [R24.64], !P2 ;  /* 0x1408000018af1fae */ /* 0x0005e4000d101d52 */
[C---:B--2---:R-:W-:Y:S05]  /*e960*/  @P1 IADD3 R24, P0, R22.reuse, R159, RZ ;  /* 0x0000009f16181210 */ /* 0x044fea0007f1e0ff */
[C---:B------:R-:W-:Y:S05]  /*e970*/  @P1 IMAD.X R25, R23.reuse, 0x1, R26, P0 ;  /* 0x0000000117191824 */ /* 0x040fea00000e061a */
[----:B------:R2:W-:Y:S02]  /*e980*/  @P1 LDGSTS.E.BYPASS.LTC128B.128 [R175+0x15880], [R24.64], !P6 ;  /* 0x1588000018af1fae */ /* 0x0005e4000f101d52 */
[C---:B--2---:R-:W-:Y:S05]  /*e990*/  @P1 IADD3 R24, P0, R22.reuse, R157, RZ ;  /* 0x0000009d16181210 */ /* 0x044fea0007f1e0ff */
[C---:B------:R-:W-:Y:S01]  /*e9a0*/  @P1 IMAD.X R25, R23.reuse, 0x1, R158, P0 ;  /* 0x0000000117191824 */ /* 0x040fe200000e069e */
[----:B------:R-:W-:Y:S04]  /*e9b0*/  @P1 IADD3 R22, P0, R22, R0, RZ ;  /* 0x0000000016161210 */ /* 0x000fe80007f1e0ff */
[----:B------:R3:W-:Y:S01]  /*e9c0*/  @P1 LDGSTS.E.BYPASS.LTC128B.128 [R175+0x17080], [R24.64], !P5 ;  /* 0x1708000018af1fae */ /* 0x0007e2000e901d52 */
[----:B------:R-:W-:Y:S01]  /*e9d0*/  @P1 IMAD.X R23, R23, 0x1, R2, P0 ;  /* 0x0000000117171824 */ /* 0x000fe200000e0602 */
[----:B------:R-:W-:Y:S04]  /*e9e0*/  ISETP.GE.AND P0, PT, R27, 0x21, PT ;  /* 0x000000211b00780c */ /* 0x000fe80003f06270 */
[----:B------:R2:W-:Y:S09]  /*e9f0*/  @P1 LDGSTS.E.BYPASS.LTC128B.128 [R175+0x18880], [R22.64], !P4 ;  /* 0x1888000016af1fae */ /* 0x0005f2000e101d52 */
[C---:B---3--:R-:W-:Y:S05]  /*ea00*/  @P0 IADD3 R24, P2, R21.reuse, R159, RZ ;  /* 0x0000009f15180210 */ /* 0x048fea0007f5e0ff */
[C---:B-1----:R-:W-:Y:S01]  /*ea10*/  @P0 IMAD.X R25, R20.reuse, 0x1, R26, P2 ;  /* 0x0000000114190824 */ /* 0x042fe200010e061a */
[C---:B------:R-:W-:Y:S02]  /*ea20*/  @P0 IADD3 R26, P2, R21.reuse, R157, RZ ;  /* 0x0000009d151a0210 */ /* 0x040fe40007f5e0ff */
[----:B--2---:R-:W-:Y:S03]  /*ea30*/  @P0 IADD3 R22, P1, R21, R170, RZ ;  /* 0x000000aa15160210 */ /* 0x004fe60007f3e0ff */
[C---:B------:R-:W-:Y:S01]  /*ea40*/  @P0 IMAD.X R27, R20.reuse, 0x1, R158, P2 ;  /* 0x00000001141b0824 */ /* 0x040fe200010e069e */
[----:B------:R-:W-:Y:S01]  /*ea50*/  ISETP.GE.AND P2, PT, R171, c[0x0][0x1d4], PT ;  /* 0x00007500ab007a0c */ /* 0x000fe20003f46270 */
[C---:B------:R-:W-:Y:S01]  /*ea60*/  @P0 IMAD.X R23, R20.reuse, 0x1, R174, P1 ;  /* 0x0000000114170824 */ /* 0x040fe200008e06ae */
[----:B------:R-:W-:Y:S05]  /*ea70*/  @P0 IADD3 R158, P1, R21, R0, RZ ;  /* 0x00000000159e0210 */ /* 0x000fea0007f3e0ff */
[----:B------:R-:W-:Y:S06]  /*ea80*/  @P0 IMAD.X R159, R20, 0x1, R2, P1 ;  /* 0x00000001149f0824 */ /* 0x000fec00008e0602 */
[----:B------:R1:W-:Y:S04]  /*ea90*/  @P0 LDGSTS.E.BYPASS.LTC128B.128 [R175+0x15080], [R22.64], !P2 ;  /* 0x1508000016af0fae */ /* 0x0003e8000d101d52 */
[----:B------:R1:W-:Y:S04]  /*eaa0*/  @P0 LDGSTS.E.BYPASS.LTC128B.128 [R175+0x16880], [R24.64], !P6 ;  /* 0x1688000018af0fae */ /* 0x0003e8000f101d52 */
[----:B------:R1:W-:Y:S04]  /*eab0*/  @P0 LDGSTS.E.BYPASS.LTC128B.128 [R175+0x18080], [R26.64], !P5 ;  /* 0x180800001aaf0fae */ /* 0x0003e8000e901d52 */
[----:B------:R1:W-:Y:S02]  /*eac0*/  @P0 LDGSTS.E.BYPASS.LTC128B.128 [R175+0x19880], [R158.64], !P4 ;  /* 0x198800009eaf0fae */ /* 0x0003e4000e101d52 */
.L_x_305:
        /* <DEDUP_REMOVED lines=17> */
[----:B------:R-:W-:Y:S04]  /*ebe0*/  IADD3 R0, -R0, UR8, R2 ;  /* 0x0000000800007c10 */ /* 0x000fe8000fffe102 */
[C---:B------:R-:W-:Y:S02]  /*ebf0*/  IADD3 R24, R0.reuse, c[0x0][0x328], RZ ;  /* 0x0000ca0000187a10 */ /* 0x040fe40007ffe0ff */
[----:B------:R-:W-:Y:S02]  /*ec00*/  IADD3 R2, R0, UR24, RZ ;  /* 0x0000001800027c10 */ /* 0x000fe4000fffe0ff */
[----:B------:R-:W-:Y:S01]  /*ec10*/  IADD3 R0, -R21, UR4, RZ ;  /* 0x0000000415007c10 */ /* 0x000fe2000fffe1ff */
        /* <DEDUP_REMOVED lines=17> */
.L_x_308:
[----:B------:R-:W-:Y:S04]  /*ed30*/  MOV R20, 0x1 ;  /* 0x0000000100147802 */ /* 0x000fe80000000f00 */
[----:B------:R-:W-:Y:S11]  /*ed40*/  ISETP.NE.AND P0, PT, R20, c[0x0][0x32c], PT ;  /* 0x0000cb0014007a0c */ /* 0x000ff60003f05270 */
[----:B------:R-:W-:Y:S02]  /*ed50*/  @!UPT UIADD3 URZ, URZ, URZ, URZ ;  /* 0x0000003f3f3ff290 */ /* 0x000fe4000fffe03f */
[----:B------:R-:W-:Y:S05]  /*ed60*/  @P0 IMAD.HI.U32 R20, R21, c[0x0][0x330], RZ ;  /* 0x0000cc0015140a27 */ /* 0x000fea00078e00ff */
[----:B------:R-:W-:Y:S02]  /*ed70*/  @P0 SHF.R.U32.HI R21, RZ, c[0x0][0x334], R20 ;  /* 0x0000cd00ff150a19 */ /* 0x000fe40000011614 */
.L_x_309:
[----:B------:R-:W-:Y:S05]  /*ed80*/  BSYNC B0 ;  /* 0x0000000000007941 */ /* 0x000fea0003800000 */
.L_x_307:
[----:B------:R-:W-:Y:S05]  /*ed90*/  IMAD R20, R21, c[0x0][0x32c], R0 ;  /* 0x0000cb0015147a24 */ /* 0x000fea00078e0200 */
[----:B------:R-:W-:Y:S02]  /*eda0*/  IMNMX R26, R26, R20, !PT ;  /* 0x000000141a1a7217 */ /* 0x000fe40007800200 */
[----:B------:R-:W-:Y:S04]  /*edb0*/  IADD3 R20, R20, c[0x0][0x32c], RZ ;  /* 0x0000cb0014147a10 */ /* 0x000fe80007ffe0ff */
[----:B------:R-:W-:Y:S02]  /*edc0*/  IMNMX R27, R27, R20, PT ;  /* 0x000000141b1b7217 */ /* 0x000fe40003800200 */
.L_x_306:
        /* <DEDUP_REMOVED lines=43> */
[----:B------:R-:W-:Y:S01]  /*f080*/  PLOP3.LUT P0, PT, PT, PT, UP5, 0x40, 0x0 ;  /* 0x000000000000781c */ /* 0x000fe20003f0e858 */
[----:B------:R-:W1:Y:S03]  /*f090*/  SHFL.IDX PT, R12, R25, 0x1, 0x1c1f ;  /* 0x003c1f00190c7f89 */ /* 0x000e6600000e0000 */
        /* <DEDUP_REMOVED lines=8> */
[----:B------:R-:W-:Y:S04]  /*f120*/  ISETP.GT.AND P0, PT, R26, 0x20, P0 ;  /* 0x000000201a00780c */ /* 0x000fe80000704270 */
[C---:B------:R-:W-:Y:S04]  /*f130*/  ISETP.LT.OR P0, PT, R27.reuse, 0x21, P0 ;  /* 0x000000211b00780c */ /* 0x040fe80000701670 */
[----:B------:R-:W-:Y:S01]  /*f140*/  FSEL R175, R16, -INF , !P0 ;  /* 0xff80000010af7808 */ /* 0x000fe20004000000 */
[--C-:B-1----:R-:W-:Y:S01]  /*f150*/  IMAD.IADD R16, R2, 0x1, R12.reuse ;  /* 0x0000000102107824 */ /* 0x102fe200078e020c */
[----:B------:R-:W-:Y:S04]  /*f160*/  PLOP3.LUT P0, PT, PT, PT, UP2, 0x40, 0x0 ;  /* 0x000000000000781c */ /* 0x000fe80003f0e828 */
[----:B------:R-:W-:Y:S04]  /*f170*/  ISETP.GT.AND P0, PT, R26, 0x21, P0 ;  /* 0x000000211a00780c */ /* 0x000fe80000704270 */
[----:B------:R-:W-:Y:S04]  /*f180*/  ISETP.LT.OR P0, PT, R27, 0x22, P0 ;  /* 0x000000221b00780c */ /* 0x000fe80000701670 */
[----:B------:R-:W-:Y:S01]  /*f190*/  FSEL R174, R17, -INF , !P0 ;  /* 0xff80000011ae7808 */ /* 0x000fe20004000000 */
[----:B------:R-:W-:Y:S01]  /*f1a0*/  IMAD.IADD R17, R24, 0x1, R12 ;  /* 0x0000000118117824 */ /* 0x000fe200078e020c */
[----:B------:R-:W-:Y:S04]  /*f1b0*/  PLOP3.LUT P0, PT, PT, PT, UP1, 0x40, 0x0 ;  /* 0x000000000000781c */ /* 0x000fe80003f0e818 */
[----:B------:R-:W-:Y:S04]  /*f1c0*/  ISETP.GT.AND P0, PT, R26, 0x28, P0 ;  /* 0x000000281a00780c */ /* 0x000fe80000704270 */
[C---:B------:R-:W-:Y:S04]  /*f1d0*/  ISETP.LT.OR P0, PT, R27.reuse, 0x29, P0 ;  /* 0x000000291b00780c */ /* 0x040fe80000701670 */
        /* <DEDUP_REMOVED lines=23> */
.L_x_312:
[----:B------:R-:W-:Y:S04]  /*f350*/  MOV R2, 0x1 ;  /* 0x0000000100027802 */ /* 0x000fe80000000f00 */
[----:B------:R-:W-:Y:S11]  /*f360*/  ISETP.NE.AND P0, PT, R2, c[0x0][0x32c], PT ;  /* 0x0000cb0002007a0c */ /* 0x000ff60003f05270 */
[----:B------:R-:W-:Y:S02]  /*f370*/  @!UPT UIADD3 URZ, URZ, URZ, URZ ;  /* 0x0000003f3f3ff290 */ /* 0x000fe4000fffe03f */
[----:B------:R-:W-:Y:S05]  /*f380*/  @P0 IMAD.HI.U32 R2, R12, c[0x0][0x330], RZ ;  /* 0x0000cc000c020a27 */ /* 0x000fea00078e00ff */
[----:B------:R-:W-:Y:S02]  /*f390*/  @P0 SHF.R.U32.HI R12, RZ, c[0x0][0x334], R2 ;  /* 0x0000cd00ff0c0a19 */ /* 0x000fe40000011602 */
.L_x_313:
[----:B------:R-:W-:Y:S05]  /*f3a0*/  BSYNC B0 ;  /* 0x0000000000007941 */ /* 0x000fea0003800000 */
.L_x_311:
[----:B------:R-:W-:Y:S05]  /*f3b0*/  IMAD R0, R12, c[0x0][0x32c], R0 ;  /* 0x0000cb000c007a24 */ /* 0x000fea00078e0200 */
[----:B------:R-:W-:Y:S02]  /*f3c0*/  IMNMX R16, R16, R0, !PT ;  /* 0x0000000010107217 */ /* 0x000fe40007800200 */
[----:B------:R-:W-:Y:S04]  /*f3d0*/  IADD3 R0, R0, c[0x0][0x32c], RZ ;  /* 0x0000cb0000007a10 */ /* 0x000fe80007ffe0ff */
[----:B------:R-:W-:Y:S02]  /*f3e0*/  IMNMX R17, R17, R0, PT ;  /* 0x0000000011117217 */ /* 0x000fe40003800200 */
.L_x_310:
        /* <DEDUP_REMOVED lines=45> */
[--C-:B------:R-:W-:Y:S02]  /*f6c0*/  FFMA.FTZ R13, R22, c[0x0][0x2d0], -R172.reuse ;  /* 0x0000b400160d7a23 */ /* 0x100fe400000108ac */
[----:B------:R-:W-:Y:S01]  /*f6d0*/  ISETP.GT.AND P0, PT, R16, 0x1, P0 ;  /* 0x000000011000780c */ /* 0x000fe20000704270 */
[----:B------:R-:W-:Y:S01]  /*f6e0*/  MUFU.EX2 R18, R18 ;  /* 0x0000001200127308 */ /* 0x000fe20000000800 */
[--C-:B------:R-:W-:Y:S02]  /*f6f0*/  FFMA.FTZ R12, R8, c[0x0][0x2d0], -R172.reuse ;  /* 0x0000b400080c7a23 */ /* 0x100fe400000108ac */
[----:B------:R-:W-:Y:S01]  /*f700*/  ISETP.LT.OR P0, PT, R17, 0x2, P0 ;  /* 0x000000021100780c */ /* 0x000fe20000701670 */
[--C-:B------:R-:W-:Y:S02]  /*f710*/  FFMA.FTZ R8, R168, c[0x0][0x2d0], -R172.reuse ;  /* 0x0000b400a8087a23 */ /* 0x100fe400000108ac */
[--C-:B------:R-:W-:Y:S01]  /*f720*/  FFMA.FTZ R171, R21, c[0x0][0x2d0], -R172.reuse ;  /* 0x0000b40015ab7a23 */ /* 0x100fe200000108ac */
[----:B------:R-:W-:Y:S01]  /*f730*/  FSEL R11, R176, -INF , !P0 ;  /* 0xff800000b00b7808 */ /* 0x000fe20004000000 */
[--C-:B------:R-:W-:Y:S01]  /*f740*/  FFMA.FTZ R175, R175, c[0x0][0x2d0], -R172.reuse ;  /* 0x0000b400afaf7a23 */ /* 0x100fe200000108ac */
[----:B------:R-:W-:Y:S01]  /*f750*/  PLOP3.LUT P0, PT, PT, PT, UP2, 0x40, 0x0 ;  /* 0x000000000000781c */ /* 0x000fe20003f0e828 */
[----:B------:R-:W-:Y:S01]  /*f760*/  UISETP.NE.AND UP2, UPT, UR28, URZ, UPT ;  /* 0x0000003f1c00728c */ /* 0x000fe2000bf45270 */
[----:B------:R-:W1:Y:S01]  /*f770*/  MUFU.EX2 R13, R13 ;  /* 0x0000000d000d7308 */ /* 0x000e620000000800 */
[--C-:B------:R-:W-:Y:S01]  /*f780*/  FFMA.FTZ R174, R174, c[0x0][0x2d0], -R172.reuse ;  /* 0x0000b400aeae7a23 */ /* 0x100fe200000108ac */
[----:B------:R-:W-:Y:S01]  /*f790*/  ISETP.GT.AND P0, PT, R16, 0x8, P0 ;  /* 0x000000081000780c */ /* 0x000fe20000704270 */
[--C-:B------:R-:W-:Y:S02]  /*f7a0*/  FFMA.FTZ R173, R173, c[0x0][0x2d0], -R172.reuse ;  /* 0x0000b400adad7a23 */ /* 0x100fe400000108ac */
[----:B------:R-:W-:Y:S01]  /*f7b0*/  FFMA.FTZ R172, R19, c[0x0][0x2d0], -R172 ;  /* 0x0000b40013ac7a23 */ /* 0x000fe200000108ac */
[C---:B------:R-:W-:Y:S04]  /*f7c0*/  ISETP.LT.OR P0, PT, R17.reuse, 0x9, P0 ;  /* 0x000000091100780c */ /* 0x040fe80000701670 */
[----:B------:R-:W-:Y:S01]  /*f7d0*/  FSEL R10, R10, -INF , !P0 ;  /* 0xff8000000a0a7808 */ /* 0x000fe20004000000 */
[----:B------:R-:W-:Y:S01]  /*f7e0*/  MUFU.EX2 R12, R12 ;  /* 0x0000000c000c7308 */ /* 0x000fe20000000800 */
[----:B------:R-:W-:Y:S01]  /*f7f0*/  PLOP3.LUT P0, PT, PT, PT, UP1, 0x40, 0x0 ;  /* 0x000000000000781c */ /* 0x000fe20003f0e818 */
[----:B------:R-:W-:Y:S03]  /*f800*/  UISETP.NE.AND UP1, UPT, UR23, URZ, UPT ;  /* 0x0000003f1700728c */ /* 0x000fe6000bf25270 */
[C---:B------:R-:W-:Y:S04]  /*f810*/  ISETP.GT.AND P0, PT, R16.reuse, 0x9, P0 ;  /* 0x000000091000780c */ /* 0x040fe80000704270 */
[----:B------:R-:W-:Y:S01]  /*f820*/  ISETP.LT.OR P0, PT, R17, 0xa, P0 ;  /* 0x0000000a1100780c */ /* 0x000fe20000701670 */
[----:B------:R-:W-:Y:S03]  /*f830*/  MUFU.EX2 R8, R8 ;  /* 0x0000000800087308 */ /* 0x000fe60000000800 */
[----:B------:R-:W-:Y:S02]  /*f840*/  FSEL R169, R169, -INF , !P0 ;  /* 0xff800000a9a97808 */ /* 0x000fe40004000000 */
[----:B------:R-:W-:Y:S01]  /*f850*/  PLOP3.LUT P0, PT, PT, PT, UP0, 0x40, 0x0 ;  /* 0x000000000000781c */ /* 0x000fe20003f0e808 */
[----:B------:R-:W-:Y:S01]  /*f860*/  UISETP.NE.AND UP0, UPT, UR20, URZ, UPT ;  /* 0x0000003f1400728c */ /* 0x000fe2000bf05270 */
[----:B-1----:R-:W-:Y:S02]  /*f870*/  F2FP.BF16.PACK_AB R168, R13, R18 ;  /* 0x000000120da8723e */ /* 0x002fe400000010ff */
[C---:B------:R-:W-:Y:S01]  /*f880*/  ISETP.GT.AND P0, PT, R16.reuse, 0x10, P0 ;  /* 0x000000101000780c */ /* 0x040fe20000704270 */
[----:B------:R-:W-:Y:S03]  /*f890*/  MUFU.EX2 R172, R172 ;  /* 0x000000ac00ac7308 */ /* 0x000fe60000000800 */
[----:B------:R-:W-:Y:S04]  /*f8a0*/  ISETP.LT.OR P0, PT, R17, 0x11, P0 ;  /* 0x000000111100780c */ /* 0x000fe80000701670 */
        /* <DEDUP_REMOVED lines=19> */
[----:B------:R-:W-:Y:S02]  /*f9e0*/  FSEL R159, R6, -INF , !P0 ;  /* 0xff800000069f7808 */ /* 0x000fe40004000000 */
[----:B------:R-:W1:Y:S01]  /*f9f0*/  MUFU.EX2 R6, R2 ;  /* 0x0000000200067308 */ /* 0x000e620000000800 */
[----:B------:R-:W-:Y:S04]  /*fa00*/  PLOP3.LUT P0, PT, PT, PT, UP2, 0x40, 0x0 ;  /* 0x000000000000781c */ /* 0x000fe80003f0e828 */
[C---:B------:R-:W-:Y:S04]  /*fa10*/  ISETP.GT.AND P0, PT, R16.reuse, 0x21, P0 ;  /* 0x000000211000780c */ /* 0x040fe80000704270 */
[----:B------:R-:W-:Y:S04]  /*fa20*/  ISETP.LT.OR P0, PT, R17, 0x22, P0 ;  /* 0x000000221100780c */ /* 0x000fe80000701670 */
        /* <DEDUP_REMOVED lines=14> */
[----:B------:R-:W-:Y:S01]  /*fb10*/  FMUL.FTZ R29, R6, R29 ;  /* 0x0000001d061d7220 */ /* 0x000fe20000410000 */
[----:B------:R-:W-:Y:S01]  /*fb20*/  ISETP.GT.AND P0, PT, R16, 0x29, P0 ;  /* 0x000000291000780c */ /* 0x000fe20000704270 */
[C---:B------:R-:W-:Y:S01]  /*fb30*/  FMUL.FTZ R16, R6.reuse, R144 ;  /* 0x0000009006107220 */ /* 0x040fe20000410000 */
[----:B------:R-:W-:Y:S01]  /*fb40*/  FMNMX.FTZ R2, R169, R2, !PT ;  /* 0x00000002a9027209 */ /* 0x000fe20007810000 */
[C---:B------:R-:W-:Y:S01]  /*fb50*/  FMUL.FTZ R32, R6.reuse, R32 ;  /* 0x0000002006207220 */ /* 0x040fe20000410000 */
[----:B------:R-:W-:Y:S01]  /*fb60*/  ISETP.LT.OR P0, PT, R17, 0x2a, P0 ;  /* 0x0000002a1100780c */ /* 0x000fe20000701670 */
[----:B------:R-:W-:Y:S01]  /*fb70*/  FMUL.FTZ R17, R6, R145 ;  /* 0x0000009106117220 */ /* 0x000fe20000410000 */
[----:B------:R-:W-:Y:S01]  /*fb80*/  FMNMX.FTZ R2, R24, R2, !PT ;  /* 0x0000000218027209 */ /* 0x000fe20007810000 */
[C---:B------:R-:W-:Y:S01]  /*fb90*/  FMUL.FTZ R33, R6.reuse, R33 ;  /* 0x0000002106217220 */ /* 0x040fe20000410000 */
[----:B------:R-:W-:Y:S01]  /*fba0*/  FSEL R3, R7, -INF , !P0 ;  /* 0xff80000007037808 */ /* 0x000fe20004000000 */
        /* <DEDUP_REMOVED lines=15> */
[----:B------:R-:W-:Y:S01]  /*fca0*/  UISETP.GT.AND UP0, UPT, UR21, UR7, UPT ;  /* 0x000000071500728c */ /* 0x000fe2000bf04270 */
[----:B------:R-:W-:Y:S01]  /*fcb0*/  FMUL.FTZ R48, R6, R48 ;  /* 0x0000003006307220 */ /* 0x000fe20000410000 */
[----:B------:R-:W-:Y:S01]  /*fcc0*/  FMNMX.FTZ R2, R158, R2, !PT ;  /* 0x000000029e027209 */ /* 0x000fe20007810000 */
[----:B--2---:R-:W-:Y:S01]  /*fcd0*/  FFMA.FTZ R5, R6, R170, R18 ;  /* 0x000000aa06057223 */ /* 0x004fe20000010012 */
[----:B------:R-:W-:Y:S01]  /*fce0*/  F2FP.BF16.PACK_AB R170, R8, R12 ;  /* 0x0000000c08aa723e */ /* 0x000fe200000010ff */
[C---:B------:R-:W-:Y:S01]  /*fcf0*/  FMUL.FTZ R49, R6.reuse, R49 ;  /* 0x0000003106317220 */ /* 0x040fe20000410000 */
[----:B------:R-:W-:Y:S01]  /*fd00*/  FMNMX.FTZ R2, R157, R2, !PT ;  /* 0x000000029d027209 */ /* 0x000fe20007810000 */
[----:B------:R-:W-:Y:S01]  /*fd10*/  FADD.FTZ R5, R13, R5 ;  /* 0x000000050d057221 */ /* 0x000fe20000010000 */
[----:B------:R-:W-:Y:S01]  /*fd20*/  UMOV UR21, UR4 ;  /* 0x0000000400157c82 */ /* 0x000fe20008000000 */
[----:B------:R-:W-:Y:S01]  /*fd30*/  FMUL.FTZ R13, R6, R141 ;  /* 0x0000008d060d7220 */ /* 0x000fe20000410000 */
[----:B------:R-:W-:Y:S01]  /*fd40*/  FMNMX.FTZ R2, R3, R2, !PT ;  /* 0x0000000203027209 */ /* 0x000fe20007810000 */
[----:B------:R-:W-:Y:S02]  /*fd50*/  FADD.FTZ R5, R12, R5 ;  /* 0x000000050c057221 */ /* 0x000fe40000010000 */
[----:B------:R-:W-:Y:S01]  /*fd60*/  FMUL.FTZ R12, R6, R140 ;  /* 0x0000008c060c7220 */ /* 0x000fe20000410000 */
[----:B------:R-:W-:Y:S01]  /*fd70*/  MOV R140, R26 ;  /* 0x0000001a008c7202 */ /* 0x000fe20000000f00 */
[----:B------:R-:W1:Y:S01]  /*fd80*/  SHFL.BFLY PT, R4, R2, 0x2, 0x1f ;  /* 0x0c401f0002047f89 */ /* 0x000e6200000e0000 */
[----:B------:R-:W-:Y:S02]  /*fd90*/  FADD.FTZ R177, R8, R5 ;  /* 0x0000000508b17221 */ /* 0x000fe40000010000 */
        /* <DEDUP_REMOVED lines=329> */
.L_x_301:
[----:B------:R-:W2:Y:S04]  /*11230*/  LDL.LU R5, [R1+0x44] ;  /* 0x0000440001057983 */ /* 0x000ea80000300800 */
[----:B------:R-:W3:Y:S01]  /*11240*/  LDL.LU R7, [R1+0x40] ;  /* 0x0000400001077983 */ /* 0x000ee20000300800 */
[----:B------:R-:W-:-:S02]  /*11250*/  MOV R8, 0xff800000 ;  /* 0xff80000000087802 */ /* 0x000fc40000000f00 */
[----:B------:R-:W-:Y:S01]  /*11260*/  PLOP3.LUT P2, PT, PT, PT, PT, 0x8, 0x0 ;  /* 0x000000000000781c */ /* 0x000fe20003f4e170 */
[----:B--2---:R-:W2:Y:S04]  /*11270*/  SHFL.BFLY PT, R6, R5, 0x2, 0x1f ;  /* 0x0c401f0005067f89 */ /* 0x004ea800000e0000 */
[----:B-1-3--:R-:W1:Y:S01]  /*11280*/  SHFL.BFLY PT, R4, R7, 0x2, 0x1f ;  /* 0x0c401f0007047f89 */ /* 0x00ae6200000e0000 */
[----:B--2---:R-:W-:Y:S02]  /*11290*/  FADD.FTZ R6, R6, R5 ;  /* 0x0000000506067221 */ /* 0x004fe40000010000 */
[----:B-1----:R-:W-:-:S03]  /*112a0*/  FADD.FTZ R4, R4, R7 ;  /* 0x0000000704047221 */ /* 0x002fc60000010000 */
        /* <DEDUP_REMOVED lines=149> */
.L_x_259:
        /* <DEDUP_REMOVED lines=60> */
[----:B------:R-:W-:-:S02]  /*11fc0*/  SEL R12, R12, 0xffffffc0, !P2 ;  /* 0xffffffc00c0c7807 */ /* 0x000fc40005000000 */
[----:B------:R-:W-:Y:S02]  /*11fd0*/  F2FP.BF16.PACK_AB R48, R49, R48 ;  /* 0x000000303130723e */ /* 0x000fe400000010ff */
        /* <DEDUP_REMOVED lines=8> */
[----:B------:R-:W-:-:S02]  /*12060*/  F2FP.BF16.PACK_AB R56, R57, R56 ;  /* 0x000000383938723e */ /* 0x000fc400000010ff */
[----:B------:R-:W-:Y:S01]  /*12070*/  STS [R11+0x480], R134 ;  /* 0x000480860b007388 */ /* 0x000fe20000000800 */
[----:B------:R-:W-:Y:S02]  /*12080*/  F2FP.BF16.PACK_AB R58, R59, R58 ;  /* 0x0000003a3b3a723e */ /* 0x000fe400000010ff */
        /* <DEDUP_REMOVED lines=95> */
[----:B------:R-:W-:Y:S04]  /*12680*/  STS [R16+0xc480], R126 ;  /* 0x00c4807e10007388 */ /* 0x000fe80000000800 */
[----:B------:R-:W-:Y:S04]  /*12690*/  STS [R12+0xc000], R128 ;  /* 0x00c000800c007388 */ /* 0x000fe80000000800 */
[----:B------:R3:W-:Y:S01]  /*126a0*/  STS [R12+0xc400], R4 ;  /* 0x00c400040c007388 */ /* 0x0007e20000000800 */
[----:B-1----:R-:W-:-:S02]  /*126b0*/  IMAD.U32 R14, RZ, RZ, UR4 ;  /* 0x00000004ff0e7e24 */ /* 0x002fc4000f8e00ff */
[----:B--2---:R-:W-:Y:S01]  /*126c0*/  IMAD.U32 R15, RZ, RZ, UR5 ;  /* 0x00000005ff0f7e24 */ /* 0x004fe2000f8e00ff */
[----:B------:R-:W-:Y:S06]  /*126d0*/  BAR.SYNC.DEFER_BLOCKING 0x1, 0x100 ;  /* 0x0044000000007b1d */ /* 0x000fec0000010000 */
[----:B------:R-:W-:Y:S02]  /*126e0*/  ULDC.64 UR4, c[0x0][0x508] ;  /* 0x0001420000047ab9 */ /* 0x000fe40000000a00 */
[----:B------:R-:W-:Y:S01]  /*126f0*/  UISETP.NE.U32.AND UP0, UPT, URZ, UR4, UPT ;  /* 0x000000043f00728c */ /* 0x000fe2000bf05070 */
[----:B------:R-:W2:Y:S03]  /*12700*/  @P0 LDG.E R5, [R14.64] ;  /* 0x000000120e050981 */ /* 0x000ea6000c1e1900 */
[----:B------:R-:W-:Y:S01]  /*12710*/  UISETP.NE.AND.EX UP0, UPT, URZ, UR5, UPT, UP0 ;  /* 0x000000053f00728c */ /* 0x000fe2000bf05300 */
[----:B---3--:R-:W-:-:S02]  /*12720*/  IMAD.MOV.U32 R4, RZ, RZ, c[0x0][0x388] ;  /* 0x0000e200ff047624 */ /* 0x008fc400078e00ff */
        /* <DEDUP_REMOVED lines=14> */
[----:B-----5:R1:W2:Y:S04]  /*12810*/  LDG.E R4, [R14.64] ;  /* 0x000000120e047981 */ /* 0x0202a8000c1e1900 */
[----:B-1----:R-:W2:Y:S02]  /*12820*/  LDG.E R14, [R14.64+0x4] ;  /* 0x000004120e0e7981 */ /* 0x002ea4000c1e1900 */
[----:B--2---:R-:W-:Y:S02]  /*12830*/  IADD3 R4, -R4, R14, RZ ;  /* 0x0000000e04047210 */ /* 0x004fe40007ffe1ff */
.L_x_316:
[----:B-1----:R-:W-:Y:S01]  /*12840*/  SHF.R.S32.HI R5, RZ, 0x1f, R10 ;  /* 0x0000001fff057819 */ /* 0x002fe2000001140a */
[----:B------:R-:W-:Y:S01]  /*12850*/  IMAD.MOV.U32 R9, RZ, RZ, c[0x0][0x4e8] ;  /* 0x00013a00ff097624 */ /* 0x000fe200078e00ff */
[----:B------:R-:W-:Y:S01]  /*12860*/  LOP3.LUT R11, R6, 0xffffffe0, RZ, 0xc0, !PT ;  /* 0xffffffe0060b7812 */ /* 0x000fe200078ec0ff */
[----:B------:R-:W1:Y:S01]  /*12870*/  S2R R75, SR_CTAID.X ;  /* 0x00000000004b7919 */ /* 0x000e620000002500 */
[----:B------:R-:W-:Y:S01]  /*12880*/  LEA.HI R5, R5, R10, RZ, 0x3 ;  /* 0x0000000a05057211 */ /* 0x000fe200078f18ff */
[----:B------:R-:W-:Y:S01]  /*12890*/  ULDC.64 UR6, c[0x0][0x490] ;  /* 0x0001240000067ab9 */ /* 0x000fe20000000a00 */
[----:B------:R-:W-:Y:S01]  /*128a0*/  ISETP.NE.AND P1, PT, R9, 0x1, PT ;  /* 0x000000010900780c */ /* 0x000fe20003f25270 */
[----:B------:R-:W-:Y:S01]  /*128b0*/  USHF.R.S32.HI UR11, URZ, 0x1f, UR13 ;  /* 0x0000001f3f0b7899 */ /* 0x000fe2000801140d */
[----:B------:R-:W-:Y:S01]  /*128c0*/  LOP3.LUT R6, R5, 0xffffff8, RZ, 0xc0, !PT ;  /* 0x0ffffff805067812 */ /* 0x000fe200078ec0ff */
[----:B------:R-:W-:Y:S01]  /*128d0*/  IMAD.IADD R5, R0, 0x1, -R11 ;  /* 0x0000000100057824 */ /* 0x000fe200078e0a0b */
[----:B------:R-:W-:Y:S01]  /*128e0*/  ULDC.64 UR4, c[0x0][0x3a0] ;  /* 0x0000e80000047ab9 */ /* 0x000fe20000000a00 */
[----:B------:R-:W-:Y:S01]  /*128f0*/  BSSY B0, `(.L_x_317) ;  /* 0x0000093000007945 */ /* 0x000fe20003800000 */
[----:B------:R-:W-:Y:S01]  /*12900*/  UIMAD UR8, UR9, UR6, URZ ;  /* 0x00000006090872a4 */ /* 0x000fe2000f8e023f */
[----:B------:R-:W-:Y:S01]  /*12910*/  IMAD.IADD R6, R10, 0x1, -R6 ;  /* 0x000000010a067824 */ /* 0x000fe200078e0a06 */
[----:B------:R-:W-:Y:S01]  /*12920*/  SHF.R.S32.HI R9, RZ, 0x1f, R5 ;  /* 0x0000001fff097819 */ /* 0x000fe20000011405 */
[----:B------:R-:W-:Y:S01]  /*12930*/  UMOV UR14, UR20 ;  /* 0x00000014000e7c82 */ /* 0x000fe20008000000 */
[----:B------:R-:W-:Y:S01]  /*12940*/  LEA.HI R10, R3, R3, RZ, 0x1 ;  /* 0x00000003030a7211 */ /* 0x000fe200078f08ff */
[----:B------:R-:W-:Y:S01]  /*12950*/  UMOV UR15, UR21 ;  /* 0x00000015000f7c82 */ /* 0x000fe20008000000 */
[----:B------:R-:W-:Y:S01]  /*12960*/  LEA.HI R9, R9, R5, RZ, 0x2 ;  /* 0x0000000509097211 */ /* 0x000fe200078f10ff */
[----:B------:R-:W-:Y:S01]  /*12970*/  UIMAD UR12, UR21, UR4, URZ ;  /* 0x00000004150c72a4 */ /* 0x000fe2000f8e023f */
[----:B------:R-:W-:Y:S01]  /*12980*/  LOP3.LUT R10, R10, 0x1ffffffe, RZ, 0xc0, !PT ;  /* 0x1ffffffe0a0a7812 */ /* 0x000fe200078ec0ff */
[----:B------:R-:W-:Y:S01]  /*12990*/  USEL UR11, UR11, URZ, !UP1 ;  /* 0x0000003f0b0b7287 */ /* 0x000fe2000c800000 */
[----:B------:R-:W-:Y:S01]  /*129a0*/  SHF.R.S32.HI R9, RZ, 0x2, R9 ;  /* 0x00000002ff097819 */ /* 0x000fe20000011409 */
[----:B------:R-:W-:Y:S01]  /*129b0*/  UIMAD.WIDE.U32 UR14, UR10, UR6, UR14 ;  /* 0x000000060a0e72a5 */ /* 0x000fe2000f8e000e */
[----:B------:R-:W-:Y:S01]  /*129c0*/  LOP3.LUT P2, RZ, R5, 0x3, RZ, 0xc0, !PT ;  /* 0x0000000305ff7812 */ /* 0x000fe2000784c0ff */
[----:B------:R-:W-:Y:S01]  /*129d0*/  IMAD.IADD R3, R3, 0x1, -R10 ;  /* 0x0000000103037824 */ /* 0x000fe200078e0a0a */
[----:B------:R-:W-:Y:S01]  /*129e0*/  UIMAD UR8, UR10, UR7, UR8 ;  /* 0x000000070a0872a4 */ /* 0x000fe2000f8e0208 */
[----:B------:R-:W-:Y:S01]  /*129f0*/  IMAD R6, R6, 0x10, R9 ;  /* 0x0000001006067824 */ /* 0x000fe200078e0209 */
[----:B------:R-:W-:-:S02]  /*12a00*/  UIMAD.WIDE.U32 UR16, UR20, UR4, URZ ;  /* 0x00000004141072a5 */ /* 0x000fc4000f8e003f */
[----:B------:R-:W-:Y:S01]  /*12a10*/  ULDC.64 UR6, c[0x0][0x498] ;  /* 0x0001260000067ab9 */ /* 0x000fe20000000a00 */
[--C-:B------:R-:W-:Y:S01]  /*12a20*/  IMAD R3, R3, 0x8, R6.reuse ;  /* 0x0000000803037824 */ /* 0x100fe200078e0206 */
[----:B------:R-:W-:Y:S01]  /*12a30*/  UIMAD UR12, UR20, UR5, UR12 ;  /* 0x00000005140c72a4 */ /* 0x000fe2000f8e020c */
[C---:B-1----:R-:W-:Y:S01]  /*12a40*/  IMAD R6, R75.reuse, 0x80, R6 ;  /* 0x000000804b067824 */ /* 0x042fe200078e0206 */
[----:B------:R-:W-:Y:S01]  /*12a50*/  USEL UR13, UR13, URZ, !UP1 ;  /* 0x0000003f0d0d7287 */ /* 0x000fe2000c800000 */
[----:B------:R-:W-:Y:S01]  /*12a60*/  IMAD R9, R75, 0x80, R3 ;  /* 0x000000804b097824 */ /* 0x000fe200078e0203 */
[CC--:B------:R-:W-:Y:S01]  /*12a70*/  LEA.HI R3, R2.reuse, R0.reuse, RZ, 0x3 ;  /* 0x0000000002037211 */ /* 0x0c0fe200078f18ff */
[----:B------:R-:W-:Y:S02]  /*12a80*/  UIMAD UR20, UR11, UR6, URZ ;  /* 0x000000060b1472a4 */ /* 0x000fe4000f8e023f */
[----:B------:R-:W-:Y:S01]  /*12a90*/  @P1 IMAD.HI.U32 R5, R9, c[0x0][0x4ec], RZ ;  /* 0x00013b0009051a27 */ /* 0x000fe200078e00ff */
[----:B------:R-:W-:Y:S01]  /*12aa0*/  MOV R12, R9 ;  /* 0x00000009000c7202 */ /* 0x000fe20000000f00 */
[----:B------:R-:W-:Y:S01]  /*12ab0*/  UIADD3 UR15, UR15, UR8, URZ ;  /* 0x000000080f0f7290 */ /* 0x000fe2000fffe03f */
[----:B------:R-:W-:Y:S01]  /*12ac0*/  LOP3.LUT R10, R3, 0xfffffff8, RZ, 0xc0, !PT ;  /* 0xfffffff8030a7812 */ /* 0x000fe200078ec0ff */
[----:B------:R-:W-:Y:S01]  /*12ad0*/  UIMAD UR7, UR13, UR7, UR20 ;  /* 0x000000070d0772a4 */ /* 0x000fe2000f8e0214 */
[----:B------:R-:W-:Y:S01]  /*12ae0*/  @P1 SHF.R.U32.HI R12, RZ, c[0x0][0x4f0], R5 ;  /* 0x00013c00ff0c1a19 */ /* 0x000fe20000011605 */
[----:B------:R-:W-:Y:S01]  /*12af0*/  UIMAD.WIDE.U32 UR14, UR13, UR6, UR14 ;  /* 0x000000060d0e72a5 */ /* 0x000fe2000f8e000e */
[----:B------:R-:W-:Y:S01]  /*12b00*/  LEA.HI R5, R2, R0, RZ, 0x6 ;  /* 0x0000000002057211 */ /* 0x000fe200078f30ff */
[----:B------:R-:W-:Y:S01]  /*12b10*/  IMAD.IADD R0, R0, 0x1, -R10 ;  /* 0x0000000100007824 */ /* 0x000fe200078e0a0a */
[----:B------:R-:W-:Y:S01]  /*12b20*/  SHF.R.S32.HI R3, RZ, 0x3, R3 ;  /* 0x00000003ff037819 */ /* 0x000fe20000011403 */
[--C-:B------:R-:W-:Y:S01]  /*12b30*/  IMAD.MOV R2, RZ, RZ, -R12.reuse ;  /* 0x000000ffff027224 */ /* 0x100fe200078e0a0c */
[----:B------:R-:W-:Y:S01]  /*12b40*/  SHF.R.S32.HI R10, RZ, 0x1f, R12 ;  /* 0x0000001fff0a7819 */ /* 0x000fe2000001140c */
[----:B------:R-:W-:Y:S01]  /*12b50*/  ULDC.64 UR4, c[0x0][0x3e8] ;  /* 0x0000fa0000047ab9 */ /* 0x000fe20000000a00 */
[----:B------:R-:W-:Y:S01]  /*12b60*/  IADD3 R12, P0, R12, UR14, RZ ;  /* 0x0000000e0c0c7c10 */ /* 0x000fe2000ff1e0ff */
[----:B------:R-:W-:Y:S01]  /*12b70*/  IMAD R9, R2, c[0x0][0x4e8], R9 ;  /* 0x00013a0002097a24 */ /* 0x000fe200078e0209 */
[----:B------:R-:W-:Y:S01]  /*12b80*/  UIMAD UR9, UR9, UR4, URZ ;  /* 0x00000004090972a4 */ /* 0x000fe2000f8e023f */
[----:B------:R-:W-:Y:S01]  /*12b90*/  IMAD.U32 R2, RZ, RZ, UR7 ;  /* 0x00000007ff027e24 */ /* 0x000fe2000f8e00ff */
[----:B------:R-:W-:Y:S01]  /*12ba0*/  UIADD3 UR17, UR17, UR12, URZ ;  /* 0x0000000c11117290 */ /* 0x000fe2000fffe03f */
[C---:B------:R-:W-:Y:S01]  /*12bb0*/  IMAD R15, R0.reuse, 0x20, R3 ;  /* 0x00000020000f7824 */ /* 0x040fe200078e0203 */
[----:B------:R-:W-:Y:S01]  /*12bc0*/  SHF.R.S32.HI R11, RZ, 0x1f, R9 ;  /* 0x0000001fff0b7819 */ /* 0x000fe20000011409 */
[----:B------:R-:W-:Y:S01]  /*12bd0*/  IMAD.SHL.U32 R0, R0, 0x8, RZ ;  /* 0x0000000800007824 */ /* 0x000fe200078e00ff */
[----:B------:R-:W-:Y:S01]  /*12be0*/  IADD3.X R13, R10, UR15, R2, P0, !PT ;  /* 0x0000000f0a0d7c10 */ /* 0x000fe200087fe402 */
[----:B------:R-:W-:Y:S01]  /*12bf0*/  IMAD.SHL.U32 R2, R3, 0x40, RZ ;  /* 0x0000004003027824 */ /* 0x000fe200078e00ff */
[----:B------:R-:W-:Y:S01]  /*12c00*/  LEA R15, R75, R15, 0x7 ;  /* 0x0000000f4b0f7211 */ /* 0x000fe200078e38ff */
[----:B------:R-:W-:Y:S01]  /*12c10*/  IMAD R11, R11, c[0x0][0x488], RZ ;  /* 0x000122000b0b7a24 */ /* 0x000fe200078e02ff */
[----:B------:R-:W-:Y:S01]  /*12c20*/  UIMAD UR5, UR10, UR5, UR9 ;  /* 0x000000050a0572a4 */ /* 0x000fe2000f8e0209 */
[----:B------:R-:W-:Y:S01]  /*12c30*/  IMAD.WIDE.U32 R12, R9, c[0x0][0x488], R12 ;  /* 0x00012200090c7a25 */ /* 0x000fe200078e000c */
[----:B------:R-:W-:Y:S01]  /*12c40*/  LOP3.LUT R2, R2, 0x1c0, RZ, 0xc0, !PT ;  /* 0x000001c002027812 */ /* 0x000fe200078ec0ff */
[----:B------:R-:W-:-:S02]  /*12c50*/  UIMAD.WIDE.U32 UR16, UR10, UR4, UR16 ;  /* 0x000000040a1072a5 */ /* 0x000fc4000f8e0010 */
[----:B------:R-:W-:Y:S01]  /*12c60*/  IMAD R11, R9, c[0x0][0x48c], R11 ;  /* 0x00012300090b7a24 */ /* 0x000fe200078e020b */
[----:B------:R-:W-:Y:S01]  /*12c70*/  LEA R10, P0, R12, c[0x0][0x450], 0x2 ;  /* 0x000114000c0a7a11 */ /* 0x000fe200078010ff */
[----:B------:R-:W-:Y:S01]  /*12c80*/  @P1 IMAD.HI.U32 R16, R15, c[0x0][0x4ec], RZ ;  /* 0x00013b000f101a27 */ /* 0x000fe200078e00ff */
[----:B------:R-:W-:Y:S01]  /*12c90*/  SHF.R.U32.HI R9, RZ, 0x3, R2 ;  /* 0x00000003ff097819 */ /* 0x000fe20000011602 */
[----:B------:R-:W-:Y:S01]  /*12ca0*/  ULDC.64 UR6, c[0x0][0x3f0] ;  /* 0x0000fc0000067ab9 */ /* 0x000fe20000000a00 */
[----:B------:R-:W-:Y:S01]  /*12cb0*/  LOP3.LUT R2, R2, 0x38, R0, 0xf8, !PT ;  /* 0x0000003802027812 */ /* 0x000fe200078ef800 */
[----:B------:R-:W-:Y:S01]  /*12cc0*/  IMAD.IADD R11, R13, 0x1, R11 ;  /* 0x000000010d0b7824 */ /* 0x000fe200078e020b */
[----:B------:R-:W-:Y:S01]  /*12cd0*/  UIMAD UR11, UR11, UR6, URZ ;  /* 0x000000060b0b72a4 */ /* 0x000fe2000f8e023f */
[----:B------:R-:W-:Y:S01]  /*12ce0*/  IMAD.MOV.U32 R14, RZ, RZ, R15 ;  /* 0x000000ffff0e7224 */ /* 0x000fe200078e000f */
[----:B------:R-:W-:Y:S01]  /*12cf0*/  @P1 SHF.R.U32.HI R14, RZ, c[0x0][0x4f0], R16 ;  /* 0x00013c00ff0e1a19 */ /* 0x000fe20000011610 */
[----:B------:R-:W-:Y:S01]  /*12d00*/  UIADD3 UR17, UR17, UR5, URZ ;  /* 0x0000000511117290 */ /* 0x000fe2000fffe03f */
[----:B------:R-:W-:Y:S01]  /*12d10*/  LEA.HI.X R11, R12, c[0x0][0x454], R11, 0x2, P0 ;  /* 0x000115000c0b7a11 */ /* 0x000fe200000f140b */
[----:B------:R-:W-:Y:S01]  /*12d20*/  UIMAD UR7, UR13, UR7, UR11 ;  /* 0x000000070d0772a4 */ /* 0x000fe2000f8e020b */
[----:B------:R-:W-:Y:S01]  /*12d30*/  LOP3.LUT R9, R2, R9, RZ, 0x3c, !PT ;  /* 0x0000000902097212 */ /* 0x000fe200078e3cff */
[--C-:B------:R-:W-:Y:S01]  /*12d40*/  IMAD.MOV R18, RZ, RZ, -R14.reuse ;  /* 0x000000ffff127224 */ /* 0x100fe200078e0a0e */
[----:B------:R-:W-:Y:S01]  /*12d50*/  SHF.R.S32.HI R2, RZ, 0x1f, R14 ;  /* 0x0000001fff027819 */ /* 0x000fe2000001140e */
[----:B------:R-:W-:Y:S01]  /*12d60*/  SHFL.IDX PT, R12, R10, RZ, 0x1c1f ;  /* 0x001c1fff0a0c7589 */ /* 0x000fe200000e0000 */
[----:B------:R-:W-:Y:S01]  /*12d70*/  UIMAD.WIDE.U32 UR16, UR13, UR6, UR16 ;  /* 0x000000060d1072a5 */ /* 0x000fe2000f8e0010 */
[----:B------:R-:W-:-:S02]  /*12d80*/  IMAD R18, R18, c[0x0][0x4e8], R15 ;  /* 0x00013a0012127a24 */ /* 0x000fc400078e020f */
[----:B------:R-:W1:Y:S01]  /*12d90*/  SHFL.IDX PT, R13, R11, RZ, 0x1c1f ;  /* 0x001c1fff0b0d7589 */ /* 0x000e6200000e0000 */
[----:B------:R-:W-:Y:S01]  /*12da0*/  UIADD3 UR7, UR17, UR7, URZ ;  /* 0x0000000711077290 */ /* 0x000fe2000fffe03f */
[----:B------:R-:W-:Y:S01]  /*12db0*/  IMAD R15, R2, c[0x0][0x3e0], RZ ;  /* 0x0000f800020f7a24 */ /* 0x000fe200078e02ff */
[----:B------:R-:W-:Y:S01]  /*12dc0*/  MOV R17, UR17 ;  /* 0x0000001100117c02 */ /* 0x000fe20008000f00 */
[----:B------:R-:W-:Y:S01]  /*12dd0*/  SHFL.IDX PT, R10, R10, 0x1, 0x1c1f ;  /* 0x003c1f000a0a7f89 */ /* 0x000fe200000e0000 */
[----:B-----5:R-:W-:Y:S01]  /*12de0*/  IMAD R2, R4, c[0x0][0x4e8], RZ ;  /* 0x00013a0004027a24 */ /* 0x020fe200078e02ff */
[C---:B------:R-:W-:Y:S01]  /*12df0*/  IADD3 R4, R6.reuse, 0x8, RZ ;  /* 0x0000000806047810 */ /* 0x040fe20007ffe0ff */
[----:B------:R-:W-:Y:S01]  /*12e00*/  IMAD.U32 R16, RZ, RZ, UR16 ;  /* 0x00000010ff107e24 */ /* 0x000fe2000f8e00ff */
[----:B------:R-:W2:Y:S01]  /*12e10*/  SHFL.IDX PT, R11, R11, 0x1, 0x1c1f ;  /* 0x003c1f000b0b7f89 */ /* 0x000ea200000e0000 */
[----:B------:R-:W-:Y:S01]  /*12e20*/  IMAD.U32 R17, RZ, RZ, UR7 ;  /* 0x00000007ff117e24 */ /* 0x000fe2000f8e00ff */
[-C--:B------:R-:W-:Y:S01]  /*12e30*/  ISETP.GE.OR P1, PT, R6, R2.reuse, P2 ;  /* 0x000000020600720c */ /* 0x080fe20001726670 */
[----:B------:R-:W-:Y:S01]  /*12e40*/  IMAD.SHL.U32 R5, R5, 0x8, RZ ;  /* 0x0000000805057824 */ /* 0x000fe200078e00ff */
[----:B------:R-:W-:Y:S01]  /*12e50*/  ISETP.GE.OR P0, PT, R4, R2, P2 ;  /* 0x000000020400720c */ /* 0x000fe20001706670 */
[----:B------:R-:W-:Y:S01]  /*12e60*/  IMAD.WIDE.U32 R16, R14, c[0x0][0x3e0], R16 ;  /* 0x0000f8000e107a25 */ /* 0x000fe200078e0010 */
[----:B------:R-:W-:-:S02]  /*12e70*/  SHF.R.S32.HI R6, RZ, 0x1f, R18 ;  /* 0x0000001fff067819 */ /* 0x000fc40000011412 */
[----:B------:R-:W-:Y:S01]  /*12e80*/  LOP3.LUT R5, R9, 0x7ffffe00, R5, 0xf8, !PT ;  /* 0x7ffffe0009057812 */ /* 0x000fe200078ef805 */
[----:B------:R-:W-:Y:S01]  /*12e90*/  IMAD R15, R14, c[0x0][0x3e4], R15 ;  /* 0x0000f9000e0f7a24 */ /* 0x000fe200078e020f */
[----:B------:R-:W-:Y:S01]  /*12ea0*/  MOV R14, R16 ;  /* 0x00000010000e7202 */ /* 0x000fe20000000f00 */
[----:B------:R-:W-:Y:S02]  /*12eb0*/  IMAD R6, R6, c[0x0][0x3d8], RZ ;  /* 0x0000f60006067a24 */ /* 0x000fe400078e02ff */
[----:B------:R-:W-:Y:S02]  /*12ec0*/  IMAD.IADD R15, R17, 0x1, R15 ;  /* 0x00000001110f7824 */ /* 0x000fe400078e020f */
[----:B------:R-:W-:Y:S01]  /*12ed0*/  IMAD.SHL.U32 R16, R5, 0x2, RZ ;  /* 0x0000000205107824 */ /* 0x000fe200078e00ff */
[----:B-1----:R1:W-:Y:S01]  /*12ee0*/  @!P1 ST.E [R12.64], R7 ;  /* 0x000000070c009985 */ /* 0x0023e2000c101912 */
[C---:B------:R-:W-:Y:S02]  /*12ef0*/  IMAD R17, R18.reuse, c[0x0][0x3dc], R6 ;  /* 0x0000f70012117a24 */ /* 0x040fe400078e0206 */
[----:B------:R-:W-:-:S04]  /*12f00*/  IMAD.WIDE.U32 R18, R18, c[0x0][0x3d8], R14 ;  /* 0x0000f60012127a25 */ /* 0x000fc800078e000e */
[----:B------:R-:W-:Y:S01]  /*12f10*/  IMAD.IADD R17, R19, 0x1, R17 ;  /* 0x0000000113117824 */ /* 0x000fe200078e0211 */
[----:B--2---:R1:W-:Y:S01]  /*12f20*/  @!P0 ST.E [R10.64], R8 ;  /* 0x000000080a008985 */ /* 0x0043e2000c101912 */
[C---:B------:R-:W-:Y:S01]  /*12f30*/  LEA R74, P0, R18.reuse, c[0x0][0x380], 0x1 ;  /* 0x0000e000124a7a11 */ /* 0x040fe200078008ff */
[----:B------:R-:W-:Y:S02]  /*12f40*/  IMAD R75, R75, 0x80, R3 ;  /* 0x000000804b4b7824 */ /* 0x000fe400078e0203 */
        /* <DEDUP_REMOVED lines=26> */
[----:B-1----:R-:W1:Y:S01]  /*130f0*/  LDS.128 R16, [R16+0xc080] ;  /* 0x00c0800010107984 */ /* 0x002e620000000c00 */
        /* <DEDUP_REMOVED lines=16> */
[----:B----4-:R2:W-:Y:S04]  /*13200*/  @!P1 ST.E.128 [R68.64], R32 ;  /* 0x0000002044009985 */ /* 0x0105e8000c101d12 */
[----:B-1----:R2:W-:Y:S02]  /*13210*/  @!P0 ST.E.128 [R76.64], R16 ;  /* 0x000000104c008985 */ /* 0x0025e4000c101d12 */
.L_x_318:
[----:B--234-:R-:W-:Y:S05]  /*13220*/  BSYNC B0 ;  /* 0x0000000000007941 */ /* 0x01cfea0003800000 */
.L_x_317:
[----:B------:R-:W-:Y:S01]  /*13230*/  IADD3 R3, R75, 0x20, RZ ;  /* 0x000000204b037810 */ /* 0x000fe20007ffe0ff */
[----:B------:R2:W3:Y:S01]  /*13240*/  SHFL.IDX PT, R35, R73, 0x1, 0x181f ;  /* 0x00381f0049237f89 */ /* 0x0004e200000e0000 */
[----:B------:R-:W-:Y:S02]  /*13250*/  BSSY B0, `(.L_x_319) ;  /* 0x000001c000007945 */ /* 0x000fe40003800000 */
[----:B------:R-:W-:Y:S01]  /*13260*/  ISETP.GE.AND P0, PT, R3, R2, PT ;  /* 0x000000020300720c */ /* 0x000fe20003f06270 */
[----:B------:R2:W4:-:S12]  /*13270*/  SHFL.IDX PT, R34, R74, 0x1, 0x181f ;  /* 0x00381f004a227f89 */ /* 0x00051800000e0000 */
[----:B------:R-:W-:Y:S05]  /*13280*/  @P0 BRA `(.L_x_320) ;  /* 0x0000018000000947 */ /* 0x000fea0003800000 */
[C---:B------:R-:W-:Y:S02]  /*13290*/  IADD3 R32, R0.reuse, 0x40, RZ ;  /* 0x0000004000207810 */ /* 0x040fe40007ffe0ff */
[C---:B------:R-:W-:Y:S02]  /*132a0*/  IADD3 R18, R0.reuse, 0x80, RZ ;  /* 0x0000008000127810 */ /* 0x040fe40007ffe0ff */
[----:B-1----:R-:W-:Y:S02]  /*132b0*/  IADD3 R16, R0, 0xc0, RZ ;  /* 0x000000c000107810 */ /* 0x002fe40007ffe0ff */
        /* <DEDUP_REMOVED lines=21> */
.L_x_320:
[----:B------:R-:W-:Y:S05]  /*13410*/  BSYNC B0 ;  /* 0x0000000000007941 */ /* 0x000fea0003800000 */
.L_x_319:
[----:B------:R-:W-:Y:S01]  /*13420*/  IADD3 R3, R75, 0x40, RZ ;  /* 0x000000404b037810 */ /* 0x000fe20007ffe0ff */
[----:B-1----:R1:W2:Y:S01]  /*13430*/  SHFL.IDX PT, R19, R73, 0x2, 0x181f ;  /* 0x00581f0049137f89 */ /* 0x0022a200000e0000 */
[----:B------:R-:W-:Y:S02]  /*13440*/  BSSY B0, `(.L_x_321) ;  /* 0x000001c000007945 */ /* 0x000fe40003800000 */
[----:B------:R-:W-:Y:S01]  /*13450*/  ISETP.GE.AND P0, PT, R3, R2, PT ;  /* 0x000000020300720c */ /* 0x000fe20003f06270 */
[----:B------:R1:W4:-:S12]  /*13460*/  SHFL.IDX PT, R18, R74, 0x2, 0x181f ;  /* 0x00581f004a127f89 */ /* 0x00031800000e0000 */
        /* <DEDUP_REMOVED lines=12> */
[----:B--2-4-:R-:W-:Y:S01]  /*13530*/  @!P3 IMAD.WIDE R16, R0, 0x2, R18 ;  /* 0x000000020010b825 */ /* 0x014fe200078e0212 */
        /* <DEDUP_REMOVED lines=12> */
.L_x_322:
[----:B------:R-:W-:Y:S05]  /*13600*/  BSYNC B0 ;  /* 0x0000000000007941 */ /* 0x000fea0003800000 */
.L_x_321:
[----:B------:R-:W-:Y:S01]  /*13610*/  IADD3 R75, R75, 0x60, RZ ;  /* 0x000000604b4b7810 */ /* 0x000fe20007ffe0ff */
[----:B--2---:R2:W1:Y:S03]  /*13620*/  SHFL.IDX PT, R11, R73, 0x3, 0x181f ;  /* 0x00781f00490b7f89 */ /* 0x00446600000e0000 */
[----:B------:R-:W-:Y:S01]  /*13630*/  ISETP.GE.AND P0, PT, R75, R2, PT ;  /* 0x000000024b00720c */ /* 0x000fe20003f06270 */
[----:B------:R2:W4:-:S12]  /*13640*/  SHFL.IDX PT, R10, R74, 0x3, 0x181f ;  /* 0x00781f004a0a7f89 */ /* 0x00051800000e0000 */
[----:B------:R-:W-:Y:S05]  /*13650*/  @P0 EXIT ;  /* 0x000000000000094d */ /* 0x000fea0003800000 */
[C---:B------:R-:W-:Y:S02]  /*13660*/  IADD3 R9, R0.reuse, 0x40, RZ ;  /* 0x0000004000097810 */ /* 0x040fe40007ffe0ff */
[C---:B------:R-:W-:Y:S02]  /*13670*/  IADD3 R3, R0.reuse, 0x80, RZ ;  /* 0x0000008000037810 */ /* 0x040fe40007ffe0ff */
        /* <DEDUP_REMOVED lines=10> */
[----:B------:R-:W-:Y:S02]  /*13720*/  @!P2 ST.E.128 [R12.64], R52 ;  /* 0x000000340c00a985 */ /* 0x000fe4000c101d12 */
[----:B------:R-:W-:-:S04]  /*13730*/  @!P1 IMAD.WIDE R8, R8, 0x2, R10 ;  /* 0x0000000208089825 */ /* 0x000fc800078e020a */
[----:B------:R-:W-:Y:S01]  /*13740*/  @!P0 IMAD.WIDE R2, R2, 0x2, R10 ;  /* 0x0000000202028825 */ /* 0x000fe200078e020a */
[----:B------:R-:W-:Y:S04]  /*13750*/  @!P1 ST.E.128 [R8.64], R36 ;  /* 0x0000002408009985 */ /* 0x000fe8000c101d12 */
[----:B------:R1:W-:Y:S02]  /*13760*/  @!P0 ST.E.128 [R2.64], R20 ;  /* 0x0000001402008985 */ /* 0x0003e4000c101d12 */
[----:B-1----:R-:W-:-:S04]  /*13770*/  IADD3 R2, R0, 0xc0, RZ ;  /* 0x000000c000027810 */ /* 0x002fc80007ffe0ff */
        /* <DEDUP_REMOVED lines=8> */
.L_x_315:
        /* <DEDUP_REMOVED lines=31> */
.L_x_323:
[----:B-1----:R-:W1:Y:S01]  /*139f0*/  S2R R9, SR_TID.X ;  /* 0x0000000000097919 */ /* 0x002e620000002100 */
[----:B------:R-:W-:Y:S01]  /*13a00*/  USHF.R.S32.HI UR6, URZ, 0x1f, UR13 ;  /* 0x0000001f3f067899 */ /* 0x000fe2000801140d */
[----:B------:R-:W-:Y:S01]  /*13a10*/  BSSY B0, `(.L_x_324) ;  /* 0x0000029000007945 */ /* 0x000fe20003800000 */
[----:B------:R-:W-:-:S02]  /*13a20*/  USEL UR13, UR13, URZ, !UP1 ;  /* 0x0000003f0d0d7287 */ /* 0x000fc4000c800000 */
[----:B------:R-:W-:Y:S01]  /*13a30*/  USEL UR6, UR6, URZ, !UP1 ;  /* 0x0000003f06067287 */ /* 0x000fe2000c800000 */
[----:B-1----:R-:W-:-:S13]  /*13a40*/  ISETP.GT.AND P0, PT, R9, 0x7f, PT ;  /* 0x0000007f0900780c */ /* 0x002fda0003f04270 */
        /* <DEDUP_REMOVED lines=22> */
[C---:B------:R-:W-:Y:S02]  /*13bb0*/  IADD3 R5, -R6.reuse, RZ, RZ ;  /* 0x000000ff06057210 */ /* 0x040fe40007ffe1ff */
[----:B------:R-:W-:Y:S02]  /*13bc0*/  SHF.R.S32.HI R2, RZ, 0x1f, R6 ;  /* 0x0000001fff027819 */ /* 0x000fe40000011406 */
[----:B------:R-:W-:Y:S01]  /*13bd0*/  IADD3 R6, P0, R6, UR16, RZ ;  /* 0x0000001006067c10 */ /* 0x000fe2000ff1e0ff */
[----:B------:R-:W-:Y:S02]  /*13be0*/  IMAD R5, R5, c[0x0][0x4e8], R0 ;  /* 0x00013a0005057a24 */ /* 0x000fe400078e0200 */
[----:B------:R-:W-:-:S03]  /*13bf0*/  IMAD.U32 R0, RZ, RZ, UR5 ;  /* 0x00000005ff007e24 */ /* 0x000fc6000f8e00ff */
[----:B------:R-:W-:Y:S02]  /*13c00*/  SHF.R.S32.HI R3, RZ, 0x1f, R5 ;  /* 0x0000001fff037819 */ /* 0x000fe40000011405 */
[----:B------:R-:W-:-:S03]  /*13c10*/  IADD3.X R7, R2, UR17, R0, P0, !PT ;  /* 0x0000001102077c10 */ /* 0x000fc600087fe400 */
[----:B------:R-:W-:Y:S02]  /*13c20*/  IMAD R0, R3, c[0x0][0x488], RZ ;  /* 0x0001220003007a24 */ /* 0x000fe400078e02ff */
[----:B------:R-:W-:-:S04]  /*13c30*/  IMAD.WIDE.U32 R6, R5, c[0x0][0x488], R6 ;  /* 0x0001220005067a25 */ /* 0x000fc800078e0006 */
[----:B------:R-:W-:Y:S01]  /*13c40*/  IMAD R0, R5, c[0x0][0x48c], R0 ;  /* 0x0001230005007a24 */ /* 0x000fe200078e0200 */
[----:B------:R-:W-:-:S04]  /*13c50*/  LEA R2, P0, R6, c[0x0][0x450], 0x2 ;  /* 0x0001140006027a11 */ /* 0x000fc800078010ff */
[----:B------:R-:W-:-:S04]  /*13c60*/  IADD3 R0, R7, R0, RZ ;  /* 0x0000000007007210 */ /* 0x000fc80007ffe0ff */
[----:B------:R-:W-:Y:S01]  /*13c70*/  LEA.HI.X R3, R6, c[0x0][0x454], R0, 0x2, P0 ;  /* 0x0001150006037a11 */ /* 0x000fe200000f1400 */
[----:B------:R-:W-:-:S05]  /*13c80*/  IMAD.MOV.U32 R0, RZ, RZ, -0x800000 ;  /* 0xff800000ff007424 */ /* 0x000fca00078e00ff */
[----:B------:R1:W-:Y:S02]  /*13c90*/  STG.E [R2.64], R0 ;  /* 0x0000000002007986 */ /* 0x0003e4000c101912 */
.L_x_325:
[----:B------:R-:W-:Y:S05]  /*13ca0*/  BSYNC B0 ;  /* 0x0000000000007941 */ /* 0x000fea0003800000 */
.L_x_324:
[----:B-1----:R-:W1:Y:S01]  /*13cb0*/  S2R R0, SR_CTAID.X ;  /* 0x0000000000007919 */ /* 0x002e620000002500 */
[----:B------:R-:W-:Y:S01]  /*13cc0*/  SHF.R.S32.HI R5, RZ, 0x1f, R9 ;  /* 0x0000001fff057819 */ /* 0x000fe20000011409 */
[----:B------:R-:W-:Y:S01]  /*13cd0*/  ULDC.64 UR4, c[0x0][0x3a0] ;  /* 0x0000e80000047ab9 */ /* 0x000fe20000000a00 */
[----:B------:R-:W-:Y:S01]  /*13ce0*/  IMAD.MOV.U32 R2, RZ, RZ, c[0x0][0x4e8] ;  /* 0x00013a00ff027624 */ /* 0x000fe200078e00ff */
[----:B------:R-:W-:Y:S01]  /*13cf0*/  UIMAD UR7, UR15, UR4, URZ ;  /* 0x000000040f0772a4 */ /* 0x000fe2000f8e023f */
[----:B------:R-:W-:Y:S01]  /*13d00*/  LEA.HI R5, R5, R9, RZ, 0x3 ;  /* 0x0000000905057211 */ /* 0x000fe200078f18ff */
[----:B------:R-:W-:Y:S01]  /*13d10*/  UIMAD.WIDE.U32 UR16, UR14, UR4, URZ ;  /* 0x000000040e1072a5 */ /* 0x000fe2000f8e003f */
[----:B-----5:R-:W-:Y:S01]  /*13d20*/  IMAD R4, R4, c[0x0][0x4e8], RZ ;  /* 0x00013a0004047a24 */ /* 0x020fe200078e02ff */
[----:B------:R-:W-:Y:S01]  /*13d30*/  UIMAD UR7, UR14, UR5, UR7 ;  /* 0x000000050e0772a4 */ /* 0x000fe2000f8e0207 */
[----:B------:R-:W-:Y:S01]  /*13d40*/  LOP3.LUT R3, R5, 0xfffffff8, RZ, 0xc0, !PT ;  /* 0xfffffff805037812 */ /* 0x000fe200078ec0ff */
[----:B------:R-:W-:Y:S01]  /*13d50*/  BSSY B0, `(.L_x_326) ;  /* 0x0000043000007945 */ /* 0x000fe20003800000 */
[----:B------:R-:W-:Y:S01]  /*13d60*/  ISETP.NE.AND P0, PT, R2, 0x1, PT ;  /* 0x000000010200780c */ /* 0x000fe20003f05270 */
[----:B------:R-:W-:Y:S01]  /*13d70*/  ULDC.64 UR4, c[0x0][0x3e8] ;  /* 0x0000fa0000047ab9 */ /* 0x000fe20000000a00 */
[----:B------:R-:W-:Y:S01]  /*13d80*/  SHF.R.S32.HI R5, RZ, 0x3, R5 ;  /* 0x00000003ff057819 */ /* 0x000fe20000011405 */
[----:B------:R-:W-:Y:S01]  /*13d90*/  IMAD.IADD R9, R9, 0x1, -R3 ;  /* 0x0000000109097824 */ /* 0x000fe200078e0a03 */
[----:B------:R-:W-:-:S02]  /*13da0*/  UIADD3 UR17, UR17, UR7, URZ ;  /* 0x0000000711117290 */ /* 0x000fc4000fffe03f */
[----:B------:R-:W-:Y:S02]  /*13db0*/  UIMAD UR7, UR9, UR4, URZ ;  /* 0x00000004090772a4 */ /* 0x000fe4000f8e023f */
[C---:B------:R-:W-:Y:S02]  /*13dc0*/  LEA R3, R9.reuse, R5, 0x5 ;  /* 0x0000000509037211 */ /* 0x040fe400078e28ff */
[----:B------:R-:W-:Y:S01]  /*13dd0*/  UIMAD UR7, UR10, UR5, UR7 ;  /* 0x000000050a0772a4 */ /* 0x000fe2000f8e0207 */
[----:B------:R-:W-:Y:S01]  /*13de0*/  SHF.L.U32 R9, R9, 0x3, RZ ;  /* 0x0000000309097819 */ /* 0x000fe200000006ff */
[----:B------:R-:W-:Y:S01]  /*13df0*/  UIMAD.WIDE.U32 UR10, UR10, UR4, UR16 ;  /* 0x000000040a0a72a5 */ /* 0x000fe2000f8e0010 */
[C---:B-1----:R-:W-:Y:S02]  /*13e00*/  IMAD R3, R0.reuse, 0x80, R3 ;  /* 0x0000008000037824 */ /* 0x042fe400078e0203 */
        /* <DEDUP_REMOVED lines=10> */
[C---:B------:R-:W-:Y:S01]  /*13eb0*/  IADD3 R6, -R7.reuse, RZ, RZ ;  /* 0x000000ff07067210 */ /* 0x040fe20007ffe1ff */
[----:B------:R-:W-:Y:S01]  /*13ec0*/  UIADD3 UR5, UR11, UR5, URZ ;  /* 0x000000050b057290 */ /* 0x000fe2000fffe03f */
[----:B------:R-:W-:Y:S01]  /*13ed0*/  SHF.R.S32.HI R2, RZ, 0x1f, R7 ;  /* 0x0000001fff027819 */ /* 0x000fe20000011407 */
[----:B------:R-:W-:Y:S02]  /*13ee0*/  IMAD.U32 R11, RZ, RZ, UR11 ;  /* 0x0000000bff0b7e24 */ /* 0x000fe4000f8e00ff */
[----:B------:R-:W-:Y:S02]  /*13ef0*/  IMAD R6, R6, c[0x0][0x4e8], R3 ;  /* 0x00013a0006067a24 */ /* 0x000fe400078e0203 */
[----:B------:R-:W-:Y:S01]  /*13f00*/  MOV R11, UR5 ;  /* 0x00000005000b7c02 */ /* 0x000fe20008000f00 */
[----:B------:R-:W-:Y:S02]  /*13f10*/  IMAD R2, R2, c[0x0][0x3e0], RZ ;  /* 0x0000f80002027a24 */ /* 0x000fe400078e02ff */
[----:B------:R-:W-:Y:S01]  /*13f20*/  IMAD.U32 R10, RZ, RZ, UR10 ;  /* 0x0000000aff0a7e24 */ /* 0x000fe2000f8e00ff */
[----:B------:R-:W-:Y:S01]  /*13f30*/  SHF.R.S32.HI R3, RZ, 0x1f, R6 ;  /* 0x0000001fff037819 */ /* 0x000fe20000011406 */
[----:B------:R-:W-:-:S02]  /*13f40*/  IMAD R2, R7, c[0x0][0x3e4], R2 ;  /* 0x0000f90007027a24 */ /* 0x000fc400078e0202 */
[----:B------:R-:W-:Y:S01]  /*13f50*/  IMAD.WIDE.U32 R10, R7, c[0x0][0x3e0], R10 ;  /* 0x0000f800070a7a25 */ /* 0x000fe200078e000a */
[----:B------:R-:W-:-:S03]  /*13f60*/  IADD3 R7, R9, 0x80, RZ ;  /* 0x0000008009077810 */ /* 0x000fc60007ffe0ff */
        /* <DEDUP_REMOVED lines=8> */
[----:B------:R1:W2:Y:S01]  /*13ff0*/  SHFL.IDX PT, R12, R11, RZ, 0x181f ;  /* 0x00181fff0b0c7589 */ /* 0x0002a200000e0000 */
[----:B------:R-:W-:-:S03]  /*14000*/  ISETP.GE.AND P0, PT, R5, R4, PT ;  /* 0x000000040500720c */ /* 0x000fc60003f06270 */
[----:B------:R1:W3:Y:S10]  /*14010*/  SHFL.IDX PT, R13, R10, RZ, 0x181f ;  /* 0x00181fff0a0d7589 */ /* 0x0002f400000e0000 */
        /* <DEDUP_REMOVED lines=22> */
.L_x_327:
[----:B------:R-:W-:Y:S05]  /*14180*/  BSYNC B0 ;  /* 0x0000000000007941 */ /* 0x000fea0003800000 */
.L_x_326:
[----:B------:R-:W-:Y:S01]  /*14190*/  IADD3 R0, R5, 0x20, RZ ;  /* 0x0000002005007810 */ /* 0x000fe20007ffe0ff */
[----:B--23--:R2:W3:Y:S01]  /*141a0*/  SHFL.IDX PT, R13, R10, 0x1, 0x181f ;  /* 0x00381f000a0d7f89 */ /* 0x00c4e200000e0000 */
        /* <DEDUP_REMOVED lines=25> */
.L_x_329:
[----:B------:R-:W-:Y:S05]  /*14340*/  BSYNC B0 ;  /* 0x0000000000007941 */ /* 0x000fea0003800000 */
.L_x_328:
[----:B------:R-:W-:Y:S01]  /*14350*/  IADD3 R0, R5, 0x40, RZ ;  /* 0x0000004005007810 */ /* 0x000fe20007ffe0ff */
[----:B---3--:R3:W1:Y:S01]  /*14360*/  SHFL.IDX PT, R13, R10, 0x2, 0x181f ;  /* 0x00581f000a0d7f89 */ /* 0x00866200000e0000 */
        /* <DEDUP_REMOVED lines=25> */
.L_x_331:
[----:B------:R-:W-:Y:S05]  /*14500*/  BSYNC B0 ;  /* 0x0000000000007941 */ /* 0x000fea0003800000 */
.L_x_330:
[----:B------:R-:W-:Y:S01]  /*14510*/  IADD3 R5, R5, 0x60, RZ ;  /* 0x0000006005057810 */ /* 0x000fe20007ffe0ff */
[----:B-1----:R1:W2:Y:S03]  /*14520*/  SHFL.IDX PT, R3, R10, 0x3, 0x181f ;  /* 0x00781f000a037f89 */ /* 0x0022a600000e0000 */
[----:B------:R-:W-:Y:S01]  /*14530*/  ISETP.GE.AND P0, PT, R5, R4, PT ;  /* 0x000000040500720c */ /* 0x000fe20003f06270 */
[----:B------:R1:W3:-:S12]  /*14540*/  SHFL.IDX PT, R2, R11, 0x3, 0x181f ;  /* 0x00781f000b027f89 */ /* 0x0002d800000e0000 */
[----:B------:R-:W-:Y:S05]  /*14550*/  @P0 EXIT ;  /* 0x000000000000094d */ /* 0x000fea0003800000 */
[----:B------:R-:W-:Y:S02]  /*14560*/  ISETP.GE.AND P1, PT, R8, c[0x0][0x3c8], PT ;  /* 0x0000f20008007a0c */ /* 0x000fe40003f26270 */
[----:B------:R-:W-:Y:S02]  /*14570*/  ISETP.GE.AND P0, PT, R7, c[0x0][0x3c8], PT ;  /* 0x0000f20007007a0c */ /* 0x000fe40003f06270 */
[----:B------:R-:W-:-:S09]  /*14580*/  ISETP.GE.AND P2, PT, R9, c[0x0][0x3c8], PT ;  /* 0x0000f20009007a0c */ /* 0x000fd20003f46270 */
[----:B------:R-:W-:Y:S02]  /*14590*/  @!P1 SHF.R.S32.HI R4, RZ, 0x1f, R8 ;  /* 0x0000001fff049819 */ /* 0x000fe40000011408 */
[----:B------:R-:W-:Y:S02]  /*145a0*/  @!P0 SHF.R.S32.HI R0, RZ, 0x1f, R7 ;  /* 0x0000001fff008819 */ /* 0x000fe40000011407 */
[----:B------:R-:W-:Y:S01]  /*145b0*/  @!P1 LEA.HI R4, R4, R8, RZ, 0x3 ;  /* 0x0000000804049211 */ /* 0x000fe200078f18ff */
[--C-:B--23--:R-:W-:Y:S01]  /*145c0*/  @!P2 IMAD.WIDE R8, R9, 0x2, R2.reuse ;  /* 0x000000020908a825 */ /* 0x10cfe200078e0202 */
[----:B------:R-:W-:Y:S02]  /*145d0*/  @!P0 LEA.HI R0, R0, R7, RZ, 0x3 ;  /* 0x0000000700008211 */ /* 0x000fe400078f18ff */
[----:B------:R-:W-:Y:S02]  /*145e0*/  @!P1 LOP3.LUT R4, R4, 0xfffffff8, RZ, 0xc0, !PT ;  /* 0xfffffff804049812 */ /* 0x000fe400078ec0ff */
[----:B------:R-:W-:Y:S01]  /*145f0*/  @!P0 LOP3.LUT R0, R0, 0xfffffff8, RZ, 0xc0, !PT ;  /* 0xfffffff800008812 */ /* 0x000fe200078ec0ff */
[----:B------:R2:W-:Y:S02]  /*14600*/  @!P2 ST.E.128 [R8.64], RZ ;  /* 0x000000ff0800a985 */ /* 0x0005e4000c101d12 */
[----:B------:R-:W-:-:S04]  /*14610*/  @!P1 IMAD.WIDE R4, R4, 0x2, R2 ;  /* 0x0000000204049825 */ /* 0x000fc800078e0202 */
[----:B-1----:R-:W-:Y:S01]  /*14620*/  @!P0 IMAD.WIDE R10, R0, 0x2, R2 ;  /* 0x00000002000a8825 */ /* 0x002fe200078e0202 */
        /* <DEDUP_REMOVED lines=10> */
.L_x_262:
[----:B------:R-:W-:Y:S01]  /*146d0*/  IMAD.MOV.U32 R14, RZ, RZ, 0x1 ;  /* 0x00000001ff0e7424 */ /* 0x000fe200078e00ff */
[----:B----4-:R-:W-:Y:S02]  /*146e0*/  MOV R13, 0x181f ;  /* 0x0000181f000d7802 */ /* 0x010fe40000000f00 */
[----:B------:R-:W-:Y:S02]  /*146f0*/  MOV R12, 0x14710 ;  /* 0x00014710000c7802 */ /* 0x000fe40000000f00 */
[----:B------:R-:W-:Y:S05]  /*14700*/  CALL.REL.NOINC `($__internal_1_$__cuda_sm70_shflsync_idx_p) ;  /* 0x0000029000007944 */ /* 0x000fea0003c00000 */
[----:B------:R-:W-:Y:S01]  /*14710*/  IMAD.MOV.U32 R11, RZ, RZ, R13 ;  /* 0x000000ffff0b7224 */ /* 0x000fe200078e000d */
[----:B------:R-:W-:Y:S01]  /*14720*/  MOV R14, 0x1 ;  /* 0x00000001000e7802 */ /* 0x000fe20000000f00 */
[----:B------:R-:W-:Y:S01]  /*14730*/  IMAD.MOV.U32 R15, RZ, RZ, R10 ;  /* 0x000000ffff0f7224 */ /* 0x000fe200078e000a */
[----:B------:R-:W-:Y:S02]  /*14740*/  MOV R13, 0x181f ;  /* 0x0000181f000d7802 */ /* 0x000fe40000000f00 */
[----:B------:R-:W-:Y:S02]  /*14750*/  MOV R12, 0x14770 ;  /* 0x00014770000c7802 */ /* 0x000fe40000000f00 */
[----:B-1---5:R-:W-:Y:S05]  /*14760*/  CALL.REL.NOINC `($__internal_1_$__cuda_sm70_shflsync_idx_p) ;  /* 0x0000023000007944 */ /* 0x022fea0003c00000 */
[----:B------:R-:W-:Y:S01]  /*14770*/  MOV R10, R13 ;  /* 0x0000000d000a7202 */ /* 0x000fe20000000f00 */
[----:B-1---5:R-:W-:Y:S05]  /*14780*/  BRA `(.L_x_332) ;  /* 0xfffee0e000007947 */ /* 0x022fea000383ffff */
.L_x_281:
[----:B----4-:R-:W-:Y:S01]  /*14790*/  MOV R13, 0x181f ;  /* 0x0000181f000d7802 */ /* 0x010fe20000000f00 */
[----:B------:R-:W-:Y:S01]  /*147a0*/  IMAD.MOV.U32 R14, RZ, RZ, 0x1 ;  /* 0x00000001ff0e7424 */ /* 0x000fe200078e00ff */
[----:B------:R-:W-:Y:S02]  /*147b0*/  MOV R12, 0x147d0 ;  /* 0x000147d0000c7802 */ /* 0x000fe40000000f00 */
[----:B-1----:R-:W-:Y:S05]  /*147c0*/  CALL.REL.NOINC `($__internal_1_$__cuda_sm70_shflsync_idx_p) ;  /* 0x000001d000007944 */ /* 0x002fea0003c00000 */
[----:B------:R-:W-:Y:S01]  /*147d0*/  MOV R14, 0x1 ;  /* 0x00000001000e7802 */ /* 0x000fe20000000f00 */
[----:B------:R-:W-:Y:S01]  /*147e0*/  IMAD.MOV.U32 R5, RZ, RZ, R13 ;  /* 0x000000ffff057224 */ /* 0x000fe200078e000d */
[----:B------:R-:W-:Y:S01]  /*147f0*/  MOV R13, 0x181f ;  /* 0x0000181f000d7802 */ /* 0x000fe20000000f00 */
[----:B-----5:R-:W-:Y:S01]  /*14800*/  IMAD.MOV.U32 R15, RZ, RZ, R0 ;  /* 0x000000ffff0f7224 */ /* 0x020fe200078e0000 */
[----:B------:R-:W-:Y:S02]  /*14810*/  MOV R12, 0x14830 ;  /* 0x00014830000c7802 */ /* 0x000fe40000000f00 */
[----:B-1----:R-:W-:Y:S05]  /*14820*/  CALL.REL.NOINC `($__internal_1_$__cuda_sm70_shflsync_idx_p) ;  /* 0x0000017000007944 */ /* 0x002fea0003c00000 */
[----:B-1---5:R-:W-:-:S05]  /*14830*/  BRA `(.L_x_333) ;  /* 0xffff1c8000007947 */ /* 0x022fca000383ffff */
.L_x_298:
[----:B---3--:R-:W-:Y:S01]  /*14840*/  MOV R13, 0x181f ;  /* 0x0000181f000d7802 */ /* 0x008fe20000000f00 */
[----:B------:R-:W-:Y:S01]  /*14850*/  IMAD.MOV.U32 R14, RZ, RZ, 0x1 ;  /* 0x00000001ff0e7424 */ /* 0x000fe200078e00ff */
[----:B------:R-:W-:Y:S02]  /*14860*/  MOV R12, 0x14880 ;  /* 0x00014880000c7802 */ /* 0x000fe40000000f00 */
[----:B-1----:R-:W-:Y:S05]  /*14870*/  CALL.REL.NOINC `($__internal_1_$__cuda_sm70_shflsync_idx_p) ;  /* 0x0000012000007944 */ /* 0x002fea0003c00000 */
[----:B------:R-:W-:Y:S01]  /*14880*/  MOV R14, 0x1 ;  /* 0x00000001000e7802 */ /* 0x000fe20000000f00 */
[----:B------:R-:W-:Y:S01]  /*14890*/  IMAD.MOV.U32 R7, RZ, RZ, R13 ;  /* 0x000000ffff077224 */ /* 0x000fe200078e000d */
[----:B------:R-:W-:Y:S01]  /*148a0*/  MOV R13, 0x181f ;  /* 0x0000181f000d7802 */ /* 0x000fe20000000f00 */
[----:B------:R-:W-:Y:S01]  /*148b0*/  IMAD.MOV.U32 R15, RZ, RZ, R6 ;  /* 0x000000ffff0f7224 */ /* 0x000fe200078e0006 */
[----:B------:R-:W-:Y:S02]  /*148c0*/  MOV R12, 0x148e0 ;  /* 0x000148e0000c7802 */ /* 0x000fe40000000f00 */
[----:B-1---5:R-:W-:Y:S05]  /*148d0*/  CALL.REL.NOINC `($__internal_1_$__cuda_sm70_shflsync_idx_p) ;  /* 0x000000c000007944 */ /* 0x022fea0003c00000 */
[----:B-1---5:R-:W-:-:S05]  /*148e0*/  BRA `(.L_x_334) ;  /* 0xffff5d9000007947 */ /* 0x022fca000383ffff */
.L_x_304:
[----:B-1----:R-:W-:Y:S01]  /*148f0*/  MOV R13, 0x181f ;  /* 0x0000181f000d7802 */ /* 0x002fe20000000f00 */
[----:B------:R-:W-:Y:S01]  /*14900*/  IMAD.MOV.U32 R14, RZ, RZ, 0x1 ;  /* 0x00000001ff0e7424 */ /* 0x000fe200078e00ff */
[----:B------:R-:W-:Y:S02]  /*14910*/  MOV R12, 0x14930 ;  /* 0x00014930000c7802 */ /* 0x000fe40000000f00 */
[----:B------:R-:W-:Y:S05]  /*14920*/  CALL.REL.NOINC `($__internal_1_$__cuda_sm70_shflsync_idx_p) ;  /* 0x0000007000007944 */ /* 0x000fea0003c00000 */
[----:B------:R-:W-:Y:S01]  /*14930*/  MOV R14, 0x1 ;  /* 0x00000001000e7802 */ /* 0x000fe20000000f00 */
[----:B------:R-:W-:Y:S01]  /*14940*/  IMAD.MOV.U32 R5, RZ, RZ, R13 ;  /* 0x000000ffff057224 */ /* 0x000fe200078e000d */
[----:B------:R-:W-:Y:S01]  /*14950*/  MOV R13, 0x181f ;  /* 0x0000181f000d7802 */ /* 0x000fe20000000f00 */
[----:B------:R-:W-:Y:S01]  /*14960*/  IMAD.MOV.U32 R15, RZ, RZ, R4 ;  /* 0x000000ffff0f7224 */ /* 0x000fe200078e0004 */
[----:B------:R-:W-:Y:S02]  /*14970*/  MOV R12, 0x14990 ;  /* 0x00014990000c7802 */ /* 0x000fe40000000f00 */
[----:B-1---5:R-:W-:Y:S05]  /*14980*/  CALL.REL.NOINC `($__internal_1_$__cuda_sm70_shflsync_idx_p) ;  /* 0x0000001000007944 */ /* 0x022fea0003c00000 */
[----:B-1---5:R-:W-:-:S05]  /*14990*/  BRA `(.L_x_335) ;  /* 0xffff8ef000007947 */ /* 0x022fca000383ffff */
        .weak           $__internal_1_$__cuda_sm70_shflsync_idx_p
        .type           $__internal_1_$__cuda_sm70_shflsync_idx_p,@function
        .size           $__internal_1_$__cuda_sm70_shflsync_idx_p,(.L_x_3632 - $__internal_1_$__cuda_sm70_shflsync_idx_p)
$__internal_1_$__cuda_sm70_shflsync_idx_p:
[----:B------:R1:W-:Y:S02]  /*149a0*/  STL [R1+0x60], R0 ;  /* 0x0000600001007387 */ /* 0x0003e40000100800 */
[----:B-1----:R-:W-:-:S04]  /*149b0*/  MOV R0, 0xffffffff ;  /* 0xffffffff00007802 */ /* 0x002fc80000000f00 */
[----:B------:R-:W-:Y:S04]  /*149c0*/  WARPSYNC R0 ;  /* 0x0000000000007348 */ /* 0x000fe80003800000 */
[----:B------:R1:W2:Y:S04]  /*149d0*/  SHFL.IDX PT, R13, R15, R14, R13 ;  /* 0x0000000e0f0d7389 */ /* 0x0002a800000e000d */
[----:B-1----:R1:W5:Y:S01]  /*149e0*/  LDL.LU R0, [R1+0x60] ;  /* 0x0000600001007983 */ /* 0x0023620000300800 */
[----:B------:R-:W-:Y:S02]  /*149f0*/  MOV R14, R12 ;  /* 0x0000000c000e7202 */ /* 0x000fe40000000f00 */
[----:B------:R-:W-:-:S04]  /*14a00*/  MOV R15, 0x0 ;  /* 0x00000000000f7802 */ /* 0x000fc80000000f00 */
[----:B--2---:R-:W-:Y:S05]  /*14a10*/  RET.REL.NODEC R14 `(_ZN7cutlass13device_kernelIN5flash19enable_sm80_to_sm89INS1_16FlashAttnFwdSm80INS1_25CollectiveMainloopFwdSm80ILi8ELi1ELb1EN4cute5tupleIJNS5_1CILi128EEENS7_ILi48EEENS7_ILi256EEEEEELi256ENS_10bfloat16_tEfNS_4arch4Sm80ELb0ELb1ELb1ELb1ELb1ELb0ELb1ELb0EEENS1_21CollectiveEpilogueFwdINS6_IJS8_SA_S9_EEENS6_IJNS7_ILi1EEESI_SI_EEESC_SE_Li256ELb1ELb1ELb0ELb0EEENS1_19SingleTileSchedulerILb1ELb0ELb1ELi128EEEEEEEEEvNT_6ParamsE) ;  /* 0xfffeb5e00e007950 */ /* 0x004fea0003c3ffff */
.L_x_336:
        /* <DEDUP_REMOVED lines=14> */
.L_x_3632:


//--------------------- .text._ZN7cutlass13device_kernelIN5flash19enable_sm80_to_sm89INS1_16FlashAttnFwdSm80INS1_25CollectiveMainloopFwdSm80ILi8ELi1ELb0EN4cute5tupleIJNS5_1CILi128EEENS7_ILi32EEENS7_ILi256EEEEEELi256ENS_10bfloat16_tEfNS_4arch4Sm80ELb0ELb1ELb1ELb1ELb1ELb1ELb1ELb0EEENS1_21CollectiveEpilogueFwdINS6_IJS8_SA_S9_EEENS6_IJNS7_ILi1EEESI_SI_EEESC_SE_Li256ELb1ELb1ELb0ELb0EEENS1_19SingleTileSchedulerILb1ELb0ELb1ELi128EEEEEEEEEvNT_6ParamsE --------------------------
	.section	.text._ZN7cutlass13device_kernelIN5flash19enable_sm80_to_sm89INS1_16FlashAttnFwdSm80INS1_25CollectiveMainloopFwdSm80ILi8ELi1ELb0EN4cute5tupleIJNS5_1CILi128EEENS7_ILi32EEENS7_ILi256EEEEEELi256ENS_10bfloat16_tEfNS_4arch4Sm80ELb0ELb1ELb1ELb1ELb1ELb1ELb1ELb0EEENS1_21CollectiveEpilogueFwdINS6_IJS8_SA_S9_EEENS6_IJNS7_ILi1EEESI_SI_EEESC_SE_Li256ELb1ELb1ELb0ELb0EEENS1_19SingleTileSchedulerILb1ELb0ELb1ELi128EEEEEEEEEvNT_6ParamsE,"ax",@progbits
	.sectioninfo	@"SHI_REGISTERS=251"
	.align	128
.text._ZN7cutlass13device_kernelIN5flash19enable_sm80_to_sm89INS1_16FlashAttnFwdSm80INS1_25CollectiveMainloopFwdSm80ILi8ELi1ELb0EN4cute5tupleIJNS5_1CILi128EEENS7_ILi32EEENS7_ILi256EEEEEELi256ENS_10bfloat16_tEfNS_4arch4Sm80ELb0ELb1ELb1ELb1ELb1ELb1ELb1ELb0EEENS1_21CollectiveEpilogueFwdINS6_IJS8_SA_S9_EEENS6_IJNS7_ILi1EEESI_SI_EEESC_SE_Li256ELb1ELb1ELb0ELb0EEENS1_19SingleTileSchedulerILb1ELb0ELb1ELi128EEEEEEEEEvNT_6ParamsE:
        .type           _ZN7cutlass13device_kernelIN5flash19enable_sm80_to_sm89INS1_16FlashAttnFwdSm80INS1_25CollectiveMainloopFwdSm80ILi8ELi1ELb0EN4cute5tupleIJNS5_1CILi128EEENS7_ILi32EEENS7_ILi256EEEEEELi256ENS_10bfloat16_tEfNS_4arch4Sm80ELb0ELb1ELb1ELb1ELb1ELb1ELb1ELb0EEENS1_21CollectiveEpilogueFwdINS6_IJS8_SA_S9_EEENS6_IJNS7_ILi1EEESI_SI_EEESC_SE_Li256ELb1ELb1ELb0ELb0EEENS1_19SingleTileSchedulerILb1ELb0ELb1ELi128EEEEEEEEEvNT_6ParamsE,@function
        .size           _ZN7cutlass13device_kernelIN5flash19enable_sm80_to_sm89INS1_16FlashAttnFwdSm80INS1_25CollectiveMainloopFwdSm80ILi8ELi1ELb0EN4cute5tupleIJNS5_1CILi128EEENS7_ILi32EEENS7_ILi256EEEEEELi256ENS_10bfloat16_tEfNS_4arch4Sm80ELb0ELb1ELb1ELb1ELb1ELb1ELb1ELb0EEENS1_21CollectiveEpilogueFwdINS6_IJS8_SA_S9_EEENS6_IJNS7_ILi1EEESI_SI_EEESC_SE_Li256ELb1ELb1ELb0ELb0EEENS1_19SingleTileSchedulerILb1ELb0ELb1ELi128EEEEEEEEEvNT_6ParamsE,(.L_x_3634 - _ZN7cutlass13device_kernelIN5flash19enable_sm80_to_sm89INS1_16FlashAttnFwdSm80INS1_25CollectiveMainloopFwdSm80ILi8ELi1ELb0EN4cute5tupleIJNS5_1CILi128EEENS7_ILi32EEENS7_ILi256EEEEEELi256ENS_10bfloat16_tEfNS_4arch4Sm80ELb0ELb1ELb1ELb1ELb1ELb1ELb1ELb0EEENS1_21CollectiveEpilogueFwdINS6_IJS8_SA_S9_EEENS6_IJNS7_ILi1EEESI_SI_EEESC_SE_Li256ELb1ELb1ELb0ELb0EEENS1_19SingleTileSchedulerILb1ELb0ELb1ELi128EEEEEEEEEvNT_6ParamsE)
        .other          _ZN7cutlass13device_kernelIN5flash19enable_sm80_to_sm89INS1_16FlashAttnFwdSm80INS1_25CollectiveMainloopFwdSm80ILi8ELi1ELb0EN4cute5tupleIJNS5_1CILi128EEENS7_ILi32EEENS7_ILi256EEEEEELi256ENS_10bfloat16_tEfNS_4arch4Sm80ELb0ELb1ELb1ELb1ELb1ELb1ELb1ELb0EEENS1_21CollectiveEpilogueFwdINS6_IJS8_SA_S9_EEENS6_IJNS7_ILi1EEESI_SI_EEESC_SE_Li256ELb1ELb1ELb0ELb0EEENS1_19SingleTileSchedulerILb1ELb0ELb1ELi128EEEEEEEEEvNT_6ParamsE,@"STO_CUDA_ENTRY STV_DEFAULT"
_ZN7cutlass13device_kernelIN5flash19enable_sm80_to_sm89INS1_16FlashAttnFwdSm80INS1_25CollectiveMainloopFwdSm80ILi8ELi1ELb0EN4cute5tupleIJNS5_1CILi128EEENS7_ILi32EEENS7_ILi256EEEEEELi256ENS_10bfloat16_tEfNS_4arch4Sm80ELb0ELb1ELb1ELb1ELb1ELb1ELb1ELb0EEENS1_21CollectiveEpilogueFwdINS6_IJS8_SA_S9_EEENS6_IJNS7_ILi1EEESI_SI_EEESC_SE_Li256ELb1ELb1ELb0ELb0EEENS1_19SingleTileSchedulerILb1ELb0ELb1ELi128EEEEEEEEEvNT_6ParamsE:
        /* <DEDUP_REMOVED lines=20> */
.L_x_338:
        /* <DEDUP_REMOVED lines=13> */
.L_x_340:
[----:B------:R-:W-:Y:S02]  /*0210*/  ULDC UR5, c[0x0][0x54c] ;  /* 0x0001530000057ab9 */ /* 0x000fe40000000800 */
.L_x_339:
[----:B------:R-:W-:Y:S02]  /*0220*/  ULDC UR4, c[0x0][0x548] ;  /* 0x0001520000047ab9 */ /* 0x000fe40000000800 */
[----:B------:R-:W-:-:S02]  /*0230*/  USHF.L.U32 UR15, UR14, 0x7, URZ ;  /* 0x000000070e0f7899 */ /* 0x000fc4000800063f */
[----:B------:R-:W-:-:S04]  /*0240*/  UIMAD UR4, UR5, UR4, URZ ;  /* 0x00000004050472a4 */ /* 0x000fc8000f8e023f */
[----:B------:R-:W-:-:S04]  /*0250*/  UISETP.GE.AND UP0, UPT, UR15, UR4, UPT ;  /* 0x000000040f00728c */ /* 0x000fc8000bf06270 */
[----:B------:R-:W-:Y:S01]  /*0260*/  USEL UR21, UR21, 0xffffffff, !UP0 ;  /* 0xffffffff15157887 */ /* 0x000fe2000c000000 */
[----:B------:R-:W-:Y:S05]  /*0270*/  BRA `(.L_x_341) ;  /* 0x000001b000007947 */ /* 0x000fea0003800000 */
.L_x_337:
        /* <DEDUP_REMOVED lines=8> */
.L_x_342:
        /* <DEDUP_REMOVED lines=13> */
.L_x_344:
[----:B------:R-:W-:Y:S02]  /*03d0*/  ULDC UR5, c[0x0][0x54c] ;  /* 0x0001530000057ab9 */ /* 0x000fe40000000800 */
.L_x_343:
[----:B------:R-:W-:Y:S02]  /*03e0*/  ULDC UR4, c[0x0][0x548] ;  /* 0x0001520000047ab9 */ /* 0x000fe40000000800 */
[----:B------:R-:W-:-:S02]  /*03f0*/  USHF.L.U32 UR15, UR14, 0x7, URZ ;  /* 0x000000070e0f7899 */ /* 0x000fc4000800063f */
[----:B------:R-:W-:-:S04]  /*0400*/  UIMAD UR4, UR5, UR4, URZ ;  /* 0x00000004050472a4 */ /* 0x000fc8000f8e023f */
[----:B------:R-:W-:-:S04]  /*0410*/  UISETP.GE.AND UP0, UPT, UR15, UR4, UPT ;  /* 0x000000040f00728c */ /* 0x000fc8000bf06270 */
[----:B------:R-:W-:-:S06]  /*0420*/  USEL UR21, UR21, 0xffffffff, !UP0 ;  /* 0xffffffff15157887 */ /* 0x000fcc000c000000 */
.L_x_341:
        /* <DEDUP_REMOVED lines=16> */
[----:B------:R-:W-:-:S03]  /*0530*/  UIMAD.WIDE UR6, UR21, UR22, UR6 ;  /* 0x00000016150672a5 */ /* 0x000fc6000f8e0206 */
[----:B------:R-:W-:Y:S01]  /*0540*/  @UP1 UIMAD.WIDE UR8, UR21, UR22, UR8 ;  /* 0x00000016150812a5 */ /* 0x000fe2000f8e0208 */
[----:B------:R-:W-:Y:S01]  /*0550*/  IMAD.U32 R6, RZ, RZ, UR4 ;  /* 0x00000004ff067e24 */ /* 0x000fe2000f8e00ff */
[----:B------:R-:W-:Y:S01]  /*0560*/  MOV R7, UR5 ;  /* 0x0000000500077c02 */ /* 0x000fe20008000f00 */
[----:B------:R-:W-:Y:S01]  /*0570*/  ULDC.64 UR4, c[0x0][0x358] ;  /* 0x0000d60000047ab9 */ /* 0x000fe20000000a00 */
[----:B------:R-:W-:Y:S01]  /*0580*/  ISETP.NE.U32.AND P4, PT, RZ, c[0x0][0x350], PT ;  /* 0x0000d400ff007a0c */ /* 0x000fe20003f85070 */
[----:B------:R-:W-:Y:S01]  /*0590*/  UISETP.NE.U32.AND UP1, UPT, URZ, UR4, UPT ;  /* 0x000000043f00728c */ /* 0x000fe2000bf25070 */
[----:B------:R-:W-:Y:S01]  /*05a0*/  IMAD.U32 R10, RZ, RZ, UR6 ;  /* 0x00000006ff0a7e24 */ /* 0x000fe2000f8e00ff */
[----:B------:R1:W2:Y:S01]  /*05b0*/  @P1 LDG.E R2, [R6.64] ;  /* 0x0000001806021981 */ /* 0x0002a2000c1e1900 */
[----:B------:R-:W-:Y:S01]  /*05c0*/  IMAD.U32 R11, RZ, RZ, UR7 ;  /* 0x00000007ff0b7e24 */ /* 0x000fe2000f8e00ff */
[----:B------:R-:W-:Y:S01]  /*05d0*/  UISETP.NE.AND.EX UP1, UPT, URZ, UR5, UPT, UP1 ;  /* 0x000000053f00728c */ /* 0x000fe2000bf25310 */
[----:B------:R-:W-:Y:S01]  /*05e0*/  IMAD.U32 R4, RZ, RZ, UR8 ;  /* 0x00000008ff047e24 */ /* 0x000fe2000f8e00ff */
[----:B------:R-:W-:Y:S01]  /*05f0*/  ULDC.64 UR6, c[0x0][0x350] ;  /* 0x0000d40000067ab9 */ /* 0x000fe20000000a00 */
[----:B------:R-:W-:Y:S01]  /*0600*/  ISETP.NE.AND.EX P4, PT, RZ, c[0x0][0x354], PT, P4 ;  /* 0x0000d500ff007a0c */ /* 0x000fe20003f85340 */
[----:B------:R-:W-:Y:S01]  /*0610*/  ULDC.64 UR4, c[0x0][0x358] ;  /* 0x0000d60000047ab9 */ /* 0x000fe20000000a00 */
[----:B------:R-:W-:Y:S01]  /*0620*/  IMAD.U32 R5, RZ, RZ, UR9 ;  /* 0x00000009ff057e24 */ /* 0x000fe2000f8e00ff */
        /* <DEDUP_REMOVED lines=32> */
.L_x_345:
        /* <DEDUP_REMOVED lines=10> */
.L_x_346:
[----:B------:R-:W-:Y:S05]  /*08d0*/  @!P4 BRA `(.L_x_347) ;  /* 0x000000500000c947 */ /* 0x000fea0003800000 */
[----:B-1--4-:R-:W4:Y:S04]  /*08e0*/  LDG.E R2, [R8.64] ;  /* 0x0000001808027981 */ /* 0x012f28000c1e1900 */
[----:B---3--:R-:W3:Y:S01]  /*08f0*/  LDG.E R3, [R8.64+0x4] ;  /* 0x0000041808037981 */ /* 0x008ee2000c1e1900 */
[----:B----4-:R-:W1:Y:S08]  /*0900*/  R2UR UR19, R2 ;  /* 0x00000000021373c2 */ /* 0x010e7000000e0000 */
[----:B---3--:R-:W1:Y:S02]  /*0910*/  R2UR UR4, R3 ;  /* 0x00000000030473c2 */ /* 0x008e6400000e0000 */
[----:B-1----:R-:W-:-:S06]  /*0920*/  UIADD3 UR19, -UR19, UR4, URZ ;  /* 0x0000000413137290 */ /* 0x002fcc000fffe13f */
.L_x_347:
[----:B-1--4-:R-:W4:Y:S01]  /*0930*/  @P0 LDG.E R2, [R6.64] ;  /* 0x0000001806020981 */ /* 0x012f22000c1e1900 */
[----:B------:R-:W-:-:S03]  /*0940*/  ULDC.64 UR4, c[0x0][0x378] ;  /* 0x0000de0000047ab9 */ /* 0x000fc60000000a00 */
[----:B---3--:R-:W3:Y:S01]  /*0950*/  @P0 LDG.E R3, [R6.64+0x4] ;  /* 0x0000041806030981 */ /* 0x008ee2000c1e1900 */
[----:B------:R-:W-:Y:S01]  /*0960*/  UISETP.NE.U32.AND UP0, UPT, URZ, UR4, UPT ;  /* 0x000000043f00728c */ /* 0x000fe2000bf05070 */
[----:B------:R-:W-:-:S03]  /*0970*/  IMAD.U32 R67, RZ, RZ, UR19 ;  /* 0x00000013ff437e24 */ /* 0x000fc6000f8e00ff */
[----:B------:R-:W-:-:S03]  /*0980*/  UISETP.NE.AND.EX UP0, UPT, URZ, UR5, UPT, UP0 ;  /* 0x000000053f00728c */ /* 0x000fc6000bf05300 */
[----:B------:R-:W-:Y:S02]  /*0990*/  ULDC.64 UR4, c[0x0][0x378] ;  /* 0x0000de0000047ab9 */ /* 0x000fe40000000a00 */
[----:B------:R-:W-:Y:S01]  /*09a0*/  UIADD3 UR23, -UR16, UR19, URZ ;  /* 0x0000001310177290 */ /* 0x000fe2000fffe13f */
[----:B------:R-:W-:-:S05]  /*09b0*/  PLOP3.LUT P1, PT, PT, PT, UP0, 0x80, 0x0 ;  /* 0x000000000000781c */ /* 0x000fca0003f2f008 */
[----:B------:R-:W-:-:S06]  /*09c0*/  @UP0 UIMAD.WIDE UR4, UR21, UR22, UR4 ;  /* 0x00000016150402a5 */ /* 0x000fcc000f8e0204 */
[----:B------:R-:W-:Y:S01]  /*09d0*/  IMAD.U32 R4, RZ, RZ, UR4 ;  /* 0x00000004ff047e24 */ /* 0x000fe2000f8e00ff */
[----:B------:R-:W-:Y:S01]  /*09e0*/  ULDC UR4, c[0x0][0x2c4] ;  /* 0x0000b10000047ab9 */ /* 0x000fe20000000800 */
[----:B------:R-:W-:Y:S01]  /*09f0*/  MOV R5, UR5 ;  /* 0x0000000500057c02 */ /* 0x000fe20008000f00 */
[----:B------:R-:W-:-:S03]  /*0a00*/  UISETP.NE.AND UP3, UPT, UR4, 0x1, UPT ;  /* 0x000000010400788c */ /* 0x000fc6000bf65270 */
[----:B------:R-:W-:Y:S01]  /*0a10*/  ULDC.64 UR4, c[0x0][0x2c8] ;  /* 0x0000b20000047ab9 */ /* 0x000fe20000000a00 */
[----:B------:R1:W5:Y:S07]  /*0a20*/  @P1 LDG.E R67, [R4.64] ;  /* 0x0000001804431981 */ /* 0x00036e000c1e1900 */
[----:B------:R-:W-:-:S04]  /*0a30*/  @UP3 UIADD3 UR8, UR15, 0x7f, URZ ;  /* 0x0000007f0f083890 */ /* 0x000fc8000fffe03f */
[----:B------:R-:W-:Y:S01]  /*0a40*/  UIMAD.WIDE.U32 UR8, UR8, UR4, URZ ;  /* 0x00000004080872a5 */ /* 0x000fe2000f8e003f */
[----:B----4-:R-:W4:Y:S08]  /*0a50*/  @P0 R2UR UR6, R2 ;  /* 0x00000000020603c2 */ /* 0x010f3000000e0000 */
[----:B---3--:R-:W4:Y:S02]  /*0a60*/  @P0 R2UR UR7, R3 ;  /* 0x00000000030703c2 */ /* 0x008f2400000e0000 */
[----:B----4-:R-:W-:-:S02]  /*0a70*/  @UP1 UIADD3 UR18, -UR6, UR7, URZ ;  /* 0x0000000706121290 */ /* 0x010fc4000fffe13f */
[----:B------:R-:W-:Y:S02]  /*0a80*/  UIADD3 UR6, UR15, 0x7f, URZ ;  /* 0x0000007f0f067890 */ /* 0x000fe4000fffe03f */
[----:B------:R-:W-:Y:S02]  /*0a90*/  @UP3 USHF.R.U32.HI UR6, URZ, UR5, UR9 ;  /* 0x000000053f063299 */ /* 0x000fe40008011609 */
[----:B------:R-:W-:Y:S02]  /*0aa0*/  UIADD3 UR11, UR23, UR18, URZ ;  /* 0x00000012170b7290 */ /* 0x000fe4000fffe03f */
[----:B------:R-:W-:Y:S02]  /*0ab0*/  ULDC.64 UR4, c[0x0][0x328] ;  /* 0x0000ca0000047ab9 */ /* 0x000fe40000000a00 */
[----:B------:R-:W-:Y:S02]  /*0ac0*/  UISETP.GE.AND UP2, UPT, UR5, 0x1, UPT ;  /* 0x000000010500788c */ /* 0x000fe4000bf46270 */
[----:B--2---:R-:W-:-:S04]  /*0ad0*/  UIADD3 UR10, UR11, 0x1, -UR20 ;  /* 0x000000010b0a7890 */ /* 0x004fc8000fffe814 */
[----:B------:R-:W-:Y:S01]  /*0ae0*/  PLOP3.LUT P0, PT, PT, PT, UP2, 0x40, 0x0 ;  /* 0x000000000000781c */ /* 0x000fe20003f0e828 */
[----:B------:R-:W-:-:S04]  /*0af0*/  UIADD3 UR6, UR10, UR6, URZ ;  /* 0x000000060a067290 */ /* 0x000fc8000fffe03f */
[----:B------:R-:W-:-:S06]  /*0b00*/  UIADD3 UR4, UR6, UR4, URZ ;  /* 0x0000000406047290 */ /* 0x000fcc000fffe03f */
[----:B-1----:R-:W-:Y:S02]  /*0b10*/  IMAD.U32 R4, RZ, RZ, UR4 ;  /* 0x00000004ff047e24 */ /* 0x002fe4000f8e00ff */
        /* <DEDUP_REMOVED lines=11> */
.L_x_349:
[----:B------:R-:W-:Y:S02]  /*0bd0*/  UISETP.NE.AND UP0, UPT, UR5, 0x1, UPT ;  /* 0x000000010500788c */ /* 0x000fe4000bf05270 */
[----:B------:R-:W-:Y:S02]  /*0be0*/  ULDC.64 UR6, c[0x0][0x330] ;  /* 0x0000cc0000067ab9 */ /* 0x000fe40000000a00 */
[----:B------:R-:W-:-:S07]  /*0bf0*/  UIMAD.WIDE.U32 UR8, UR4, UR6, URZ ;  /* 0x00000006040872a5 */ /* 0x000fce000f8e003f */
[----:B------:R-:W-:Y:S02]  /*0c00*/  @UP0 USHF.R.U32.HI UR4, URZ, UR7, UR9 ;  /* 0x000000073f040299 */ /* 0x000fe40008011609 */
.L_x_350:
[----:B------:R-:W-:Y:S02]  /*0c10*/  ULDC UR6, c[0x0][0x32c] ;  /* 0x0000cb0000067ab9 */ /* 0x000fe40000000800 */
[----:B------:R-:W-:-:S06]  /*0c20*/  UIMAD UR6, UR4, UR5, UR6 ;  /* 0x00000005040672a4 */ /* 0x000fcc000f8e0206 */
[----:B------:R-:W-:Y:S02]  /*0c30*/  IMNMX R4, R4, UR6, PT ;  /* 0x0000000604047c17 */ /* 0x000fe4000b800200 */
.L_x_348:
[----:B------:R-:W-:Y:S01]  /*0c40*/  ULDC.64 UR6, c[0x0][0x2c8] ;  /* 0x0000b20000067ab9 */ /* 0x000fe20000000a00 */
[----:B------:R-:W-:Y:S01]  /*0c50*/  PLOP3.LUT P0, PT, PT, PT, UP2, 0x40, 0x0 ;  /* 0x000000000000781c */ /* 0x000fe20003f0e828 */
[----:B------:R-:W-:Y:S02]  /*0c60*/  UIMAD.WIDE.U32 UR26, UR15, UR6, URZ ;  /* 0x000000060f1a72a5 */ /* 0x000fe4000f8e003f */
[----:B------:R-:W-:Y:S02]  /*0c70*/  UIADD3 UR9, UR11, -UR20, URZ ;  /* 0x800000140b097290 */ /* 0x000fe4000fffe03f */
[----:B------:R-:W-:Y:S02]  /*0c80*/  UMOV UR6, UR15 ;  /* 0x0000000f00067c82 */ /* 0x000fe40008000000 */
[----:B------:R-:W-:Y:S02]  /*0c90*/  @UP3 USHF.R.U32.HI UR6, URZ, UR7, UR27 ;  /* 0x000000073f063299 */ /* 0x000fe4000801161b */
[----:B------:R-:W-:-:S02]  /*0ca0*/  UIADD3 UR4, UR11, 0x1f, URZ ;  /* 0x0000001f0b047890 */ /* 0x000fc4000fffe03f */
[----:B------:R-:W-:Y:S02]  /*0cb0*/  UIADD3 UR6, UR9, UR6, URZ ;  /* 0x0000000609067290 */ /* 0x000fe4000fffe03f */
[----:B------:R-:W-:Y:S02]  /*0cc0*/  ULDC UR7, c[0x0][0x324] ;  /* 0x0000c90000077ab9 */ /* 0x000fe40000000800 */
[----:B------:R-:W-:Y:S02]  /*0cd0*/  USHF.R.S32.HI UR8, URZ, 0x1f, UR4 ;  /* 0x0000001f3f087899 */ /* 0x000fe40008011404 */
[----:B------:R-:W-:Y:S02]  /*0ce0*/  UIADD3 UR7, UR6, -UR7, URZ ;  /* 0x8000000706077290 */ /* 0x000fe4000fffe03f */
[----:B------:R-:W-:-:S04]  /*0cf0*/  ULEA.HI UR8, UR8, UR4, URZ, 0x5 ;  /* 0x0000000408087291 */ /* 0x000fc8000f8f283f */
[----:B------:R-:W-:Y:S01]  /*0d00*/  USHF.R.S32.HI UR8, URZ, 0x5, UR8 ;  /* 0x000000053f087899 */ /* 0x000fe20008011408 */
[----:B------:R-:W-:Y:S01]  /*0d10*/  MOV R5, UR7 ;  /* 0x0000000700057c02 */ /* 0x000fe20008000f00 */
[----:B------:R-:W-:Y:S05]  /*0d20*/  @P0 BRA `(.L_x_351) ;  /* 0x0000013000000947 */ /* 0x000fea0003800000 */
        /* <DEDUP_REMOVED lines=11> */
.L_x_352:
[----:B------:R-:W-:-:S03]  /*0de0*/  UISETP.NE.AND UP0, UPT, UR5, 0x1, UPT ;  /* 0x000000010500788c */ /* 0x000fc6000bf05270 */
[----:B------:R-:W-:Y:S02]  /*0df0*/  ULDC.64 UR4, c[0x0][0x330] ;  /* 0x0000cc0000047ab9 */ /* 0x000fe40000000a00 */
[----:B------:R-:W-:-:S07]  /*0e00*/  UIMAD.WIDE.U32 UR26, UR6, UR4, URZ ;  /* 0x00000004061a72a5 */ /* 0x000fce000f8e003f */
[----:B------:R-:W-:Y:S02]  /*0e10*/  @UP0 UMOV UR7, UR27 ;  /* 0x0000001b00070c82 */ /* 0x000fe40008000000 */
[----:B------:R-:W-:Y:S02]  /*0e20*/  @UP0 USHF.R.U32.HI UR6, URZ, UR5, UR7 ;  /* 0x000000053f060299 */ /* 0x000fe40008011607 */
.L_x_353:
[----:B------:R-:W-:Y:S02]  /*0e30*/  ULDC UR4, c[0x0][0x32c] ;  /* 0x0000cb0000047ab9 */ /* 0x000fe40000000800 */
[----:B------:R-:W-:-:S06]  /*0e40*/  UIMAD UR4, UR6, UR4, URZ ;  /* 0x00000004060472a4 */ /* 0x000fcc000f8e023f */
[----:B------:R-:W-:Y:S02]  /*0e50*/  IMNMX R5, R5, UR4, !PT ;  /* 0x0000000405057c17 */ /* 0x000fe4000f800200 */
.L_x_351:
[----:B------:R-:W-:Y:S02]  /*0e60*/  IADD3 R4, R4, 0x1f, RZ ;  /* 0x0000001f04047810 */ /* 0x000fe40007ffe0ff */
[----:B------:R-:W-:Y:S02]  /*0e70*/  SHF.R.S32.HI R2, RZ, 0x1f, R5 ;  /* 0x0000001fff027819 */ /* 0x000fe40000011405 */
[----:B------:R-:W-:Y:S02]  /*0e80*/  SHF.R.S32.HI R3, RZ, 0x1f, R4 ;  /* 0x0000001fff037819 */ /* 0x000fe40000011404 */
[----:B------:R-:W-:Y:S02]  /*0e90*/  LEA.HI R2, R2, R5, RZ, 0x5 ;  /* 0x0000000502027211 */ /* 0x000fe400078f28ff */
[----:B------:R-:W-:Y:S02]  /*0ea0*/  LEA.HI R3, R3, R4, RZ, 0x5 ;  /* 0x0000000403037211 */ /* 0x000fe400078f28ff */
[----:B------:R-:W-:-:S02]  /*0eb0*/  SHF.R.S32.HI R80, RZ, 0x5, R2 ;  /* 0x00000005ff507819 */ /* 0x000fc40000011402 */
[----:B------:R-:W-:Y:S02]  /*0ec0*/  SHF.R.S32.HI R2, RZ, 0x5, R3 ;  /* 0x00000005ff027819 */ /* 0x000fe40000011403 */
[----:B------:R-:W-:Y:S02]  /*0ed0*/  IMNMX R80, RZ, R80, !PT ;  /* 0x00000050ff507217 */ /* 0x000fe40007800200 */
[----:B------:R-:W-:Y:S02]  /*0ee0*/  IMNMX R2, R2, UR8, PT ;  /* 0x0000000802027c17 */ /* 0x000fe4000b800200 */
[----:B------:R-:W-:Y:S02]  /*0ef0*/  LEA R80, R80, -UR23, 0x5 ;  /* 0x8000001750507c11 */ /* 0x000fe4000f8e28ff */
[----:B------:R-:W-:Y:S02]  /*0f00*/  LEA R2, R2, -UR23, 0x5 ;  /* 0x8000001702027c11 */ /* 0x000fe4000f8e28ff */
[----:B------:R-:W-:-:S02]  /*0f10*/  IMNMX R80, RZ, R80, !PT ;  /* 0x00000050ff507217 */ /* 0x000fc40007800200 */
[----:B------:R-:W-:-:S04]  /*0f20*/  IMNMX R5, R2, UR18, PT ;  /* 0x0000001202057c17 */ /* 0x000fc8000b800200 */
[----:B------:R-:W-:Y:S02]  /*0f30*/  ISETP.GT.AND P0, PT, R5, R80, PT ;  /* 0x000000500500720c */ /* 0x000fe40003f04270 */
[----:B------:R-:W-:-:S05]  /*0f40*/  SHF.R.U32.HI R80, RZ, 0x5, R80 ;  /* 0x00000005ff507819 */ /* 0x000fca0000011650 */
[----:B------:R-:W-:-:S06]  /*0f50*/  IMAD.MOV.U32 R3, RZ, RZ, R80 ;  /* 0x000000ffff037224 */ /* 0x000fcc00078e0050 */
[----:B------:R-:W-:-:S04]  /*0f60*/  @P0 IADD3 R5, R5, 0x1f, RZ ;  /* 0x0000001f05050810 */ /* 0x000fc80007ffe0ff */
[----:B------:R-:W-:-:S04]  /*0f70*/  @P0 SHF.R.S32.HI R2, RZ, 0x1f, R5 ;  /* 0x0000001fff020819 */ /* 0x000fc80000011405 */
[----:B------:R-:W-:-:S04]  /*0f80*/  @P0 LEA.HI R2, R2, R5, RZ, 0x5 ;  /* 0x0000000502020211 */ /* 0x000fc800078f28ff */
[----:B------:R-:W-:-:S04]  /*0f90*/  @P0 SHF.R.S32.HI R3, RZ, 0x5, R2 ;  /* 0x00000005ff030819 */ /* 0x000fc80000011402 */
[----:B------:R-:W-:-:S13]  /*0fa0*/  ISETP.GT.AND P0, PT, R3, R80, PT ;  /* 0x000000500300720c */ /* 0x000fda0003f04270 */
[----:B------:R-:W-:Y:S05]  /*0fb0*/  @!P0 BRA `(.L_x_354) ;  /* 0x00003e4000008947 */ /* 0x000fea0003800000 */
[----:B------:R-:W-:Y:S02]  /*0fc0*/  ULDC.64 UR4, c[0x0][0x340] ;  /* 0x0000d00000047ab9 */ /* 0x000fe40000000a00 */
[----:B------:R-:W-:Y:S01]  /*0fd0*/  UISETP.NE.U32.AND UP0, UPT, URZ, UR4, UPT ;  /* 0x000000043f00728c */ /* 0x000fe2000bf05070 */
[----:B------:R-:W-:Y:S01]  /*0fe0*/  SHF.R.S32.HI R105, RZ, 0x1f, R66 ;  /* 0x0000001fff697819 */ /* 0x000fe20000011442 */
[----:B------:R-:W-:Y:S02]  /*0ff0*/  UMOV UR26, 0x5 ;  /* 0x00000005001a7882 */ /* 0x000fe40000000000 */
[----:B------:R-:W-:Y:S01]  /*1000*/  UISETP.NE.AND.EX UP0, UPT, URZ, UR5, UPT, UP0 ;  /* 0x000000053f00728c */ /* 0x000fe2000bf05300 */
[----:B------:R-:W-:Y:S01]  /*1010*/  IADD3 R103, R3, -0x1, RZ ;  /* 0xffffffff03677810 */ /* 0x000fe20007ffe0ff */
[----:B------:R-:W-:Y:S02]  /*1020*/  ULDC.64 UR6, c[0x0][0x238] ;  /* 0x00008e0000067ab9 */ /* 0x000fe40000000a00 */
[----:B------:R-:W-:-:S02]  /*1030*/  ULDC.64 UR4, c[0x0][0x340] ;  /* 0x0000d00000047ab9 */ /* 0x000fc40000000a00 */
[----:B------:R-:W-:-:S05]  /*1040*/  PLOP3.LUT P1, PT, PT, PT, UP0, 0x80, 0x0 ;  /* 0x000000000000781c */ /* 0x000fca0003f2f008 */
[----:B------:R-:W-:-:S06]  /*1050*/  @UP0 UIMAD.WIDE UR4, UR21, UR22, UR4 ;  /* 0x00000016150402a5 */ /* 0x000fcc000f8e0204 */
[----:B------:R-:W-:Y:S02]  /*1060*/  IMAD.U32 R8, RZ, RZ, UR4 ;  /* 0x00000004ff087e24 */ /* 0x000fe4000f8e00ff */
[----:B------:R-:W-:Y:S01]  /*1070*/  IMAD.U32 R9, RZ, RZ, UR5 ;  /* 0x00000005ff097e24 */ /* 0x000fe2000f8e00ff */
[----:B------:R-:W-:Y:S01]  /*1080*/  LEA.HI R7, R105, R66, RZ, 0x3 ;  /* 0x0000004269077211 */ /* 0x000fe200078f18ff */
[----:B------:R-:W-:-:S03]  /*1090*/  ULDC.64 UR4, c[0x0][0x240] ;  /* 0x0000900000047ab9 */ /* 0x000fc60000000a00 */
[----:B------:R-:W2:Y:S01]  /*10a0*/  @P1 LDG.E R5, [R8.64] ;  /* 0x0000001808051981 */ /* 0x000ea2000c1e1900 */
        /* <DEDUP_REMOVED lines=9> */
[----:B------:R-:W-:Y:S01]  /*1140*/  IMAD.U32 R122, RZ, RZ, UR13 ;  /* 0x0000000dff7a7e24 */ /* 0x000fe2000f8e00ff */
[----:B------:R-:W-:Y:S01]  /*1150*/  LEA.HI.X.SX32 R125, R0, R2, 0x1, P0 ;  /* 0x00000002007d7211 */ /* 0x000fe200000f0eff */
[C---:B------:R-:W-:Y:S01]  /*1160*/  IMAD.SHL.U32 R16, R4.reuse, 0x8, RZ ;  /* 0x0000000804107824 */ /* 0x040fe200078e00ff */
[----:B------:R-:W-:Y:S01]  /*1170*/  USHF.R.S32.HI UR6, URZ, 0x1f, UR21 ;  /* 0x0000001f3f067899 */ /* 0x000fe20008011415 */
[----:B------:R-:W-:Y:S01]  /*1180*/  IMAD.SHL.U32 R14, R4, 0x4, RZ ;  /* 0x00000004040e7824 */ /* 0x000fe200078e00ff */
[----:B------:R-:W-:Y:S01]  /*1190*/  UIMAD UR7, UR13, UR5, UR4 ;  /* 0x000000050d0772a4 */ /* 0x000fe2000f8e0204 */
[----:B------:R-:W-:Y:S01]  /*11a0*/  IMAD R7, R125, c[0x0][0x238], RZ ;  /* 0x00008e007d077a24 */ /* 0x000fe200078e02ff */
[--C-:B------:R-:W-:Y:S01]  /*11b0*/  SHF.R.S32.HI R17, RZ, 0x1f, R16.reuse ;  /* 0x0000001fff117819 */ /* 0x100fe20000011410 */
[----:B------:R-:W-:Y:S01]  /*11c0*/  IMAD R3, R103, -0x20, R81 ;  /* 0xffffffe067037824 */ /* 0x000fe200078e0251 */
[----:B------:R-:W-:Y:S01]  /*11d0*/  IADD3 R12, R14, 0x40, RZ ;  /* 0x000000400e0c7810 */ /* 0x000fe20007ffe0ff */
[C---:B------:R-:W-:Y:S01]  /*11e0*/  IMAD R0, R124.reuse, c[0x0][0x23c], R7 ;  /* 0x00008f007c007a24 */ /* 0x040fe200078e0207 */
[----:B------:R-:W-:Y:S01]  /*11f0*/  LEA.HI R105, R105, R66, RZ, 0x6 ;  /* 0x0000004269697211 */ /* 0x000fe200078f30ff */
[----:B------:R-:W-:Y:S01]  /*1200*/  IMAD.WIDE.U32 R6, R124, c[0x0][0x238], R16 ;  /* 0x00008e007c067a25 */ /* 0x000fe200078e0010 */
[----:B------:R-:W-:Y:S01]  /*1210*/  USEL UR32, UR21, URZ, !UP1 ;  /* 0x0000003f15207287 */ /* 0x000fe2000c800000 */
[----:B------:R-:W-:Y:S01]  /*1220*/  ISETP.GT.AND P3, PT, R3, RZ, PT ;  /* 0x000000ff0300720c */ /* 0x000fe20003f64270 */
[----:B------:R-:W-:Y:S01]  /*1230*/  USEL UR31, UR6, URZ, !UP1 ;  /* 0x0000003f061f7287 */ /* 0x000fe2000c800000 */
[----:B------:R-:W-:Y:S01]  /*1240*/  IMAD.IADD R11, R14, 0x1, R12 ;  /* 0x000000010e0b7824 */ /* 0x000fe200078e020c */
[----:B------:R-:W-:Y:S01]  /*1250*/  ULDC.64 UR4, c[0x0][0x248] ;  /* 0x0000920000047ab9 */ /* 0x000fe20000000a00 */
[----:B------:R-:W-:Y:S01]  /*1260*/  IMAD.IADD R7, R7, 0x1, R0 ;  /* 0x0000000107077824 */ /* 0x000fe200078e0200 */
[----:B------:R-:W-:Y:S01]  /*1270*/  ISETP.GE.AND P2, PT, R16, c[0x0][0x1d4], PT ;  /* 0x0000750010007a0c */ /* 0x000fe20003f46270 */
[----:B------:R-:W-:Y:S01]  /*1280*/  IMAD.SHL.U32 R107, R111, 0x40, RZ ;  /* 0x000000406f6b7824 */ /* 0x000fe200078e00ff */
[----:B------:R-:W-:Y:S01]  /*1290*/  ISETP.GE.AND P0, PT, R11, c[0x0][0x1d4], PT ;  /* 0x000075000b007a0c */ /* 0x000fe20003f06270 */
[----:B------:R-:W-:Y:S01]  /*12a0*/  IMAD.WIDE.U32 R122, R122, c[0x0][0x240], R6 ;  /* 0x000090007a7a7a25 */ /* 0x000fe200078e0006 */
[----:B------:R-:W-:Y:S01]  /*12b0*/  UIMAD UR4, UR31, UR4, URZ ;  /* 0x000000041f0472a4 */ /* 0x000fe2000f8e023f */
[----:B------:R-:W-:Y:S01]  /*12c0*/  IADD3 R109, R16, 0x80, RZ ;  /* 0x00000080106d7810 */ /* 0x000fe20007ffe0ff */
[----:B------:R-:W-:Y:S01]  /*12d0*/  BSSY B0, `(.L_x_355) ;  /* 0x0000034000007945 */ /* 0x000fe20003800000 */
[----:B------:R-:W-:Y:S01]  /*12e0*/  SEL R0, RZ, 0xffffffff, P0 ;  /* 0xffffffffff007807 */ /* 0x000fe20000000000 */
[----:B------:R-:W-:Y:S01]  /*12f0*/  IMAD.SHL.U32 R105, R105, 0x8, RZ ;  /* 0x0000000869697824 */ /* 0x000fe200078e00ff */
[----:B------:R-:W-:Y:S01]  /*1300*/  IADD3 R123, R123, UR7, RZ ;  /* 0x000000077b7b7c10 */ /* 0x000fe2000fffe0ff */
[----:B------:R-:W-:Y:S01]  /*1310*/  IMAD.U32 R120, RZ, RZ, UR32 ;  /* 0x00000020ff787e24 */ /* 0x000fe2000f8e00ff */
[----:B------:R-:W-:Y:S01]  /*1320*/  LOP3.LUT R107, R107, 0x1c0, RZ, 0xc0, !PT ;  /* 0x000001c06b6b7812 */ /* 0x000fe200078ec0ff */
[----:B------:R-:W-:Y:S01]  /*1330*/  IMAD.SHL.U32 R0, R0, 0x2, RZ ;  /* 0x0000000200007824 */ /* 0x000fe200078e00ff */
[----:B------:R-:W-:Y:S01]  /*1340*/  IADD3 R108, R16, 0xc0, RZ ;  /* 0x000000c0106c7810 */ /* 0x000fe20007ffe0ff */
[----:B------:R-:W-:Y:S01]  /*1350*/  UIMAD UR5, UR32, UR5, UR4 ;  /* 0x00000005200572a4 */ /* 0x000fe2000f8e0204 */
[----:B------:R-:W-:Y:S01]  /*1360*/  SEL R3, RZ, 0x1, P2 ;  /* 0x00000001ff037807 */ /* 0x000fe20001000000 */
[----:B------:R-:W-:Y:S01]  /*1370*/  IMAD.WIDE.U32 R122, R120, c[0x0][0x248], R122 ;  /* 0x00009200787a7a25 */ /* 0x000fe200078e007a */
[----:B------:R-:W-:-:S02]  /*1380*/  LOP3.LUT R105, R105, 0xfffffe00, RZ, 0xc0, !PT ;  /* 0xfffffe0069697812 */ /* 0x000fc400078ec0ff */
[----:B------:R-:W-:Y:S02]  /*1390*/  LOP3.LUT R104, R107, 0x38, R16, 0xf8, !PT ;  /* 0x000000386b687812 */ /* 0x000fe400078ef810 */
[----:B------:R-:W-:Y:S02]  /*13a0*/  SHF.R.U32.HI R106, RZ, 0x3, R107 ;  /* 0x00000003ff6a7819 */ /* 0x000fe4000001166b */
[----:B------:R-:W-:Y:S02]  /*13b0*/  ISETP.GE.AND P0, PT, R108, c[0x0][0x1d4], PT ;  /* 0x000075006c007a0c */ /* 0x000fe40003f06270 */
[----:B------:R-:W-:Y:S02]  /*13c0*/  LOP3.LUT R0, R0, 0x2, R3, 0xe2, !PT ;  /* 0x0000000200007812 */ /* 0x000fe400078ee203 */
[----:B------:R-:W-:Y:S02]  /*13d0*/  LOP3.LUT R104, R105, R104, R106, 0xf6, !PT ;  /* 0x0000006869687212 */ /* 0x000fe400078ef66a */
[----:B------:R-:W-:-:S02]  /*13e0*/  SEL R98, RZ, 0x8, P0 ;  /* 0x00000008ff627807 */ /* 0x000fc40000000000 */
[----:B------:R-:W-:Y:S01]  /*13f0*/  IADD3 R127, R123, UR5, RZ ;  /* 0x000000057b7f7c10 */ /* 0x000fe2000fffe0ff */
[----:B------:R-:W-:Y:S01]  /*1400*/  IMAD.SHL.U32 R104, R104, 0x2, RZ ;  /* 0x0000000268687824 */ /* 0x000fe200078e00ff */
[----:B--2---:R-:W1:Y:S01]  /*1410*/  @P1 R2UR UR28, R5 ;  /* 0x00000000051c13c2 */ /* 0x004e6200000e0000 */
        /* <DEDUP_REMOVED lines=14> */
[----:B------:R-:W-:Y:S01]  /*1500*/  IMAD.SHL.U32 R6, R3, 0x8, RZ ;  /* 0x0000000803067824 */ /* 0x000fe200078e00ff */
        /* <DEDUP_REMOVED lines=16> */
.L_x_356:
[----:B------:R-:W-:Y:S05]  /*1610*/  BSYNC B0 ;  /* 0x0000000000007941 */ /* 0x000fea0003800000 */
.L_x_355:
[----:B------:R-:W-:Y:S01]  /*1620*/  IMAD.U32 R3, RZ, RZ, UR13 ;  /* 0x0000000dff037e24 */ /* 0x000fe2000f8e00ff */
[----:B------:R-:W-:Y:S01]  /*1630*/  ISETP.GE.AND P3, PT, R16, c[0x0][0x27c], PT ;  /* 0x00009f0010007a0c */ /* 0x000fe20003f66270 */
[----:B------:R-:W-:Y:S01]  /*1640*/  ULDC.64 UR4, c[0x0][0x260] ;  /* 0x0000980000047ab9 */ /* 0x000fe20000000a00 */
[----:B------:R-:W-:Y:S01]  /*1650*/  ISETP.GE.AND P4, PT, R11, c[0x0][0x27c], PT ;  /* 0x00009f000b007a0c */ /* 0x000fe20003f86270 */
[----:B------:R-:W-:Y:S01]  /*1660*/  IMAD.WIDE.U32 R8, R3, c[0x0][0x260], R16 ;  /* 0x0000980003087a25 */ /* 0x000fe200078e0010 */
[----:B------:R-:W-:Y:S01]  /*1670*/  SEL R3, RZ, c[0x0][0x27c], !P3 ;  /* 0x00009f00ff037a07 */ /* 0x000fe20005800000 */
[----:B------:R-:W-:Y:S01]  /*1680*/  UIMAD UR4, UR12, UR4, URZ ;  /* 0x000000040c0472a4 */ /* 0x000fe2000f8e023f */
[----:B-1----:R-:W-:Y:S01]  /*1690*/  SEL R6, RZ, c[0x0][0x27c], !P4 ;  /* 0x00009f00ff067a07 */ /* 0x002fe20006000000 */
[----:B------:R-:W-:Y:S01]  /*16a0*/  IMAD R114, R2, c[0x0][0x290], RZ ;  /* 0x0000a40002727a24 */ /* 0x000fe200078e02ff */
[----:B------:R-:W-:Y:S01]  /*16b0*/  ULDC.64 UR6, c[0x0][0x290] ;  /* 0x0000a40000067ab9 */ /* 0x000fe20000000a00 */
[----:B------:R-:W-:Y:S01]  /*16c0*/  IMAD.IADD R0, R16, 0x1, R3 ;  /* 0x0000000110007824 */ /* 0x000fe200078e0203 */
[----:B------:R-:W-:Y:S01]  /*16d0*/  UIMAD UR33, UR13, UR5, UR4 ;  /* 0x000000050d2172a4 */ /* 0x000fe2000f8e0204 */
[----:B------:R-:W-:Y:S01]  /*16e0*/  IMAD.IADD R6, R11, 0x1, R6 ;  /* 0x000000010b067824 */ /* 0x000fe200078e0206 */
[----:B------:R-:W-:Y:S01]  /*16f0*/  USHF.L.U64.HI UR27, UR6, UR26, UR7 ;  /* 0x0000001a061b7299 */ /* 0x000fe20008010207 */
[----:B------:R-:W-:Y:S01]  /*1700*/  IMAD R112, R2, c[0x0][0x280], RZ ;  /* 0x0000a00002707a24 */ /* 0x000fe200078e02ff */
[----:B------:R-:W-:Y:S01]  /*1710*/  SHF.R.S32.HI R3, RZ, 0x1f, R0 ;  /* 0x0000001fff037819 */ /* 0x000fe20000011400 */
[----:B------:R-:W-:Y:S01]  /*1720*/  ULDC.64 UR4, c[0x0][0x268] ;  /* 0x00009a0000047ab9 */ /* 0x000fe20000000a00 */
[----:B------:R-:W-:Y:S01]  /*1730*/  SHF.R.S32.HI R89, RZ, 0x1f, R6 ;  /* 0x0000001fff597819 */ /* 0x000fe20000011406 */
[----:B------:R-:W-:Y:S01]  /*1740*/  UIMAD UR4, UR31, UR4, URZ ;  /* 0x000000041f0472a4 */ /* 0x000fe2000f8e023f */
[CC--:B------:R-:W-:Y:S01]  /*1750*/  LEA.HI R2, R3.reuse, R0.reuse, RZ, 0x3 ;  /* 0x0000000003027211 */ /* 0x0c0fe200078f18ff */
[----:B------:R-:W-:Y:S01]  /*1760*/  USHF.L.U32 UR30, UR6, 0x5, URZ ;  /* 0x00000005061e7899 */ /* 0x000fe2000800063f */
[----:B------:R-:W-:Y:S01]  /*1770*/  LEA.HI R3, R3, R0, RZ, 0x6 ;  /* 0x0000000003037211 */ /* 0x000fe200078f30ff */
[----:B------:R-:W-:Y:S01]  /*1780*/  UIMAD UR32, UR32, UR5, UR4 ;  /* 0x00000005202072a4 */ /* 0x000fe2000f8e0204 */
[CC--:B------:R-:W-:Y:S01]  /*1790*/  LEA.HI R0, R89.reuse, R6.reuse, RZ, 0x3 ;  /* 0x0000000659007211 */ /* 0x0c0fe200078f18ff */
[----:B------:R-:W-:Y:S01]  /*17a0*/  ULDC.64 UR6, c[0x0][0x280] ;  /* 0x0000a00000067ab9 */ /* 0x000fe20000000a00 */
[----:B------:R-:W-:Y:S01]  /*17b0*/  LEA.HI R89, R89, R6, RZ, 0x6 ;  /* 0x0000000659597211 */ /* 0x000fe200078f30ff */
[----:B------:R-:W-:Y:S01]  /*17c0*/  ULDC.64 UR4, c[0x0][0x210] ;  /* 0x0000840000047ab9 */ /* 0x000fe20000000a00 */
[----:B------:R-:W-:Y:S01]  /*17d0*/  LOP3.LUT R5, R107, 0x38, R0, 0xf8, !PT ;  /* 0x000000386b057812 */ /* 0x000fe200078ef800 */
[----:B------:R-:W0:Y:S01]  /*17e0*/  LDGDEPBAR ;  /* 0x00000000000079af */ /* 0x000e220000000000 */
[----:B------:R-:W-:Y:S01]  /*17f0*/  USHF.L.U64.HI UR7, UR6, UR26, UR7 ;  /* 0x0000001a06077299 */ /* 0x000fe20008010207 */
[----:B------:R-:W-:Y:S01]  /*1800*/  IMAD.SHL.U32 R89, R89, 0x20, RZ ;  /* 0x0000002059597824 */ /* 0x000fe200078e00ff */
[-C--:B------:R-:W-:Y:S01]  /*1810*/  LOP3.LUT R6, R5, R106.reuse, RZ, 0x3c, !PT ;  /* 0x0000006a05067212 */ /* 0x080fe200078e3cff */
[----:B------:R-:W-:Y:S01]  /*1820*/  UIMAD UR26, UR12, UR4, URZ ;  /* 0x000000040c1a72a4 */ /* 0x000fe2000f8e023f */
[----:B------:R-:W-:Y:S01]  /*1830*/  SHF.R.S32.HI R15, RZ, 0x1f, R14 ;  /* 0x0000001fff0f7819 */ /* 0x000fe2000001140e */
[----:B------:R-:W-:Y:S01]  /*1840*/  IMAD R99, R4, 0x20, R111 ;  /* 0x0000002004637824 */ /* 0x000fe200078e026f */
[----:B------:R-:W-:Y:S01]  /*1850*/  LOP3.LUT R89, R89, 0x7ffff800, RZ, 0xc0, !PT ;  /* 0x7ffff80059597812 */ /* 0x000fe200078ec0ff */
[----:B------:R-:W-:Y:S01]  /*1860*/  UIMAD.WIDE.U32 UR34, UR13, UR4, URZ ;  /* 0x000000040d2272a5 */ /* 0x000fe2000f8e003f */
[----:B------:R-:W-:Y:S01]  /*1870*/  SHF.R.S32.HI R4, RZ, 0x1f, R67 ;  /* 0x0000001fff047819 */ /* 0x000fe20000011443 */
[----:B------:R-:W-:Y:S01]  /*1880*/  UIMAD UR26, UR13, UR5, UR26 ;  /* 0x000000050d1a72a4 */ /* 0x000fe2000f8e021a */
[----:B------:R-:W-:Y:S01]  /*1890*/  IADD3 R89, R6, R89, R105 ;  /* 0x0000005906597210 */ /* 0x000fe20007ffe069 */
[----:B------:R-:W-:Y:S01]  /*18a0*/  IMAD.SHL.U32 R3, R3, 0x20, RZ ;  /* 0x0000002003037824 */ /* 0x000fe200078e00ff */
[----:B------:R-:W-:Y:S01]  /*18b0*/  SHF.R.S32.HI R6, RZ, 0x1f, R11 ;  /* 0x0000001fff067819 */ /* 0x000fe2000001140b */
[----:B------:R-:W-:Y:S01]  /*18c0*/  ULDC.64 UR4, c[0x0][0x1e8] ;  /* 0x00007a0000047ab9 */ /* 0x000fe20000000a00 */
[----:B------:R-:W-:Y:S01]  /*18d0*/  IMAD.WIDE.U32 R118, R111, c[0x0][0x290], R16 ;  /* 0x0000a4006f767a25 */ /* 0x000fe200078e0010 */
[----:B------:R-:W-:Y:S01]  /*18e0*/  LOP3.LUT R7, R107, 0x38, R2, 0xf8, !PT ;  /* 0x000000386b077812 */ /* 0x000fe200078ef802 */
[----:B------:R-:W-:Y:S01]  /*18f0*/  UIMAD UR31, UR12, UR4, URZ ;  /* 0x000000040c1f72a4 */ /* 0x000fe2000f8e023f */
[----:B------:R-:W-:Y:S01]  /*1900*/  SHF.R.S32.HI R96, RZ, 0x1f, R109 ;  /* 0x0000001fff607819 */ /* 0x000fe2000001146d */
[C---:B------:R-:W-:Y:S01]  /*1910*/  IMAD R114, R111.reuse, c[0x0][0x294], R114 ;  /* 0x0000a5006f727a24 */ /* 0x040fe200078e0272 */
[----:B------:R-:W-:Y:S01]  /*1920*/  SHF.R.S32.HI R95, RZ, 0x1f, R108 ;  /* 0x0000001fff5f7819 */ /* 0x000fe2000001146c */
[----:B------:R-:W-:Y:S01]  /*1930*/  IMAD.WIDE.U32 R116, R111, c[0x0][0x280], R16 ;  /* 0x0000a0006f747a25 */ /* 0x000fe200078e0010 */
[----:B------:R-:W-:Y:S01]  /*1940*/  LEA.HI R97, R6, R11, RZ, 0x3 ;  /* 0x0000000b06617211 */ /* 0x000fe200078f18ff */
[----:B------:R-:W-:Y:S01]  /*1950*/  UIMAD.WIDE.U32 UR36, UR13, UR4, URZ ;  /* 0x000000040d2472a5 */ /* 0x000fe2000f8e003f */
[----:B------:R-:W-:Y:S01]  /*1960*/  IADD3 R9, R9, UR33, RZ ;  /* 0x0000002109097c10 */ /* 0x000fe2000fffe0ff */
[----:B------:R-:W-:Y:S01]  /*1970*/  IMAD R112, R111, c[0x0][0x284], R112 ;  /* 0x0000a1006f707a24 */ /* 0x000fe200078e0270 */
[----:B------:R-:W-:Y:S01]  /*1980*/  LOP3.LUT R3, R3, 0x7ffff800, RZ, 0xc0, !PT ;  /* 0x7ffff80003037812 */ /* 0x000fe200078ec0ff */
[--C-:B------:R-:W-:Y:S01]  /*1990*/  IMAD.WIDE.U32 R20, R111, c[0x0][0x290], R14.reuse ;  /* 0x0000a4006f147a25 */ /* 0x100fe200078e000e */
[----:B------:R-:W-:Y:S01]  /*19a0*/  LOP3.LUT R90, R7, R106, RZ, 0x3c, !PT ;  /* 0x0000006a075a7212 */ /* 0x000fe200078e3cff */
[----:B------:R-:W-:Y:S01]  /*19b0*/  UIMAD UR31, UR13, UR5, UR31 ;  /* 0x000000050d1f72a4 */ /* 0x000fe2000f8e021f */
[----:B------:R-:W-:Y:S01]  /*19c0*/  LOP3.LUT R83, R2, 0xfffffff8, RZ, 0xc0, !PT ;  /* 0xfffffff802537812 */ /* 0x000fe200078ec0ff */
[----:B------:R-:W-:Y:S01]  /*19d0*/  IMAD.WIDE.U32 R18, R111, c[0x0][0x280], R14 ;  /* 0x0000a0006f127a25 */ /* 0x000fe200078e000e */
[----:B------:R-:W-:Y:S01]  /*19e0*/  LOP3.LUT R85, R0, 0xfffffff8, RZ, 0xc0, !PT ;  /* 0xfffffff800557812 */ /* 0x000fe200078ec0ff */
[----:B------:R-:W-:Y:S01]  /*19f0*/  ULDC.64 UR4, c[0x0][0x2b0] ;  /* 0x0000ac0000047ab9 */ /* 0x000fe20000000a00 */
[----:B------:R-:W-:Y:S01]  /*1a00*/  LEA.HI R96, R96, R109, RZ, 0x3 ;  /* 0x0000006d60607211 */ /* 0x000fe200078f18ff */
[C---:B------:R-:W-:Y:S01]  /*1a10*/  IMAD.SHL.U32 R102, R98.reuse, 0x10, RZ ;  /* 0x0000001062667824 */ /* 0x040fe200078e00ff */
[----:B------:R-:W-:Y:S01]  /*1a20*/  LOP3.LUT R98, R98, 0xff, RZ, 0xc0, !PT ;  /* 0x000000ff62627812 */ /* 0x000fe200078ec0ff */
[----:B------:R-:W-:Y:S01]  /*1a30*/  IMAD R6, R4, c[0x0][0x290], RZ ;  /* 0x0000a40004067a24 */ /* 0x000fe200078e02ff */
[----:B------:R-:W-:Y:S01]  /*1a40*/  LEA.HI R95, R95, R108, RZ, 0x3 ;  /* 0x0000006c5f5f7211 */ /* 0x000fe200078f18ff */
[----:B------:R-:W-:Y:S01]  /*1a50*/  IMAD.IADD R119, R119, 0x1, R114 ;  /* 0x0000000177777824 */ /* 0x000fe200078e0272 */
[----:B------:R-:W-:Y:S01]  /*1a60*/  SHF.R.S32.HI R94, RZ, 0x3, R2 ;  /* 0x00000003ff5e7819 */ /* 0x000fe20000011402 */
[----:B------:R-:W-:Y:S01]  /*1a70*/  IMAD.IADD R117, R117, 0x1, R112 ;  /* 0x0000000175757824 */ /* 0x000fe200078e0270 */
[----:B------:R-:W-:Y:S01]  /*1a80*/  SHF.R.S32.HI R93, RZ, 0x3, R0 ;  /* 0x00000003ff5d7819 */ /* 0x000fe20000011400 */
[----:B------:R-:W-:Y:S01]  /*1a90*/  IMAD.IADD R115, R114, 0x1, R21 ;  /* 0x0000000172737824 */ /* 0x000fe200078e0215 */
[----:B------:R-:W-:Y:S01]  /*1aa0*/  UIMAD UR29, UR29, UR4, URZ ;  /* 0x000000041d1d72a4 */ /* 0x000fe2000f8e023f */
[----:B------:R-:W-:Y:S01]  /*1ab0*/  IMAD.IADD R113, R112, 0x1, R19 ;  /* 0x0000000170717824 */ /* 0x000fe200078e0213 */
[----:B------:R-:W-:Y:S01]  /*1ac0*/  IADD3 R90, R90, R3, R105 ;  /* 0x000000035a5a7210 */ /* 0x000fe20007ffe069 */
[----:B------:R-:W-:Y:S01]  /*1ad0*/  IMAD R4, R4, c[0x0][0x280], RZ ;  /* 0x0000a00004047a24 */ /* 0x000fe200078e02ff */
[----:B------:R-:W-:Y:S01]  /*1ae0*/  SHF.R.S32.HI R82, RZ, 0x1f, R83 ;  /* 0x0000001fff527819 */ /* 0x000fe20000011453 */
[----:B------:R-:W-:Y:S01]  /*1af0*/  IMAD.MOV.U32 R114, RZ, RZ, R20 ;  /* 0x000000ffff727224 */ /* 0x000fe200078e0014 */
[----:B------:R-:W-:Y:S01]  /*1b00*/  SHF.R.S32.HI R84, RZ, 0x1f, R85 ;  /* 0x0000001fff547819 */ /* 0x000fe20000011455 */
[----:B------:R-:W-:Y:S01]  /*1b10*/  IMAD.MOV.U32 R112, RZ, RZ, R18 ;  /* 0x000000ffff707224 */ /* 0x000fe200078e0012 */
[----:B------:R-:W-:Y:S01]  /*1b20*/  LOP3.LUT R97, R97, 0xfffffff8, RZ, 0xc0, !PT ;  /* 0xfffffff861617812 */ /* 0x000fe200078ec0ff */
[----:B------:R-:W-:Y:S01]  /*1b30*/  IMAD.SHL.U32 R101, R98, 0x8, RZ ;  /* 0x0000000862657824 */ /* 0x000fe200078e00ff */
[----:B------:R-:W-:Y:S01]  /*1b40*/  LOP3.LUT R96, R96, 0xfffffff8, RZ, 0xc0, !PT ;  /* 0xfffffff860607812 */ /* 0x000fe200078ec0ff */
[----:B------:R-:W-:Y:S01]  /*1b50*/  IMAD.SHL.U32 R100, R98, 0x4, RZ ;  /* 0x0000000462647824 */ /* 0x000fe200078e00ff */
[----:B------:R-:W-:Y:S01]  /*1b60*/  LOP3.LUT R95, R95, 0xfffffff8, RZ, 0xc0, !PT ;  /* 0xfffffff85f5f7812 */ /* 0x000fe200078ec0ff */
[----:B------:R-:W-:Y:S01]  /*1b70*/  IMAD.WIDE.U32 R120, R120, c[0x0][0x268], R8 ;  /* 0x00009a0078787a25 */ /* 0x000fe200078e0008 */
[----:B------:R-:W-:Y:S01]  /*1b80*/  UIMAD.WIDE.U32 UR38, UR28, UR4, URZ ;  /* 0x000000041c2672a5 */ /* 0x000fe2000f8e003f */
[----:B------:R-:W-:Y:S01]  /*1b90*/  SHF.L.U64.HI R82, R83, 0x1, R82 ;  /* 0x0000000153527819 */ /* 0x000fe20000010252 */
[----:B------:R-:W-:Y:S01]  /*1ba0*/  UIMAD UR29, UR28, UR5, UR29 ;  /* 0x000000051c1d72a4 */ /* 0x000fe2000f8e021d */
[----:B------:R-:W-:Y:S01]  /*1bb0*/  IMAD.SHL.U32 R98, R98, 0x2, RZ ;  /* 0x0000000262627824 */ /* 0x000fe200078e00ff */
[----:B------:R-:W-:Y:S01]  /*1bc0*/  SHF.L.U64.HI R84, R85, 0x1, R84 ;  /* 0x0000000155547819 */ /* 0x000fe20000010254 */
[----:B------:R-:W-:Y:S01]  /*1bd0*/  IMAD R73, R67, c[0x0][0x284], R4 ;  /* 0x0000a10043497a24 */ /* 0x000fe200078e0204 */
[----:B------:R-:W-:Y:S01]  /*1be0*/  IADD3 R77, R77, UR19, RZ ;  /* 0x000000134d4d7c10 */ /* 0x000fe2000fffe0ff */
[----:B------:R-:W-:Y:S01]  /*1bf0*/  IMAD.WIDE.U32 R116, R67, c[0x0][0x280], R116 ;  /* 0x0000a00043747a25 */ /* 0x000fe200078e0074 */
[C---:B------:R-:W-:Y:S01]  /*1c00*/  IADD3 R10, R14.reuse, 0x20, RZ ;  /* 0x000000200e0a7810 */ /* 0x040fe20007ffe0ff */
[----:B------:R-:W-:Y:S01]  /*1c10*/  USHF.L.U32 UR6, UR6, 0x5, URZ ;  /* 0x0000000506067899 */ /* 0x000fe2000800063f */
[----:B------:R-:W-:Y:S01]  /*1c20*/  IADD3 R9, R14, 0x60, RZ ;  /* 0x000000600e097810 */ /* 0x000fe20007ffe0ff */
[----:B------:R-:W-:Y:S01]  /*1c30*/  IMAD.MOV.U32 R2, RZ, RZ, c[0x0][0x2b8] ;  /* 0x0000ae00ff027624 */ /* 0x000fe200078e00ff */
[----:B------:R-:W-:Y:S01]  /*1c40*/  LOP3.LUT R102, R102, 0x10, RZ, 0xc0, !PT ;  /* 0x0000001066667812 */ /* 0x000fe200078ec0ff */
[----:B------:R-:W-:Y:S01]  /*1c50*/  IMAD.MOV.U32 R0, RZ, RZ, c[0x0][0x27c] ;  /* 0x00009f00ff007624 */ /* 0x000fe200078e00ff */
[----:B------:R-:W-:Y:S01]  /*1c60*/  LOP3.LUT R101, R101, 0x10, RZ, 0xc0, !PT ;  /* 0x0000001065657812 */ /* 0x000fe200078ec0ff */
[----:B------:R-:W-:Y:S01]  /*1c70*/  IMAD.MOV.U32 R91, RZ, RZ, c[0x0][0x27c] ;  /* 0x00009f00ff5b7624 */ /* 0x000fe200078e00ff */
[----:B------:R-:W-:Y:S01]  /*1c80*/  LOP3.LUT R100, R100, 0x10, RZ, 0xc0, !PT ;  /* 0x0000001064647812 */ /* 0x000fe200078ec0ff */
[C---:B------:R-:W-:Y:S01]  /*1c90*/  IMAD R3, R67.reuse, c[0x0][0x294], R6 ;  /* 0x0000a50043037a24 */ /* 0x040fe200078e0206 */
[----:B------:R-:W-:Y:S01]  /*1ca0*/  LOP3.LUT R98, R98, 0x10, RZ, 0xc0, !PT ;  /* 0x0000001062627812 */ /* 0x000fe200078ec0ff */
[C---:B------:R-:W-:Y:S01]  /*1cb0*/  IMAD.WIDE.U32 R118, R67.reuse, c[0x0][0x290], R118 ;  /* 0x0000a40043767a25 */ /* 0x040fe200078e0076 */
[----:B------:R-:W-:Y:S01]  /*1cc0*/  SHF.R.S32.HI R88, RZ, 0x1f, R97 ;  /* 0x0000001fff587819 */ /* 0x000fe20000011461 */
[----:B------:R-:W-:Y:S01]  /*1cd0*/  UIADD3 UR26, UR35, UR26, URZ ;  /* 0x0000001a231a7290 */ /* 0x000fe2000fffe03f */
[----:B------:R-:W-:Y:S01]  /*1ce0*/  SHF.R.S32.HI R87, RZ, 0x1f, R96 ;  /* 0x0000001fff577819 */ /* 0x000fe20000011460 */
[----:B------:R-:W-:Y:S01]  /*1cf0*/  IMAD.WIDE.U32 R114, R67, c[0x0][0x290], R114 ;  /* 0x0000a40043727a25 */ /* 0x000fe200078e0072 */
[----:B------:R-:W-:Y:S01]  /*1d00*/  SHF.R.S32.HI R86, RZ, 0x1f, R95 ;  /* 0x0000001fff567819 */ /* 0x000fe2000001145f */
[----:B------:R-:W-:Y:S01]  /*1d10*/  UIADD3 UR31, UR37, UR31, URZ ;  /* 0x0000001f251f7290 */ /* 0x000fe2000fffe03f */
[----:B------:R-:W-:Y:S01]  /*1d20*/  IADD3 R79, R121, UR32, RZ ;  /* 0x00000020794f7c10 */ /* 0x000fe2000fffe0ff */
[----:B------:R-:W-:Y:S01]  /*1d30*/  IMAD.WIDE.U32 R112, R67, c[0x0][0x280], R112 ;  /* 0x0000a00043707a25 */ /* 0x000fe200078e0070 */
[----:B------:R-:W-:Y:S01]  /*1d40*/  ISETP.NE.AND P5, PT, R2, 0x1, PT ;  /* 0x000000010200780c */ /* 0x000fe20003fa5270 */
[----:B------:R-:W-:Y:S01]  /*1d50*/  UIADD3 UR29, UR39, UR29, URZ ;  /* 0x0000001d271d7290 */ /* 0x000fe2000fffe03f */
[----:B------:R-:W-:Y:S01]  /*1d60*/  ISETP.GE.AND P6, PT, R0, 0x1, PT ;  /* 0x000000010000780c */ /* 0x000fe20003fc6270 */
[----:B------:R-:W-:Y:S01]  /*1d70*/  IMAD.IADD R75, R117, 0x1, R73 ;  /* 0x00000001754b7824 */ /* 0x000fe200078e0249 */
[----:B------:R-:W-:Y:S01]  /*1d80*/  ULDC.U8 UR4, c[0x0][0x298] ;  /* 0x0000a60000047ab9 */ /* 0x000fe20000000000 */
[----:B------:R-:W-:-:S02]  /*1d90*/  IMAD.SHL.U32 R91, R91, 0x2, RZ ;  /* 0x000000025b5b7824 */ /* 0x000fc400078e00ff */
[----:B------:R-:W-:Y:S02]  /*1da0*/  IMAD.IADD R76, R119, 0x1, R3 ;  /* 0x00000001774c7824 */ /* 0x000fe400078e0203 */
[----:B------:R-:W-:Y:S02]  /*1db0*/  IMAD.IADD R74, R3, 0x1, R115 ;  /* 0x00000001034a7824 */ /* 0x000fe400078e0273 */
[----:B------:R-:W-:Y:S02]  /*1dc0*/  IMAD.IADD R73, R73, 0x1, R113 ;  /* 0x0000000149497824 */ /* 0x000fe400078e0271 */
[----:B------:R-:W-:Y:S02]  /*1dd0*/  IMAD.SHL.U32 R83, R83, 0x2, RZ ;  /* 0x0000000253537824 */ /* 0x000fe400078e00ff */
[----:B------:R-:W-:Y:S02]  /*1de0*/  IMAD.SHL.U32 R85, R85, 0x2, RZ ;  /* 0x0000000255557824 */ /* 0x000fe400078e00ff */
[----:B------:R-:W-:-:S02]  /*1df0*/  IMAD.SHL.U32 R90, R90, 0x2, RZ ;  /* 0x000000025a5a7824 */ /* 0x000fc400078e00ff */
[----:B------:R-:W-:Y:S01]  /*1e00*/  IMAD.SHL.U32 R89, R89, 0x2, RZ ;  /* 0x0000000259597824 */ /* 0x000fe200078e00ff */
[----:B------:R-:W-:Y:S06]  /*1e10*/  BAR.SYNC.DEFER_BLOCKING 0x0 ;  /* 0x0000000000007b1d */ /* 0x000fec0000010000 */
.L_x_375:
        /* <DEDUP_REMOVED lines=19> */
[----:B--2---:R-:W2:Y:S04]  /*1f50*/  @!P0 LDG.E R92, [R4.64] ;  /* 0x00000018045c8981 */ /* 0x004ea8000c1e1900 */
[----:B------:R-:W-:Y:S01]  /*1f60*/  IMAD R0, R70, c[0x0][0x1e0], RZ ;  /* 0x0000780046007a24 */ /* 0x000fe200078e02ff */
[----:B------:R-:W-:Y:S03]  /*1f70*/  BAR.SYNC.DEFER_BLOCKING 0x0 ;  /* 0x0000000000007b1d */ /* 0x000fe60000010000 */
[----:B------:R-:W-:Y:S05]  /*1f80*/  IMAD R0, R71, c[0x0][0x1e4], R0 ;  /* 0x0000790047007a24 */ /* 0x000fea00078e0200 */
[----:B------:R-:W-:Y:S02]  /*1f90*/  IADD3 R3, R3, R0, RZ ;  /* 0x0000000003037210 */ /* 0x000fe40007ffe0ff */
[----:B--2---:R-:W-:Y:S03]  /*1fa0*/  SHF.R.S32.HI R69, RZ, 0x1f, R92 ;  /* 0x0000001fff457819 */ /* 0x004fe6000001145c */
[----:B------:R-:W-:Y:S04]  /*1fb0*/  IMAD.WIDE.U32 R2, R92, c[0x0][0x1f0], R2 ;  /* 0x00007c005c027a25 */ /* 0x000fe800078e0002 */
[----:B------:R-:W-:Y:S01]  /*1fc0*/  IMAD R0, R69, c[0x0][0x1f0], RZ ;  /* 0x00007c0045007a24 */ /* 0x000fe200078e02ff */
[----:B------:R-:W-:Y:S03]  /*1fd0*/  IADD3 R55, P1, R2, UR36, RZ ;  /* 0x0000002402377c10 */ /* 0x000fe6000ff3e0ff */
[----:B------:R-:W-:Y:S01]  /*1fe0*/  IMAD R0, R92, c[0x0][0x1f4], R0 ;  /* 0x00007d005c007a24 */ /* 0x000fe200078e0200 */
[----:B------:R-:W-:Y:S04]  /*1ff0*/  LEA R54, P0, R55, c[0x0][0x1c8], 0x1 ;  /* 0x0000720037367a11 */ /* 0x000fe800078008ff */
[----:B------:R-:W-:Y:S04]  /*2000*/  IADD3.X R0, R3, UR31, R0, P1, !PT ;  /* 0x0000001f03007c10 */ /* 0x000fe80008ffe400 */
[----:B------:R-:W-:Y:S01]  /*2010*/  LEA.HI.X R55, R55, c[0x0][0x1cc], R0, 0x1, P0 ;  /* 0x0000730037377a11 */ /* 0x000fe200000f0c00 */
[----:B-1----:R-:W-:-:S05]  /*2020*/  @!P6 BRA `(.L_x_358) ;  /* 0x000026a00000e947 */ /* 0x002fca0003800000 */
[C---:B------:R-:W-:Y:S01]  /*2030*/  IMAD R13, R103.reuse, UR7, RZ ;  /* 0x00000007670d7c24 */ /* 0x040fe2000f8e02ff */
[----:B------:R-:W-:Y:S01]  /*2040*/  ISETP.NE.AND P0, PT, RZ, UR4, PT ;  /* 0x00000004ff007c0c */ /* 0x000fe2000bf05270 */
[C---:B------:R-:W-:Y:S01]  /*2050*/  IMAD R3, R103.reuse, UR27, RZ ;  /* 0x0000001b67037c24 */ /* 0x040fe2000f8e02ff */
[----:B------:R-:W-:Y:S01]  /*2060*/  SHF.R.S32.HI R0, RZ, 0x1f, R103 ;  /* 0x0000001fff007819 */ /* 0x000fe20000011467 */
[C---:B------:R-:W-:Y:S01]  /*2070*/  IMAD.WIDE.U32 R6, R103.reuse, UR6, RZ ;  /* 0x0000000667067c25 */ /* 0x040fe2000f8e00ff */
        /* <DEDUP_REMOVED lines=47> */
.L_x_361:
[----:B------:R-:W-:Y:S05]  /*2370*/  BSYNC B0 ;  /* 0x0000000000007941 */ /* 0x000fea0003800000 */
.L_x_360:
[----:B------:R-:W2:Y:S04]  /*2380*/  SHFL.IDX PT, R55, R55, RZ, 0x181f ;  /* 0x00181fff37377589 */ /* 0x000ea800000e0000 */
[----:B------:R-:W3:Y:S01]  /*2390*/  SHFL.IDX PT, R54, R54, RZ, 0x181f ;  /* 0x00181fff36367589 */ /* 0x000ee200000e0000 */
[----:B------:R-:W-:-:S05]  /*23a0*/  @P2 BRA `(.L_x_362) ;  /* 0x000024d000002947 */ /* 0x000fca0003800000 */
[----:B------:R-:W-:Y:S01]  /*23b0*/  ISETP.GE.AND P0, PT, R16, c[0x0][0x1d4], PT ;  /* 0x0000750010007a0c */ /* 0x000fe20003f06270 */
[----:B-1---5:R-:W-:Y:S01]  /*23c0*/  IMAD.MOV.U32 R2, RZ, RZ, R26 ;  /* 0x000000ffff027224 */ /* 0x022fe200078e001a */
[----:B------:R-:W-:Y:S01]  /*23d0*/  BSSY B0, `(.L_x_363) ;  /* 0x0000052000007945 */ /* 0x000fe20003800000 */
[----:B------:R-:W-:Y:S02]  /*23e0*/  IMAD.MOV.U32 R0, RZ, RZ, R27 ;  /* 0x000000ffff007224 */ /* 0x000fe400078e001b */
        /* <DEDUP_REMOVED lines=27> */
[C---:B---3--:R-:W-:Y:S01]  /*25a0*/  LEA R62, P1, R16.reuse, R54, 0x1 ;  /* 0x00000036103e7211 */ /* 0x048fe200078208ff */
[----:B------:R-:W-:Y:S02]  /*25b0*/  IMAD.MOV.U32 R25, RZ, RZ, R31 ;  /* 0x000000ffff197224 */ /* 0x000fe400078e001f */
[----:B------:R-:W-:Y:S01]  /*25c0*/  IMAD.MOV.U32 R39, RZ, RZ, R53 ;  /* 0x000000ffff277224 */ /* 0x000fe200078e0035 */
[----:B--2---:R-:W-:Y:S05]  /*25d0*/  LEA.HI.X R63, R16, R55, R17, 0x1, P1 ;  /* 0x00000037103f7211 */ /* 0x004fea00008f0c11 */
        /* <DEDUP_REMOVED lines=49> */
.L_x_364:
[----:B------:R-:W-:Y:S05]  /*28f0*/  BSYNC B0 ;  /* 0x0000000000007941 */ /* 0x000fea0003800000 */
.L_x_363:
[----:B------:R-:W-:Y:S01]  /*2900*/  ISETP.GE.AND P0, PT, R11, c[0x0][0x1d4], PT ;  /* 0x000075000b007a0c */ /* 0x000fe20003f06270 */
[----:B------:R-:W-:Y:S01]  /*2910*/  @!UPT UIADD3 URZ, URZ, URZ, URZ ;  /* 0x0000003f3f3ff290 */ /* 0x000fe2000fffe03f */
[----:B------:R-:W-:Y:S11]  /*2920*/  BSSY B0, `(.L_x_365) ;  /* 0x0000037000007945 */ /* 0x000ff60003800000 */
[----:B------:R-:W-:-:S05]  /*2930*/  @P0 BRA `(.L_x_366) ;  /* 0x0000035000000947 */ /* 0x000fca0003800000 */
[----:B------:R-:W-:Y:S01]  /*2940*/  ISETP.GE.AND P0, PT, R10, c[0x0][0x27c], PT ;  /* 0x00009f000a007a0c */ /* 0x000fe20003f06270 */
[----:B-1----:R-:W1:Y:S01]  /*2950*/  LDS.128 R20, [R104+0xd080] ;  /* 0x00d0800068147984 */ /* 0x002e620000000c00 */
[C---:B---3--:R-:W-:Y:S04]  /*2960*/  LEA R58, P1, R97.reuse, R54, 0x1 ;  /* 0x00000036613a7211 */ /* 0x048fe800078208ff */
[----:B--2---:R-:W-:Y:S07]  /*2970*/  LEA.HI.X R59, R97, R55, R88, 0x1, P1 ;  /* 0x00000037613b7211 */ /* 0x004fee00008f0c58 */
        /* <DEDUP_REMOVED lines=49> */
.L_x_366:
[----:B------:R-:W-:Y:S05]  /*2c90*/  BSYNC B0 ;  /* 0x0000000000007941 */ /* 0x000fea0003800000 */
.L_x_365:
        /* <DEDUP_REMOVED lines=57> */
.L_x_368:
[----:B------:R-:W-:Y:S05]  /*3030*/  BSYNC B0 ;  /* 0x0000000000007941 */ /* 0x000fea0003800000 */
.L_x_367:
[----:B------:R-:W-:Y:S11]  /*3040*/  ISETP.GE.AND P0, PT, R108, c[0x0][0x1d4], PT ;  /* 0x000075006c007a0c */ /* 0x000ff60003f06270 */
[----:B------:R-:W-:Y:S02]  /*3050*/  @!UPT UIADD3 URZ, URZ, URZ, URZ ;  /* 0x0000003f3f3ff290 */ /* 0x000fe4000fffe03f */
        /* <DEDUP_REMOVED lines=55> */
.L_x_359:
        /* <DEDUP_REMOVED lines=29> */
.L_x_370:
[----:B------:R-:W-:Y:S05]  /*35a0*/  BSYNC B0 ;  /* 0x0000000000007941 */ /* 0x000fea0003800000 */
.L_x_369:
[----:B------:R2:W3:Y:S04]  /*35b0*/  SHFL.IDX PT, R129, R55, RZ, 0x181f ;  /* 0x00181fff37817589 */ /* 0x0004e800000e0000 */
[----:B------:R2:W4:Y:S01]  /*35c0*/  SHFL.IDX PT, R128, R54, RZ, 0x181f ;  /* 0x00181fff36807589 */ /* 0x00052200000e0000 */
[----:B------:R-:W-:-:S05]  /*35d0*/  @P2 BRA `(.L_x_362) ;  /* 0x000012a000002947 */ /* 0x000fca0003800000 */
[----:B------:R-:W-:Y:S01]  /*35e0*/  ISETP.GE.AND P0, PT, R16, c[0x0][0x1d4], PT ;  /* 0x0000750010007a0c */ /* 0x000fe20003f06270 */
[----:B-----5:R-:W-:Y:S01]  /*35f0*/  IMAD.MOV.U32 R4, RZ, RZ, R26 ;  /* 0x000000ffff047224 */ /* 0x020fe200078e001a */
[----:B------:R-:W-:Y:S01]  /*3600*/  IADD3 R110, -R91, c[0x0][0x1d4], RZ ;  /* 0x000075005b6e7a10 */ /* 0x000fe20007ffe1ff */
[----:B------:R-:W-:Y:S01]  /*3610*/  IMAD.MOV.U32 R3, RZ, RZ, R27 ;  /* 0x000000ffff037224 */ /* 0x000fe200078e001b */
[----:B------:R-:W-:Y:S01]  /*3620*/  BSSY B0, `(.L_x_371) ;  /* 0x000008e000007945 */ /* 0x000fe20003800000 */
[----:B------:R-:W-:Y:S01]  /*3630*/  IMAD.MOV.U32 R2, RZ, RZ, R24 ;  /* 0x000000ffff027224 */ /* 0x000fe200078e0018 */
        /* <DEDUP_REMOVED lines=8> */
[----:B--2---:R-:W-:Y:S01]  /*36c0*/  PRMT R55, R8, 0x7610, R55 ;  /* 0x0000761008377816 */ /* 0x004fe20000000037 */
        /* <DEDUP_REMOVED lines=26> */
[----:B------:R-:W-:Y:S02]  /*3870*/  @!P0 SHF.R.U64 R42, R42, 0x10, R43 ;  /* 0x000000102a2a8819 */ /* 0x000fe4000000122b */
        /* <DEDUP_REMOVED lines=84> */
[----:B------:R-:W-:Y:S01]  /*3dc0*/  @!P0 F2FP.BF16.PACK_AB R131, R4, R3 ;  /* 0x000000030483823e */ /* 0x000fe200000010ff */
[----:B------:R-:W-:Y:S02]  /*3dd0*/  @!P0 FMUL.FTZ R8, R32, R29 ;  /* 0x0000001d20088220 */ /* 0x000fe40000410000 */
[----:B------:R-:W-:Y:S02]  /*3de0*/  @!P0 FFMA.FTZ R6, R47, R49, R6 ;  /* 0x000000312f068223 */ /* 0x000fe40000010006 */
[----:B------:R-:W-:Y:S01]  /*3df0*/  @!P0 IMAD.MOV.U32 R62, RZ, RZ, R134 ;  /* 0x000000ffff3e8224 */ /* 0x000fe200078e0086 */
[----:B----4-:R-:W-:Y:S01]  /*3e00*/  IADD3 R134, P2, R128, R83, RZ ;  /* 0x0000005380867210 */ /* 0x010fe20007f5e0ff */
[----:B------:R-:W-:Y:S01]  /*3e10*/  @!P0 FFMA.FTZ R7, R50, R51, R7 ;  /* 0x0000003332078223 */ /* 0x000fe20000010007 */
[----:B------:R-:W-:Y:S01]  /*3e20*/  @!P0 F2FP.BF16.PACK_AB R132, R6, R5 ;  /* 0x000000050684823e */ /* 0x000fe200000010ff */
[----:B------:R-:W-:Y:S01]  /*3e30*/  @!P0 FFMA.FTZ R8, R53, R52, R8 ;  /* 0x0000003435088223 */ /* 0x000fe20000010008 */
[----:B---3--:R-:W-:Y:S01]  /*3e40*/  IADD3.X R135, R129, R82, RZ, P2, !PT ;  /* 0x0000005281877210 */ /* 0x008fe200017fe4ff */
[----:B------:R-:W-:Y:S01]  /*3e50*/  @!P0 IMAD.MOV.U32 R60, RZ, RZ, R130 ;  /* 0x000000ffff3c8224 */ /* 0x000fe200078e0082 */
[----:B------:R-:W-:Y:S01]  /*3e60*/  @!P0 F2FP.BF16.PACK_AB R130, R2, R0 ;  /* 0x000000000282823e */ /* 0x000fe200000010ff */
[----:B------:R-:W-:Y:S01]  /*3e70*/  @!P0 IMAD.MOV.U32 R63, RZ, RZ, R137 ;  /* 0x000000ffff3f8224 */ /* 0x000fe200078e0089 */
[----:B------:R-:W-:Y:S01]  /*3e80*/  @!P0 F2FP.BF16.PACK_AB R133, R8, R7 ;  /* 0x000000070885823e */ /* 0x000fe200000010ff */
[----:B------:R-:W-:Y:S01]  /*3e90*/  @!P1 IMAD.WIDE R136, R78, 0x2, R128 ;  /* 0x000000024e889825 */ /* 0x000fe200078e0280 */
[----:B------:R-:W-:Y:S02]  /*3ea0*/  @!P0 MOV R22, R132 ;  /* 0x0000008400168202 */ /* 0x000fe40000000f00 */
[----:B------:R1:W-:Y:S01]  /*3eb0*/  ST.E.128 [R134.64], R60 ;  /* 0x0000003c86007985 */ /* 0x0003e2000c101d18 */
[----:B------:R-:W-:Y:S02]  /*3ec0*/  @!P0 IMAD.MOV.U32 R20, RZ, RZ, R130 ;  /* 0x000000ffff148224 */ /* 0x000fe400078e0082 */
[----:B------:R-:W-:Y:S02]  /*3ed0*/  @!P0 IMAD.MOV.U32 R21, RZ, RZ, R131 ;  /* 0x000000ffff158224 */ /* 0x000fe400078e0083 */
[----:B------:R-:W-:Y:S05]  /*3ee0*/  @!P0 IMAD.MOV.U32 R23, RZ, RZ, R133 ;  /* 0x000000ffff178224 */ /* 0x000fea00078e0085 */
[----:B------:R1:W-:Y:S02]  /*3ef0*/  @!P1 ST.E.128 [R136.64], R20 ;  /* 0x0000001488009985 */ /* 0x0003e4000c101d18 */
.L_x_372:
[----:B------:R-:W-:Y:S05]  /*3f00*/  BSYNC B0 ;  /* 0x0000000000007941 */ /* 0x000fea0003800000 */
.L_x_371:
[----:B------:R-:W-:Y:S11]  /*3f10*/  ISETP.GE.AND P0, PT, R11, c[0x0][0x1d4], PT ;  /* 0x000075000b007a0c */ /* 0x000ff60003f06270 */
[----:B------:R-:W-:Y:S02]  /*3f20*/  @!UPT UIADD3 URZ, URZ, URZ, URZ ;  /* 0x0000003f3f3ff290 */ /* 0x000fe4000fffe03f */
[----:B------:R-:W-:-:S05]  /*3f30*/  @P0 BRA `(.L_x_362) ;  /* 0x0000094000000947 */ /* 0x000fca0003800000 */
[----:B------:R-:W-:Y:S01]  /*3f40*/  SEL R110, R91, R110, !P4 ;  /* 0x0000006e5b6e7207 */ /* 0x000fe20006000000 */
[----:B------:R-:W2:Y:S01]  /*3f50*/  LDS.128 R48, [R89+0xc080] ;  /* 0x00c0800059307984 */ /* 0x000ea20000000c00 */
        /* <DEDUP_REMOVED lines=21> */
[C---:B--2---:R-:W-:Y:S01]  /*40b0*/  @!P0 LOP3.LUT R36, R49.reuse, 0xffff0000, RZ, 0xc0, !PT ;  /* 0xffff000031248812 */ /* 0x044fe200078ec0ff */
        /* <DEDUP_REMOVED lines=44> */
[----:B----4-:R-:W-:Y:S01]  /*4380*/  IADD3 R52, P1, R128, R85, RZ ;  /* 0x0000005580347210 */ /* 0x010fe20007f3e0ff */
        /* <DEDUP_REMOVED lines=19> */
[----:B---3--:R-:W-:Y:S01]  /*44c0*/  IMAD.X R53, R129, 0x1, R84, P1 ;  /* 0x0000000181357824 */ /* 0x008fe200008e0654 */
        /* <DEDUP_REMOVED lines=32> */
.L_x_358:
[----:B------:R-:W1:Y:S01]  /*46d0*/  SHFL.IDX PT, R55, R55, RZ, 0x181f ;  /* 0x00181fff37377589 */ /* 0x000e6200000e0000 */
[----:B------:R-:W-:Y:S03]  /*46e0*/  IADD3 R68, -R72, UR18, RZ ;  /* 0x0000001248447c10 */ /* 0x000fe6000fffe1ff */
[----:B------:R-:W2:Y:S01]  /*46f0*/  SHFL.IDX PT, R54, R54, RZ, 0x181f ;  /* 0x00181fff36367589 */ /* 0x000ea200000e0000 */
[----:B------:R-:W-:Y:S04]  /*4700*/  IMNMX R68, R68, 0x20, PT ;  /* 0x0000002044447817 */ /* 0x000fe80003800200 */
[----:B------:R-:W-:Y:S11]  /*4710*/  ISETP.GT.AND P0, PT, R68, R111, PT ;  /* 0x0000006f4400720c */ /* 0x000ff60003f04270 */
[----:B------:R-:W-:Y:S02]  /*4720*/  @!UPT UIADD3 URZ, URZ, URZ, URZ ;  /* 0x0000003f3f3ff290 */ /* 0x000fe4000fffe03f */
[----:B------:R-:W-:-:S05]  /*4730*/  @!P0 BRA `(.L_x_362) ;  /* 0x0000014000008947 */ /* 0x000fca0003800000 */
[C---:B------:R-:W-:Y:S02]  /*4740*/  ISETP.GE.AND P0, PT, R16.reuse, c[0x0][0x1d4], PT ;  /* 0x0000750010007a0c */ /* 0x040fe40003f06270 */
[----:B------:R-:W-:Y:S11]  /*4750*/  ISETP.GE.AND P2, PT, R11, c[0x0][0x1d4], PT ;  /* 0x000075000b007a0c */ /* 0x000ff60003f46270 */
[----:B------:R-:W3:Y:S01]  /*4760*/  @!P0 LDS.128 R4, [R104+0xc080] ;  /* 0x00c0800068048984 */ /* 0x000ee20000000c00 */
[CC--:B--2---:R-:W-:Y:S04]  /*4770*/  @!P0 LEA R28, P1, R16.reuse, R54.reuse, 0x1 ;  /* 0x00000036101c8211 */ /* 0x0c4fe800078208ff */
[-C--:B-1----:R-:W-:Y:S02]  /*4780*/  @!P0 LEA.HI.X R29, R16, R55.reuse, R17, 0x1, P1 ;  /* 0x00000037101d8211 */ /* 0x082fe400008f0c11 */
[----:B------:R-:W-:Y:S03]  /*4790*/  ISETP.GE.AND P1, PT, R109, c[0x0][0x1d4], PT ;  /* 0x000075006d007a0c */ /* 0x000fe60003f26270 */
[----:B---3--:R-:W-:Y:S01]  /*47a0*/  @!P0 ST.E.128 [R28.64], R4 ;  /* 0x000000041c008985 */ /* 0x008fe2000c101d18 */
[CC--:B------:R-:W-:Y:S03]  /*47b0*/  @!P2 LEA R18, P0, R97.reuse, R54.reuse, 0x1 ;  /* 0x000000366112a211 */ /* 0x0c0fe600078008ff */
[----:B------:R-:W1:Y:S01]  /*47c0*/  @!P2 LDS.128 R24, [R104+0xd080] ;  /* 0x00d080006818a984 */ /* 0x000e620000000c00 */
[-C--:B------:R-:W-:Y:S02]  /*47d0*/  @!P2 LEA.HI.X R19, R97, R55.reuse, R88, 0x1, P0 ;  /* 0x000000376113a211 */ /* 0x080fe400000f0c58 */
[----:B------:R-:W-:Y:S03]  /*47e0*/  ISETP.GE.AND P0, PT, R108, c[0x0][0x1d4], PT ;  /* 0x000075006c007a0c */ /* 0x000fe60003f06270 */
[----:B-1----:R-:W-:Y:S01]  /*47f0*/  @!P2 ST.E.128 [R18.64], R24 ;  /* 0x000000181200a985 */ /* 0x002fe2000c101d18 */
[CC--:B------:R-:W-:Y:S03]  /*4800*/  @!P1 LEA R2, P2, R96.reuse, R54.reuse, 0x1 ;  /* 0x0000003660029211 */ /* 0x0c0fe600078408ff */
[----:B------:R-:W1:Y:S01]  /*4810*/  @!P1 LDS.128 R20, [R104+0xe080] ;  /* 0x00e0800068149984 */ /* 0x000e620000000c00 */
[-C--:B------:R-:W-:Y:S05]  /*4820*/  @!P1 LEA.HI.X R3, R96, R55.reuse, R87, 0x1, P2 ;  /* 0x0000003760039211 */ /* 0x080fea00010f0c57 */
[----:B-1----:R-:W-:Y:S01]  /*4830*/  @!P1 ST.E.128 [R2.64], R20 ;  /* 0x0000001402009985 */ /* 0x002fe2000c101d18 */
[C---:B------:R-:W-:Y:S03]  /*4840*/  @!P0 LEA R54, P1, R95.reuse, R54, 0x1 ;  /* 0x000000365f368211 */ /* 0x040fe600078208ff */
[----:B------:R-:W1:Y:S01]  /*4850*/  @!P0 LDS.128 R4, [R104+0xf080] ;  /* 0x00f0800068048984 */ /* 0x000e620000000c00 */
[----:B------:R-:W-:Y:S05]  /*4860*/  @!P0 LEA.HI.X R55, R95, R55, R86, 0x1, P1 ;  /* 0x000000375f378211 */ /* 0x000fea00008f0c56 */
[----:B-1----:R1:W-:Y:S04]  /*4870*/  @!P0 ST.E.128 [R54.64], R4 ;  /* 0x0000000436008985 */ /* 0x0023e8000c101d18 */
.L_x_362:
[----:B------:R-:W-:Y:S05]  /*4880*/  BSYNC B1 ;  /* 0x0000000000017941 */ /* 0x000fea0003800000 */
.L_x_357:
[----:B------:R-:W-:Y:S01]  /*4890*/  IMAD.IADD R72, R81, 0x1, -R72 ;  /* 0x0000000151487824 */ /* 0x000fe200078e0a48 */
[----:B------:R-:W-:Y:S04]  /*48a0*/  BSSY B0, `(.L_x_373) ;  /* 0x000003c000007945 */ /* 0x000fe80003800000 */
[----:B------:R-:W-:Y:S11]  /*48b0*/  ISETP.GE.AND P0, PT, R72, 0x1, PT ;  /* 0x000000014800780c */ /* 0x000ff60003f06270 */
[----:B------:R-:W-:Y:S02]  /*48c0*/  @!UPT UIADD3 URZ, URZ, URZ, URZ ;  /* 0x0000003f3f3ff290 */ /* 0x000fe4000fffe03f */
[----:B-1----:R-:W-:Y:S01]  /*48d0*/  @P0 IMAD.WIDE R4, R103, 0x20, R124 ;  /* 0x0000002067040825 */ /* 0x002fe200078e027c */
[----:B------:R-:W-:Y:S03]  /*48e0*/  @P0 ISETP.NE.U32.AND P2, PT, R102, RZ, PT ;  /* 0x000000ff6600020c */ /* 0x000fe60003f45070 */
[----:B------:R-:W-:Y:S02]  /*48f0*/  @P0 IMAD.MOV.U32 R78, RZ, RZ, R120 ;  /* 0x000000ffff4e0224 */ /* 0x000fe400078e0078 */
[----:B------:R-:W-:Y:S02]  /*4900*/  @P0 IMAD R0, R5, c[0x0][0x258], RZ ;  /* 0x0000960005000a24 */ /* 0x000fe400078e02ff */
[C---:B------:R-:W-:Y:S04]  /*4910*/  @P0 IMAD.WIDE.U32 R2, R4.reuse, c[0x0][0x258], R78 ;  /* 0x0000960004020a25 */ /* 0x040fe800078e004e */
[----:B------:R-:W-:Y:S01]  /*4920*/  @P0 IMAD R0, R4, c[0x0][0x25c], R0 ;  /* 0x0000970004000a24 */ /* 0x000fe200078e0200 */
[C---:B------:R-:W-:Y:S04]  /*4930*/  @P0 LEA R6, P1, R2.reuse, c[0x0][0x250], 0x1 ;  /* 0x0000940002060a11 */ /* 0x040fe800078208ff */
[----:B------:R-:W-:Y:S04]  /*4940*/  @P0 IADD3 R0, R3, R0, RZ ;  /* 0x0000000003000210 */ /* 0x000fe80007ffe0ff */
[----:B------:R-:W-:Y:S01]  /*4950*/  @P0 LEA.HI.X R7, R2, c[0x0][0x254], R0, 0x1, P1 ;  /* 0x0000950002070a11 */ /* 0x000fe200008f0c00 */
[----:B------:R-:W-:Y:S01]  /*4960*/  IMAD R0, R70, c[0x0][0x208], RZ ;  /* 0x0000820046007a24 */ /* 0x000fe200078e02ff */
[----:B------:R-:W-:Y:S01]  /*4970*/  @P0 ISETP.NE.U32.AND P1, PT, R101, RZ, PT ;  /* 0x000000ff6500020c */ /* 0x000fe20003f25070 */
[C---:B------:R-:W-:Y:S02]  /*4980*/  IMAD.WIDE.U32 R2, R71.reuse, c[0x0][0x208], RZ ;  /* 0x0000820047027a25 */ /* 0x040fe400078e00ff */
        /* <DEDUP_REMOVED lines=10> */
[C---:B-----5:R-:W-:Y:S02]  /*4a30*/  IMAD.WIDE.U32 R18, R92.reuse, c[0x0][0x218], R2 ;  /* 0x000086005c127a25 */ /* 0x060fe400078e0002 */
        /* <DEDUP_REMOVED lines=8> */
[----:B------:R1:W4:Y:S01]  /*4ac0*/  SHFL.IDX PT, R0, R2, RZ, 0x181f ;  /* 0x00181fff02007589 */ /* 0x00032200000e0000 */
[----:B------:R-:W-:Y:S03]  /*4ad0*/  ISETP.GT.AND P0, PT, R68, R111, PT ;  /* 0x0000006f4400720c */ /* 0x000fe60003f04270 */
[----:B------:R1:W3:Y:S01]  /*4ae0*/  SHFL.IDX PT, R3, R4, RZ, 0x181f ;  /* 0x00181fff04037589 */ /* 0x0002e200000e0000 */
[----:B------:R-:W-:Y:S04]  /*4af0*/  DEPBAR.LE SB0, 0x0 ;  /* 0x000080000000791a */ /* 0x000fe80000000000 */
[----:B------:R-:W-:Y:S06]  /*4b00*/  BAR.SYNC.DEFER_BLOCKING 0x0 ;  /* 0x0000000000007b1d */ /* 0x000fec0000010000 */
[----:B------:R-:W-:-:S05]  /*4b10*/  @!P0 BRA `(.L_x_374) ;  /* 0x0000014000008947 */ /* 0x000fca0003800000 */
[C---:B----4-:R-:W-:Y:S02]  /*4b20*/  ISETP.GE.AND P0, PT, R16.reuse, c[0x0][0x1d4], PT ;  /* 0x0000750010007a0c */ /* 0x050fe40003f06270 */
[----:B------:R-:W-:Y:S11]  /*4b30*/  ISETP.GE.AND P2, PT, R11, c[0x0][0x1d4], PT ;  /* 0x000075000b007a0c */ /* 0x000ff60003f46270 */
[----:B-1----:R-:W1:Y:S01]  /*4b40*/  @!P0 LDS.128 R4, [R104+0x8080] ;  /* 0x0080800068048984 */ /* 0x002e620000000c00 */
[CC--:B------:R-:W-:Y:S04]  /*4b50*/  @!P0 LEA R30, P1, R16.reuse, R0.reuse, 0x1 ;  /* 0x00000000101e8211 */ /* 0x0c0fe800078208ff */
[-C--:B---3--:R-:W-:Y:S02]  /*4b60*/  @!P0 LEA.HI.X R31, R16, R3.reuse, R17, 0x1, P1 ;  /* 0x00000003101f8211 */ /* 0x088fe400008f0c11 */
[----:B------:R-:W-:Y:S03]  /*4b70*/  ISETP.GE.AND P1, PT, R109, c[0x0][0x1d4], PT ;  /* 0x000075006d007a0c */ /* 0x000fe60003f26270 */
[----:B-1----:R-:W-:Y:S01]  /*4b80*/  @!P0 ST.E.128 [R30.64], R4 ;  /* 0x000000041e008985 */ /* 0x002fe2000c101d18 */
        /* <DEDUP_REMOVED lines=13> */
.L_x_374:
[----:B----4-:R-:W-:Y:S05]  /*4c60*/  BSYNC B0 ;  /* 0x0000000000007941 */ /* 0x010fea0003800000 */
.L_x_373:
[C---:B------:R-:W-:Y:S02]  /*4c70*/  ISETP.GT.AND P0, PT, R103.reuse, R80, PT ;  /* 0x000000506700720c */ /* 0x040fe40003f04270 */
[----:B------:R-:W-:Y:S11]  /*4c80*/  IADD3 R103, R103, -0x1, RZ ;  /* 0xffffffff67677810 */ /* 0x000ff60007ffe0ff */
[----:B-1-3--:R-:W-:Y:S01]  /*4c90*/  @P0 SHF.R.S32.HI R3, RZ, 0x1f, R103 ;  /* 0x0000001fff030819 */ /* 0x00afe20000011467 */
        /* <DEDUP_REMOVED lines=22> */
.L_x_354:
[----:B------:R-:W-:Y:S01]  /*4e00*/  UIADD3 UR6, UR15, 0x7f, URZ ;  /* 0x0000007f0f067890 */ /* 0x000fe2000fffe03f */
[----:B------:R-:W-:Y:S01]  /*4e10*/  PLOP3.LUT P0, PT, PT, PT, UP2, 0x40, 0x0 ;  /* 0x000000000000781c */ /* 0x000fe20003f0e828 */
[----:B------:R-:W-:-:S02]  /*4e20*/  ULDC.64 UR4, c[0x0][0x2c8] ;  /* 0x0000b20000047ab9 */ /* 0x000fc40000000a00 */
[----:B------:R-:W-:Y:S02]  /*4e30*/  UIMAD.WIDE.U32 UR18, UR6, UR4, URZ ;  /* 0x00000004061272a5 */ /* 0x000fe4000f8e003f */
[----:B------:R-:W-:Y:S02]  /*4e40*/  ULDC UR7, c[0x0][0x328] ;  /* 0x0000ca0000077ab9 */ /* 0x000fe40000000800 */
[----:B------:R-:W-:-:S04]  /*4e50*/  @UP3 USHF.R.U32.HI UR6, URZ, UR5, UR19 ;  /* 0x000000053f063299 */ /* 0x000fc80008011613 */
[----:B------:R-:W-:-:S04]  /*4e60*/  UIADD3 UR4, UR10, UR6, URZ ;  /* 0x000000060a047290 */ /* 0x000fc8000fffe03f */
[----:B------:R-:W-:Y:S01]  /*4e70*/  UIADD3 UR7, UR4, UR7, URZ ;  /* 0x0000000704077290 */ /* 0x000fe2000fffe03f */
[----:B------:R-:W-:Y:S05]  /*4e80*/  @P0 BRA `(.L_x_376) ;  /* 0x0000013000000947 */ /* 0x000fea0003800000 */
[----:B------:R-:W-:Y:S01]  /*4e90*/  ISETP.LT.AND P0, PT, RZ, UR4, PT ;  /* 0x00000004ff007c0c */ /* 0x000fe2000bf01270 */
[----:B------:R-:W-:Y:S02]  /*4ea0*/  UIADD3 UR10, UR4, -0x1, URZ ;  /* 0xffffffff040a7890 */ /* 0x000fe4000fffe03f */
        /* <DEDUP_REMOVED lines=9> */
.L_x_377:
[----:B------:R-:W-:Y:S02]  /*4f40*/  UISETP.NE.AND UP0, UPT, UR6, 0x1, UPT ;  /* 0x000000010600788c */ /* 0x000fe4000bf05270 */
[----:B------:R-:W-:Y:S02]  /*4f50*/  ULDC.64 UR4, c[0x0][0x330] ;  /* 0x0000cc0000047ab9 */ /* 0x000fe40000000a00 */
[----:B------:R-:W-:-:S07]  /*4f60*/  UIMAD.WIDE.U32 UR18, UR10, UR4, URZ ;  /* 0x000000040a1272a5 */ /* 0x000fce000f8e003f */
[----:B------:R-:W-:Y:S02]  /*4f70*/  @UP0 USHF.R.U32.HI UR10, URZ, UR5, UR19 ;  /* 0x000000053f0a0299 */ /* 0x000fe40008011613 */
.L_x_378:
[----:B------:R-:W-:Y:S02]  /*4f80*/  ULDC UR4, c[0x0][0x32c] ;  /* 0x0000cb0000047ab9 */ /* 0x000fe40000000800 */
[----:B------:R-:W-:-:S04]  /*4f90*/  UIMAD UR4, UR10, UR6, UR4 ;  /* 0x000000060a0472a4 */ /* 0x000fc8000f8e0204 */
[----:B------:R-:W-:-:S04]  /*4fa0*/  UISETP.LT.AND UP0, UPT, UR7, UR4, UPT ;  /* 0x000000040700728c */ /* 0x000fc8000bf01270 */
[----:B------:R-:W-:-:S04]  /*4fb0*/  USEL UR7, UR7, UR4, UP0 ;  /* 0x0000000407077287 */ /* 0x000fc80008000000 */
.L_x_376:
[----:B------:R-:W-:Y:S01]  /*4fc0*/  UIADD3 UR6, UR7, 0x1f, URZ ;  /* 0x0000001f07067890 */ /* 0x000fe2000fffe03f */
[----:B------:R-:W-:Y:S01]  /*4fd0*/  PLOP3.LUT P0, PT, PT, PT, UP2, 0x40, 0x0 ;  /* 0x000000000000781c */ /* 0x000fe20003f0e828 */
[----:B------:R-:W-:Y:S02]  /*4fe0*/  ULDC.64 UR4, c[0x0][0x2c8] ;  /* 0x0000b20000047ab9 */ /* 0x000fe40000000a00 */
[----:B------:R-:W-:Y:S02]  /*4ff0*/  USHF.R.S32.HI UR10, URZ, 0x1f, UR6 ;  /* 0x0000001f3f0a7899 */ /* 0x000fe40008011406 */
[----:B------:R-:W-:Y:S02]  /*5000*/  UIMAD.WIDE.U32 UR18, UR15, UR4, URZ ;  /* 0x000000040f1272a5 */ /* 0x000fe4000f8e003f */
[----:B------:R-:W-:Y:S02]  /*5010*/  ULEA.HI UR10, UR10, UR6, URZ, 0x5 ;  /* 0x000000060a0a7291 */ /* 0x000fe4000f8f283f */
[----:B------:R-:W-:-:S02]  /*5020*/  ULDC UR4, c[0x0][0x324] ;  /* 0x0000c90000047ab9 */ /* 0x000fc40000000800 */
[----:B------:R-:W-:Y:S02]  /*5030*/  UMOV UR6, UR15 ;  /* 0x0000000f00067c82 */ /* 0x000fe40008000000 */
[----:B------:R-:W-:Y:S02]  /*5040*/  USHF.R.S32.HI UR10, URZ, 0x5, UR10 ;  /* 0x000000053f0a7899 */ /* 0x000fe4000801140a */
[----:B------:R-:W-:Y:S02]  /*5050*/  @UP3 USHF.R.U32.HI UR6, URZ, UR5, UR19 ;  /* 0x000000053f063299 */ /* 0x000fe40008011613 */
[----:B------:R-:W-:Y:S02]  /*5060*/  UISETP.LT.AND UP0, UPT, UR10, UR8, UPT ;  /* 0x000000080a00728c */ /* 0x000fe4000bf01270 */
[----:B------:R-:W-:Y:S02]  /*5070*/  UIADD3 UR5, UR9, UR6, URZ ;  /* 0x0000000609057290 */ /* 0x000fe4000fffe03f */
[----:B------:R-:W-:-:S02]  /*5080*/  USEL UR10, UR10, UR8, UP0 ;  /* 0x000000080a0a7287 */ /* 0x000fc40008000000 */
[----:B------:R-:W-:Y:S01]  /*5090*/  UIADD3 UR6, UR5, -UR4, URZ ;  /* 0x8000000405067290 */ /* 0x000fe2000fffe03f */
        /* <DEDUP_REMOVED lines=13> */
.L_x_380:
[----:B------:R-:W-:Y:S02]  /*5170*/  ULDC UR4, c[0x0][0x32c] ;  /* 0x0000cb0000047ab9 */ /* 0x000fe40000000800 */
[----:B------:R-:W-:-:S03]  /*5180*/  UISETP.NE.AND UP0, UPT, UR4, 0x1, UPT ;  /* 0x000000010400788c */ /* 0x000fc6000bf05270 */
[----:B------:R-:W-:Y:S02]  /*5190*/  ULDC.64 UR4, c[0x0][0x330] ;  /* 0x0000cc0000047ab9 */ /* 0x000fe40000000a00 */
[----:B------:R-:W-:-:S06]  /*51a0*/  UIMAD.WIDE.U32 UR18, UR7, UR4, URZ ;  /* 0x00000004071272a5 */ /* 0x000fcc000f8e003f */
[----:B------:R-:W-:Y:S02]  /*51b0*/  @UP0 USHF.R.U32.HI UR7, URZ, UR5, UR19 ;  /* 0x000000053f070299 */ /* 0x000fe40008011613 */
.L_x_381:
[----:B------:R-:W-:Y:S02]  /*51c0*/  ULDC UR4, c[0x0][0x32c] ;  /* 0x0000cb0000047ab9 */ /* 0x000fe40000000800 */
[----:B------:R-:W-:-:S04]  /*51d0*/  UIMAD UR4, UR7, UR4, URZ ;  /* 0x00000004070472a4 */ /* 0x000fc8000f8e023f */
[----:B------:R-:W-:-:S04]  /*51e0*/  UISETP.LT.AND UP0, UPT, UR6, UR4, UPT ;  /* 0x000000040600728c */ /* 0x000fc8000bf01270 */
[----:B------:R-:W-:-:S04]  /*51f0*/  USEL UR6, UR6, UR4, !UP0 ;  /* 0x0000000406067287 */ /* 0x000fc8000c000000 */
.L_x_379:
[----:B------:R-:W-:Y:S01]  /*5200*/  USHF.R.S32.HI UR4, URZ, 0x1f, UR6 ;  /* 0x0000001f3f047899 */ /* 0x000fe20008011406 */
[----:B------:R-:W-:Y:S01]  /*5210*/  PLOP3.LUT P2, PT, PT, PT, PT, 0x80, 0x0 ;  /* 0x000000000000781c */ /* 0x000fe20003f4f070 */
[----:B------:R-:W-:Y:S01]  /*5220*/  IMAD.MOV.U32 R3, RZ, RZ, RZ ;  /* 0x000000ffff037224 */ /* 0x000fe200078e00ff */
[----:B------:R-:W-:Y:S01]  /*5230*/  CS2R R128, SRZ ;  /* 0x0000000000807805 */ /* 0x000fe2000001ff00 */
[----:B------:R-:W-:Y:S01]  /*5240*/  ULEA.HI UR4, UR4, UR6, URZ, 0x5 ;  /* 0x0000000604047291 */ /* 0x000fe2000f8f283f */
[----:B------:R-:W-:Y:S01]  /*5250*/  IMAD.MOV.U32 R130, RZ, RZ, RZ ;  /* 0x000000ffff827224 */ /* 0x000fe200078e00ff */
[----:B------:R-:W-:Y:S01]  /*5260*/  CS2R R126, SRZ ;  /* 0x00000000007e7805 */ /* 0x000fe2000001ff00 */
[----:B------:R-:W-:Y:S01]  /*5270*/  CS2R R124, SRZ ;  /* 0x00000000007c7805 */ /* 0x000fe2000001ff00 */
[----:B------:R-:W-:Y:S01]  /*5280*/  USHF.R.S32.HI UR8, URZ, 0x5, UR4 ;  /* 0x000000053f087899 */ /* 0x000fe20008011404 */
        /* <DEDUP_REMOVED lines=12> */
[----:B-1----:R-:W-:Y:S01]  /*5350*/  CS2R R104, SRZ ;  /* 0x0000000000687805 */ /* 0x002fe2000001ff00 */
        /* <DEDUP_REMOVED lines=26> */
[----:B--2---:R-:W-:Y:S01]  /*5500*/  CS2R R54, SRZ ;  /* 0x0000000000367805 */ /* 0x004fe2000001ff00 */
        /* <DEDUP_REMOVED lines=36> */
[----:B------:R-:W-:Y:S01]  /*5750*/  SHF.R.S32.HI R65, RZ, 0x1f, R66 ;  /* 0x0000001fff417819 */ /* 0x000fe20000011442 */
[----:B------:R-:W-:Y:S02]  /*5760*/  USHF.R.S32.HI UR6, URZ, 0x1f, UR17 ;  /* 0x0000001f3f067899 */ /* 0x000fe40008011411 */
[----:B------:R-:W-:Y:S01]  /*5770*/  ULDC.64 UR4, c[0x0][0x178] ;  /* 0x00005e0000047ab9 */ /* 0x000fe20000000a00 */
[----:B------:R1:W2:Y:S01]  /*5780*/  @P2 LDG.E R2, [R2.64] ;  /* 0x0000001802022981 */ /* 0x0002a2000c1e1900 */
[CC--:B------:R-:W-:Y:S01]  /*5790*/  LEA.HI R39, R65.reuse, R66.reuse, RZ, 0x3 ;  /* 0x0000004241277211 */ /* 0x0c0fe200078f18ff */
[----:B------:R-:W-:Y:S01]  /*57a0*/  UIMAD UR6, UR6, UR4, URZ ;  /* 0x00000004060672a4 */ /* 0x000fe2000f8e023f */
[----:B------:R-:W-:Y:S01]  /*57b0*/  PLOP3.LUT P1, PT, PT, PT, UP3, 0x80, 0x0 ;  /* 0x000000000000781c */ /* 0x000fe20003f2f038 */
[----:B------:R-:W-:Y:S01]  /*57c0*/  UIMAD.WIDE.U32 UR18, UR17, UR4, URZ ;  /* 0x00000004111272a5 */ /* 0x000fe2000f8e003f */
[----:B------:R-:W-:Y:S01]  /*57d0*/  PLOP3.LUT P0, PT, PT, PT, UP3, 0x80, 0x0 ;  /* 0x000000000000781c */ /* 0x000fe20003f0f038 */
[----:B------:R-:W-:Y:S01]  /*57e0*/  UIMAD UR17, UR17, UR5, UR6 ;  /* 0x00000005111172a4 */ /* 0x000fe2000f8e0206 */
[CC--:B------:R-:W-:Y:S01]  /*57f0*/  LEA.HI R60, R65.reuse, R66.reuse, RZ, 0x4 ;  /* 0x00000042413c7211 */ /* 0x0c0fe200078f20ff */
[----:B------:R-:W-:Y:S01]  /*5800*/  ULDC UR29, c[0x0][0x2c4] ;  /* 0x0000b100001d7ab9 */ /* 0x000fe20000000800 */
[----:B------:R-:W-:Y:S01]  /*5810*/  LEA.HI R145, R65, R66, RZ, 0x6 ;  /* 0x0000004241917211 */ /* 0x000fe200078f30ff */
[----:B------:R-:W-:Y:S01]  /*5820*/  ULDC.64 UR6, c[0x0][0x348] ;  /* 0x0000d20000067ab9 */ /* 0x000fe20000000a00 */
[----:B------:R-:W-:Y:S01]  /*5830*/  BSSY B0, `(.L_x_383) ;  /* 0x0000061000007945 */ /* 0x000fe20003800000 */
[----:B------:R-:W-:-:S02]  /*5840*/  UISETP.NE.U32.AND UP0, UPT, URZ, UR6, UPT ;  /* 0x000000063f00728c */ /* 0x000fc4000bf05070 */
[----:B------:R-:W-:Y:S01]  /*5850*/  ULDC.64 UR4, c[0x0][0x1b8] ;  /* 0x00006e0000047ab9 */ /* 0x000fe20000000a00 */
[----:B------:R-:W-:Y:S01]  /*5860*/  IMAD.SHL.U32 R145, R145, 0x8, RZ ;  /* 0x0000000891917824 */ /* 0x000fe200078e00ff */
[----:B------:R-:W-:Y:S02]  /*5870*/  UISETP.NE.AND.EX UP0, UPT, URZ, UR7, UPT, UP0 ;  /* 0x000000073f00728c */ /* 0x000fe4000bf05300 */
[----:B------:R-:W-:Y:S02]  /*5880*/  UIADD3 UR19, UR19, UR17, URZ ;  /* 0x0000001113137290 */ /* 0x000fe4000fffe03f */
[----:B------:R-:W-:Y:S01]  /*5890*/  UIMAD UR6, UR12, UR4, URZ ;  /* 0x000000040c0672a4 */ /* 0x000fe2000f8e023f */
[----:B------:R-:W-:Y:S01]  /*58a0*/  LOP3.LUT R145, R145, 0xfffffe00, RZ, 0xc0, !PT ;  /* 0xfffffe0091917812 */ /* 0x000fe200078ec0ff */
[----:B------:R-:W-:Y:S02]  /*58b0*/  USHF.R.S32.HI UR7, URZ, 0x1f, UR21 ;  /* 0x0000001f3f077899 */ /* 0x000fe40008011415 */
[----:B------:R-:W-:Y:S01]  /*58c0*/  UIMAD UR6, UR13, UR5, UR6 ;  /* 0x000000050d0672a4 */ /* 0x000fe2000f8e0206 */
[----:B-1----:R-:W-:Y:S01]  /*58d0*/  LOP3.LUT R3, R39, 0xfffffff8, RZ, 0xc0, !PT ;  /* 0xfffffff827037812 */ /* 0x002fe200078ec0ff */
[----:B------:R-:W-:Y:S01]  /*58e0*/  UIMAD.WIDE.U32 UR18, UR13, UR4, UR18 ;  /* 0x000000040d1272a5 */ /* 0x000fe2000f8e0012 */
[----:B------:R-:W-:Y:S01]  /*58f0*/  SHF.R.S32.HI R39, RZ, 0x3, R39 ;  /* 0x00000003ff277819 */ /* 0x000fe20000011427 */
[----:B------:R-:W-:-:S02]  /*5900*/  USEL UR7, UR7, URZ, !UP0 ;  /* 0x0000003f07077287 */ /* 0x000fc4000c000000 */
[----:B------:R-:W-:Y:S01]  /*5910*/  IMAD.IADD R0, R66, 0x1, -R3 ;  /* 0x0000000142007824 */ /* 0x000fe200078e0a03 */
[----:B------:R-:W-:Y:S01]  /*5920*/  ULDC.64 UR4, c[0x0][0x1c0] ;  /* 0x0000700000047ab9 */ /* 0x000fe20000000a00 */
[----:B------:R-:W-:Y:S01]  /*5930*/  IMAD.SHL.U32 R148, R39, 0x40, RZ ;  /* 0x0000004027947824 */ /* 0x000fe200078e00ff */
[----:B------:R-:W-:Y:S01]  /*5940*/  USEL UR17, UR21, URZ, !UP0 ;  /* 0x0000003f15117287 */ /* 0x000fe2000c000000 */
[C---:B------:R-:W-:Y:S01]  /*5950*/  IMAD R216, R0.reuse, 0x20, R39 ;  /* 0x0000002000d87824 */ /* 0x040fe200078e0227 */
[----:B------:R-:W-:Y:S01]  /*5960*/  UIMAD UR7, UR7, UR4, URZ ;  /* 0x00000004070772a4 */ /* 0x000fe2000f8e023f */
[----:B------:R-:W-:Y:S01]  /*5970*/  IMAD.SHL.U32 R225, R0, 0x8, RZ ;  /* 0x0000000800e17824 */ /* 0x000fe200078e00ff */
[----:B------:R-:W-:Y:S01]  /*5980*/  UIADD3 UR19, UR19, UR6, URZ ;  /* 0x0000000613137290 */ /* 0x000fe2000fffe03f */
[----:B------:R-:W-:Y:S01]  /*5990*/  LOP3.LUT R148, R148, 0x1c0, RZ, 0xc0, !PT ;  /* 0x000001c094947812 */ /* 0x000fe200078ec0ff */
[----:B------:R-:W-:Y:S01]  /*59a0*/  UIMAD UR5, UR17, UR5, UR7 ;  /* 0x00000005110572a4 */ /* 0x000fe2000f8e0207 */
[----:B------:R-:W-:Y:S01]  /*59b0*/  IADD3 R3, R216, UR15, RZ ;  /* 0x0000000fd8037c10 */ /* 0x000fe2000fffe0ff */
[----:B------:R-:W-:Y:S01]  /*59c0*/  UIMAD.WIDE.U32 UR18, UR17, UR4, UR18 ;  /* 0x00000004111272a5 */ /* 0x000fe2000f8e0012 */
[C---:B------:R-:W-:Y:S01]  /*59d0*/  IADD3 R37, R225.reuse, 0x80, RZ ;  /* 0x00000080e1257810 */ /* 0x040fe20007ffe0ff */
[----:B------:R-:W-:Y:S01]  /*59e0*/  UIMAD UR29, UR20, UR29, URZ ;  /* 0x0000001d141d72a4 */ /* 0x000fe2000f8e023f */
[----:B------:R-:W-:Y:S01]  /*59f0*/  IADD3 R36, R225, 0xc0, RZ ;  /* 0x000000c0e1247810 */ /* 0x000fe20007ffe0ff */
[----:B------:R-:W-:Y:S01]  /*5a00*/  @P1 IMAD.HI.U32 R4, R3, c[0x0][0x2c8], RZ ;  /* 0x0000b20003041a27 */ /* 0x000fe200078e00ff */
[----:B------:R-:W-:Y:S01]  /*5a10*/  UIADD3 UR5, UR19, UR5, URZ ;  /* 0x0000000513057290 */ /* 0x000fe2000fffe03f */
[----:B------:R-:W-:-:S02]  /*5a20*/  IADD3 R219, R225, 0x40, RZ ;  /* 0x00000040e1db7810 */ /* 0x000fc40007ffe0ff */
[--C-:B------:R-:W-:Y:S01]  /*5a30*/  IMAD.MOV.U32 R8, RZ, RZ, R3.reuse ;  /* 0x000000ffff087224 */ /* 0x100fe200078e0003 */
[----:B------:R-:W-:Y:S01]  /*5a40*/  @P0 SHF.R.U32.HI R8, RZ, c[0x0][0x2cc], R4 ;  /* 0x0000b300ff080a19 */ /* 0x000fe20000011604 */
[----:B------:R-:W-:Y:S01]  /*5a50*/  IMAD.U32 R7, RZ, RZ, UR19 ;  /* 0x00000013ff077e24 */ /* 0x000fe2000f8e00ff */
[----:B------:R-:W-:Y:S01]  /*5a60*/  SHF.R.U32.HI R146, RZ, 0x3, R148 ;  /* 0x00000003ff927819 */ /* 0x000fe20000011694 */
[----:B------:R-:W-:Y:S01]  /*5a70*/  IMAD.U32 R6, RZ, RZ, UR18 ;  /* 0x00000012ff067e24 */ /* 0x000fe2000f8e00ff */
[--C-:B------:R-:W-:Y:S01]  /*5a80*/  SHF.R.S32.HI R5, RZ, 0x1f, R8.reuse ;  /* 0x0000001fff057819 */ /* 0x100fe20000011408 */
[----:B------:R-:W-:Y:S01]  /*5a90*/  IMAD.MOV R4, RZ, RZ, -R8 ;  /* 0x000000ffff047224 */ /* 0x000fe200078e0a08 */
[----:B------:R-:W-:Y:S01]  /*5aa0*/  ISETP.GE.AND P4, PT, R37, c[0x0][0x198], PT ;  /* 0x0000660025007a0c */ /* 0x000fe20003f86270 */
[----:B------:R-:W-:Y:S01]  /*5ab0*/  IMAD.U32 R7, RZ, RZ, UR5 ;  /* 0x00000005ff077e24 */ /* 0x000fe2000f8e00ff */
        /* <DEDUP_REMOVED lines=8> */
[----:B------:R-:W-:Y:S02]  /*5b40*/  IMAD.IADD R3, R66, 0x1, -R3 ;  /* 0x0000000142037824 */ /* 0x000fe400078e0a03 */
[----:B------:R-:W-:Y:S02]  /*5b50*/  IMAD R7, R7, c[0x0][0x1a8], RZ ;  /* 0x00006a0007077a24 */ /* 0x000fe400078e02ff */
[----:B------:R-:W-:Y:S01]  /*5b60*/  IMAD.IADD R9, R9, 0x1, R5 ;  /* 0x0000000109097824 */ /* 0x000fe200078e0205 */
[----:B------:R-:W-:Y:S01]  /*5b70*/  SHF.R.S32.HI R6, RZ, 0x1f, R3 ;  /* 0x0000001fff067819 */ /* 0x000fe20000011403 */
[C---:B------:R-:W-:Y:S02]  /*5b80*/  IMAD R7, R4.reuse, c[0x0][0x1ac], R7 ;  /* 0x00006b0004077a24 */ /* 0x040fe400078e0207 */
[----:B------:R-:W-:Y:S01]  /*5b90*/  IMAD.WIDE.U32 R4, R4, c[0x0][0x1a8], R8 ;  /* 0x00006a0004047a25 */ /* 0x000fe200078e0008 */
[----:B------:R-:W-:-:S03]  /*5ba0*/  LEA.HI R57, R6, R3, RZ, 0x3 ;  /* 0x0000000306397211 */ /* 0x000fc600078f18ff */
[----:B------:R-:W-:Y:S01]  /*5bb0*/  IMAD.IADD R7, R5, 0x1, R7 ;  /* 0x0000000105077824 */ /* 0x000fe200078e0207 */
[----:B------:R-:W-:Y:S02]  /*5bc0*/  IADD3 R5, R39, UR15, RZ ;  /* 0x0000000f27057c10 */ /* 0x000fe4000fffe0ff */
[----:B------:R-:W-:Y:S02]  /*5bd0*/  LOP3.LUT R56, R57, 0xfffffff8, RZ, 0xc0, !PT ;  /* 0xfffffff839387812 */ /* 0x000fe400078ec0ff */
[----:B------:R-:W-:Y:S02]  /*5be0*/  ISETP.GE.AND P6, PT, R5, UR29, PT ;  /* 0x0000001d05007c0c */ /* 0x000fe4000bfc6270 */
[----:B------:R-:W-:Y:S01]  /*5bf0*/  LEA R13, P0, R4, c[0x0][0x160], 0x1 ;  /* 0x00005800040d7a11 */ /* 0x000fe200078008ff */
[----:B------:R-:W-:Y:S01]  /*5c00*/  IMAD.IADD R56, R3, 0x1, -R56 ;  /* 0x0000000103387824 */ /* 0x000fe200078e0a38 */
[----:B------:R-:W-:Y:S02]  /*5c10*/  LOP3.LUT R3, R148, 0x38, R225, 0xf8, !PT ;  /* 0x0000003894037812 */ /* 0x000fe400078ef8e1 */
[----:B------:R-:W-:Y:S01]  /*5c20*/  LEA.HI.X R7, R4, c[0x0][0x164], R7, 0x1, P0 ;  /* 0x0000590004077a11 */ /* 0x000fe200000f0c07 */
[----:B------:R1:W3:Y:S01]  /*5c30*/  SHFL.IDX PT, R14, R13, RZ, 0x181f ;  /* 0x00181fff0d0e7589 */ /* 0x0002e200000e0000 */
[----:B------:R-:W-:-:S02]  /*5c40*/  ISETP.GE.AND P0, PT, R225, c[0x0][0x198], PT ;  /* 0x00006600e1007a0c */ /* 0x000fc40003f06270 */
[----:B------:R-:W-:Y:S01]  /*5c50*/  LOP3.LUT R38, R3, R146, RZ, 0x3c, !PT ;  /* 0x0000009203267212 */ /* 0x000fe200078e3cff */
[----:B------:R-:W-:Y:S01]  /*5c60*/  IMAD.MOV.U32 R3, RZ, RZ, 0x20 ;  /* 0x00000020ff037424 */ /* 0x000fe200078e00ff */
[----:B------:R1:W4:Y:S01]  /*5c70*/  SHFL.IDX PT, R15, R7, RZ, 0x181f ;  /* 0x00181fff070f7589 */ /* 0x00032200000e0000 */
[----:B------:R-:W-:Y:S02]  /*5c80*/  P2R R6, PR, RZ, 0x40 ;  /* 0x00000040ff067803 */ /* 0x000fe40000000000 */
[----:B------:R-:W-:Y:S01]  /*5c90*/  IMAD.IADD R38, R38, 0x1, R145 ;  /* 0x0000000126267824 */ /* 0x000fe200078e0291 */
[----:B--2---:R2:W5:Y:S01]  /*5ca0*/  @P2 R2UR UR7, R2 ;  /* 0x00000000020723c2 */ /* 0x00456200000e0000 */
[----:B------:R-:W-:Y:S01]  /*5cb0*/  R2P PR, R56, 0x6 ;  /* 0x0000000638007804 */ /* 0x000fe20000000000 */
[----:B-----5:R-:W-:-:S04]  /*5cc0*/  @!UP1 UMOV UR7, UR21 ;  /* 0x0000001500079c82 */ /* 0x020fc80008000000 */
[----:B------:R-:W-:Y:S01]  /*5cd0*/  SEL R3, R3, 0xffffffe0, !P2 ;  /* 0xffffffe003037807 */ /* 0x000fe20005000000 */
[----:B--2---:R-:W-:-:S05]  /*5ce0*/  IMAD.MOV.U32 R2, RZ, RZ, 0x10 ;  /* 0x00000010ff027424 */ /* 0x004fca00078e00ff */
[----:B------:R-:W-:Y:S01]  /*5cf0*/  SEL R2, R2, 0xfffffff0, !P1 ;  /* 0xfffffff002027807 */ /* 0x000fe20004800000 */
[----:B------:R-:W-:Y:S05]  /*5d00*/  @P6 BRA `(.L_x_384) ;  /* 0x0000013000006947 */ /* 0x000fea0003800000 */
[----:B-1-34-:R-:W-:Y:S01]  /*5d10*/  SHF.R.S32.HI R4, RZ, 0x1f, R219 ;  /* 0x0000001fff047819 */ /* 0x01afe200000114db */
        /* <DEDUP_REMOVED lines=18> */
.L_x_384:
[----:B-1-34-:R-:W-:Y:S05]  /*5e40*/  BSYNC B0 ;  /* 0x0000000000007941 */ /* 0x01afea0003800000 */
.L_x_383:
[----:B------:R-:W-:Y:S01]  /*5e50*/  IADD3 R4, R5, 0x20, RZ ;  /* 0x0000002005047810 */ /* 0x000fe20007ffe0ff */
[----:B------:R1:W2:Y:S01]  /*5e60*/  SHFL.IDX PT, R15, R7, 0x1, 0x181f ;  /* 0x00381f00070f7f89 */ /* 0x0002a200000e0000 */
[----:B------:R-:W-:Y:S02]  /*5e70*/  BSSY B0, `(.L_x_385) ;  /* 0x0000018000007945 */ /* 0x000fe40003800000 */
[----:B------:R-:W-:Y:S01]  /*5e80*/  ISETP.GE.AND P1, PT, R4, UR29, PT ;  /* 0x0000001d04007c0c */ /* 0x000fe2000bf26270 */
[----:B------:R1:W3:Y:S03]  /*5e90*/  SHFL.IDX PT, R14, R13, 0x1, 0x181f ;  /* 0x00381f000d0e7f89 */ /* 0x0002e600000e0000 */
[----:B------:R-:W-:-:S09]  /*5ea0*/  P2R R9, PR, RZ, 0x2 ;  /* 0x00000002ff097803 */ /* 0x000fd20000000000 */
[----:B------:R-:W-:Y:S05]  /*5eb0*/  @P1 BRA `(.L_x_386) ;  /* 0x0000013000001947 */ /* 0x000fea0003800000 */
[----:B------:R-:W-:Y:S01]  /*5ec0*/  SHF.R.S32.HI R10, RZ, 0x1f, R219 ;  /* 0x0000001fff0a7819 */ /* 0x000fe200000114db */
[----:B--23--:R-:W-:Y:S01]  /*5ed0*/  IMAD.WIDE R16, R225, 0x2, R14 ;  /* 0x00000002e1107825 */ /* 0x00cfe200078e020e */
[----:B------:R-:W-:Y:S02]  /*5ee0*/  SHF.R.S32.HI R8, RZ, 0x1f, R37 ;  /* 0x0000001fff087819 */ /* 0x000fe40000011425 */
[----:B------:R-:W-:Y:S02]  /*5ef0*/  SHF.R.S32.HI R11, RZ, 0x1f, R36 ;  /* 0x0000001fff0b7819 */ /* 0x000fe40000011424 */
[----:B------:R-:W-:Y:S02]  /*5f00*/  LEA.HI R10, R10, R219, RZ, 0x3 ;  /* 0x000000db0a0a7211 */ /* 0x000fe400078f18ff */
[----:B------:R-:W-:Y:S02]  /*5f10*/  LEA.HI R8, R8, R37, RZ, 0x3 ;  /* 0x0000002508087211 */ /* 0x000fe400078f18ff */
[----:B------:R-:W-:Y:S01]  /*5f20*/  LEA.HI R4, R11, R36, RZ, 0x3 ;  /* 0x000000240b047211 */ /* 0x000fe200078f18ff */
[----:B------:R-:W-:Y:S01]  /*5f30*/  IMAD.SHL.U32 R11, R38, 0x2, RZ ;  /* 0x00000002260b7824 */ /* 0x000fe200078e00ff */
[----:B------:R-:W-:-:S02]  /*5f40*/  LOP3.LUT R10, R10, 0xfffffff8, RZ, 0xc0, !PT ;  /* 0xfffffff80a0a7812 */ /* 0x000fc400078ec0ff */
[----:B------:R-:W-:Y:S02]  /*5f50*/  LOP3.LUT R8, R8, 0xfffffff8, RZ, 0xc0, !PT ;  /* 0xfffffff808087812 */ /* 0x000fe400078ec0ff */
[----:B------:R-:W-:Y:S01]  /*5f60*/  LOP3.LUT R4, R4, 0xfffffff8, RZ, 0xc0, !PT ;  /* 0xfffffff804047812 */ /* 0x000fe200078ec0ff */
[--C-:B------:R-:W-:Y:S01]  /*5f70*/  IMAD.WIDE R18, R10, 0x2, R14.reuse ;  /* 0x000000020a127825 */ /* 0x100fe200078e020e */
[----:B------:R-:W-:Y:S01]  /*5f80*/  @!PT LDS RZ, [RZ] ;  /* 0x00000000fffff984 */ /* 0x000fe20000000800 */
[----:B------:R2:W-:Y:S03]  /*5f90*/  LDGSTS.E.BYPASS.LTC128B.128 [R11+0x11080], [R16.64], !P0 ;  /* 0x11080000100b7fae */ /* 0x0005e6000c101d58 */
[--C-:B------:R-:W-:Y:S01]  /*5fa0*/  IMAD.WIDE R20, R8, 0x2, R14.reuse ;  /* 0x0000000208147825 */ /* 0x100fe200078e020e */
[----:B------:R2:W-:Y:S03]  /*5fb0*/  LDGSTS.E.BYPASS.LTC128B.128 [R11+0x15080], [R18.64], !P3 ;  /* 0x15080000120b7fae */ /* 0x0005e6000d901d58 */
[----:B------:R-:W-:Y:S01]  /*5fc0*/  IMAD.WIDE R14, R4, 0x2, R14 ;  /* 0x00000002040e7825 */ /* 0x000fe200078e020e */
[----:B------:R2:W-:Y:S04]  /*5fd0*/  LDGSTS.E.BYPASS.LTC128B.128 [R11+0x19080], [R20.64], !P4 ;  /* 0x19080000140b7fae */ /* 0x0005e8000e101d58 */
[----:B------:R2:W-:Y:S02]  /*5fe0*/  LDGSTS.E.BYPASS.LTC128B.128 [R11+0x1d080], [R14.64], !P5 ;  /* 0x1d0800000e0b7fae */ /* 0x0005e4000e901d58 */
.L_x_386:
[----:B------:R-:W-:Y:S05]  /*5ff0*/  BSYNC B0 ;  /* 0x0000000000007941 */ /* 0x000fea0003800000 */
.L_x_385:
[----:B------:R-:W-:Y:S01]  /*6000*/  IADD3 R4, R5, 0x40, RZ ;  /* 0x0000004005047810 */ /* 0x000fe20007ffe0ff */
[----:B--2---:R2:W4:Y:S01]  /*6010*/  SHFL.IDX PT, R15, R7, 0x2, 0x181f ;  /* 0x00581f00070f7f89 */ /* 0x00452200000e0000 */
[----:B------:R-:W-:Y:S02]  /*6020*/  BSSY B0, `(.L_x_387) ;  /* 0x0000018000007945 */ /* 0x000fe40003800000 */
[----:B------:R-:W-:Y:S01]  /*6030*/  ISETP.GE.AND P1, PT, R4, UR29, PT ;  /* 0x0000001d04007c0c */ /* 0x000fe2000bf26270 */
[----:B---3--:R2:W3:Y:S03]  /*6040*/  SHFL.IDX PT, R14, R13, 0x2, 0x181f ;  /* 0x00581f000d0e7f89 */ /* 0x0084e600000e0000 */
[----:B------:R-:W-:-:S09]  /*6050*/  P2R R4, PR, RZ, 0x2 ;  /* 0x00000002ff047803 */ /* 0x000fd20000000000 */
[----:B------:R-:W-:Y:S05]  /*6060*/  @P1 BRA `(.L_x_388) ;  /* 0x0000013000001947 */ /* 0x000fea0003800000 */
[----:B------:R-:W-:Y:S01]  /*6070*/  SHF.R.S32.HI R8, RZ, 0x1f, R219 ;  /* 0x0000001fff087819 */ /* 0x000fe200000114db */
[----:B------:R-:W-:Y:S01]  /*6080*/  IMAD.SHL.U32 R12, R38, 0x2, RZ ;  /* 0x00000002260c7824 */ /* 0x000fe200078e00ff */
[----:B------:R-:W-:Y:S02]  /*6090*/  SHF.R.S32.HI R10, RZ, 0x1f, R37 ;  /* 0x0000001fff0a7819 */ /* 0x000fe40000011425 */
[----:B------:R-:W-:Y:S02]  /*60a0*/  SHF.R.S32.HI R17, RZ, 0x1f, R36 ;  /* 0x0000001fff117819 */ /* 0x000fe40000011424 */
[----:B------:R-:W-:Y:S02]  /*60b0*/  LEA.HI R11, R8, R219, RZ, 0x3 ;  /* 0x000000db080b7211 */ /* 0x000fe400078f18ff */
[----:B------:R-:W-:Y:S02]  /*60c0*/  LEA.HI R10, R10, R37, RZ, 0x3 ;  /* 0x000000250a0a7211 */ /* 0x000fe400078f18ff */
[----:B------:R-:W-:Y:S01]  /*60d0*/  LEA.HI R8, R17, R36, RZ, 0x3 ;  /* 0x0000002411087211 */ /* 0x000fe200078f18ff */
[----:B---34-:R-:W-:Y:S01]  /*60e0*/  IMAD.WIDE R16, R225, 0x2, R14 ;  /* 0x00000002e1107825 */ /* 0x018fe200078e020e */
        /* <DEDUP_REMOVED lines=11> */
.L_x_388:
[----:B------:R-:W-:Y:S05]  /*61a0*/  BSYNC B0 ;  /* 0x0000000000007941 */ /* 0x000fea0003800000 */
.L_x_387:
[----:B------:R-:W-:Y:S01]  /*61b0*/  IADD3 R8, R5, 0x60, RZ ;  /* 0x0000006005087810 */ /* 0x000fe20007ffe0ff */
[----:B---3--:R-:W-:Y:S01]  /*61c0*/  SHFL.IDX PT, R14, R13, 0x3, 0x181f ;  /* 0x00781f000d0e7f89 */ /* 0x008fe200000e0000 */
[----:B------:R-:W-:Y:S01]  /*61d0*/  UIADD3 UR17, UR10, -0x1, URZ ;  /* 0xffffffff0a117890 */ /* 0x000fe2000fffe03f */
[----:B------:R-:W-:Y:S01]  /*61e0*/  IMAD.MOV.U32 R215, RZ, RZ, c[0x0][0x2b8] ;  /* 0x0000ae00ffd77624 */ /* 0x000fe200078e00ff */
[----:B------:R-:W-:Y:S01]  /*61f0*/  ISETP.GE.AND P6, PT, R8, UR29, PT ;  /* 0x0000001d08007c0c */ /* 0x000fe2000bfc6270 */
[----:B----4-:R3:W4:Y:S01]  /*6200*/  SHFL.IDX PT, R15, R7, 0x3, 0x181f ;  /* 0x00781f00070f7f89 */ /* 0x01072200000e0000 */
[----:B------:R-:W-:Y:S01]  /*6210*/  USHF.L.U32 UR28, UR17, 0x5, URZ ;  /* 0x00000005111c7899 */ /* 0x000fe2000800063f */
[----:B------:R-:W-:Y:S01]  /*6220*/  LOP3.LUT R12, R12, 0xfffffff7, RZ, 0xc0, !PT ;  /* 0xfffffff70c0c7812 */ /* 0x000fe200078ec0ff */
[----:B------:R-:W-:Y:S01]  /*6230*/  USHF.R.S32.HI UR6, URZ, 0x1f, UR7 ;  /* 0x0000001f3f067899 */ /* 0x000fe20008011407 */
[----:B------:R-:W-:Y:S01]  /*6240*/  ISETP.NE.AND P1, PT, R215, 0x1, PT ;  /* 0x00000001d700780c */ /* 0x000fe20003f25270 */
[----:B------:R-:W-:Y:S01]  /*6250*/  ULDC.64 UR4, c[0x0][0x2b0] ;  /* 0x0000ac0000047ab9 */ /* 0x000fe20000000a00 */
[----:B------:R-:W-:Y:S01]  /*6260*/  IMAD.MOV.U32 R217, RZ, RZ, RZ ;  /* 0x000000ffffd97224 */ /* 0x000fe200078e00ff */
[----:B------:R-:W-:Y:S01]  /*6270*/  IADD3 R218, R216, UR28, RZ ;  /* 0x0000001cd8da7c10 */ /* 0x000fe2000fffe0ff */
[----:B------:R-:W-:-:S02]  /*6280*/  UIMAD UR6, UR6, UR4, URZ ;  /* 0x00000004060672a4 */ /* 0x000fc4000f8e023f */
[----:B------:R-:W-:Y:S02]  /*6290*/  UIMAD.WIDE.U32 UR18, UR7, UR4, URZ ;  /* 0x00000004071272a5 */ /* 0x000fe4000f8e003f */
[----:B------:R-:W-:Y:S01]  /*62a0*/  @!P6 SHF.R.S32.HI R8, RZ, 0x1f, R219 ;  /* 0x0000001fff08e819 */ /* 0x000fe200000114db */
[----:B------:R-:W-:Y:S01]  /*62b0*/  @!P6 IMAD.SHL.U32 R10, R38, 0x2, RZ ;  /* 0x00000002260ae824 */ /* 0x000fe200078e00ff */
[----:B------:R-:W-:Y:S02]  /*62c0*/  UIMAD UR6, UR7, UR5, UR6 ;  /* 0x00000005070672a4 */ /* 0x000fe4000f8e0206 */
[----:B------:R-:W-:Y:S01]  /*62d0*/  @!P6 LEA.HI R19, R8, R219, RZ, 0x3 ;  /* 0x000000db0813e211 */ /* 0x000fe200078f18ff */
[----:B------:R-:W-:Y:S01]  /*62e0*/  ULDC.64 UR4, c[0x0][0x1e8] ;  /* 0x00007a0000047ab9 */ /* 0x000fe20000000a00 */
[----:B------:R-:W-:Y:S01]  /*62f0*/  @!P6 SHF.R.S32.HI R8, RZ, 0x1f, R37 ;  /* 0x0000001fff08e819 */ /* 0x000fe20000011425 */
[----:B------:R-:W-:Y:S01]  /*6300*/  UIADD3 UR6, UR19, UR6, URZ ;  /* 0x0000000613067290 */ /* 0x000fe2000fffe03f */
[----:B------:R-:W-:-:S02]  /*6310*/  @!P6 LOP3.LUT R19, R19, 0xfffffff8, RZ, 0xc0, !PT ;  /* 0xfffffff81313e812 */ /* 0x000fc400078ec0ff */
[----:B------:R-:W-:Y:S02]  /*6320*/  @!P6 LEA.HI R17, R8, R37, RZ, 0x3 ;  /* 0x000000250811e211 */ /* 0x000fe400078f18ff */
[----:B-123--:R-:W-:Y:S01]  /*6330*/  @!P6 SHF.R.S32.HI R7, RZ, 0x1f, R36 ;  /* 0x0000001fff07e819 */ /* 0x00efe20000011424 */
[--C-:B----4-:R-:W-:Y:S01]  /*6340*/  @!P6 IMAD.WIDE R20, R225, 0x2, R14.reuse ;  /* 0x00000002e114e825 */ /* 0x110fe200078e020e */
[----:B------:R-:W-:Y:S02]  /*6350*/  @!P6 LOP3.LUT R17, R17, 0xfffffff8, RZ, 0xc0, !PT ;  /* 0xfffffff81111e812 */ /* 0x000fe400078ec0ff */
[----:B------:R-:W-:Y:S01]  /*6360*/  @!P6 LEA.HI R8, R7, R36, RZ, 0x3 ;  /* 0x000000240708e211 */ /* 0x000fe200078f18ff */
[--C-:B------:R-:W-:Y:S01]  /*6370*/  @!P6 IMAD.WIDE R18, R19, 0x2, R14.reuse ;  /* 0x000000021312e825 */ /* 0x100fe200078e020e */
[----:B------:R-:W-:Y:S01]  /*6380*/  @!PT LDS RZ, [RZ] ;  /* 0x00000000fffff984 */ /* 0x000fe20000000800 */
[----:B------:R1:W-:Y:S01]  /*6390*/  @!P6 LDGSTS.E.BYPASS.LTC128B.128 [R10+0x13080], [R20.64], !P0 ;  /* 0x13080000140aefae */ /* 0x0003e2000c101d58 */
[----:B------:R-:W-:Y:S02]  /*63a0*/  ISETP.GE.AND P0, PT, R218, UR11, PT ;  /* 0x0000000bda007c0c */ /* 0x000fe4000bf06270 */
[----:B------:R-:W-:Y:S01]  /*63b0*/  @!P6 IMAD.WIDE R16, R17, 0x2, R14 ;  /* 0x000000021110e825 */ /* 0x000fe200078e020e */
[----:B------:R-:W-:Y:S01]  /*63c0*/  @!P6 LOP3.LUT R8, R8, 0xfffffff8, RZ, 0xc0, !PT ;  /* 0xfffffff80808e812 */ /* 0x000fe200078ec0ff */
[----:B------:R1:W-:Y:S01]  /*63d0*/  @!P6 LDGSTS.E.BYPASS.LTC128B.128 [R10+0x17080], [R18.64], !P3 ;  /* 0x17080000120aefae */ /* 0x0003e2000d901d58 */
[----:B------:R-:W-:-:S02]  /*63e0*/  IADD3 R218, R218, UR16, RZ ;  /* 0x00000010dada7c10 */ /* 0x000fc4000fffe0ff */
[----:B------:R-:W-:Y:S01]  /*63f0*/  ISETP.GT.OR P0, PT, R216, 0x1f, P0 ;  /* 0x0000001fd800780c */ /* 0x000fe20000704670 */
[----:B------:R2:W-:Y:S01]  /*6400*/  @!P6 LDGSTS.E.BYPASS.LTC128B.128 [R10+0x1b080], [R16.64], !P4 ;  /* 0x1b080000100aefae */ /* 0x0005e2000e101d58 */
[----:B------:R-:W-:Y:S01]  /*6410*/  @P1 LOP3.LUT R12, R12, 0x8, RZ, 0xfc, !PT ;  /* 0x000000080c0c1812 */ /* 0x000fe200078efcff */
[----:B------:R-:W-:-:S04]  /*6420*/  @P1 IMAD.HI.U32 R11, R218, c[0x0][0x2bc], RZ ;  /* 0x0000af00da0b1a27 */ /* 0x000fc800078e00ff */
[----:B------:R-:W-:Y:S01]  /*6430*/  IMAD.MOV.U32 R7, RZ, RZ, R218 ;  /* 0x000000ffff077224 */ /* 0x000fe200078e00da */
[----:B------:R-:W-:-:S05]  /*6440*/  @P1 SHF.R.U32.HI R7, RZ, c[0x0][0x2c0], R11 ;  /* 0x0000b000ff071a19 */ /* 0x000fca000001160b */
[----:B------:R-:W-:Y:S01]  /*6450*/  @!P0 IADD3 R11, P1, R7, UR18, RZ ;  /* 0x00000012070b8c10 */ /* 0x000fe2000ff3e0ff */
[----:B--2---:R-:W-:-:S03]  /*6460*/  @!P6 IMAD.WIDE R16, R8, 0x2, R14 ;  /* 0x000000020810e825 */ /* 0x004fc600078e020e */
[----:B------:R-:W-:Y:S02]  /*6470*/  @!P0 LEA.HI.X.SX32 R8, R7, UR6, 0x1, P1 ;  /* 0x0000000607088c11 */ /* 0x000fe400088f0eff */
[C---:B------:R-:W-:Y:S01]  /*6480*/  @!P0 LEA R14, P1, R11.reuse, c[0x0][0x2a0], 0x2 ;  /* 0x0000a8000b0e8a11 */ /* 0x040fe200078210ff */
[----:B------:R1:W-:Y:S03]  /*6490*/  @!P6 LDGSTS.E.BYPASS.LTC128B.128 [R10+0x1f080], [R16.64], !P5 ;  /* 0x1f080000100aefae */ /* 0x0003e6000e901d58 */
[----:B------:R-:W-:Y:S01]  /*64a0*/  @!P0 LEA.HI.X R15, R11, c[0x0][0x2a4], R8, 0x2, P1 ;  /* 0x0000a9000b0f8a11 */ /* 0x000fe200008f1408 */
[----:B------:R-:W0:Y:S04]  /*64b0*/  LDGDEPBAR ;  /* 0x00000000000079af */ /* 0x000e280000000000 */
[----:B------:R-:W-:Y:S06]  /*64c0*/  BAR.SYNC.DEFER_BLOCKING 0x0 ;  /* 0x0000000000007b1d */ /* 0x000fec0000010000 */
[----:B------:R-:W2:Y:S01]  /*64d0*/  @!P0 LDG.E R217, [R14.64] ;  /* 0x000000180ed98981 */ /* 0x000ea2000c1e1900 */
[----:B------:R-:W-:Y:S01]  /*64e0*/  IMAD.MOV R7, RZ, RZ, -R7 ;  /* 0x000000ffff077224 */ /* 0x000fe200078e0a07 */
[----:B------:R-:W-:Y:S01]  /*64f0*/  UIMAD UR7, UR12, UR4, URZ ;  /* 0x000000040c0772a4 */ /* 0x000fe2000f8e023f */
[----:B------:R-:W-:Y:S01]  /*6500*/  ISETP.GE.AND P5, PT, R225, c[0x0][0x1d4], PT ;  /* 0x00007500e1007a0c */ /* 0x000fe20003fa6270 */
[----:B------:R-:W-:Y:S01]  /*6510*/  UIMAD.WIDE.U32 UR22, UR13, UR4, URZ ;  /* 0x000000040d1672a5 */ /* 0x000fe2000f8e003f */
[----:B------:R-:W-:Y:S01]  /*6520*/  IMAD R218, R7, c[0x0][0x2b8], R218 ;  /* 0x0000ae0007da7a24 */ /* 0x000fe200078e02da */
[----:B------:R-:W-:Y:S01]  /*6530*/  UIMAD UR7, UR13, UR5, UR7 ;  /* 0x000000050d0772a4 */ /* 0x000fe2000f8e0207 */
[----:B------:R-:W-:Y:S01]  /*6540*/  ISETP.GE.AND P2, PT, R219, c[0x0][0x1d4], PT ;  /* 0x00007500db007a0c */ /* 0x000fe20003f46270 */
[----:B------:R-:W-:Y:S01]  /*6550*/  UIADD3 UR30, UR11, -UR28, URZ ;  /* 0x8000001c0b1e7290 */ /* 0x000fe2000fffe03f */
[----:B-1----:R-:W-:Y:S01]  /*6560*/  IMAD.WIDE.U32 R10, R218, c[0x0][0x1e0], RZ ;  /* 0x00007800da0a7a25 */ /* 0x002fe200078e00ff */
[----:B------:R-:W-:Y:S01]  /*6570*/  SHF.R.S32.HI R59, RZ, 0x1f, R218 ;  /* 0x0000001fff3b7819 */ /* 0x000fe200000114da */
[----:B------:R-:W-:Y:S01]  /*6580*/  UIADD3 UR7, UR23, UR7, URZ ;  /* 0x0000000717077290 */ /* 0x000fe2000fffe03f */
[----:B------:R-:W-:Y:S01]  /*6590*/  ISETP.GE.AND P4, PT, R37, c[0x0][0x1d4], PT ;  /* 0x0000750025007a0c */ /* 0x000fe20003f86270 */
[----:B------:R-:W-:Y:S01]  /*65a0*/  ULDC.64 UR4, c[0x0][0x210] ;  /* 0x0000840000047ab9 */ /* 0x000fe20000000a00 */
[----:B------:R-:W-:Y:S01]  /*65b0*/  ISETP.GE.AND P3, PT, R36, c[0x0][0x1d4], PT ;  /* 0x0000750024007a0c */ /* 0x000fe20003f66270 */
[----:B------:R-:W-:Y:S01]  /*65c0*/  IMAD R7, R59, c[0x0][0x1e0], RZ ;  /* 0x000078003b077a24 */ /* 0x000fe200078e02ff */
[----:B------:R-:W-:Y:S01]  /*65d0*/  UIMAD UR12, UR12, UR4, URZ ;  /* 0x000000040c0c72a4 */ /* 0x000fe2000f8e023f */
[----:B------:R-:W-:Y:S01]  /*65e0*/  LOP3.LUT R12, R12, 0xfffffffe, RZ, 0xc0, !PT ;  /* 0xfffffffe0c0c7812 */ /* 0x000fe200078ec0ff */
[----:B------:R-:W-:Y:S01]  /*65f0*/  UIMAD.WIDE.U32 UR26, UR13, UR4, URZ ;  /* 0x000000040d1a72a5 */ /* 0x000fe2000f8e003f */
[----:B------:R-:W-:Y:S01]  /*6600*/  IMAD R7, R218, c[0x0][0x1e4], R7 ;  /* 0x00007900da077a24 */ /* 0x000fe200078e0207 */
[----:B------:R-:W-:Y:S01]  /*6610*/  UIMAD UR12, UR13, UR5, UR12 ;  /* 0x000000050d0c72a4 */ /* 0x000fe2000f8e020c */
[----:B------:R-:W-:-:S02]  /*6620*/  LEA.HI R69, R65, R66, RZ, 0x5 ;  /* 0x0000004241457211 */ /* 0x000fc400078f28ff */
[----:B------:R-:W-:Y:S01]  /*6630*/  IMAD.IADD R11, R11, 0x1, R7 ;  /* 0x000000010b0b7824 */ /* 0x000fe200078e0207 */
[----:B------:R-:W-:Y:S01]  /*6640*/  UIADD3 UR12, UR27, UR12, URZ ;  /* 0x0000000c1b0c7290 */ /* 0x000fe2000fffe03f */
[----:B------:R-:W-:Y:S01]  /*6650*/  IMAD.U32 R7, RZ, RZ, UR13 ;  /* 0x0000000dff077e24 */ /* 0x000fe2000f8e00ff */
[----:B------:R-:W-:Y:S02]  /*6660*/  @P2 LOP3.LUT R12, R12, 0x1, RZ, 0xfc, !PT ;  /* 0x000000010c0c2812 */ /* 0x000fe400078efcff */
[----:B------:R-:W-:Y:S02]  /*6670*/  SHF.R.S32.HI R64, RZ, 0x5, R69 ;  /* 0x00000005ff407819 */ /* 0x000fe40000011445 */
[----:B--2---:R-:W-:Y:S01]  /*6680*/  SHF.R.S32.HI R58, RZ, 0x1f, R217 ;  /* 0x0000001fff3a7819 */ /* 0x004fe200000114d9 */
[----:B------:R-:W-:-:S04]  /*6690*/  IMAD.WIDE.U32 R14, R217, c[0x0][0x1f0], R10 ;  /* 0x00007c00d90e7a25 */ /* 0x000fc800078e000a */
[----:B------:R-:W-:Y:S01]  /*66a0*/  IMAD R8, R58, c[0x0][0x1f0], RZ ;  /* 0x00007c003a087a24 */ /* 0x000fe200078e02ff */
[----:B------:R-:W-:Y:S01]  /*66b0*/  IADD3 R10, P0, R14, UR22, RZ ;  /* 0x000000160e0a7c10 */ /* 0x000fe2000ff1e0ff */
[----:B------:R-:W-:Y:S02]  /*66c0*/  IMAD R7, R7, c[0x0][0x1e8], R14 ;  /* 0x00007a0007077a24 */ /* 0x000fe400078e020e */
[----:B------:R-:W-:Y:S01]  /*66d0*/  IMAD R8, R217, c[0x0][0x1f4], R8 ;  /* 0x00007d00d9087a24 */ /* 0x000fe200078e0208 */
[----:B------:R-:W-:Y:S02]  /*66e0*/  LEA RZ, P1, R10, c[0x0][0x1c8], 0x1 ;  /* 0x000072000aff7a11 */ /* 0x000fe400078208ff */
[----:B------:R-:W-:Y:S01]  /*66f0*/  LEA R16, R7, c[0x0][0x1c8], 0x1 ;  /* 0x0000720007107a11 */ /* 0x000fe200078e08ff */
[----:B------:R-:W-:-:S04]  /*6700*/  IMAD.IADD R8, R15, 0x1, R8 ;  /* 0x000000010f087824 */ /* 0x000fc800078e0208 */
[----:B------:R-:W-:Y:S01]  /*6710*/  SHFL.IDX PT, R14, R16, RZ, 0x181f ;  /* 0x00181fff100e7589 */ /* 0x000fe200000e0000 */
[----:B------:R-:W-:Y:S02]  /*6720*/  IADD3.X R11, R8, UR7, RZ, P0, !PT ;  /* 0x00000007080b7c10 */ /* 0x000fe400087fe4ff */
[----:B------:R-:W-:Y:S02]  /*6730*/  IADD3 R8, -R39, UR30, RZ ;  /* 0x0000001e27087c10 */ /* 0x000fe4000fffe1ff */
[----:B------:R-:W-:Y:S02]  /*6740*/  LEA.HI.X R13, R10, c[0x0][0x1cc], R11, 0x1, P1 ;  /* 0x000073000a0d7a11 */ /* 0x000fe400008f0c0b */
[----:B------:R-:W-:-:S03]  /*6750*/  ISETP.GE.AND P0, PT, R8, 0x1, PT ;  /* 0x000000010800780c */ /* 0x000fc60003f06270 */
[----:B------:R-:W1:Y:S10]  /*6760*/  SHFL.IDX PT, R15, R13, RZ, 0x181f ;  /* 0x00181fff0d0f7589 */ /* 0x000e7400000e0000 */
[----:B------:R-:W-:Y:S01]  /*6770*/  @P0 SHF.R.S32.HI R10, RZ, 0x1f, R219 ;  /* 0x0000001fff0a0819 */ /* 0x000fe200000114db */
[----:B------:R-:W-:Y:S01]  /*6780*/  @P0 IMAD.SHL.U32 R11, R38, 0x2, RZ ;  /* 0x00000002260b0824 */ /* 0x000fe200078e00ff */
[----:B------:R-:W-:-:S02]  /*6790*/  @P0 SHF.R.S32.HI R8, RZ, 0x1f, R37 ;  /* 0x0000001fff080819 */ /* 0x000fc40000011425 */
[----:B------:R-:W-:Y:S02]  /*67a0*/  @P0 SHF.R.S32.HI R7, RZ, 0x1f, R36 ;  /* 0x0000001fff070819 */ /* 0x000fe40000011424 */
[----:B------:R-:W-:Y:S02]  /*67b0*/  @P0 LEA.HI R10, R10, R219, RZ, 0x3 ;  /* 0x000000db0a0a0211 */ /* 0x000fe400078f18ff */
[----:B------:R-:W-:Y:S02]  /*67c0*/  @P0 LEA.HI R8, R8, R37, RZ, 0x3 ;  /* 0x0000002508080211 */ /* 0x000fe400078f18ff */
[----:B------:R-:W-:Y:S02]  /*67d0*/  @P0 LEA.HI R7, R7, R36, RZ, 0x3 ;  /* 0x0000002407070211 */ /* 0x000fe400078f18ff */
[----:B------:R-:W-:Y:S02]  /*67e0*/  @P0 LOP3.LUT R10, R10, 0xfffffff8, RZ, 0xc0, !PT ;  /* 0xfffffff80a0a0812 */ /* 0x000fe400078ec0ff */
[----:B------:R-:W-:Y:S01]  /*67f0*/  @P0 LOP3.LUT R8, R8, 0xfffffff8, RZ, 0xc0, !PT ;  /* 0xfffffff808080812 */ /* 0x000fe200078ec0ff */
[----:B-1----:R-:W-:Y:S01]  /*6800*/  @P0 IMAD.WIDE R16, R225, 0x2, R14 ;  /* 0x00000002e1100825 */ /* 0x002fe200078e020e */
[----:B------:R-:W-:-:S03]  /*6810*/  @P0 LOP3.LUT R7, R7, 0xfffffff8, RZ, 0xc0, !PT ;  /* 0xfffffff807070812 */ /* 0x000fc600078ec0ff */
[--C-:B------:R-:W-:Y:S01]  /*6820*/  @P0 IMAD.WIDE R18, R10, 0x2, R14.reuse ;  /* 0x000000020a120825 */ /* 0x100fe200078e020e */
[----:B------:R-:W-:Y:S01]  /*6830*/  @!PT LDS RZ, [RZ] ;  /* 0x00000000fffff984 */ /* 0x000fe20000000800 */
[----:B------:R1:W-:Y:S03]  /*6840*/  @P0 LDGSTS.E.BYPASS.LTC128B.128 [R11+0xc080], [R16.64], !P5 ;  /* 0x0c080000100b0fae */ /* 0x0003e6000e901d58 */
[--C-:B------:R-:W-:Y:S01]  /*6850*/  @P0 IMAD.WIDE R20, R8, 0x2, R14.reuse ;  /* 0x0000000208140825 */ /* 0x100fe200078e020e */
[----:B------:R1:W-:Y:S01]  /*6860*/  @P0 LDGSTS.E.BYPASS.LTC128B.128 [R11+0xd080], [R18.64], !P2 ;  /* 0x0d080000120b0fae */ /* 0x0003e2000d101d58 */
[----:B------:R-:W-:Y:S02]  /*6870*/  ISETP.GT.AND P2, PT, R216, 0x1f, PT ;  /* 0x0000001fd800780c */ /* 0x000fe40003f44270 */
        /* <DEDUP_REMOVED lines=8> */
.L_x_389:
[----:B------:R-:W-:Y:S01]  /*6900*/  ULDC.U8 UR4, c[0x0][0x298] ;  /* 0x0000a60000047ab9 */ /* 0x000fe20000000000 */
[----:B------:R-:W-:Y:S01]  /*6910*/  SHF.R.S32.HI R8, RZ, 0x1f, R67 ;  /* 0x0000001fff087819 */ /* 0x000fe20000011443 */
[C---:B-1----:R-:W-:Y:S01]  /*6920*/  IMAD.WIDE.U32 R10, R67.reuse, c[0x0][0x280], RZ ;  /* 0x0000a000430a7a25 */ /* 0x042fe200078e00ff */
[----:B------:R-:W-:Y:S01]  /*6930*/  ISETP.NE.AND P0, PT, RZ, UR4, PT ;  /* 0x00000004ff007c0c */ /* 0x000fe2000bf05270 */
[----:B------:R-:W-:Y:S01]  /*6940*/  BSSY B2, `(.L_x_390) ;  /* 0x00009a1000027945 */ /* 0x000fe20003800000 */
[----:B------:R-:W-:Y:S01]  /*6950*/  LEA R5, R0, R5, 0x5 ;  /* 0x0000000500057211 */ /* 0x000fe200078e28ff */
[----:B------:R-:W-:Y:S01]  /*6960*/  IMAD R12, R8, c[0x0][0x280], RZ ;  /* 0x0000a000080c7a24 */ /* 0x000fe200078e02ff */
[----:B------:R-:W-:Y:S01]  /*6970*/  SHF.L.U32 R147, R38, 0x1, RZ ;  /* 0x0000000126937819 */ /* 0x000fe200000006ff */
[----:B------:R-:W-:Y:S02]  /*6980*/  IMAD R8, R8, c[0x0][0x290], RZ ;  /* 0x0000a40008087a24 */ /* 0x000fe400078e02ff */
[----:B------:R-:W-:-:S02]  /*6990*/  IMAD R7, R67, c[0x0][0x284], R12 ;  /* 0x0000a10043077a24 */ /* 0x000fc400078e020c */
[C---:B------:R-:W-:Y:S02]  /*69a0*/  IMAD R15, R67.reuse, c[0x0][0x294], R8 ;  /* 0x0000a500430f7a24 */ /* 0x040fe400078e0208 */
[----:B------:R-:W-:Y:S01]  /*69b0*/  IMAD.WIDE.U32 R12, R67, c[0x0][0x290], RZ ;  /* 0x0000a400430c7a25 */ /* 0x000fe200078e00ff */
[----:B------:R-:W-:-:S04]  /*69c0*/  IADD3 R7, R7, R11, RZ ;  /* 0x0000000b07077210 */ /* 0x000fc80007ffe0ff */
[----:B------:R-:W-:Y:S01]  /*69d0*/  IADD3 R15, R15, R13, RZ ;  /* 0x0000000d0f0f7210 */ /* 0x000fe20007ffe0ff */
[----:B------:R-:W-:Y:S05]  /*69e0*/  @!P0 BRA `(.L_x_391) ;  /* 0x00004ae000008947 */ /* 0x000fea0003800000 */
[----:B------:R-:W-:Y:S01]  /*69f0*/  PLOP3.LUT P0, PT, PT, PT, UP3, 0x80, 0x0 ;  /* 0x000000000000781c */ /* 0x000fe20003f0f038 */
[----:B------:R-:W-:Y:S01]  /*6a00*/  BSSY B0, `(.L_x_392) ;  /* 0x000004b000007945 */ /* 0x000fe20003800000 */
[----:B------:R-:W-:Y:S01]  /*6a10*/  ISETP.NE.AND P1, PT, R6, RZ, PT ;  /* 0x000000ff0600720c */ /* 0x000fe20003f25270 */
[----:B------:R-:W-:Y:S01]  /*6a20*/  IMAD.SHL.U32 R16, R0, 0x4, RZ ;  /* 0x0000000400107824 */ /* 0x000fe200078e00ff */
        /* <DEDUP_REMOVED lines=9> */
[----:B------:R-:W-:Y:S01]  /*6ac0*/  @P0 IMAD.HI.U32 R6, R5, c[0x0][0x2c8], RZ ;  /* 0x0000b20005060a27 */ /* 0x000fe200078e00ff */
[----:B------:R-:W-:-:S13]  /*6ad0*/  PLOP3.LUT P0, PT, PT, PT, UP3, 0x80, 0x0 ;  /* 0x000000000000781c */ /* 0x000fda0003f0f038 */
[----:B------:R-:W-:Y:S01]  /*6ae0*/  @P0 SHF.R.U32.HI R5, RZ, c[0x0][0x2cc], R6 ;  /* 0x0000b300ff050a19 */ /* 0x000fe20000011606 */
[----:B------:R-:W-:-:S03]  /*6af0*/  IMAD.MOV.U32 R6, RZ, RZ, R10 ;  /* 0x000000ffff067224 */ /* 0x000fc600078e000a */
[----:B------:R-:W-:Y:S01]  /*6b00*/  SHF.R.S32.HI R8, RZ, 0x1f, R5 ;  /* 0x0000001fff087819 */ /* 0x000fe20000011405 */
[----:B------:R-:W-:-:S04]  /*6b10*/  IMAD.WIDE.U32 R6, R5, c[0x0][0x280], R6 ;  /* 0x0000a00005067a25 */ /* 0x000fc800078e0006 */
[----:B------:R-:W-:Y:S01]  /*6b20*/  IMAD R14, R8, c[0x0][0x280], RZ ;  /* 0x0000a000080e7a24 */ /* 0x000fe200078e02ff */
[----:B------:R-:W-:Y:S01]  /*6b30*/  LEA R10, P0, R6, c[0x0][0x270], 0x1 ;  /* 0x00009c00060a7a11 */ /* 0x000fe200078008ff */
[----:B------:R-:W-:Y:S02]  /*6b40*/  IMAD R8, R8, c[0x0][0x290], RZ ;  /* 0x0000a40008087a24 */ /* 0x000fe400078e02ff */
[----:B------:R-:W-:Y:S02]  /*6b50*/  IMAD R13, R5, c[0x0][0x284], R14 ;  /* 0x0000a100050d7a24 */ /* 0x000fe400078e020e */
[----:B------:R-:W-:Y:S01]  /*6b60*/  IMAD.MOV.U32 R14, RZ, RZ, R12 ;  /* 0x000000ffff0e7224 */ /* 0x000fe200078e000c */
[----:B------:R1:W2:Y:S02]  /*6b70*/  SHFL.IDX PT, R18, R10, RZ, 0x181f ;  /* 0x00181fff0a127589 */ /* 0x0002a400000e0000 */
[----:B------:R-:W-:Y:S01]  /*6b80*/  IADD3 R13, R7, R13, RZ ;  /* 0x0000000d070d7210 */ /* 0x000fe20007ffe0ff */
[----:B------:R-:W-:-:S03]  /*6b90*/  IMAD.WIDE.U32 R14, R5, c[0x0][0x290], R14 ;  /* 0x0000a400050e7a25 */ /* 0x000fc600078e000e */
[----:B------:R-:W-:Y:S01]  /*6ba0*/  LEA.HI.X R13, R6, c[0x0][0x274], R13, 0x1, P0 ;  /* 0x00009d00060d7a11 */ /* 0x000fe200000f0c0d */
[----:B------:R-:W-:Y:S01]  /*6bb0*/  IMAD R5, R5, c[0x0][0x294], R8 ;  /* 0x0000a50005057a24 */ /* 0x000fe200078e0208 */
[----:B------:R-:W-:-:S03]  /*6bc0*/  LEA R8, P0, R14, c[0x0][0x288], 0x1 ;  /* 0x0000a2000e087a11 */ /* 0x000fc600078008ff */
[----:B------:R1:W3:Y:S01]  /*6bd0*/  SHFL.IDX PT, R19, R13, RZ, 0x181f ;  /* 0x00181fff0d137589 */ /* 0x0002e200000e0000 */
[----:B------:R-:W-:-:S04]  /*6be0*/  IADD3 R5, R15, R5, RZ ;  /* 0x000000050f057210 */ /* 0x000fc80007ffe0ff */
[----:B------:R-:W-:Y:S02]  /*6bf0*/  LEA.HI.X R12, R14, c[0x0][0x28c], R5, 0x1, P0 ;  /* 0x0000a3000e0c7a11 */ /* 0x000fe400000f0c05 */
[----:B------:R1:W4:Y:S04]  /*6c00*/  SHFL.IDX PT, R14, R8, RZ, 0x181f ;  /* 0x00181fff080e7589 */ /* 0x00032800000e0000 */
[----:B------:R1:W1:Y:S01]  /*6c10*/  SHFL.IDX PT, R15, R12, RZ, 0x181f ;  /* 0x00181fff0c0f7589 */ /* 0x00026200000e0000 */
[----:B------:R-:W-:Y:S05]  /*6c20*/  @P1 BRA `(.L_x_393) ;  /* 0x0000028000001947 */ /* 0x000fea0003800000 */
[C---:B------:R-:W-:Y:S01]  /*6c30*/  ISETP.GE.AND P0, PT, R16.reuse, c[0x0][0x27c], PT ;  /* 0x00009f0010007a0c */ /* 0x040fe20003f06270 */
[----:B------:R-:W-:Y:S01]  /*6c40*/  CS2R R134, SRZ ;  /* 0x0000000000867805 */ /* 0x000fe2000001ff00 */
[----:B------:R-:W-:Y:S01]  /*6c50*/  CS2R R130, SRZ ;  /* 0x0000000000827805 */ /* 0x000fe2000001ff00 */
[----:B------:R-:W-:-:S10]  /*6c60*/  IADD3 R5, R16, 0x20, RZ ;  /* 0x0000002010057810 */ /* 0x000fd40007ffe0ff */
[----:B--23--:R-:W-:-:S04]  /*6c70*/  @!P0 IMAD.WIDE R22, R16, 0x2, R18 ;  /* 0x0000000210168825 */ /* 0x00cfc800078e0212 */
[----:B-1--4-:R-:W-:Y:S01]  /*6c80*/  @!P0 IMAD.WIDE R20, R16, 0x2, R14 ;  /* 0x0000000210148825 */ /* 0x012fe200078e020e */
[----:B------:R1:W5:Y:S04]  /*6c90*/  @!P0 LD.E.64 R134, [R22.64] ;  /* 0x0000001816868980 */ /* 0x000368000c101b00 */
[----:B------:R2:W5:Y:S01]  /*6ca0*/  @!P0 LD.E.64 R130, [R20.64] ;  /* 0x0000001814828980 */ /* 0x000562000c101b00 */
[----:B------:R-:W-:Y:S01]  /*6cb0*/  ISETP.GE.AND P0, PT, R5, c[0x0][0x27c], PT ;  /* 0x00009f0005007a0c */ /* 0x000fe20003f06270 */
[----:B------:R-:W-:Y:S01]  /*6cc0*/  CS2R R156, SRZ ;  /* 0x00000000009c7805 */ /* 0x000fe2000001ff00 */
[----:B------:R-:W-:-:S11]  /*6cd0*/  CS2R R154, SRZ ;  /* 0x00000000009a7805 */ /* 0x000fd6000001ff00 */
[----:B------:R-:W-:-:S04]  /*6ce0*/  @!P0 SHF.R.S32.HI R6, RZ, 0x1f, R5 ;  /* 0x0000001fff068819 */ /* 0x000fc80000011405 */
[----:B------:R-:W-:-:S04]  /*6cf0*/  @!P0 LEA.HI R5, R6, R5, RZ, 0x2 ;  /* 0x0000000506058211 */ /* 0x000fc800078f10ff */
[----:B------:R-:W-:-:S05]  /*6d00*/  @!P0 LOP3.LUT R5, R5, 0xfffffffc, RZ, 0xc0, !PT ;  /* 0xfffffffc05058812 */ /* 0x000fca00078ec0ff */
[----:B------:R-:W-:-:S04]  /*6d10*/  @!P0 IMAD.WIDE R24, R5, 0x2, R18 ;  /* 0x0000000205188825 */ /* 0x000fc800078e0212 */
[----:B------:R-:W-:Y:S01]  /*6d20*/  @!P0 IMAD.WIDE R26, R5, 0x2, R14 ;  /* 0x00000002051a8825 */ /* 0x000fe200078e020e */
[----:B------:R-:W-:Y:S01]  /*6d30*/  IADD3 R5, R16, 0x40, RZ ;  /* 0x0000004010057810 */ /* 0x000fe20007ffe0ff */
        /* <DEDUP_REMOVED lines=8> */
[----:B--2---:R-:W-:-:S04]  /*6dc0*/  @!P0 IMAD.WIDE R20, R5, 0x2, R18 ;  /* 0x0000000205148825 */ /* 0x004fc800078e0212 */
[----:B-1----:R-:W-:Y:S01]  /*6dd0*/  @!P0 IMAD.WIDE R22, R5, 0x2, R14 ;  /* 0x0000000205168825 */ /* 0x002fe200078e020e */
        /* <DEDUP_REMOVED lines=11> */
[----:B------:R3:W5:Y:S04]  /*6e90*/  @!P0 LD.E.64 R148, [R18.64] ;  /* 0x0000001812948980 */ /* 0x000768000c101b00 */
[----:B------:R3:W5:Y:S02]  /*6ea0*/  @!P0 LD.E.64 R144, [R14.64] ;  /* 0x000000180e908980 */ /* 0x000764000c101b00 */
.L_x_393:
[----:B------:R-:W-:Y:S05]  /*6eb0*/  BSYNC B0 ;  /* 0x0000000000007941 */ /* 0x000fea0003800000 */
.L_x_392:
[----:B------:R-:W-:Y:S01]  /*6ec0*/  ISETP.NE.AND P0, PT, R9, RZ, PT ;  /* 0x000000ff0900720c */ /* 0x000fe20003f05270 */
[----:B-----5:R-:W-:Y:S01]  /*6ed0*/  IMAD.MOV.U32 R9, RZ, RZ, R148 ;  /* 0x000000ffff097224 */ /* 0x020fe200078e0094 */
[----:B---3--:R3:W4:Y:S01]  /*6ee0*/  SHFL.IDX PT, R19, R13, 0x1, 0x181f ;  /* 0x00381f000d137f89 */ /* 0x00872200000e0000 */
[----:B------:R-:W-:Y:S01]  /*6ef0*/  IMAD.MOV.U32 R7, RZ, RZ, R149 ;  /* 0x000000ffff077224 */ /* 0x000fe200078e0095 */
[----:B------:R-:W-:Y:S01]  /*6f00*/  BSSY B0, `(.L_x_394) ;  /* 0x0000052000007945 */ /* 0x000fe20003800000 */
        /* <DEDUP_REMOVED lines=25> */
[----:B--2---:R3:W2:Y:S01]  /*70a0*/  SHFL.IDX PT, R18, R10, 0x1, 0x181f ;  /* 0x00381f000a127f89 */ /* 0x0046a200000e0000 */
[----:B------:R-:W-:Y:S01]  /*70b0*/  IMAD.MOV.U32 R5, RZ, RZ, R131 ;  /* 0x000000ffff057224 */ /* 0x000fe200078e0083 */
[----:B------:R-:W-:Y:S01]  /*70c0*/  PRMT R119, R9, 0x7610, R119 ;  /* 0x0000761009777816 */ /* 0x000fe20000000077 */
[----:B------:R-:W-:Y:S01]  /*70d0*/  CS2R R116, SRZ ;  /* 0x0000000000747805 */ /* 0x000fe2000001ff00 */
[----:B-1----:R3:W1:Y:S01]  /*70e0*/  SHFL.IDX PT, R15, R12, 0x1, 0x181f ;  /* 0x00381f000c0f7f89 */ /* 0x00266200000e0000 */
[----:B------:R-:W-:Y:S01]  /*70f0*/  PRMT R118, R7, 0x7610, R118 ;  /* 0x0000761007767816 */ /* 0x000fe20000000076 */
[----:B------:R-:W-:Y:S01]  /*7100*/  CS2R R124, SRZ ;  /* 0x00000000007c7805 */ /* 0x000fe2000001ff00 */
[----:B------:R-:W-:Y:S01]  /*7110*/  PRMT R127, R6, 0x7610, R127 ;  /* 0x00007610067f7816 */ /* 0x000fe2000000007f */
[----:B----4-:R3:W4:Y:S01]  /*7120*/  SHFL.IDX PT, R14, R8, 0x1, 0x181f ;  /* 0x00381f00080e7f89 */ /* 0x01072200000e0000 */
[----:B------:R-:W-:Y:S01]  /*7130*/  PRMT R126, R5, 0x7610, R126 ;  /* 0x00007610057e7816 */ /* 0x000fe2000000007e */
[----:B------:R-:W-:Y:S01]  /*7140*/  CS2R R138, SRZ ;  /* 0x00000000008a7805 */ /* 0x000fe2000001ff00 */
[----:B------:R-:W-:Y:S01]  /*7150*/  CS2R R106, SRZ ;  /* 0x00000000006a7805 */ /* 0x000fe2000001ff00 */
[----:B------:R-:W-:Y:S01]  /*7160*/  CS2R R114, SRZ ;  /* 0x0000000000727805 */ /* 0x000fe2000001ff00 */
[----:B------:R-:W-:Y:S01]  /*7170*/  CS2R R122, SRZ ;  /* 0x00000000007a7805 */ /* 0x000fe2000001ff00 */
[----:B------:R-:W-:Y:S01]  /*7180*/  CS2R R132, SRZ ;  /* 0x0000000000847805 */ /* 0x000fe2000001ff00 */
[----:B------:R-:W-:Y:S05]  /*7190*/  @P0 BRA `(.L_x_395) ;  /* 0x0000028000000947 */ /* 0x000fea0003800000 */
[C---:B------:R-:W-:Y:S01]  /*71a0*/  ISETP.GE.AND P0, PT, R16.reuse, c[0x0][0x27c], PT ;  /* 0x00009f0010007a0c */ /* 0x040fe20003f06270 */
[----:B------:R-:W-:Y:S01]  /*71b0*/  CS2R R138, SRZ ;  /* 0x00000000008a7805 */ /* 0x000fe2000001ff00 */
[----:B------:R-:W-:Y:S01]  /*71c0*/  CS2R R132, SRZ ;  /* 0x0000000000847805 */ /* 0x000fe2000001ff00 */
[----:B------:R-:W-:-:S10]  /*71d0*/  IADD3 R6, R16, 0x20, RZ ;  /* 0x0000002010067810 */ /* 0x000fd40007ffe0ff */
[----:B--2---:R-:W-:-:S04]  /*71e0*/  @!P0 IMAD.WIDE R22, R16, 0x2, R18 ;  /* 0x0000000210168825 */ /* 0x004fc800078e0212 */
        /* <DEDUP_REMOVED lines=8> */
[----:B------:R-:W-:Y:S02]  /*7270*/  @!P0 LOP3.LUT R5, R5, 0xfffffffc, RZ, 0xc0, !PT ;  /* 0xfffffffc05058812 */ /* 0x000fe400078ec0ff */
[----:B------:R-:W-:-:S03]  /*7280*/  IADD3 R6, R16, 0x40, RZ ;  /* 0x0000004010067810 */ /* 0x000fc60007ffe0ff */
        /* <DEDUP_REMOVED lines=11> */
[----:B--2---:R-:W-:-:S04]  /*7340*/  @!P0 IMAD.WIDE R20, R5, 0x2, R18 ;  /* 0x0000000205148825 */ /* 0x004fc800078e0212 */
[----:B-1----:R-:W-:Y:S01]  /*7350*/  @!P0 IMAD.WIDE R22, R5, 0x2, R14 ;  /* 0x0000000205168825 */ /* 0x002fe200078e020e */
        /* <DEDUP_REMOVED lines=12> */
.L_x_395:
[----:B------:R-:W-:Y:S05]  /*7420*/  BSYNC B0 ;  /* 0x0000000000007941 */ /* 0x000fea0003800000 */
.L_x_394:
[----:B------:R-:W-:Y:S01]  /*7430*/  ISETP.NE.AND P0, PT, R4, RZ, PT ;  /* 0x000000ff0400720c */ /* 0x000fe20003f05270 */
[----:B-----5:R-:W-:Y:S01]  /*7440*/  IMAD.MOV.U32 R5, RZ, RZ, R116 ;  /* 0x000000ffff057224 */ /* 0x020fe200078e0074 */
[----:B-1--4-:R1:W4:Y:S01]  /*7450*/  SHFL.IDX PT, R15, R13, 0x2, 0x181f ;  /* 0x00581f000d0f7f89 */ /* 0x01232200000e0000 */
        /* <DEDUP_REMOVED lines=27> */
[----:B------:R1:W3:Y:S01]  /*7610*/  SHFL.IDX PT, R14, R10, 0x2, 0x181f ;  /* 0x00581f000a0e7f89 */ /* 0x0002e200000e0000 */
[----:B------:R-:W-:Y:S01]  /*7620*/  IMAD.MOV.U32 R4, RZ, RZ, R133 ;  /* 0x000000ffff047224 */ /* 0x000fe200078e0085 */
[----:B------:R-:W-:Y:S01]  /*7630*/  PRMT R85, R11, 0x7610, R85 ;  /* 0x000076100b557816 */ /* 0x000fe20000000055 */
[----:B------:R-:W-:Y:S01]  /*7640*/  CS2R R28, SRZ ;  /* 0x00000000001c7805 */ /* 0x000fe2000001ff00 */
[----:B------:R1:W2:Y:S01]  /*7650*/  SHFL.IDX PT, R7, R12, 0x2, 0x181f ;  /* 0x00581f000c077f89 */ /* 0x0002a200000e0000 */
[----:B------:R-:W-:Y:S01]  /*7660*/  PRMT R84, R9, 0x7610, R84 ;  /* 0x0000761009547816 */ /* 0x000fe20000000054 */
[----:B------:R-:W-:Y:S01]  /*7670*/  CS2R R80, SRZ ;  /* 0x0000000000507805 */ /* 0x000fe2000001ff00 */
[----:B------:R-:W-:Y:S01]  /*7680*/  PRMT R95, R5, 0x7610, R95 ;  /* 0x00007610055f7816 */ /* 0x000fe2000000005f */
[----:B------:R1:W1:Y:S01]  /*7690*/  SHFL.IDX PT, R6, R8, 0x2, 0x181f ;  /* 0x00581f0008067f89 */ /* 0x00026200000e0000 */
[----:B------:R-:W-:Y:S01]  /*76a0*/  PRMT R94, R4, 0x7610, R94 ;  /* 0x00007610045e7816 */ /* 0x000fe2000000005e */
[----:B------:R-:W-:Y:S01]  /*76b0*/  CS2R R88, SRZ ;  /* 0x0000000000587805 */ /* 0x000fe2000001ff00 */
[----:B------:R-:W-:Y:S01]  /*76c0*/  CS2R R92, SRZ ;  /* 0x00000000005c7805 */ /* 0x000fe2000001ff00 */
[----:B------:R-:W-:Y:S01]  /*76d0*/  CS2R R100, SRZ ;  /* 0x0000000000647805 */ /* 0x000fe2000001ff00 */
[----:B------:R-:W-:Y:S01]  /*76e0*/  CS2R R78, SRZ ;  /* 0x00000000004e7805 */ /* 0x000fe2000001ff00 */
[----:B------:R-:W-:Y:S01]  /*76f0*/  CS2R R82, SRZ ;  /* 0x0000000000527805 */ /* 0x000fe2000001ff00 */
[----:B------:R-:W-:Y:S01]  /*7700*/  CS2R R90, SRZ ;  /* 0x00000000005a7805 */ /* 0x000fe2000001ff00 */
[----:B------:R-:W-:Y:S01]  /*7710*/  CS2R R98, SRZ ;  /* 0x0000000000627805 */ /* 0x000fe2000001ff00 */
[----:B------:R-:W-:Y:S05]  /*7720*/  @P0 BRA `(.L_x_397) ;  /* 0x0000028000000947 */ /* 0x000fea0003800000 */
[C---:B----4-:R-:W-:Y:S01]  /*7730*/  ISETP.GE.AND P0, PT, R16.reuse, c[0x0][0x27c], PT ;  /* 0x00009f0010007a0c */ /* 0x050fe20003f06270 */
[----:B------:R-:W-:Y:S01]  /*7740*/  CS2R R100, SRZ ;  /* 0x0000000000647805 */ /* 0x000fe2000001ff00 */
[----:B------:R-:W-:Y:S01]  /*7750*/  CS2R R98, SRZ ;  /* 0x0000000000627805 */ /* 0x000fe2000001ff00 */
[----:B------:R-:W-:-:S10]  /*7760*/  IADD3 R5, R16, 0x20, RZ ;  /* 0x0000002010057810 */ /* 0x000fd40007ffe0ff */
[----:B---3--:R-:W-:-:S04]  /*7770*/  @!P0 IMAD.WIDE R20, R16, 0x2, R14 ;  /* 0x0000000210148825 */ /* 0x008fc800078e020e */
[----:B-12---:R-:W-:Y:S01]  /*7780*/  @!P0 IMAD.WIDE R18, R16, 0x2, R6 ;  /* 0x0000000210128825 */ /* 0x006fe200078e0206 */
        /* <DEDUP_REMOVED lines=34> */
.L_x_397:
[----:B----4-:R-:W-:Y:S05]  /*79b0*/  BSYNC B0 ;  /* 0x0000000000007941 */ /* 0x010fea0003800000 */
.L_x_396:
[----:B--2--5:R-:W-:Y:S01]  /*79c0*/  IMAD.MOV.U32 R7, RZ, RZ, R80 ;  /* 0x000000ffff077224 */ /* 0x024fe200078e0050 */
[----:B------:R2:W4:Y:S01]  /*79d0*/  SHFL.IDX PT, R11, R13, 0x3, 0x181f ;  /* 0x00781f000d0b7f89 */ /* 0x00052200000e0000 */
[----:B-1----:R-:W-:Y:S01]  /*79e0*/  IMAD.MOV.U32 R6, RZ, RZ, R81 ;  /* 0x000000ffff067224 */ /* 0x002fe200078e0051 */
[----:B------:R-:W-:Y:S01]  /*79f0*/  BSSY B0, `(.L_x_398) ;  /* 0x0000052000007945 */ /* 0x000fe20003800000 */
[----:B---3--:R-:W-:Y:S01]  /*7a00*/  IMAD.MOV.U32 R5, RZ, RZ, R88 ;  /* 0x000000ffff057224 */ /* 0x008fe200078e0058 */
        /* <DEDUP_REMOVED lines=24> */
[----:B------:R-:W1:Y:S01]  /*7b90*/  SHFL.IDX PT, R10, R10, 0x3, 0x181f ;  /* 0x00781f000a0a7f89 */ /* 0x000e6200000e0000 */
[----:B------:R-:W-:Y:S01]  /*7ba0*/  IMAD.MOV.U32 R4, RZ, RZ, R99 ;  /* 0x000000ffff047224 */ /* 0x000fe200078e0063 */
[----:B------:R-:W-:Y:S01]  /*7bb0*/  PRMT R48, R7, 0x7610, R48 ;  /* 0x0000761007307816 */ /* 0x000fe20000000030 */
[----:B------:R-:W-:Y:S01]  /*7bc0*/  CS2R R22, SRZ ;  /* 0x0000000000167805 */ /* 0x000fe2000001ff00 */
[----:B------:R2:W3:Y:S01]  /*7bd0*/  SHFL.IDX PT, R9, R12, 0x3, 0x181f ;  /* 0x00781f000c097f89 */ /* 0x0004e200000e0000 */
[----:B------:R-:W-:Y:S01]  /*7be0*/  PRMT R47, R6, 0x7610, R47 ;  /* 0x00007610062f7816 */ /* 0x000fe2000000002f */
[----:B------:R-:W-:Y:S01]  /*7bf0*/  CS2R R62, SRZ ;  /* 0x00000000003e7805 */ /* 0x000fe2000001ff00 */
[----:B------:R-:W-:Y:S01]  /*7c00*/  PRMT R52, R5, 0x7610, R52 ;  /* 0x0000761005347816 */ /* 0x000fe20000000034 */
[----:B------:R-:W1:Y:S01]  /*7c10*/  SHFL.IDX PT, R8, R8, 0x3, 0x181f ;  /* 0x00781f0008087f89 */ /* 0x000e6200000e0000 */
[----:B------:R-:W-:Y:S01]  /*7c20*/  PRMT R51, R4, 0x7610, R51 ;  /* 0x0000761004337816 */ /* 0x000fe20000000033 */
        /* <DEDUP_REMOVED lines=10> */
[----:B-12---:R-:W-:-:S04]  /*7cd0*/  @!P0 IMAD.WIDE R12, R16, 0x2, R10 ;  /* 0x00000002100c8825 */ /* 0x006fc800078e020a */
[----:B---3--:R-:W-:Y:S01]  /*7ce0*/  @!P0 IMAD.WIDE R6, R16, 0x2, R8 ;  /* 0x0000000210068825 */ /* 0x008fe200078e0208 */
        /* <DEDUP_REMOVED lines=20> */
[----:B--2---:R-:W-:-:S04]  /*7e30*/  @!P0 IMAD.WIDE R6, R4, 0x2, R10 ;  /* 0x0000000204068825 */ /* 0x004fc800078e020a */
[----:B-1----:R-:W-:Y:S01]  /*7e40*/  @!P0 IMAD.WIDE R12, R4, 0x2, R8 ;  /* 0x00000002040c8825 */ /* 0x002fe200078e0208 */
[----:B------:R3:W5:Y:S04]  /*7e50*/  @!P0 LD.E.64 R22, [R6.64] ;  /* 0x0000001806168980 */ /* 0x000768000c101b00 */
[----:B------:R3:W5:Y:S01]  /*7e60*/  @!P0 LD.E.64 R18, [R12.64] ;  /* 0x000000180c128980 */ /* 0x000762000c101b00 */
[----:B------:R-:W-:Y:S01]  /*7e70*/  ISETP.GE.AND P0, PT, R5, c[0x0][0x27c], PT ;  /* 0x00009f0005007a0c */ /* 0x000fe20003f06270 */
[----:B------:R-:W-:Y:S01]  /*7e80*/  CS2R R28, SRZ ;  /* 0x00000000001c7805 */ /* 0x000fe2000001ff00 */
[----:B----4-:R-:W-:-:S11]  /*7e90*/  CS2R R20, SRZ ;  /* 0x0000000000147805 */ /* 0x010fd6000001ff00 */
[----:B------:R-:W-:-:S04]  /*7ea0*/  @!P0 SHF.R.S32.HI R4, RZ, 0x1f, R5 ;  /* 0x0000001fff048819 */ /* 0x000fc80000011405 */
[----:B------:R-:W-:-:S04]  /*7eb0*/  @!P0 LEA.HI R4, R4, R5, RZ, 0x2 ;  /* 0x0000000504048211 */ /* 0x000fc800078f10ff */
[----:B------:R-:W-:-:S05]  /*7ec0*/  @!P0 LOP3.LUT R4, R4, 0xfffffffc, RZ, 0xc0, !PT ;  /* 0xfffffffc04048812 */ /* 0x000fca00078ec0ff */
[----:B------:R-:W-:-:S04]  /*7ed0*/  @!P0 IMAD.WIDE R10, R4, 0x2, R10 ;  /* 0x00000002040a8825 */ /* 0x000fc800078e020a */
[----:B------:R-:W-:Y:S01]  /*7ee0*/  @!P0 IMAD.WIDE R4, R4, 0x2, R8 ;  /* 0x0000000204048825 */ /* 0x000fe200078e0208 */
[----:B------:R3:W5:Y:S04]  /*7ef0*/  @!P0 LD.E.64 R28, [R10.64] ;  /* 0x000000180a1c8980 */ /* 0x000768000c101b00 */
[----:B------:R3:W5:Y:S02]  /*7f00*/  @!P0 LD.E.64 R20, [R4.64] ;  /* 0x0000001804148980 */ /* 0x000764000c101b00 */
.L_x_399:
[----:B----4-:R-:W-:Y:S05]  /*7f10*/  BSYNC B0 ;  /* 0x0000000000007941 */ /* 0x010fea0003800000 */
.L_x_398:
[----:B---3-5:R-:W-:Y:S01]  /*7f20*/  IMAD.MOV.U32 R4, RZ, RZ, R28 ;  /* 0x000000ffff047224 */ /* 0x028fe200078e001c */
[----:B------:R-:W-:Y:S01]  /*7f30*/  UIADD3 UR4, -UR15, UR29, URZ ;  /* 0x0000001d0f047290 */ /* 0x000fe2000fffe13f */
[----:B------:R-:W-:Y:S01]  /*7f40*/  IMAD.MOV.U32 R6, RZ, RZ, R22 ;  /* 0x000000ffff067224 */ /* 0x000fe200078e0016 */
[----:B------:R-:W-:-:S04]  /*7f50*/  DEPBAR.LE SB0, 0x1 ;  /* 0x000080400000791a */ /* 0x000fc80000000000 */
[----:B------:R-:W-:Y:S01]  /*7f60*/  UISETP.LT.AND UP0, UPT, UR4, 0x80, UPT ;  /* 0x000000800400788c */ /* 0x000fe2000bf01270 */
[----:B------:R-:W-:Y:S01]  /*7f70*/  PRMT R15, R4, 0x7610, R15 ;  /* 0x00007610040f7816 */ /* 0x000fe2000000000f */
[----:B------:R-:W-:Y:S01]  /*7f80*/  IMAD.MOV.U32 R5, RZ, RZ, R23 ;  /* 0x000000ffff057224 */ /* 0x000fe200078e0017 */
[----:B--2---:R-:W-:Y:S01]  /*7f90*/  PRMT R13, R6, 0x7610, R13 ;  /* 0x00007610060d7816 */ /* 0x004fe2000000000d */
[----:B------:R-:W-:Y:S01]  /*7fa0*/  IMAD.MOV.U32 R4, RZ, RZ, R62 ;  /* 0x000000ffff047224 */ /* 0x000fe200078e003e */
[----:B------:R-:W-:Y:S01]  /*7fb0*/  USEL UR4, UR4, 0x80, UP0 ;  /* 0x0000008004047887 */ /* 0x000fe20008000000 */
[----:B------:R-:W-:Y:S01]  /*7fc0*/  IMAD.MOV.U32 R7, RZ, RZ, R29 ;  /* 0x000000ffff077224 */ /* 0x000fe200078e001d */
[----:B------:R-:W-:Y:S01]  /*7fd0*/  PRMT R12, R5, 0x7610, R12 ;  /* 0x00007610050c7816 */ /* 0x000fe2000000000c */
[----:B------:R-:W-:Y:S01]  /*7fe0*/  IMAD.MOV.U32 R6, RZ, RZ, R72 ;  /* 0x000000ffff067224 */ /* 0x000fe200078e0048 */
[----:B------:R-:W-:Y:S01]  /*7ff0*/  PRMT R26, R4, 0x7610, R26 ;  /* 0x00007610041a7816 */ /* 0x000fe2000000001a */
[----:B------:R-:W-:Y:S01]  /*8000*/  IMAD.MOV.U32 R5, RZ, RZ, R73 ;  /* 0x000000ffff057224 */ /* 0x000fe200078e0049 */
[----:B------:R-:W-:Y:S01]  /*8010*/  BAR.SYNC.DEFER_BLOCKING 0x0 ;  /* 0x0000000000007b1d */ /* 0x000fe20000010000 */
[----:B------:R-:W-:Y:S01]  /*8020*/  IMAD.MOV.U32 R4, RZ, RZ, R20 ;  /* 0x000000ffff047224 */ /* 0x000fe200078e0014 */
[----:B------:R-:W-:-:S02]  /*8030*/  ISETP.GE.AND P0, PT, R39, UR4, PT ;  /* 0x0000000427007c0c */ /* 0x000fc4000bf06270 */
        /* <DEDUP_REMOVED lines=16> */
[----:B------:R-:W-:Y:S01]  /*8140*/  BSSY B1, `(.L_x_400) ;  /* 0x00000cf000017945 */ /* 0x000fe20003800000 */
[----:B------:R-:W-:-:S02]  /*8150*/  PRMT R24, R7, 0x7610, R24 ;  /* 0x0000761007187816 */ /* 0x000fc40000000018 */
[----:B------:R-:W-:Y:S02]  /*8160*/  PRMT R17, R6, 0x7610, R17 ;  /* 0x0000761006117816 */ /* 0x000fe40000000011 */
[----:B------:R-:W-:Y:S02]  /*8170*/  PRMT R30, R5, 0x7610, R30 ;  /* 0x00007610051e7816 */ /* 0x000fe4000000001e */
[----:B------:R-:W-:Y:S01]  /*8180*/  PRMT R27, R4, 0x7610, R27 ;  /* 0x00007610041b7816 */ /* 0x000fe2000000001b */
[----:B------:R-:W-:Y:S05]  /*8190*/  @P0 BRA `(.L_x_401) ;  /* 0x00000c9000000947 */ /* 0x000fea0003800000 */
[----:B------:R-:W-:Y:S01]  /*81a0*/  ISETP.GE.AND P0, PT, R16, c[0x0][0x27c], PT ;  /* 0x00009f0010007a0c */ /* 0x000fe20003f06270 */
[----:B------:R-:W-:-:S12]  /*81b0*/  BSSY B0, `(.L_x_402) ;  /* 0x0000030000007945 */ /* 0x000fd80003800000 */
[----:B------:R-:W-:Y:S05]  /*81c0*/  @P0 BRA `(.L_x_403) ;  /* 0x000002e000000947 */ /* 0x000fea0003800000 */
[----:B------:R-:W1:Y:S01]  /*81d0*/  LDS.128 R4, [R147+0x10080] ;  /* 0x0100800093047984 */ /* 0x000e620000000c00 */
[----:B------:R-:W-:Y:S02]  /*81e0*/  SHF.R.U64 R130, R130, 0x10, R131 ;  /* 0x0000001082827819 */ /* 0x000fe40000001283 */
[----:B------:R-:W-:Y:S02]  /*81f0*/  SHF.R.U64 R134, R134, 0x10, R135 ;  /* 0x0000001086867819 */ /* 0x000fe40000001287 */
[----:B------:R-:W-:Y:S02]  /*8200*/  SHF.R.U32.HI R131, RZ, 0x10, R131 ;  /* 0x00000010ff837819 */ /* 0x000fe40000011683 */
[----:B------:R-:W-:Y:S02]  /*8210*/  SHF.R.U32.HI R135, RZ, 0x10, R135 ;  /* 0x00000010ff877819 */ /* 0x000fe40000011687 */
[----:B------:R-:W-:Y:S02]  /*8220*/  PRMT R126, R126, 0x5410, R131 ;  /* 0x000054107e7e7816 */ /* 0x000fe40000000083 */
[----:B------:R-:W-:-:S02]  /*8230*/  PRMT R128, R128, 0x5410, R135 ;  /* 0x0000541080807816 */ /* 0x000fc40000000087 */
[----:B------:R-:W-:Y:S02]  /*8240*/  PRMT R127, R127, 0x5410, R130 ;  /* 0x000054107f7f7816 */ /* 0x000fe40000000082 */
[----:B------:R-:W-:Y:S02]  /*8250*/  PRMT R129, R129, 0x5410, R134 ;  /* 0x0000541081817816 */ /* 0x000fe40000000086 */
[----:B------:R-:W-:Y:S02]  /*8260*/  LOP3.LUT R141, R126, 0xffff0000, RZ, 0xc0, !PT ;  /* 0xffff00007e8d7812 */ /* 0x000fe400078ec0ff */
[----:B------:R-:W-:Y:S01]  /*8270*/  LOP3.LUT R143, R128, 0xffff0000, RZ, 0xc0, !PT ;  /* 0xffff0000808f7812 */ /* 0x000fe200078ec0ff */
[C---:B-1----:R-:W-:Y:S01]  /*8280*/  IMAD.U32 R131, R6.reuse, 0x10000, RZ ;  /* 0x0001000006837824 */ /* 0x042fe200078e00ff */
[----:B------:R-:W-:Y:S01]  /*8290*/  LOP3.LUT R130, R6, 0xffff0000, RZ, 0xc0, !PT ;  /* 0xffff000006827812 */ /* 0x000fe200078ec0ff */
[----:B------:R-:W-:Y:S01]  /*82a0*/  IMAD.U32 R6, R7, 0x10000, RZ ;  /* 0x0001000007067824 */ /* 0x000fe200078e00ff */
[----:B------:R-:W-:-:S02]  /*82b0*/  SHF.L.U32 R137, R4, 0x10, RZ ;  /* 0x0000001004897819 */ /* 0x000fc400000006ff */
[----:B------:R-:W-:Y:S01]  /*82c0*/  LOP3.LUT R136, R4, 0xffff0000, RZ, 0xc0, !PT ;  /* 0xffff000004887812 */ /* 0x000fe200078ec0ff */
[----:B------:R-:W-:Y:S01]  /*82d0*/  IMAD.U32 R4, R126, 0x10000, RZ ;  /* 0x000100007e047824 */ /* 0x000fe200078e00ff */
[----:B------:R-:W-:Y:S01]  /*82e0*/  LOP3.LUT R134, R7, 0xffff0000, RZ, 0xc0, !PT ;  /* 0xffff000007867812 */ /* 0x000fe200078ec0ff */
[----:B------:R-:W-:Y:S01]  /*82f0*/  IMAD.U32 R7, R128, 0x10000, RZ ;  /* 0x0001000080077824 */ /* 0x000fe200078e00ff */
[C---:B------:R-:W-:Y:S01]  /*8300*/  SHF.L.U32 R135, R5.reuse, 0x10, RZ ;  /* 0x0000001005877819 */ /* 0x040fe200000006ff */
[CC--:B------:R-:W-:Y:S01]  /*8310*/  FMUL.FTZ R126, R130.reuse, R4.reuse ;  /* 0x00000004827e7220 */ /* 0x0c0fe20000410000 */
[----:B------:R-:W-:Y:S01]  /*8320*/  LOP3.LUT R128, R5, 0xffff0000, RZ, 0xc0, !PT ;  /* 0xffff000005807812 */ /* 0x000fe200078ec0ff */
[-C--:B------:R-:W-:Y:S02]  /*8330*/  FMUL.FTZ R130, R130, R7.reuse ;  /* 0x0000000782827220 */ /* 0x080fe40000410000 */
[----:B------:R-:W-:Y:S01]  /*8340*/  FFMA.FTZ R126, R131, R7, -R126 ;  /* 0x00000007837e7223 */ /* 0x000fe2000001087e */
[----:B------:R-:W-:Y:S01]  /*8350*/  SHF.L.U32 R7, R129, 0x10, RZ ;  /* 0x0000001081077819 */ /* 0x000fe200000006ff */
[----:B------:R-:W-:Y:S01]  /*8360*/  FFMA.FTZ R131, R131, R4, R130 ;  /* 0x0000000483837223 */ /* 0x000fe20000010082 */
[----:B------:R-:W-:Y:S01]  /*8370*/  LOP3.LUT R129, R129, 0xffff0000, RZ, 0xc0, !PT ;  /* 0xffff000081817812 */ /* 0x000fe200078ec0ff */
[----:B------:R-:W-:-:S02]  /*8380*/  FMUL.FTZ R5, R134, R141 ;  /* 0x0000008d86057220 */ /* 0x000fc40000410000 */
[C---:B------:R-:W-:Y:S01]  /*8390*/  IMAD.U32 R4, R127.reuse, 0x10000, RZ ;  /* 0x000100007f047824 */ /* 0x040fe200078e00ff */
[----:B------:R-:W-:Y:S01]  /*83a0*/  LOP3.LUT R127, R127, 0xffff0000, RZ, 0xc0, !PT ;  /* 0xffff00007f7f7812 */ /* 0x000fe200078ec0ff */
[-C--:B------:R-:W-:Y:S02]  /*83b0*/  FMUL.FTZ R134, R134, R143.reuse ;  /* 0x0000008f86867220 */ /* 0x080fe40000410000 */
[C---:B------:R-:W-:Y:S02]  /*83c0*/  FFMA.FTZ R5, R6.reuse, R143, -R5 ;  /* 0x0000008f06057223 */ /* 0x040fe40000010805 */
[----:B------:R-:W-:Y:S02]  /*83d0*/  FFMA.FTZ R134, R6, R141, R134 ;  /* 0x0000008d06867223 */ /* 0x000fe40000010086 */
[----:B------:R-:W-:Y:S02]  /*83e0*/  FMUL.FTZ R6, R136, R4 ;  /* 0x0000000488067220 */ /* 0x000fe40000410000 */
[----:B------:R-:W-:-:S02]  /*83f0*/  FMUL.FTZ R130, R128, R127 ;  /* 0x0000007f80827220 */ /* 0x000fc40000410000 */
[----:B------:R-:W-:Y:S02]  /*8400*/  FMUL.FTZ R136, R136, R7 ;  /* 0x0000000788887220 */ /* 0x000fe40000410000 */
[----:B------:R-:W-:Y:S02]  /*8410*/  FMUL.FTZ R128, R128, R129 ;  /* 0x0000008180807220 */ /* 0x000fe40000410000 */
[C---:B------:R-:W-:Y:S01]  /*8420*/  FFMA.FTZ R140, R137.reuse, R7, -R6 ;  /* 0x00000007898c7223 */ /* 0x040fe20000010806 */
[----:B------:R-:W-:Y:S01]  /*8430*/  F2FP.BF16.PACK_AB R7, R134, R5 ;  /* 0x000000058607723e */ /* 0x000fe200000010ff */
[----:B------:R-:W-:Y:S01]  /*8440*/  FFMA.FTZ R137, R137, R4, R136 ;  /* 0x0000000489897223 */ /* 0x000fe20000010088 */
[----:B------:R-:W-:Y:S01]  /*8450*/  F2FP.BF16.PACK_AB R6, R131, R126 ;  /* 0x0000007e8306723e */ /* 0x000fe200000010ff */
[C---:B------:R-:W-:Y:S02]  /*8460*/  FFMA.FTZ R130, R135.reuse, R129, -R130 ;  /* 0x0000008187827223 */ /* 0x040fe40000010882 */
[----:B------:R-:W-:Y:S01]  /*8470*/  FFMA.FTZ R127, R135, R127, R128 ;  /* 0x0000007f877f7223 */ /* 0x000fe20000010080 */
[----:B------:R-:W-:-:S04]  /*8480*/  F2FP.BF16.PACK_AB R4, R137, R140 ;  /* 0x0000008c8904723e */ /* 0x000fc800000010ff */
[----:B------:R-:W-:-:S05]  /*8490*/  F2FP.BF16.PACK_AB R5, R127, R130 ;  /* 0x000000827f05723e */ /* 0x000fca00000010ff */
[----:B------:R1:W-:Y:S02]  /*84a0*/  STS.128 [R147+0x10080], R4 ;  /* 0x0100800493007388 */ /* 0x0003e40000000c00 */
.L_x_403:
[----:B------:R-:W-:Y:S05]  /*84b0*/  BSYNC B0 ;  /* 0x0000000000007941 */ /* 0x000fea0003800000 */
.L_x_402:
[----:B-1----:R-:W-:Y:S01]  /*84c0*/  IADD3 R4, R16, 0x20, RZ ;  /* 0x0000002010047810 */ /* 0x002fe20007ffe0ff */
[----:B------:R-:W-:Y:S03]  /*84d0*/  BSSY B0, `(.L_x_404) ;  /* 0x0000031000007945 */ /* 0x000fe60003800000 */
[----:B------:R-:W-:-:S13]  /*84e0*/  ISETP.GE.AND P0, PT, R4, c[0x0][0x27c], PT ;  /* 0x00009f0004007a0c */ /* 0x000fda0003f06270 */
        /* <DEDUP_REMOVED lines=47> */
.L_x_405:
[----:B------:R-:W-:Y:S05]  /*87e0*/  BSYNC B0 ;  /* 0x0000000000007941 */ /* 0x000fea0003800000 */
.L_x_404:
        /* <DEDUP_REMOVED lines=50> */
.L_x_407:
[----:B------:R-:W-:Y:S05]  /*8b10*/  BSYNC B0 ;  /* 0x0000000000007941 */ /* 0x000fea0003800000 */
.L_x_406:
[----:B-1----:R-:W-:-:S04]  /*8b20*/  IADD3 R4, R16, 0x60, RZ ;  /* 0x0000006010047810 */ /* 0x002fc80007ffe0ff */
        /* <DEDUP_REMOVED lines=48> */
.L_x_401:
[----:B------:R-:W-:Y:S05]  /*8e30*/  BSYNC B1 ;  /* 0x0000000000017941 */ /* 0x000fea0003800000 */
.L_x_400:
        /* <DEDUP_REMOVED lines=53> */
.L_x_411:
[----:B------:R-:W-:Y:S05]  /*9190*/  BSYNC B0 ;  /* 0x0000000000007941 */ /* 0x000fea0003800000 */
.L_x_410:
        /* <DEDUP_REMOVED lines=50> */
.L_x_413:
[----:B------:R-:W-:Y:S05]  /*94c0*/  BSYNC B0 ;  /* 0x0000000000007941 */ /* 0x000fea0003800000 */
.L_x_412:
        /* <DEDUP_REMOVED lines=50> */
.L_x_415:
[----:B------:R-:W-:Y:S05]  /*97f0*/  BSYNC B0 ;  /* 0x0000000000007941 */ /* 0x000fea0003800000 */
.L_x_414:
        /* <DEDUP_REMOVED lines=11> */
[----:B------:R-:W-:Y:S01]  /*98b0*/  PRMT R61, R61, 0x5410, R74 ;  /* 0x000054103d3d7816 */ /* 0x000fe2000000004a */
[C---:B-1----:R-:W-:Y:S01]  /*98c0*/  IMAD.U32 R75, R6.reuse, 0x10000, RZ ;  /* 0x00010000064b7824 */ /* 0x042fe200078e00ff */
[----:B------:R-:W-:Y:S01]  /*98d0*/  LOP3.LUT R74, R6, 0xffff0000, RZ, 0xc0, !PT ;  /* 0xffff0000064a7812 */ /* 0x000fe200078ec0ff */
[----:B------:R-:W-:Y:S01]  /*98e0*/  IMAD.U32 R6, R7, 0x10000, RZ ;  /* 0x0001000007067824 */ /* 0x000fe200078e00ff */
[C---:B------:R-:W-:Y:S02]  /*98f0*/  SHF.L.U32 R85, R4.reuse, 0x10, RZ ;  /* 0x0000001004557819 */ /* 0x040fe400000006ff */
[----:B------:R-:W-:Y:S01]  /*9900*/  LOP3.LUT R84, R4, 0xffff0000, RZ, 0xc0, !PT ;  /* 0xffff000004547812 */ /* 0x000fe200078ec0ff */
[----:B------:R-:W-:Y:S01]  /*9910*/  IMAD.U32 R4, R55, 0x10000, RZ ;  /* 0x0001000037047824 */ /* 0x000fe200078e00ff */
[----:B------:R-:W-:Y:S01]  /*9920*/  LOP3.LUT R76, R7, 0xffff0000, RZ, 0xc0, !PT ;  /* 0xffff0000074c7812 */ /* 0x000fe200078ec0ff */
[----:B------:R-:W-:Y:S01]  /*9930*/  IMAD.U32 R7, R67, 0x10000, RZ ;  /* 0x0001000043077824 */ /* 0x000fe200078e00ff */
[----:B------:R-:W-:Y:S01]  /*9940*/  LOP3.LUT R55, R55, 0xffff0000, RZ, 0xc0, !PT ;  /* 0xffff000037377812 */ /* 0x000fe200078ec0ff */
[CC--:B------:R-:W-:Y:S01]  /*9950*/  FMUL.FTZ R86, R74.reuse, R4.reuse ;  /* 0x000000044a567220 */ /* 0x0c0fe20000410000 */
[----:B------:R-:W-:Y:S01]  /*9960*/  LOP3.LUT R67, R67, 0xffff0000, RZ, 0xc0, !PT ;  /* 0xffff000043437812 */ /* 0x000fe200078ec0ff */
[-C--:B------:R-:W-:Y:S01]  /*9970*/  FMUL.FTZ R74, R74, R7.reuse ;  /* 0x000000074a4a7220 */ /* 0x080fe20000410000 */
[----:B------:R-:W-:Y:S01]  /*9980*/  SHF.L.U32 R77, R5, 0x10, RZ ;  /* 0x00000010054d7819 */ /* 0x000fe200000006ff */
[----:B------:R-:W-:Y:S01]  /*9990*/  FFMA.FTZ R86, R75, R7, -R86 ;  /* 0x000000074b567223 */ /* 0x000fe20000010856 */
[----:B------:R-:W-:Y:S01]  /*99a0*/  LOP3.LUT R87, R5, 0xffff0000, RZ, 0xc0, !PT ;  /* 0xffff000005577812 */ /* 0x000fe200078ec0ff */
[----:B------:R-:W-:Y:S01]  /*99b0*/  FMUL.FTZ R5, R76, R55 ;  /* 0x000000374c057220 */ /* 0x000fe20000410000 */
[----:B------:R-:W-:Y:S01]  /*99c0*/  SHF.L.U32 R7, R68, 0x10, RZ ;  /* 0x0000001044077819 */ /* 0x000fe200000006ff */
[----:B------:R-:W-:Y:S01]  /*99d0*/  FFMA.FTZ R75, R75, R4, R74 ;  /* 0x000000044b4b7223 */ /* 0x000fe2000001004a */
[C---:B------:R-:W-:Y:S01]  /*99e0*/  LOP3.LUT R74, R61.reuse, 0xffff0000, RZ, 0xc0, !PT ;  /* 0xffff00003d4a7812 */ /* 0x040fe200078ec0ff */
[----:B------:R-:W-:Y:S01]  /*99f0*/  FMUL.FTZ R76, R76, R67 ;  /* 0x000000434c4c7220 */ /* 0x000fe20000410000 */
[----:B------:R-:W-:Y:S01]  /*9a00*/  LOP3.LUT R68, R68, 0xffff0000, RZ, 0xc0, !PT ;  /* 0xffff000044447812 */ /* 0x000fe200078ec0ff */
[----:B------:R-:W-:-:S02]  /*9a10*/  IMAD.U32 R4, R61, 0x10000, RZ ;  /* 0x000100003d047824 */ /* 0x000fc400078e00ff */
[C---:B------:R-:W-:Y:S02]  /*9a20*/  FFMA.FTZ R5, R6.reuse, R67, -R5 ;  /* 0x0000004306057223 */ /* 0x040fe40000010805 */
[----:B------:R-:W-:Y:S02]  /*9a30*/  FFMA.FTZ R76, R6, R55, R76 ;  /* 0x00000037064c7223 */ /* 0x000fe4000001004c */
[C---:B------:R-:W-:Y:S02]  /*9a40*/  FMUL.FTZ R6, R84.reuse, R4 ;  /* 0x0000000454067220 */ /* 0x040fe40000410000 */
[C---:B------:R-:W-:Y:S02]  /*9a50*/  FMUL.FTZ R55, R87.reuse, R74 ;  /* 0x0000004a57377220 */ /* 0x040fe40000410000 */
[----:B------:R-:W-:Y:S02]  /*9a60*/  FMUL.FTZ R84, R84, R7 ;  /* 0x0000000754547220 */ /* 0x000fe40000410000 */
[----:B------:R-:W-:-:S02]  /*9a70*/  FMUL.FTZ R87, R87, R68 ;  /* 0x0000004457577220 */ /* 0x000fc40000410000 */
        /* <DEDUP_REMOVED lines=9> */
.L_x_409:
[----:B------:R-:W-:Y:S05]  /*9b10*/  BSYNC B1 ;  /* 0x0000000000017941 */ /* 0x000fea0003800000 */
.L_x_408:
        /* <DEDUP_REMOVED lines=16> */
[C---:B------:R-:W-:Y:S01]  /*9c20*/  IMAD.U32 R68, R53.reuse, 0x10000, RZ ;  /* 0x0001000035447824 */ /* 0x040fe200078e00ff */
[----:B------:R-:W-:Y:S02]  /*9c30*/  LOP3.LUT R76, R53, 0xffff0000, RZ, 0xc0, !PT ;  /* 0xffff0000354c7812 */ /* 0x000fe400078ec0ff */
[C---:B-1----:R-:W-:Y:S01]  /*9c40*/  LOP3.LUT R55, R6.reuse, 0xffff0000, RZ, 0xc0, !PT ;  /* 0xffff000006377812 */ /* 0x042fe200078ec0ff */
[----:B------:R-:W-:Y:S01]  /*9c50*/  IMAD.U32 R61, R6, 0x10000, RZ ;  /* 0x00010000063d7824 */ /* 0x000fe200078e00ff */
[C---:B------:R-:W-:Y:S01]  /*9c60*/  SHF.L.U32 R75, R4.reuse, 0x10, RZ ;  /* 0x00000010044b7819 */ /* 0x040fe200000006ff */
[----:B------:R-:W-:Y:S01]  /*9c70*/  IMAD.U32 R6, R7, 0x10000, RZ ;  /* 0x0001000007067824 */ /* 0x000fe200078e00ff */
[----:B------:R-:W-:Y:S01]  /*9c80*/  LOP3.LUT R74, R4, 0xffff0000, RZ, 0xc0, !PT ;  /* 0xffff0000044a7812 */ /* 0x000fe200078ec0ff */
[----:B------:R-:W-:Y:S01]  /*9c90*/  IMAD.U32 R4, R51, 0x10000, RZ ;  /* 0x0001000033047824 */ /* 0x000fe200078e00ff */
[----:B------:R-:W-:-:S02]  /*9ca0*/  LOP3.LUT R7, R7, 0xffff0000, RZ, 0xc0, !PT ;  /* 0xffff000007077812 */ /* 0x000fc400078ec0ff */
[----:B------:R-:W-:Y:S01]  /*9cb0*/  LOP3.LUT R51, R51, 0xffff0000, RZ, 0xc0, !PT ;  /* 0xffff000033337812 */ /* 0x000fe200078ec0ff */
[----:B------:R-:W-:Y:S01]  /*9cc0*/  FMUL.FTZ R53, R55, R4 ;  /* 0x0000000437357220 */ /* 0x000fe20000410000 */
[----:B------:R-:W-:Y:S01]  /*9cd0*/  SHF.L.U32 R67, R5, 0x10, RZ ;  /* 0x0000001005437819 */ /* 0x000fe200000006ff */
[----:B------:R-:W-:Y:S01]  /*9ce0*/  FMUL.FTZ R55, R55, R68 ;  /* 0x0000004437377220 */ /* 0x000fe20000410000 */
[----:B------:R-:W-:Y:S01]  /*9cf0*/  LOP3.LUT R77, R5, 0xffff0000, RZ, 0xc0, !PT ;  /* 0xffff0000054d7812 */ /* 0x000fe200078ec0ff */
[----:B------:R-:W-:Y:S02]  /*9d00*/  FMUL.FTZ R5, R7, R51 ;  /* 0x0000003307057220 */ /* 0x000fe40000410000 */
[C---:B------:R-:W-:Y:S02]  /*9d10*/  FFMA.FTZ R4, R61.reuse, R4, R55 ;  /* 0x000000043d047223 */ /* 0x040fe40000010037 */
[----:B------:R-:W-:Y:S01]  /*9d20*/  FFMA.FTZ R53, R61, R68, -R53 ;  /* 0x000000443d357223 */ /* 0x000fe20000010835 */
[----:B------:R-:W-:Y:S01]  /*9d30*/  SHF.L.U32 R61, R54, 0x10, RZ ;  /* 0x00000010363d7819 */ /* 0x000fe200000006ff */
[C---:B------:R-:W-:Y:S01]  /*9d40*/  IMAD.U32 R55, R52.reuse, 0x10000, RZ ;  /* 0x0001000034377824 */ /* 0x040fe200078e00ff */
[----:B------:R-:W-:Y:S01]  /*9d50*/  LOP3.LUT R52, R52, 0xffff0000, RZ, 0xc0, !PT ;  /* 0xffff000034347812 */ /* 0x000fe200078ec0ff */
[-C--:B------:R-:W-:Y:S01]  /*9d60*/  FMUL.FTZ R7, R7, R76.reuse ;  /* 0x0000004c07077220 */ /* 0x080fe20000410000 */
[----:B------:R-:W-:Y:S01]  /*9d70*/  LOP3.LUT R54, R54, 0xffff0000, RZ, 0xc0, !PT ;  /* 0xffff000036367812 */ /* 0x000fe200078ec0ff */
[----:B------:R-:W-:-:S02]  /*9d80*/  FFMA.FTZ R5, R6, R76, -R5 ;  /* 0x0000004c06057223 */ /* 0x000fc40000010805 */
[----:B------:R-:W-:Y:S02]  /*9d90*/  FFMA.FTZ R68, R6, R51, R7 ;  /* 0x0000003306447223 */ /* 0x000fe40000010007 */
[C---:B------:R-:W-:Y:S02]  /*9da0*/  FMUL.FTZ R6, R74.reuse, R55 ;  /* 0x000000374a067220 */ /* 0x040fe40000410000 */
[C---:B------:R-:W-:Y:S02]  /*9db0*/  FMUL.FTZ R7, R77.reuse, R52 ;  /* 0x000000344d077220 */ /* 0x040fe40000410000 */
[-C--:B------:R-:W-:Y:S02]  /*9dc0*/  FMUL.FTZ R74, R74, R61.reuse ;  /* 0x0000003d4a4a7220 */ /* 0x080fe40000410000 */
[----:B------:R-:W-:Y:S02]  /*9dd0*/  FMUL.FTZ R77, R77, R54 ;  /* 0x000000364d4d7220 */ /* 0x000fe40000410000 */
[C---:B------:R-:W-:Y:S01]  /*9de0*/  FFMA.FTZ R61, R75.reuse, R61, -R6 ;  /* 0x0000003d4b3d7223 */ /* 0x040fe20000010806 */
[----:B------:R-:W-:Y:S01]  /*9df0*/  F2FP.BF16.PACK_AB R6, R4, R53 ;  /* 0x000000350406723e */ /* 0x000fe200000010ff */
[----:B------:R-:W-:-:S02]  /*9e00*/  FFMA.FTZ R74, R75, R55, R74 ;  /* 0x000000374b4a7223 */ /* 0x000fc4000001004a */
[C---:B------:R-:W-:Y:S01]  /*9e10*/  FFMA.FTZ R54, R67.reuse, R54, -R7 ;  /* 0x0000003643367223 */ /* 0x040fe20000010807 */
[----:B------:R-:W-:Y:S01]  /*9e20*/  F2FP.BF16.PACK_AB R7, R68, R5 ;  /* 0x000000054407723e */ /* 0x000fe200000010ff */
[----:B------:R-:W-:Y:S01]  /*9e30*/  FFMA.FTZ R77, R67, R52, R77 ;  /* 0x00000034434d7223 */ /* 0x000fe2000001004d */
[----:B------:R-:W-:-:S04]  /*9e40*/  F2FP.BF16.PACK_AB R4, R74, R61 ;  /* 0x0000003d4a04723e */ /* 0x000fc800000010ff */
[----:B------:R-:W-:-:S05]  /*9e50*/  F2FP.BF16.PACK_AB R5, R77, R54 ;  /* 0x000000364d05723e */ /* 0x000fca00000010ff */
[----:B------:R1:W-:Y:S02]  /*9e60*/  STS.128 [R147+0x12080], R4 ;  /* 0x0120800493007388 */ /* 0x0003e40000000c00 */
.L_x_419:
[----:B------:R-:W-:Y:S05]  /*9e70*/  BSYNC B0 ;  /* 0x0000000000007941 */ /* 0x000fea0003800000 */
.L_x_418:
        /* <DEDUP_REMOVED lines=14> */
[----:B------:R-:W-:Y:S01]  /*9f60*/  SHF.L.U32 R74, R50, 0x10, RZ ;  /* 0x00000010324a7819 */ /* 0x000fe200000006ff */
        /* <DEDUP_REMOVED lines=8> */
[----:B------:R-:W-:Y:S01]  /*9ff0*/  LOP3.LUT R47, R47, 0xffff0000, RZ, 0xc0, !PT ;  /* 0xffff00002f2f7812 */ /* 0x000fe200078ec0ff */
[-C--:B------:R-:W-:Y:S01]  /*a000*/  FMUL.FTZ R49, R51, R4.reuse ;  /* 0x0000000433317220 */ /* 0x080fe20000410000 */
[----:B------:R-:W-:Y:S01]  /*a010*/  SHF.L.U32 R54, R5, 0x10, RZ ;  /* 0x0000001005367819 */ /* 0x000fe200000006ff */
[----:B------:R-:W-:Y:S01]  /*a020*/  FMUL.FTZ R51, R51, R7 ;  /* 0x0000000733337220 */ /* 0x000fe20000410000 */
[----:B------:R-:W-:Y:S01]  /*a030*/  LOP3.LUT R68, R5, 0xffff0000, RZ, 0xc0, !PT ;  /* 0xffff000005447812 */ /* 0x000fe200078ec0ff */
[C---:B------:R-:W-:Y:S02]  /*a040*/  FMUL.FTZ R5, R53.reuse, R47 ;  /* 0x0000002f35057220 */ /* 0x040fe40000410000 */
[----:B------:R-:W-:Y:S01]  /*a050*/  FFMA.FTZ R49, R52, R7, -R49 ;  /* 0x0000000734317223 */ /* 0x000fe20000010831 */
[----:B------:R-:W-:Y:S01]  /*a060*/  LOP3.LUT R7, R48, 0xffff0000, RZ, 0xc0, !PT ;  /* 0xffff000030077812 */ /* 0x000fe200078ec0ff */
[----:B------:R-:W-:Y:S01]  /*a070*/  FFMA.FTZ R4, R52, R4, R51 ;  /* 0x0000000434047223 */ /* 0x000fe20000010033 */
[----:B------:R-:W-:Y:S01]  /*a080*/  LOP3.LUT R51, R50, 0xffff0000, RZ, 0xc0, !PT ;  /* 0xffff000032337812 */ /* 0x000fe200078ec0ff */
[----:B------:R-:W-:-:S02]  /*a090*/  FMUL.FTZ R53, R53, R67 ;  /* 0x0000004335357220 */ /* 0x000fc40000410000 */
[----:B------:R-:W-:Y:S02]  /*a0a0*/  IMAD.U32 R52, R48, 0x10000, RZ ;  /* 0x0001000030347824 */ /* 0x000fe400078e00ff */
[C---:B------:R-:W-:Y:S02]  /*a0b0*/  FFMA.FTZ R5, R6.reuse, R67, -R5 ;  /* 0x0000004306057223 */ /* 0x040fe40000010805 */
[----:B------:R-:W-:Y:S02]  /*a0c0*/  FFMA.FTZ R48, R6, R47, R53 ;  /* 0x0000002f06307223 */ /* 0x000fe40000010035 */
[C---:B------:R-:W-:Y:S02]  /*a0d0*/  FMUL.FTZ R6, R55.reuse, R52 ;  /* 0x0000003437067220 */ /* 0x040fe40000410000 */
[----:B------:R-:W-:Y:S02]  /*a0e0*/  FMUL.FTZ R47, R68, R7 ;  /* 0x00000007442f7220 */ /* 0x000fe40000410000 */
[----:B------:R-:W-:-:S02]  /*a0f0*/  FMUL.FTZ R55, R55, R74 ;  /* 0x0000004a37377220 */ /* 0x000fc40000410000 */
[----:B------:R-:W-:Y:S02]  /*a100*/  FMUL.FTZ R68, R68, R51 ;  /* 0x0000003344447220 */ /* 0x000fe40000410000 */
[C---:B------:R-:W-:Y:S01]  /*a110*/  FFMA.FTZ R74, R61.reuse, R74, -R6 ;  /* 0x0000004a3d4a7223 */ /* 0x040fe20000010806 */
[----:B------:R-:W-:Y:S01]  /*a120*/  F2FP.BF16.PACK_AB R6, R4, R49 ;  /* 0x000000310406723e */ /* 0x000fe200000010ff */
[----:B------:R-:W-:Y:S02]  /*a130*/  FFMA.FTZ R55, R61, R52, R55 ;  /* 0x000000343d377223 */ /* 0x000fe40000010037 */
[C---:B------:R-:W-:Y:S02]  /*a140*/  FFMA.FTZ R47, R54.reuse, R51, -R47 ;  /* 0x00000033362f7223 */ /* 0x040fe4000001082f */
[----:B------:R-:W-:Y:S01]  /*a150*/  FFMA.FTZ R68, R54, R7, R68 ;  /* 0x0000000736447223 */ /* 0x000fe20000010044 */
[----:B------:R-:W-:Y:S02]  /*a160*/  F2FP.BF16.PACK_AB R7, R48, R5 ;  /* 0x000000053007723e */ /* 0x000fe400000010ff */
[----:B------:R-:W-:-:S02]  /*a170*/  F2FP.BF16.PACK_AB R4, R55, R74 ;  /* 0x0000004a3704723e */ /* 0x000fc400000010ff */
[----:B------:R-:W-:-:S05]  /*a180*/  F2FP.BF16.PACK_AB R5, R68, R47 ;  /* 0x0000002f4405723e */ /* 0x000fca00000010ff */
[----:B------:R1:W-:Y:S02]  /*a190*/  STS.128 [R147+0x16080], R4 ;  /* 0x0160800493007388 */ /* 0x0003e40000000c00 */
.L_x_421:
[----:B------:R-:W-:Y:S05]  /*a1a0*/  BSYNC B0 ;  /* 0x0000000000007941 */ /* 0x000fea0003800000 */
.L_x_420:
[----:B-1----:R-:W-:Y:S01]  /*a1b0*/  IADD3 R4, R16, 0x40, RZ ;  /* 0x0000004010047810 */ /* 0x002fe20007ffe0ff */
[----:B------:R-:W-:Y:S03]  /*a1c0*/  BSSY B0, `(.L_x_422) ;  /* 0x0000031000007945 */ /* 0x000fe60003800000 */
[----:B------:R-:W-:-:S13]  /*a1d0*/  ISETP.GE.AND P0, PT, R4, c[0x0][0x27c], PT ;  /* 0x00009f0004007a0c */ /* 0x000fda0003f06270 */
[----:B------:R-:W-:Y:S05]  /*a1e0*/  @P0 BRA `(.L_x_423) ;  /* 0x000002e000000947 */ /* 0x000fea0003800000 */
[----:B------:R-:W1:Y:S01]  /*a1f0*/  LDS.128 R4, [R147+0x1a080] ;  /* 0x01a0800093047984 */ /* 0x000e620000000c00 */
[--C-:B------:R-:W-:Y:S02]  /*a200*/  SHF.R.U64 R49, R82, 0x10, R83.reuse ;  /* 0x0000001052317819 */ /* 0x100fe40000001253 */
[----:B------:R-:W-:Y:S02]  /*a210*/  SHF.R.U32.HI R82, RZ, 0x10, R83 ;  /* 0x00000010ff527819 */ /* 0x000fe40000011653 */
[--C-:B------:R-:W-:Y:S02]  /*a220*/  SHF.R.U64 R47, R88, 0x10, R89.reuse ;  /* 0x00000010582f7819 */ /* 0x100fe40000001259 */
[----:B------:R-:W-:Y:S02]  /*a230*/  SHF.R.U32.HI R88, RZ, 0x10, R89 ;  /* 0x00000010ff587819 */ /* 0x000fe40000011659 */
[----:B------:R-:W-:Y:S02]  /*a240*/  PRMT R43, R43, 0x5410, R82 ;  /* 0x000054102b2b7816 */ /* 0x000fe40000000052 */
[----:B------:R-:W-:-:S02]  /*a250*/  PRMT R45, R45, 0x5410, R88 ;  /* 0x000054102d2d7816 */ /* 0x000fc40000000058 */
[----:B------:R-:W-:Y:S02]  /*a260*/  PRMT R46, R46, 0x5410, R47 ;  /* 0x000054102e2e7816 */ /* 0x000fe4000000002f */
[----:B------:R-:W-:Y:S02]  /*a270*/  PRMT R44, R44, 0x5410, R49 ;  /* 0x000054102c2c7816 */ /* 0x000fe40000000031 */
[----:B------:R-:W-:Y:S02]  /*a280*/  LOP3.LUT R53, R45, 0xffff0000, RZ, 0xc0, !PT ;  /* 0xffff00002d357812 */ /* 0x000fe400078ec0ff */
[----:B------:R-:W-:Y:S02]  /*a290*/  LOP3.LUT R55, R46, 0xffff0000, RZ, 0xc0, !PT ;  /* 0xffff00002e377812 */ /* 0x000fe400078ec0ff */
[----:B-1----:R-:W-:Y:S01]  /*a2a0*/  SHF.L.U32 R52, R4, 0x10, RZ ;  /* 0x0000001004347819 */ /* 0x002fe200000006ff */
[----:B------:R-:W-:Y:S01]  /*a2b0*/  IMAD.U32 R48, R6, 0x10000, RZ ;  /* 0x0001000006307824 */ /* 0x000fe200078e00ff */
[----:B------:R-:W-:Y:S01]  /*a2c0*/  LOP3.LUT R51, R4, 0xffff0000, RZ, 0xc0, !PT ;  /* 0xffff000004337812 */ /* 0x000fe200078ec0ff */
[----:B------:R-:W-:Y:S01]  /*a2d0*/  IMAD.U32 R4, R43, 0x10000, RZ ;  /* 0x000100002b047824 */ /* 0x000fe200078e00ff */
[----:B------:R-:W-:Y:S01]  /*a2e0*/  LOP3.LUT R47, R6, 0xffff0000, RZ, 0xc0, !PT ;  /* 0xffff0000062f7812 */ /* 0x000fe200078ec0ff */
[C---:B------:R-:W-:Y:S01]  /*a2f0*/  IMAD.U32 R6, R7.reuse, 0x10000, RZ ;  /* 0x0001000007067824 */ /* 0x040fe200078e00ff */
[----:B------:R-:W-:Y:S01]  /*a300*/  LOP3.LUT R49, R7, 0xffff0000, RZ, 0xc0, !PT ;  /* 0xffff000007317812 */ /* 0x000fe200078ec0ff */
[----:B------:R-:W-:Y:S01]  /*a310*/  IMAD.U32 R7, R45, 0x10000, RZ ;  /* 0x000100002d077824 */ /* 0x000fe200078e00ff */
[----:B------:R-:W-:Y:S01]  /*a320*/  LOP3.LUT R43, R43, 0xffff0000, RZ, 0xc0, !PT ;  /* 0xffff00002b2b7812 */ /* 0x000fe200078ec0ff */
[----:B------:R-:W-:Y:S01]  /*a330*/  FMUL.FTZ R45, R47, R4 ;  /* 0x000000042f2d7220 */ /* 0x000fe20000410000 */
[----:B------:R-:W-:Y:S01]  /*a340*/  SHF.L.U32 R50, R5, 0x10, RZ ;  /* 0x0000001005327819 */ /* 0x000fe200000006ff */
[----:B------:R-:W-:Y:S01]  /*a350*/  FMUL.FTZ R47, R47, R7 ;  /* 0x000000072f2f7220 */ /* 0x000fe20000410000 */
[----:B------:R-:W-:Y:S01]  /*a360*/  LOP3.LUT R54, R5, 0xffff0000, RZ, 0xc0, !PT ;  /* 0xffff000005367812 */ /* 0x000fe200078ec0ff */
[----:B------:R-:W-:-:S02]  /*a370*/  FMUL.FTZ R5, R49, R43 ;  /* 0x0000002b31057220 */ /* 0x000fc40000410000 */
[-C--:B------:R-:W-:Y:S02]  /*a380*/  FMUL.FTZ R49, R49, R53.reuse ;  /* 0x0000003531317220 */ /* 0x080fe40000410000 */
[----:B------:R-:W-:Y:S01]  /*a390*/  FFMA.FTZ R5, R6, R53, -R5 ;  /* 0x0000003506057223 */ /* 0x000fe20000010805 */
[----:B------:R-:W-:Y:S01]  /*a3a0*/  LOP3.LUT R53, R44, 0xffff0000, RZ, 0xc0, !PT ;  /* 0xffff00002c357812 */ /* 0x000fe200078ec0ff */
[C---:B------:R-:W-:Y:S02]  /*a3b0*/  FFMA.FTZ R45, R48.reuse, R7, -R45 ;  /* 0x00000007302d7223 */ /* 0x040fe4000001082d */
[----:B------:R-:W-:Y:S01]  /*a3c0*/  FFMA.FTZ R4, R48, R4, R47 ;  /* 0x0000000430047223 */ /* 0x000fe2000001002f */
[----:B------:R-:W-:Y:S01]  /*a3d0*/  SHF.L.U32 R47, R46, 0x10, RZ ;  /* 0x000000102e2f7819 */ /* 0x000fe200000006ff */
[----:B------:R-:W-:Y:S02]  /*a3e0*/  IMAD.U32 R7, R44, 0x10000, RZ ;  /* 0x000100002c077824 */ /* 0x000fe400078e00ff */
[----:B------:R-:W-:-:S02]  /*a3f0*/  FFMA.FTZ R44, R6, R43, R49 ;  /* 0x0000002b062c7223 */ /* 0x000fc40000010031 */
[C---:B------:R-:W-:Y:S02]  /*a400*/  FMUL.FTZ R6, R51.reuse, R7 ;  /* 0x0000000733067220 */ /* 0x040fe40000410000 */
[C---:B------:R-:W-:Y:S02]  /*a410*/  FMUL.FTZ R43, R54.reuse, R53 ;  /* 0x00000035362b7220 */ /* 0x040fe40000410000 */
[----:B------:R-:W-:Y:S02]  /*a420*/  FMUL.FTZ R51, R51, R47 ;  /* 0x0000002f33337220 */ /* 0x000fe40000410000 */
[----:B------:R-:W-:Y:S02]  /*a430*/  FMUL.FTZ R54, R54, R55 ;  /* 0x0000003736367220 */ /* 0x000fe40000410000 */
[----:B------:R-:W-:Y:S01]  /*a440*/  FFMA.FTZ R47, R52, R47, -R6 ;  /* 0x0000002f342f7223 */ /* 0x000fe20000010806 */
[----:B------:R-:W-:Y:S01]  /*a450*/  F2FP.BF16.PACK_AB R6, R4, R45 ;  /* 0x0000002d0406723e */ /* 0x000fe200000010ff */
[----:B------:R-:W-:Y:S01]  /*a460*/  FFMA.FTZ R52, R52, R7, R51 ;  /* 0x0000000734347223 */ /* 0x000fe20000010033 */
[----:B------:R-:W-:Y:S01]  /*a470*/  F2FP.BF16.PACK_AB R7, R44, R5 ;  /* 0x000000052c07723e */ /* 0x000fe200000010ff */
[----:B------:R-:W-:-:S02]  /*a480*/  FFMA.FTZ R43, R50, R55, -R43 ;  /* 0x00000037322b7223 */ /* 0x000fc4000001082b */
[----:B------:R-:W-:Y:S01]  /*a490*/  FFMA.FTZ R54, R50, R53, R54 ;  /* 0x0000003532367223 */ /* 0x000fe20000010036 */
[----:B------:R-:W-:-:S04]  /*a4a0*/  F2FP.BF16.PACK_AB R4, R52, R47 ;  /* 0x0000002f3404723e */ /* 0x000fc800000010ff */
[----:B------:R-:W-:-:S05]  /*a4b0*/  F2FP.BF16.PACK_AB R5, R54, R43 ;  /* 0x0000002b3605723e */ /* 0x000fca00000010ff */
[----:B------:R1:W-:Y:S02]  /*a4c0*/  STS.128 [R147+0x1a080], R4 ;  /* 0x01a0800493007388 */ /* 0x0003e40000000c00 */
.L_x_423:
[----:B------:R-:W-:Y:S05]  /*a4d0*/  BSYNC B0 ;  /* 0x0000000000007941 */ /* 0x000fea0003800000 */
.L_x_422:
[----:B-1----:R-:W-:-:S04]  /*a4e0*/  IADD3 R4, R16, 0x60, RZ ;  /* 0x0000006010047810 */ /* 0x002fc80007ffe0ff */
        /* <DEDUP_REMOVED lines=48> */
.L_x_417:
[----:B------:R-:W-:Y:S05]  /*a7f0*/  BSYNC B1 ;  /* 0x0000000000017941 */ /* 0x000fea0003800000 */
.L_x_416:
[----:B-1----:R-:W-:-:S04]  /*a800*/  IADD3 R4, R39, 0x60, RZ ;  /* 0x0000006027047810 */ /* 0x002fc80007ffe0ff */
[----:B------:R-:W-:-:S13]  /*a810*/  ISETP.GE.AND P0, PT, R4, UR4, PT ;  /* 0x0000000404007c0c */ /* 0x000fda000bf06270 */
[----:B------:R-:W-:Y:S05]  /*a820*/  @P0 BRA `(.L_x_424) ;  /* 0x00005b2000000947 */ /* 0x000fea0003800000 */
[----:B------:R-:W-:Y:S01]  /*a830*/  ISETP.GE.AND P0, PT, R16, c[0x0][0x27c], PT ;  /* 0x00009f0010007a0c */ /* 0x000fe20003f06270 */
[----:B------:R-:W-:-:S12]  /*a840*/  BSSY B0, `(.L_x_425) ;  /* 0x0000030000007945 */ /* 0x000fd80003800000 */
        /* <DEDUP_REMOVED lines=47> */
.L_x_426:
[----:B------:R-:W-:Y:S05]  /*ab40*/  BSYNC B0 ;  /* 0x0000000000007941 */ /* 0x000fea0003800000 */
.L_x_425:
        /* <DEDUP_REMOVED lines=50> */
.L_x_428:
[----:B------:R-:W-:Y:S05]  /*ae70*/  BSYNC B0 ;  /* 0x0000000000007941 */ /* 0x000fea0003800000 */
.L_x_427:
        /* <DEDUP_REMOVED lines=12> */
[----:B------:R-:W-:Y:S02]  /*af40*/  LOP3.LUT R25, R12, 0xffff0000, RZ, 0xc0, !PT ;  /* 0xffff00000c197812 */ /* 0x000fe400078ec0ff */
[----:B------:R-:W-:Y:S01]  /*af50*/  PRMT R13, R13, 0x5410, R22 ;  /* 0x000054100d0d7816 */ /* 0x000fe20000000016 */
[C---:B-1----:R-:W-:Y:S01]  /*af60*/  IMAD.U32 R18, R6.reuse, 0x10000, RZ ;  /* 0x0001000006127824 */ /* 0x042fe200078e00ff */
[----:B------:R-:W-:Y:S01]  /*af70*/  LOP3.LUT R17, R6, 0xffff0000, RZ, 0xc0, !PT ;  /* 0xffff000006117812 */ /* 0x000fe200078ec0ff */
[C---:B------:R-:W-:Y:S01]  /*af80*/  IMAD.U32 R6, R7.reuse, 0x10000, RZ ;  /* 0x0001000007067824 */ /* 0x040fe200078e00ff */
[C---:B------:R-:W-:Y:S02]  /*af90*/  SHF.L.U32 R24, R4.reuse, 0x10, RZ ;  /* 0x0000001004187819 */ /* 0x040fe400000006ff */
[----:B------:R-:W-:Y:S01]  /*afa0*/  LOP3.LUT R23, R4, 0xffff0000, RZ, 0xc0, !PT ;  /* 0xffff000004177812 */ /* 0x000fe200078ec0ff */
[----:B------:R-:W-:Y:S01]  /*afb0*/  IMAD.U32 R4, R8, 0x10000, RZ ;  /* 0x0001000008047824 */ /* 0x000fe200078e00ff */
        /* <DEDUP_REMOVED lines=8> */
[C---:B------:R-:W-:Y:S02]  /*b040*/  FFMA.FTZ R17, R18.reuse, R4, R17 ;  /* 0x0000000412117223 */ /* 0x040fe40000010011 */
[----:B------:R-:W-:Y:S01]  /*b050*/  FFMA.FTZ R12, R18, R7, -R12 ;  /* 0x00000007120c7223 */ /* 0x000fe2000001080c */
[----:B------:R-:W-:Y:S01]  /*b060*/  SHF.L.U32 R7, R13, 0x10, RZ ;  /* 0x000000100d077819 */ /* 0x000fe200000006ff */
[C---:B------:R-:W-:Y:S01]  /*b070*/  IMAD.U32 R4, R9.reuse, 0x10000, RZ ;  /* 0x0001000009047824 */ /* 0x040fe200078e00ff */
[----:B------:R-:W-:Y:S01]  /*b080*/  LOP3.LUT R9, R9, 0xffff0000, RZ, 0xc0, !PT ;  /* 0xffff000009097812 */ /* 0x000fe200078ec0ff */
[-C--:B------:R-:W-:Y:S01]  /*b090*/  FMUL.FTZ R19, R19, R25.reuse ;  /* 0x0000001913137220 */ /* 0x080fe20000410000 */
[----:B------:R-:W-:Y:S01]  /*b0a0*/  LOP3.LUT R13, R13, 0xffff0000, RZ, 0xc0, !PT ;  /* 0xffff00000d0d7812 */ /* 0x000fe200078ec0ff */
[C---:B------:R-:W-:Y:S02]  /*b0b0*/  FFMA.FTZ R5, R6.reuse, R25, -R5 ;  /* 0x0000001906057223 */ /* 0x040fe40000010805 */
[----:B------:R-:W-:-:S02]  /*b0c0*/  FFMA.FTZ R8, R6, R8, R19 ;  /* 0x0000000806087223 */ /* 0x000fc40000010013 */
[CC--:B------:R-:W-:Y:S02]  /*b0d0*/  FMUL.FTZ R6, R23.reuse, R4.reuse ;  /* 0x0000000417067220 */ /* 0x0c0fe40000410000 */
        /* <DEDUP_REMOVED lines=12> */
.L_x_430:
[----:B------:R-:W-:Y:S05]  /*b1a0*/  BSYNC B0 ;  /* 0x0000000000007941 */ /* 0x000fea0003800000 */
.L_x_429:
[----:B------:R-:W-:-:S04]  /*b1b0*/  IADD3 R16, R16, 0x60, RZ ;  /* 0x0000006010107810 */ /* 0x000fc80007ffe0ff */
[----:B------:R-:W-:-:S13]  /*b1c0*/  ISETP.GE.AND P0, PT, R16, c[0x0][0x27c], PT ;  /* 0x00009f0010007a0c */ /* 0x000fda0003f06270 */
[----:B------:R-:W-:Y:S05]  /*b1d0*/  @P0 BRA `(.L_x_424) ;  /* 0x0000517000000947 */ /* 0x000fea0003800000 */
[----:B-1----:R-:W1:Y:S01]  /*b1e0*/  LDS.128 R4, [R147+0x1f080] ;  /* 0x01f0800093047984 */ /* 0x002e620000000c00 */
        /* <DEDUP_REMOVED lines=44> */
[----:B------:R1:W-:Y:S01]  /*b4b0*/  STS.128 [R147+0x1f080], R4 ;  /* 0x01f0800493007388 */ /* 0x0003e20000000c00 */
[----:B------:R-:W-:Y:S05]  /*b4c0*/  BRA `(.L_x_424) ;  /* 0x00004e8000007947 */ /* 0x000fea0003800000 */
.L_x_391:
[----:B------:R-:W-:Y:S01]  /*b4d0*/  PLOP3.LUT P0, PT, PT, PT, UP3, 0x80, 0x0 ;  /* 0x000000000000781c */ /* 0x000fe20003f0f038 */
[----:B------:R-:W-:Y:S01]  /*b4e0*/  IMAD.MOV.U32 R11, RZ, RZ, R7 ;  /* 0x000000ffff0b7224 */ /* 0x000fe200078e0007 */
        /* <DEDUP_REMOVED lines=13> */
[----:B------:R-:W-:-:S04]  /*b5c0*/  @P0 SHF.R.U32.HI R5, RZ, c[0x0][0x2cc], R6 ;  /* 0x0000b300ff050a19 */ /* 0x000fc80000011606 */
[----:B------:R-:W-:Y:S01]  /*b5d0*/  SHF.R.S32.HI R8, RZ, 0x1f, R5 ;  /* 0x0000001fff087819 */ /* 0x000fe20000011405 */
[----:B------:R-:W-:-:S04]  /*b5e0*/  IMAD.WIDE.U32 R10, R5, c[0x0][0x280], R10 ;  /* 0x0000a000050a7a25 */ /* 0x000fc800078e000a */
[----:B------:R-:W-:Y:S01]  /*b5f0*/  IMAD R6, R8, c[0x0][0x280], RZ ;  /* 0x0000a00008067a24 */ /* 0x000fe200078e02ff */
[----:B------:R-:W-:Y:S01]  /*b600*/  LEA R7, P0, R10, c[0x0][0x270], 0x1 ;  /* 0x00009c000a077a11 */ /* 0x000fe200078008ff */
[----:B------:R-:W-:Y:S02]  /*b610*/  IMAD R8, R8, c[0x0][0x290], RZ ;  /* 0x0000a40008087a24 */ /* 0x000fe400078e02ff */
[----:B------:R-:W-:Y:S02]  /*b620*/  IMAD R6, R5, c[0x0][0x284], R6 ;  /* 0x0000a10005067a24 */ /* 0x000fe400078e0206 */
[----:B------:R1:W2:Y:S03]  /*b630*/  SHFL.IDX PT, R14, R7, RZ, 0x181f ;  /* 0x00181fff070e7589 */ /* 0x0002a600000e0000 */
[----:B------:R-:W-:Y:S02]  /*b640*/  IADD3 R6, R11, R6, RZ ;  /* 0x000000060b067210 */ /* 0x000fe40007ffe0ff */
[----:B------:R-:W-:-:S02]  /*b650*/  MOV R11, R15 ;  /* 0x0000000f000b7202 */ /* 0x000fc40000000f00 */
[----:B------:R-:W-:Y:S01]  /*b660*/  LEA.HI.X R6, R10, c[0x0][0x274], R6, 0x1, P0 ;  /* 0x00009d000a067a11 */ /* 0x000fe200000f0c06 */
[----:B------:R-:W-:-:S04]  /*b670*/  IMAD.MOV.U32 R10, RZ, RZ, R12 ;  /* 0x000000ffff0a7224 */ /* 0x000fc800078e000c */
[C---:B------:R-:W-:Y:S01]  /*b680*/  IMAD.WIDE.U32 R10, R5.reuse, c[0x0][0x290], R10 ;  /* 0x0000a400050a7a25 */ /* 0x040fe200078e000a */
[----:B------:R1:W3:Y:S03]  /*b690*/  SHFL.IDX PT, R15, R6, RZ, 0x181f ;  /* 0x00181fff060f7589 */ /* 0x0002e600000e0000 */
[----:B------:R-:W-:Y:S01]  /*b6a0*/  IMAD R5, R5, c[0x0][0x294], R8 ;  /* 0x0000a50005057a24 */ /* 0x000fe200078e0208 */
[----:B------:R-:W-:-:S03]  /*b6b0*/  LEA R8, P0, R10, c[0x0][0x288], 0x1 ;  /* 0x0000a2000a087a11 */ /* 0x000fc600078008ff */
[----:B------:R-:W-:Y:S02]  /*b6c0*/  IMAD.IADD R5, R11, 0x1, R5 ;  /* 0x000000010b057824 */ /* 0x000fe400078e0205 */
[----:B------:R1:W4:Y:S03]  /*b6d0*/  SHFL.IDX PT, R12, R8, RZ, 0x181f ;  /* 0x00181fff080c7589 */ /* 0x00032600000e0000 */
[----:B------:R-:W-:-:S05]  /*b6e0*/  LEA.HI.X R5, R10, c[0x0][0x28c], R5, 0x1, P0 ;  /* 0x0000a3000a057a11 */ /* 0x000fca00000f0c05 */
[----:B------:R1:W1:Y:S01]  /*b6f0*/  SHFL.IDX PT, R13, R5, RZ, 0x181f ;  /* 0x00181fff050d7589 */ /* 0x00026200000e0000 */
[----:B------:R-:W-:Y:S05]  /*b700*/  @P1 BRA `(.L_x_432) ;  /* 0x0000015000001947 */ /* 0x000fea0003800000 */
[----:B--2---:R-:W-:Y:S01]  /*b710*/  ISETP.GE.AND P0, PT, R225, c[0x0][0x27c], PT ;  /* 0x00009f00e1007a0c */ /* 0x004fe20003f06270 */
[----:B------:R-:W-:Y:S01]  /*b720*/  CS2R R106, SRZ ;  /* 0x00000000006a7805 */ /* 0x000fe2000001ff00 */
[----:B------:R-:W-:Y:S01]  /*b730*/  CS2R R104, SRZ ;  /* 0x0000000000687805 */ /* 0x000fe2000001ff00 */
[----:B------:R-:W-:Y:S01]  /*b740*/  CS2R R102, SRZ ;  /* 0x0000000000667805 */ /* 0x000fe2000001ff00 */
[----:B------:R-:W-:-:S09]  /*b750*/  CS2R R100, SRZ ;  /* 0x0000000000647805 */ /* 0x000fd2000001ff00 */
[----:B---3--:R-:W-:-:S04]  /*b760*/  @!P0 IMAD.WIDE R18, R225, 0x2, R14 ;  /* 0x00000002e1128825 */ /* 0x008fc800078e020e */
[----:B-1--4-:R-:W-:Y:S01]  /*b770*/  @!P0 IMAD.WIDE R16, R225, 0x2, R12 ;  /* 0x00000002e1108825 */ /* 0x012fe200078e020c */
[----:B------:R1:W5:Y:S04]  /*b780*/  @!P0 LD.E.128 R104, [R18.64] ;  /* 0x0000001812688980 */ /* 0x000368000c101d00 */
[----:B------:R1:W5:Y:S01]  /*b790*/  @!P0 LD.E.128 R100, [R16.64] ;  /* 0x0000001810648980 */ /* 0x000362000c101d00 */
[----:B------:R-:W-:Y:S01]  /*b7a0*/  ISETP.GE.AND P0, PT, R219, c[0x0][0x27c], PT ;  /* 0x00009f00db007a0c */ /* 0x000fe20003f06270 */
[----:B------:R-:W-:Y:S01]  /*b7b0*/  CS2R R90, SRZ ;  /* 0x00000000005a7805 */ /* 0x000fe2000001ff00 */
[----:B------:R-:W-:Y:S01]  /*b7c0*/  CS2R R88, SRZ ;  /* 0x0000000000587805 */ /* 0x000fe2000001ff00 */
[----:B------:R-:W-:Y:S01]  /*b7d0*/  CS2R R86, SRZ ;  /* 0x0000000000567805 */ /* 0x000fe2000001ff00 */
[----:B------:R-:W-:-:S09]  /*b7e0*/  CS2R R84, SRZ ;  /* 0x0000000000547805 */ /* 0x000fd2000001ff00 */
[----:B------:R-:W-:-:S04]  /*b7f0*/  @!P0 SHF.R.S32.HI R10, RZ, 0x1f, R219 ;  /* 0x0000001fff0a8819 */ /* 0x000fc800000114db */
[----:B------:R-:W-:-:S04]  /*b800*/  @!P0 LEA.HI R10, R10, R219, RZ, 0x3 ;  /* 0x000000db0a0a8211 */ /* 0x000fc800078f18ff */
[----:B------:R-:W-:-:S05]  /*b810*/  @!P0 LOP3.LUT R10, R10, 0xfffffff8, RZ, 0xc0, !PT ;  /* 0xfffffff80a0a8812 */ /* 0x000fca00078ec0ff */
[----:B------:R-:W-:-:S04]  /*b820*/  @!P0 IMAD.WIDE R14, R10, 0x2, R14 ;  /* 0x000000020a0e8825 */ /* 0x000fc800078e020e */
[----:B------:R-:W-:Y:S01]  /*b830*/  @!P0 IMAD.WIDE R10, R10, 0x2, R12 ;  /* 0x000000020a0a8825 */ /* 0x000fe200078e020c */
[----:B------:R1:W5:Y:S04]  /*b840*/  @!P0 LD.E.128 R88, [R14.64] ;  /* 0x000000180e588980 */ /* 0x000368000c101d00 */
[----:B------:R1:W5:Y:S02]  /*b850*/  @!P0 LD.E.128 R84, [R10.64] ;  /* 0x000000180a548980 */ /* 0x000364000c101d00 */
.L_x_432:
[----:B--2---:R-:W-:Y:S05]  /*b860*/  BSYNC B0 ;  /* 0x0000000000007941 */ /* 0x004fea0003800000 */
.L_x_431:
[----:B------:R-:W-:Y:S01]  /*b870*/  ISETP.NE.AND P0, PT, R9, RZ, PT ;  /* 0x000000ff0900720c */ /* 0x000fe20003f05270 */
[----:B-1---5:R-:W-:Y:S01]  /*b880*/  IMAD.MOV.U32 R11, RZ, RZ, R91 ;  /* 0x000000ffff0b7224 */ /* 0x022fe200078e005b */
[----:B---3--:R1:W2:Y:S01]  /*b890*/  SHFL.IDX PT, R15, R6, 0x1, 0x181f ;  /* 0x00381f00060f7f89 */ /* 0x0082a200000e0000 */
        /* <DEDUP_REMOVED lines=10> */
[----:B----4-:R-:W-:Y:S01]  /*b940*/  IMAD.MOV.U32 R12, RZ, RZ, R90 ;  /* 0x000000ffff0c7224 */ /* 0x010fe200078e005a */
        /* <DEDUP_REMOVED lines=20> */
[----:B------:R1:W4:Y:S01]  /*ba90*/  SHFL.IDX PT, R13, R5, 0x1, 0x181f ;  /* 0x00381f00050d7f89 */ /* 0x00032200000e0000 */
        /* <DEDUP_REMOVED lines=32> */
.L_x_434:
[----:B--2---:R-:W-:Y:S05]  /*bca0*/  BSYNC B0 ;  /* 0x0000000000007941 */ /* 0x004fea0003800000 */
.L_x_433:
[----:B------:R-:W-:Y:S01]  /*bcb0*/  ISETP.NE.AND P0, PT, R4, RZ, PT ;  /* 0x000000ff0400720c */ /* 0x000fe20003f05270 */
[----:B-----5:R-:W-:Y:S01]  /*bcc0*/  IMAD.MOV.U32 R11, RZ, RZ, R54 ;  /* 0x000000ffff0b7224 */ /* 0x020fe200078e0036 */
[----:B-1----:R1:W2:Y:S01]  /*bcd0*/  SHFL.IDX PT, R15, R6, 0x2, 0x181f ;  /* 0x00581f00060f7f89 */ /* 0x0022a200000e0000 */
        /* <DEDUP_REMOVED lines=27> */
[----:B---3--:R1:W3:Y:S01]  /*be90*/  SHFL.IDX PT, R14, R7, 0x2, 0x181f ;  /* 0x00581f00070e7f89 */ /* 0x0082e200000e0000 */
[----:B------:R-:W-:Y:S01]  /*bea0*/  IMAD.MOV.U32 R4, RZ, RZ, R73 ;  /* 0x000000ffff047224 */ /* 0x000fe200078e0049 */
[----:B------:R-:W-:Y:S01]  /*beb0*/  PRMT R132, R11, 0x7610, R132 ;  /* 0x000076100b847816 */ /* 0x000fe20000000084 */
[----:B------:R-:W-:Y:S01]  /*bec0*/  CS2R R26, SRZ ;  /* 0x00000000001a7805 */ /* 0x000fe2000001ff00 */
[----:B----4-:R1:W4:Y:S01]  /*bed0*/  SHFL.IDX PT, R13, R5, 0x2, 0x181f ;  /* 0x00581f00050d7f89 */ /* 0x01032200000e0000 */
        /* <DEDUP_REMOVED lines=34> */
.L_x_436:
[----:B--2---:R-:W-:Y:S05]  /*c100*/  BSYNC B0 ;  /* 0x0000000000007941 */ /* 0x004fea0003800000 */
.L_x_435:
[----:B-----5:R-:W-:Y:S01]  /*c110*/  IMAD.MOV.U32 R4, RZ, RZ, R33 ;  /* 0x000000ffff047224 */ /* 0x020fe200078e0021 */
[----:B------:R2:W4:Y:S01]  /*c120*/  SHFL.IDX PT, R63, R6, 0x3, 0x181f ;  /* 0x00781f00063f7f89 */ /* 0x00052200000e0000 */
[----:B-1----:R-:W-:Y:S01]  /*c130*/  IMAD.MOV.U32 R11, RZ, RZ, R34 ;  /* 0x000000ffff0b7224 */ /* 0x002fe200078e0022 */
        /* <DEDUP_REMOVED lines=15> */
[----:B------:R1:W3:Y:S01]  /*c230*/  SHFL.IDX PT, R62, R7, 0x3, 0x181f ;  /* 0x00781f00073e7f89 */ /* 0x0002e200000e0000 */
[----:B------:R-:W-:Y:S01]  /*c240*/  PRMT R118, R9, 0x7610, R118 ;  /* 0x0000761009767816 */ /* 0x000fe20000000076 */
[----:B------:R-:W-:Y:S01]  /*c250*/  IMAD.MOV.U32 R11, RZ, RZ, R30 ;  /* 0x000000ffff0b7224 */ /* 0x000fe200078e001e */
[----:B------:R-:W-:Y:S01]  /*c260*/  PRMT R97, R4, 0x7610, R97 ;  /* 0x0000761004617816 */ /* 0x000fe20000000061 */
[----:B------:R3:W4:Y:S01]  /*c270*/  SHFL.IDX PT, R71, R5, 0x3, 0x181f ;  /* 0x00781f0005477f89 */ /* 0x00072200000e0000 */
[----:B------:R-:W-:Y:S01]  /*c280*/  IMAD.MOV.U32 R10, RZ, RZ, R31 ;  /* 0x000000ffff0a7224 */ /* 0x000fe200078e001f */
[----:B------:R-:W-:Y:S01]  /*c290*/  CS2R R24, SRZ ;  /* 0x0000000000187805 */ /* 0x000fe2000001ff00 */
[----:B------:R-:W-:Y:S01]  /*c2a0*/  IMAD.MOV.U32 R9, RZ, RZ, R28 ;  /* 0x000000ffff097224 */ /* 0x000fe200078e001c */
[----:B------:R4:W4:Y:S01]  /*c2b0*/  SHFL.IDX PT, R70, R8, 0x3, 0x181f ;  /* 0x00781f0008467f89 */ /* 0x00092200000e0000 */
[----:B--2---:R-:W-:Y:S01]  /*c2c0*/  IMAD.MOV.U32 R6, RZ, RZ, R43 ;  /* 0x000000ffff067224 */ /* 0x004fe200078e002b */
[----:B------:R-:W-:Y:S01]  /*c2d0*/  PRMT R108, R11, 0x7610, R108 ;  /* 0x000076100b6c7816 */ /* 0x000fe2000000006c */
[----:B------:R-:W-:Y:S01]  /*c2e0*/  IMAD.MOV.U32 R4, RZ, RZ, R41 ;  /* 0x000000ffff047224 */ /* 0x000fe200078e0029 */
[----:B------:R-:W-:Y:S01]  /*c2f0*/  PRMT R99, R10, 0x7610, R99 ;  /* 0x000076100a637816 */ /* 0x000fe20000000063 */
[----:B------:R-:W-:Y:S01]  /*c300*/  CS2R R22, SRZ ;  /* 0x0000000000167805 */ /* 0x000fe2000001ff00 */
[----:B------:R-:W-:Y:S01]  /*c310*/  PRMT R98, R9, 0x7610, R98 ;  /* 0x0000761009627816 */ /* 0x000fe20000000062 */
[----:B------:R-:W-:Y:S01]  /*c320*/  CS2R R20, SRZ ;  /* 0x0000000000147805 */ /* 0x000fe2000001ff00 */
[----:B------:R-:W-:Y:S01]  /*c330*/  PRMT R115, R6, 0x7610, R115 ;  /* 0x0000761006737816 */ /* 0x000fe20000000073 */
[----:B------:R-:W-:Y:S01]  /*c340*/  CS2R R18, SRZ ;  /* 0x0000000000127805 */ /* 0x000fe2000001ff00 */
[----:B------:R-:W-:Y:S01]  /*c350*/  PRMT R113, R4, 0x7610, R113 ;  /* 0x0000761004717816 */ /* 0x000fe20000000071 */
[----:B------:R-:W-:Y:S01]  /*c360*/  CS2R R16, SRZ ;  /* 0x0000000000107805 */ /* 0x000fe2000001ff00 */
[----:B---3--:R-:W-:Y:S01]  /*c370*/  CS2R R14, SRZ ;  /* 0x00000000000e7805 */ /* 0x008fe2000001ff00 */
[----:B----4-:R-:W-:Y:S01]  /*c380*/  CS2R R12, SRZ ;  /* 0x00000000000c7805 */ /* 0x010fe2000001ff00 */
[----:B-1----:R-:W-:-:S02]  /*c390*/  IMAD.MOV.U32 R7, RZ, RZ, R42 ;  /* 0x000000ffff077224 */ /* 0x002fc400078e002a */
[----:B------:R-:W-:-:S03]  /*c3a0*/  IMAD.MOV.U32 R5, RZ, RZ, R40 ;  /* 0x000000ffff057224 */ /* 0x000fc600078e0028 */
[----:B------:R-:W-:Y:S02]  /*c3b0*/  PRMT R116, R7, 0x7610, R116 ;  /* 0x0000761007747816 */ /* 0x000fe40000000074 */
[----:B------:R-:W-:Y:S01]  /*c3c0*/  PRMT R114, R5, 0x7610, R114 ;  /* 0x0000761005727816 */ /* 0x000fe20000000072 */
[----:B------:R-:W-:Y:S05]  /*c3d0*/  @P6 BRA `(.L_x_438) ;  /* 0x0000015000006947 */ /* 0x000fea0003800000 */
[----:B------:R-:W-:Y:S01]  /*c3e0*/  ISETP.GE.AND P0, PT, R225, c[0x0][0x27c], PT ;  /* 0x00009f00e1007a0c */ /* 0x000fe20003f06270 */
[----:B------:R-:W-:Y:S01]  /*c3f0*/  CS2R R22, SRZ ;  /* 0x0000000000167805 */ /* 0x000fe2000001ff00 */
[----:B------:R-:W-:Y:S01]  /*c400*/  CS2R R20, SRZ ;  /* 0x0000000000147805 */ /* 0x000fe2000001ff00 */
[----:B------:R-:W-:Y:S01]  /*c410*/  CS2R R14, SRZ ;  /* 0x00000000000e7805 */ /* 0x000fe2000001ff00 */
[----:B------:R-:W-:-:S09]  /*c420*/  CS2R R12, SRZ ;  /* 0x00000000000c7805 */ /* 0x000fd2000001ff00 */
[----:B------:R-:W-:-:S04]  /*c430*/  @!P0 IMAD.WIDE R8, R225, 0x2, R62 ;  /* 0x00000002e1088825 */ /* 0x000fc800078e023e */
[----:B------:R-:W-:Y:S01]  /*c440*/  @!P0 IMAD.WIDE R6, R225, 0x2, R70 ;  /* 0x00000002e1068825 */ /* 0x000fe200078e0246 */
        /* <DEDUP_REMOVED lines=14> */
.L_x_438:
[----:B------:R-:W-:Y:S05]  /*c530*/  BSYNC B0 ;  /* 0x0000000000007941 */ /* 0x000fea0003800000 */
.L_x_437:
[----:B-1---5:R-:W-:Y:S01]  /*c540*/  IMAD.MOV.U32 R4, RZ, RZ, R26 ;  /* 0x000000ffff047224 */ /* 0x022fe200078e001a */
[----:B------:R-:W-:Y:S01]  /*c550*/  UIADD3 UR4, -UR15, UR29, URZ ;  /* 0x0000001d0f047290 */ /* 0x000fe2000fffe13f */
[----:B------:R-:W-:Y:S01]  /*c560*/  IMAD.MOV.U32 R6, RZ, RZ, R24 ;  /* 0x000000ffff067224 */ /* 0x000fe200078e0018 */
[----:B------:R-:W-:-:S04]  /*c570*/  DEPBAR.LE SB0, 0x1 ;  /* 0x000080400000791a */ /* 0x000fc80000000000 */
[----:B------:R-:W-:Y:S01]  /*c580*/  UISETP.LT.AND UP0, UPT, UR4, 0x80, UPT ;  /* 0x000000800400788c */ /* 0x000fe2000bf01270 */
[----:B------:R-:W-:Y:S01]  /*c590*/  PRMT R80, R4, 0x7610, R80 ;  /* 0x0000761004507816 */ /* 0x000fe20000000050 */
[----:B------:R-:W-:Y:S01]  /*c5a0*/  IMAD.MOV.U32 R5, RZ, RZ, R25 ;  /* 0x000000ffff057224 */ /* 0x000fe200078e0019 */
[----:B------:R-:W-:Y:S01]  /*c5b0*/  PRMT R70, R6, 0x7610, R70 ;  /* 0x0000761006467816 */ /* 0x000fe20000000046 */
        /* <DEDUP_REMOVED lines=35> */
[----:B------:R-:W-:Y:S01]  /*c7f0*/  IMAD.MOV.U32 R7, RZ, RZ, c[0x0][0x27c] ;  /* 0x00009f00ff077624 */ /* 0x000fe200078e00ff */
[----:B------:R-:W1:Y:S01]  /*c800*/  LDS.128 R8, [R147+0x10080] ;  /* 0x0100800093087984 */ /* 0x000e620000000c00 */
[----:B------:R-:W-:Y:S02]  /*c810*/  SHF.R.U64 R100, R100, 0x10, R101 ;  /* 0x0000001064647819 */ /* 0x000fe40000001265 */
[----:B------:R-:W-:Y:S02]  /*c820*/  SHF.R.U64 R104, R104, 0x10, R105 ;  /* 0x0000001068687819 */ /* 0x000fe40000001269 */
[----:B------:R-:W-:Y:S02]  /*c830*/  LEA.HI R7, R7, R0, RZ, 0x1d ;  /* 0x0000000007077211 */ /* 0x000fe400078fe8ff */
[----:B------:R-:W-:Y:S02]  /*c840*/  SHF.R.U64 R102, R102, 0x10, R103 ;  /* 0x0000001066667819 */ /* 0x000fe40000001267 */
[----:B------:R-:W-:Y:S01]  /*c850*/  SHF.R.S32.HI R4, RZ, 0x1f, R7 ;  /* 0x0000001fff047819 */ /* 0x000fe20000011407 */
[----:B------:R-:W-:Y:S01]  /*c860*/  IMAD.SHL.U32 R5, R7, 0x8, RZ ;  /* 0x0000000807057824 */ /* 0x000fe200078e00ff */
[----:B------:R-:W-:-:S02]  /*c870*/  SHF.R.U32.HI R103, RZ, 0x10, R103 ;  /* 0x00000010ff677819 */ /* 0x000fc40000011667 */
[----:B------:R-:W-:Y:S02]  /*c880*/  LEA.HI R4, R4, R7, RZ, 0x3 ;  /* 0x0000000704047211 */ /* 0x000fe400078f18ff */
[----:B------:R-:W-:Y:S02]  /*c890*/  LOP3.LUT R5, R148, 0x38, R5, 0xf8, !PT ;  /* 0x0000003894057812 */ /* 0x000fe400078ef805 */
[----:B------:R-:W-:Y:S01]  /*c8a0*/  PRMT R151, R151, 0x5410, R100 ;  /* 0x0000541097977816 */ /* 0x000fe20000000064 */
[----:B------:R-:W-:Y:S01]  /*c8b0*/  IMAD.SHL.U32 R4, R4, 0x400, RZ ;  /* 0x0000040004047824 */ /* 0x000fe200078e00ff */
[----:B------:R-:W-:Y:S02]  /*c8c0*/  LOP3.LUT R6, R5, R146, RZ, 0x3c, !PT ;  /* 0x0000009205067212 */ /* 0x000fe400078e3cff */
[----:B------:R-:W-:Y:S01]  /*c8d0*/  PRMT R155, R155, 0x5410, R104 ;  /* 0x000054109b9b7816 */ /* 0x000fe20000000068 */
[----:B------:R-:W-:Y:S01]  /*c8e0*/  IMAD.U32 R162, R151, 0x10000, RZ ;  /* 0x0001000097a27824 */ /* 0x000fe200078e00ff */
[----:B------:R-:W-:-:S02]  /*c8f0*/  LOP3.LUT R4, R4, 0x7fffe000, RZ, 0xc0, !PT ;  /* 0x7fffe00004047812 */ /* 0x000fc400078ec0ff */
[----:B------:R-:W-:Y:S01]  /*c900*/  SHF.R.U64 R106, R106, 0x10, R107 ;  /* 0x000000106a6a7819 */ /* 0x000fe2000000126b */
[----:B------:R-:W-:Y:S01]  /*c910*/  IMAD.U32 R158, R155, 0x10000, RZ ;  /* 0x000100009b9e7824 */ /* 0x000fe200078e00ff */
[----:B------:R-:W-:Y:S02]  /*c920*/  IADD3 R149, R6, R4, R145 ;  /* 0x0000000406957210 */ /* 0x000fe40007ffe091 */
[----:B------:R-:W-:Y:S02]  /*c930*/  SHF.R.U32.HI R105, RZ, 0x10, R105 ;  /* 0x00000010ff697819 */ /* 0x000fe40000011669 */
[----:B------:R-:W-:Y:S01]  /*c940*/  SHF.R.U32.HI R101, RZ, 0x10, R101 ;  /* 0x00000010ff657819 */ /* 0x000fe20000011665 */
[----:B------:R-:W-:Y:S01]  /*c950*/  IMAD.SHL.U32 R149, R149, 0x2, RZ ;  /* 0x0000000295957824 */ /* 0x000fe200078e00ff */
[----:B------:R-:W-:Y:S02]  /*c960*/  PRMT R152, R152, 0x5410, R103 ;  /* 0x0000541098987816 */ /* 0x000fe40000000067 */
[----:B------:R-:W-:-:S02]  /*c970*/  PRMT R157, R157, 0x5410, R106 ;  /* 0x000054109d9d7816 */ /* 0x000fc4000000006a */
[----:B------:R-:W2:Y:S01]  /*c980*/  LDS.128 R4, [R149+0x10080] ;  /* 0x0100800095047984 */ /* 0x000ea20000000c00 */
[----:B------:R-:W-:Y:S02]  /*c990*/  SHF.R.U32.HI R107, RZ, 0x10, R107 ;  /* 0x00000010ff6b7819 */ /* 0x000fe4000001166b */
[C---:B-1----:R-:W-:Y:S02]  /*c9a0*/  SHF.L.U32 R100, R9.reuse, 0x10, RZ ;  /* 0x0000001009647819 */ /* 0x042fe400000006ff */
[----:B------:R-:W-:Y:S01]  /*c9b0*/  LOP3.LUT R103, R9, 0xffff0000, RZ, 0xc0, !PT ;  /* 0xffff000009677812 */ /* 0x000fe200078ec0ff */
[C---:B------:R-:W-:Y:S01]  /*c9c0*/  IMAD.U32 R9, R11.reuse, 0x10000, RZ ;  /* 0x000100000b097824 */ /* 0x040fe200078e00ff */
[----:B------:R-:W-:Y:S02]  /*c9d0*/  LOP3.LUT R104, R11, 0xffff0000, RZ, 0xc0, !PT ;  /* 0xffff00000b687812 */ /* 0x000fe400078ec0ff */
[----:B------:R-:W-:Y:S02]  /*c9e0*/  PRMT R154, R154, 0x5410, R105 ;  /* 0x000054109a9a7816 */ /* 0x000fe40000000069 */
[----:B------:R-:W-:Y:S01]  /*c9f0*/  PRMT R150, R150, 0x5410, R101 ;  /* 0x0000541096967816 */ /* 0x000fe20000000065 */
[----:B------:R-:W-:Y:S01]  /*ca00*/  IMAD.U32 R101, R8, 0x10000, RZ ;  /* 0x0001000008657824 */ /* 0x000fe200078e00ff */
[----:B------:R-:W-:-:S02]  /*ca10*/  PRMT R156, R156, 0x5410, R107 ;  /* 0x000054109c9c7816 */ /* 0x000fc4000000006b */
[----:B------:R-:W-:Y:S01]  /*ca20*/  LOP3.LUT R151, R151, 0xffff0000, RZ, 0xc0, !PT ;  /* 0xffff000097977812 */ /* 0x000fe200078ec0ff */
[----:B------:R-:W-:Y:S01]  /*ca30*/  IMAD.U32 R160, R150, 0x10000, RZ ;  /* 0x0001000096a07824 */ /* 0x000fe200078e00ff */
[----:B------:R-:W-:Y:S02]  /*ca40*/  LOP3.LUT R8, R8, 0xffff0000, RZ, 0xc0, !PT ;  /* 0xffff000008087812 */ /* 0x000fe400078ec0ff */
[----:B------:R-:W-:Y:S02]  /*ca50*/  LOP3.LUT R155, R155, 0xffff0000, RZ, 0xc0, !PT ;  /* 0xffff00009b9b7812 */ /* 0x000fe400078ec0ff */
[----:B------:R-:W-:Y:S01]  /*ca60*/  PRMT R153, R153, 0x5410, R102 ;  /* 0x0000541099997816 */ /* 0x000fe20000000066 */
[----:B------:R-:W-:Y:S01]  /*ca70*/  IMAD.U32 R102, R10, 0x10000, RZ ;  /* 0x000100000a667824 */ /* 0x000fe200078e00ff */
[----:B------:R-:W-:Y:S02]  /*ca80*/  LOP3.LUT R150, R150, 0xffff0000, RZ, 0xc0, !PT ;  /* 0xffff000096967812 */ /* 0x000fe400078ec0ff */
[----:B------:R-:W-:Y:S01]  /*ca90*/  LOP3.LUT R10, R10, 0xffff0000, RZ, 0xc0, !PT ;  /* 0xffff00000a0a7812 */ /* 0x000fe200078ec0ff */
[----:B--2---:R-:W-:Y:S01]  /*caa0*/  IMAD.U32 R161, R4, 0x10000, RZ ;  /* 0x0001000004a17824 */ /* 0x004fe200078e00ff */
[----:B------:R-:W-:Y:S01]  /*cab0*/  SHF.L.U32 R11, R5, 0x10, RZ ;  /* 0x00000010050b7819 */ /* 0x000fe200000006ff */
[----:B------:R-:W-:Y:S01]  /*cac0*/  IMAD.U32 R107, R7, 0x10000, RZ ;  /* 0x00010000076b7824 */ /* 0x000fe200078e00ff */
[----:B------:R-:W-:-:S02]  /*cad0*/  LOP3.LUT R106, R5, 0xffff0000, RZ, 0xc0, !PT ;  /* 0xffff0000056a7812 */ /* 0x000fc400078ec0ff */
[C---:B------:R-:W-:Y:S01]  /*cae0*/  SHF.L.U32 R105, R6.reuse, 0x10, RZ ;  /* 0x0000001006697819 */ /* 0x040fe200000006ff */
[----:B------:R-:W-:Y:S01]  /*caf0*/  FMUL.FTZ R163, R11, R160 ;  /* 0x000000a00ba37220 */ /* 0x000fe20000410000 */
[----:B------:R-:W-:Y:S01]  /*cb00*/  LOP3.LUT R5, R6, 0xffff0000, RZ, 0xc0, !PT ;  /* 0xffff000006057812 */ /* 0x000fe200078ec0ff */
[----:B------:R-:W-:Y:S01]  /*cb10*/  FMUL.FTZ R6, R161, R162 ;  /* 0x000000a2a1067220 */ /* 0x000fe20000410000 */
[----:B------:R-:W-:Y:S01]  /*cb20*/  LOP3.LUT R159, R7, 0xffff0000, RZ, 0xc0, !PT ;  /* 0xffff0000079f7812 */ /* 0x000fe200078ec0ff */
[-C--:B------:R-:W-:Y:S01]  /*cb30*/  FMUL.FTZ R161, R161, R158.reuse ;  /* 0x0000009ea1a17220 */ /* 0x080fe20000410000 */
[----:B------:R-:W-:Y:S01]  /*cb40*/  LOP3.LUT R4, R4, 0xffff0000, RZ, 0xc0, !PT ;  /* 0xffff000004047812 */ /* 0x000fe200078ec0ff */
[C---:B------:R-:W-:Y:S02]  /*cb50*/  FFMA.FTZ R7, R101.reuse, R158, -R6 ;  /* 0x0000009e65077223 */ /* 0x040fe40000010806 */
[C---:B------:R-:W-:Y:S01]  /*cb60*/  IMAD.U32 R6, R154.reuse, 0x10000, RZ ;  /* 0x000100009a067824 */ /* 0x040fe200078e00ff */
[----:B------:R-:W-:Y:S01]  /*cb70*/  LOP3.LUT R154, R154, 0xffff0000, RZ, 0xc0, !PT ;  /* 0xffff00009a9a7812 */ /* 0x000fe200078ec0ff */
[----:B------:R-:W-:Y:S01]  /*cb80*/  FFMA.FTZ R101, R101, R162, R161 ;  /* 0x000000a265657223 */ /* 0x000fe200000100a1 */
[----:B------:R-:W-:Y:S01]  /*cb90*/  SHF.L.U32 R162, R156, 0x10, RZ ;  /* 0x000000109ca27819 */ /* 0x000fe200000006ff */
[C---:B------:R-:W-:Y:S01]  /*cba0*/  IMAD.U32 R158, R152.reuse, 0x10000, RZ ;  /* 0x00010000989e7824 */ /* 0x040fe200078e00ff */
[----:B------:R-:W-:Y:S01]  /*cbb0*/  LOP3.LUT R152, R152, 0xffff0000, RZ, 0xc0, !PT ;  /* 0xffff000098987812 */ /* 0x000fe200078ec0ff */
[----:B------:R-:W-:Y:S01]  /*cbc0*/  FMUL.FTZ R161, R11, R6 ;  /* 0x000000060ba17220 */ /* 0x000fe20000410000 */
[----:B------:R-:W-:Y:S01]  /*cbd0*/  LOP3.LUT R156, R156, 0xffff0000, RZ, 0xc0, !PT ;  /* 0xffff00009c9c7812 */ /* 0x000fe200078ec0ff */
[----:B------:R-:W-:-:S02]  /*cbe0*/  FMUL.FTZ R11, R107, R158 ;  /* 0x0000009e6b0b7220 */ /* 0x000fc40000410000 */
[-C--:B------:R-:W-:Y:S02]  /*cbf0*/  FMUL.FTZ R107, R107, R162.reuse ;  /* 0x000000a26b6b7220 */ /* 0x080fe40000410000 */
[C---:B------:R-:W-:Y:S02]  /*cc00*/  FFMA.FTZ R11, R9.reuse, R162, -R11 ;  /* 0x000000a2090b7223 */ /* 0x040fe4000001080b */
[----:B------:R-:W-:Y:S02]  /*cc10*/  FFMA.FTZ R107, R9, R158, R107 ;  /* 0x0000009e096b7223 */ /* 0x000fe4000001006b */
[----:B------:R-:W-:Y:S02]  /*cc20*/  FMUL.FTZ R9, R4, R151 ;  /* 0x0000009704097220 */ /* 0x000fe40000410000 */
[----:B------:R-:W-:Y:S02]  /*cc30*/  FFMA.FTZ R6, R100, R6, -R163 ;  /* 0x0000000664067223 */ /* 0x000fe400000108a3 */
[----:B------:R-:W-:-:S02]  /*cc40*/  FMUL.FTZ R4, R4, R155 ;  /* 0x0000009b04047220 */ /* 0x000fc40000410000 */
[----:B------:R-:W-:Y:S02]  /*cc50*/  FFMA.FTZ R158, R8, R155, -R9 ;  /* 0x0000009b089e7223 */ /* 0x000fe40000010809 */
[----:B------:R-:W-:Y:S02]  /*cc60*/  FFMA.FTZ R100, R100, R160, R161 ;  /* 0x000000a064647223 */ /* 0x000fe400000100a1 */
[C---:B------:R-:W-:Y:S01]  /*cc70*/  IMAD.U32 R155, R153.reuse, 0x10000, RZ ;  /* 0x00010000999b7824 */ /* 0x040fe200078e00ff */
[----:B------:R-:W-:Y:S01]  /*cc80*/  LOP3.LUT R153, R153, 0xffff0000, RZ, 0xc0, !PT ;  /* 0xffff000099997812 */ /* 0x000fe200078ec0ff */
[C---:B------:R-:W-:Y:S01]  /*cc90*/  IMAD.U32 R160, R157.reuse, 0x10000, RZ ;  /* 0x000100009da07824 */ /* 0x040fe200078e00ff */
[----:B------:R-:W-:Y:S01]  /*cca0*/  LOP3.LUT R157, R157, 0xffff0000, RZ, 0xc0, !PT ;  /* 0xffff00009d9d7812 */ /* 0x000fe200078ec0ff */
[----:B------:R-:W-:Y:S01]  /*ccb0*/  FFMA.FTZ R4, R8, R151, R4 ;  /* 0x0000009708047223 */ /* 0x000fe20000010004 */
[----:B------:R-:W-:Y:S01]  /*ccc0*/  F2FP.BF16.PACK_AB R8, R158, R7 ;  /* 0x000000079e08723e */ /* 0x000fe200000010ff */
[----:B------:R-:W-:-:S02]  /*ccd0*/  FMUL.FTZ R9, R106, R150 ;  /* 0x000000966a097220 */ /* 0x000fc40000410000 */
[C---:B------:R-:W-:Y:S01]  /*cce0*/  FMUL.FTZ R151, R105.reuse, R155 ;  /* 0x0000009b69977220 */ /* 0x040fe20000410000 */
[----:B------:R-:W-:Y:S01]  /*ccf0*/  F2FP.BF16.PACK_AB R4, R4, R101 ;  /* 0x000000650404723e */ /* 0x000fe200000010ff */
[----:B------:R-:W-:Y:S02]  /*cd00*/  FMUL.FTZ R106, R106, R154 ;  /* 0x0000009a6a6a7220 */ /* 0x000fe40000410000 */
[----:B------:R-:W-:Y:S02]  /*cd10*/  FMUL.FTZ R105, R105, R160 ;  /* 0x000000a069697220 */ /* 0x000fe40000410000 */
[C---:B------:R-:W-:Y:S02]  /*cd20*/  FFMA.FTZ R9, R103.reuse, R154, -R9 ;  /* 0x0000009a67097223 */ /* 0x040fe40000010809 */
[----:B------:R-:W-:Y:S02]  /*cd30*/  FFMA.FTZ R103, R103, R150, R106 ;  /* 0x0000009667677223 */ /* 0x000fe4000001006a */
[C---:B------:R-:W-:Y:S01]  /*cd40*/  FFMA.FTZ R151, R102.reuse, R160, -R151 ;  /* 0x000000a066977223 */ /* 0x040fe20000010897 */
[----:B------:R-:W-:Y:S01]  /*cd50*/  F2FP.BF16.PACK_AB R9, R9, R6 ;  /* 0x000000060909723e */ /* 0x000fe200000010ff */
[----:B------:R-:W-:-:S02]  /*cd60*/  FFMA.FTZ R105, R102, R155, R105 ;  /* 0x0000009b66697223 */ /* 0x000fc40000010069 */
[C---:B------:R-:W-:Y:S02]  /*cd70*/  FMUL.FTZ R102, R5.reuse, R153 ;  /* 0x0000009905667220 */ /* 0x040fe40000410000 */
[-C--:B------:R-:W-:Y:S02]  /*cd80*/  FMUL.FTZ R106, R5, R157.reuse ;  /* 0x0000009d056a7220 */ /* 0x080fe40000410000 */
[C---:B------:R-:W-:Y:S02]  /*cd90*/  FMUL.FTZ R5, R159.reuse, R152 ;  /* 0x000000989f057220 */ /* 0x040fe40000410000 */
[-C--:B------:R-:W-:Y:S02]  /*cda0*/  FMUL.FTZ R159, R159, R156.reuse ;  /* 0x0000009c9f9f7220 */ /* 0x080fe40000410000 */
[----:B------:R-:W-:Y:S02]  /*cdb0*/  FFMA.FTZ R102, R10, R157, -R102 ;  /* 0x0000009d0a667223 */ /* 0x000fe40000010866 */
[----:B------:R-:W-:Y:S01]  /*cdc0*/  FFMA.FTZ R156, R104, R156, -R5 ;  /* 0x0000009c689c7223 */ /* 0x000fe20000010805 */
[----:B------:R-:W-:Y:S01]  /*cdd0*/  F2FP.BF16.PACK_AB R5, R103, R100 ;  /* 0x000000646705723e */ /* 0x000fe200000010ff */
[----:B------:R-:W-:Y:S01]  /*cde0*/  FFMA.FTZ R106, R10, R153, R106 ;  /* 0x000000990a6a7223 */ /* 0x000fe2000001006a */
[----:B------:R-:W-:Y:S01]  /*cdf0*/  F2FP.BF16.PACK_AB R10, R102, R151 ;  /* 0x00000097660a723e */ /* 0x000fe200000010ff */
[----:B------:R-:W-:Y:S01]  /*ce00*/  FFMA.FTZ R104, R104, R152, R159 ;  /* 0x0000009868687223 */ /* 0x000fe2000001009f */
[----:B------:R-:W-:-:S02]  /*ce10*/  F2FP.BF16.PACK_AB R11, R156, R11 ;  /* 0x0000000b9c0b723e */ /* 0x000fc400000010ff */
[----:B------:R-:W-:Y:S02]  /*ce20*/  F2FP.BF16.PACK_AB R6, R106, R105 ;  /* 0x000000696a06723e */ /* 0x000fe400000010ff */
[----:B------:R-:W-:Y:S01]  /*ce30*/  F2FP.BF16.PACK_AB R7, R104, R107 ;  /* 0x0000006b6807723e */ /* 0x000fe200000010ff */
[----:B------:R1:W-:Y:S04]  /*ce40*/  STS.128 [R147+0x10080], R8 ;  /* 0x0100800893007388 */ /* 0x0003e80000000c00 */
[----:B------:R1:W-:Y:S02]  /*ce50*/  STS.128 [R149+0x10080], R4 ;  /* 0x0100800495007388 */ /* 0x0003e40000000c00 */
.L_x_442:
[----:B------:R-:W-:Y:S05]  /*ce60*/  BSYNC B0 ;  /* 0x0000000000007941 */ /* 0x000fea0003800000 */
.L_x_441:
[----:B------:R-:W-:-:S13]  /*ce70*/  ISETP.GE.AND P0, PT, R219, c[0x0][0x27c], PT ;  /* 0x00009f00db007a0c */ /* 0x000fda0003f06270 */
[----:B------:R-:W-:Y:S05]  /*ce80*/  @P0 BRA `(.L_x_440) ;  /* 0x0000071000000947 */ /* 0x000fea0003800000 */
[----:B-1----:R-:W-:Y:S01]  /*ce90*/  SHF.R.S32.HI R8, RZ, 0x1f, R219 ;  /* 0x0000001fff087819 */ /* 0x002fe200000114db */
[----:B------:R-:W-:Y:S01]  /*cea0*/  IMAD.MOV.U32 R7, RZ, RZ, c[0x0][0x27c] ;  /* 0x00009f00ff077624 */ /* 0x000fe200078e00ff */
[----:B------:R-:W-:Y:S02]  /*ceb0*/  SHF.R.U64 R103, R88, 0x10, R89 ;  /* 0x0000001058677819 */ /* 0x000fe40000001259 */
[CC--:B------:R-:W-:Y:S02]  /*cec0*/  LEA.HI R5, R8.reuse, R219.reuse, RZ, 0x3 ;  /* 0x000000db08057211 */ /* 0x0c0fe400078f18ff */
[----:B------:R-:W-:Y:S02]  /*ced0*/  LEA.HI R8, R8, R219, RZ, 0x6 ;  /* 0x000000db08087211 */ /* 0x000fe400078f30ff */
[--C-:B------:R-:W-:Y:S02]  /*cee0*/  SHF.R.S32.HI R4, RZ, 0x3, R5.reuse ;  /* 0x00000003ff047819 */ /* 0x100fe40000011405 */
[----:B------:R-:W-:Y:S01]  /*cef0*/  LOP3.LUT R5, R148, 0x38, R5, 0xf8, !PT ;  /* 0x0000003894057812 */ /* 0x000fe200078ef805 */
[----:B------:R-:W-:Y:S01]  /*cf00*/  IMAD.SHL.U32 R8, R8, 0x80, RZ ;  /* 0x0000008008087824 */ /* 0x000fe200078e00ff */
[----:B------:R-:W-:-:S02]  /*cf10*/  LEA.HI R7, R7, R4, RZ, 0x1d ;  /* 0x0000000407077211 */ /* 0x000fc400078fe8ff */
[----:B------:R-:W-:Y:S02]  /*cf20*/  LOP3.LUT R6, R5, R146, RZ, 0x3c, !PT ;  /* 0x0000009205067212 */ /* 0x000fe400078e3cff */
[----:B------:R-:W-:Y:S01]  /*cf30*/  SHF.R.S32.HI R4, RZ, 0x1f, R7 ;  /* 0x0000001fff047819 */ /* 0x000fe20000011407 */
[----:B------:R-:W-:Y:S01]  /*cf40*/  IMAD.SHL.U32 R5, R7, 0x8, RZ ;  /* 0x0000000807057824 */ /* 0x000fe200078e00ff */
[----:B------:R-:W-:Y:S02]  /*cf50*/  LOP3.LUT R8, R8, 0x7fffe000, RZ, 0xc0, !PT ;  /* 0x7fffe00008087812 */ /* 0x000fe400078ec0ff */
[----:B------:R-:W-:Y:S02]  /*cf60*/  LEA.HI R4, R4, R7, RZ, 0x3 ;  /* 0x0000000704047211 */ /* 0x000fe400078f18ff */
[----:B------:R-:W-:Y:S02]  /*cf70*/  LOP3.LUT R5, R148, 0x38, R5, 0xf8, !PT ;  /* 0x0000003894057812 */ /* 0x000fe400078ef805 */
[----:B------:R-:W-:Y:S01]  /*cf80*/  IADD3 R6, R6, R8, R145 ;  /* 0x0000000806067210 */ /* 0x000fe20007ffe091 */
[----:B------:R-:W-:Y:S01]  /*cf90*/  IMAD.SHL.U32 R4, R4, 0x400, RZ ;  /* 0x0000040004047824 */ /* 0x000fe200078e00ff */
[----:B------:R-:W-:-:S02]  /*cfa0*/  LOP3.LUT R146, R5, R146, RZ, 0x3c, !PT ;  /* 0x0000009205927212 */ /* 0x000fc400078e3cff */
[----:B------:R-:W-:Y:S01]  /*cfb0*/  SHF.R.U32.HI R88, RZ, 0x10, R89 ;  /* 0x00000010ff587819 */ /* 0x000fe20000011659 */
[----:B------:R-:W-:Y:S01]  /*cfc0*/  IMAD.SHL.U32 R100, R6, 0x2, RZ ;  /* 0x0000000206647824 */ /* 0x000fe200078e00ff */
[----:B------:R-:W-:Y:S02]  /*cfd0*/  LOP3.LUT R4, R4, 0x7fffe000, RZ, 0xc0, !PT ;  /* 0x7fffe00004047812 */ /* 0x000fe400078ec0ff */
[----:B------:R-:W-:Y:S02]  /*cfe0*/  SHF.R.U64 R89, R90, 0x10, R91 ;  /* 0x000000105a597819 */ /* 0x000fe4000000125b */
[----:B------:R-:W-:Y:S01]  /*cff0*/  IADD3 R101, R146, R4, R145 ;  /* 0x0000000492657210 */ /* 0x000fe20007ffe091 */
[----:B------:R-:W1:Y:S01]  /*d000*/  LDS.128 R8, [R100+0x10080] ;  /* 0x0100800064087984 */ /* 0x000e620000000c00 */
[----:B------:R-:W-:Y:S02]  /*d010*/  SHF.R.U32.HI R90, RZ, 0x10, R91 ;  /* 0x00000010ff5a7819 */ /* 0x000fe4000001165b */
[--C-:B------:R-:W-:Y:S01]  /*d020*/  SHF.R.U64 R91, R84, 0x10, R85.reuse ;  /* 0x00000010545b7819 */ /* 0x100fe20000001255 */
[----:B------:R-:W-:Y:S01]  /*d030*/  IMAD.SHL.U32 R101, R101, 0x2, RZ ;  /* 0x0000000265657824 */ /* 0x000fe200078e00ff */
[----:B------:R-:W-:-:S02]  /*d040*/  SHF.R.U32.HI R84, RZ, 0x10, R85 ;  /* 0x00000010ff547819 */ /* 0x000fc40000011655 */
[----:B------:R-:W-:Y:S02]  /*d050*/  SHF.R.U64 R85, R86, 0x10, R87 ;  /* 0x0000001056557819 */ /* 0x000fe40000001257 */
[----:B------:R-:W2:Y:S01]  /*d060*/  LDS.128 R4, [R101+0x10080] ;  /* 0x0100800065047984 */ /* 0x000ea20000000c00 */
[----:B------:R-:W-:Y:S02]  /*d070*/  PRMT R137, R137, 0x5410, R84 ;  /* 0x0000541089897816 */ /* 0x000fe40000000054 */
[----:B------:R-:W-:Y:S02]  /*d080*/  PRMT R140, R140, 0x5410, R85 ;  /* 0x000054108c8c7816 */ /* 0x000fe40000000055 */
[----:B------:R-:W-:Y:S01]  /*d090*/  SHF.R.U32.HI R86, RZ, 0x10, R87 ;  /* 0x00000010ff567819 */ /* 0x000fe20000011657 */
[----:B------:R-:W-:Y:S01]  /*d0a0*/  IMAD.U32 R105, R137, 0x10000, RZ ;  /* 0x0001000089697824 */ /* 0x000fe200078e00ff */
[----:B------:R-:W-:Y:S02]  /*d0b0*/  PRMT R138, R138, 0x5410, R91 ;  /* 0x000054108a8a7816 */ /* 0x000fe4000000005b */
[----:B------:R-:W-:-:S02]  /*d0c0*/  PRMT R142, R142, 0x5410, R103 ;  /* 0x000054108e8e7816 */ /* 0x000fc40000000067 */
[----:B------:R-:W-:Y:S02]  /*d0d0*/  PRMT R144, R144, 0x5410, R89 ;  /* 0x0000541090907816 */ /* 0x000fe40000000059 */
[----:B------:R-:W-:Y:S01]  /*d0e0*/  PRMT R141, R141, 0x5410, R88 ;  /* 0x000054108d8d7816 */ /* 0x000fe20000000058 */
[C---:B------:R-:W-:Y:S01]  /*d0f0*/  IMAD.U32 R91, R142.reuse, 0x10000, RZ ;  /* 0x000100008e5b7824 */ /* 0x040fe200078e00ff */
[----:B------:R-:W-:Y:S02]  /*d100*/  LOP3.LUT R142, R142, 0xffff0000, RZ, 0xc0, !PT ;  /* 0xffff00008e8e7812 */ /* 0x000fe400078ec0ff */
[----:B------:R-:W-:Y:S02]  /*d110*/  PRMT R139, R139, 0x5410, R86 ;  /* 0x000054108b8b7816 */ /* 0x000fe40000000056 */
[----:B------:R-:W-:Y:S02]  /*d120*/  PRMT R143, R143, 0x5410, R90 ;  /* 0x000054108f8f7816 */ /* 0x000fe4000000005a */
[----:B------:R-:W-:Y:S01]  /*d130*/  LOP3.LUT R137, R137, 0xffff0000, RZ, 0xc0, !PT ;  /* 0xffff000089897812 */ /* 0x000fe200078ec0ff */
[----:B------:R-:W-:-:S02]  /*d140*/  IMAD.U32 R106, R139, 0x10000, RZ ;  /* 0x000100008b6a7824 */ /* 0x000fc400078e00ff */
[C---:B-1----:R-:W-:Y:S01]  /*d150*/  IMAD.U32 R85, R8.reuse, 0x10000, RZ ;  /* 0x0001000008557824 */ /* 0x042fe200078e00ff */
[----:B------:R-:W-:Y:S01]  /*d160*/  LOP3.LUT R84, R8, 0xffff0000, RZ, 0xc0, !PT ;  /* 0xffff000008547812 */ /* 0x000fe200078ec0ff */
[C---:B------:R-:W-:Y:S01]  /*d170*/  IMAD.U32 R8, R9.reuse, 0x10000, RZ ;  /* 0x0001000009087824 */ /* 0x040fe200078e00ff */
[----:B------:R-:W-:Y:S01]  /*d180*/  LOP3.LUT R87, R9, 0xffff0000, RZ, 0xc0, !PT ;  /* 0xffff000009577812 */ /* 0x000fe200078ec0ff */
[C---:B------:R-:W-:Y:S01]  /*d190*/  IMAD.U32 R9, R11.reuse, 0x10000, RZ ;  /* 0x000100000b097824 */ /* 0x040fe200078e00ff */
[----:B------:R-:W-:Y:S01]  /*d1a0*/  LOP3.LUT R89, R11, 0xffff0000, RZ, 0xc0, !PT ;  /* 0xffff00000b597812 */ /* 0x000fe200078ec0ff */
[C---:B------:R-:W-:Y:S01]  /*d1b0*/  IMAD.U32 R86, R10.reuse, 0x10000, RZ ;  /* 0x000100000a567824 */ /* 0x040fe200078e00ff */
[----:B------:R-:W-:Y:S01]  /*d1c0*/  LOP3.LUT R10, R10, 0xffff0000, RZ, 0xc0, !PT ;  /* 0xffff00000a0a7812 */ /* 0x000fe200078ec0ff */
[C---:B--2---:R-:W-:Y:S01]  /*d1d0*/  IMAD.U32 R88, R4.reuse, 0x10000, RZ ;  /* 0x0001000004587824 */ /* 0x044fe200078e00ff */
[----:B------:R-:W-:Y:S01]  /*d1e0*/  LOP3.LUT R11, R4, 0xffff0000, RZ, 0xc0, !PT ;  /* 0xffff0000040b7812 */ /* 0x000fe200078ec0ff */
[C---:B------:R-:W-:Y:S01]  /*d1f0*/  IMAD.U32 R4, R5.reuse, 0x10000, RZ ;  /* 0x0001000005047824 */ /* 0x040fe200078e00ff */
[----:B------:R-:W-:Y:S01]  /*d200*/  LOP3.LUT R104, R5, 0xffff0000, RZ, 0xc0, !PT ;  /* 0xffff000005687812 */ /* 0x000fe200078ec0ff */
[----:B------:R-:W-:Y:S01]  /*d210*/  IMAD.U32 R5, R138, 0x10000, RZ ;  /* 0x000100008a057824 */ /* 0x000fe200078e00ff */
[C---:B------:R-:W-:Y:S01]  /*d220*/  LOP3.LUT R102, R6.reuse, 0xffff0000, RZ, 0xc0, !PT ;  /* 0xffff000006667812 */ /* 0x040fe200078ec0ff */
[----:B------:R-:W-:Y:S01]  /*d230*/  IMAD.U32 R103, R6, 0x10000, RZ ;  /* 0x0001000006677824 */ /* 0x000fe200078e00ff */
[----:B------:R-:W-:Y:S01]  /*d240*/  LOP3.LUT R138, R138, 0xffff0000, RZ, 0xc0, !PT ;  /* 0xffff00008a8a7812 */ /* 0x000fe200078ec0ff */
[----:B------:R-:W-:-:S02]  /*d250*/  FMUL.FTZ R6, R88, R5 ;  /* 0x0000000558067220 */ /* 0x000fc40000410000 */
[-C--:B------:R-:W-:Y:S02]  /*d260*/  FMUL.FTZ R88, R88, R91.reuse ;  /* 0x0000005b58587220 */ /* 0x080fe40000410000 */
[C---:B------:R-:W-:Y:S02]  /*d270*/  FFMA.FTZ R6, R85.reuse, R91, -R6 ;  /* 0x0000005b55067223 */ /* 0x040fe40000010806 */
[----:B------:R-:W-:Y:S02]  /*d280*/  FFMA.FTZ R88, R85, R5, R88 ;  /* 0x0000000555587223 */ /* 0x000fe40000010058 */
[----:B------:R-:W-:Y:S02]  /*d290*/  FMUL.FTZ R91, R11, R138 ;  /* 0x0000008a0b5b7220 */ /* 0x000fe40000410000 */
[C---:B------:R-:W-:Y:S01]  /*d2a0*/  IMAD.U32 R5, R141.reuse, 0x10000, RZ ;  /* 0x000100008d057824 */ /* 0x040fe200078e00ff */
[----:B------:R-:W-:Y:S01]  /*d2b0*/  LOP3.LUT R141, R141, 0xffff0000, RZ, 0xc0, !PT ;  /* 0xffff00008d8d7812 */ /* 0x000fe200078ec0ff */
[----:B------:R-:W-:-:S02]  /*d2c0*/  FMUL.FTZ R11, R11, R142 ;  /* 0x0000008e0b0b7220 */ /* 0x000fc40000410000 */
[C---:B------:R-:W-:Y:S02]  /*d2d0*/  FMUL.FTZ R85, R4.reuse, R105 ;  /* 0x0000006904557220 */ /* 0x040fe40000410000 */
[----:B------:R-:W-:Y:S02]  /*d2e0*/  FMUL.FTZ R4, R4, R5 ;  /* 0x0000000504047220 */ /* 0x000fe40000410000 */
[C---:B------:R-:W-:Y:S01]  /*d2f0*/  IMAD.U32 R90, R7.reuse, 0x10000, RZ ;  /* 0x00010000075a7824 */ /* 0x040fe200078e00ff */
[----:B------:R-:W-:Y:S01]  /*d300*/  LOP3.LUT R7, R7, 0xffff0000, RZ, 0xc0, !PT ;  /* 0xffff000007077812 */ /* 0x000fe200078ec0ff */
[C---:B------:R-:W-:Y:S02]  /*d310*/  FFMA.FTZ R91, R84.reuse, R142, -R91 ;  /* 0x0000008e545b7223 */ /* 0x040fe4000001085b */
[----:B------:R-:W-:Y:S01]  /*d320*/  FFMA.FTZ R11, R84, R138, R11 ;  /* 0x0000008a540b7223 */ /* 0x000fe2000001000b */
[C---:B------:R-:W-:Y:S01]  /*d330*/  LOP3.LUT R138, R143.reuse, 0xffff0000, RZ, 0xc0, !PT ;  /* 0xffff00008f8a7812 */ /* 0x040fe200078ec0ff */
[----:B------:R-:W-:-:S02]  /*d340*/  IMAD.U32 R84, R143, 0x10000, RZ ;  /* 0x000100008f547824 */ /* 0x000fc400078e00ff */
[C---:B------:R-:W-:Y:S02]  /*d350*/  FFMA.FTZ R85, R8.reuse, R5, -R85 ;  /* 0x0000000508557223 */ /* 0x040fe40000010855 */
[----:B------:R-:W-:Y:S02]  /*d360*/  FFMA.FTZ R5, R8, R105, R4 ;  /* 0x0000006908057223 */ /* 0x000fe40000010004 */
[C---:B------:R-:W-:Y:S02]  /*d370*/  FMUL.FTZ R4, R90.reuse, R106 ;  /* 0x0000006a5a047220 */ /* 0x040fe40000410000 */
[-C--:B------:R-:W-:Y:S02]  /*d380*/  FMUL.FTZ R90, R90, R84.reuse ;  /* 0x000000545a5a7220 */ /* 0x080fe40000410000 */
[----:B------:R-:W-:Y:S02]  /*d390*/  IMAD.U32 R8, R140, 0x10000, RZ ;  /* 0x000100008c087824 */ /* 0x000fe400078e00ff */
[----:B------:R-:W-:-:S02]  /*d3a0*/  FFMA.FTZ R84, R9, R84, -R4 ;  /* 0x0000005409547223 */ /* 0x000fc40000010804 */
[----:B------:R-:W-:Y:S02]  /*d3b0*/  IMAD.U32 R105, R144, 0x10000, RZ ;  /* 0x0001000090697824 */ /* 0x000fe400078e00ff */
[----:B------:R-:W-:Y:S02]  /*d3c0*/  FFMA.FTZ R106, R9, R106, R90 ;  /* 0x0000006a096a7223 */ /* 0x000fe4000001005a */
[C---:B------:R-:W-:Y:S02]  /*d3d0*/  FMUL.FTZ R4, R104.reuse, R137 ;  /* 0x0000008968047220 */ /* 0x040fe40000410000 */
[C---:B------:R-:W-:Y:S02]  /*d3e0*/  FMUL.FTZ R9, R103.reuse, R8 ;  /* 0x0000000867097220 */ /* 0x040fe40000410000 */
[----:B------:R-:W-:Y:S02]  /*d3f0*/  FMUL.FTZ R104, R104, R141 ;  /* 0x0000008d68687220 */ /* 0x000fe40000410000 */
[----:B------:R-:W-:-:S02]  /*d400*/  FMUL.FTZ R103, R103, R105 ;  /* 0x0000006967677220 */ /* 0x000fc40000410000 */
[----:B------:R-:W-:Y:S01]  /*d410*/  FFMA.FTZ R90, R87, R141, -R4 ;  /* 0x0000008d575a7223 */ /* 0x000fe20000010804 */
[----:B------:R-:W-:Y:S01]  /*d420*/  LOP3.LUT R4, R139, 0xffff0000, RZ, 0xc0, !PT ;  /* 0xffff00008b047812 */ /* 0x000fe200078ec0ff */
[----:B------:R-:W-:Y:S01]  /*d430*/  FFMA.FTZ R105, R86, R105, -R9 ;  /* 0x0000006956697223 */ /* 0x000fe20000010809 */
[----:B------:R-:W-:Y:S01]  /*d440*/  LOP3.LUT R9, R140, 0xffff0000, RZ, 0xc0, !PT ;  /* 0xffff00008c097812 */ /* 0x000fe200078ec0ff */
[----:B------:R-:W-:Y:S01]  /*d450*/  FFMA.FTZ R104, R87, R137, R104 ;  /* 0x0000008957687223 */ /* 0x000fe20000010068 */
[----:B------:R-:W-:Y:S01]  /*d460*/  LOP3.LUT R87, R144, 0xffff0000, RZ, 0xc0, !PT ;  /* 0xffff000090577812 */ /* 0x000fe200078ec0ff */
[----:B------:R-:W-:Y:S02]  /*d470*/  FFMA.FTZ R103, R86, R8, R103 ;  /* 0x0000000856677223 */ /* 0x000fe40000010067 */
[----:B------:R-:W-:Y:S01]  /*d480*/  FMUL.FTZ R86, R102, R9 ;  /* 0x0000000966567220 */ /* 0x000fe20000410000 */
[----:B------:R-:W-:Y:S01]  /*d490*/  F2FP.BF16.PACK_AB R5, R104, R5 ;  /* 0x000000056805723e */ /* 0x000fe200000010ff */
[----:B------:R-:W-:-:S02]  /*d4a0*/  FMUL.FTZ R107, R7, R4 ;  /* 0x00000004076b7220 */ /* 0x000fc40000410000 */
[-C--:B------:R-:W-:Y:S02]  /*d4b0*/  FMUL.FTZ R102, R102, R87.reuse ;  /* 0x0000005766667220 */ /* 0x080fe40000410000 */
[-C--:B------:R-:W-:Y:S02]  /*d4c0*/  FMUL.FTZ R8, R7, R138.reuse ;  /* 0x0000008a07087220 */ /* 0x080fe40000410000 */
[C---:B------:R-:W-:Y:S02]  /*d4d0*/  FFMA.FTZ R86, R10.reuse, R87, -R86 ;  /* 0x000000570a567223 */ /* 0x040fe40000010856 */
[C---:B------:R-:W-:Y:S02]  /*d4e0*/  FFMA.FTZ R7, R89.reuse, R138, -R107 ;  /* 0x0000008a59077223 */ /* 0x040fe4000001086b */
[----:B------:R-:W-:Y:S01]  /*d4f0*/  FFMA.FTZ R102, R10, R9, R102 ;  /* 0x000000090a667223 */ /* 0x000fe20000010066 */
[----:B------:R-:W-:Y:S01]  /*d500*/  F2FP.BF16.PACK_AB R9, R90, R85 ;  /* 0x000000555a09723e */ /* 0x000fe200000010ff */
[----:B------:R-:W-:Y:S01]  /*d510*/  FFMA.FTZ R89, R89, R4, R8 ;  /* 0x0000000459597223 */ /* 0x000fe20000010008 */
[----:B------:R-:W-:-:S02]  /*d520*/  F2FP.BF16.PACK_AB R4, R11, R88 ;  /* 0x000000580b04723e */ /* 0x000fc400000010ff */
[----:B------:R-:W-:Y:S02]  /*d530*/  F2FP.BF16.PACK_AB R8, R91, R6 ;  /* 0x000000065b08723e */ /* 0x000fe400000010ff */
[----:B------:R-:W-:Y:S02]  /*d540*/  F2FP.BF16.PACK_AB R10, R86, R105 ;  /* 0x00000069560a723e */ /* 0x000fe400000010ff */
[----:B------:R-:W-:Y:S02]  /*d550*/  F2FP.BF16.PACK_AB R11, R7, R84 ;  /* 0x00000054070b723e */ /* 0x000fe400000010ff */
[----:B------:R-:W-:Y:S02]  /*d560*/  F2FP.BF16.PACK_AB R6, R102, R103 ;  /* 0x000000676606723e */ /* 0x000fe400000010ff */
[----:B------:R-:W-:Y:S01]  /*d570*/  F2FP.BF16.PACK_AB R7, R89, R106 ;  /* 0x0000006a5907723e */ /* 0x000fe200000010ff */
[----:B------:R1:W-:Y:S04]  /*d580*/  STS.128 [R100+0x10080], R8 ;  /* 0x0100800864007388 */ /* 0x0003e80000000c00 */
[----:B------:R1:W-:Y:S02]  /*d590*/  STS.128 [R101+0x10080], R4 ;  /* 0x0100800465007388 */ /* 0x0003e40000000c00 */
.L_x_440:
[----:B------:R-:W-:Y:S05]  /*d5a0*/  BSYNC B1 ;  /* 0x0000000000017941 */ /* 0x000fea0003800000 */
.L_x_439:
[----:B------:R-:W-:Y:S01]  /*d5b0*/  IADD3 R84, R39, 0x20, RZ ;  /* 0x0000002027547810 */ /* 0x000fe20007ffe0ff */
[----:B------:R-:W-:Y:S03]  /*d5c0*/  BSSY B1, `(.L_x_443) ;  /* 0x00000f2000017945 */ /* 0x000fe60003800000 */
[----:B------:R-:W-:-:S13]  /*d5d0*/  ISETP.GE.AND P0, PT, R84, UR4, PT ;  /* 0x0000000454007c0c */ /* 0x000fda000bf06270 */
[----:B------:R-:W-:Y:S05]  /*d5e0*/  @P0 BRA `(.L_x_444) ;  /* 0x00000ef000000947 */ /* 0x000fea0003800000 */
[----:B------:R-:W-:Y:S01]  /*d5f0*/  ISETP.GE.AND P0, PT, R225, c[0x0][0x27c], PT ;  /* 0x00009f00e1007a0c */ /* 0x000fe20003f06270 */
[----:B------:R-:W-:-:S12]  /*d600*/  BSSY B0, `(.L_x_445) ;  /* 0x0000073000007945 */ /* 0x000fd80003800000 */
[----:B------:R-:W-:Y:S05]  /*d610*/  @P0 BRA `(.L_x_446) ;  /* 0x0000071000000947 */ /* 0x000fea0003800000 */
[----:B-1----:R-:W-:Y:S01]  /*d620*/  IMAD.MOV.U32 R5, RZ, RZ, c[0x0][0x27c] ;  /* 0x00009f00ff057624 */ /* 0x002fe200078e00ff */
[----:B------:R-:W-:Y:S01]  /*d630*/  SHF.R.S32.HI R7, RZ, 0x1f, R84 ;  /* 0x0000001fff077819 */ /* 0x000fe20000011454 */
[----:B------:R-:W-:Y:S01]  /*d640*/  IMAD.SHL.U32 R10, R84, 0x40, RZ ;  /* 0x00000040540a7824 */ /* 0x000fe200078e00ff */
[----:B------:R-:W-:Y:S02]  /*d650*/  SHF.R.U64 R87, R76, 0x10, R77 ;  /* 0x000000104c577819 */ /* 0x000fe4000000124d */
[----:B------:R-:W-:Y:S02]  /*d660*/  LEA.HI R8, R5, R0, RZ, 0x1d ;  /* 0x0000000005087211 */ /* 0x000fe400078fe8ff */
[----:B------:R-:W-:Y:S02]  /*d670*/  LEA.HI R4, R7, R84, RZ, 0x3 ;  /* 0x0000005407047211 */ /* 0x000fe400078f18ff */
[----:B------:R-:W-:Y:S01]  /*d680*/  SHF.R.S32.HI R5, RZ, 0x1f, R8 ;  /* 0x0000001fff057819 */ /* 0x000fe20000011408 */
[----:B------:R-:W-:Y:S01]  /*d690*/  IMAD.SHL.U32 R6, R8, 0x8, RZ ;  /* 0x0000000808067824 */ /* 0x000fe200078e00ff */
[----:B------:R-:W-:Y:S01]  /*d6a0*/  LOP3.LUT R10, R10, 0x1c0, RZ, 0xc0, !PT ;  /* 0x000001c00a0a7812 */ /* 0x000fe200078ec0ff */
[----:B------:R-:W-:Y:S01]  /*d6b0*/  IMAD.SHL.U32 R4, R4, 0x40, RZ ;  /* 0x0000004004047824 */ /* 0x000fe200078e00ff */
[----:B------:R-:W-:-:S02]  /*d6c0*/  LEA.HI R5, R5, R8, RZ, 0x3 ;  /* 0x0000000805057211 */ /* 0x000fc400078f18ff */
[----:B------:R-:W-:Y:S02]  /*d6d0*/  SHF.R.U32.HI R7, RZ, 0x3, R10 ;  /* 0x00000003ff077819 */ /* 0x000fe4000001160a */
[C---:B------:R-:W-:Y:S01]  /*d6e0*/  LOP3.LUT R6, R10.reuse, 0x38, R6, 0xf8, !PT ;  /* 0x000000380a067812 */ /* 0x040fe200078ef806 */
[----:B------:R-:W-:Y:S01]  /*d6f0*/  IMAD.SHL.U32 R5, R5, 0x400, RZ ;  /* 0x0000040005057824 */ /* 0x000fe200078e00ff */
[----:B------:R-:W-:Y:S02]  /*d700*/  LOP3.LUT R9, R10, 0x38, R225, 0xf8, !PT ;  /* 0x000000380a097812 */ /* 0x000fe400078ef8e1 */
[----:B------:R-:W-:Y:S02]  /*d710*/  LOP3.LUT R4, R4, 0xfffffe00, RZ, 0xc0, !PT ;  /* 0xfffffe0004047812 */ /* 0x000fe400078ec0ff */
[----:B------:R-:W-:Y:S02]  /*d720*/  LOP3.LUT R85, R6, R7, RZ, 0x3c, !PT ;  /* 0x0000000706557212 */ /* 0x000fe400078e3cff */
[----:B------:R-:W-:-:S02]  /*d730*/  LOP3.LUT R5, R5, 0x7fffe000, RZ, 0xc0, !PT ;  /* 0x7fffe00005057812 */ /* 0x000fc400078ec0ff */
[----:B------:R-:W-:Y:S02]  /*d740*/  LOP3.LUT R9, R4, R9, R7, 0xf6, !PT ;  /* 0x0000000904097212 */ /* 0x000fe400078ef607 */
[----:B------:R-:W-:Y:S02]  /*d750*/  IADD3 R85, R85, R5, R4 ;  /* 0x0000000555557210 */ /* 0x000fe40007ffe004 */
[----:B------:R-:W-:Y:S01]  /*d760*/  SHF.R.U32.HI R76, RZ, 0x10, R77 ;  /* 0x00000010ff4c7819 */ /* 0x000fe2000001164d */
[----:B------:R-:W-:Y:S01]  /*d770*/  IMAD.SHL.U32 R86, R9, 0x2, RZ ;  /* 0x0000000209567824 */ /* 0x000fe200078e00ff */
[--C-:B------:R-:W-:Y:S01]  /*d780*/  SHF.R.U64 R77, R78, 0x10, R79.reuse ;  /* 0x000000104e4d7819 */ /* 0x100fe2000000124f */
[----:B------:R-:W-:Y:S01]  /*d790*/  IMAD.SHL.U32 R85, R85, 0x2, RZ ;  /* 0x0000000255557824 */ /* 0x000fe200078e00ff */
[----:B------:R-:W-:Y:S02]  /*d7a0*/  SHF.R.U32.HI R78, RZ, 0x10, R79 ;  /* 0x00000010ff4e7819 */ /* 0x000fe4000001164f */
[----:B------:R-:W1:Y:S01]  /*d7b0*/  LDS.128 R8, [R86+0x10080] ;  /* 0x0100800056087984 */ /* 0x000e620000000c00 */
[----:B------:R-:W-:-:S02]  /*d7c0*/  SHF.R.U64 R79, R72, 0x10, R73 ;  /* 0x00000010484f7819 */ /* 0x000fc40000001249 */
[----:B------:R-:W-:Y:S01]  /*d7d0*/  SHF.R.U32.HI R72, RZ, 0x10, R73 ;  /* 0x00000010ff487819 */ /* 0x000fe20000011649 */
[----:B------:R-:W2:Y:S01]  /*d7e0*/  LDS.128 R4, [R85+0x10080] ;  /* 0x0100800055047984 */ /* 0x000ea20000000c00 */
[----:B------:R-:W-:Y:S02]  /*d7f0*/  SHF.R.U64 R73, R74, 0x10, R75 ;  /* 0x000000104a497819 */ /* 0x000fe4000000124b */
[----:B------:R-:W-:Y:S02]  /*d800*/  PRMT R129, R129, 0x5410, R72 ;  /* 0x0000541081817816 */ /* 0x000fe40000000048 */
[----:B------:R-:W-:Y:S02]  /*d810*/  PRMT R132, R132, 0x5410, R73 ;  /* 0x0000541084847816 */ /* 0x000fe40000000049 */
[----:B------:R-:W-:Y:S01]  /*d820*/  SHF.R.U32.HI R74, RZ, 0x10, R75 ;  /* 0x00000010ff4a7819 */ /* 0x000fe2000001164b */
[----:B------:R-:W-:Y:S01]  /*d830*/  IMAD.U32 R91, R129, 0x10000, RZ ;  /* 0x00010000815b7824 */ /* 0x000fe200078e00ff */
[----:B------:R-:W-:-:S02]  /*d840*/  PRMT R130, R130, 0x5410, R79 ;  /* 0x0000541082827816 */ /* 0x000fc4000000004f */
[----:B------:R-:W-:Y:S02]  /*d850*/  PRMT R134, R134, 0x5410, R87 ;  /* 0x0000541086867816 */ /* 0x000fe40000000057 */
[----:B------:R-:W-:Y:S02]  /*d860*/  PRMT R136, R136, 0x5410, R77 ;  /* 0x0000541088887816 */ /* 0x000fe4000000004d */
[----:B------:R-:W-:Y:S01]  /*d870*/  PRMT R133, R133, 0x5410, R76 ;  /* 0x0000541085857816 */ /* 0x000fe2000000004c */
[C---:B------:R-:W-:Y:S01]  /*d880*/  IMAD.U32 R79, R134.reuse, 0x10000, RZ ;  /* 0x00010000864f7824 */ /* 0x040fe200078e00ff */
[----:B------:R-:W-:Y:S01]  /*d890*/  LOP3.LUT R134, R134, 0xffff0000, RZ, 0xc0, !PT ;  /* 0xffff000086867812 */ /* 0x000fe200078ec0ff */
[----:B------:R-:W-:Y:S01]  /*d8a0*/  IMAD.U32 R101, R136, 0x10000, RZ ;  /* 0x0001000088657824 */ /* 0x000fe200078e00ff */
[----:B------:R-:W-:Y:S02]  /*d8b0*/  PRMT R131, R131, 0x5410, R74 ;  /* 0x0000541083837816 */ /* 0x000fe4000000004a */
[----:B------:R-:W-:-:S02]  /*d8c0*/  PRMT R135, R135, 0x5410, R78 ;  /* 0x0000541087877816 */ /* 0x000fc4000000004e */
[----:B------:R-:W-:Y:S01]  /*d8d0*/  LOP3.LUT R100, R129, 0xffff0000, RZ, 0xc0, !PT ;  /* 0xffff000081647812 */ /* 0x000fe200078ec0ff */
[----:B------:R-:W-:Y:S01]  /*d8e0*/  IMAD.U32 R90, R131, 0x10000, RZ ;  /* 0x00010000835a7824 */ /* 0x000fe200078e00ff */
[----:B------:R-:W-:Y:S01]  /*d8f0*/  LOP3.LUT R136, R136, 0xffff0000, RZ, 0xc0, !PT ;  /* 0xffff000088887812 */ /* 0x000fe200078ec0ff */
[C---:B-1----:R-:W-:Y:S01]  /*d900*/  IMAD.U32 R73, R8.reuse, 0x10000, RZ ;  /* 0x0001000008497824 */ /* 0x042fe200078e00ff */
[----:B------:R-:W-:Y:S01]  /*d910*/  LOP3.LUT R72, R8, 0xffff0000, RZ, 0xc0, !PT ;  /* 0xffff000008487812 */ /* 0x000fe200078ec0ff */
[C---:B------:R-:W-:Y:S01]  /*d920*/  IMAD.U32 R8, R9.reuse, 0x10000, RZ ;  /* 0x0001000009087824 */ /* 0x040fe200078e00ff */
[----:B------:R-:W-:Y:S01]  /*d930*/  LOP3.LUT R75, R9, 0xffff0000, RZ, 0xc0, !PT ;  /* 0xffff0000094b7812 */ /* 0x000fe200078ec0ff */
[C---:B------:R-:W-:Y:S01]  /*d940*/  IMAD.U32 R9, R11.reuse, 0x10000, RZ ;  /* 0x000100000b097824 */ /* 0x040fe200078e00ff */
[----:B------:R-:W-:Y:S01]  /*d950*/  LOP3.LUT R77, R11, 0xffff0000, RZ, 0xc0, !PT ;  /* 0xffff00000b4d7812 */ /* 0x000fe200078ec0ff */
[----:B--2---:R-:W-:Y:S01]  /*d960*/  IMAD.U32 R88, R6, 0x10000, RZ ;  /* 0x0001000006587824 */ /* 0x004fe200078e00ff */
[C---:B------:R-:W-:Y:S01]  /*d970*/  SHF.L.U32 R76, R4.reuse, 0x10, RZ ;  /* 0x00000010044c7819 */ /* 0x040fe200000006ff */
[----:B------:R-:W-:Y:S01]  /*d980*/  IMAD.U32 R78, R7, 0x10000, RZ ;  /* 0x00010000074e7824 */ /* 0x000fe200078e00ff */
[----:B------:R-:W-:Y:S01]  /*d990*/  LOP3.LUT R11, R4, 0xffff0000, RZ, 0xc0, !PT ;  /* 0xffff0000040b7812 */ /* 0x000fe200078ec0ff */
[C---:B------:R-:W-:Y:S01]  /*d9a0*/  IMAD.U32 R4, R5.reuse, 0x10000, RZ ;  /* 0x0001000005047824 */ /* 0x040fe200078e00ff */
[----:B------:R-:W-:Y:S01]  /*d9b0*/  LOP3.LUT R89, R5, 0xffff0000, RZ, 0xc0, !PT ;  /* 0xffff000005597812 */ /* 0x000fe200078ec0ff */
[----:B------:R-:W-:Y:S01]  /*d9c0*/  IMAD.U32 R5, R130, 0x10000, RZ ;  /* 0x0001000082057824 */ /* 0x000fe200078e00ff */
[----:B------:R-:W-:Y:S01]  /*d9d0*/  LOP3.LUT R87, R6, 0xffff0000, RZ, 0xc0, !PT ;  /* 0xffff000006577812 */ /* 0x000fe200078ec0ff */
[----:B------:R-:W-:Y:S01]  /*d9e0*/  IMAD.U32 R74, R10, 0x10000, RZ ;  /* 0x000100000a4a7824 */ /* 0x000fe200078e00ff */
[----:B------:R-:W-:Y:S01]  /*d9f0*/  LOP3.LUT R130, R130, 0xffff0000, RZ, 0xc0, !PT ;  /* 0xffff000082827812 */ /* 0x000fe200078ec0ff */
[C---:B------:R-:W-:Y:S01]  /*da00*/  FMUL.FTZ R6, R76.reuse, R5 ;  /* 0x000000054c067220 */ /* 0x040fe20000410000 */
[----:B------:R-:W-:Y:S01]  /*da10*/  LOP3.LUT R7, R7, 0xffff0000, RZ, 0xc0, !PT ;  /* 0xffff000007077812 */ /* 0x000fe200078ec0ff */
[-C--:B------:R-:W-:Y:S01]  /*da20*/  FMUL.FTZ R76, R76, R79.reuse ;  /* 0x0000004f4c4c7220 */ /* 0x080fe20000410000 */
[----:B------:R-:W-:Y:S01]  /*da30*/  LOP3.LUT R10, R10, 0xffff0000, RZ, 0xc0, !PT ;  /* 0xffff00000a0a7812 */ /* 0x000fe200078ec0ff */
[----:B------:R-:W-:-:S02]  /*da40*/  FFMA.FTZ R6, R73, R79, -R6 ;  /* 0x0000004f49067223 */ /* 0x000fc40000010806 */
[----:B------:R-:W-:Y:S01]  /*da50*/  FFMA.FTZ R76, R73, R5, R76 ;  /* 0x00000005494c7223 */ /* 0x000fe2000001004c */
[----:B------:R-:W-:Y:S01]  /*da60*/  SHF.L.U32 R5, R133, 0x10, RZ ;  /* 0x0000001085057819 */ /* 0x000fe200000006ff */
[C---:B------:R-:W-:Y:S02]  /*da70*/  FMUL.FTZ R79, R11.reuse, R130 ;  /* 0x000000820b4f7220 */ /* 0x040fe40000410000 */
[-C--:B------:R-:W-:Y:S02]  /*da80*/  FMUL.FTZ R11, R11, R134.reuse ;  /* 0x000000860b0b7220 */ /* 0x080fe40000410000 */
[C---:B------:R-:W-:Y:S02]  /*da90*/  FMUL.FTZ R73, R4.reuse, R91 ;  /* 0x0000005b04497220 */ /* 0x040fe40000410000 */
[----:B------:R-:W-:Y:S02]  /*daa0*/  FMUL.FTZ R4, R4, R5 ;  /* 0x0000000504047220 */ /* 0x000fe40000410000 */
[----:B------:R-:W-:-:S02]  /*dab0*/  FFMA.FTZ R79, R72, R134, -R79 ;  /* 0x00000086484f7223 */ /* 0x000fc4000001084f */
[----:B------:R-:W-:Y:S02]  /*dac0*/  FFMA.FTZ R11, R72, R130, R11 ;  /* 0x00000082480b7223 */ /* 0x000fe4000001000b */
[C---:B------:R-:W-:Y:S02]  /*dad0*/  FFMA.FTZ R73, R8.reuse, R5, -R73 ;  /* 0x0000000508497223 */ /* 0x040fe40000010849 */
[----:B------:R-:W-:Y:S02]  /*dae0*/  IMAD.U32 R72, R135, 0x10000, RZ ;  /* 0x0001000087487824 */ /* 0x000fe400078e00ff */
[----:B------:R-:W-:Y:S01]  /*daf0*/  FFMA.FTZ R5, R8, R91, R4 ;  /* 0x0000005b08057223 */ /* 0x000fe20000010004 */
[----:B------:R-:W-:Y:S01]  /*db00*/  LOP3.LUT R4, R133, 0xffff0000, RZ, 0xc0, !PT ;  /* 0xffff000085047812 */ /* 0x000fe200078ec0ff */
[C---:B------:R-:W-:Y:S02]  /*db10*/  FMUL.FTZ R8, R78.reuse, R90 ;  /* 0x0000005a4e087220 */ /* 0x040fe40000410000 */
[----:B------:R-:W-:-:S02]  /*db20*/  FMUL.FTZ R78, R78, R72 ;  /* 0x000000484e4e7220 */ /* 0x000fc40000410000 */
[----:B------:R-:W-:Y:S02]  /*db30*/  FFMA.FTZ R72, R9, R72, -R8 ;  /* 0x0000004809487223 */ /* 0x000fe40000010808 */
[C---:B------:R-:W-:Y:S01]  /*db40*/  IMAD.U32 R91, R132.reuse, 0x10000, RZ ;  /* 0x00010000845b7824 */ /* 0x040fe200078e00ff */
[----:B------:R-:W-:Y:S01]  /*db50*/  LOP3.LUT R132, R132, 0xffff0000, RZ, 0xc0, !PT ;  /* 0xffff000084847812 */ /* 0x000fe200078ec0ff */
[----:B------:R-:W-:Y:S02]  /*db60*/  FMUL.FTZ R8, R89, R100 ;  /* 0x0000006459087220 */ /* 0x000fe40000410000 */
[----:B------:R-:W-:Y:S02]  /*db70*/  FFMA.FTZ R90, R9, R90, R78 ;  /* 0x0000005a095a7223 */ /* 0x000fe4000001004e */
[----:B------:R-:W-:Y:S02]  /*db80*/  FMUL.FTZ R89, R89, R4 ;  /* 0x0000000459597220 */ /* 0x000fe40000410000 */
[----:B------:R-:W-:-:S02]  /*db90*/  FMUL.FTZ R9, R88, R91 ;  /* 0x0000005b58097220 */ /* 0x000fc40000410000 */
[----:B------:R-:W-:Y:S01]  /*dba0*/  FFMA.FTZ R78, R75, R4, -R8 ;  /* 0x000000044b4e7223 */ /* 0x000fe20000010808 */
[----:B------:R-:W-:Y:S01]  /*dbb0*/  LOP3.LUT R4, R131, 0xffff0000, RZ, 0xc0, !PT ;  /* 0xffff000083047812 */ /* 0x000fe200078ec0ff */
[-C--:B------:R-:W-:Y:S01]  /*dbc0*/  FMUL.FTZ R88, R88, R101.reuse ;  /* 0x0000006558587220 */ /* 0x080fe20000410000 */
[----:B------:R-:W-:Y:S01]  /*dbd0*/  LOP3.LUT R8, R135, 0xffff0000, RZ, 0xc0, !PT ;  /* 0xffff000087087812 */ /* 0x000fe200078ec0ff */
[----:B------:R-:W-:Y:S02]  /*dbe0*/  FFMA.FTZ R100, R75, R100, R89 ;  /* 0x000000644b647223 */ /* 0x000fe40000010059 */
[C---:B------:R-:W-:Y:S02]  /*dbf0*/  FFMA.FTZ R101, R74.reuse, R101, -R9 ;  /* 0x000000654a657223 */ /* 0x040fe40000010809 */
[----:B------:R-:W-:Y:S01]  /*dc00*/  FFMA.FTZ R88, R74, R91, R88 ;  /* 0x0000005b4a587223 */ /* 0x000fe20000010058 */
[----:B------:R-:W-:Y:S01]  /*dc10*/  F2FP.BF16.PACK_AB R5, R100, R5 ;  /* 0x000000056405723e */ /* 0x000fe200000010ff */
[----:B------:R-:W-:-:S02]  /*dc20*/  FMUL.FTZ R89, R87, R132 ;  /* 0x0000008457597220 */ /* 0x000fc40000410000 */
[----:B------:R-:W-:Y:S02]  /*dc30*/  FMUL.FTZ R74, R7, R4 ;  /* 0x00000004074a7220 */ /* 0x000fe40000410000 */
[----:B------:R-:W-:Y:S02]  /*dc40*/  FMUL.FTZ R75, R87, R136 ;  /* 0x00000088574b7220 */ /* 0x000fe40000410000 */
[----:B------:R-:W-:Y:S02]  /*dc50*/  FMUL.FTZ R9, R7, R8 ;  /* 0x0000000807097220 */ /* 0x000fe40000410000 */
[C---:B------:R-:W-:Y:S02]  /*dc60*/  FFMA.FTZ R136, R10.reuse, R136, -R89 ;  /* 0x000000880a887223 */ /* 0x040fe40000010859 */
[----:B------:R-:W-:Y:S01]  /*dc70*/  FFMA.FTZ R7, R77, R8, -R74 ;  /* 0x000000084d077223 */ /* 0x000fe2000001084a */
[----:B------:R-:W-:Y:S01]  /*dc80*/  F2FP.BF16.PACK_AB R8, R79, R6 ;  /* 0x000000064f08723e */ /* 0x000fe200000010ff */
        /* <DEDUP_REMOVED lines=10> */
.L_x_446:
[----:B------:R-:W-:Y:S05]  /*dd30*/  BSYNC B0 ;  /* 0x0000000000007941 */ /* 0x000fea0003800000 */
.L_x_445:
[----:B------:R-:W-:-:S13]  /*dd40*/  ISETP.GE.AND P0, PT, R219, c[0x0][0x27c], PT ;  /* 0x00009f00db007a0c */ /* 0x000fda0003f06270 */
[----:B------:R-:W-:Y:S05]  /*dd50*/  @P0 BRA `(.L_x_444) ;  /* 0x0000078000000947 */ /* 0x000fea0003800000 */
[----:B-1----:R-:W-:Y:S01]  /*dd60*/  SHF.R.S32.HI R8, RZ, 0x1f, R219 ;  /* 0x0000001fff087819 */ /* 0x002fe200000114db */
[----:B------:R-:W-:Y:S01]  /*dd70*/  IMAD.MOV.U32 R9, RZ, RZ, c[0x0][0x27c] ;  /* 0x00009f00ff097624 */ /* 0x000fe200078e00ff */
[----:B------:R-:W-:Y:S01]  /*dd80*/  SHF.R.S32.HI R5, RZ, 0x1f, R84 ;  /* 0x0000001fff057819 */ /* 0x000fe20000011454 */
[----:B------:R-:W-:Y:S01]  /*dd90*/  IMAD.SHL.U32 R10, R84, 0x40, RZ ;  /* 0x00000040540a7824 */ /* 0x000fe200078e00ff */
[CC--:B------:R-:W-:Y:S02]  /*dda0*/  LEA.HI R11, R8.reuse, R219.reuse, RZ, 0x3 ;  /* 0x000000db080b7211 */ /* 0x0c0fe400078f18ff */
[----:B------:R-:W-:Y:S02]  /*ddb0*/  LEA.HI R5, R5, R84, RZ, 0x3 ;  /* 0x0000005405057211 */ /* 0x000fe400078f18ff */
[----:B------:R-:W-:Y:S02]  /*ddc0*/  SHF.R.S32.HI R4, RZ, 0x3, R11 ;  /* 0x00000003ff047819 */ /* 0x000fe4000001140b */
[----:B------:R-:W-:Y:S01]  /*ddd0*/  LEA.HI R8, R8, R219, RZ, 0x6 ;  /* 0x000000db08087211 */ /* 0x000fe200078f30ff */
[----:B------:R-:W-:Y:S01]  /*dde0*/  IMAD.SHL.U32 R5, R5, 0x40, RZ ;  /* 0x0000004005057824 */ /* 0x000fe200078e00ff */
[----:B------:R-:W-:-:S02]  /*ddf0*/  LEA.HI R9, R9, R4, RZ, 0x1d ;  /* 0x0000000409097211 */ /* 0x000fc400078fe8ff */
[----:B------:R-:W-:Y:S01]  /*de00*/  LOP3.LUT R10, R10, 0x1c0, RZ, 0xc0, !PT ;  /* 0x000001c00a0a7812 */ /* 0x000fe200078ec0ff */
[----:B------:R-:W-:Y:S01]  /*de10*/  IMAD.SHL.U32 R8, R8, 0x80, RZ ;  /* 0x0000008008087824 */ /* 0x000fe200078e00ff */
[----:B------:R-:W-:Y:S01]  /*de20*/  SHF.R.S32.HI R6, RZ, 0x1f, R9 ;  /* 0x0000001fff067819 */ /* 0x000fe20000011409 */
[----:B------:R-:W-:Y:S01]  /*de30*/  IMAD.SHL.U32 R7, R9, 0x8, RZ ;  /* 0x0000000809077824 */ /* 0x000fe200078e00ff */
[----:B------:R-:W-:Y:S02]  /*de40*/  LOP3.LUT R11, R10, 0x38, R11, 0xf8, !PT ;  /* 0x000000380a0b7812 */ /* 0x000fe400078ef80b */
[----:B------:R-:W-:Y:S02]  /*de50*/  LEA.HI R6, R6, R9, RZ, 0x3 ;  /* 0x0000000906067211 */ /* 0x000fe400078f18ff */
[----:B------:R-:W-:Y:S02]  /*de60*/  SHF.R.U32.HI R4, RZ, 0x3, R10 ;  /* 0x00000003ff047819 */ /* 0x000fe4000001160a */
[----:B------:R-:W-:Y:S01]  /*de70*/  LOP3.LUT R7, R10, 0x38, R7, 0xf8, !PT ;  /* 0x000000380a077812 */ /* 0x000fe200078ef807 */
[----:B------:R-:W-:Y:S01]  /*de80*/  IMAD.SHL.U32 R6, R6, 0x400, RZ ;  /* 0x0000040006067824 */ /* 0x000fe200078e00ff */
[----:B------:R-:W-:-:S02]  /*de90*/  LOP3.LUT R5, R5, 0xfffffe00, RZ, 0xc0, !PT ;  /* 0xfffffe0005057812 */ /* 0x000fc400078ec0ff */
[----:B------:R-:W-:Y:S02]  /*dea0*/  LOP3.LUT R8, R8, 0x7fffe000, RZ, 0xc0, !PT ;  /* 0x7fffe00008087812 */ /* 0x000fe400078ec0ff */
[-C--:B------:R-:W-:Y:S02]  /*deb0*/  LOP3.LUT R11, R11, R4.reuse, RZ, 0x3c, !PT ;  /* 0x000000040b0b7212 */ /* 0x080fe400078e3cff */
[----:B------:R-:W-:Y:S02]  /*dec0*/  LOP3.LUT R72, R7, R4, RZ, 0x3c, !PT ;  /* 0x0000000407487212 */ /* 0x000fe400078e3cff */
[----:B------:R-:W-:Y:S02]  /*ded0*/  LOP3.LUT R6, R6, 0x7fffe000, RZ, 0xc0, !PT ;  /* 0x7fffe00006067812 */ /* 0x000fe400078ec0ff */
[--C-:B------:R-:W-:Y:S02]  /*dee0*/  IADD3 R8, R11, R8, R5.reuse ;  /* 0x000000080b087210 */ /* 0x100fe40007ffe005 */
[----:B------:R-:W-:-:S02]  /*def0*/  IADD3 R72, R72, R6, R5 ;  /* 0x0000000648487210 */ /* 0x000fc40007ffe005 */
[--C-:B------:R-:W-:Y:S01]  /*df00*/  SHF.R.U64 R75, R52, 0x10, R53.reuse ;  /* 0x00000010344b7819 */ /* 0x100fe20000001235 */
[----:B------:R-:W-:Y:S01]  /*df10*/  IMAD.SHL.U32 R73, R8, 0x2, RZ ;  /* 0x0000000208497824 */ /* 0x000fe200078e00ff */
[----:B------:R-:W-:Y:S01]  /*df20*/  SHF.R.U32.HI R52, RZ, 0x10, R53 ;  /* 0x00000010ff347819 */ /* 0x000fe20000011635 */
[----:B------:R-:W-:Y:S01]  /*df30*/  IMAD.SHL.U32 R72, R72, 0x2, RZ ;  /* 0x0000000248487824 */ /* 0x000fe200078e00ff */
[--C-:B------:R-:W-:Y:S02]  /*df40*/  SHF.R.U64 R53, R54, 0x10, R55.reuse ;  /* 0x0000001036357819 */ /* 0x100fe40000001237 */
[----:B------:R-:W1:Y:S01]  /*df50*/  LDS.128 R8, [R73+0x10080] ;  /* 0x0100800049087984 */ /* 0x000e620000000c00 */
[----:B------:R-:W-:Y:S02]  /*df60*/  SHF.R.U32.HI R54, RZ, 0x10, R55 ;  /* 0x00000010ff367819 */ /* 0x000fe40000011637 */
[--C-:B------:R-:W-:Y:S01]  /*df70*/  SHF.R.U64 R55, R48, 0x10, R49.reuse ;  /* 0x0000001030377819 */ /* 0x100fe20000001231 */
[----:B------:R-:W2:Y:S01]  /*df80*/  LDS.128 R4, [R72+0x10080] ;  /* 0x0100800048047984 */ /* 0x000ea20000000c00 */
[----:B------:R-:W-:-:S02]  /*df90*/  SHF.R.U32.HI R48, RZ, 0x10, R49 ;  /* 0x00000010ff307819 */ /* 0x000fc40000011631 */
[----:B------:R-:W-:Y:S02]  /*dfa0*/  SHF.R.U64 R49, R50, 0x10, R51 ;  /* 0x0000001032317819 */ /* 0x000fe40000001233 */
        /* <DEDUP_REMOVED lines=42> */
[----:B------:R-:W-:Y:S02]  /*e250*/  FFMA.FTZ R11, R48, R122, R11 ;  /* 0x0000007a300b7223 */ /* 0x000fe4000001000b */
        /* <DEDUP_REMOVED lines=9> */
[C---:B------:R-:W-:Y:S01]  /*e2f0*/  IMAD.U32 R50, R10.reuse, 0x10000, RZ ;  /* 0x000100000a327824 */ /* 0x040fe200078e00ff */
[----:B------:R-:W-:Y:S01]  /*e300*/  LOP3.LUT R10, R10, 0xffff0000, RZ, 0xc0, !PT ;  /* 0xffff00000a0a7812 */ /* 0x000fe200078ec0ff */
[C---:B------:R-:W-:Y:S02]  /*e310*/  FMUL.FTZ R4, R76.reuse, R121 ;  /* 0x000000794c047220 */ /* 0x040fe40000410000 */
[----:B------:R-:W-:Y:S02]  /*e320*/  FMUL.FTZ R9, R75, R8 ;  /* 0x000000084b097220 */ /* 0x000fe40000410000 */
[----:B------:R-:W-:-:S02]  /*e330*/  FMUL.FTZ R76, R76, R125 ;  /* 0x0000007d4c4c7220 */ /* 0x000fc40000410000 */
[----:B------:R-:W-:Y:S02]  /*e340*/  FMUL.FTZ R75, R75, R77 ;  /* 0x0000004d4b4b7220 */ /* 0x000fe40000410000 */
        /* <DEDUP_REMOVED lines=25> */
.L_x_444:
[----:B------:R-:W-:Y:S05]  /*e4e0*/  BSYNC B1 ;  /* 0x0000000000017941 */ /* 0x000fea0003800000 */
.L_x_443:
        /* <DEDUP_REMOVED lines=120> */
.L_x_450:
[----:B------:R-:W-:Y:S05]  /*ec70*/  BSYNC B0 ;  /* 0x0000000000007941 */ /* 0x000fea0003800000 */
.L_x_449:
        /* <DEDUP_REMOVED lines=122> */
.L_x_448:
[----:B------:R-:W-:Y:S05]  /*f420*/  BSYNC B1 ;  /* 0x0000000000017941 */ /* 0x000fea0003800000 */
.L_x_447:
[----:B------:R-:W-:-:S04]  /*f430*/  IADD3 R28, R39, 0x60, RZ ;  /* 0x00000060271c7810 */ /* 0x000fc80007ffe0ff */
        /* <DEDUP_REMOVED lines=118> */
.L_x_452:
[----:B------:R-:W-:Y:S05]  /*fba0*/  BSYNC B0 ;  /* 0x0000000000007941 */ /* 0x000fea0003800000 */
.L_x_451:
        /* <DEDUP_REMOVED lines=28> */
[----:B------:R-:W-:Y:S01]  /*fd70*/  SHF.R.U64 R15, R24, 0x10, R25 ;  /* 0x00000010180f7819 */ /* 0x000fe20000001219 */
[----:B------:R-:W-:Y:S01]  /*fd80*/  IMAD.SHL.U32 R13, R8, 0x2, RZ ;  /* 0x00000002080d7824 */ /* 0x000fe200078e00ff */
[----:B------:R-:W-:Y:S01]  /*fd90*/  SHF.R.U64 R14, R18, 0x10, R19 ;  /* 0x00000010120e7819 */ /* 0x000fe20000001213 */
[----:B------:R-:W-:Y:S01]  /*fda0*/  IMAD.SHL.U32 R12, R12, 0x2, RZ ;  /* 0x000000020c0c7824 */ /* 0x000fe200078e00ff */
[----:B------:R-:W-:Y:S02]  /*fdb0*/  SHF.R.U64 R23, R16, 0x10, R17 ;  /* 0x0000001010177819 */ /* 0x000fe40000001211 */
[----:B------:R-:W1:Y:S01]  /*fdc0*/  LDS.128 R8, [R13+0x10080] ;  /* 0x010080000d087984 */ /* 0x000e620000000c00 */
[----:B------:R-:W-:Y:S02]  /*fdd0*/  SHF.R.U32.HI R18, RZ, 0x10, R19 ;  /* 0x00000010ff127819 */ /* 0x000fe40000011613 */
[----:B------:R-:W-:Y:S01]  /*fde0*/  PRMT R70, R70, 0x5410, R15 ;  /* 0x0000541046467816 */ /* 0x000fe2000000000f */
[----:B------:R-:W2:Y:S01]  /*fdf0*/  LDS.128 R4, [R12+0x10080] ;  /* 0x010080000c047984 */ /* 0x000ea20000000c00 */
[----:B------:R-:W-:-:S02]  /*fe00*/  PRMT R67, R67, 0x5410, R14 ;  /* 0x0000541043437816 */ /* 0x000fc4000000000e */
[----:B------:R-:W-:Y:S02]  /*fe10*/  SHF.R.U32.HI R16, RZ, 0x10, R17 ;  /* 0x00000010ff107819 */ /* 0x000fe40000011611 */
[----:B------:R-:W-:Y:S02]  /*fe20*/  PRMT R62, R62, 0x5410, R23 ;  /* 0x000054103e3e7816 */ /* 0x000fe40000000017 */
[----:B------:R-:W-:Y:S02]  /*fe30*/  SHF.R.U64 R21, R26, 0x10, R27 ;  /* 0x000000101a157819 */ /* 0x000fe4000000121b */
[----:B------:R-:W-:Y:S02]  /*fe40*/  PRMT R63, R63, 0x5410, R18 ;  /* 0x000054103f3f7816 */ /* 0x000fe40000000012 */
[----:B------:R-:W-:Y:S01]  /*fe50*/  PRMT R80, R80, 0x5410, R21 ;  /* 0x0000541050507816 */ /* 0x000fe20000000015 */
[----:B------:R-:W-:Y:S01]  /*fe60*/  IMAD.U32 R21, R70, 0x10000, RZ ;  /* 0x0001000046157824 */ /* 0x000fe200078e00ff */
[----:B------:R-:W-:-:S02]  /*fe70*/  SHF.R.U32.HI R25, RZ, 0x10, R25 ;  /* 0x00000010ff197819 */ /* 0x000fc40000011619 */
[----:B------:R-:W-:Y:S02]  /*fe80*/  PRMT R61, R61, 0x5410, R16 ;  /* 0x000054103d3d7816 */ /* 0x000fe40000000010 */
[----:B------:R-:W-:Y:S02]  /*fe90*/  PRMT R68, R68, 0x5410, R25 ;  /* 0x0000541044447816 */ /* 0x000fe40000000019 */
[----:B------:R-:W-:Y:S01]  /*fea0*/  LOP3.LUT R70, R70, 0xffff0000, RZ, 0xc0, !PT ;  /* 0xffff000046467812 */ /* 0x000fe200078ec0ff */
[C---:B------:R-:W-:Y:S01]  /*feb0*/  IMAD.U32 R25, R61.reuse, 0x10000, RZ ;  /* 0x000100003d197824 */ /* 0x040fe200078e00ff */
[----:B------:R-:W-:Y:S02]  /*fec0*/  SHF.R.U32.HI R26, RZ, 0x10, R27 ;  /* 0x00000010ff1a7819 */ /* 0x000fe4000001161b */
[----:B------:R-:W-:Y:S02]  /*fed0*/  LOP3.LUT R61, R61, 0xffff0000, RZ, 0xc0, !PT ;  /* 0xffff00003d3d7812 */ /* 0x000fe400078ec0ff */
[----:B------:R-:W-:Y:S01]  /*fee0*/  PRMT R71, R71, 0x5410, R26 ;  /* 0x0000541047477816 */ /* 0x000fe2000000001a */
[----:B------:R-:W-:-:S02]  /*fef0*/  IMAD.U32 R26, R63, 0x10000, RZ ;  /* 0x000100003f1a7824 */ /* 0x000fc400078e00ff */
        /* <DEDUP_REMOVED lines=18> */
[C---:B------:R-:W-:Y:S02]  /*10020*/  FMUL.FTZ R21, R11.reuse, R62 ;  /* 0x0000003e0b157220 */ /* 0x040fe40000410000 */
        /* <DEDUP_REMOVED lines=14> */
[C---:B------:R-:W-:Y:S01]  /*10110*/  IMAD.U32 R8, R67.reuse, 0x10000, RZ ;  /* 0x0001000043087824 */ /* 0x040fe200078e00ff */
[----:B------:R-:W-:Y:S01]  /*10120*/  LOP3.LUT R67, R67, 0xffff0000, RZ, 0xc0, !PT ;  /* 0xffff000043437812 */ /* 0x000fe200078ec0ff */
[----:B------:R-:W-:-:S02]  /*10130*/  FFMA.FTZ R14, R9, R14, -R4 ;  /* 0x0000000e090e7223 */ /* 0x000fc40000010804 */
[----:B------:R-:W-:Y:S02]  /*10140*/  IMAD.U32 R25, R80, 0x10000, RZ ;  /* 0x0001000050197824 */ /* 0x000fe400078e00ff */
[----:B------:R-:W-:Y:S02]  /*10150*/  FMUL.FTZ R4, R24, R61 ;  /* 0x0000003d18047220 */ /* 0x000fe40000410000 */
[----:B------:R-:W-:Y:S01]  /*10160*/  FFMA.FTZ R26, R9, R26, R20 ;  /* 0x0000001a091a7223 */ /* 0x000fe20000010014 */
[----:B------:R-:W-:Y:S01]  /*10170*/  LOP3.LUT R20, R71, 0xffff0000, RZ, 0xc0, !PT ;  /* 0xffff000047147812 */ /* 0x000fe200078ec0ff */
[C---:B------:R-:W-:Y:S01]  /*10180*/  IMAD.U32 R16, R10.reuse, 0x10000, RZ ;  /* 0x000100000a107824 */ /* 0x040fe200078e00ff */
[----:B------:R-:W-:Y:S01]  /*10190*/  LOP3.LUT R10, R10, 0xffff0000, RZ, 0xc0, !PT ;  /* 0xffff00000a0a7812 */ /* 0x000fe200078ec0ff */
[----:B------:R-:W-:Y:S02]  /*101a0*/  FMUL.FTZ R9, R23, R8 ;  /* 0x0000000817097220 */ /* 0x000fe40000410000 */
[----:B------:R-:W-:-:S02]  /*101b0*/  FMUL.FTZ R24, R24, R68 ;  /* 0x0000004418187220 */ /* 0x000fc40000410000 */
[----:B------:R-:W-:Y:S01]  /*101c0*/  FFMA.FTZ R68, R17, R68, -R4 ;  /* 0x0000004411447223 */ /* 0x000fe20000010804 */
[----:B------:R-:W-:Y:S01]  /*101d0*/  LOP3.LUT R4, R63, 0xffff0000, RZ, 0xc0, !PT ;  /* 0xffff00003f047812 */ /* 0x000fe200078ec0ff */
[-C--:B------:R-:W-:Y:S02]  /*101e0*/  FMUL.FTZ R23, R23, R25.reuse ;  /* 0x0000001917177220 */ /* 0x080fe40000410000 */
[----:B------:R-:W-:Y:S01]  /*101f0*/  FFMA.FTZ R25, R16, R25, -R9 ;  /* 0x0000001910197223 */ /* 0x000fe20000010809 */
[----:B------:R-:W-:Y:S01]  /*10200*/  LOP3.LUT R9, R80, 0xffff0000, RZ, 0xc0, !PT ;  /* 0xffff000050097812 */ /* 0x000fe200078ec0ff */
[----:B------:R-:W-:Y:S02]  /*10210*/  FFMA.FTZ R24, R17, R61, R24 ;  /* 0x0000003d11187223 */ /* 0x000fe40000010018 */
[----:B------:R-:W-:Y:S02]  /*10220*/  FFMA.FTZ R23, R16, R8, R23 ;  /* 0x0000000810177223 */ /* 0x000fe40000010017 */
[----:B------:R-:W-:Y:S01]  /*10230*/  FMUL.FTZ R16, R22, R67 ;  /* 0x0000004316107220 */ /* 0x000fe20000410000 */
[----:B------:R-:W-:Y:S01]  /*10240*/  F2FP.BF16.PACK_AB R5, R24, R5 ;  /* 0x000000051805723e */ /* 0x000fe200000010ff */
[----:B------:R-:W-:-:S02]  /*10250*/  FMUL.FTZ R17, R7, R4 ;  /* 0x0000000407117220 */ /* 0x000fc40000410000 */
[-C--:B------:R-:W-:Y:S02]  /*10260*/  FMUL.FTZ R22, R22, R9.reuse ;  /* 0x0000000916167220 */ /* 0x080fe40000410000 */
[-C--:B------:R-:W-:Y:S02]  /*10270*/  FMUL.FTZ R8, R7, R20.reuse ;  /* 0x0000001407087220 */ /* 0x080fe40000410000 */
[----:B------:R-:W-:Y:S01]  /*10280*/  FFMA.FTZ R16, R10, R9, -R16 ;  /* 0x000000090a107223 */ /* 0x000fe20000010810 */
[----:B------:R-:W-:Y:S01]  /*10290*/  F2FP.BF16.PACK_AB R9, R68, R15 ;  /* 0x0000000f4409723e */ /* 0x000fe200000010ff */
        /* <DEDUP_REMOVED lines=11> */
.L_x_424:
[----:B------:R-:W-:Y:S05]  /*10350*/  BSYNC B2 ;  /* 0x0000000000027941 */ /* 0x000fea0003800000 */
.L_x_390:
        /* <DEDUP_REMOVED lines=12> */
[----:B------:R-:W-:Y:S01]  /*10420*/  IMAD R58, R58, c[0x0][0x218], RZ ;  /* 0x000086003a3a7a24 */ /* 0x000fe200078e02ff */
[----:B------:R-:W-:Y:S01]  /*10430*/  LOP3.LUT R8, R8, 0xfffffffe, RZ, 0xc0, !PT ;  /* 0xfffffffe08087812 */ /* 0x000fe200078ec0ff */
[----:B------:R-:W-:Y:S01]  /*10440*/  IMAD.IADD R7, R7, 0x1, R9 ;  /* 0x0000000107077824 */ /* 0x000fe200078e0209 */
[----:B------:R-:W-:Y:S01]  /*10450*/  LOP3.LUT R11, R4, R11, RZ, 0x3c, !PT ;  /* 0x0000000b040b7212 */ /* 0x000fe200078e3cff */
[----:B------:R-:W-:Y:S01]  /*10460*/  IMAD R58, R217, c[0x0][0x21c], R58 ;  /* 0x00008700d93a7a24 */ /* 0x000fe200078e023a */
[----:B------:R-:W-:Y:S01]  /*10470*/  BAR.SYNC.DEFER_BLOCKING 0x0 ;  /* 0x0000000000007b1d */ /* 0x000fe20000010000 */
[----:B------:R-:W-:Y:S01]  /*10480*/  IMAD.IADD R8, R5, 0x1, -R8 ;  /* 0x0000000105087824 */ /* 0x000fe200078e0a08 */
[----:B------:R-:W-:Y:S01]  /*10490*/  ISETP.LT.AND P1, PT, R39, UR30, PT ;  /* 0x0000001e27007c0c */ /* 0x000fe2000bf21270 */
[----:B------:R-:W-:Y:S01]  /*104a0*/  IMAD.WIDE.U32 R6, R217, c[0x0][0x218], R6 ;  /* 0x00008600d9067a25 */ /* 0x000fe200078e0006 */
[----:B------:R-:W-:Y:S01]  /*104b0*/  SHF.R.S32.HI R228, RZ, 0x1f, R219 ;  /* 0x0000001fffe47819 */ /* 0x000fe200000114db */
[----:B------:R-:W-:-:S02]  /*104c0*/  UISETP.GT.AND UP0, UPT, UR17, UR8, UPT ;  /* 0x000000081100728c */ /* 0x000fc4000bf04270 */
[----:B------:R-:W-:Y:S01]  /*104d0*/  IMAD R213, R8, 0x200, R11 ;  /* 0x0000020008d57824 */ /* 0x000fe200078e020b */
[----:B------:R-:W-:Y:S01]  /*104e0*/  LEA.HI R228, R228, R219, RZ, 0x3 ;  /* 0x000000dbe4e47211 */ /* 0x000fe200078f18ff */
[----:B------:R-:W-:Y:S02]  /*104f0*/  IMAD.SHL.U32 R8, R8, 0x8, RZ ;  /* 0x0000000808087824 */ /* 0x000fe400078e00ff */
[----:B------:R-:W-:Y:S01]  /*10500*/  IMAD.SHL.U32 R213, R213, 0x2, RZ ;  /* 0x00000002d5d57824 */ /* 0x000fe200078e00ff */
[----:B------:R-:W-:Y:S01]  /*10510*/  LOP3.LUT R228, R228, 0xfffffff8, RZ, 0xc0, !PT ;  /* 0xfffffff8e4e47812 */ /* 0x000fe200078ec0ff */
[----:B------:R-:W-:Y:S02]  /*10520*/  IMAD.SHL.U32 R68, R57, 0x40, RZ ;  /* 0x0000004039447824 */ /* 0x000fe400078e00ff */
[----:B------:R-:W-:Y:S01]  /*10530*/  IMAD.SHL.U32 R220, R38, 0x2, RZ ;  /* 0x0000000226dc7824 */ /* 0x000fe200078e00ff */
[C---:B------:R-:W-:Y:S02]  /*10540*/  IADD3 R4, R213.reuse, 0xc080, RZ ;  /* 0x0000c080d5047810 */ /* 0x040fe40007ffe0ff */
[----:B------:R-:W-:-:S02]  /*10550*/  IADD3 R212, R213, 0xc0a0, RZ ;  /* 0x0000c0a0d5d47810 */ /* 0x000fc40007ffe0ff */
[----:B------:R-:W-:Y:S02]  /*10560*/  @P0 IADD3 R212, R4, -0x20, RZ ;  /* 0xffffffe004d40810 */ /* 0x000fe40007ffe0ff */
[----:B------:R-:W-:Y:S02]  /*10570*/  IADD3 R4, P0, R6, UR26, RZ ;  /* 0x0000001a06047c10 */ /* 0x000fe4000ff1e0ff */
[----:B------:R-:W-:Y:S01]  /*10580*/  LOP3.LUT R68, R68, 0xfffffe00, RZ, 0xc0, !PT ;  /* 0xfffffe0044447812 */ /* 0x000fe200078ec0ff */
[----:B------:R-:W-:Y:S01]  /*10590*/  LDSM.16.M88.4 R24, [R213+0xc080] ;  /* 0x00c08000d518783b */ /* 0x000fe20000000200 */
[----:B------:R-:W-:Y:S01]  /*105a0*/  IADD3.X R5, R7, UR12, R58, P0, !PT ;  /* 0x0000000c07057c10 */ /* 0x000fe200087fe43a */
[----:B------:R-:W-:Y:S01]  /*105b0*/  IMAD.SHL.U32 R7, R56, 0x40, RZ ;  /* 0x0000004038077824 */ /* 0x000fe200078e00ff */
[----:B------:R-:W-:Y:S01]  /*105c0*/  LEA R6, P0, R4, c[0x0][0x1f8], 0x1 ;  /* 0x00007e0004067a11 */ /* 0x000fe200078008ff */
[----:B------:R-:W-:Y:S01]  /*105d0*/  IMAD R214, R64, 0x400, R68 ;  /* 0x0000040040d67824 */ /* 0x000fe200078e0244 */
[----:B------:R-:W-:Y:S01]  /*105e0*/  LDSM.16.M88.4 R40, [R213+0xc880] ;  /* 0x00c88000d528783b */ /* 0x000fe20000000200 */
[----:B------:R-:W-:-:S02]  /*105f0*/  IADD3 R203, R212, 0x800, RZ ;  /* 0x00000800d4cb7810 */ /* 0x000fc40007ffe0ff */
[----:B------:R-:W-:Y:S01]  /*10600*/  LEA.HI.X R5, R4, c[0x0][0x1fc], R5, 0x1, P0 ;  /* 0x00007f0004057a11 */ /* 0x000fe200000f0c05 */
[----:B------:R-:W-:Y:S01]  /*10610*/  LDSM.16.M88.4 R16, [R212] ;  /* 0x00000000d410783b */ /* 0x000fe20000000200 */
[----:B------:R-:W-:Y:S02]  /*10620*/  LOP3.LUT R7, R7, 0x1c0, RZ, 0xc0, !PT ;  /* 0x000001c007077812 */ /* 0x000fe400078ec0ff */
[----:B------:R-:W-:Y:S01]  /*10630*/  LOP3.LUT P0, RZ, R0, 0x4, RZ, 0xc0, !PT ;  /* 0x0000000400ff7812 */ /* 0x000fe2000780c0ff */
[----:B------:R1:W-:Y:S01]  /*10640*/  SHFL.IDX PT, R4, R6, RZ, 0x181f ;  /* 0x00181fff06047589 */ /* 0x0003e200000e0000 */
[----:B------:R-:W-:Y:S01]  /*10650*/  LOP3.LUT R8, R7, 0x8, R8, 0xf8, !PT ;  /* 0x0000000807087812 */ /* 0x000fe200078ef808 */
[----:B------:R-:W-:Y:S01]  /*10660*/  IMAD.MOV.U32 R0, RZ, RZ, 0x40 ;  /* 0x00000040ff007424 */ /* 0x000fe200078e00ff */
[----:B------:R-:W-:Y:S01]  /*10670*/  SHF.R.U32.HI R67, RZ, 0x3, R7 ;  /* 0x00000003ff437819 */ /* 0x000fe20000011607 */
[----:B------:R-:W2:Y:S01]  /*10680*/  SHFL.IDX PT, R5, R5, RZ, 0x181f ;  /* 0x00181fff05057589 */ /* 0x000ea200000e0000 */
[----:B------:R-:W-:-:S02]  /*10690*/  SHF.R.S32.HI R7, RZ, 0x1f, R36 ;  /* 0x0000001fff077819 */ /* 0x000fc40000011424 */
[----:B------:R-:W-:Y:S01]  /*106a0*/  LOP3.LUT R67, R8, R67, RZ, 0x3c, !PT ;  /* 0x0000004308437212 */ /* 0x000fe200078e3cff */
[----:B------:R-:W-:Y:S01]  /*106b0*/  LDSM.16.M88.4 R44, [R212+0x800] ;  /* 0x00080000d42c783b */ /* 0x000fe20000000200 */
[----:B------:R-:W-:Y:S02]  /*106c0*/  SEL R0, R0, 0xffffffc0, !P0 ;  /* 0xffffffc000007807 */ /* 0x000fe40004000000 */
[----:B------:R-:W-:Y:S01]  /*106d0*/  ISETP.GE.OR P0, PT, R225, c[0x0][0x1d4], !P1 ;  /* 0x00007500e1007a0c */ /* 0x000fe20004f06670 */
[----:B------:R-:W-:Y:S01]  /*106e0*/  IMAD.IADD R214, R67, 0x1, R214 ;  /* 0x0000000143d67824 */ /* 0x000fe200078e02d6 */
[----:B------:R-:W-:Y:S01]  /*106f0*/  LEA.HI R226, R7, R36, RZ, 0x3 ;  /* 0x0000002407e27211 */ /* 0x000fe200078f18ff */
[----:B------:R-:W-:Y:S01]  /*10700*/  IMAD.IADD R208, R213, 0x1, R0 ;  /* 0x00000001d5d07824 */ /* 0x000fe200078e0200 */
[----:B------:R-:W-:Y:S01]  /*10710*/  IADD3 R201, R212, 0x1000, RZ ;  /* 0x00001000d4c97810 */ /* 0x000fe20007ffe0ff */
[----:B------:R-:W-:Y:S01]  /*10720*/  IMAD.SHL.U32 R214, R214, 0x2, RZ ;  /* 0x00000002d6d67824 */ /* 0x000fe200078e00ff */
[----:B------:R-:W-:Y:S01]  /*10730*/  LOP3.LUT R226, R226, 0xfffffff8, RZ, 0xc0, !PT ;  /* 0xfffffff8e2e27812 */ /* 0x000fe200078ec0ff */
[----:B------:R-:W-:Y:S01]  /*10740*/  IMAD.IADD R202, R0, 0x1, R212 ;  /* 0x0000000100ca7824 */ /* 0x000fe200078e02d4 */
[----:B------:R-:W-:Y:S01]  /*10750*/  IADD3 R200, R212, 0x1800, RZ ;  /* 0x00001800d4c87810 */ /* 0x000fe20007ffe0ff */
[--C-:B------:R-:W-:Y:S01]  /*10760*/  IMAD R210, R2, 0x2, R214.reuse ;  /* 0x0000000202d27824 */ /* 0x100fe200078e02d6 */
[----:B------:R-:W3:Y:S01]  /*10770*/  LDSM.16.M88.4 R20, [R214+0x10080] ;  /* 0x01008000d614783b */ /* 0x000ee20000000200 */
[C---:B------:R-:W-:Y:S01]  /*10780*/  IMAD R209, R3.reuse, 0x2, R214 ;  /* 0x0000000203d17824 */ /* 0x040fe200078e02d6 */
[----:B-1----:R-:W-:Y:S01]  /*10790*/  SHF.R.S32.HI R6, RZ, 0x1f, R37 ;  /* 0x0000001fff067819 */ /* 0x002fe20000011425 */
[----:B------:R-:W-:Y:S01]  /*107a0*/  IMAD R207, R3, 0x2, R210 ;  /* 0x0000000203cf7824 */ /* 0x000fe200078e02d2 */
[----:B------:R-:W1:Y:S01]  /*107b0*/  LDSM.16.M88.4 R8, [R210+0x10080] ;  /* 0x01008000d208783b */ /* 0x000e620000000200 */
[----:B------:R-:W-:Y:S01]  /*107c0*/  SHF.R.S32.HI R229, RZ, 0x1f, R226 ;  /* 0x0000001fffe57819 */ /* 0x000fe200000114e2 */
[----:B--2---:R-:W-:Y:S01]  /*107d0*/  IMAD.WIDE R14, R225, 0x2, R4 ;  /* 0x00000002e10e7825 */ /* 0x004fe200078e0204 */
[----:B------:R-:W-:-:S02]  /*107e0*/  LEA.HI R227, R6, R37, RZ, 0x3 ;  /* 0x0000002506e37211 */ /* 0x000fc400078f18ff */
[----:B------:R-:W-:Y:S01]  /*107f0*/  IADD3 R199, R212, 0x2000, RZ ;  /* 0x00002000d4c77810 */ /* 0x000fe20007ffe0ff */
[--C-:B------:R-:W-:Y:S01]  /*10800*/  IMAD.WIDE R12, R228, 0x2, R4.reuse ;  /* 0x00000002e40c7825 */ /* 0x100fe200078e0204 */
[----:B------:R-:W-:Y:S01]  /*10810*/  @!PT LDS RZ, [RZ] ;  /* 0x00000000fffff984 */ /* 0x000fe20000000800 */
[----:B------:R-:W-:Y:S01]  /*10820*/  @!PT LDS RZ, [RZ] ;  /* 0x00000000fffff984 */ /* 0x000fe20000000800 */
[----:B------:R-:W-:Y:S01]  /*10830*/  @!PT LDS RZ, [RZ] ;  /* 0x00000000fffff984 */ /* 0x000fe20000000800 */
[----:B------:R2:W-:Y:S01]  /*10840*/  LDGSTS.E.BYPASS.LTC128B.128 [R220+0x8080], [R14.64], !P0 ;  /* 0x080800000edc7fae */ /* 0x0005e2000c101d58 */
[----:B------:R-:W-:Y:S02]  /*10850*/  ISETP.GE.OR P0, PT, R219, c[0x0][0x1d4], !P1 ;  /* 0x00007500db007a0c */ /* 0x000fe40004f06670 */
[----:B------:R-:W-:Y:S01]  /*10860*/  LOP3.LUT R227, R227, 0xfffffff8, RZ, 0xc0, !PT ;  /* 0xfffffff8e3e37812 */ /* 0x000fe200078ec0ff */
[--C-:B------:R-:W-:Y:S01]  /*10870*/  IMAD.WIDE R52, R226, 0x2, R4.reuse ;  /* 0x00000002e2347825 */ /* 0x100fe200078e0204 */
[C---:B------:R-:W-:Y:S02]  /*10880*/  IADD3 R198, R212.reuse, 0x2800, RZ ;  /* 0x00002800d4c67810 */ /* 0x040fe40007ffe0ff */
[C---:B------:R-:W-:Y:S01]  /*10890*/  IADD3 R197, R212.reuse, 0x3000, RZ ;  /* 0x00003000d4c57810 */ /* 0x040fe20007ffe0ff */
[----:B------:R-:W-:Y:S01]  /*108a0*/  IMAD.WIDE R28, R227, 0x2, R4 ;  /* 0x00000002e31c7825 */ /* 0x000fe200078e0204 */
[----:B------:R-:W-:-:S05]  /*108b0*/  IADD3 R196, R212, 0x3800, RZ ;  /* 0x00003800d4c47810 */ /* 0x000fca0007ffe0ff */
[----:B------:R2:W-:Y:S01]  /*108c0*/  LDGSTS.E.BYPASS.LTC128B.128 [R220+0x9080], [R12.64], !P0 ;  /* 0x090800000cdc7fae */ /* 0x0005e2000c101d58 */
[----:B------:R-:W-:-:S13]  /*108d0*/  ISETP.GE.OR P0, PT, R37, c[0x0][0x1d4], !P1 ;  /* 0x0000750025007a0c */ /* 0x000fda0004f06670 */
[----:B------:R4:W-:Y:S01]  /*108e0*/  LDGSTS.E.BYPASS.LTC128B.128 [R220+0xa080], [R28.64], !P0 ;  /* 0x0a0800001cdc7fae */ /* 0x0009e2000c101d58 */
[----:B------:R-:W-:Y:S02]  /*108f0*/  ISETP.GE.OR P0, PT, R36, c[0x0][0x1d4], !P1 ;  /* 0x0000750024007a0c */ /* 0x000fe40004f06670 */
[C---:B---3--:R-:W-:Y:S08]  /*10900*/  HMMA.16816.F32.BF16 R36, R20.reuse, R40, RZ ;  /* 0x000000281424723c */ /* 0x048ff000000418ff */
[----:B--2---:R-:W-:Y:S03]  /*10910*/  HMMA.16816.F32.BF16 R12, R20, R24, RZ ;  /* 0x00000018140c723c */ /* 0x004fe600000418ff */
[----:B------:R2:W-:Y:S01]  /*10920*/  LDGSTS.E.BYPASS.LTC128B.128 [R220+0xb080], [R52.64], !P0 ;  /* 0x0b08000034dc7fae */ /* 0x0005e2000c101d58 */
[----:B------:R-:W-:-:S03]  /*10930*/  PLOP3.LUT P0, PT, PT, PT, UP0, 0x40, 0x0 ;  /* 0x000000000000781c */ /* 0x000fc60003f0e808 */
[----:B------:R-:W-:Y:S01]  /*10940*/  LDSM.16.M88.4 R48, [R209+0x10080] ;  /* 0x01008000d130783b */ /* 0x000fe20000000200 */
[C---:B------:R-:W-:Y:S03]  /*10950*/  HMMA.16816.F32.BF16 R24, R20.reuse, R26, RZ ;  /* 0x0000001a1418723c */ /* 0x040fe600000418ff */
[----:B------:R-:W3:Y:S04]  /*10960*/  LDSM.16.M88.4 R4, [R208+0xc080] ;  /* 0x00c08000d004783b */ /* 0x000ee80000000200 */
[----:B------:R-:W5:Y:S01]  /*10970*/  LDSM.16.M88.4 R60, [R208+0xc880] ;  /* 0x00c88000d03c783b */ /* 0x000f620000000200 */
[----:B------:R-:W-:Y:S03]  /*10980*/  HMMA.16816.F32.BF16 R20, R20, R42, RZ ;  /* 0x0000002a1414723c */ /* 0x000fe600000418ff */
[----:B------:R-:W-:Y:S04]  /*10990*/  LDSM.16.M88.4 R32, [R207+0x10080] ;  /* 0x01008000cf20783b */ /* 0x000fe80000000200 */
[----:B----4-:R-:W4:Y:S01]  /*109a0*/  LDSM.16.M88.4 R28, [R202] ;  /* 0x00000000ca1c783b */ /* 0x010f220000000200 */
[C---:B-1----:R-:W-:Y:S03]  /*109b0*/  HMMA.16816.F32.BF16 R12, R8.reuse, R16, R12 ;  /* 0x00000010080c723c */ /* 0x042fe6000004180c */
[----:B------:R-:W-:Y:S04]  /*109c0*/  LDSM.16.M88.4 R56, [R213+0xd080] ;  /* 0x00d08000d538783b */ /* 0x000fe80000000200 */
[----:B--2---:R-:W1:Y:S01]  /*109d0*/  LDSM.16.M88.4 R52, [R202+0x800] ;  /* 0x00080000ca34783b */ /* 0x004e620000000200 */
[C---:B------:R-:W-:Y:S03]  /*109e0*/  HMMA.16816.F32.BF16 R24, R8.reuse, R18, R24 ;  /* 0x000000120818723c */ /* 0x040fe60000041818 */
[----:B------:R-:W2:Y:S04]  /*109f0*/  LDSM.16.M88.4 R16, [R214+0x14080] ;  /* 0x01408000d610783b */ /* 0x000ea80000000200 */
[----:B------:R-:W-:Y:S01]  /*10a00*/  LDSM.16.M88.4 R40, [R212+0x1000] ;  /* 0x00100000d428783b */ /* 0x000fe20000000200 */
[C---:B------:R-:W-:Y:S03]  /*10a10*/  HMMA.16816.F32.BF16 R36, R8.reuse, R44, R36 ;  /* 0x0000002c0824723c */ /* 0x040fe60000041824 */
[----:B------:R-:W0:Y:S05]  /*10a20*/  LDGDEPBAR ;  /* 0x00000000000079af */ /* 0x000e2a0000000000 */
[----:B------:R-:W-:Y:S01]  /*10a30*/  HMMA.16816.F32.BF16 R8, R8, R46, R20 ;  /* 0x0000002e0808723c */ /* 0x000fe20000041814 */
[----:B------:R-:W1:Y:S04]  /*10a40*/  LDSM.16.M88.4 R44, [R213+0xd880] ;  /* 0x00d88000d52c783b */ /* 0x000e680000000200 */
[----:B------:R-:W-:Y:S03]  /*10a50*/  LDSM.16.M88.4 R20, [R209+0x14080] ;  /* 0x01408000d114783b */ /* 0x000fe60000000200 */
[C---:B---3--:R-:W-:Y:S08]  /*10a60*/  HMMA.16816.F32.BF16 R12, R48.reuse, R4, R12 ;  /* 0x00000004300c723c */ /* 0x048ff0000004180c */
[C---:B------:R-:W-:Y:S01]  /*10a70*/  HMMA.16816.F32.BF16 R24, R48.reuse, R6, R24 ;  /* 0x000000063018723c */ /* 0x040fe20000041818 */
[----:B------:R-:W3:Y:S07]  /*10a80*/  LDSM.16.M88.4 R4, [R210+0x14080] ;  /* 0x01408000d204783b */ /* 0x000eee0000000200 */
[----:B-----5:R-:W-:Y:S08]  /*10a90*/  HMMA.16816.F32.BF16 R36, R48, R60, R36 ;  /* 0x0000003c3024723c */ /* 0x020ff00000041824 */
[C---:B----4-:R-:W-:Y:S08]  /*10aa0*/  HMMA.16816.F32.BF16 R12, R32.reuse, R28, R12 ;  /* 0x0000001c200c723c */ /* 0x050ff0000004180c */
[----:B------:R-:W-:Y:S01]  /*10ab0*/  HMMA.16816.F32.BF16 R24, R32, R30, R24 ;  /* 0x0000001e2018723c */ /* 0x000fe20000041818 */
[----:B------:R-:W-:Y:S07]  /*10ac0*/  LDSM.16.M88.4 R28, [R208+0xd080] ;  /* 0x00d08000d01c783b */ /* 0x000fee0000000200 */
[----:B------:R-:W-:Y:S01]  /*10ad0*/  HMMA.16816.F32.BF16 R48, R48, R62, R8 ;  /* 0x0000003e3030723c */ /* 0x000fe20000041808 */
[----:B------:R-:W4:Y:S04]  /*10ae0*/  LDSM.16.M88.4 R60, [R212+0x1800] ;  /* 0x00180000d43c783b */ /* 0x000f280000000200 */
[----:B------:R-:W-:Y:S03]  /*10af0*/  LDSM.16.M88.4 R8, [R207+0x14080] ;  /* 0x01408000cf08783b */ /* 0x000fe60000000200 */
[----:B-1----:R-:W-:Y:S08]  /*10b00*/  HMMA.16816.F32.BF16 R36, R32, R52, R36 ;  /* 0x000000342024723c */ /* 0x002ff00000041824 */
[C---:B--2---:R-:W-:Y:S08]  /*10b10*/  HMMA.16816.F32.BF16 R12, R16.reuse, R56, R12 ;  /* 0x00000038100c723c */ /* 0x044ff0000004180c */
[----:B------:R-:W-:Y:S01]  /*10b20*/  HMMA.16816.F32.BF16 R24, R16, R58, R24 ;  /* 0x0000003a1018723c */ /* 0x000fe20000041818 */
[----:B------:R-:W-:Y:S07]  /*10b30*/  LDSM.16.M88.4 R56, [R202+0x1000] ;  /* 0x00100000ca38783b */ /* 0x000fee0000000200 */
[----:B------:R-:W-:Y:S01]  /*10b40*/  HMMA.16816.F32.BF16 R48, R32, R54, R48 ;  /* 0x000000362030723c */ /* 0x000fe20000041830 */
[----:B------:R-:W1:Y:S04]  /*10b50*/  LDSM.16.M88.4 R52, [R208+0xd880] ;  /* 0x00d88000d034783b */ /* 0x000e680000000200 */
[----:B------:R-:W-:Y:S03]  /*10b60*/  LDSM.16.M88.4 R32, [R214+0x18080] ;  /* 0x01808000d620783b */ /* 0x000fe60000000200 */
[----:B------:R-:W-:Y:S08]  /*10b70*/  HMMA.16816.F32.BF16 R36, R16, R44, R36 ;  /* 0x0000002c1024723c */ /* 0x000ff00000041824 */
[C---:B---3--:R-:W-:Y:S08]  /*10b80*/  HMMA.16816.F32.BF16 R12, R4.reuse, R40, R12 ;  /* 0x00000028040c723c */ /* 0x048ff0000004180c */
[----:B------:R-:W-:Y:S01]  /*10b90*/  HMMA.16816.F32.BF16 R24, R4, R42, R24 ;  /* 0x0000002a0418723c */ /* 0x000fe20000041818 */
[----:B------:R-:W-:Y:S07]  /*10ba0*/  LDSM.16.M88.4 R40, [R213+0xe080] ;  /* 0x00e08000d528783b */ /* 0x000fee0000000200 */
[----:B------:R-:W-:Y:S01]  /*10bb0*/  HMMA.16816.F32.BF16 R48, R16, R46, R48 ;  /* 0x0000002e1030723c */ /* 0x000fe20000041830 */
[----:B------:R-:W2:Y:S04]  /*10bc0*/  LDSM.16.M88.4 R44, [R202+0x1800] ;  /* 0x00180000ca2c783b */ /* 0x000ea80000000200 */
[----:B------:R-:W-:Y:S03]  /*10bd0*/  LDSM.16.M88.4 R16, [R210+0x18080] ;  /* 0x01808000d210783b */ /* 0x000fe60000000200 */
[----:B----4-:R-:W-:Y:S08]  /*10be0*/  HMMA.16816.F32.BF16 R36, R4, R60, R36 ;  /* 0x0000003c0424723c */ /* 0x010ff00000041824 */
[C---:B------:R-:W-:Y:S08]  /*10bf0*/  HMMA.16816.F32.BF16 R12, R20.reuse, R28, R12 ;  /* 0x0000001c140c723c */ /* 0x040ff0000004180c */
[----:B------:R-:W-:Y:S01]  /*10c00*/  HMMA.16816.F32.BF16 R24, R20, R30, R24 ;  /* 0x0000001e1418723c */ /* 0x000fe20000041818 */
[----:B------:R-:W-:Y:S07]  /*10c10*/  LDSM.16.M88.4 R28, [R212+0x2000] ;  /* 0x00200000d41c783b */ /* 0x000fee0000000200 */
[----:B------:R-:W-:Y:S01]  /*10c20*/  HMMA.16816.F32.BF16 R48, R4, R62, R48 ;  /* 0x0000003e0430723c */ /* 0x000fe20000041830 */
[----:B------:R-:W3:Y:S04]  /*10c30*/  LDSM.16.M88.4 R60, [R213+0xe880] ;  /* 0x00e88000d53c783b */ /* 0x000ee80000000200 */
[----:B------:R-:W-:Y:S03]  /*10c40*/  LDSM.16.M88.4 R4, [R209+0x18080] ;  /* 0x01808000d104783b */ /* 0x000fe60000000200 */
[----:B-1----:R-:W-:Y:S08]  /*10c50*/  HMMA.16816.F32.BF16 R36, R20, R52, R36 ;  /* 0x000000341424723c */ /* 0x002ff00000041824 */
[C---:B------:R-:W-:Y:S08]  /*10c60*/  HMMA.16816.F32.BF16 R12, R8.reuse, R56, R12 ;  /* 0x00000038080c723c */ /* 0x040ff0000004180c */
[----:B------:R-:W-:Y:S01]  /*10c70*/  HMMA.16816.F32.BF16 R24, R8, R58, R24 ;  /* 0x0000003a0818723c */ /* 0x000fe20000041818 */
[----:B------:R-:W-:Y:S07]  /*10c80*/  LDSM.16.M88.4 R56, [R208+0xe080] ;  /* 0x00e08000d038783b */ /* 0x000fee0000000200 */
[----:B------:R-:W-:Y:S01]  /*10c90*/  HMMA.16816.F32.BF16 R48, R20, R54, R48 ;  /* 0x000000361430723c */ /* 0x000fe20000041830 */
[----:B------:R-:W-:Y:S04]  /*10ca0*/  LDSM.16.M88.4 R52, [R207+0x18080] ;  /* 0x01808000cf34783b */ /* 0x000fe80000000200 */
[----:B------:R-:W-:Y:S03]  /*10cb0*/  LDSM.16.M88.4 R20, [R202+0x2000] ;  /* 0x00200000ca14783b */ /* 0x000fe60000000200 */
[----:B--2---:R-:W-:Y:S08]  /*10cc0*/  HMMA.16816.F32.BF16 R36, R8, R44, R36 ;  /* 0x0000002c0824723c */ /* 0x004ff00000041824 */
[C---:B------:R-:W-:Y:S08]  /*10cd0*/  HMMA.16816.F32.BF16 R12, R32.reuse, R40, R12 ;  /* 0x00000028200c723c */ /* 0x040ff0000004180c */
[----:B------:R-:W-:Y:S01]  /*10ce0*/  HMMA.16816.F32.BF16 R24, R32, R42, R24 ;  /* 0x0000002a2018723c */ /* 0x000fe20000041818 */
[----:B------:R-:W1:Y:S07]  /*10cf0*/  LDSM.16.M88.4 R40, [R212+0x2800] ;  /* 0x00280000d428783b */ /* 0x000e6e0000000200 */
[----:B------:R-:W-:Y:S01]  /*10d00*/  HMMA.16816.F32.BF16 R48, R8, R46, R48 ;  /* 0x0000002e0830723c */ /* 0x000fe20000041830 */
[----:B------:R-:W-:Y:S04]  /*10d10*/  LDSM.16.M88.4 R44, [R214+0x1c080] ;  /* 0x01c08000d62c783b */ /* 0x000fe80000000200 */
[----:B------:R-:W-:Y:S03]  /*10d20*/  LDSM.16.M88.4 R8, [R213+0xf080] ;  /* 0x00f08000d508783b */ /* 0x000fe60000000200 */
[----:B---3--:R-:W-:Y:S08]  /*10d30*/  HMMA.16816.F32.BF16 R36, R32, R60, R36 ;  /* 0x0000003c2024723c */ /* 0x008ff00000041824 */
[C---:B------:R-:W-:Y:S08]  /*10d40*/  HMMA.16816.F32.BF16 R12, R16.reuse, R28, R12 ;  /* 0x0000001c100c723c */ /* 0x040ff0000004180c */
[----:B------:R-:W-:Y:S01]  /*10d50*/  HMMA.16816.F32.BF16 R24, R16, R30, R24 ;  /* 0x0000001e1018723c */ /* 0x000fe20000041818 */
[----:B------:R-:W2:Y:S07]  /*10d60*/  LDSM.16.M88.4 R28, [R208+0xe880] ;  /* 0x00e88000d01c783b */ /* 0x000eae0000000200 */
        /* <DEDUP_REMOVED lines=8> */
[----:B------:R-:W1:Y:S04]  /*10df0*/  LDSM.16.M88.4 R40, [R213+0xf880] ;  /* 0x00f88000d528783b */ /* 0x000e680000000200 */
[----:B------:R-:W-:Y:S03]  /*10e00*/  LDSM.16.M88.4 R16, [R208+0xf080] ;  /* 0x00f08000d010783b */ /* 0x000fe60000000200 */
[----:B--2---:R-:W-:Y:S08]  /*10e10*/  HMMA.16816.F32.BF16 R36, R4, R28, R36 ;  /* 0x0000001c0424723c */ /* 0x004ff00000041824 */
[C---:B------:R-:W-:Y:S08]  /*10e20*/  HMMA.16816.F32.BF16 R12, R52.reuse, R20, R12 ;  /* 0x00000014340c723c */ /* 0x040ff0000004180c */
[----:B------:R-:W-:Y:S01]  /*10e30*/  HMMA.16816.F32.BF16 R24, R52, R22, R24 ;  /* 0x000000163418723c */ /* 0x000fe20000041818 */
[----:B------:R-:W-:Y:S07]  /*10e40*/  LDSM.16.M88.4 R20, [R209+0x1c080] ;  /* 0x01c08000d114783b */ /* 0x000fee0000000200 */
[----:B------:R-:W-:Y:S01]  /*10e50*/  HMMA.16816.F32.BF16 R48, R4, R30, R48 ;  /* 0x0000001e0430723c */ /* 0x000fe20000041830 */
[----:B------:R-:W2:Y:S04]  /*10e60*/  LDSM.16.M88.4 R28, [R212+0x3800] ;  /* 0x00380000d41c783b */ /* 0x000ea80000000200 */
[----:B------:R-:W-:Y:S03]  /*10e70*/  LDSM.16.M88.4 R4, [R202+0x3000] ;  /* 0x00300000ca04783b */ /* 0x000fe60000000200 */
[----:B---3--:R-:W-:Y:S08]  /*10e80*/  HMMA.16816.F32.BF16 R36, R52, R60, R36 ;  /* 0x0000003c3424723c */ /* 0x008ff00000041824 */
[C---:B------:R-:W-:Y:S08]  /*10e90*/  HMMA.16816.F32.BF16 R12, R44.reuse, R8, R12 ;  /* 0x000000082c0c723c */ /* 0x040ff0000004180c */
[----:B------:R-:W-:Y:S01]  /*10ea0*/  HMMA.16816.F32.BF16 R24, R44, R10, R24 ;  /* 0x0000000a2c18723c */ /* 0x000fe20000041818 */
[----:B------:R-:W-:Y:S07]  /*10eb0*/  LDSM.16.M88.4 R8, [R207+0x1c080] ;  /* 0x01c08000cf08783b */ /* 0x000fee0000000200 */
[----:B------:R-:W-:Y:S01]  /*10ec0*/  HMMA.16816.F32.BF16 R48, R52, R62, R48 ;  /* 0x0000003e3430723c */ /* 0x000fe20000041830 */
[----:B------:R-:W3:Y:S07]  /*10ed0*/  LDSM.16.M88.4 R52, [R208+0xf880] ;  /* 0x00f88000d034783b */ /* 0x000eee0000000200 */
[----:B-1----:R-:W-:Y:S08]  /*10ee0*/  HMMA.16816.F32.BF16 R36, R44, R40, R36 ;  /* 0x000000282c24723c */ /* 0x002ff00000041824 */
[C---:B------:R-:W-:Y:S08]  /*10ef0*/  HMMA.16816.F32.BF16 R12, R32.reuse, R56, R12 ;  /* 0x00000038200c723c */ /* 0x040ff0000004180c */
[----:B------:R-:W-:Y:S08]  /*10f00*/  HMMA.16816.F32.BF16 R24, R32, R58, R24 ;  /* 0x0000003a2018723c */ /* 0x000ff00000041818 */
[----:B------:R-:W-:Y:S08]  /*10f10*/  HMMA.16816.F32.BF16 R48, R44, R42, R48 ;  /* 0x0000002a2c30723c */ /* 0x000ff00000041830 */
[----:B--2---:R-:W-:Y:S08]  /*10f20*/  HMMA.16816.F32.BF16 R36, R32, R28, R36 ;  /* 0x0000001c2024723c */ /* 0x004ff00000041824 */
[C---:B------:R-:W-:Y:S08]  /*10f30*/  HMMA.16816.F32.BF16 R12, R20.reuse, R16, R12 ;  /* 0x00000010140c723c */ /* 0x040ff0000004180c */
[----:B------:R-:W-:Y:S01]  /*10f40*/  HMMA.16816.F32.BF16 R24, R20, R18, R24 ;  /* 0x000000121418723c */ /* 0x000fe20000041818 */
[----:B------:R-:W1:Y:S01]  /*10f50*/  LDSM.16.M88.4 R16, [R202+0x3800] ;  /* 0x00380000ca10783b */ /* 0x000e620000000200 */
[----:B------:R-:W-:-:S06]  /*10f60*/  DEPBAR.LE SB0, 0x0 ;  /* 0x000080000000791a */ /* 0x000fcc0000000000 */
[----:B------:R-:W-:Y:S08]  /*10f70*/  HMMA.16816.F32.BF16 R48, R32, R30, R48 ;  /* 0x0000001e2030723c */ /* 0x000ff00000041830 */
[----:B---3--:R-:W-:Y:S08]  /*10f80*/  HMMA.16816.F32.BF16 R36, R20, R52, R36 ;  /* 0x000000341424723c */ /* 0x008ff00000041824 */
[----:B------:R-:W-:Y:S08]  /*10f90*/  HMMA.16816.F32.BF16 R12, R8, R4, R12 ;  /* 0x00000004080c723c */ /* 0x000ff0000004180c */
[----:B------:R-:W-:Y:S08]  /*10fa0*/  HMMA.16816.F32.BF16 R48, R20, R54, R48 ;  /* 0x000000361430723c */ /* 0x000ff00000041830 */
[C---:B------:R-:W-:Y:S08]  /*10fb0*/  HMMA.16816.F32.BF16 R24, R8.reuse, R6, R24 ;  /* 0x000000060818723c */ /* 0x040ff00000041818 */
[----:B-1----:R-:W-:Y:S01]  /*10fc0*/  HMMA.16816.F32.BF16 R36, R8, R16, R36 ;  /* 0x000000100824723c */ /* 0x002fe20000041824 */
[----:B------:R-:W-:-:S02]  /*10fd0*/  FMUL.FTZ R0, R12, c[0x0][0x320] ;  /* 0x0000c8000c007a20 */ /* 0x000fc40000410000 */
[----:B------:R-:W-:Y:S02]  /*10fe0*/  FMUL.FTZ R4, R13, c[0x0][0x320] ;  /* 0x0000c8000d047a20 */ /* 0x000fe40000410000 */
[----:B------:R-:W-:Y:S01]  /*10ff0*/  FMUL.FTZ R6, R14, c[0x0][0x320] ;  /* 0x0000c8000e067a20 */ /* 0x000fe20000410000 */
[----:B------:R-:W-:Y:S01]  /*11000*/  SHF.R.S32.HI R14, RZ, 0x1f, R225 ;  /* 0x0000001fff0e7819 */ /* 0x000fe200000114e1 */
[----:B------:R-:W-:Y:S01]  /*11010*/  FMUL.FTZ R12, R15, c[0x0][0x320] ;  /* 0x0000c8000f0c7a20 */ /* 0x000fe20000410000 */
[----:B------:R-:W-:Y:S01]  /*11020*/  HMMA.16816.F32.BF16 R48, R8, R18, R48 ;  /* 0x000000120830723c */ /* 0x000fe20000041830 */
[----:B------:R-:W1:Y:S06]  /*11030*/  MUFU.TANH R0, R0 ;  /* 0x0000000000007308 */ /* 0x000e6c0000002400 */
[----:B------:R-:W-:Y:S01]  /*11040*/  SHF.R.S32.HI R9, RZ, 0x1f, R228 ;  /* 0x0000001fff097819 */ /* 0x000fe200000114e4 */
[----:B------:R-:W-:Y:S01]  /*11050*/  FMUL.FTZ R5, R24, c[0x0][0x320] ;  /* 0x0000c80018057a20 */ /* 0x000fe20000410000 */
[----:B------:R-:W2:Y:S01]  /*11060*/  MUFU.TANH R4, R4 ;  /* 0x0000000400047308 */ /* 0x000ea20000002400 */
[----:B------:R-:W-:Y:S01]  /*11070*/  FMUL.FTZ R7, R25, c[0x0][0x320] ;  /* 0x0000c80019077a20 */ /* 0x000fe20000410000 */
[----:B------:R-:W-:Y:S01]  /*11080*/  SHF.R.S32.HI R10, RZ, 0x1f, R227 ;  /* 0x0000001fff0a7819 */ /* 0x000fe200000114e3 */
[----:B------:R-:W-:-:S02]  /*11090*/  FMUL.FTZ R8, R27, c[0x0][0x320] ;  /* 0x0000c8001b087a20 */ /* 0x000fc40000410000 */
[----:B------:R-:W-:Y:S02]  /*110a0*/  FMUL.FTZ R26, R26, c[0x0][0x320] ;  /* 0x0000c8001a1a7a20 */ /* 0x000fe40000410000 */
[----:B------:R-:W-:Y:S01]  /*110b0*/  FMUL.FTZ R13, R36, c[0x0][0x320] ;  /* 0x0000c800240d7a20 */ /* 0x000fe20000410000 */
[----:B------:R-:W3:Y:S08]  /*110c0*/  MUFU.TANH R6, R6 ;  /* 0x0000000600067308 */ /* 0x000ef00000002400 */
[----:B------:R-:W4:Y:S08]  /*110d0*/  MUFU.TANH R12, R12 ;  /* 0x0000000c000c7308 */ /* 0x000f300000002400 */
[----:B------:R-:W1:Y:S08]  /*110e0*/  MUFU.TANH R5, R5 ;  /* 0x0000000500057308 */ /* 0x000e700000002400 */
[----:B------:R-:W1:Y:S08]  /*110f0*/  MUFU.TANH R7, R7 ;  /* 0x0000000700077308 */ /* 0x000e700000002400 */
[----:B------:R1:W1:Y:S08]  /*11100*/  MUFU.TANH R18, R26 ;  /* 0x0000001a00127308 */ /* 0x0002700000002400 */
        /* <DEDUP_REMOVED lines=17> */
[----:B------:R-:W-:Y:S01]  /*11220*/  IMAD.MOV R11, RZ, RZ, -R11 ;  /* 0x000000ffff0b7224 */ /* 0x000fe200078e0a0b */
[----:B------:R-:W-:-:S03]  /*11230*/  ISETP.GE.AND P6, PT, R219, c[0x0][0x1d4], PT ;  /* 0x00007500db007a0c */ /* 0x000fc60003fc6270 */
        /* <DEDUP_REMOVED lines=29> */
.L_x_453:
[----:B--234-:R-:W-:Y:S01]  /*11410*/  LOP3.LUT R69, R69, 0xffffffe0, RZ, 0xc0, !PT ;  /* 0xffffffe045457812 */ /* 0x01cfe200078ec0ff */
[----:B------:R-:W-:Y:S01]  /*11420*/  UIADD3 UR4, UR11, 0x1, -UR28 ;  /* 0x000000010b047890 */ /* 0x000fe2000fffe81c */
[----:B------:R-:W-:Y:S01]  /*11430*/  LEA.HI R9, R65, R66, RZ, 0x2 ;  /* 0x0000004241097211 */ /* 0x000fe200078f10ff */
[----:B------:R-:W-:Y:S01]  /*11440*/  FMUL.FTZ R23, R37, c[0x0][0x320] ;  /* 0x0000c80025177a20 */ /* 0x000fe20000410000 */
[----:B------:R-:W-:Y:S01]  /*11450*/  SHF.R.S32.HI R11, RZ, 0x1f, R64 ;  /* 0x0000001fff0b7819 */ /* 0x000fe20000011440 */
[C---:B------:R-:W-:Y:S01]  /*11460*/  IMAD.IADD R14, R66.reuse, 0x1, -R69 ;  /* 0x00000001420e7824 */ /* 0x040fe200078e0a45 */
[----:B------:R-:W-:Y:S01]  /*11470*/  LOP3.LUT R9, R9, 0xfffffffc, RZ, 0xc0, !PT ;  /* 0xfffffffc09097812 */ /* 0x000fe200078ec0ff */
[----:B------:R-:W-:Y:S01]  /*11480*/  FMUL.FTZ R22, R49, c[0x0][0x320] ;  /* 0x0000c80031167a20 */ /* 0x000fe20000410000 */
[----:B------:R-:W-:Y:S01]  /*11490*/  LEA.HI R11, R11, R64, RZ, 0x3 ;  /* 0x000000400b0b7211 */ /* 0x000fe200078f18ff */
[----:B------:R-:W-:Y:S01]  /*114a0*/  ULDC UR17, c[0x0][0x324] ;  /* 0x0000c90000117ab9 */ /* 0x000fe20000000800 */
[----:B------:R-:W-:Y:S01]  /*114b0*/  SHF.R.S32.HI R15, RZ, 0x1f, R14 ;  /* 0x0000001fff0f7819 */ /* 0x000fe2000001140e */
[----:B------:R-:W-:Y:S01]  /*114c0*/  IMAD.IADD R66, R66, 0x1, -R9 ;  /* 0x0000000142427824 */ /* 0x000fe200078e0a09 */
[----:B------:R-:W-:Y:S01]  /*114d0*/  LOP3.LUT R11, R11, 0xffffff8, RZ, 0xc0, !PT ;  /* 0x0ffffff80b0b7812 */ /* 0x000fe200078ec0ff */
[----:B------:R-:W2:Y:S01]  /*114e0*/  MUFU.TANH R23, R23 ;  /* 0x0000001700177308 */ /* 0x000ea20000002400 */
[----:B------:R-:W-:Y:S01]  /*114f0*/  LEA.HI R15, R15, R14, RZ, 0x2 ;  /* 0x0000000e0f0f7211 */ /* 0x000fe200078f10ff */
[----:B------:R-:W-:Y:S01]  /*11500*/  ULOP3.LUT UR17, URZ, UR17, URZ, 0x33, !UPT ;  /* 0x000000113f117292 */ /* 0x000fe2000f8e333f */
[----:B------:R-:W-:Y:S01]  /*11510*/  LEA.HI R9, R66, R66, RZ, 0x1 ;  /* 0x0000004242097211 */ /* 0x000fe200078f08ff */
[----:B------:R-:W-:Y:S01]  /*11520*/  IMAD.IADD R11, R64, 0x1, -R11 ;  /* 0x00000001400b7824 */ /* 0x000fe200078e0a0b */
[----:B------:R-:W-:Y:S01]  /*11530*/  PLOP3.LUT P0, PT, PT, PT, UP3, 0x80, 0x0 ;  /* 0x000000000000781c */ /* 0x000fe20003f0f038 */
[----:B------:R-:W-:Y:S01]  /*11540*/  IMAD.U32 R21, RZ, RZ, UR28 ;  /* 0x0000001cff157e24 */ /* 0x000fe2000f8e00ff */
[----:B------:R-:W-:Y:S01]  /*11550*/  LEA.HI.SX32 R10, R15, UR15, 0x1e ;  /* 0x0000000f0f0a7c11 */ /* 0x000fe2000f8ff2ff */
[----:B------:R-:W3:Y:S01]  /*11560*/  MUFU.TANH R22, R22 ;  /* 0x0000001600167308 */ /* 0x000ee20000002400 */
[----:B------:R-:W-:Y:S01]  /*11570*/  LOP3.LUT R9, R9, 0x1ffffffe, RZ, 0xc0, !PT ;  /* 0x1ffffffe09097812 */ /* 0x000fe200078ec0ff */
[----:B------:R-:W0:Y:S01]  /*11580*/  LDGDEPBAR ;  /* 0x00000000000079af */ /* 0x000e220000000000 */
[----:B------:R-:W-:Y:S01]  /*11590*/  LOP3.LUT R15, R15, 0x7ffffffc, RZ, 0xc0, !PT ;  /* 0x7ffffffc0f0f7812 */ /* 0x000fe200078ec0ff */
[----:B------:R-:W-:-:S02]  /*115a0*/  IMAD R10, R11, 0x10, R10 ;  /* 0x000000100b0a7824 */ /* 0x000fc400078e020a */
[----:B------:R-:W-:Y:S02]  /*115b0*/  IMAD.IADD R9, R66, 0x1, -R9 ;  /* 0x0000000142097824 */ /* 0x000fe400078e0a09 */
[----:B------:R-:W-:Y:S02]  /*115c0*/  IMAD.IADD R222, R14, 0x1, -R15 ;  /* 0x000000010ede7824 */ /* 0x000fe400078e0a0f */
[----:B------:R-:W-:Y:S02]  /*115d0*/  IMAD R221, R9, 0x8, R10 ;  /* 0x0000000809dd7824 */ /* 0x000fe400078e020a */
[----:B------:R-:W-:Y:S02]  /*115e0*/  IMAD.U32 R15, RZ, RZ, UR4 ;  /* 0x00000004ff0f7e24 */ /* 0x000fe4000f8e00ff */
[----:B------:R-:W-:Y:S01]  /*115f0*/  @P0 IMAD.HI.U32 R9, R221, c[0x0][0x2c8], RZ ;  /* 0x0000b200dd090a27 */ /* 0x000fe200078e00ff */
[----:B------:R-:W-:-:S03]  /*11600*/  PLOP3.LUT P0, PT, PT, PT, UP3, 0x80, 0x0 ;  /* 0x000000000000781c */ /* 0x000fc60003f0f038 */
[----:B------:R-:W-:Y:S02]  /*11610*/  IMAD.MOV.U32 R10, RZ, RZ, R221 ;  /* 0x000000ffff0a7224 */ /* 0x000fe400078e00dd */
[----:B------:R-:W-:Y:S02]  /*11620*/  IMAD.SHL.U32 R222, R222, 0x2, RZ ;  /* 0x00000002dede7824 */ /* 0x000fe400078e00ff */
[----:B------:R-:W-:Y:S02]  /*11630*/  FMUL.FTZ R11, R48, c[0x0][0x320] ;  /* 0x0000c800300b7a20 */ /* 0x000fe40000410000 */
[----:B------:R-:W-:Y:S01]  /*11640*/  IMAD.IADD R211, R68, 0x1, R67 ;  /* 0x0000000144d37824 */ /* 0x000fe200078e0243 */
[----:B------:R-:W-:Y:S02]  /*11650*/  IADD3 R16, R15, -UR20, -R222 ;  /* 0x800000140f107c10 */ /* 0x000fe4000fffe8de */
[----:B------:R-:W-:Y:S01]  /*11660*/  IADD3 R14, -R222, UR11, -R21 ;  /* 0x0000000bde0e7c10 */ /* 0x000fe2000fffe915 */
[----:B------:R-:W4:Y:S01]  /*11670*/  MUFU.TANH R11, R11 ;  /* 0x0000000b000b7308 */ /* 0x000f220000002400 */
[----:B------:R-:W-:-:S02]  /*11680*/  @P0 SHF.R.U32.HI R10, RZ, c[0x0][0x2cc], R9 ;  /* 0x0000b300ff0a0a19 */ /* 0x000fc40000011609 */
[----:B------:R-:W-:Y:S02]  /*11690*/  PLOP3.LUT P0, PT, PT, PT, UP2, 0x40, 0x0 ;  /* 0x000000000000781c */ /* 0x000fe40003f0e828 */
[C---:B------:R-:W-:Y:S01]  /*116a0*/  IADD3 R20, R16.reuse, c[0x0][0x328], RZ ;  /* 0x0000ca0010147a10 */ /* 0x040fe20007ffe0ff */
[----:B------:R-:W5:Y:S01]  /*116b0*/  SHFL.IDX PT, R9, R10, RZ, 0x1c1f ;  /* 0x001c1fff0a097589 */ /* 0x000f6200000e0000 */
[----:B------:R-:W-:-:S03]  /*116c0*/  IADD3 R16, R16, UR17, RZ ;  /* 0x0000001110107c10 */ /* 0x000fc6000fffe0ff */
[--C-:B-----5:R-:W-:Y:S02]  /*116d0*/  IMAD.IADD R25, R20, 0x1, R9.reuse ;  /* 0x0000000114197824 */ /* 0x120fe400078e0209 */
[----:B------:R-:W-:-:S03]  /*116e0*/  IMAD.IADD R24, R16, 0x1, R9 ;  /* 0x0000000110187824 */ /* 0x000fc600078e0209 */
[----:B------:R-:W-:Y:S01]  /*116f0*/  IMNMX R25, R25, R14, PT ;  /* 0x0000000e19197217 */ /* 0x000fe20003800200 */
[----:B------:R-:W-:Y:S05]  /*11700*/  @P0 BRA `(.L_x_454) ;  /* 0x0000016000000947 */ /* 0x000fea0003800000 */
[----:B-1234-:R-:W-:Y:S01]  /*11710*/  IMAD.U32 R26, RZ, RZ, UR20 ;  /* 0x00000014ff1a7e24 */ /* 0x01efe2000f8e00ff */
[----:B------:R-:W-:Y:S04]  /*11720*/  BSSY B0, `(.L_x_455) ;  /* 0x000000f000007945 */ /* 0x000fe80003800000 */
[----:B------:R-:W-:-:S04]  /*11730*/  IADD3 R26, -R26, UR11, R9 ;  /* 0x0000000b1a1a7c10 */ /* 0x000fc8000fffe109 */
        /* <DEDUP_REMOVED lines=9> */
.L_x_456:
[----:B------:R-:W-:-:S04]  /*117d0*/  MOV R9, c[0x0][0x32c] ;  /* 0x0000cb0000097a02 */ /* 0x000fc80000000f00 */
[----:B------:R-:W-:-:S13]  /*117e0*/  ISETP.NE.AND P0, PT, R9, 0x1, PT ;  /* 0x000000010900780c */ /* 0x000fda0003f05270 */
[----:B------:R-:W-:-:S05]  /*117f0*/  @P0 IMAD.HI.U32 R9, R26, c[0x0][0x330], RZ ;  /* 0x0000cc001a090a27 */ /* 0x000fca00078e00ff */
[----:B------:R-:W-:Y:S02]  /*11800*/  @P0 SHF.R.U32.HI R26, RZ, c[0x0][0x334], R9 ;  /* 0x0000cd00ff1a0a19 */ /* 0x000fe40000011609 */
.L_x_457:
[----:B------:R-:W-:Y:S05]  /*11810*/  BSYNC B0 ;  /* 0x0000000000007941 */ /* 0x000fea0003800000 */
.L_x_455:
[----:B------:R-:W-:-:S04]  /*11820*/  IMAD R9, R26, c[0x0][0x32c], -R21 ;  /* 0x0000cb001a097a24 */ /* 0x000fc800078e0a15 */
[----:B------:R-:W-:-:S05]  /*11830*/  IMAD.IADD R9, R9, 0x1, -R222 ;  /* 0x0000000109097824 */ /* 0x000fca00078e0ade */
[----:B------:R-:W-:Y:S02]  /*11840*/  IADD3 R26, R9, c[0x0][0x32c], RZ ;  /* 0x0000cb00091a7a10 */ /* 0x000fe40007ffe0ff */
[----:B------:R-:W-:Y:S02]  /*11850*/  IMNMX R24, R24, R9, !PT ;  /* 0x0000000918187217 */ /* 0x000fe40007800200 */
[----:B------:R-:W-:Y:S02]  /*11860*/  IMNMX R25, R25, R26, PT ;  /* 0x0000001a19197217 */ /* 0x000fe40003800200 */
.L_x_454:
[----:B--234-:R-:W-:Y:S01]  /*11870*/  ISETP.LT.AND P1, PT, RZ, UR10, PT ;  /* 0x0000000aff007c0c */ /* 0x01cfe2000bf21270 */
[----:B------:R-:W2:Y:S03]  /*11880*/  SHFL.IDX PT, R27, R10, 0x1, 0x1c1f ;  /* 0x003c1f000a1b7f89 */ /* 0x000ea600000e0000 */
[----:B------:R-:W-:-:S04]  /*11890*/  ISETP.GT.AND P0, PT, R24, RZ, P1 ;  /* 0x000000ff1800720c */ /* 0x000fc80000f04270 */
[----:B------:R-:W-:-:S04]  /*118a0*/  ISETP.LT.OR P0, PT, R25, 0x1, P0 ;  /* 0x000000011900780c */ /* 0x000fc80000701670 */
[----:B-1----:R-:W-:Y:S01]  /*118b0*/  FSEL R19, R0, -INF , !P0 ;  /* 0xff80000000137808 */ /* 0x002fe20004000000 */
[----:B------:R-:W-:Y:S01]  /*118c0*/  FMUL.FTZ R0, R50, c[0x0][0x320] ;  /* 0x0000c80032007a20 */ /* 0x000fe20000410000 */
[----:B------:R-:W-:-:S04]  /*118d0*/  ISETP.GT.AND P0, PT, R24, 0x1, P1 ;  /* 0x000000011800780c */ /* 0x000fc80000f04270 */
[----:B------:R-:W-:Y:S01]  /*118e0*/  ISETP.LT.OR P0, PT, R25, 0x2, P0 ;  /* 0x000000021900780c */ /* 0x000fe20000701670 */
[----:B------:R-:W1:Y:S03]  /*118f0*/  MUFU.TANH R0, R0 ;  /* 0x0000000000007308 */ /* 0x000e660000002400 */
[----:B------:R-:W-:Y:S02]  /*11900*/  FSEL R17, R4, -INF , !P0 ;  /* 0xff80000004117808 */ /* 0x000fe40004000000 */
[----:B------:R-:W-:-:S04]  /*11910*/  ISETP.GT.AND P0, PT, R24, 0x8, P1 ;  /* 0x000000081800780c */ /* 0x000fc80000f04270 */
[----:B------:R-:W-:-:S04]  /*11920*/  ISETP.LT.OR P0, PT, R25, 0x9, P0 ;  /* 0x000000091900780c */ /* 0x000fc80000701670 */
        /* <DEDUP_REMOVED lines=9> */
[----:B------:R-:W-:Y:S01]  /*119c0*/  FSEL R7, R23, -INF , !P0 ;  /* 0xff80000017077808 */ /* 0x000fe20004000000 */
[----:B------:R-:W-:Y:S01]  /*119d0*/  FMUL.FTZ R23, R39, c[0x0][0x320] ;  /* 0x0000c80027177a20 */ /* 0x000fe20000410000 */
[----:B------:R-:W-:-:S04]  /*119e0*/  ISETP.GT.AND P0, PT, R24, 0x18, P1 ;  /* 0x000000181800780c */ /* 0x000fc80000f04270 */
[----:B------:R-:W-:Y:S01]  /*119f0*/  ISETP.LT.OR P0, PT, R25, 0x19, P0 ;  /* 0x000000191900780c */ /* 0x000fe20000701670 */
[----:B------:R-:W3:Y:S03]  /*11a00*/  MUFU.TANH R23, R23 ;  /* 0x0000001700177308 */ /* 0x000ee60000002400 */
[----:B------:R-:W-:Y:S02]  /*11a10*/  FSEL R5, R11, -INF , !P0 ;  /* 0xff8000000b057808 */ /* 0x000fe40004000000 */
[----:B------:R-:W-:Y:S01]  /*11a20*/  ISETP.GT.AND P0, PT, R24, 0x19, P1 ;  /* 0x000000191800780c */ /* 0x000fe20000f04270 */
[----:B------:R-:W-:-:S03]  /*11a30*/  FMUL.FTZ R24, R38, c[0x0][0x320] ;  /* 0x0000c80026187a20 */ /* 0x000fc60000410000 */
[----:B------:R-:W-:Y:S01]  /*11a40*/  ISETP.LT.OR P0, PT, R25, 0x1a, P0 ;  /* 0x0000001a1900780c */ /* 0x000fe20000701670 */
[--C-:B--2---:R-:W-:Y:S02]  /*11a50*/  IMAD.IADD R25, R20, 0x1, R27.reuse ;  /* 0x0000000114197824 */ /* 0x104fe400078e021b */
[----:B------:R-:W2:Y:S01]  /*11a60*/  MUFU.TANH R24, R24 ;  /* 0x0000001800187308 */ /* 0x000ea20000002400 */
[----:B------:R-:W-:Y:S01]  /*11a70*/  FSEL R11, R22, -INF , !P0 ;  /* 0xff800000160b7808 */ /* 0x000fe20004000000 */
[----:B------:R-:W-:Y:S01]  /*11a80*/  FMUL.FTZ R22, R51, c[0x0][0x320] ;  /* 0x0000c80033167a20 */ /* 0x000fe20000410000 */
[----:B------:R-:W-:Y:S02]  /*11a90*/  PLOP3.LUT P0, PT, PT, PT, UP2, 0x40, 0x0 ;  /* 0x000000000000781c */ /* 0x000fe40003f0e828 */
[----:B------:R-:W-:Y:S01]  /*11aa0*/  IMNMX R14, R25, R14, PT ;  /* 0x0000000e190e7217 */ /* 0x000fe20003800200 */
[----:B------:R-:W-:Y:S02]  /*11ab0*/  IMAD.IADD R25, R16, 0x1, R27 ;  /* 0x0000000110197824 */ /* 0x000fe400078e021b */
[----:B------:R-:W4:Y:S08]  /*11ac0*/  MUFU.TANH R22, R22 ;  /* 0x0000001600167308 */ /* 0x000f300000002400 */
[----:B------:R-:W-:Y:S05]  /*11ad0*/  @P0 BRA `(.L_x_458) ;  /* 0x0000016000000947 */ /* 0x000fea0003800000 */
[----:B-123--:R-:W-:Y:S01]  /*11ae0*/  IMAD.U32 R4, RZ, RZ, UR20 ;  /* 0x00000014ff047e24 */ /* 0x00efe2000f8e00ff */
        /* <DEDUP_REMOVED lines=11> */
.L_x_460:
[----:B------:R-:W-:-:S04]  /*11ba0*/  MOV R4, c[0x0][0x32c] ;  /* 0x0000cb0000047a02 */ /* 0x000fc80000000f00 */
[----:B------:R-:W-:-:S13]  /*11bb0*/  ISETP.NE.AND P0, PT, R4, 0x1, PT ;  /* 0x000000010400780c */ /* 0x000fda0003f05270 */
[----:B------:R-:W-:-:S05]  /*11bc0*/  @P0 IMAD.HI.U32 R4, R10, c[0x0][0x330], RZ ;  /* 0x0000cc000a040a27 */ /* 0x000fca00078e00ff */
[----:B------:R-:W-:Y:S02]  /*11bd0*/  @P0 SHF.R.U32.HI R10, RZ, c[0x0][0x334], R4 ;  /* 0x0000cd00ff0a0a19 */ /* 0x000fe40000011604 */
.L_x_461:
[----:B------:R-:W-:Y:S05]  /*11be0*/  BSYNC B0 ;  /* 0x0000000000007941 */ /* 0x000fea0003800000 */
.L_x_459:
[----:B------:R-:W-:-:S04]  /*11bf0*/  IMAD R21, R10, c[0x0][0x32c], -R21 ;  /* 0x0000cb000a157a24 */ /* 0x000fc800078e0a15 */
[----:B------:R-:W-:-:S05]  /*11c00*/  IMAD.IADD R4, R21, 0x1, -R222 ;  /* 0x0000000115047824 */ /* 0x000fca00078e0ade */
[----:B------:R-:W-:Y:S02]  /*11c10*/  IADD3 R21, R4, c[0x0][0x32c], RZ ;  /* 0x0000cb0004157a10 */ /* 0x000fe40007ffe0ff */
[----:B------:R-:W-:Y:S02]  /*11c20*/  IMNMX R25, R25, R4, !PT ;  /* 0x0000000419197217 */ /* 0x000fe40007800200 */
[----:B------:R-:W-:Y:S02]  /*11c30*/  IMNMX R14, R14, R21, PT ;  /* 0x000000150e0e7217 */ /* 0x000fe40003800200 */
.L_x_458:
[----:B-123--:R-:W-:Y:S01]  /*11c40*/  ISETP.GT.AND P0, PT, R25, 0x1, P1 ;  /* 0x000000011900780c */ /* 0x00efe20000f04270 */
[----:B------:R-:W-:Y:S01]  /*11c50*/  IMAD.SHL.U32 R211, R211, 0x2, RZ ;  /* 0x00000002d3d37824 */ /* 0x000fe200078e00ff */
[----:B------:R-:W-:Y:S02]  /*11c60*/  @UP3 USHF.L.U32 UR14, UR14, 0x7, URZ ;  /* 0x000000070e0e3899 */ /* 0x000fe4000800063f */
[----:B------:R-:W-:Y:S01]  /*11c70*/  ISETP.LT.OR P0, PT, R14, 0x2, P0 ;  /* 0x000000020e00780c */ /* 0x000fe20000701670 */
[--C-:B------:R-:W-:Y:S01]  /*11c80*/  IMAD R206, R2, 0x2, R211.reuse ;  /* 0x0000000202ce7824 */ /* 0x100fe200078e02d3 */
[----:B------:R-:W-:Y:S01]  /*11c90*/  LDSM.16.MT88.4 R140, [R211+0x8080] ;  /* 0x00808000d38c783b */ /* 0x000fe20000004200 */
[C---:B------:R-:W-:Y:S01]  /*11ca0*/  IMAD R205, R3.reuse, 0x2, R211 ;  /* 0x0000000203cd7824 */ /* 0x040fe200078e02d3 */
[----:B------:R-:W-:Y:S01]  /*11cb0*/  FSEL R20, R12, -INF , !P0 ;  /* 0xff8000000c147808 */ /* 0x000fe20004000000 */
[----:B------:R-:W-:Y:S01]  /*11cc0*/  IMAD R204, R3, 0x2, R206 ;  /* 0x0000000203cc7824 */ /* 0x000fe200078e02ce */
[----:B------:R-:W-:Y:S01]  /*11cd0*/  ISETP.GT.AND P0, PT, R25, 0x8, P1 ;  /* 0x000000081900780c */ /* 0x000fe20000f04270 */
[----:B------:R-:W-:Y:S01]  /*11ce0*/  LDSM.16.MT88.4 R132, [R206+0x8080] ;  /* 0x00808000ce84783b */ /* 0x000fe20000004200 */
[----:B------:R-:W-:-:S02]  /*11cf0*/  ULDC.64 UR4, c[0x0][0x2c8] ;  /* 0x0000b20000047ab9 */ /* 0x000fc40000000a00 */
[----:B------:R-:W-:Y:S01]  /*11d00*/  ISETP.LT.OR P0, PT, R14, 0x9, P0 ;  /* 0x000000090e00780c */ /* 0x000fe20000701670 */
[----:B------:R-:W-:Y:S01]  /*11d10*/  LDSM.16.MT88.4 R40, [R211+0x9080] ;  /* 0x00908000d328783b */ /* 0x000fe20000004200 */
[----:B------:R-:W-:Y:S02]  /*11d20*/  UIMAD.WIDE.U32 UR28, UR14, UR4, URZ ;  /* 0x000000040e1c72a5 */ /* 0x000fe4000f8e003f */
[----:B------:R-:W-:Y:S01]  /*11d30*/  FSEL R18, R18, -INF , !P0 ;  /* 0xff80000012127808 */ /* 0x000fe20004000000 */
[----:B------:R-:W-:Y:S01]  /*11d40*/  LDSM.16.MT88.4 R32, [R204+0x8080] ;  /* 0x00808000cc20783b */ /* 0x000fe20000004200 */
[----:B------:R-:W-:Y:S01]  /*11d50*/  ISETP.GT.AND P0, PT, R25, 0x9, P1 ;  /* 0x000000091900780c */ /* 0x000fe20000f04270 */
[----:B------:R-:W-:Y:S02]  /*11d60*/  @UP3 USHF.R.U32.HI UR15, URZ, UR5, UR29 ;  /* 0x000000053f0f3299 */ /* 0x000fe4000801161d */
[----:B------:R-:W-:Y:S01]  /*11d70*/  LDSM.16.MT88.4 R48, [R206+0x9080] ;  /* 0x00908000ce30783b */ /* 0x000fe20000004200 */
[----:B------:R-:W-:Y:S01]  /*11d80*/  ISETP.LT.OR P0, PT, R14, 0xa, P0 ;  /* 0x0000000a0e00780c */ /* 0x000fe20000701670 */
[----:B------:R-:W-:-:S02]  /*11d90*/  UIADD3 UR15, UR9, UR15, URZ ;  /* 0x0000000f090f7290 */ /* 0x000fc4000fffe03f */
[----:B------:R-:W-:Y:S01]  /*11da0*/  LDSM.16.MT88.4 R56, [R205+0x9080] ;  /* 0x00908000cd38783b */ /* 0x000fe20000004200 */
[----:B------:R-:W-:Y:S01]  /*11db0*/  FSEL R4, R8, -INF , !P0 ;  /* 0xff80000008047808 */ /* 0x000fe20004000000 */
[----:B------:R-:W-:Y:S01]  /*11dc0*/  ULDC UR9, c[0x0][0x328] ;  /* 0x0000ca0000097ab9 */ /* 0x000fe20000000800 */
[C---:B------:R-:W-:Y:S01]  /*11dd0*/  ISETP.GT.AND P0, PT, R25.reuse, 0x10, P1 ;  /* 0x000000101900780c */ /* 0x040fe20000f04270 */
[----:B------:R-:W-:Y:S01]  /*11de0*/  LDSM.16.MT88.4 R64, [R204+0x9080] ;  /* 0x00908000cc40783b */ /* 0x000fe20000004200 */
[----:B------:R-:W-:Y:S02]  /*11df0*/  UIADD3 UR10, UR10, -0x2, URZ ;  /* 0xfffffffe0a0a7890 */ /* 0x000fe4000fffe03f */
[----:B------:R-:W-:Y:S01]  /*11e00*/  ISETP.LT.OR P0, PT, R14, 0x11, P0 ;  /* 0x000000110e00780c */ /* 0x000fe20000701670 */
[----:B------:R-:W-:Y:S01]  /*11e10*/  LDSM.16.MT88.4 R72, [R211+0xa080] ;  /* 0x00a08000d348783b */ /* 0x000fe20000004200 */
[----:B------:R-:W-:Y:S02]  /*11e20*/  UIADD3 UR9, UR15, UR9, URZ ;  /* 0x000000090f097290 */ /* 0x000fe4000fffe03f */
[----:B------:R-:W-:Y:S01]  /*11e30*/  FSEL R12, R24, -INF , !P0 ;  /* 0xff800000180c7808 */ /* 0x000fe20004000000 */
[----:B------:R-:W-:Y:S01]  /*11e40*/  LDSM.16.MT88.4 R80, [R206+0xa080] ;  /* 0x00a08000ce50783b */ /* 0x000fe20000004200 */
[----:B------:R-:W-:-:S03]  /*11e50*/  ISETP.GT.AND P0, PT, R25, 0x11, P1 ;  /* 0x000000111900780c */ /* 0x000fc60000f04270 */
[----:B------:R-:W-:Y:S01]  /*11e60*/  LDSM.16.MT88.4 R88, [R205+0xa080] ;  /* 0x00a08000cd58783b */ /* 0x000fe20000004200 */
[----:B------:R-:W-:-:S03]  /*11e70*/  ISETP.LT.OR P0, PT, R14, 0x12, P0 ;  /* 0x000000120e00780c */ /* 0x000fc60000701670 */
[----:B------:R-:W-:Y:S01]  /*11e80*/  LDSM.16.MT88.4 R96, [R204+0xa080] ;  /* 0x00a08000cc60783b */ /* 0x000fe20000004200 */
[----:B------:R-:W-:Y:S02]  /*11e90*/  FSEL R16, R23, -INF , !P0 ;  /* 0xff80000017107808 */ /* 0x000fe40004000000 */
[----:B------:R-:W-:Y:S01]  /*11ea0*/  ISETP.GT.AND P0, PT, R25, 0x18, P1 ;  /* 0x000000181900780c */ /* 0x000fe20000f04270 */
[----:B------:R-:W-:Y:S03]  /*11eb0*/  LDSM.16.MT88.4 R104, [R211+0xb080] ;  /* 0x00b08000d368783b */ /* 0x000fe60000004200 */
[----:B------:R-:W-:Y:S01]  /*11ec0*/  ISETP.LT.OR P0, PT, R14, 0x19, P0 ;  /* 0x000000190e00780c */ /* 0x000fe20000701670 */
[----:B------:R-:W-:Y:S03]  /*11ed0*/  LDSM.16.MT88.4 R112, [R206+0xb080] ;  /* 0x00b08000ce70783b */ /* 0x000fe60000004200 */
[----:B------:R-:W-:Y:S01]  /*11ee0*/  FSEL R10, R0, -INF , !P0 ;  /* 0xff800000000a7808 */ /* 0x000fe20004000000 */
[----:B------:R-:W-:Y:S01]  /*11ef0*/  LDSM.16.MT88.4 R120, [R205+0xb080] ;  /* 0x00b08000cd78783b */ /* 0x000fe20000004200 */
[----:B------:R-:W-:-:S02]  /*11f00*/  FMNMX.FTZ R0, R19, R17, !PT ;  /* 0x0000001113007209 */ /* 0x000fc40007810000 */
[----:B------:R-:W-:Y:S01]  /*11f10*/  ISETP.GT.AND P0, PT, R25, RZ, P1 ;  /* 0x000000ff1900720c */ /* 0x000fe20000f04270 */
[----:B------:R-:W-:Y:S01]  /*11f20*/  LDSM.16.MT88.4 R192, [R205+0x8880] ;  /* 0x00888000cdc0783b */ /* 0x000fe20000004200 */
[----:B------:R-:W-:Y:S02]  /*11f30*/  FMNMX.FTZ R0, R15, R0, !PT ;  /* 0x000000000f007209 */ /* 0x000fe40007810000 */
[----:B------:R-:W-:Y:S01]  /*11f40*/  ISETP.LT.OR P0, PT, R14, 0x1, P0 ;  /* 0x000000010e00780c */ /* 0x000fe20000701670 */
[----:B------:R-:W-:Y:S01]  /*11f50*/  LDSM.16.MT88.4 R188, [R204+0x8880] ;  /* 0x00888000ccbc783b */ /* 0x000fe20000004200 */
[----:B------:R-:W-:Y:S02]  /*11f60*/  FMNMX.FTZ R0, R9, R0, !PT ;  /* 0x0000000009007209 */ /* 0x000fe40007810000 */
[----:B------:R-:W-:Y:S01]  /*11f70*/  FSEL R6, R6, -INF , !P0 ;  /* 0xff80000006067808 */ /* 0x000fe20004000000 */
[----:B------:R-:W-:Y:S01]  /*11f80*/  LDSM.16.MT88.4 R184, [R211+0x9880] ;  /* 0x00988000d3b8783b */ /* 0x000fe20000004200 */
[----:B------:R-:W-:-:S02]  /*11f90*/  FMNMX.FTZ R0, R13, R0, !PT ;  /* 0x000000000d007209 */ /* 0x000fc40007810000 */
[----:B------:R-:W-:Y:S01]  /*11fa0*/  FMNMX.FTZ R23, R6, R20, !PT ;  /* 0x0000001406177209 */ /* 0x000fe20007810000 */
[----:B------:R-:W-:Y:S01]  /*11fb0*/  LDSM.16.MT88.4 R180, [R206+0x9880] ;  /* 0x00988000ceb4783b */ /* 0x000fe20000004200 */
[----:B------:R-:W-:Y:S02]  /*11fc0*/  FMNMX.FTZ R0, R7, R0, !PT ;  /* 0x0000000007007209 */ /* 0x000fe40007810000 */
[----:B------:R-:W-:Y:S01]  /*11fd0*/  FMNMX.FTZ R23, R18, R23, !PT ;  /* 0x0000001712177209 */ /* 0x000fe20007810000 */
[----:B------:R-:W-:Y:S01]  /*11fe0*/  LDSM.16.MT88.4 R176, [R205+0x9880] ;  /* 0x00988000cdb0783b */ /* 0x000fe20000004200 */
[----:B------:R-:W-:Y:S02]  /*11ff0*/  FMNMX.FTZ R0, R5, R0, !PT ;  /* 0x0000000005007209 */ /* 0x000fe40007810000 */
[----:B------:R-:W-:Y:S01]  /*12000*/  FMNMX.FTZ R23, R4, R23, !PT ;  /* 0x0000001704177209 */ /* 0x000fe20007810000 */
[----:B------:R-:W-:Y:S01]  /*12010*/  LDSM.16.MT88.4 R172, [R204+0x9880] ;  /* 0x00988000ccac783b */ /* 0x000fe20000004200 */
[----:B------:R-:W-:-:S02]  /*12020*/  FMNMX.FTZ R0, R11, R0, !PT ;  /* 0x000000000b007209 */ /* 0x000fc40007810000 */
[----:B------:R-:W-:Y:S01]  /*12030*/  ISETP.GT.AND P0, PT, R25, 0x19, P1 ;  /* 0x000000191900780c */ /* 0x000fe20000f04270 */
[----:B------:R-:W-:Y:S01]  /*12040*/  LDSM.16.MT88.4 R168, [R211+0xa880] ;  /* 0x00a88000d3a8783b */ /* 0x000fe20000004200 */
[----:B------:R-:W-:Y:S02]  /*12050*/  FMNMX.FTZ R23, R12, R23, !PT ;  /* 0x000000170c177209 */ /* 0x000fe40007810000 */
[----:B------:R-:W-:Y:S01]  /*12060*/  ISETP.LT.OR P0, PT, R14, 0x1a, P0 ;  /* 0x0000001a0e00780c */ /* 0x000fe20000701670 */
[----:B------:R-:W1:Y:S01]  /*12070*/  SHFL.BFLY PT, R21, R0, 0x2, 0x1f ;  /* 0x0c401f0000157f89 */ /* 0x000e6200000e0000 */
[----:B------:R-:W-:Y:S02]  /*12080*/  FMNMX.FTZ R23, R16, R23, !PT ;  /* 0x0000001710177209 */ /* 0x000fe40007810000 */
[----:B----4-:R-:W-:Y:S01]  /*12090*/  FSEL R8, R22, -INF , !P0 ;  /* 0xff80000016087808 */ /* 0x010fe20004000000 */
[----:B------:R-:W-:Y:S01]  /*120a0*/  LDSM.16.MT88.4 R24, [R205+0x8080] ;  /* 0x00808000cd18783b */ /* 0x000fe20000004200 */
[----:B------:R-:W-:-:S03]  /*120b0*/  FMNMX.FTZ R23, R10, R23, !PT ;  /* 0x000000170a177209 */ /* 0x000fc60007810000 */
[----:B------:R-:W-:Y:S01]  /*120c0*/  LDSM.16.MT88.4 R164, [R206+0xa880] ;  /* 0x00a88000cea4783b */ /* 0x000fe20000004200 */
[----:B------:R-:W-:-:S03]  /*120d0*/  FMNMX.FTZ R22, R8, R23, !PT ;  /* 0x0000001708167209 */ /* 0x000fc60007810000 */
[----:B------:R-:W-:Y:S04]  /*120e0*/  LDSM.16.MT88.4 R160, [R205+0xa880] ;  /* 0x00a88000cda0783b */ /* 0x000fe80000004200 */
[----:B------:R-:W-:Y:S04]  /*120f0*/  LDSM.16.MT88.4 R156, [R204+0xa880] ;  /* 0x00a88000cc9c783b */ /* 0x000fe80000004200 */
[----:B------:R-:W-:Y:S01]  /*12100*/  LDSM.16.MT88.4 R152, [R211+0xb880] ;  /* 0x00b88000d398783b */ /* 0x000fe20000004200 */
[----:B-1----:R-:W-:-:S03]  /*12110*/  FMNMX.FTZ R23, R0, R21, !PT ;  /* 0x0000001500177209 */ /* 0x002fc60007810000 */
[----:B------:R-:W1:Y:S04]  /*12120*/  SHFL.BFLY PT, R21, R22, 0x2, 0x1f ;  /* 0x0c401f0016157f89 */ /* 0x000e6800000e0000 */
[----:B------:R-:W2:Y:S01]  /*12130*/  SHFL.BFLY PT, R0, R23, 0x1, 0x1f ;  /* 0x0c201f0017007f89 */ /* 0x000ea200000e0000 */
[----:B-1----:R-:W-:Y:S02]  /*12140*/  FMNMX.FTZ R21, R21, R22, !PT ;  /* 0x0000001615157209 */ /* 0x002fe40007810000 */
[----:B--2---:R-:W-:-:S03]  /*12150*/  FMNMX.FTZ R0, R23, R0, !PT ;  /* 0x0000000017007209 */ /* 0x004fc60007810000 */
[----:B------:R-:W1:Y:S01]  /*12160*/  SHFL.BFLY PT, R148, R21, 0x1, 0x1f ;  /* 0x0c201f0015947f89 */ /* 0x000e6200000e0000 */
        /* <DEDUP_REMOVED lines=8> */
[--C-:B------:R-:W-:Y:S01]  /*121f0*/  FFMA.FTZ R3, R7, c[0x0][0x2d0], -R14.reuse ;  /* 0x0000b40007037a23 */ /* 0x100fe2000001080e */
[----:B-1----:R-:W-:Y:S01]  /*12200*/  FMNMX.FTZ R148, R148, R21, !PT ;  /* 0x0000001594947209 */ /* 0x002fe20007810000 */
[----:B------:R-:W-:-:S02]  /*12210*/  FFMA.FTZ R232, R5, c[0x0][0x2d0], -R14 ;  /* 0x0000b40005e87a23 */ /* 0x000fc4000001080e */
[--C-:B------:R-:W-:Y:S01]  /*12220*/  FFMA.FTZ R234, R13, c[0x0][0x2d0], -R14.reuse ;  /* 0x0000b4000dea7a23 */ /* 0x100fe2000001080e */
[C---:B------:R-:W-:Y:S01]  /*12230*/  FSETP.NEU.FTZ.AND P0, PT, R148.reuse, -INF , PT ;  /* 0xff8000009400780b */ /* 0x040fe20003f1d000 */
[----:B------:R-:W-:Y:S01]  /*12240*/  FMUL.FTZ R15, R148, c[0x0][0x2d0] ;  /* 0x0000b400940f7a20 */ /* 0x000fe20000410000 */
[----:B------:R-:W-:Y:S01]  /*12250*/  MUFU.EX2 R224, R224 ;  /* 0x000000e000e07308 */ /* 0x000fe20000000800 */
[----:B------:R-:W-:-:S03]  /*12260*/  FFMA.FTZ R233, R11, c[0x0][0x2d0], -R14 ;  /* 0x0000b4000be97a23 */ /* 0x000fc6000001080e */
[----:B------:R-:W-:Y:S02]  /*12270*/  FSEL R9, R15, RZ, P0 ;  /* 0x000000ff0f097208 */ /* 0x000fe40000000000 */
[----:B------:R-:W-:Y:S02]  /*12280*/  PLOP3.LUT P0, PT, PT, PT, UP2, 0x40, 0x0 ;  /* 0x000000000000781c */ /* 0x000fe40003f0e828 */
[----:B------:R-:W1:Y:S01]  /*12290*/  MUFU.EX2 R223, R223 ;  /* 0x000000df00df7308 */ /* 0x000e620000000800 */
[--C-:B------:R-:W-:Y:S02]  /*122a0*/  FFMA.FTZ R231, R6, c[0x0][0x2d0], -R9.reuse ;  /* 0x0000b40006e77a23 */ /* 0x100fe40000010809 */
[--C-:B------:R-:W-:Y:S02]  /*122b0*/  FFMA.FTZ R230, R20, c[0x0][0x2d0], -R9.reuse ;  /* 0x0000b40014e67a23 */ /* 0x100fe40000010809 */
[--C-:B------:R-:W-:Y:S02]  /*122c0*/  FFMA.FTZ R151, R18, c[0x0][0x2d0], -R9.reuse ;  /* 0x0000b40012977a23 */ /* 0x100fe40000010809 */
[--C-:B------:R-:W-:Y:S01]  /*122d0*/  FFMA.FTZ R2, R4, c[0x0][0x2d0], -R9.reuse ;  /* 0x0000b40004027a23 */ /* 0x100fe20000010809 */
[----:B------:R-:W2:Y:S01]  /*122e0*/  MUFU.EX2 R149, R149 ;  /* 0x0000009500957308 */ /* 0x000ea20000000800 */
[----:B------:R-:W3:Y:S01]  /*122f0*/  LDSM.16.MT88.4 R4, [R204+0xb080] ;  /* 0x00b08000cc04783b */ /* 0x000ee20000004200 */
[----:B------:R-:W-:-:S02]  /*12300*/  FFMA.FTZ R235, R12, c[0x0][0x2d0], -R9 ;  /* 0x0000b4000ceb7a23 */ /* 0x000fc40000010809 */
[--C-:B------:R-:W-:Y:S01]  /*12310*/  FFMA.FTZ R236, R16, c[0x0][0x2d0], -R9.reuse ;  /* 0x0000b40010ec7a23 */ /* 0x100fe20000010809 */
[----:B------:R-:W4:Y:S01]  /*12320*/  LDSM.16.MT88.4 R12, [R211+0x8880] ;  /* 0x00888000d30c783b */ /* 0x000f220000004200 */
[--C-:B------:R-:W-:Y:S02]  /*12330*/  FFMA.FTZ R237, R10, c[0x0][0x2d0], -R9.reuse ;  /* 0x0000b4000aed7a23 */ /* 0x100fe40000010809 */
[----:B------:R-:W-:Y:S01]  /*12340*/  MUFU.EX2 R231, R231 ;  /* 0x000000e700e77308 */ /* 0x000fe20000000800 */
[----:B------:R-:W-:Y:S01]  /*12350*/  FFMA.FTZ R238, R8, c[0x0][0x2d0], -R9 ;  /* 0x0000b40008ee7a23 */ /* 0x000fe20000010809 */
[----:B-1----:R-:W-:Y:S01]  /*12360*/  F2FP.BF16.PACK_AB R128, R223, R224 ;  /* 0x000000e0df80723e */ /* 0x002fe200000010ff */
[----:B------:R-:W1:Y:S01]  /*12370*/  LDSM.16.MT88.4 R8, [R206+0x8880] ;  /* 0x00888000ce08783b */ /* 0x000e620000004200 */
[----:B------:R-:W-:-:S03]  /*12380*/  FADD.FTZ R223, R224, R223 ;  /* 0x000000dfe0df7221 */ /* 0x000fc60000010000 */
[----:B------:R-:W5:Y:S01]  /*12390*/  LDSM.16.MT88.4 R16, [R206+0xb880] ;  /* 0x00b88000ce10783b */ /* 0x000f620000004200 */
[----:B------:R-:W3:Y:S01]  /*123a0*/  MUFU.EX2 R230, R230 ;  /* 0x000000e600e67308 */ /* 0x000ee20000000800 */
[----:B--2---:R-:W-:Y:S01]  /*123b0*/  F2FP.BF16.PACK_AB R130, R149, R150 ;  /* 0x000000969582723e */ /* 0x004fe200000010ff */
[----:B------:R-:W-:-:S04]  /*123c0*/  FADD.FTZ R150, R150, R223 ;  /* 0x000000df96967221 */ /* 0x000fc80000010000 */
[----:B------:R-:W-:Y:S02]  /*123d0*/  FADD.FTZ R149, R149, R150 ;  /* 0x0000009695957221 */ /* 0x000fe40000010000 */
[----:B------:R-:W-:Y:S08]  /*123e0*/  MUFU.EX2 R151, R151 ;  /* 0x0000009700977308 */ /* 0x000ff00000000800 */
[----:B------:R-:W2:Y:S01]  /*123f0*/  MUFU.EX2 R2, R2 ;  /* 0x0000000200027308 */ /* 0x000ea20000000800 */
[----:B---3--:R-:W-:Y:S01]  /*12400*/  F2FP.BF16.PACK_AB R129, R230, R231 ;  /* 0x000000e7e681723e */ /* 0x008fe200000010ff */
[----:B------:R-:W-:-:S06]  /*12410*/  FADD.FTZ R230, R231, R230 ;  /* 0x000000e6e7e67221 */ /* 0x000fcc0000010000 */
[----:B------:R-:W-:Y:S01]  /*12420*/  MUFU.EX2 R234, R234 ;  /* 0x000000ea00ea7308 */ /* 0x000fe20000000800 */
[----:B--2---:R-:W-:-:S07]  /*12430*/  F2FP.BF16.PACK_AB R131, R2, R151 ;  /* 0x000000970283723e */ /* 0x004fce00000010ff */
[----:B------:R-:W2:Y:S01]  /*12440*/  MUFU.EX2 R3, R3 ;  /* 0x0000000300037308 */ /* 0x000ea20000000800 */
        /* <DEDUP_REMOVED lines=9> */
[----:B------:R-:W3:Y:S06]  /*124e0*/  MUFU.EX2 R236, R236 ;  /* 0x000000ec00ec7308 */ /* 0x000eec0000000800 */
[C---:B------:R-:W-:Y:S02]  /*124f0*/  HMMA.16816.F32.BF16 R20, R128.reuse, R24, RZ ;  /* 0x000000188014723c */ /* 0x040fe400000418ff */
        /* <DEDUP_REMOVED lines=28> */
[----:B--2---:R-:W-:Y:S01]  /*126c0*/  F2FP.BF16.PACK_AB R4, R3, R234 ;  /* 0x000000ea0304723e */ /* 0x004fe200000010ff */
[----:B------:R-:W-:Y:S01]  /*126d0*/  HMMA.16816.F32.BF16 R128, R128, R6, RZ ;  /* 0x000000068080723c */ /* 0x000fe200000418ff */
[----:B---3--:R-:W-:Y:S01]  /*126e0*/  F2FP.BF16.PACK_AB R5, R236, R235 ;  /* 0x000000ebec05723e */ /* 0x008fe200000010ff */
        /* <DEDUP_REMOVED lines=13> */
[C---:B------:R-:W-:Y:S08]  /*127c0*/  HMMA.16816.F32.BF16 R136, R4.reuse, R8, R136 ;  /* 0x000000080488723c */ /* 0x040ff00000041888 */
        /* <DEDUP_REMOVED lines=24> */
[C---:B-----5:R-:W-:Y:S08]  /*12950*/  HMMA.16816.F32.BF16 R108, R4.reuse, R16, R108 ;  /* 0x00000010046c723c */ /* 0x060ff0000004186c */
[C---:B------:R-:W-:Y:S08]  /*12960*/  HMMA.16816.F32.BF16 R112, R4.reuse, R18, R112 ;  /* 0x000000120470723c */ /* 0x040ff00000041870 */
[C---:B-1----:R-:W-:Y:S08]  /*12970*/  HMMA.16816.F32.BF16 R116, R4.reuse, R12, R116 ;  /* 0x0000000c0474723c */ /* 0x042ff00000041874 */
[C---:B------:R-:W-:Y:S08]  /*12980*/  HMMA.16816.F32.BF16 R120, R4.reuse, R14, R120 ;  /* 0x0000000e0478723c */ /* 0x040ff00000041878 */
[C---:B--2---:R-:W-:Y:S08]  /*12990*/  HMMA.16816.F32.BF16 R124, R4.reuse, R8, R124 ;  /* 0x00000008047c723c */ /* 0x044ff0000004187c */
[----:B------:R-:W-:Y:S01]  /*129a0*/  HMMA.16816.F32.BF16 R128, R4, R10, R128 ;  /* 0x0000000a0480723c */ /* 0x000fe20000041880 */
[----:B------:R-:W-:Y:S07]  /*129b0*/  @P0 BRA `(.L_x_462) ;  /* 0x0000018000000947 */ /* 0x000fee0003800000 */
[----:B------:R-:W-:Y:S01]  /*129c0*/  ISETP.LT.AND P0, PT, RZ, UR15, PT ;  /* 0x0000000fff007c0c */ /* 0x000fe2000bf01270 */
[----:B------:R-:W-:-:S12]  /*129d0*/  UIADD3 UR14, UR15, -0x1, URZ ;  /* 0xffffffff0f0e7890 */ /* 0x000fd8000fffe03f */
[----:B------:R-:W-:Y:S05]  /*129e0*/  @P0 BRA `(.L_x_463) ;  /* 0x000000a000000947 */ /* 0x000fea0003800000 */
[----:B------:R-:W-:Y:S02]  /*129f0*/  UMOV UR5, 0x1 ;  /* 0x0000000100057882 */ /* 0x000fe40000000000 */
[----:B------:R-:W-:Y:S02]  /*12a00*/  ULDC UR4, c[0x0][0x32c] ;  /* 0x0000cb0000047ab9 */ /* 0x000fe40000000800 */
[----:B------:R-:W-:Y:S02]  /*12a10*/  UISETP.NE.AND UP0, UPT, UR5, UR4, UPT ;  /* 0x000000040500728c */ /* 0x000fe4000bf05270 */
[----:B------:R-:W-:Y:S02]  /*12a20*/  UIADD3 UR14, -UR15, URZ, URZ ;  /* 0x0000003f0f0e7290 */ /* 0x000fe4000fffe13f */
[----:B------:R-:W-:Y:S02]  /*12a30*/  ULDC.64 UR4, c[0x0][0x330] ;  /* 0x0000cc0000047ab9 */ /* 0x000fe40000000a00 */
[----:B------:R-:W-:-:S07]  /*12a40*/  UIMAD.WIDE.U32 UR28, UR14, UR4, URZ ;  /* 0x000000040e1c72a5 */ /* 0x000fce000f8e003f */
[----:B------:R-:W-:Y:S02]  /*12a50*/  @UP0 UMOV UR15, UR29 ;  /* 0x0000001d000f0c82 */ /* 0x000fe40008000000 */
[----:B------:R-:W-:-:S04]  /*12a60*/  @UP0 USHF.R.U32.HI UR14, URZ, UR5, UR15 ;  /* 0x000000053f0e0299 */ /* 0x000fc8000801160f */
[----:B------:R-:W-:Y:S01]  /*12a70*/  ULOP3.LUT UR14, URZ, UR14, URZ, 0x33, !UPT ;  /* 0x0000000e3f0e7292 */ /* 0x000fe2000f8e333f */
[----:B------:R-:W-:Y:S05]  /*12a80*/  BRA `(.L_x_464) ;  /* 0x0000007000007947 */ /* 0x000fea0003800000 */
.L_x_463:
[----:B------:R-:W-:Y:S02]  /*12a90*/  UMOV UR5, 0x1 ;  /* 0x0000000100057882 */ /* 0x000fe40000000000 */
[----:B------:R-:W-:Y:S02]  /*12aa0*/  ULDC UR4, c[0x0][0x32c] ;  /* 0x0000cb0000047ab9 */ /* 0x000fe40000000800 */
[----:B------:R-:W-:-:S03]  /*12ab0*/  UISETP.NE.AND UP0, UPT, UR5, UR4, UPT ;  /* 0x000000040500728c */ /* 0x000fc6000bf05270 */
[----:B------:R-:W-:Y:S02]  /*12ac0*/  ULDC.64 UR4, c[0x0][0x330] ;  /* 0x0000cc0000047ab9 */ /* 0x000fe40000000a00 */
[----:B------:R-:W-:-:S07]  /*12ad0*/  UIMAD.WIDE.U32 UR28, UR14, UR4, URZ ;  /* 0x000000040e1c72a5 */ /* 0x000fce000f8e003f */
[----:B------:R-:W-:Y:S02]  /*12ae0*/  @UP0 UMOV UR15, UR29 ;  /* 0x0000001d000f0c82 */ /* 0x000fe40008000000 */
[----:B------:R-:W-:Y:S02]  /*12af0*/  @UP0 USHF.R.U32.HI UR14, URZ, UR5, UR15 ;  /* 0x000000053f0e0299 */ /* 0x000fe4000801160f */
.L_x_464:
[----:B------:R-:W-:Y:S02]  /*12b00*/  ULDC UR4, c[0x0][0x32c] ;  /* 0x0000cb0000047ab9 */ /* 0x000fe40000000800 */
[----:B------:R-:W-:-:S04]  /*12b10*/  UIMAD UR4, UR14, UR4, UR4 ;  /* 0x000000040e0472a4 */ /* 0x000fc8000f8e0204 */
[----:B------:R-:W-:-:S04]  /*12b20*/  UISETP.LT.AND UP0, UPT, UR9, UR4, UPT ;  /* 0x000000040900728c */ /* 0x000fc8000bf01270 */
[----:B------:R-:W-:-:S04]  /*12b30*/  USEL UR9, UR9, UR4, UP0 ;  /* 0x0000000409097287 */ /* 0x000fc80008000000 */
.L_x_462:
[----:B------:R-:W-:-:S04]  /*12b40*/  USHF.R.S32.HI UR4, URZ, 0x1f, UR9 ;  /* 0x0000001f3f047899 */ /* 0x000fc80008011409 */
[----:B------:R-:W-:-:S04]  /*12b50*/  ULEA.HI UR4, UR4, UR9, URZ, 0x5 ;  /* 0x0000000904047291 */ /* 0x000fc8000f8f283f */
[----:B------:R-:W-:-:S04]  /*12b60*/  USHF.R.S32.HI UR4, URZ, 0x5, UR4 ;  /* 0x000000053f047899 */ /* 0x000fc80008011404 */
[----:B------:R-:W-:-:S04]  /*12b70*/  UISETP.LT.AND UP0, UPT, UR8, UR4, UPT ;  /* 0x000000040800728c */ /* 0x000fc8000bf01270 */
[----:B------:R-:W-:-:S04]  /*12b80*/  USEL UR4, UR8, UR4, !UP0 ;  /* 0x0000000408047287 */ /* 0x000fc8000c000000 */
[----:B------:R-:W-:-:S06]  /*12b90*/  UISETP.GE.AND UP0, UPT, UR10, UR4, UPT ;  /* 0x000000040a00728c */ /* 0x000fcc000bf06270 */
[----:B------:R-:W-:-:S13]  /*12ba0*/  PLOP3.LUT P0, PT, PT, PT, UP0, 0x40, 0x0 ;  /* 0x000000000000781c */ /* 0x000fda0003f0e808 */
[----:B------:R-:W-:Y:S05]  /*12bb0*/  @P0 BRA `(.L_x_465) ;  /* 0x00002be000000947 */ /* 0x000fea0003800000 */
[----:B------:R-:W-:Y:S01]  /*12bc0*/  IMAD.MOV.U32 R3, RZ, RZ, R0 ;  /* 0x000000ffff037224 */ /* 0x000fe200078e0000 */
[----:B------:R-:W-:Y:S01]  /*12bd0*/  SHF.R.S32.HI R235, RZ, 0x1f, R228 ;  /* 0x0000001fffeb7819 */ /* 0x000fe200000114e4 */
[----:B------:R-:W-:Y:S01]  /*12be0*/  IMAD.MOV.U32 R2, RZ, RZ, R148 ;  /* 0x000000ffff027224 */ /* 0x000fe200078e0094 */
[----:B------:R-:W-:Y:S01]  /*12bf0*/  SHF.R.S32.HI R4, RZ, 0x1f, R227 ;  /* 0x0000001fff047819 */ /* 0x000fe200000114e3 */
[C---:B------:R-:W-:Y:S01]  /*12c00*/  IMAD.SHL.U32 R234, R228.reuse, 0x2, RZ ;  /* 0x00000002e4ea7824 */ /* 0x040fe200078e00ff */
[----:B------:R-:W-:Y:S01]  /*12c10*/  SHF.R.S32.HI R0, RZ, 0x1f, R225 ;  /* 0x0000001fff007819 */ /* 0x000fe200000114e1 */
[----:B------:R-:W-:Y:S01]  /*12c20*/  IMAD.SHL.U32 R232, R227, 0x2, RZ ;  /* 0x00000002e3e87824 */ /* 0x000fe200078e00ff */
[----:B------:R-:W-:Y:S01]  /*12c30*/  SHF.L.U64.HI R235, R228, 0x1, R235 ;  /* 0x00000001e4eb7819 */ /* 0x000fe200000102eb */
[----:B------:R-:W-:Y:S01]  /*12c40*/  IMAD.SHL.U32 R230, R225, 0x2, RZ ;  /* 0x00000002e1e67824 */ /* 0x000fe200078e00ff */
[----:B------:R-:W-:Y:S02]  /*12c50*/  SHF.L.U64.HI R233, R227, 0x1, R4 ;  /* 0x00000001e3e97819 */ /* 0x000fe40000010204 */
[----:B------:R-:W-:-:S02]  /*12c60*/  SHF.L.U64.HI R231, R225, 0x1, R0 ;  /* 0x00000001e1e77819 */ /* 0x000fc40000010200 */
.L_x_476:
[----:B------:R-:W-:Y:S04]  /*12c70*/  DEPBAR.LE SB0, 0x0 ;  /* 0x000080000000791a */ /* 0x000fe80000000000 */
[----:B------:R-:W-:Y:S01]  /*12c80*/  BAR.SYNC.DEFER_BLOCKING 0x0 ;  /* 0x0000000000007b1d */ /* 0x000fe20000010000 */
[----:B------:R-:W-:Y:S01]  /*12c90*/  UISETP.GT.AND UP0, UPT, UR8, UR10, UPT ;  /* 0x0000000a0800728c */ /* 0x000fe2000bf04270 */
[----:B------:R-:W-:Y:S05]  /*12ca0*/  ISETP.GE.AND P1, PT, R219, c[0x0][0x1d4], PT ;  /* 0x00007500db007a0c */ /* 0x000fea0003f26270 */
[----:B------:R-:W-:Y:S01]  /*12cb0*/  PLOP3.LUT P0, PT, PT, PT, UP0, 0x80, 0x0 ;  /* 0x000000000000781c */ /* 0x000fe20003f0f008 */
[----:B------:R1:W2:Y:S04]  /*12cc0*/  LDSM.16.M88.4 R148, [R214+0x10080] ;  /* 0x01008000d694783b */ /* 0x0002a80000000200 */
[----:B------:R1:W3:Y:S04]  /*12cd0*/  LDSM.16.M88.4 R152, [R213+0xc080] ;  /* 0x00c08000d598783b */ /* 0x0002e80000000200 */
[----:B------:R1:W4:Y:S04]  /*12ce0*/  LDSM.16.M88.4 R156, [R213+0xc880] ;  /* 0x00c88000d59c783b */ /* 0x0003280000000200 */
[----:B------:R1:W1:Y:S04]  /*12cf0*/  LDSM.16.M88.4 R160, [R210+0x10080] ;  /* 0x01008000d2a0783b */ /* 0x0002680000000200 */
[----:B------:R1:W1:Y:S04]  /*12d00*/  LDSM.16.M88.4 R164, [R212] ;  /* 0x00000000d4a4783b */ /* 0x0002680000000200 */
[----:B------:R1:W1:Y:S01]  /*12d10*/  LDSM.16.M88.4 R168, [R203] ;  /* 0x00000000cba8783b */ /* 0x0002620000000200 */
[----:B------:R-:W-:-:S05]  /*12d20*/  @P0 BRA `(.L_x_466) ;  /* 0x000001c000000947 */ /* 0x000fca0003800000 */
[----:B------:R-:W-:Y:S01]  /*12d30*/  SHF.R.S32.HI R4, RZ, 0x1f, R218 ;  /* 0x0000001fff047819 */ /* 0x000fe200000114da */
[----:B------:R-:W-:Y:S01]  /*12d40*/  IMAD.WIDE.U32 R6, R218, c[0x0][0x208], RZ ;  /* 0x00008200da067a25 */ /* 0x000fe200078e00ff */
[----:B------:R-:W-:Y:S03]  /*12d50*/  SHF.R.S32.HI R0, RZ, 0x1f, R217 ;  /* 0x0000001fff007819 */ /* 0x000fe600000114d9 */
[----:B------:R-:W-:Y:S02]  /*12d60*/  IMAD R4, R4, c[0x0][0x208], RZ ;  /* 0x0000820004047a24 */ /* 0x000fe400078e02ff */
[----:B------:R-:W-:Y:S02]  /*12d70*/  IMAD R0, R0, c[0x0][0x218], RZ ;  /* 0x0000860000007a24 */ /* 0x000fe400078e02ff */
[----:B------:R-:W-:Y:S02]  /*12d80*/  IMAD R4, R218, c[0x0][0x20c], R4 ;  /* 0x00008300da047a24 */ /* 0x000fe400078e0204 */
[----:B------:R-:W-:Y:S02]  /*12d90*/  IMAD R0, R217, c[0x0][0x21c], R0 ;  /* 0x00008700d9007a24 */ /* 0x000fe400078e0200 */
[----:B------:R-:W-:Y:S04]  /*12da0*/  IMAD.IADD R7, R7, 0x1, R4 ;  /* 0x0000000107077824 */ /* 0x000fe800078e0204 */
[----:B------:R-:W-:Y:S05]  /*12db0*/  IMAD.WIDE.U32 R6, R217, c[0x0][0x218], R6 ;  /* 0x00008600d9067a25 */ /* 0x000fea00078e0006 */
[----:B------:R-:W-:Y:S04]  /*12dc0*/  IADD3 R4, P0, R6, UR26, RZ ;  /* 0x0000001a06047c10 */ /* 0x000fe8000ff1e0ff */
[----:B------:R-:W-:Y:S02]  /*12dd0*/  IADD3.X R7, R7, UR12, R0, P0, !PT ;  /* 0x0000000c07077c10 */ /* 0x000fe400087fe400 */
[C---:B------:R-:W-:Y:S04]  /*12de0*/  LEA R13, P0, R4.reuse, c[0x0][0x1f8], 0x1 ;  /* 0x00007e00040d7a11 */ /* 0x040fe800078008ff */
[----:B------:R-:W-:Y:S01]  /*12df0*/  LEA.HI.X R12, R4, c[0x0][0x1fc], R7, 0x1, P0 ;  /* 0x00007f00040c7a11 */ /* 0x000fe200000f0c07 */
[----:B------:R-:W5:Y:S04]  /*12e00*/  SHFL.IDX PT, R5, R13, RZ, 0x181f ;  /* 0x00181fff0d057589 */ /* 0x000f6800000e0000 */
[----:B------:R-:W4:Y:S01]  /*12e10*/  SHFL.IDX PT, R0, R12, RZ, 0x181f ;  /* 0x00181fff0c007589 */ /* 0x000f2200000e0000 */
[C---:B-----5:R-:W-:Y:S05]  /*12e20*/  IADD3 R10, P0, R5.reuse, R230, RZ ;  /* 0x000000e6050a7210 */ /* 0x060fea0007f1e0ff */
[C---:B----4-:R-:W-:Y:S01]  /*12e30*/  IMAD.X R11, R0.reuse, 0x1, R231, P0 ;  /* 0x00000001000b7824 */ /* 0x050fe200000e06e7 */
        /* <DEDUP_REMOVED lines=10> */
[----:B------:R4:W-:Y:S03]  /*12ee0*/  LDGSTS.E.BYPASS.LTC128B.128 [R220+0xb080], [R4.64], !P3 ;  /* 0x0b08000004dc7fae */ /* 0x0009e6000d901d58 */
.L_x_466:
[C---:B--234-:R-:W-:Y:S01]  /*12ef0*/  HMMA.16816.F32.BF16 R4, R148.reuse, R152, RZ ;  /* 0x000000989404723c */ /* 0x05cfe200000418ff */
[----:B------:R-:W-:Y:S01]  /*12f00*/  LDSM.16.M88.4 R172, [R209+0x10080] ;  /* 0x01008000d1ac783b */ /* 0x000fe20000000200 */
[----:B------:R-:W-:Y:S05]  /*12f10*/  UISETP.GT.AND UP0, UPT, UR10, UR8, UPT ;  /* 0x000000080a00728c */ /* 0x000fea000bf04270 */
[----:B------:R-:W0:Y:S01]  /*12f20*/  LDGDEPBAR ;  /* 0x00000000000079af */ /* 0x000e220000000000 */
[C---:B------:R-:W-:Y:S01]  /*12f30*/  HMMA.16816.F32.BF16 R8, R148.reuse, R154, RZ ;  /* 0x0000009a9408723c */ /* 0x040fe200000418ff */
[----:B------:R-:W-:Y:S04]  /*12f40*/  PLOP3.LUT P0, PT, PT, PT, UP0, 0x40, 0x0 ;  /* 0x000000000000781c */ /* 0x000fe80003f0e808 */
[----:B------:R-:W2:Y:S03]  /*12f50*/  LDSM.16.M88.4 R176, [R208+0xc080] ;  /* 0x00c08000d0b0783b */ /* 0x000ea60000000200 */
[C---:B------:R-:W-:Y:S03]  /*12f60*/  HMMA.16816.F32.BF16 R12, R148.reuse, R156, RZ ;  /* 0x0000009c940c723c */ /* 0x040fe600000418ff */
[----:B------:R-:W-:Y:S05]  /*12f70*/  LDSM.16.M88.4 R152, [R207+0x10080] ;  /* 0x01008000cf98783b */ /* 0x000fea0000000200 */
[----:B------:R-:W-:Y:S01]  /*12f80*/  HMMA.16816.F32.BF16 R16, R148, R158, RZ ;  /* 0x0000009e9410723c */ /* 0x000fe200000418ff */
[----:B------:R-:W3:Y:S06]  /*12f90*/  LDSM.16.M88.4 R148, [R208+0xc880] ;  /* 0x00c88000d094783b */ /* 0x000eec0000000200 */
[----:B------:R-:W4:Y:S01]  /*12fa0*/  LDSM.16.M88.4 R156, [R202] ;  /* 0x00000000ca9c783b */ /* 0x000f220000000200 */
[C---:B-1----:R-:W-:Y:S08]  /*12fb0*/  HMMA.16816.F32.BF16 R4, R160.reuse, R164, R4 ;  /* 0x000000a4a004723c */ /* 0x042ff00000041804 */
[C---:B------:R-:W-:Y:S01]  /*12fc0*/  HMMA.16816.F32.BF16 R8, R160.reuse, R166, R8 ;  /* 0x000000a6a008723c */ /* 0x040fe20000041808 */
[----:B------:R-:W-:Y:S07]  /*12fd0*/  LDSM.16.M88.4 R164, [R214+0x14080] ;  /* 0x01408000d6a4783b */ /* 0x000fee0000000200 */
[C---:B------:R-:W-:Y:S08]  /*12fe0*/  HMMA.16816.F32.BF16 R12, R160.reuse, R168, R12 ;  /* 0x000000a8a00c723c */ /* 0x040ff0000004180c */
[----:B------:R-:W-:Y:S01]  /*12ff0*/  HMMA.16816.F32.BF16 R16, R160, R170, R16 ;  /* 0x000000aaa010723c */ /* 0x000fe20000041810 */
[----:B------:R-:W1:Y:S06]  /*13000*/  LDSM.16.M88.4 R160, [R202+0x800] ;  /* 0x00080000caa0783b */ /* 0x000e6c0000000200 */
[----:B------:R-:W5:Y:S01]  /*13010*/  LDSM.16.M88.4 R168, [R213+0xd080] ;  /* 0x00d08000d5a8783b */ /* 0x000f620000000200 */
[C---:B--2---:R-:W-:Y:S08]  /*13020*/  HMMA.16816.F32.BF16 R4, R172.reuse, R176, R4 ;  /* 0x000000b0ac04723c */ /* 0x044ff00000041804 */
[C---:B------:R-:W-:Y:S01]  /*13030*/  HMMA.16816.F32.BF16 R8, R172.reuse, R178, R8 ;  /* 0x000000b2ac08723c */ /* 0x040fe20000041808 */
[----:B------:R-:W-:Y:S07]  /*13040*/  LDSM.16.M88.4 R176, [R201] ;  /* 0x00000000c9b0783b */ /* 0x000fee0000000200 */
[C---:B---3--:R-:W-:Y:S08]  /*13050*/  HMMA.16816.F32.BF16 R12, R172.reuse, R148, R12 ;  /* 0x00000094ac0c723c */ /* 0x048ff0000004180c */
[----:B------:R-:W-:Y:S01]  /*13060*/  HMMA.16816.F32.BF16 R16, R172, R150, R16 ;  /* 0x00000096ac10723c */ /* 0x000fe20000041810 */
[----:B------:R-:W2:Y:S06]  /*13070*/  LDSM.16.M88.4 R148, [R213+0xd880] ;  /* 0x00d88000d594783b */ /* 0x000eac0000000200 */
[----:B------:R-:W3:Y:S01]  /*13080*/  LDSM.16.M88.4 R172, [R210+0x14080] ;  /* 0x01408000d2ac783b */ /* 0x000ee20000000200 */
[C---:B----4-:R-:W-:Y:S08]  /*13090*/  HMMA.16816.F32.BF16 R4, R152.reuse, R156, R4 ;  /* 0x0000009c9804723c */ /* 0x050ff00000041804 */
[C---:B------:R-:W-:Y:S01]  /*130a0*/  HMMA.16816.F32.BF16 R8, R152.reuse, R158, R8 ;  /* 0x0000009e9808723c */ /* 0x040fe20000041808 */
[----:B------:R-:W-:Y:S07]  /*130b0*/  LDSM.16.M88.4 R156, [R209+0x14080] ;  /* 0x01408000d19c783b */ /* 0x000fee0000000200 */
[C---:B-1----:R-:W-:Y:S08]  /*130c0*/  HMMA.16816.F32.BF16 R12, R152.reuse, R160, R12 ;  /* 0x000000a0980c723c */ /* 0x042ff0000004180c */
[----:B------:R-:W-:Y:S01]  /*130d0*/  HMMA.16816.F32.BF16 R16, R152, R162, R16 ;  /* 0x000000a29810723c */ /* 0x000fe20000041810 */
[----:B------:R-:W1:Y:S06]  /*130e0*/  LDSM.16.M88.4 R152, [R200] ;  /* 0x00000000c898783b */ /* 0x000e6c0000000200 */
[----:B------:R-:W4:Y:S01]  /*130f0*/  LDSM.16.M88.4 R160, [R208+0xd080] ;  /* 0x00d08000d0a0783b */ /* 0x000f220000000200 */
[C---:B-----5:R-:W-:Y:S08]  /*13100*/  HMMA.16816.F32.BF16 R4, R164.reuse, R168, R4 ;  /* 0x000000a8a404723c */ /* 0x060ff00000041804 */
[C---:B------:R-:W-:Y:S01]  /*13110*/  HMMA.16816.F32.BF16 R8, R164.reuse, R170, R8 ;  /* 0x000000aaa408723c */ /* 0x040fe20000041808 */
[----:B------:R-:W-:Y:S07]  /*13120*/  LDSM.16.M88.4 R168, [R202+0x1000] ;  /* 0x00100000caa8783b */ /* 0x000fee0000000200 */
[C---:B--2---:R-:W-:Y:S08]  /*13130*/  HMMA.16816.F32.BF16 R12, R164.reuse, R148, R12 ;  /* 0x00000094a40c723c */ /* 0x044ff0000004180c */
[----:B------:R-:W-:Y:S01]  /*13140*/  HMMA.16816.F32.BF16 R16, R164, R150, R16 ;  /* 0x00000096a410723c */ /* 0x000fe20000041810 */
[----:B------:R-:W2:Y:S06]  /*13150*/  LDSM.16.M88.4 R148, [R208+0xd880] ;  /* 0x00d88000d094783b */ /* 0x000eac0000000200 */
[----:B------:R-:W5:Y:S01]  /*13160*/  LDSM.16.M88.4 R164, [R207+0x14080] ;  /* 0x01408000cfa4783b */ /* 0x000f620000000200 */
[C---:B---3--:R-:W-:Y:S08]  /*13170*/  HMMA.16816.F32.BF16 R4, R172.reuse, R176, R4 ;  /* 0x000000b0ac04723c */ /* 0x048ff00000041804 */
[C---:B------:R-:W-:Y:S01]  /*13180*/  HMMA.16816.F32.BF16 R8, R172.reuse, R178, R8 ;  /* 0x000000b2ac08723c */ /* 0x040fe20000041808 */
[----:B------:R-:W-:Y:S07]  /*13190*/  LDSM.16.M88.4 R176, [R213+0xe080] ;  /* 0x00e08000d5b0783b */ /* 0x000fee0000000200 */
[C---:B-1----:R-:W-:Y:S08]  /*131a0*/  HMMA.16816.F32.BF16 R12, R172.reuse, R152, R12 ;  /* 0x00000098ac0c723c */ /* 0x042ff0000004180c */
[----:B------:R-:W-:Y:S01]  /*131b0*/  HMMA.16816.F32.BF16 R16, R172, R154, R16 ;  /* 0x0000009aac10723c */ /* 0x000fe20000041810 */
[----:B------:R-:W1:Y:S06]  /*131c0*/  LDSM.16.M88.4 R152, [R202+0x1800] ;  /* 0x00180000ca98783b */ /* 0x000e6c0000000200 */
[----:B------:R-:W3:Y:S01]  /*131d0*/  LDSM.16.M88.4 R172, [R214+0x18080] ;  /* 0x01808000d6ac783b */ /* 0x000ee20000000200 */
[C---:B----4-:R-:W-:Y:S08]  /*131e0*/  HMMA.16816.F32.BF16 R4, R156.reuse, R160, R4 ;  /* 0x000000a09c04723c */ /* 0x050ff00000041804 */
[C---:B------:R-:W-:Y:S01]  /*131f0*/  HMMA.16816.F32.BF16 R8, R156.reuse, R162, R8 ;  /* 0x000000a29c08723c */ /* 0x040fe20000041808 */
[----:B------:R-:W-:Y:S07]  /*13200*/  LDSM.16.M88.4 R160, [R199] ;  /* 0x00000000c7a0783b */ /* 0x000fee0000000200 */
[C---:B--2---:R-:W-:Y:S08]  /*13210*/  HMMA.16816.F32.BF16 R12, R156.reuse, R148, R12 ;  /* 0x000000949c0c723c */ /* 0x044ff0000004180c */
[----:B------:R-:W-:Y:S01]  /*13220*/  HMMA.16816.F32.BF16 R16, R156, R150, R16 ;  /* 0x000000969c10723c */ /* 0x000fe20000041810 */
[----:B------:R-:W2:Y:S06]  /*13230*/  LDSM.16.M88.4 R148, [R213+0xe880] ;  /* 0x00e88000d594783b */ /* 0x000eac0000000200 */
[----:B------:R-:W4:Y:S01]  /*13240*/  LDSM.16.M88.4 R156, [R210+0x18080] ;  /* 0x01808000d29c783b */ /* 0x000f220000000200 */
[C---:B-----5:R-:W-:Y:S08]  /*13250*/  HMMA.16816.F32.BF16 R4, R164.reuse, R168, R4 ;  /* 0x000000a8a404723c */ /* 0x060ff00000041804 */
[C---:B------:R-:W-:Y:S01]  /*13260*/  HMMA.16816.F32.BF16 R8, R164.reuse, R170, R8 ;  /* 0x000000aaa408723c */ /* 0x040fe20000041808 */
[----:B------:R-:W-:Y:S07]  /*13270*/  LDSM.16.M88.4 R168, [R208+0xe080] ;  /* 0x00e08000d0a8783b */ /* 0x000fee0000000200 */
[C---:B-1----:R-:W-:Y:S08]  /*13280*/  HMMA.16816.F32.BF16 R12, R164.reuse, R152, R12 ;  /* 0x00000098a40c723c */ /* 0x042ff0000004180c */
[----:B------:R-:W-:Y:S01]  /*13290*/  HMMA.16816.F32.BF16 R16, R164, R154, R16 ;  /* 0x0000009aa410723c */ /* 0x000fe20000041810 */
[----:B------:R-:W1:Y:S06]  /*132a0*/  LDSM.16.M88.4 R152, [R198] ;  /* 0x00000000c698783b */ /* 0x000e6c0000000200 */
[----:B------:R-:W5:Y:S01]  /*132b0*/  LDSM.16.M88.4 R164, [R209+0x18080] ;  /* 0x01808000d1a4783b */ /* 0x000f620000000200 */
[C---:B---3--:R-:W-:Y:S08]  /*132c0*/  HMMA.16816.F32.BF16 R4, R172.reuse, R176, R4 ;  /* 0x000000b0ac04723c */ /* 0x048ff00000041804 */
[C---:B------:R-:W-:Y:S01]  /*132d0*/  HMMA.16816.F32.BF16 R8, R172.reuse, R178, R8 ;  /* 0x000000b2ac08723c */ /* 0x040fe20000041808 */
[----:B------:R-:W-:Y:S07]  /*132e0*/  LDSM.16.M88.4 R176, [R202+0x2000] ;  /* 0x00200000cab0783b */ /* 0x000fee0000000200 */
[C---:B--2---:R-:W-:Y:S08]  /*132f0*/  HMMA.16816.F32.BF16 R12, R172.reuse, R148, R12 ;  /* 0x00000094ac0c723c */ /* 0x044ff0000004180c */
        /* <DEDUP_REMOVED lines=8> */
[----:B------:R-:W1:Y:S06]  /*13380*/  LDSM.16.M88.4 R152, [R202+0x2800] ;  /* 0x00280000ca98783b */ /* 0x000e6c0000000200 */
[----:B------:R-:W4:Y:S01]  /*13390*/  LDSM.16.M88.4 R156, [R214+0x1c080] ;  /* 0x01c08000d69c783b */ /* 0x000f220000000200 */
[C---:B-----5:R-:W-:Y:S08]  /*133a0*/  HMMA.16816.F32.BF16 R4, R164.reuse, R168, R4 ;  /* 0x000000a8a404723c */ /* 0x060ff00000041804 */
[C---:B------:R-:W-:Y:S01]  /*133b0*/  HMMA.16816.F32.BF16 R8, R164.reuse, R170, R8 ;  /* 0x000000aaa408723c */ /* 0x040fe20000041808 */
[----:B------:R-:W-:Y:S07]  /*133c0*/  LDSM.16.M88.4 R168, [R197] ;  /* 0x00000000c5a8783b */ /* 0x000fee0000000200 */
        /* <DEDUP_REMOVED lines=9> */
[----:B------:R-:W1:Y:S06]  /*13460*/  LDSM.16.M88.4 R152, [R196] ;  /* 0x00000000c498783b */ /* 0x000e6c0000000200 */
[----:B------:R-:W3:Y:S01]  /*13470*/  LDSM.16.M88.4 R172, [R209+0x1c080] ;  /* 0x01c08000d1ac783b */ /* 0x000ee20000000200 */
[C---:B----4-:R-:W-:Y:S08]  /*13480*/  HMMA.16816.F32.BF16 R4, R156.reuse, R160, R4 ;  /* 0x000000a09c04723c */ /* 0x050ff00000041804 */
[C---:B------:R-:W-:Y:S01]  /*13490*/  HMMA.16816.F32.BF16 R8, R156.reuse, R162, R8 ;  /* 0x000000a29c08723c */ /* 0x040fe20000041808 */
[----:B------:R-:W-:Y:S07]  /*134a0*/  LDSM.16.M88.4 R160, [R202+0x3000] ;  /* 0x00300000caa0783b */ /* 0x000fee0000000200 */
[C---:B--2---:R-:W-:Y:S08]  /*134b0*/  HMMA.16816.F32.BF16 R12, R156.reuse, R148, R12 ;  /* 0x000000949c0c723c */ /* 0x044ff0000004180c */
[----:B------:R-:W-:Y:S01]  /*134c0*/  HMMA.16816.F32.BF16 R16, R156, R150, R16 ;  /* 0x000000969c10723c */ /* 0x000fe20000041810 */
[----:B------:R-:W2:Y:S06]  /*134d0*/  LDSM.16.M88.4 R148, [R208+0xf880] ;  /* 0x00f88000d094783b */ /* 0x000eac0000000200 */
[----:B------:R-:W4:Y:S01]  /*134e0*/  LDSM.16.M88.4 R156, [R207+0x1c080] ;  /* 0x01c08000cf9c783b */ /* 0x000f220000000200 */
[C---:B-----5:R-:W-:Y:S08]  /*134f0*/  HMMA.16816.F32.BF16 R4, R164.reuse, R168, R4 ;  /* 0x000000a8a404723c */ /* 0x060ff00000041804 */
[C---:B------:R-:W-:Y:S08]  /*13500*/  HMMA.16816.F32.BF16 R8, R164.reuse, R170, R8 ;  /* 0x000000aaa408723c */ /* 0x040ff00000041808 */
[C---:B-1----:R-:W-:Y:S08]  /*13510*/  HMMA.16816.F32.BF16 R12, R164.reuse, R152, R12 ;  /* 0x00000098a40c723c */ /* 0x042ff0000004180c */
[----:B------:R-:W-:Y:S08]  /*13520*/  HMMA.16816.F32.BF16 R16, R164, R154, R16 ;  /* 0x0000009aa410723c */ /* 0x000ff00000041810 */
[C---:B---3--:R-:W-:Y:S08]  /*13530*/  HMMA.16816.F32.BF16 R4, R172.reuse, R176, R4 ;  /* 0x000000b0ac04723c */ /* 0x048ff00000041804 */
[C---:B------:R-:W-:Y:S08]  /*13540*/  HMMA.16816.F32.BF16 R8, R172.reuse, R178, R8 ;  /* 0x000000b2ac08723c */ /* 0x040ff00000041808 */
[C---:B--2---:R-:W-:Y:S08]  /*13550*/  HMMA.16816.F32.BF16 R12, R172.reuse, R148, R12 ;  /* 0x00000094ac0c723c */ /* 0x044ff0000004180c */
[----:B------:R-:W-:Y:S01]  /*13560*/  HMMA.16816.F32.BF16 R16, R172, R150, R16 ;  /* 0x00000096ac10723c */ /* 0x000fe20000041810 */
[----:B------:R-:W1:Y:S01]  /*13570*/  LDSM.16.M88.4 R148, [R202+0x3800] ;  /* 0x00380000ca94783b */ /* 0x000e620000000200 */
[----:B------:R-:W-:Y:S05]  /*13580*/  DEPBAR.LE SB0, 0x0 ;  /* 0x000080000000791a */ /* 0x000fea0000000000 */
[----:B------:R-:W-:Y:S01]  /*13590*/  BAR.SYNC.DEFER_BLOCKING 0x0 ;  /* 0x0000000000007b1d */ /* 0x000fe20000010000 */
[C---:B----4-:R-:W-:Y:S08]  /*135a0*/  HMMA.16816.F32.BF16 R4, R156.reuse, R160, R4 ;  /* 0x000000a09c04723c */ /* 0x050ff00000041804 */
        /* <DEDUP_REMOVED lines=17> */
[----:B------:R-:W4:Y:S01]  /*136c0*/  MUFU.TANH R181, R181 ;  /* 0x000000b500b57308 */ /* 0x000f220000002400 */
        /* <DEDUP_REMOVED lines=19> */
[----:B--234-:R-:W-:Y:S01]  /*13800*/  IMAD.MOV.U32 R217, RZ, RZ, RZ ;  /* 0x000000ffffd97224 */ /* 0x01cfe200078e00ff */
        /* <DEDUP_REMOVED lines=12> */
[----:B------:R-:W2:Y:S01]  /*138d0*/  @!P2 LDG.E R217, [R6.64] ;  /* 0x0000001806d9a981 */ /* 0x000ea2000c1e1900 */
[----:B------:R-:W-:Y:S04]  /*138e0*/  IMAD R218, R5, c[0x0][0x2b8], R218 ;  /* 0x0000ae0005da7a24 */ /* 0x000fe800078e02da */
[C---:B------:R-:W-:Y:S01]  /*138f0*/  IMAD.WIDE.U32 R8, R218.reuse, c[0x0][0x1e0], RZ ;  /* 0x00007800da087a25 */ /* 0x040fe200078e00ff */
[----:B------:R-:W-:Y:S05]  /*13900*/  SHF.R.S32.HI R5, RZ, 0x1f, R218 ;  /* 0x0000001fff057819 */ /* 0x000fea00000114da */
[----:B------:R-:W-:Y:S04]  /*13910*/  IMAD R5, R5, c[0x0][0x1e0], RZ ;  /* 0x0000780005057a24 */ /* 0x000fe800078e02ff */
[----:B------:R-:W-:Y:S04]  /*13920*/  IMAD R5, R218, c[0x0][0x1e4], R5 ;  /* 0x00007900da057a24 */ /* 0x000fe800078e0205 */
        /* <DEDUP_REMOVED lines=9> */
[----:B------:R-:W2:Y:S04]  /*139c0*/  SHFL.IDX PT, R5, R5, RZ, 0x181f ;  /* 0x00181fff05057589 */ /* 0x000ea800000e0000 */
[----:B------:R-:W3:Y:S01]  /*139d0*/  SHFL.IDX PT, R4, R4, RZ, 0x181f ;  /* 0x00181fff04047589 */ /* 0x000ee200000e0000 */
[C---:B--2---:R-:W-:Y:S05]  /*139e0*/  IADD3 R10, P0, R5.reuse, R230, RZ ;  /* 0x000000e6050a7210 */ /* 0x044fea0007f1e0ff */
[C---:B---3--:R-:W-:Y:S01]  /*139f0*/  IMAD.X R11, R4.reuse, 0x1, R231, P0 ;  /* 0x00000001040b7824 */ /* 0x048fe200000e06e7 */
        /* <DEDUP_REMOVED lines=11> */
.L_x_467:
[----:B--234-:R-:W-:Y:S01]  /*13ab0*/  PLOP3.LUT P0, PT, PT, PT, UP3, 0x80, 0x0 ;  /* 0x000000000000781c */ /* 0x01cfe20003f0f038 */
[----:B------:R-:W0:Y:S01]  /*13ac0*/  LDGDEPBAR ;  /* 0x00000000000079af */ /* 0x000e220000000000 */
[----:B------:R-:W-:Y:S01]  /*13ad0*/  IMAD.MOV.U32 R12, RZ, RZ, R221 ;  /* 0x000000ffff0c7224 */ /* 0x000fe200078e00dd */
[----:B------:R-:W-:Y:S06]  /*13ae0*/  USHF.L.U32 UR5, UR10, 0x5, URZ ;  /* 0x000000050a057899 */ /* 0x000fec000800063f */
[----:B------:R-:W-:Y:S04]  /*13af0*/  IMAD.U32 R5, RZ, RZ, UR5 ;  /* 0x00000005ff057e24 */ /* 0x000fe8000f8e00ff */
[----:B------:R-:W-:Y:S01]  /*13b00*/  @P0 IMAD.HI.U32 R4, R221, c[0x0][0x2c8], RZ ;  /* 0x0000b200dd040a27 */ /* 0x000fe200078e00ff */
[----:B------:R-:W-:Y:S02]  /*13b10*/  PLOP3.LUT P0, PT, PT, PT, UP3, 0x80, 0x0 ;  /* 0x000000000000781c */ /* 0x000fe40003f0f038 */
[----:B------:R-:W-:Y:S11]  /*13b20*/  IADD3 R7, -R222, 0x1, -R5 ;  /* 0x00000001de077810 */ /* 0x000ff60007ffe905 */
[----:B------:R-:W-:Y:S01]  /*13b30*/  @P0 SHF.R.U32.HI R12, RZ, c[0x0][0x2cc], R4 ;  /* 0x0000b300ff0c0a19 */ /* 0x000fe20000011604 */
[----:B------:R-:W-:Y:S01]  /*13b40*/  IMAD.U32 R4, RZ, RZ, UR20 ;  /* 0x00000014ff047e24 */ /* 0x000fe2000f8e00ff */
[----:B------:R-:W-:Y:S03]  /*13b50*/  PLOP3.LUT P0, PT, PT, PT, UP2, 0x40, 0x0 ;  /* 0x000000000000781c */ /* 0x000fe60003f0e828 */
[----:B------:R-:W2:Y:S01]  /*13b60*/  SHFL.IDX PT, R13, R12, RZ, 0x1c1f ;  /* 0x001c1fff0c0d7589 */ /* 0x000ea200000e0000 */
[----:B------:R-:W-:Y:S04]  /*13b70*/  IADD3 R4, -R4, UR11, R7 ;  /* 0x0000000b04047c10 */ /* 0x000fe8000fffe107 */
[C---:B------:R-:W-:Y:S02]  /*13b80*/  IADD3 R7, R4.reuse, c[0x0][0x328], RZ ;  /* 0x0000ca0004077a10 */ /* 0x040fe40007ffe0ff */
[----:B------:R-:W-:Y:S03]  /*13b90*/  IADD3 R4, R4, UR17, RZ ;  /* 0x0000001104047c10 */ /* 0x000fe6000fffe0ff */
[--C-:B--2---:R-:W-:Y:S02]  /*13ba0*/  IMAD.IADD R11, R7, 0x1, R13.reuse ;  /* 0x00000001070b7824 */ /* 0x104fe400078e020d */
        /* <DEDUP_REMOVED lines=9> */
[----:B------:R-:W-:Y:S05]  /*13c40*/  IMAD.MOV.U32 R6, RZ, RZ, c[0x0][0x32c] ;  /* 0x0000cb00ff067624 */ /* 0x000fea00078e00ff */
[----:B------:R-:W-:Y:S11]  /*13c50*/  ISETP.NE.AND P0, PT, R6, 0x1, PT ;  /* 0x000000010600780c */ /* 0x000ff60003f05270 */
[----:B------:R-:W-:Y:S02]  /*13c60*/  @!UPT UIADD3 URZ, URZ, URZ, URZ ;  /* 0x0000003f3f3ff290 */ /* 0x000fe4000fffe03f */
[----:B------:R-:W-:Y:S05]  /*13c70*/  @P0 IMAD.HI.U32 R6, R8, c[0x0][0x330], RZ ;  /* 0x0000cc0008060a27 */ /* 0x000fea00078e00ff */
[----:B------:R-:W-:Y:S04]  /*13c80*/  @P0 SHF.R.U32.HI R8, RZ, c[0x0][0x334], R6 ;  /* 0x0000cd00ff080a19 */ /* 0x000fe80000011606 */
[----:B------:R-:W-:Y:S01]  /*13c90*/  LOP3.LUT R8, RZ, R8, RZ, 0x33, !PT ;  /* 0x00000008ff087212 */ /* 0x000fe200078e33ff */
[----:B------:R-:W-:-:S05]  /*13ca0*/  BRA `(.L_x_471) ;  /* 0x0000005000007947 */ /* 0x000fca0003800000 */
.L_x_470:
[----:B------:R-:W-:Y:S04]  /*13cb0*/  MOV R6, c[0x0][0x32c] ;  /* 0x0000cb0000067a02 */ /* 0x000fe80000000f00 */
[----:B------:R-:W-:Y:S11]  /*13cc0*/  ISETP.NE.AND P0, PT, R6, 0x1, PT ;  /* 0x000000010600780c */ /* 0x000ff60003f05270 */
[----:B------:R-:W-:Y:S02]  /*13cd0*/  @!UPT UIADD3 URZ, URZ, URZ, URZ ;  /* 0x0000003f3f3ff290 */ /* 0x000fe4000fffe03f */
[----:B------:R-:W-:Y:S05]  /*13ce0*/  @P0 IMAD.HI.U32 R6, R8, c[0x0][0x330], RZ ;  /* 0x0000cc0008060a27 */ /* 0x000fea00078e00ff */
[----:B------:R-:W-:Y:S02]  /*13cf0*/  @P0 SHF.R.U32.HI R8, RZ, c[0x0][0x334], R6 ;  /* 0x0000cd00ff080a19 */ /* 0x000fe40000011606 */
.L_x_471:
[----:B------:R-:W-:Y:S05]  /*13d00*/  BSYNC B0 ;  /* 0x0000000000007941 */ /* 0x000fea0003800000 */
.L_x_469:
[----:B------:R-:W-:Y:S04]  /*13d10*/  IMAD R13, R8, c[0x0][0x32c], -R5 ;  /* 0x0000cb00080d7a24 */ /* 0x000fe800078e0a05 */
[----:B------:R-:W-:Y:S05]  /*13d20*/  IMAD.IADD R8, R13, 0x1, -R222 ;  /* 0x000000010d087824 */ /* 0x000fea00078e0ade */
[----:B------:R-:W-:Y:S02]  /*13d30*/  IADD3 R6, R8, c[0x0][0x32c], RZ ;  /* 0x0000cb0008067a10 */ /* 0x000fe40007ffe0ff */
[----:B------:R-:W-:Y:S02]  /*13d40*/  IMNMX R9, R9, R8, !PT ;  /* 0x0000000809097217 */ /* 0x000fe40007800200 */
[----:B------:R-:W-:Y:S02]  /*13d50*/  IMNMX R11, R11, R6, PT ;  /* 0x000000060b0b7217 */ /* 0x000fe40003800200 */
.L_x_468:
[----:B------:R-:W-:Y:S06]  /*13d60*/  UISETP.GT.AND UP0, UPT, UR10, -0x1, UPT ;  /* 0xffffffff0a00788c */ /* 0x000fec000bf04270 */
[----:B------:R-:W-:Y:S04]  /*13d70*/  PLOP3.LUT P0, PT, PT, PT, UP0, 0x80, 0x0 ;  /* 0x000000000000781c */ /* 0x000fe80003f0f008 */
[----:B------:R-:W-:Y:S04]  /*13d80*/  ISETP.GT.AND P0, PT, R9, RZ, P0 ;  /* 0x000000ff0900720c */ /* 0x000fe80000704270 */
[----:B------:R-:W-:Y:S04]  /*13d90*/  ISETP.LT.OR P0, PT, R11, 0x1, P0 ;  /* 0x000000010b00780c */ /* 0x000fe80000701670 */
[----:B------:R-:W-:Y:S02]  /*13da0*/  FSEL R10, R0, -INF , !P0 ;  /* 0xff800000000a7808 */ /* 0x000fe40004000000 */
[----:B------:R-:W-:Y:S01]  /*13db0*/  PLOP3.LUT P0, PT, PT, PT, UP0, 0x80, 0x0 ;  /* 0x000000000000781c */ /* 0x000fe20003f0f008 */
[----:B------:R-:W2:Y:S03]  /*13dc0*/  SHFL.IDX PT, R0, R12, 0x1, 0x1c1f ;  /* 0x003c1f000c007f89 */ /* 0x000ea600000e0000 */
[----:B------:R-:W-:Y:S04]  /*13dd0*/  ISETP.GT.AND P0, PT, R9, 0x1, P0 ;  /* 0x000000010900780c */ /* 0x000fe80000704270 */
[----:B------:R-:W-:Y:S04]  /*13de0*/  ISETP.LT.OR P0, PT, R11, 0x2, P0 ;  /* 0x000000020b00780c */ /* 0x000fe80000701670 */
[----:B-1----:R-:W-:Y:S02]  /*13df0*/  FSEL R182, R182, -INF , !P0 ;  /* 0xff800000b6b67808 */ /* 0x002fe40004000000 */
[----:B------:R-:W-:Y:S04]  /*13e00*/  PLOP3.LUT P0, PT, PT, PT, UP0, 0x80, 0x0 ;  /* 0x000000000000781c */ /* 0x000fe80003f0f008 */
[----:B------:R-:W-:Y:S04]  /*13e10*/  ISETP.GT.AND P0, PT, R9, 0x8, P0 ;  /* 0x000000080900780c */ /* 0x000fe80000704270 */
[----:B------:R-:W-:Y:S01]  /*13e20*/  ISETP.LT.OR P0, PT, R11, 0x9, P0 ;  /* 0x000000090b00780c */ /* 0x000fe20000701670 */
[--C-:B--2---:R-:W-:Y:S03]  /*13e30*/  IMAD.IADD R7, R7, 0x1, R0.reuse ;  /* 0x0000000107077824 */ /* 0x104fe600078e0200 */
[----:B------:R-:W-:Y:S01]  /*13e40*/  FSEL R8, R185, -INF , !P0 ;  /* 0xff800000b9087808 */ /* 0x000fe20004000000 */
[----:B------:R-:W-:Y:S01]  /*13e50*/  IMAD.IADD R4, R4, 0x1, R0 ;  /* 0x0000000104047824 */ /* 0x000fe200078e0200 */
[----:B------:R-:W-:Y:S04]  /*13e60*/  PLOP3.LUT P0, PT, PT, PT, UP0, 0x80, 0x0 ;  /* 0x000000000000781c */ /* 0x000fe80003f0f008 */
[----:B------:R-:W-:Y:S04]  /*13e70*/  ISETP.GT.AND P0, PT, R9, 0x9, P0 ;  /* 0x000000090900780c */ /* 0x000fe80000704270 */
[----:B------:R-:W-:Y:S04]  /*13e80*/  ISETP.LT.OR P0, PT, R11, 0xa, P0 ;  /* 0x0000000a0b00780c */ /* 0x000fe80000701670 */
[----:B------:R-:W-:Y:S02]  /*13e90*/  FSEL R6, R186, -INF , !P0 ;  /* 0xff800000ba067808 */ /* 0x000fe40004000000 */
        /* <DEDUP_REMOVED lines=16> */
[----:B------:R-:W-:Y:S11]  /*13fa0*/  PLOP3.LUT P0, PT, PT, PT, UP2, 0x40, 0x0 ;  /* 0x000000000000781c */ /* 0x000ff60003f0e828 */
[----:B------:R-:W-:Y:S02]  /*13fb0*/  @!UPT UIADD3 URZ, URZ, URZ, URZ ;  /* 0x0000003f3f3ff290 */ /* 0x000fe4000fffe03f */
        /* <DEDUP_REMOVED lines=15> */
.L_x_474:
[----:B------:R-:W-:Y:S04]  /*140b0*/  MOV R0, c[0x0][0x32c] ;  /* 0x0000cb0000007a02 */ /* 0x000fe80000000f00 */
[----:B------:R-:W-:Y:S11]  /*140c0*/  ISETP.NE.AND P0, PT, R0, 0x1, PT ;  /* 0x000000010000780c */ /* 0x000ff60003f05270 */
[----:B------:R-:W-:Y:S02]  /*140d0*/  @!UPT UIADD3 URZ, URZ, URZ, URZ ;  /* 0x0000003f3f3ff290 */ /* 0x000fe4000fffe03f */
[----:B------:R-:W-:Y:S05]  /*140e0*/  @P0 IMAD.HI.U32 R0, R12, c[0x0][0x330], RZ ;  /* 0x0000cc000c000a27 */ /* 0x000fea00078e00ff */
[----:B------:R-:W-:Y:S02]  /*140f0*/  @P0 SHF.R.U32.HI R12, RZ, c[0x0][0x334], R0 ;  /* 0x0000cd00ff0c0a19 */ /* 0x000fe40000011600 */
.L_x_475:
[----:B------:R-:W-:Y:S05]  /*14100*/  BSYNC B0 ;  /* 0x0000000000007941 */ /* 0x000fea0003800000 */
.L_x_473:
[----:B------:R-:W-:Y:S04]  /*14110*/  IMAD R5, R12, c[0x0][0x32c], -R5 ;  /* 0x0000cb000c057a24 */ /* 0x000fe800078e0a05 */
[----:B------:R-:W-:Y:S05]  /*14120*/  IMAD.IADD R5, R5, 0x1, -R222 ;  /* 0x0000000105057824 */ /* 0x000fea00078e0ade */
[----:B------:R-:W-:Y:S02]  /*14130*/  IADD3 R0, R5, c[0x0][0x32c], RZ ;  /* 0x0000cb0005007a10 */ /* 0x000fe40007ffe0ff */
[----:B------:R-:W-:Y:S02]  /*14140*/  IMNMX R4, R4, R5, !PT ;  /* 0x0000000504047217 */ /* 0x000fe40007800200 */
[----:B------:R-:W-:Y:S02]  /*14150*/  IMNMX R7, R7, R0, PT ;  /* 0x0000000007077217 */ /* 0x000fe40003800200 */
.L_x_472:
[----:B------:R-:W-:Y:S01]  /*14160*/  PLOP3.LUT P0, PT, PT, PT, UP0, 0x80, 0x0 ;  /* 0x000000000000781c */ /* 0x000fe20003f0f008 */
[----:B------:R-:W-:Y:S01]  /*14170*/  LDSM.16.MT88.4 R156, [R206+0x8080] ;  /* 0x00808000ce9c783b */ /* 0x000fe20000004200 */
[----:B------:R-:W-:Y:S02]  /*14180*/  FMNMX.FTZ R5, R10, R3, !PT ;  /* 0x000000030a057209 */ /* 0x000fe40007810000 */
[----:B------:R-:W-:Y:S02]  /*14190*/  ISETP.GT.AND P0, PT, R4, RZ, P0 ;  /* 0x000000ff0400720c */ /* 0x000fe40000704270 */
[----:B------:R-:W-:Y:S02]  /*141a0*/  FMNMX.FTZ R5, R182, R5, !PT ;  /* 0x00000005b6057209 */ /* 0x000fe40007810000 */
[C---:B------:R-:W-:Y:S01]  /*141b0*/  ISETP.LT.OR P0, PT, R7.reuse, 0x1, P0 ;  /* 0x000000010700780c */ /* 0x040fe20000701670 */
[----:B------:R-:W-:Y:S01]  /*141c0*/  LDSM.16.MT88.4 R172, [R204+0x9880] ;  /* 0x00988000ccac783b */ /* 0x000fe20000004200 */
[----:B------:R-:W-:Y:S02]  /*141d0*/  FMNMX.FTZ R5, R8, R5, !PT ;  /* 0x0000000508057209 */ /* 0x000fe40007810000 */
[----:B------:R-:W-:Y:S02]  /*141e0*/  FSEL R13, R180, -INF , !P0 ;  /* 0xff800000b40d7808 */ /* 0x000fe40004000000 */
[----:B------:R-:W-:Y:S02]  /*141f0*/  PLOP3.LUT P0, PT, PT, PT, UP0, 0x80, 0x0 ;  /* 0x000000000000781c */ /* 0x000fe40003f0f008 */
[----:B------:R-:W-:Y:S01]  /*14200*/  FMNMX.FTZ R5, R6, R5, !PT ;  /* 0x0000000506057209 */ /* 0x000fe20007810000 */
[----:B------:R-:W-:Y:S01]  /*14210*/  LDSM.16.MT88.4 R176, [R211+0xa880] ;  /* 0x00a88000d3b0783b */ /* 0x000fe20000004200 */
[----:B------:R-:W-:Y:S02]  /*14220*/  ISETP.GT.AND P0, PT, R4, 0x1, P0 ;  /* 0x000000010400780c */ /* 0x000fe40000704270 */
[----:B------:R-:W-:Y:S02]  /*14230*/  FMNMX.FTZ R5, R168, R5, !PT ;  /* 0x00000005a8057209 */ /* 0x000fe40007810000 */
[----:B------:R-:W-:Y:S02]  /*14240*/  ISETP.LT.OR P0, PT, R7, 0x2, P0 ;  /* 0x000000020700780c */ /* 0x000fe40000701670 */
[----:B------:R-:W-:Y:S01]  /*14250*/  FMNMX.FTZ R5, R166, R5, !PT ;  /* 0x00000005a6057209 */ /* 0x000fe20007810000 */
[----:B------:R-:W-:Y:S01]  /*14260*/  LDSM.16.MT88.4 R192, [R206+0xb880] ;  /* 0x00b88000cec0783b */ /* 0x000fe20000004200 */
[----:B------:R-:W-:Y:S02]  /*14270*/  FSEL R181, R181, -INF , !P0 ;  /* 0xff800000b5b57808 */ /* 0x000fe40004000000 */
[----:B------:R-:W-:Y:S02]  /*14280*/  PLOP3.LUT P0, PT, PT, PT, UP0, 0x80, 0x0 ;  /* 0x000000000000781c */ /* 0x000fe40003f0f008 */
[----:B------:R-:W-:Y:S02]  /*14290*/  FMNMX.FTZ R5, R164, R5, !PT ;  /* 0x00000005a4057209 */ /* 0x000fe40007810000 */
[----:B------:R-:W-:Y:S02]  /*142a0*/  ISETP.GT.AND P0, PT, R4, 0x8, P0 ;  /* 0x000000080400780c */ /* 0x000fe40000704270 */
[----:B------:R-:W-:Y:S02]  /*142b0*/  FMNMX.FTZ R0, R162, R5, !PT ;  /* 0x00000005a2007209 */ /* 0x000fe40007810000 */
[----:B------:R-:W-:Y:S02]  /*142c0*/  ISETP.LT.OR P0, PT, R7, 0x9, P0 ;  /* 0x000000090700780c */ /* 0x000fe40000701670 */
[----:B------:R-:W-:Y:S01]  /*142d0*/  FMNMX.FTZ R12, R13, R2, !PT ;  /* 0x000000020d0c7209 */ /* 0x000fe20007810000 */
[----:B------:R-:W1:Y:S01]  /*142e0*/  SHFL.BFLY PT, R5, R0, 0x2, 0x1f ;  /* 0x0c401f0000057f89 */ /* 0x000e6200000e0000 */
[----:B------:R-:W-:Y:S02]  /*142f0*/  FSEL R11, R184, -INF , !P0 ;  /* 0xff800000b80b7808 */ /* 0x000fe40004000000 */
[----:B------:R-:W-:Y:S02]  /*14300*/  PLOP3.LUT P0, PT, PT, PT, UP0, 0x80, 0x0 ;  /* 0x000000000000781c */ /* 0x000fe40003f0f008 */
[----:B------:R-:W-:Y:S02]  /*14310*/  FMNMX.FTZ R12, R181, R12, !PT ;  /* 0x0000000cb50c7209 */ /* 0x000fe40007810000 */
[C---:B------:R-:W-:Y:S01]  /*14320*/  ISETP.GT.AND P0, PT, R4.reuse, 0x9, P0 ;  /* 0x000000090400780c */ /* 0x040fe20000704270 */
[----:B------:R-:W-:Y:S01]  /*14330*/  LDSM.16.MT88.4 R184, [R204+0xa880] ;  /* 0x00a88000ccb8783b */ /* 0x000fe20000004200 */
[----:B------:R-:W-:Y:S02]  /*14340*/  FMNMX.FTZ R12, R11, R12, !PT ;  /* 0x0000000c0b0c7209 */ /* 0x000fe40007810000 */
[----:B------:R-:W-:Y:S04]  /*14350*/  ISETP.LT.OR P0, PT, R7, 0xa, P0 ;  /* 0x0000000a0700780c */ /* 0x000fe80000701670 */
[----:B------:R-:W-:Y:S02]  /*14360*/  FSEL R9, R183, -INF , !P0 ;  /* 0xff800000b7097808 */ /* 0x000fe40004000000 */
[----:B------:R-:W-:Y:S02]  /*14370*/  PLOP3.LUT P0, PT, PT, PT, UP0, 0x80, 0x0 ;  /* 0x000000000000781c */ /* 0x000fe40003f0f008 */
[----:B------:R-:W-:Y:S02]  /*14380*/  FMNMX.FTZ R14, R9, R12, !PT ;  /* 0x0000000c090e7209 */ /* 0x000fe40007810000 */
[C---:B------:R-:W-:Y:S04]  /*14390*/  ISETP.GT.AND P0, PT, R4.reuse, 0x10, P0 ;  /* 0x000000100400780c */ /* 0x040fe80000704270 */
[----:B------:R-:W-:Y:S04]  /*143a0*/  ISETP.LT.OR P0, PT, R7, 0x11, P0 ;  /* 0x000000110700780c */ /* 0x000fe80000701670 */
[----:B------:R-:W-:Y:S02]  /*143b0*/  FSEL R165, R189, -INF , !P0 ;  /* 0xff800000bda57808 */ /* 0x000fe40004000000 */
[----:B------:R-:W-:Y:S02]  /*143c0*/  PLOP3.LUT P0, PT, PT, PT, UP0, 0x80, 0x0 ;  /* 0x000000000000781c */ /* 0x000fe40003f0f008 */
[----:B------:R-:W-:Y:S02]  /*143d0*/  FMNMX.FTZ R14, R165, R14, !PT ;  /* 0x0000000ea50e7209 */ /* 0x000fe40007810000 */
[----:B------:R-:W-:Y:S04]  /*143e0*/  ISETP.GT.AND P0, PT, R4, 0x11, P0 ;  /* 0x000000110400780c */ /* 0x000fe80000704270 */
[C---:B------:R-:W-:Y:S04]  /*143f0*/  ISETP.LT.OR P0, PT, R7.reuse, 0x12, P0 ;  /* 0x000000120700780c */ /* 0x040fe80000701670 */
[----:B------:R-:W-:Y:S02]  /*14400*/  FSEL R163, R188, -INF , !P0 ;  /* 0xff800000bca37808 */ /* 0x000fe40004000000 */
[----:B------:R-:W-:Y:S04]  /*14410*/  PLOP3.LUT P0, PT, PT, PT, UP0, 0x80, 0x0 ;  /* 0x000000000000781c */ /* 0x000fe80003f0f008 */
[----:B------:R-:W-:Y:S02]  /*14420*/  ISETP.GT.AND P0, PT, R4, 0x18, P0 ;  /* 0x000000180400780c */ /* 0x000fe40000704270 */
[----:B-1----:R-:W-:Y:S02]  /*14430*/  FMNMX.FTZ R12, R0, R5, !PT ;  /* 0x00000005000c7209 */ /* 0x002fe40007810000 */
[----:B------:R-:W-:Y:S02]  /*14440*/  ISETP.LT.OR P0, PT, R7, 0x19, P0 ;  /* 0x000000190700780c */ /* 0x000fe40000701670 */
[----:B------:R-:W-:Y:S01]  /*14450*/  FMNMX.FTZ R0, R163, R14, !PT ;  /* 0x0000000ea3007209 */ /* 0x000fe20007810000 */
[----:B------:R-:W1:Y:S01]  /*14460*/  SHFL.BFLY PT, R15, R12, 0x1, 0x1f ;  /* 0x0c201f000c0f7f89 */ /* 0x000e6200000e0000 */
[----:B------:R-:W-:Y:S02]  /*14470*/  FSEL R161, R191, -INF , !P0 ;  /* 0xff800000bfa17808 */ /* 0x000fe40004000000 */
[----:B------:R-:W-:Y:S01]  /*14480*/  PLOP3.LUT P0, PT, PT, PT, UP0, 0x80, 0x0 ;  /* 0x000000000000781c */ /* 0x000fe20003f0f008 */
[----:B------:R-:W-:Y:S01]  /*14490*/  UISETP.GT.AND UP0, UPT, UR10, UR4, UPT ;  /* 0x000000040a00728c */ /* 0x000fe2000bf04270 */
[----:B------:R-:W-:Y:S01]  /*144a0*/  FMNMX.FTZ R0, R161, R0, !PT ;  /* 0x00000000a1007209 */ /* 0x000fe20007810000 */
[----:B------:R-:W-:Y:S01]  /*144b0*/  UIADD3 UR10, UR10, -0x1, URZ ;  /* 0xffffffff0a0a7890 */ /* 0x000fe2000fffe03f */
[----:B------:R-:W-:Y:S04]  /*144c0*/  ISETP.GT.AND P0, PT, R4, 0x19, P0 ;  /* 0x000000190400780c */ /* 0x000fe80000704270 */
[----:B------:R-:W-:Y:S04]  /*144d0*/  ISETP.LT.OR P0, PT, R7, 0x1a, P0 ;  /* 0x0000001a0700780c */ /* 0x000fe80000701670 */
[----:B------:R-:W-:Y:S02]  /*144e0*/  FSEL R149, R190, -INF , !P0 ;  /* 0xff800000be957808 */ /* 0x000fe40004000000 */
[----:B------:R-:W-:Y:S02]  /*144f0*/  LDSM.16.MT88.4 R188, [R211+0xb880] ;  /* 0x00b88000d3bc783b */ /* 0x000fe40000004200 */
[----:B------:R-:W-:Y:S02]  /*14500*/  FMNMX.FTZ R4, R149, R0, !PT ;  /* 0x0000000095047209 */ /* 0x000fe40007810000 */
[----:B-1----:R-:W-:Y:S04]  /*14510*/  FMNMX.FTZ R0, R12, R15, !PT ;  /* 0x0000000f0c007209 */ /* 0x002fe80007810000 */
[----:B------:R-:W1:Y:S01]  /*14520*/  SHFL.BFLY PT, R7, R4, 0x2, 0x1f ;  /* 0x0c401f0004077f89 */ /* 0x000e6200000e0000 */
[C---:B------:R-:W-:Y:S01]  /*14530*/  FSETP.NEU.FTZ.AND P0, PT, R0.reuse, -INF , PT ;  /* 0xff8000000000780b */ /* 0x040fe20003f1d000 */
[----:B------:R-:W-:Y:S05]  /*14540*/  FMUL.FTZ R167, R0, c[0x0][0x2d0] ;  /* 0x0000b40000a77a20 */ /* 0x000fea0000410000 */
[----:B------:R-:W-:Y:S05]  /*14550*/  FSEL R167, R167, RZ, P0 ;  /* 0x000000ffa7a77208 */ /* 0x000fea0000000000 */
[--C-:B------:R-:W-:Y:S02]  /*14560*/  FFMA.FTZ R151, R182, c[0x0][0x2d0], -R167.reuse ;  /* 0x0000b400b6977a23 */ /* 0x100fe400000108a7 */
[--C-:B------:R-:W-:Y:S02]  /*14570*/  FFMA.FTZ R236, R10, c[0x0][0x2d0], -R167.reuse ;  /* 0x0000b4000aec7a23 */ /* 0x100fe400000108a7 */
[--C-:B------:R-:W-:Y:S02]  /*14580*/  FFMA.FTZ R150, R8, c[0x0][0x2d0], -R167.reuse ;  /* 0x0000b40008967a23 */ /* 0x100fe400000108a7 */
[--C-:B------:R-:W-:Y:S01]  /*14590*/  FFMA.FTZ R237, R6, c[0x0][0x2d0], -R167.reuse ;  /* 0x0000b40006ed7a23 */ /* 0x100fe200000108a7 */
[----:B------:R-:W-:Y:S01]  /*145a0*/  MUFU.EX2 R151, R151 ;  /* 0x0000009700977308 */ /* 0x000fe20000000800 */
[--C-:B------:R-:W-:Y:S01]  /*145b0*/  FFMA.FTZ R242, R168, c[0x0][0x2d0], -R167.reuse ;  /* 0x0000b400a8f27a23 */ /* 0x100fe200000108a7 */
[----:B-1----:R-:W-:Y:S01]  /*145c0*/  FMNMX.FTZ R5, R4, R7, !PT ;  /* 0x0000000704057209 */ /* 0x002fe20007810000 */
[----:B------:R-:W-:Y:S01]  /*145d0*/  LDSM.16.MT88.4 R168, [R206+0x9880] ;  /* 0x00988000cea8783b */ /* 0x000fe20000004200 */
[----:B------:R-:W-:Y:S01]  /*145e0*/  FSEL R4, R0, RZ, P0 ;  /* 0x000000ff00047208 */ /* 0x000fe20000000000 */
[--C-:B------:R-:W-:Y:S02]  /*145f0*/  FFMA.FTZ R243, R166, c[0x0][0x2d0], -R167.reuse ;  /* 0x0000b400a6f37a23 */ /* 0x100fe400000108a7 */
[----:B------:R-:W-:Y:S02]  /*14600*/  FFMA.FTZ R244, R164, c[0x0][0x2d0], -R167 ;  /* 0x0000b400a4f47a23 */ /* 0x000fe400000108a7 */
[----:B------:R-:W-:Y:S01]  /*14610*/  FADD.FTZ R3, -R4, R3 ;  /* 0x0000000304037221 */ /* 0x000fe20000010100 */
[----:B------:R-:W1:Y:S01]  /*14620*/  MUFU.EX2 R236, R236 ;  /* 0x000000ec00ec7308 */ /* 0x000e620000000800 */
[----:B------:R-:W2:Y:S01]  /*14630*/  SHFL.BFLY PT, R148, R5, 0x1, 0x1f ;  /* 0x0c201f0005947f89 */ /* 0x000ea200000e0000 */
[----:B------:R-:W-:Y:S02]  /*14640*/  FFMA.FTZ R167, R162, c[0x0][0x2d0], -R167 ;  /* 0x0000b400a2a77a23 */ /* 0x000fe400000108a7 */
[----:B------:R-:W-:Y:S06]  /*14650*/  FMUL.FTZ R6, R3, c[0x0][0x2d0] ;  /* 0x0000b40003067a20 */ /* 0x000fec0000410000 */
[----:B------:R-:W3:Y:S10]  /*14660*/  MUFU.EX2 R3, R6 ;  /* 0x0000000600037308 */ /* 0x000ef40000000800 */
[----:B------:R-:W-:Y:S01]  /*14670*/  MUFU.EX2 R150, R150 ;  /* 0x0000009600967308 */ /* 0x000fe20000000800 */
[----:B-1----:R-:W-:Y:S02]  /*14680*/  F2FP.BF16.PACK_AB R152, R151, R236 ;  /* 0x000000ec9798723e */ /* 0x002fe400000010ff */
[----:B--2---:R-:W-:Y:S04]  /*14690*/  FMNMX.FTZ R148, R148, R5, !PT ;  /* 0x0000000594947209 */ /* 0x004fe80007810000 */
[C---:B------:R-:W-:Y:S01]  /*146a0*/  FSETP.NEU.FTZ.AND P0, PT, R148.reuse, -INF , PT ;  /* 0xff8000009400780b */ /* 0x040fe20003f1d000 */
[C---:B------:R-:W-:Y:S02]  /*146b0*/  FMUL.FTZ R160, R148.reuse, c[0x0][0x2d0] ;  /* 0x0000b40094a07a20 */ /* 0x040fe40000410000 */
[----:B------:R-:W1:Y:S01]  /*146c0*/  MUFU.EX2 R237, R237 ;  /* 0x000000ed00ed7308 */ /* 0x000e620000000800 */
[----:B------:R-:W-:Y:S01]  /*146d0*/  FSEL R5, R148, RZ, P0 ;  /* 0x000000ff94057208 */ /* 0x000fe20000000000 */
[C---:B---3--:R-:W-:Y:S01]  /*146e0*/  FMUL.FTZ R4, R3.reuse, R144 ;  /* 0x0000009003047220 */ /* 0x048fe20000410000 */
[----:B------:R-:W-:Y:S01]  /*146f0*/  FSEL R160, R160, RZ, P0 ;  /* 0x000000ffa0a07208 */ /* 0x000fe20000000000 */
[----:B------:R-:W-:Y:S01]  /*14700*/  FMUL.FTZ R8, R3, R140 ;  /* 0x0000008c03087220 */ /* 0x000fe20000410000 */
[----:B------:R-:W-:Y:S01]  /*14710*/  PLOP3.LUT P0, PT, PT, PT, UP0, 0x80, 0x0 ;  /* 0x000000000000781c */ /* 0x000fe20003f0f008 */
[----:B------:R-:W-:Y:S02]  /*14720*/  FADD.FTZ R5, -R5, R2 ;  /* 0x0000000205057221 */ /* 0x000fe40000010100 */
[--C-:B------:R-:W-:Y:S02]  /*14730*/  FFMA.FTZ R241, R13, c[0x0][0x2d0], -R160.reuse ;  /* 0x0000b4000df17a23 */ /* 0x100fe400000108a0 */
[----:B------:R2:W-:Y:S01]  /*14740*/  MUFU.EX2 R245, R167 ;  /* 0x000000a700f57308 */ /* 0x0005e20000000800 */
[----:B------:R-:W3:Y:S01]  /*14750*/  LDSM.16.MT88.4 R12, [R211+0x8080] ;  /* 0x00808000d30c783b */ /* 0x000ee20000004200 */
[--C-:B------:R-:W-:Y:S02]  /*14760*/  FFMA.FTZ R240, R181, c[0x0][0x2d0], -R160.reuse ;  /* 0x0000b400b5f07a23 */ /* 0x100fe400000108a0 */
[--C-:B------:R-:W-:Y:S02]  /*14770*/  FFMA.FTZ R239, R11, c[0x0][0x2d0], -R160.reuse ;  /* 0x0000b4000bef7a23 */ /* 0x100fe400000108a0 */
[--C-:B------:R-:W-:Y:S02]  /*14780*/  FFMA.FTZ R238, R9, c[0x0][0x2d0], -R160.reuse ;  /* 0x0000b40009ee7a23 */ /* 0x100fe400000108a0 */
[----:B------:R-:W-:Y:S01]  /*14790*/  FMUL.FTZ R2, R5, c[0x0][0x2d0] ;  /* 0x0000b40005027a20 */ /* 0x000fe20000410000 */
[----:B------:R-:W-:Y:S01]  /*147a0*/  LDSM.16.MT88.4 R180, [R206+0xa880] ;  /* 0x00a88000ceb4783b */ /* 0x000fe20000004200 */
[----:B------:R-:W-:Y:S01]  /*147b0*/  MUFU.EX2 R241, R241 ;  /* 0x000000f100f17308 */ /* 0x000fe20000000800 */
[C---:B------:R-:W-:Y:S02]  /*147c0*/  FMUL.FTZ R5, R3.reuse, R145 ;  /* 0x0000009103057220 */ /* 0x040fe40000410000 */
[----:B------:R-:W-:Y:S01]  /*147d0*/  FMUL.FTZ R9, R3, R141 ;  /* 0x0000008d03097220 */ /* 0x000fe20000410000 */
[----:B-1----:R-:W-:Y:S01]  /*147e0*/  F2FP.BF16.PACK_AB R154, R237, R150 ;  /* 0x00000096ed9a723e */ /* 0x002fe200000010ff */
[C---:B------:R-:W-:Y:S02]  /*147f0*/  FMUL.FTZ R16, R3.reuse, R132 ;  /* 0x0000008403107220 */ /* 0x040fe40000410000 */
[----:B------:R-:W-:Y:S02]  /*14800*/  FMUL.FTZ R17, R3, R133 ;  /* 0x0000008503117220 */ /* 0x000fe40000410000 */
[--C-:B------:R-:W-:Y:S01]  /*14810*/  FFMA.FTZ R246, R165, c[0x0][0x2d0], -R160.reuse ;  /* 0x0000b400a5f67a23 */ /* 0x100fe200000108a0 */
[----:B------:R-:W1:Y:S01]  /*14820*/  MUFU.EX2 R2, R2 ;  /* 0x0000000200027308 */ /* 0x000e620000000800 */
[--C-:B------:R-:W-:Y:S02]  /*14830*/  FFMA.FTZ R247, R163, c[0x0][0x2d0], -R160.reuse ;  /* 0x0000b400a3f77a23 */ /* 0x100fe400000108a0 */
[--C-:B------:R-:W-:Y:S01]  /*14840*/  FFMA.FTZ R248, R161, c[0x0][0x2d0], -R160.reuse ;  /* 0x0000b400a1f87a23 */ /* 0x100fe200000108a0 */
[----:B--2---:R-:W-:Y:S01]  /*14850*/  LDSM.16.MT88.4 R164, [R204+0x8880] ;  /* 0x00888000cca4783b */ /* 0x004fe20000004200 */
[----:B------:R-:W-:Y:S02]  /*14860*/  FFMA.FTZ R160, R149, c[0x0][0x2d0], -R160 ;  /* 0x0000b40095a07a23 */ /* 0x000fe400000108a0 */
[C---:B------:R-:W-:Y:S02]  /*14870*/  FMUL.FTZ R28, R3.reuse, R28 ;  /* 0x0000001c031c7220 */ /* 0x040fe40000410000 */
[C---:B------:R-:W-:Y:S01]  /*14880*/  FMUL.FTZ R29, R3.reuse, R29 ;  /* 0x0000001d031d7220 */ /* 0x040fe20000410000 */
[----:B------:R-:W2:Y:S01]  /*14890*/  MUFU.EX2 R240, R240 ;  /* 0x000000f000f07308 */ /* 0x000ea20000000800 */
        /* <DEDUP_REMOVED lines=8> */
[C---:B-1----:R-:W-:Y:S02]  /*14920*/  FMUL.FTZ R6, R2.reuse, R146 ;  /* 0x0000009202067220 */ /* 0x042fe40000410000 */
[C---:B------:R-:W-:Y:S02]  /*14930*/  FMUL.FTZ R7, R2.reuse, R147 ;  /* 0x0000009302077220 */ /* 0x040fe40000410000 */
[----:B------:R-:W1:Y:S01]  /*14940*/  LDSM.16.MT88.4 R144, [R205+0x8080] ;  /* 0x00808000cd90783b */ /* 0x000e620000004200 */
[----:B------:R-:W4:Y:S01]  /*14950*/  MUFU.EX2 R238, R238 ;  /* 0x000000ee00ee7308 */ /* 0x000f220000000800 */
[C---:B------:R-:W-:Y:S02]  /*14960*/  FMUL.FTZ R10, R2.reuse, R142 ;  /* 0x0000008e020a7220 */ /* 0x040fe40000410000 */
[----:B------:R-:W-:Y:S01]  /*14970*/  FMUL.FTZ R11, R2, R143 ;  /* 0x0000008f020b7220 */ /* 0x000fe20000410000 */
[----:B--2---:R-:W-:Y:S01]  /*14980*/  F2FP.BF16.PACK_AB R153, R240, R241 ;  /* 0x000000f1f099723e */ /* 0x004fe200000010ff */
[C---:B------:R-:W-:Y:S02]  /*14990*/  FMUL.FTZ R18, R2.reuse, R134 ;  /* 0x0000008602127220 */ /* 0x040fe40000410000 */
[C---:B------:R-:W-:Y:S01]  /*149a0*/  FMUL.FTZ R19, R2.reuse, R135 ;  /* 0x0000008702137220 */ /* 0x040fe20000410000 */
[----:B------:R-:W-:Y:S01]  /*149b0*/  LDSM.16.MT88.4 R140, [R206+0x9080] ;  /* 0x00908000ce8c783b */ /* 0x000fe20000004200 */
[C---:B------:R-:W-:Y:S01]  /*149c0*/  FMUL.FTZ R30, R2.reuse, R30 ;  /* 0x0000001e021e7220 */ /* 0x040fe20000410000 */
[----:B------:R2:W-:Y:S01]  /*149d0*/  MUFU.EX2 R149, R160 ;  /* 0x000000a000957308 */ /* 0x0005e20000000800 */
[C---:B------:R-:W-:Y:S02]  /*149e0*/  FMUL.FTZ R31, R2.reuse, R31 ;  /* 0x0000001f021f7220 */ /* 0x040fe40000410000 */
[C---:B------:R-:W-:Y:S02]  /*149f0*/  FMUL.FTZ R34, R2.reuse, R34 ;  /* 0x0000002202227220 */ /* 0x040fe40000410000 */
[C---:B------:R-:W-:Y:S01]  /*14a00*/  FMUL.FTZ R35, R2.reuse, R35 ;  /* 0x0000002302237220 */ /* 0x040fe20000410000 */
[----:B------:R-:W-:Y:S01]  /*14a10*/  LDSM.16.MT88.4 R132, [R211+0x9080] ;  /* 0x00908000d384783b */ /* 0x000fe20000004200 */
[C---:B------:R-:W-:Y:S02]  /*14a20*/  FMUL.FTZ R38, R2.reuse, R38 ;  /* 0x0000002602267220 */ /* 0x040fe40000410000 */
[C---:B------:R-:W-:Y:S01]  /*14a30*/  FMUL.FTZ R39, R2.reuse, R39 ;  /* 0x0000002702277220 */ /* 0x040fe20000410000 */
[----:B------:R-:W-:Y:S01]  /*14a40*/  MUFU.EX2 R242, R242 ;  /* 0x000000f200f27308 */ /* 0x000fe20000000800 */
[C---:B------:R-:W-:Y:S02]  /*14a50*/  FMUL.FTZ R42, R2.reuse, R42 ;  /* 0x0000002a022a7220 */ /* 0x040fe40000410000 */
[----:B------:R-:W-:Y:S01]  /*14a60*/  FMUL.FTZ R43, R2, R43 ;  /* 0x0000002b022b7220 */ /* 0x000fe20000410000 */
[----:B----4-:R-:W-:Y:S01]  /*14a70*/  F2FP.BF16.PACK_AB R155, R238, R239 ;  /* 0x000000efee9b723e */ /* 0x010fe200000010ff */
[C---:B------:R-:W-:Y:S02]  /*14a80*/  FMUL.FTZ R45, R3.reuse, R45 ;  /* 0x0000002d032d7220 */ /* 0x040fe40000410000 */
[C---:B------:R-:W-:Y:S02]  /*14a90*/  FMUL.FTZ R46, R2.reuse, R46 ;  /* 0x0000002e022e7220 */ /* 0x040fe40000410000 */
[C---:B------:R-:W-:Y:S01]  /*14aa0*/  FMUL.FTZ R47, R2.reuse, R47 ;  /* 0x0000002f022f7220 */ /* 0x040fe20000410000 */
[----:B------:R-:W4:Y:S01]  /*14ab0*/  MUFU.EX2 R243, R243 ;  /* 0x000000f300f37308 */ /* 0x000f220000000800 */
[C---:B---3--:R-:W-:Y:S01]  /*14ac0*/  HMMA.16816.F32.BF16 R4, R152.reuse, R12, R4 ;  /* 0x0000000c9804723c */ /* 0x048fe20000041804 */
[----:B--2---:R-:W-:Y:S04]  /*14ad0*/  LDSM.16.MT88.4 R160, [R205+0x8880] ;  /* 0x00888000cda0783b */ /* 0x004fe80000004200 */
[C---:B------:R-:W-:Y:S02]  /*14ae0*/  FMUL.FTZ R48, R3.reuse, R48 ;  /* 0x0000003003307220 */ /* 0x040fe40000410000 */
[C---:B------:R-:W-:Y:S01]  /*14af0*/  FMUL.FTZ R12, R3.reuse, R136 ;  /* 0x00000088030c7220 */ /* 0x040fe20000410000 */
[C---:B------:R-:W-:Y:S01]  /*14b00*/  HMMA.16816.F32.BF16 R8, R152.reuse, R14, R8 ;  /* 0x0000000e9808723c */ /* 0x040fe20000041808 */
[----:B------:R-:W2:Y:S03]  /*14b10*/  MUFU.EX2 R244, R244 ;  /* 0x000000f400f47308 */ /* 0x000ea60000000800 */
[C---:B------:R-:W-:Y:S02]  /*14b20*/  FMUL.FTZ R13, R3.reuse, R137 ;  /* 0x00000089030d7220 */ /* 0x040fe40000410000 */
[C---:B------:R-:W-:Y:S02]  /*14b30*/  FMUL.FTZ R20, R3.reuse, R20 ;  /* 0x0000001403147220 */ /* 0x040fe40000410000 */
[C---:B------:R-:W-:Y:S03]  /*14b40*/  FMUL.FTZ R14, R2.reuse, R138 ;  /* 0x0000008a020e7220 */ /* 0x040fe60000410000 */
[----:B------:R-:W-:Y:S01]  /*14b50*/  MUFU.EX2 R246, R246 ;  /* 0x000000f600f67308 */ /* 0x000fe20000000800 */
[C---:B------:R-:W-:Y:S02]  /*14b60*/  FMUL.FTZ R15, R2.reuse, R139 ;  /* 0x0000008b020f7220 */ /* 0x040fe40000410000 */
[----:B------:R-:W3:Y:S01]  /*14b70*/  LDSM.16.MT88.4 R136, [R204+0x8080] ;  /* 0x00808000cc88783b */ /* 0x000ee20000004200 */
[C---:B------:R-:W-:Y:S02]  /*14b80*/  FMUL.FTZ R49, R3.reuse, R49 ;  /* 0x0000003103317220 */ /* 0x040fe40000410000 */
[C---:B------:R-:W-:Y:S02]  /*14b90*/  FMUL.FTZ R50, R2.reuse, R50 ;  /* 0x0000003202327220 */ /* 0x040fe40000410000 */
[C---:B------:R-:W-:Y:S02]  /*14ba0*/  HMMA.16816.F32.BF16 R12, R152.reuse, R156, R12 ;  /* 0x0000009c980c723c */ /* 0x040fe4000004180c */
[----:B------:R-:W5:Y:S01]  /*14bb0*/  MUFU.EX2 R247, R247 ;  /* 0x000000f700f77308 */ /* 0x000f620000000800 */
[C---:B------:R-:W-:Y:S02]  /*14bc0*/  FMUL.FTZ R51, R2.reuse, R51 ;  /* 0x0000003302337220 */ /* 0x040fe40000410000 */
[C---:B------:R-:W-:Y:S02]  /*14bd0*/  FMUL.FTZ R52, R3.reuse, R52 ;  /* 0x0000003403347220 */ /* 0x040fe40000410000 */
[C---:B------:R-:W-:Y:S01]  /*14be0*/  FMUL.FTZ R53, R3.reuse, R53 ;  /* 0x0000003503357220 */ /* 0x040fe20000410000 */
[C---:B------:R-:W-:Y:S01]  /*14bf0*/  HMMA.16816.F32.BF16 R16, R152.reuse, R158, R16 ;  /* 0x0000009e9810723c */ /* 0x040fe20000041810 */
[----:B------:R-:W-:Y:S03]  /*14c00*/  LDSM.16.MT88.4 R156, [R206+0x8880] ;  /* 0x00888000ce9c783b */ /* 0x000fe60000004200 */
[C---:B------:R-:W-:Y:S01]  /*14c10*/  FMUL.FTZ R21, R3.reuse, R21 ;  /* 0x0000001503157220 */ /* 0x040fe20000410000 */
[----:B------:R-:W2:Y:S01]  /*14c20*/  MUFU.EX2 R248, R248 ;  /* 0x000000f800f87308 */ /* 0x000ea20000000800 */
[C---:B------:R-:W-:Y:S02]  /*14c30*/  FMUL.FTZ R22, R2.reuse, R22 ;  /* 0x0000001602167220 */ /* 0x040fe40000410000 */
[C---:B------:R-:W-:Y:S04]  /*14c40*/  FMUL.FTZ R23, R2.reuse, R23 ;  /* 0x0000001702177220 */ /* 0x040fe80000410000 */
[C---:B------:R-:W-:Y:S02]  /*14c50*/  FMUL.FTZ R54, R2.reuse, R54 ;  /* 0x0000003602367220 */ /* 0x040fe40000410000 */
[C---:B------:R-:W-:Y:S01]  /*14c60*/  FMUL.FTZ R55, R2.reuse, R55 ;  /* 0x0000003702377220 */ /* 0x040fe20000410000 */
[C---:B-1----:R-:W-:Y:S03]  /*14c70*/  HMMA.16816.F32.BF16 R20, R152.reuse, R144, R20 ;  /* 0x000000909814723c */ /* 0x042fe60000041814 */
[C---:B------:R-:W-:Y:S02]  /*14c80*/  FMUL.FTZ R24, R3.reuse, R24 ;  /* 0x0000001803187220 */ /* 0x040fe40000410000 */
[C---:B------:R-:W-:Y:S02]  /*14c90*/  FMUL.FTZ R25, R3.reuse, R25 ;  /* 0x0000001903197220 */ /* 0x040fe40000410000 */
[C---:B------:R-:W-:Y:S02]  /*14ca0*/  FMUL.FTZ R26, R2.reuse, R26 ;  /* 0x0000001a021a7220 */ /* 0x040fe40000410000 */
[C---:B------:R-:W-:Y:S03]  /*14cb0*/  FMUL.FTZ R27, R2.reuse, R27 ;  /* 0x0000001b021b7220 */ /* 0x040fe60000410000 */
[C---:B------:R-:W-:Y:S02]  /*14cc0*/  FMUL.FTZ R56, R3.reuse, R56 ;  /* 0x0000003803387220 */ /* 0x040fe40000410000 */
[C---:B------:R-:W-:Y:S02]  /*14cd0*/  FMUL.FTZ R57, R3.reuse, R57 ;  /* 0x0000003903397220 */ /* 0x040fe40000410000 */
[C---:B------:R-:W-:Y:S03]  /*14ce0*/  HMMA.16816.F32.BF16 R24, R152.reuse, R146, R24 ;  /* 0x000000929818723c */ /* 0x040fe60000041818 */
[C---:B------:R-:W-:Y:S02]  /*14cf0*/  FMUL.FTZ R58, R2.reuse, R58 ;  /* 0x0000003a023a7220 */ /* 0x040fe40000410000 */
[C---:B------:R-:W-:Y:S02]  /*14d00*/  FMUL.FTZ R59, R2.reuse, R59 ;  /* 0x0000003b023b7220 */ /* 0x040fe40000410000 */
[C---:B------:R-:W-:Y:S01]  /*14d10*/  FMUL.FTZ R60, R3.reuse, R60 ;  /* 0x0000003c033c7220 */ /* 0x040fe20000410000 */
[C---:B---3--:R-:W-:Y:S04]  /*14d20*/  HMMA.16816.F32.BF16 R28, R152.reuse, R136, R28 ;  /* 0x00000088981c723c */ /* 0x048fe8000004181c */
[C---:B------:R-:W-:Y:S02]  /*14d30*/  FMUL.FTZ R61, R3.reuse, R61 ;  /* 0x0000003d033d7220 */ /* 0x040fe40000410000 */
[C---:B------:R-:W-:Y:S02]  /*14d40*/  FMUL.FTZ R62, R2.reuse, R62 ;  /* 0x0000003e023e7220 */ /* 0x040fe40000410000 */
[C---:B------:R-:W-:Y:S01]  /*14d50*/  HMMA.16816.F32.BF16 R32, R152.reuse, R138, R32 ;  /* 0x0000008a9820723c */ /* 0x040fe20000041820 */
[----:B------:R-:W1:Y:S03]  /*14d60*/  LDSM.16.MT88.4 R136, [R205+0x9080] ;  /* 0x00908000cd88783b */ /* 0x000e660000004200 */
[C---:B------:R-:W-:Y:S02]  /*14d70*/  FMUL.FTZ R63, R2.reuse, R63 ;  /* 0x0000003f023f7220 */ /* 0x040fe40000410000 */
[C---:B------:R-:W-:Y:S02]  /*14d80*/  FMUL.FTZ R64, R3.reuse, R64 ;  /* 0x0000004003407220 */ /* 0x040fe40000410000 */
[C---:B------:R-:W-:Y:S04]  /*14d90*/  HMMA.16816.F32.BF16 R36, R152.reuse, R132, R36 ;  /* 0x000000849824723c */ /* 0x040fe80000041824 */
[C---:B------:R-:W-:Y:S02]  /*14da0*/  FMUL.FTZ R65, R3.reuse, R65 ;  /* 0x0000004103417220 */ /* 0x040fe40000410000 */
[C---:B------:R-:W-:Y:S02]  /*14db0*/  FMUL.FTZ R66, R2.reuse, R66 ;  /* 0x0000004202427220 */ /* 0x040fe40000410000 */
[C---:B------:R-:W-:Y:S01]  /*14dc0*/  HMMA.16816.F32.BF16 R40, R152.reuse, R134, R40 ;  /* 0x000000869828723c */ /* 0x040fe20000041828 */
[----:B------:R-:W3:Y:S03]  /*14dd0*/  LDSM.16.MT88.4 R132, [R204+0x9080] ;  /* 0x00908000cc84783b */ /* 0x000ee60000004200 */
[C---:B------:R-:W-:Y:S02]  /*14de0*/  FMUL.FTZ R67, R2.reuse, R67 ;  /* 0x0000004302437220 */ /* 0x040fe40000410000 */
[C---:B------:R-:W-:Y:S02]  /*14df0*/  FMUL.FTZ R68, R3.reuse, R68 ;  /* 0x0000004403447220 */ /* 0x040fe40000410000 */
[C---:B------:R-:W-:Y:S04]  /*14e00*/  HMMA.16816.F32.BF16 R44, R152.reuse, R140, R44 ;  /* 0x0000008c982c723c */ /* 0x040fe8000004182c */
[C---:B------:R-:W-:Y:S02]  /*14e10*/  FMUL.FTZ R69, R3.reuse, R69 ;  /* 0x0000004503457220 */ /* 0x040fe40000410000 */
[C---:B------:R-:W-:Y:S02]  /*14e20*/  FMUL.FTZ R70, R2.reuse, R70 ;  /* 0x0000004602467220 */ /* 0x040fe40000410000 */
[C---:B------:R-:W-:Y:S01]  /*14e30*/  HMMA.16816.F32.BF16 R48, R152.reuse, R142, R48 ;  /* 0x0000008e9830723c */ /* 0x040fe20000041830 */
[----:B------:R-:W2:Y:S03]  /*14e40*/  LDSM.16.MT88.4 R140, [R211+0xa080] ;  /* 0x00a08000d38c783b */ /* 0x000ea60000004200 */
[C---:B------:R-:W-:Y:S02]  /*14e50*/  FMUL.FTZ R71, R2.reuse, R71 ;  /* 0x0000004702477220 */ /* 0x040fe40000410000 */
[C---:B------:R-:W-:Y:S02]  /*14e60*/  FMUL.FTZ R72, R3.reuse, R72 ;  /* 0x0000004803487220 */ /* 0x040fe40000410000 */
[C---:B------:R-:W-:Y:S01]  /*14e70*/  FMUL.FTZ R73, R3.reuse, R73 ;  /* 0x0000004903497220 */ /* 0x040fe20000410000 */
[C---:B-1----:R-:W-:Y:S03]  /*14e80*/  HMMA.16816.F32.BF16 R52, R152.reuse, R136, R52 ;  /* 0x000000889834723c */ /* 0x042fe60000041834 */
[C---:B------:R-:W-:Y:S02]  /*14e90*/  FMUL.FTZ R74, R2.reuse, R74 ;  /* 0x0000004a024a7220 */ /* 0x040fe40000410000 */
[C---:B------:R-:W-:Y:S02]  /*14ea0*/  FMUL.FTZ R75, R2.reuse, R75 ;  /* 0x0000004b024b7220 */ /* 0x040fe40000410000 */
[C---:B------:R-:W-:Y:S01]  /*14eb0*/  FMUL.FTZ R76, R3.reuse, R76 ;  /* 0x0000004c034c7220 */ /* 0x040fe20000410000 */
[C---:B------:R-:W-:Y:S01]  /*14ec0*/  HMMA.16816.F32.BF16 R56, R152.reuse, R138, R56 ;  /* 0x0000008a9838723c */ /* 0x040fe20000041838 */
[----:B------:R-:W1:Y:S03]  /*14ed0*/  LDSM.16.MT88.4 R136, [R206+0xa080] ;  /* 0x00a08000ce88783b */ /* 0x000e660000004200 */
[C---:B------:R-:W-:Y:S02]  /*14ee0*/  FMUL.FTZ R77, R3.reuse, R77 ;  /* 0x0000004d034d7220 */ /* 0x040fe40000410000 */
[C---:B------:R-:W-:Y:S02]  /*14ef0*/  FMUL.FTZ R78, R2.reuse, R78 ;  /* 0x0000004e024e7220 */ /* 0x040fe40000410000 */
[C---:B---3--:R-:W-:Y:S04]  /*14f00*/  HMMA.16816.F32.BF16 R60, R152.reuse, R132, R60 ;  /* 0x00000084983c723c */ /* 0x048fe8000004183c */
[C---:B------:R-:W-:Y:S02]  /*14f10*/  FMUL.FTZ R79, R2.reuse, R79 ;  /* 0x0000004f024f7220 */ /* 0x040fe40000410000 */
[C---:B------:R-:W-:Y:S02]  /*14f20*/  FMUL.FTZ R80, R3.reuse, R80 ;  /* 0x0000005003507220 */ /* 0x040fe40000410000 */
[C---:B------:R-:W-:Y:S01]  /*14f30*/  HMMA.16816.F32.BF16 R64, R152.reuse, R134, R64 ;  /* 0x000000869840723c */ /* 0x040fe20000041840 */
[----:B------:R-:W3:Y:S03]  /*14f40*/  LDSM.16.MT88.4 R132, [R205+0xa080] ;  /* 0x00a08000cd84783b */ /* 0x000ee60000004200 */
[C---:B------:R-:W-:Y:S02]  /*14f50*/  FMUL.FTZ R81, R3.reuse, R81 ;  /* 0x0000005103517220 */ /* 0x040fe40000410000 */
[C---:B------:R-:W-:Y:S02]  /*14f60*/  FMUL.FTZ R82, R2.reuse, R82 ;  /* 0x0000005202527220 */ /* 0x040fe40000410000 */
[C---:B--2---:R-:W-:Y:S04]  /*14f70*/  HMMA.16816.F32.BF16 R68, R152.reuse, R140, R68 ;  /* 0x0000008c9844723c */ /* 0x044fe80000041844 */
        /* <DEDUP_REMOVED lines=22> */
[C---:B------:R-:W-:Y:S03]  /*150e0*/  FMUL.FTZ R97, R3.reuse, R97 ;  /* 0x0000006103617220 */ /* 0x040fe60000410000 */
[C---:B--2---:R-:W-:Y:S03]  /*150f0*/  HMMA.16816.F32.BF16 R92, R152.reuse, R140, R92 ;  /* 0x0000008c985c723c */ /* 0x044fe6000004185c */
[C---:B------:R-:W-:Y:S02]  /*15100*/  FMUL.FTZ R98, R2.reuse, R98 ;  /* 0x0000006202627220 */ /* 0x040fe40000410000 */
[C---:B------:R-:W-:Y:S02]  /*15110*/  FMUL.FTZ R99, R2.reuse, R99 ;  /* 0x0000006302637220 */ /* 0x040fe40000410000 */
[C---:B------:R-:W-:Y:S02]  /*15120*/  FMUL.FTZ R100, R3.reuse, R100 ;  /* 0x0000006403647220 */ /* 0x040fe40000410000 */
[C---:B------:R-:W-:Y:S03]  /*15130*/  FMUL.FTZ R101, R3.reuse, R101 ;  /* 0x0000006503657220 */ /* 0x040fe60000410000 */
[C---:B------:R-:W-:Y:S01]  /*15140*/  HMMA.16816.F32.BF16 R96, R152.reuse, R142, R96 ;  /* 0x0000008e9860723c */ /* 0x040fe20000041860 */
[----:B------:R-:W2:Y:S02]  /*15150*/  LDSM.16.MT88.4 R140, [R205+0xb080] ;  /* 0x00b08000cd8c783b */ /* 0x000ea40000004200 */
[C---:B------:R-:W-:Y:S02]  /*15160*/  FMUL.FTZ R102, R2.reuse, R102 ;  /* 0x0000006602667220 */ /* 0x040fe40000410000 */
[C---:B------:R-:W-:Y:S02]  /*15170*/  FMUL.FTZ R103, R2.reuse, R103 ;  /* 0x0000006702677220 */ /* 0x040fe40000410000 */
[C---:B------:R-:W-:Y:S02]  /*15180*/  FMUL.FTZ R104, R3.reuse, R104 ;  /* 0x0000006803687220 */ /* 0x040fe40000410000 */
[C---:B------:R-:W-:Y:S03]  /*15190*/  FMUL.FTZ R105, R3.reuse, R105 ;  /* 0x0000006903697220 */ /* 0x040fe60000410000 */
[C---:B-1----:R-:W-:Y:S03]  /*151a0*/  HMMA.16816.F32.BF16 R100, R152.reuse, R136, R100 ;  /* 0x000000889864723c */ /* 0x042fe60000041864 */
[C---:B------:R-:W-:Y:S02]  /*151b0*/  FMUL.FTZ R106, R2.reuse, R106 ;  /* 0x0000006a026a7220 */ /* 0x040fe40000410000 */
[C---:B------:R-:W-:Y:S02]  /*151c0*/  FMUL.FTZ R107, R2.reuse, R107 ;  /* 0x0000006b026b7220 */ /* 0x040fe40000410000 */
[C---:B------:R-:W-:Y:S02]  /*151d0*/  FMUL.FTZ R108, R3.reuse, R108 ;  /* 0x0000006c036c7220 */ /* 0x040fe40000410000 */
[C---:B------:R-:W-:Y:S03]  /*151e0*/  FMUL.FTZ R109, R3.reuse, R109 ;  /* 0x0000006d036d7220 */ /* 0x040fe60000410000 */
[C---:B------:R-:W-:Y:S01]  /*151f0*/  HMMA.16816.F32.BF16 R104, R152.reuse, R138, R104 ;  /* 0x0000008a9868723c */ /* 0x040fe20000041868 */
[----:B------:R-:W1:Y:S02]  /*15200*/  LDSM.16.MT88.4 R136, [R204+0xb080] ;  /* 0x00b08000cc88783b */ /* 0x000e640000004200 */
[C---:B------:R-:W-:Y:S02]  /*15210*/  FMUL.FTZ R110, R2.reuse, R110 ;  /* 0x0000006e026e7220 */ /* 0x040fe40000410000 */
[C---:B------:R-:W-:Y:S02]  /*15220*/  FMUL.FTZ R111, R2.reuse, R111 ;  /* 0x0000006f026f7220 */ /* 0x040fe40000410000 */
[C---:B------:R-:W-:Y:S02]  /*15230*/  FMUL.FTZ R112, R3.reuse, R112 ;  /* 0x0000007003707220 */ /* 0x040fe40000410000 */
[C---:B------:R-:W-:Y:S03]  /*15240*/  FMUL.FTZ R113, R3.reuse, R113 ;  /* 0x0000007103717220 */ /* 0x040fe60000410000 */
[C---:B---3--:R-:W-:Y:S03]  /*15250*/  HMMA.16816.F32.BF16 R108, R152.reuse, R132, R108 ;  /* 0x00000084986c723c */ /* 0x048fe6000004186c */
[C---:B------:R-:W-:Y:S02]  /*15260*/  FMUL.FTZ R114, R2.reuse, R114 ;  /* 0x0000007202727220 */ /* 0x040fe40000410000 */
[C---:B------:R-:W-:Y:S02]  /*15270*/  FMUL.FTZ R115, R2.reuse, R115 ;  /* 0x0000007302737220 */ /* 0x040fe40000410000 */
[C---:B------:R-:W-:Y:S02]  /*15280*/  FMUL.FTZ R116, R3.reuse, R116 ;  /* 0x0000007403747220 */ /* 0x040fe40000410000 */
[C---:B------:R-:W-:Y:S03]  /*15290*/  FMUL.FTZ R117, R3.reuse, R117 ;  /* 0x0000007503757220 */ /* 0x040fe60000410000 */
[C---:B------:R-:W-:Y:S01]  /*152a0*/  HMMA.16816.F32.BF16 R112, R152.reuse, R134, R112 ;  /* 0x000000869870723c */ /* 0x040fe20000041870 */
[----:B------:R-:W3:Y:S02]  /*152b0*/  LDSM.16.MT88.4 R132, [R211+0x8880] ;  /* 0x00888000d384783b */ /* 0x000ee40000004200 */
[C---:B------:R-:W-:Y:S02]  /*152c0*/  FMUL.FTZ R118, R2.reuse, R118 ;  /* 0x0000007602767220 */ /* 0x040fe40000410000 */
        /* <DEDUP_REMOVED lines=8> */
[C---:B------:R-:W-:Y:S03]  /*15350*/  HMMA.16816.F32.BF16 R120, R152.reuse, R142, R120 ;  /* 0x0000008e9878723c */ /* 0x040fe60000041878 */
[C---:B------:R-:W-:Y:S02]  /*15360*/  FMUL.FTZ R126, R2.reuse, R126 ;  /* 0x0000007e027e7220 */ /* 0x040fe40000410000 */
[C---:B------:R-:W-:Y:S02]  /*15370*/  FMUL.FTZ R127, R2.reuse, R127 ;  /* 0x0000007f027f7220 */ /* 0x040fe40000410000 */
[C---:B------:R-:W-:Y:S02]  /*15380*/  FMUL.FTZ R128, R3.reuse, R128 ;  /* 0x0000008003807220 */ /* 0x040fe40000410000 */
[C---:B------:R-:W-:Y:S03]  /*15390*/  FMUL.FTZ R129, R3.reuse, R129 ;  /* 0x0000008103817220 */ /* 0x040fe60000410000 */
[C---:B-1----:R-:W-:Y:S03]  /*153a0*/  HMMA.16816.F32.BF16 R124, R152.reuse, R136, R124 ;  /* 0x00000088987c723c */ /* 0x042fe6000004187c */
[C---:B------:R-:W-:Y:S02]  /*153b0*/  FMUL.FTZ R130, R2.reuse, R130 ;  /* 0x0000008202827220 */ /* 0x040fe40000410000 */
[C---:B------:R-:W-:Y:S02]  /*153c0*/  FMUL.FTZ R131, R2.reuse, R131 ;  /* 0x0000008302837220 */ /* 0x040fe40000410000 */
[----:B------:R-:W-:Y:S02]  /*153d0*/  FFMA.FTZ R236, R3, R224, R236 ;  /* 0x000000e003ec7223 */ /* 0x000fe400000100ec */
[----:B------:R-:W-:Y:S03]  /*153e0*/  FFMA.FTZ R241, R2, R223, R241 ;  /* 0x000000df02f17223 */ /* 0x000fe600000100f1 */
[----:B------:R-:W-:Y:S03]  /*153f0*/  HMMA.16816.F32.BF16 R128, R152, R138, R128 ;  /* 0x0000008a9880723c */ /* 0x000fe60000041880 */
[----:B------:R-:W-:Y:S01]  /*15400*/  MOV R2, R148 ;  /* 0x0000009400027202 */ /* 0x000fe20000000f00 */
[----:B------:R-:W-:Y:S02]  /*15410*/  FADD.FTZ R151, R151, R236 ;  /* 0x000000ec97977221 */ /* 0x000fe40000010000 */
[----:B------:R-:W-:Y:S01]  /*15420*/  FADD.FTZ R240, R240, R241 ;  /* 0x000000f1f0f07221 */ /* 0x000fe20000010000 */
[----:B----4-:R-:W-:Y:S01]  /*15430*/  F2FP.BF16.PACK_AB R152, R243, R242 ;  /* 0x000000f2f398723e */ /* 0x010fe200000010ff */
[----:B------:R-:W-:Y:S01]  /*15440*/  FADD.FTZ R150, R150, R151 ;  /* 0x0000009796967221 */ /* 0x000fe20000010000 */
[----:B------:R-:W-:Y:S03]  /*15450*/  F2FP.BF16.PACK_AB R154, R245, R244 ;  /* 0x000000f4f59a723e */ /* 0x000fe600000010ff */
[----:B-----5:R-:W-:Y:S01]  /*15460*/  F2FP.BF16.PACK_AB R153, R247, R246 ;  /* 0x000000f6f799723e */ /* 0x020fe200000010ff */
[----:B------:R-:W-:Y:S01]  /*15470*/  FADD.FTZ R3, R239, R240 ;  /* 0x000000f0ef037221 */ /* 0x000fe20000010000 */
[----:B------:R-:W-:Y:S01]  /*15480*/  F2FP.BF16.PACK_AB R155, R149, R248 ;  /* 0x000000f8959b723e */ /* 0x000fe200000010ff */
[----:B------:R-:W-:Y:S02]  /*15490*/  FADD.FTZ R237, R237, R150 ;  /* 0x00000096eded7221 */ /* 0x000fe40000010000 */
[----:B------:R-:W-:Y:S02]  /*154a0*/  FADD.FTZ R3, R238, R3 ;  /* 0x00000003ee037221 */ /* 0x000fe40000010000 */
[----:B------:R-:W-:Y:S02]  /*154b0*/  FADD.FTZ R242, R242, R237 ;  /* 0x000000edf2f27221 */ /* 0x000fe40000010000 */
[C---:B---3--:R-:W-:Y:S01]  /*154c0*/  HMMA.16816.F32.BF16 R144, R152.reuse, R132, R4 ;  /* 0x000000849890723c */ /* 0x048fe20000041804 */
[----:B------:R-:W1:Y:S02]  /*154d0*/  LDSM.16.MT88.4 R4, [R211+0x9880] ;  /* 0x00988000d304783b */ /* 0x000e640000004200 */
[----:B------:R-:W-:Y:S01]  /*154e0*/  FADD.FTZ R246, R246, R3 ;  /* 0x00000003f6f67221 */ /* 0x000fe20000010000 */
[----:B------:R-:W-:Y:S01]  /*154f0*/  MOV R3, R0 ;  /* 0x0000000000037202 */ /* 0x000fe20000000f00 */
[----:B------:R-:W-:Y:S02]  /*15500*/  FADD.FTZ R243, R243, R242 ;  /* 0x000000f2f3f37221 */ /* 0x000fe40000010000 */
[----:B------:R-:W-:Y:S01]  /*15510*/  FADD.FTZ R247, R247, R246 ;  /* 0x000000f6f7f77221 */ /* 0x000fe20000010000 */
[C---:B------:R-:W-:Y:S01]  /*15520*/  HMMA.16816.F32.BF16 R140, R152.reuse, R134, R8 ;  /* 0x00000086988c723c */ /* 0x040fe20000041808 */
[----:B------:R-:W2:Y:S03]  /*15530*/  LDSM.16.MT88.4 R8, [R205+0x9880] ;  /* 0x00988000cd08783b */ /* 0x000ea60000004200 */
[----:B------:R-:W-:Y:S02]  /*15540*/  FADD.FTZ R224, R244, R243 ;  /* 0x000000f3f4e07221 */ /* 0x000fe40000010000 */
[----:B------:R-:W-:Y:S02]  /*15550*/  FADD.FTZ R248, R248, R247 ;  /* 0x000000f7f8f87221 */ /* 0x000fe40000010000 */
[C---:B------:R-:W-:Y:S01]  /*15560*/  HMMA.16816.F32.BF16 R136, R152.reuse, R156, R12 ;  /* 0x0000009c9888723c */ /* 0x040fe2000004180c */
[----:B------:R-:W3:Y:S03]  /*15570*/  LDSM.16.MT88.4 R12, [R205+0xa880] ;  /* 0x00a88000cd0c783b */ /* 0x000ee60000004200 */
[----:B------:R-:W-:Y:S02]  /*15580*/  FADD.FTZ R224, R245, R224 ;  /* 0x000000e0f5e07221 */ /* 0x000fe40000010000 */
[----:B------:R-:W-:Y:S02]  /*15590*/  FADD.FTZ R223, R149, R248 ;  /* 0x000000f895df7221 */ /* 0x000fe40000010000 */
[C---:B------:R-:W-:Y:S01]  /*155a0*/  HMMA.16816.F32.BF16 R132, R152.reuse, R158, R16 ;  /* 0x0000009e9884723c */ /* 0x040fe20000041810 */
[----:B------:R-:W4:Y:S07]  /*155b0*/  LDSM.16.MT88.4 R16, [R205+0xb880] ;  /* 0x00b88000cd10783b */ /* 0x000f2e0000004200 */
[C---:B------:R-:W-:Y:S01]  /*155c0*/  HMMA.16816.F32.BF16 R20, R152.reuse, R160, R20 ;  /* 0x000000a09814723c */ /* 0x040fe20000041814 */
[----:B------:R-:W5:Y:S07]  /*155d0*/  LDSM.16.MT88.4 R156, [R204+0xb880] ;  /* 0x00b88000cc9c783b */ /* 0x000f6e0000004200 */
[C---:B------:R-:W-:Y:S08]  /*155e0*/  HMMA.16816.F32.BF16 R24, R152.reuse, R162, R24 ;  /* 0x000000a29818723c */ /* 0x040ff00000041818 */
[C---:B------:R-:W-:Y:S08]  /*155f0*/  HMMA.16816.F32.BF16 R28, R152.reuse, R164, R28 ;  /* 0x000000a4981c723c */ /* 0x040ff0000004181c */
[C---:B------:R-:W-:Y:S08]  /*15600*/  HMMA.16816.F32.BF16 R32, R152.reuse, R166, R32 ;  /* 0x000000a69820723c */ /* 0x040ff00000041820 */
[C---:B-1----:R-:W-:Y:S08]  /*15610*/  HMMA.16816.F32.BF16 R36, R152.reuse, R4, R36 ;  /* 0x000000049824723c */ /* 0x042ff00000041824 */
[C---:B------:R-:W-:Y:S08]  /*15620*/  HMMA.16816.F32.BF16 R40, R152.reuse, R6, R40 ;  /* 0x000000069828723c */ /* 0x040ff00000041828 */
[C---:B------:R-:W-:Y:S08]  /*15630*/  HMMA.16816.F32.BF16 R44, R152.reuse, R168, R44 ;  /* 0x000000a8982c723c */ /* 0x040ff0000004182c */
[C---:B------:R-:W-:Y:S08]  /*15640*/  HMMA.16816.F32.BF16 R48, R152.reuse, R170, R48 ;  /* 0x000000aa9830723c */ /* 0x040ff00000041830 */
[C---:B--2---:R-:W-:Y:S08]  /*15650*/  HMMA.16816.F32.BF16 R52, R152.reuse, R8, R52 ;  /* 0x000000089834723c */ /* 0x044ff00000041834 */
        /* <DEDUP_REMOVED lines=20> */
.L_x_465:
[----:B------:R-:W1:Y:S01]  /*157a0*/  S2UR UR9, SR_CTAID.X ;  /* 0x00000000000979c3 */ /* 0x000e620000002500 */
[----:B------:R-:W-:Y:S01]  /*157b0*/  ULDC.64 UR4, c[0x0][0x2c8] ;  /* 0x0000b20000047ab9 */ /* 0x000fe20000000a00 */
[----:B------:R-:W-:Y:S01]  /*157c0*/  PLOP3.LUT P0, PT, PT, PT, UP2, 0x40, 0x0 ;  /* 0x000000000000781c */ /* 0x000fe20003f0e828 */
[----:B-1----:R-:W-:-:S04]  /*157d0*/  ULEA UR9, UR9, 0x7f, 0x7 ;  /* 0x0000007f09097891 */ /* 0x002fc8000f8e383f */
[----:B------:R-:W-:Y:S02]  /*157e0*/  UIMAD.WIDE.U32 UR28, UR9, UR4, URZ ;  /* 0x00000004091c72a5 */ /* 0x000fe4000f8e003f */
[----:B------:R-:W-:Y:S02]  /*157f0*/  UIADD3 UR4, UR11, 0x1, -UR20 ;  /* 0x000000010b047890 */ /* 0x000fe4000fffe814 */
[----:B------:R-:W-:-:S03]  /*15800*/  UMOV UR14, UR9 ;  /* 0x00000009000e7c82 */ /* 0x000fc60008000000 */
[----:B------:R-:W-:Y:S02]  /*15810*/  @UP3 UMOV UR9, UR29 ;  /* 0x0000001d00093c82 */ /* 0x000fe40008000000 */
[----:B------:R-:W-:-:S03]  /*15820*/  @UP3 USHF.R.U32.HI UR14, URZ, UR5, UR9 ;  /* 0x000000053f0e3299 */ /* 0x000fc60008011609 */
[----:B------:R-:W-:Y:S02]  /*15830*/  ULDC UR9, c[0x0][0x324] ;  /* 0x0000c90000097ab9 */ /* 0x000fe40000000800 */
[----:B------:R-:W-:-:S04]  /*15840*/  UIADD3 UR14, UR14, UR4, URZ ;  /* 0x000000040e0e7290 */ /* 0x000fc8000fffe03f */
        /* <DEDUP_REMOVED lines=15> */
.L_x_478:
[----:B------:R-:W-:Y:S02]  /*15940*/  UMOV UR5, 0x1 ;  /* 0x0000000100057882 */ /* 0x000fe40000000000 */
[----:B------:R-:W-:Y:S02]  /*15950*/  ULDC UR4, c[0x0][0x32c] ;  /* 0x0000cb0000047ab9 */ /* 0x000fe40000000800 */
[----:B------:R-:W-:-:S03]  /*15960*/  UISETP.NE.AND UP0, UPT, UR5, UR4, UPT ;  /* 0x000000040500728c */ /* 0x000fc6000bf05270 */
[----:B------:R-:W-:Y:S02]  /*15970*/  ULDC.64 UR4, c[0x0][0x330] ;  /* 0x0000cc0000047ab9 */ /* 0x000fe40000000a00 */
[----:B------:R-:W-:-:S07]  /*15980*/  UIMAD.WIDE.U32 UR28, UR14, UR4, URZ ;  /* 0x000000040e1c72a5 */ /* 0x000fce000f8e003f */
[----:B------:R-:W-:Y:S02]  /*15990*/  @UP0 UMOV UR15, UR29 ;  /* 0x0000001d000f0c82 */ /* 0x000fe40008000000 */
[----:B------:R-:W-:Y:S02]  /*159a0*/  @UP0 USHF.R.U32.HI UR14, URZ, UR5, UR15 ;  /* 0x000000053f0e0299 */ /* 0x000fe4000801160f */
.L_x_479:
[----:B------:R-:W-:Y:S02]  /*159b0*/  ULDC UR4, c[0x0][0x32c] ;  /* 0x0000cb0000047ab9 */ /* 0x000fe40000000800 */
[----:B------:R-:W-:-:S04]  /*159c0*/  UIMAD UR4, UR14, UR4, URZ ;  /* 0x000000040e0472a4 */ /* 0x000fc8000f8e023f */
[----:B------:R-:W-:-:S04]  /*159d0*/  UISETP.LT.AND UP0, UPT, UR9, UR4, UPT ;  /* 0x000000040900728c */ /* 0x000fc8000bf01270 */
[----:B------:R-:W-:-:S04]  /*159e0*/  USEL UR9, UR9, UR4, !UP0 ;  /* 0x0000000409097287 */ /* 0x000fc8000c000000 */
.L_x_477:
[----:B------:R-:W-:-:S04]  /*159f0*/  UIADD3 UR9, UR9, 0x1f, URZ ;  /* 0x0000001f09097890 */ /* 0x000fc8000fffe03f */
        /* <DEDUP_REMOVED lines=14> */
[C---:B------:R-:W-:Y:S01]  /*15ae0*/  IMAD.SHL.U32 R231, R228.reuse, 0x2, RZ ;  /* 0x00000002e4e77824 */ /* 0x040fe200078e00ff */
[----:B------:R-:W-:Y:S01]  /*15af0*/  SHF.L.U64.HI R235, R227, 0x1, R2 ;  /* 0x00000001e3eb7819 */ /* 0x000fe20000010202 */
[C---:B------:R-:W-:Y:S01]  /*15b00*/  IMAD.SHL.U32 R230, R225.reuse, 0x2, RZ ;  /* 0x00000002e1e67824 */ /* 0x040fe200078e00ff */
[----:B------:R-:W-:Y:S02]  /*15b10*/  SHF.L.U64.HI R233, R225, 0x1, R0 ;  /* 0x00000001e1e97819 */ /* 0x000fe40000010200 */
[----:B------:R-:W-:-:S02]  /*15b20*/  SHF.L.U64.HI R232, R228, 0x1, R5 ;  /* 0x00000001e4e87819 */ /* 0x000fc40000010205 */
.L_x_483:
        /* <DEDUP_REMOVED lines=24> */
[----:B------:R-:W-:Y:S02]  /*15cb0*/  LEA.HI.X R12, R0, c[0x0][0x1fc], R5, 0x1, P0 ;  /* 0x00007f00000c7a11 */ /* 0x000fe400000f0c05 */
        /* <DEDUP_REMOVED lines=15> */
.L_x_481:
        /* <DEDUP_REMOVED lines=134> */
[----:B------:R1:W1:Y:S10]  /*16610*/  MUFU.TANH R169, R10 ;  /* 0x0000000a00a97308 */ /* 0x0002740000002400 */
[----:B------:R-:W1:Y:S10]  /*16620*/  MUFU.TANH R9, R9 ;  /* 0x0000000900097308 */ /* 0x000e740000002400 */
[----:B------:R-:W1:Y:S10]  /*16630*/  MUFU.TANH R166, R166 ;  /* 0x000000a600a67308 */ /* 0x000e740000002400 */
[----:B------:R1:W1:Y:S10]  /*16640*/  MUFU.TANH R164, R13 ;  /* 0x0000000d00a47308 */ /* 0x0002740000002400 */
[----:B------:R1:W1:Y:S10]  /*16650*/  MUFU.TANH R167, R14 ;  /* 0x0000000e00a77308 */ /* 0x0002740000002400 */
[----:B------:R1:W1:Y:S10]  /*16660*/  MUFU.TANH R165, R15 ;  /* 0x0000000f00a57308 */ /* 0x0002740000002400 */
[----:B------:R-:W1:Y:S10]  /*16670*/  MUFU.TANH R162, R162 ;  /* 0x000000a200a27308 */ /* 0x000e740000002400 */
[----:B------:R1:W1:Y:S10]  /*16680*/  MUFU.TANH R161, R17 ;  /* 0x0000001100a17308 */ /* 0x0002740000002400 */
[----:B------:R1:W1:Y:S10]  /*16690*/  MUFU.TANH R151, R18 ;  /* 0x0000001200977308 */ /* 0x0002740000002400 */
[----:B------:R1:W1:Y:S01]  /*166a0*/  MUFU.TANH R150, R19 ;  /* 0x0000001300967308 */ /* 0x0002620000002400 */
        /* <DEDUP_REMOVED lines=21> */
[----:B-12---:R-:W-:Y:S03]  /*16800*/  SHF.R.S32.HI R10, RZ, 0x1f, R217 ;  /* 0x0000001fff0a7819 */ /* 0x006fe600000114d9 */
        /* <DEDUP_REMOVED lines=22> */
.L_x_482:
[----:B-1234-:R-:W-:Y:S01]  /*16970*/  FMNMX.FTZ R5, R158, R3, !PT ;  /* 0x000000039e057209 */ /* 0x01efe20007810000 */
[----:B------:R-:W-:Y:S01]  /*16980*/  LDSM.16.MT88.4 R12, [R211+0x8080] ;  /* 0x00808000d30c783b */ /* 0x000fe20000004200 */
[----:B------:R-:W-:Y:S01]  /*16990*/  FMNMX.FTZ R0, R168, R149, !PT ;  /* 0x00000095a8007209 */ /* 0x000fe20007810000 */
[----:B------:R-:W-:Y:S01]  /*169a0*/  UISETP.GT.AND UP0, UPT, UR10, UR4, UPT ;  /* 0x000000040a00728c */ /* 0x000fe2000bf04270 */
[----:B------:R-:W-:Y:S01]  /*169b0*/  FMNMX.FTZ R5, R170, R5, !PT ;  /* 0x00000005aa057209 */ /* 0x000fe20007810000 */
[----:B------:R-:W-:Y:S01]  /*169c0*/  UIADD3 UR10, UR10, -0x1, URZ ;  /* 0xffffffff0a0a7890 */ /* 0x000fe2000fffe03f */
        /* <DEDUP_REMOVED lines=16> */
[----:B------:R-:W-:Y:S01]  /*16ad0*/  PLOP3.LUT P0, PT, PT, PT, UP0, 0x80, 0x0 ;  /* 0x000000000000781c */ /* 0x000fe20003f0f008 */
[----:B------:R-:W1:Y:S08]  /*16ae0*/  SHFL.BFLY PT, R11, R10, 0x2, 0x1f ;  /* 0x0c401f000a0b7f89 */ /* 0x000e7000000e0000 */
[----:B------:R-:W2:Y:S08]  /*16af0*/  SHFL.BFLY PT, R7, R4, 0x2, 0x1f ;  /* 0x0c401f0004077f89 */ /* 0x000eb000000e0000 */
        /* <DEDUP_REMOVED lines=9> */
[C---:B------:R-:W-:Y:S02]  /*16b90*/  FADD.FTZ R2, -R0.reuse, R3 ;  /* 0x0000000300027221 */ /* 0x040fe40000010100 */
[----:B------:R-:W-:Y:S01]  /*16ba0*/  FMUL.FTZ R163, R0, c[0x0][0x2d0] ;  /* 0x0000b40000a37a20 */ /* 0x000fe20000410000 */
[----:B--2---:R-:W-:Y:S01]  /*16bb0*/  FMNMX.FTZ R148, R148, R5, !PT ;  /* 0x0000000594947209 */ /* 0x004fe20007810000 */
[----:B------:R-:W-:Y:S02]  /*16bc0*/  FMUL.FTZ R3, R2, c[0x0][0x2d0] ;  /* 0x0000b40002037a20 */ /* 0x000fe40000410000 */
[----:B------:R-:W-:Y:S02]  /*16bd0*/  FFMA.FTZ R242, R158, c[0x0][0x2d0], -R163 ;  /* 0x0000b4009ef27a23 */ /* 0x000fe400000108a3 */
[C---:B------:R-:W-:Y:S02]  /*16be0*/  FMUL.FTZ R160, R148.reuse, c[0x0][0x2d0] ;  /* 0x0000b40094a07a20 */ /* 0x040fe40000410000 */
[----:B------:R-:W-:Y:S01]  /*16bf0*/  FADD.FTZ R2, -R148, R149 ;  /* 0x0000009594027221 */ /* 0x000fe20000010100 */
[----:B------:R-:W1:Y:S01]  /*16c00*/  MUFU.EX2 R3, R3 ;  /* 0x0000000300037308 */ /* 0x000e620000000800 */
[--C-:B------:R-:W-:Y:S02]  /*16c10*/  FFMA.FTZ R241, R170, c[0x0][0x2d0], -R163.reuse ;  /* 0x0000b400aaf17a23 */ /* 0x100fe400000108a3 */
[--C-:B------:R-:W-:Y:S02]  /*16c20*/  FFMA.FTZ R240, R172, c[0x0][0x2d0], -R163.reuse ;  /* 0x0000b400acf07a23 */ /* 0x100fe400000108a3 */
[--C-:B------:R-:W-:Y:S01]  /*16c30*/  FFMA.FTZ R238, R168, c[0x0][0x2d0], -R160.reuse ;  /* 0x0000b400a8ee7a23 */ /* 0x100fe200000108a0 */
[----:B------:R-:W-:Y:S01]  /*16c40*/  LDSM.16.MT88.4 R172, [R204+0x9880] ;  /* 0x00988000ccac783b */ /* 0x000fe20000004200 */
[--C-:B------:R-:W-:Y:S02]  /*16c50*/  FFMA.FTZ R237, R159, c[0x0][0x2d0], -R160.reuse ;  /* 0x0000b4009fed7a23 */ /* 0x100fe400000108a0 */
[--C-:B------:R-:W-:Y:S01]  /*16c60*/  FFMA.FTZ R236, R169, c[0x0][0x2d0], -R160.reuse ;  /* 0x0000b400a9ec7a23 */ /* 0x100fe200000108a0 */
[----:B------:R-:W-:Y:S01]  /*16c70*/  MUFU.EX2 R242, R242 ;  /* 0x000000f200f27308 */ /* 0x000fe20000000800 */
[--C-:B------:R-:W-:Y:S02]  /*16c80*/  FFMA.FTZ R239, R8, c[0x0][0x2d0], -R163.reuse ;  /* 0x0000b40008ef7a23 */ /* 0x100fe400000108a3 */
[--C-:B------:R-:W-:Y:S01]  /*16c90*/  FFMA.FTZ R149, R9, c[0x0][0x2d0], -R160.reuse ;  /* 0x0000b40009957a23 */ /* 0x100fe200000108a0 */
[----:B------:R-:W2:Y:S01]  /*16ca0*/  LDSM.16.MT88.4 R156, [R205+0x8080] ;  /* 0x00808000cd9c783b */ /* 0x000ea20000004200 */
[----:B------:R-:W-:Y:S02]  /*16cb0*/  FMUL.FTZ R4, R2, c[0x0][0x2d0] ;  /* 0x0000b40002047a20 */ /* 0x000fe40000410000 */
[--C-:B------:R-:W-:Y:S02]  /*16cc0*/  FFMA.FTZ R243, R166, c[0x0][0x2d0], -R163.reuse ;  /* 0x0000b400a6f37a23 */ /* 0x100fe400000108a3 */
[--C-:B------:R-:W-:Y:S01]  /*16cd0*/  FFMA.FTZ R244, R164, c[0x0][0x2d0], -R163.reuse ;  /* 0x0000b400a4f47a23 */ /* 0x100fe200000108a3 */
[----:B------:R3:W4:Y:S01]  /*16ce0*/  MUFU.EX2 R2, R4 ;  /* 0x0000000400027308 */ /* 0x0007220000000800 */
[--C-:B------:R-:W-:Y:S01]  /*16cf0*/  FFMA.FTZ R245, R167, c[0x0][0x2d0], -R160.reuse ;  /* 0x0000b400a7f57a23 */ /* 0x100fe200000108a0 */
[----:B------:R-:W-:Y:S01]  /*16d00*/  LDSM.16.MT88.4 R168, [R206+0x9880] ;  /* 0x00988000cea8783b */ /* 0x000fe20000004200 */
[--C-:B------:R-:W-:Y:S02]  /*16d10*/  FFMA.FTZ R246, R165, c[0x0][0x2d0], -R160.reuse ;  /* 0x0000b400a5f67a23 */ /* 0x100fe400000108a0 */
[C---:B-1----:R-:W-:Y:S02]  /*16d20*/  FMUL.FTZ R5, R3.reuse, R145 ;  /* 0x0000009103057220 */ /* 0x042fe40000410000 */
[C---:B------:R-:W-:Y:S02]  /*16d30*/  FMUL.FTZ R8, R3.reuse, R140 ;  /* 0x0000008c03087220 */ /* 0x040fe40000410000 */
[C---:B------:R-:W-:Y:S01]  /*16d40*/  FMUL.FTZ R9, R3.reuse, R141 ;  /* 0x0000008d03097220 */ /* 0x040fe20000410000 */
[----:B------:R-:W1:Y:S01]  /*16d50*/  MUFU.EX2 R241, R241 ;  /* 0x000000f100f17308 */ /* 0x000e620000000800 */
[----:B------:R-:W-:Y:S01]  /*16d60*/  LDSM.16.MT88.4 R164, [R204+0x8880] ;  /* 0x00888000cca4783b */ /* 0x000fe20000004200 */
[C---:B------:R-:W-:Y:S02]  /*16d70*/  FMUL.FTZ R16, R3.reuse, R132 ;  /* 0x0000008403107220 */ /* 0x040fe40000410000 */
[----:B------:R-:W-:Y:S02]  /*16d80*/  FMUL.FTZ R17, R3, R133 ;  /* 0x0000008503117220 */ /* 0x000fe40000410000 */
[--C-:B------:R-:W-:Y:S02]  /*16d90*/  FFMA.FTZ R247, R162, c[0x0][0x2d0], -R163.reuse ;  /* 0x0000b400a2f77a23 */ /* 0x100fe400000108a3 */
[----:B------:R-:W-:Y:S02]  /*16da0*/  FFMA.FTZ R163, R161, c[0x0][0x2d0], -R163 ;  /* 0x0000b400a1a37a23 */ /* 0x000fe400000108a3 */
[----:B------:R-:W-:Y:S01]  /*16db0*/  MUFU.EX2 R240, R240 ;  /* 0x000000f000f07308 */ /* 0x000fe20000000800 */
[C---:B------:R-:W-:Y:S02]  /*16dc0*/  FMUL.FTZ R20, R3.reuse, R20 ;  /* 0x0000001403147220 */ /* 0x040fe40000410000 */
[C---:B------:R-:W-:Y:S02]  /*16dd0*/  FMUL.FTZ R21, R3.reuse, R21 ;  /* 0x0000001503157220 */ /* 0x040fe40000410000 */
[----:B---3--:R-:W-:Y:S02]  /*16de0*/  FMUL.FTZ R4, R3, R144 ;  /* 0x0000009003047220 */ /* 0x008fe40000410000 */
[C---:B----4-:R-:W-:Y:S02]  /*16df0*/  FMUL.FTZ R6, R2.reuse, R146 ;  /* 0x0000009202067220 */ /* 0x050fe40000410000 */
[C---:B------:R-:W-:Y:S01]  /*16e00*/  FMUL.FTZ R7, R2.reuse, R147 ;  /* 0x0000009302077220 */ /* 0x040fe20000410000 */
[----:B------:R-:W3:Y:S01]  /*16e10*/  MUFU.EX2 R239, R239 ;  /* 0x000000ef00ef7308 */ /* 0x000ee20000000800 */
[C---:B------:R-:W-:Y:S02]  /*16e20*/  FMUL.FTZ R10, R2.reuse, R142 ;  /* 0x0000008e020a7220 */ /* 0x040fe40000410000 */
[C---:B------:R-:W-:Y:S01]  /*16e30*/  FMUL.FTZ R11, R2.reuse, R143 ;  /* 0x0000008f020b7220 */ /* 0x040fe20000410000 */
[----:B-1----:R-:W-:Y:S01]  /*16e40*/  F2FP.BF16.PACK_AB R144, R241, R242 ;  /* 0x000000f2f190723e */ /* 0x002fe200000010ff */
[----:B------:R-:W-:Y:S01]  /*16e50*/  LDSM.16.MT88.4 R140, [R206+0x9080] ;  /* 0x00908000ce8c783b */ /* 0x000fe20000004200 */
[C---:B------:R-:W-:Y:S02]  /*16e60*/  FMUL.FTZ R18, R2.reuse, R134 ;  /* 0x0000008602127220 */ /* 0x040fe40000410000 */
[C---:B------:R-:W-:Y:S02]  /*16e70*/  FMUL.FTZ R19, R2.reuse, R135 ;  /* 0x0000008702137220 */ /* 0x040fe40000410000 */
[----:B------:R-:W-:Y:S01]  /*16e80*/  MUFU.EX2 R238, R238 ;  /* 0x000000ee00ee7308 */ /* 0x000fe20000000800 */
[C---:B------:R-:W-:Y:S02]  /*16e90*/  FMUL.FTZ R22, R2.reuse, R22 ;  /* 0x0000001602167220 */ /* 0x040fe40000410000 */
[----:B------:R-:W-:Y:S01]  /*16ea0*/  LDSM.16.MT88.4 R132, [R211+0x9080] ;  /* 0x00908000d384783b */ /* 0x000fe20000004200 */
[C---:B------:R-:W-:Y:S02]  /*16eb0*/  FMUL.FTZ R23, R2.reuse, R23 ;  /* 0x0000001702177220 */ /* 0x040fe40000410000 */
[C---:B------:R-:W-:Y:S02]  /*16ec0*/  FMUL.FTZ R24, R3.reuse, R24 ;  /* 0x0000001803187220 */ /* 0x040fe40000410000 */
[----:B------:R-:W-:Y:S02]  /*16ed0*/  FMUL.FTZ R25, R3, R25 ;  /* 0x0000001903197220 */ /* 0x000fe40000410000 */
[----:B------:R-:W1:Y:S01]  /*16ee0*/  MUFU.EX2 R237, R237 ;  /* 0x000000ed00ed7308 */ /* 0x000e620000000800 */
[C---:B------:R-:W-:Y:S02]  /*16ef0*/  FMUL.FTZ R26, R2.reuse, R26 ;  /* 0x0000001a021a7220 */ /* 0x040fe40000410000 */
[C---:B------:R-:W-:Y:S01]  /*16f00*/  FMUL.FTZ R27, R2.reuse, R27 ;  /* 0x0000001b021b7220 */ /* 0x040fe20000410000 */
[----:B---3--:R-:W-:Y:S01]  /*16f10*/  F2FP.BF16.PACK_AB R146, R239, R240 ;  /* 0x000000f0ef92723e */ /* 0x008fe200000010ff */
        /* <DEDUP_REMOVED lines=11> */
[----:B------:R-:W-:Y:S01]  /*16fd0*/  FMUL.FTZ R37, R3, R37 ;  /* 0x0000002503257220 */ /* 0x000fe20000410000 */
[----:B-1----:R-:W-:Y:S01]  /*16fe0*/  F2FP.BF16.PACK_AB R145, R237, R238 ;  /* 0x000000eeed91723e */ /* 0x002fe200000010ff */
        /* <DEDUP_REMOVED lines=8> */
[----:B------:R-:W-:Y:S01]  /*17070*/  FMUL.FTZ R45, R3, R45 ;  /* 0x0000002d032d7220 */ /* 0x000fe20000410000 */
[----:B------:R-:W-:Y:S01]  /*17080*/  MUFU.EX2 R243, R243 ;  /* 0x000000f300f37308 */ /* 0x000fe20000000800 */
[C---:B------:R-:W-:Y:S02]  /*17090*/  FMUL.FTZ R46, R2.reuse, R46 ;  /* 0x0000002e022e7220 */ /* 0x040fe40000410000 */
[C---:B------:R-:W-:Y:S01]  /*170a0*/  FMUL.FTZ R47, R2.reuse, R47 ;  /* 0x0000002f022f7220 */ /* 0x040fe20000410000 */
[----:B---3--:R-:W-:Y:S01]  /*170b0*/  F2FP.BF16.PACK_AB R147, R149, R236 ;  /* 0x000000ec9593723e */ /* 0x008fe200000010ff */
[C---:B------:R-:W-:Y:S02]  /*170c0*/  FMUL.FTZ R48, R3.reuse, R48 ;  /* 0x0000003003307220 */ /* 0x040fe40000410000 */
[C---:B------:R-:W-:Y:S02]  /*170d0*/  FMUL.FTZ R49, R3.reuse, R49 ;  /* 0x0000003103317220 */ /* 0x040fe40000410000 */
[C---:B------:R-:W-:Y:S01]  /*170e0*/  FMUL.FTZ R50, R2.reuse, R50 ;  /* 0x0000003202327220 */ /* 0x040fe20000410000 */
[----:B------:R-:W1:Y:S01]  /*170f0*/  MUFU.EX2 R244, R244 ;  /* 0x000000f400f47308 */ /* 0x000e620000000800 */
[C---:B------:R-:W-:Y:S05]  /*17100*/  HMMA.16816.F32.BF16 R4, R144.reuse, R12, R4 ;  /* 0x0000000c9004723c */ /* 0x040fea0000041804 */
[C---:B------:R-:W-:Y:S02]  /*17110*/  FMUL.FTZ R51, R2.reuse, R51 ;  /* 0x0000003302337220 */ /* 0x040fe40000410000 */
[C---:B------:R-:W-:Y:S01]  /*17120*/  FMUL.FTZ R12, R3.reuse, R136 ;  /* 0x00000088030c7220 */ /* 0x040fe20000410000 */
[C---:B------:R-:W-:Y:S01]  /*17130*/  HMMA.16816.F32.BF16 R8, R144.reuse, R14, R8 ;  /* 0x0000000e9008723c */ /* 0x040fe20000041808 */
[----:B------:R-:W-:Y:S03]  /*17140*/  MUFU.EX2 R245, R245 ;  /* 0x000000f500f57308 */ /* 0x000fe60000000800 */
[C---:B------:R-:W-:Y:S02]  /*17150*/  FMUL.FTZ R13, R3.reuse, R137 ;  /* 0x00000089030d7220 */ /* 0x040fe40000410000 */
[C---:B------:R-:W-:Y:S02]  /*17160*/  FMUL.FTZ R52, R3.reuse, R52 ;  /* 0x0000003403347220 */ /* 0x040fe40000410000 */
[C---:B------:R-:W-:Y:S03]  /*17170*/  FMUL.FTZ R14, R2.reuse, R138 ;  /* 0x0000008a020e7220 */ /* 0x040fe60000410000 */
[----:B------:R-:W3:Y:S01]  /*17180*/  MUFU.EX2 R246, R246 ;  /* 0x000000f600f67308 */ /* 0x000ee20000000800 */
[C---:B------:R-:W-:Y:S02]  /*17190*/  FMUL.FTZ R15, R2.reuse, R139 ;  /* 0x0000008b020f7220 */ /* 0x040fe40000410000 */
[----:B------:R-:W4:Y:S01]  /*171a0*/  LDSM.16.MT88.4 R136, [R204+0x8080] ;  /* 0x00808000cc88783b */ /* 0x000f220000004200 */
[C---:B------:R-:W-:Y:S02]  /*171b0*/  FMUL.FTZ R53, R3.reuse, R53 ;  /* 0x0000003503357220 */ /* 0x040fe40000410000 */
[C---:B------:R-:W-:Y:S02]  /*171c0*/  FMUL.FTZ R54, R2.reuse, R54 ;  /* 0x0000003602367220 */ /* 0x040fe40000410000 */
[C---:B------:R-:W-:Y:S02]  /*171d0*/  HMMA.16816.F32.BF16 R12, R144.reuse, R152, R12 ;  /* 0x00000098900c723c */ /* 0x040fe4000004180c */
[----:B------:R-:W5:Y:S01]  /*171e0*/  MUFU.EX2 R247, R247 ;  /* 0x000000f700f77308 */ /* 0x000f620000000800 */
[C---:B------:R-:W-:Y:S02]  /*171f0*/  FMUL.FTZ R55, R2.reuse, R55 ;  /* 0x0000003702377220 */ /* 0x040fe40000410000 */
[C---:B------:R-:W-:Y:S02]  /*17200*/  FMUL.FTZ R56, R3.reuse, R56 ;  /* 0x0000003803387220 */ /* 0x040fe40000410000 */
[C---:B------:R-:W-:Y:S01]  /*17210*/  FMUL.FTZ R57, R3.reuse, R57 ;  /* 0x0000003903397220 */ /* 0x040fe20000410000 */
[C---:B------:R-:W-:Y:S04]  /*17220*/  HMMA.16816.F32.BF16 R16, R144.reuse, R154, R16 ;  /* 0x0000009a9010723c */ /* 0x040fe80000041810 */
[----:B------:R-:W-:Y:S01]  /*17230*/  FMUL.FTZ R58, R2, R58 ;  /* 0x0000003a023a7220 */ /* 0x000fe20000410000 */
[----:B-1----:R-:W-:Y:S01]  /*17240*/  F2FP.BF16.PACK_AB R152, R244, R243 ;  /* 0x000000f3f498723e */ /* 0x002fe200000010ff */
[----:B------:R-:W-:Y:S02]  /*17250*/  FMUL.FTZ R59, R2, R59 ;  /* 0x0000003b023b7220 */ /* 0x000fe40000410000 */
[C---:B--2---:R-:W-:Y:S04]  /*17260*/  HMMA.16816.F32.BF16 R20, R144.reuse, R156, R20 ;  /* 0x0000009c9014723c */ /* 0x044fe80000041814 */
[C---:B------:R-:W-:Y:S01]  /*17270*/  FMUL.FTZ R60, R3.reuse, R60 ;  /* 0x0000003c033c7220 */ /* 0x040fe20000410000 */
[----:B---3--:R-:W-:Y:S01]  /*17280*/  F2FP.BF16.PACK_AB R153, R246, R245 ;  /* 0x000000f5f699723e */ /* 0x008fe200000010ff */
[C---:B------:R-:W-:Y:S02]  /*17290*/  FMUL.FTZ R61, R3.reuse, R61 ;  /* 0x0000003d033d7220 */ /* 0x040fe40000410000 */
[C---:B------:R-:W-:Y:S01]  /*172a0*/  HMMA.16816.F32.BF16 R24, R144.reuse, R158, R24 ;  /* 0x0000009e9018723c */ /* 0x040fe20000041818 */
[----:B------:R-:W-:Y:S03]  /*172b0*/  LDSM.16.MT88.4 R156, [R206+0x8880] ;  /* 0x00888000ce9c783b */ /* 0x000fe60000004200 */
[----:B------:R-:W-:Y:S01]  /*172c0*/  FMUL.FTZ R62, R2, R62 ;  /* 0x0000003e023e7220 */ /* 0x000fe20000410000 */
[----:B-----5:R-:W-:Y:S01]  /*172d0*/  F2FP.BF16.PACK_AB R154, R248, R247 ;  /* 0x000000f7f89a723e */ /* 0x020fe200000010ff */
[C---:B------:R-:W-:Y:S02]  /*172e0*/  FMUL.FTZ R63, R2.reuse, R63 ;  /* 0x0000003f023f7220 */ /* 0x040fe40000410000 */
[C---:B------:R-:W-:Y:S01]  /*172f0*/  FMUL.FTZ R64, R3.reuse, R64 ;  /* 0x0000004003407220 */ /* 0x040fe20000410000 */
[C---:B----4-:R-:W-:Y:S03]  /*17300*/  HMMA.16816.F32.BF16 R28, R144.reuse, R136, R28 ;  /* 0x00000088901c723c */ /* 0x050fe6000004181c */
[C---:B------:R-:W-:Y:S02]  /*17310*/  FMUL.FTZ R65, R3.reuse, R65 ;  /* 0x0000004103417220 */ /* 0x040fe40000410000 */
[C---:B------:R-:W-:Y:S02]  /*17320*/  FMUL.FTZ R66, R2.reuse, R66 ;  /* 0x0000004202427220 */ /* 0x040fe40000410000 */
[C---:B------:R-:W-:Y:S01]  /*17330*/  FMUL.FTZ R67, R2.reuse, R67 ;  /* 0x0000004302437220 */ /* 0x040fe20000410000 */
        /* <DEDUP_REMOVED lines=68> */
[C---:B------:R-:W-:Y:S02]  /*17780*/  FMUL.FTZ R109, R3.reuse, R109 ;  /* 0x0000006d036d7220 */ /* 0x040fe40000410000 */
[C---:B------:R-:W-:Y:S01]  /*17790*/  FMUL.FTZ R110, R2.reuse, R110 ;  /* 0x0000006e026e7220 */ /* 0x040fe20000410000 */
[C---:B------:R-:W-:Y:S01]  /*177a0*/  HMMA.16816.F32.BF16 R104, R144.reuse, R138, R104 ;  /* 0x0000008a9068723c */ /* 0x040fe20000041868 */
[----:B------:R-:W1:Y:S02]  /*177b0*/  LDSM.16.MT88.4 R136, [R204+0xb080] ;  /* 0x00b08000cc88783b */ /* 0x000e640000004200 */
[C---:B------:R-:W-:Y:S02]  /*177c0*/  FMUL.FTZ R111, R2.reuse, R111 ;  /* 0x0000006f026f7220 */ /* 0x040fe40000410000 */
[C---:B------:R-:W-:Y:S02]  /*177d0*/  FMUL.FTZ R112, R3.reuse, R112 ;  /* 0x0000007003707220 */ /* 0x040fe40000410000 */
[----:B------:R-:W-:Y:S02]  /*177e0*/  FMUL.FTZ R113, R3, R113 ;  /* 0x0000007103717220 */ /* 0x000fe40000410000 */
[C---:B------:R-:W-:Y:S01]  /*177f0*/  FMUL.FTZ R114, R2.reuse, R114 ;  /* 0x0000007202727220 */ /* 0x040fe20000410000 */
[C---:B--2---:R-:W-:Y:S03]  /*17800*/  HMMA.16816.F32.BF16 R108, R144.reuse, R132, R108 ;  /* 0x00000084906c723c */ /* 0x044fe6000004186c */
[----:B------:R-:W-:Y:S02]  /*17810*/  FMUL.FTZ R115, R2, R115 ;  /* 0x0000007302737220 */ /* 0x000fe40000410000 */
[--C-:B------:R-:W-:Y:S02]  /*17820*/  FFMA.FTZ R151, R151, c[0x0][0x2d0], -R160.reuse ;  /* 0x0000b40097977a23 */ /* 0x100fe400000108a0 */
[----:B------:R-:W-:Y:S02]  /*17830*/  FFMA.FTZ R160, R150, c[0x0][0x2d0], -R160 ;  /* 0x0000b40096a07a23 */ /* 0x000fe400000108a0 */
[C---:B------:R-:W-:Y:S01]  /*17840*/  FMUL.FTZ R116, R3.reuse, R116 ;  /* 0x0000007403747220 */ /* 0x040fe20000410000 */
[C---:B------:R-:W-:Y:S01]  /*17850*/  HMMA.16816.F32.BF16 R112, R144.reuse, R134, R112 ;  /* 0x000000869070723c */ /* 0x040fe20000041870 */
[----:B------:R-:W2:Y:S01]  /*17860*/  LDSM.16.MT88.4 R132, [R211+0x8880] ;  /* 0x00888000d384783b */ /* 0x000ea20000004200 */
[----:B------:R4:W-:Y:S01]  /*17870*/  MUFU.EX2 R150, R160 ;  /* 0x000000a000967308 */ /* 0x0009e20000000800 */
[C---:B------:R-:W-:Y:S02]  /*17880*/  FMUL.FTZ R117, R3.reuse, R117 ;  /* 0x0000007503757220 */ /* 0x040fe40000410000 */
[C---:B------:R-:W-:Y:S02]  /*17890*/  FMUL.FTZ R118, R2.reuse, R118 ;  /* 0x0000007602767220 */ /* 0x040fe40000410000 */
[C---:B------:R-:W-:Y:S02]  /*178a0*/  FMUL.FTZ R119, R2.reuse, R119 ;  /* 0x0000007702777220 */ /* 0x040fe40000410000 */
[C---:B------:R-:W-:Y:S03]  /*178b0*/  FMUL.FTZ R120, R3.reuse, R120 ;  /* 0x0000007803787220 */ /* 0x040fe60000410000 */
[----:B------:R-:W5:Y:S01]  /*178c0*/  MUFU.EX2 R151, R151 ;  /* 0x0000009700977308 */ /* 0x000f620000000800 */
[C---:B------:R-:W-:Y:S01]  /*178d0*/  FMUL.FTZ R121, R3.reuse, R121 ;  /* 0x0000007903797220 */ /* 0x040fe20000410000 */
[C---:B---3--:R-:W-:Y:S03]  /*178e0*/  HMMA.16816.F32.BF16 R116, R144.reuse, R140, R116 ;  /* 0x0000008c9074723c */ /* 0x048fe60000041874 */
[C---:B------:R-:W-:Y:S02]  /*178f0*/  FMUL.FTZ R122, R2.reuse, R122 ;  /* 0x0000007a027a7220 */ /* 0x040fe40000410000 */
[C---:B------:R-:W-:Y:S02]  /*17900*/  FMUL.FTZ R123, R2.reuse, R123 ;  /* 0x0000007b027b7220 */ /* 0x040fe40000410000 */
[C---:B------:R-:W-:Y:S02]  /*17910*/  FMUL.FTZ R124, R3.reuse, R124 ;  /* 0x0000007c037c7220 */ /* 0x040fe40000410000 */
[C---:B------:R-:W-:Y:S03]  /*17920*/  FMUL.FTZ R125, R3.reuse, R125 ;  /* 0x0000007d037d7220 */ /* 0x040fe60000410000 */
[C---:B------:R-:W-:Y:S01]  /*17930*/  HMMA.16816.F32.BF16 R120, R144.reuse, R142, R120 ;  /* 0x0000008e9078723c */ /* 0x040fe20000041878 */
[----:B----4-:R-:W3:Y:S02]  /*17940*/  LDSM.16.MT88.4 R160, [R205+0x8880] ;  /* 0x00888000cda0783b */ /* 0x010ee40000004200 */
[C---:B------:R-:W-:Y:S02]  /*17950*/  FMUL.FTZ R126, R2.reuse, R126 ;  /* 0x0000007e027e7220 */ /* 0x040fe40000410000 */
[C---:B------:R-:W-:Y:S02]  /*17960*/  FMUL.FTZ R127, R2.reuse, R127 ;  /* 0x0000007f027f7220 */ /* 0x040fe40000410000 */
[C---:B------:R-:W-:Y:S02]  /*17970*/  FMUL.FTZ R128, R3.reuse, R128 ;  /* 0x0000008003807220 */ /* 0x040fe40000410000 */
[C---:B------:R-:W-:Y:S03]  /*17980*/  FMUL.FTZ R129, R3.reuse, R129 ;  /* 0x0000008103817220 */ /* 0x040fe60000410000 */
[C---:B-1----:R-:W-:Y:S03]  /*17990*/  HMMA.16816.F32.BF16 R124, R144.reuse, R136, R124 ;  /* 0x00000088907c723c */ /* 0x042fe6000004187c */
[----:B------:R-:W-:Y:S01]  /*179a0*/  FMUL.FTZ R130, R2, R130 ;  /* 0x0000008202827220 */ /* 0x000fe20000410000 */
[----:B-----5:R-:W-:Y:S01]  /*179b0*/  F2FP.BF16.PACK_AB R155, R150, R151 ;  /* 0x00000097969b723e */ /* 0x020fe200000010ff */
[C---:B------:R-:W-:Y:S02]  /*179c0*/  FMUL.FTZ R131, R2.reuse, R131 ;  /* 0x0000008302837220 */ /* 0x040fe40000410000 */
[----:B------:R-:W-:Y:S01]  /*179d0*/  FFMA.FTZ R242, R3, R224, R242 ;  /* 0x000000e003f27223 */ /* 0x000fe200000100f2 */
[----:B------:R-:W-:Y:S01]  /*179e0*/  MOV R3, R0 ;  /* 0x0000000000037202 */ /* 0x000fe20000000f00 */
[----:B------:R-:W-:Y:S03]  /*179f0*/  FFMA.FTZ R238, R2, R223, R238 ;  /* 0x000000df02ee7223 */ /* 0x000fe600000100ee */
[----:B------:R-:W-:Y:S03]  /*17a00*/  HMMA.16816.F32.BF16 R128, R144, R138, R128 ;  /* 0x0000008a9080723c */ /* 0x000fe60000041880 */
[----:B------:R-:W-:Y:S02]  /*17a10*/  FADD.FTZ R241, R241, R242 ;  /* 0x000000f2f1f17221 */ /* 0x000fe40000010000 */
[----:B------:R-:W-:Y:S02]  /*17a20*/  FADD.FTZ R237, R237, R238 ;  /* 0x000000eeeded7221 */ /* 0x000fe40000010000 */
[----:B------:R-:W-:Y:S01]  /*17a30*/  FADD.FTZ R240, R240, R241 ;  /* 0x000000f1f0f07221 */ /* 0x000fe20000010000 */
[C---:B--2---:R-:W-:Y:S01]  /*17a40*/  HMMA.16816.F32.BF16 R144, R152.reuse, R132, R4 ;  /* 0x000000849890723c */ /* 0x044fe20000041804 */
[----:B------:R-:W1:Y:S04]  /*17a50*/  LDSM.16.MT88.4 R4, [R211+0x9880] ;  /* 0x00988000d304783b */ /* 0x000e680000004200 */
[----:B------:R-:W-:Y:S02]  /*17a60*/  FADD.FTZ R2, R236, R237 ;  /* 0x000000edec027221 */ /* 0x000fe40000010000 */
[----:B------:R-:W-:Y:S01]  /*17a70*/  FADD.FTZ R240, R239, R240 ;  /* 0x000000f0eff07221 */ /* 0x000fe20000010000 */
[C---:B------:R-:W-:Y:S01]  /*17a80*/  HMMA.16816.F32.BF16 R140, R152.reuse, R134, R8 ;  /* 0x00000086988c723c */ /* 0x040fe20000041808 */
[----:B------:R-:W2:Y:S03]  /*17a90*/  LDSM.16.MT88.4 R8, [R205+0x9880] ;  /* 0x00988000cd08783b */ /* 0x000ea60000004200 */
[----:B------:R-:W-:Y:S01]  /*17aa0*/  FADD.FTZ R2, R149, R2 ;  /* 0x0000000295027221 */ /* 0x000fe20000010000 */
[----:B------:R-:W-:Y:S01]  /*17ab0*/  MOV R149, R148 ;  /* 0x0000009400957202 */ /* 0x000fe20000000f00 */
[----:B------:R-:W-:Y:S02]  /*17ac0*/  FADD.FTZ R243, R243, R240 ;  /* 0x000000f0f3f37221 */ /* 0x000fe40000010000 */
[C---:B------:R-:W-:Y:S01]  /*17ad0*/  HMMA.16816.F32.BF16 R136, R152.reuse, R156, R12 ;  /* 0x0000009c9888723c */ /* 0x040fe2000004180c */
[----:B------:R-:W4:Y:S03]  /*17ae0*/  LDSM.16.MT88.4 R12, [R205+0xa880] ;  /* 0x00a88000cd0c783b */ /* 0x000f260000004200 */
[----:B------:R-:W-:Y:S02]  /*17af0*/  FADD.FTZ R245, R245, R2 ;  /* 0x00000002f5f57221 */ /* 0x000fe40000010000 */
[----:B------:R-:W-:Y:S02]  /*17b00*/  FADD.FTZ R244, R244, R243 ;  /* 0x000000f3f4f47221 */ /* 0x000fe40000010000 */
[C---:B------:R-:W-:Y:S01]  /*17b10*/  HMMA.16816.F32.BF16 R132, R152.reuse, R158, R16 ;  /* 0x0000009e9884723c */ /* 0x040fe20000041810 */
[----:B------:R-:W5:Y:S03]  /*17b20*/  LDSM.16.MT88.4 R16, [R205+0xb880] ;  /* 0x00b88000cd10783b */ /* 0x000f660000004200 */
[----:B------:R-:W-:Y:S02]  /*17b30*/  FADD.FTZ R246, R246, R245 ;  /* 0x000000f5f6f67221 */ /* 0x000fe40000010000 */
[----:B------:R-:W-:Y:S02]  /*17b40*/  FADD.FTZ R247, R247, R244 ;  /* 0x000000f4f7f77221 */ /* 0x000fe40000010000 */
[C---:B---3--:R-:W-:Y:S01]  /*17b50*/  HMMA.16816.F32.BF16 R20, R152.reuse, R160, R20 ;  /* 0x000000a09814723c */ /* 0x048fe20000041814 */
[----:B------:R-:W3:Y:S03]  /*17b60*/  LDSM.16.MT88.4 R156, [R204+0xb880] ;  /* 0x00b88000cc9c783b */ /* 0x000ee60000004200 */
[----:B------:R-:W-:Y:S02]  /*17b70*/  FADD.FTZ R151, R151, R246 ;  /* 0x000000f697977221 */ /* 0x000fe40000010000 */
[----:B------:R-:W-:Y:S02]  /*17b80*/  FADD.FTZ R224, R248, R247 ;  /* 0x000000f7f8e07221 */ /* 0x000fe40000010000 */
[C---:B------:R-:W-:Y:S04]  /*17b90*/  HMMA.16816.F32.BF16 R24, R152.reuse, R162, R24 ;  /* 0x000000a29818723c */ /* 0x040fe80000041818 */
[----:B------:R-:W-:Y:S04]  /*17ba0*/  FADD.FTZ R223, R150, R151 ;  /* 0x0000009796df7221 */ /* 0x000fe80000010000 */
        /* <DEDUP_REMOVED lines=24> */
[C---:B---3--:R-:W-:Y:S08]  /*17d30*/  HMMA.16816.F32.BF16 R124, R152.reuse, R156, R124 ;  /* 0x0000009c987c723c */ /* 0x048ff0000004187c */
[----:B------:R-:W-:Y:S01]  /*17d40*/  HMMA.16816.F32.BF16 R128, R152, R158, R128 ;  /* 0x0000009e9880723c */ /* 0x000fe20000041880 */
[----:B------:R-:W-:-:S07]  /*17d50*/  @P0 BRA `(.L_x_483) ;  /* 0xffffddd000000947 */ /* 0x000fce000383ffff */
.L_x_480:
[----:B------:R-:W-:-:S06]  /*17d60*/  UISETP.GE.AND UP0, UPT, UR10, UR8, UPT ;  /* 0x000000080a00728c */ /* 0x000fcc000bf06270 */
[----:B------:R-:W-:-:S13]  /*17d70*/  PLOP3.LUT P0, PT, PT, PT, UP0, 0x40, 0x0 ;  /* 0x000000000000781c */ /* 0x000fda0003f0e808 */
[----:B------:R-:W-:Y:S05]  /*17d80*/  @P0 BRA `(.L_x_484) ;  /* 0x00002c0000000947 */ /* 0x000fea0003800000 */
[----:B------:R-:W-:Y:S01]  /*17d90*/  IMAD.MOV.U32 R3, RZ, RZ, R0 ;  /* 0x000000ffff037224 */ /* 0x000fe200078e0000 */
[----:B------:R-:W-:Y:S01]  /*17da0*/  SHF.R.S32.HI R5, RZ, 0x1f, R228 ;  /* 0x0000001fff057819 */ /* 0x000fe200000114e4 */
[----:B------:R-:W-:Y:S01]  /*17db0*/  IMAD.SHL.U32 R231, R226, 0x2, RZ ;  /* 0x00000002e2e77824 */ /* 0x000fe200078e00ff */
[----:B------:R-:W-:Y:S01]  /*17dc0*/  SHF.R.S32.HI R230, RZ, 0x1f, R225 ;  /* 0x0000001fffe67819 */ /* 0x000fe200000114e1 */
[----:B------:R-:W-:Y:S01]  /*17dd0*/  IMAD.SHL.U32 R232, R228, 0x2, RZ ;  /* 0x00000002e4e87824 */ /* 0x000fe200078e00ff */
[----:B------:R-:W-:Y:S01]  /*17de0*/  SHF.R.S32.HI R0, RZ, 0x1f, R227 ;  /* 0x0000001fff007819 */ /* 0x000fe200000114e3 */
[----:B------:R-:W-:Y:S01]  /*17df0*/  IMAD.MOV.U32 R2, RZ, RZ, R148 ;  /* 0x000000ffff027224 */ /* 0x000fe200078e0094 */
[----:B------:R-:W-:Y:S02]  /*17e00*/  SHF.L.U64.HI R229, R226, 0x1, R229 ;  /* 0x00000001e2e57819 */ /* 0x000fe400000102e5 */
[----:B------:R-:W-:Y:S02]  /*17e10*/  SHF.L.U64.HI R226, R228, 0x1, R5 ;  /* 0x00000001e4e27819 */ /* 0x000fe40000010205 */
[C---:B------:R-:W-:Y:S01]  /*17e20*/  SHF.L.U64.HI R230, R225.reuse, 0x1, R230 ;  /* 0x00000001e1e67819 */ /* 0x040fe200000102e6 */
[----:B------:R-:W-:Y:S01]  /*17e30*/  IMAD.SHL.U32 R225, R225, 0x2, RZ ;  /* 0x00000002e1e17824 */ /* 0x000fe200078e00ff */
[C---:B------:R-:W-:Y:S01]  /*17e40*/  SHF.L.U64.HI R228, R227.reuse, 0x1, R0 ;  /* 0x00000001e3e47819 */ /* 0x040fe20000010200 */
[----:B------:R-:W-:-:S02]  /*17e50*/  IMAD.SHL.U32 R227, R227, 0x2, RZ ;  /* 0x00000002e3e37824 */ /* 0x000fc400078e00ff */
.L_x_494:
[----:B------:R-:W-:Y:S01]  /*17e60*/  SHF.R.S32.HI R5, RZ, 0x1f, R218 ;  /* 0x0000001fff057819 */ /* 0x000fe200000114da */
[C---:B------:R-:W-:Y:S01]  /*17e70*/  IMAD.WIDE.U32 R6, R218.reuse, c[0x0][0x208], RZ ;  /* 0x00008200da067a25 */ /* 0x040fe200078e00ff */
[----:B------:R-:W-:Y:S04]  /*17e80*/  DEPBAR.LE SB0, 0x0 ;  /* 0x000080000000791a */ /* 0x000fe80000000000 */
[----:B------:R-:W-:Y:S01]  /*17e90*/  IMAD R5, R5, c[0x0][0x208], RZ ;  /* 0x0000820005057a24 */ /* 0x000fe200078e02ff */
[----:B------:R-:W-:Y:S01]  /*17ea0*/  BAR.SYNC.DEFER_BLOCKING 0x0 ;  /* 0x0000000000007b1d */ /* 0x000fe20000010000 */
[----:B------:R-:W-:Y:S01]  /*17eb0*/  SHF.R.S32.HI R4, RZ, 0x1f, R217 ;  /* 0x0000001fff047819 */ /* 0x000fe200000114d9 */
[----:B------:R-:W-:Y:S01]  /*17ec0*/  UISETP.GT.AND UP0, UPT, UR10, UR8, UPT ;  /* 0x000000080a00728c */ /* 0x000fe2000bf04270 */
[----:B------:R-:W-:Y:S01]  /*17ed0*/  IMAD R5, R218, c[0x0][0x20c], R5 ;  /* 0x00008300da057a24 */ /* 0x000fe200078e0205 */
[----:B------:R-:W-:Y:S02]  /*17ee0*/  ISETP.GE.AND P1, PT, R219, c[0x0][0x1d4], PT ;  /* 0x00007500db007a0c */ /* 0x000fe40003f26270 */
[----:B------:R-:W-:Y:S02]  /*17ef0*/  IMAD R4, R4, c[0x0][0x218], RZ ;  /* 0x0000860004047a24 */ /* 0x000fe400078e02ff */
[----:B------:R-:W-:Y:S02]  /*17f00*/  IADD3 R7, R7, R5, RZ ;  /* 0x0000000507077210 */ /* 0x000fe40007ffe0ff */
[C---:B------:R-:W-:Y:S03]  /*17f10*/  IMAD R4, R217.reuse, c[0x0][0x21c], R4 ;  /* 0x00008700d9047a24 */ /* 0x040fe600078e0204 */
[----:B------:R-:W-:Y:S05]  /*17f20*/  IMAD.WIDE.U32 R6, R217, c[0x0][0x218], R6 ;  /* 0x00008600d9067a25 */ /* 0x000fea00078e0006 */
[----:B------:R-:W-:Y:S04]  /*17f30*/  IADD3 R0, P0, R6, UR26, RZ ;  /* 0x0000001a06007c10 */ /* 0x000fe8000ff1e0ff */
[----:B------:R-:W-:Y:S02]  /*17f40*/  IADD3.X R7, R7, UR12, R4, P0, !PT ;  /* 0x0000000c07077c10 */ /* 0x000fe400087fe404 */
[C---:B------:R-:W-:Y:S01]  /*17f50*/  LEA R180, P0, R0.reuse, c[0x0][0x1f8], 0x1 ;  /* 0x00007e0000b47a11 */ /* 0x040fe200078008ff */
[----:B------:R-:W-:Y:S03]  /*17f60*/  LDSM.16.M88.4 R16, [R214+0x10080] ;  /* 0x01008000d610783b */ /* 0x000fe60000000200 */
[----:B------:R-:W-:Y:S02]  /*17f70*/  LEA.HI.X R5, R0, c[0x0][0x1fc], R7, 0x1, P0 ;  /* 0x00007f0000057a11 */ /* 0x000fe400000f0c07 */
[----:B------:R-:W1:Y:S05]  /*17f80*/  SHFL.IDX PT, R180, R180, RZ, 0x181f ;  /* 0x00181fffb4b47589 */ /* 0x000e6a00000e0000 */
[----:B------:R-:W-:Y:S05]  /*17f90*/  LDSM.16.M88.4 R8, [R213+0xc080] ;  /* 0x00c08000d508783b */ /* 0x000fea0000000200 */
[----:B------:R-:W2:Y:S05]  /*17fa0*/  SHFL.IDX PT, R5, R5, RZ, 0x181f ;  /* 0x00181fff05057589 */ /* 0x000eaa00000e0000 */
[----:B------:R-:W3:Y:S05]  /*17fb0*/  LDSM.16.M88.4 R148, [R213+0xc880] ;  /* 0x00c88000d594783b */ /* 0x000eea0000000200 */
[----:B------:R-:W-:Y:S05]  /*17fc0*/  LDSM.16.M88.4 R152, [R210+0x10080] ;  /* 0x01008000d298783b */ /* 0x000fea0000000200 */
[----:B------:R-:W4:Y:S05]  /*17fd0*/  LDSM.16.M88.4 R156, [R212] ;  /* 0x00000000d49c783b */ /* 0x000f2a0000000200 */
[----:B------:R-:W5:Y:S01]  /*17fe0*/  LDSM.16.M88.4 R160, [R203] ;  /* 0x00000000cba0783b */ /* 0x000f620000000200 */
[C---:B-1----:R-:W-:Y:S04]  /*17ff0*/  IADD3 R172, P0, R180.reuse, R225, RZ ;  /* 0x000000e1b4ac7210 */ /* 0x042fe80007f1e0ff */
[C---:B--2---:R-:W-:Y:S02]  /*18000*/  IADD3.X R173, R5.reuse, R230, RZ, P0, !PT ;  /* 0x000000e605ad7210 */ /* 0x044fe400007fe4ff */
[C---:B------:R-:W-:Y:S03]  /*18010*/  IADD3 R176, P0, R180.reuse, R232, RZ ;  /* 0x000000e8b4b07210 */ /* 0x040fe60007f1e0ff */
[----:B------:R-:W-:Y:S01]  /*18020*/  @!PT LDS RZ, [RZ] ;  /* 0x00000000fffff984 */ /* 0x000fe20000000800 */
[----:B------:R-:W-:Y:S01]  /*18030*/  @!PT LDS RZ, [RZ] ;  /* 0x00000000fffff984 */ /* 0x000fe20000000800 */
[----:B------:R-:W-:Y:S01]  /*18040*/  @!PT LDS RZ, [RZ] ;  /* 0x00000000fffff984 */ /* 0x000fe20000000800 */
[----:B------:R1:W-:Y:S01]  /*18050*/  LDGSTS.E.BYPASS.LTC128B.128 [R220+0x8080], [R172.64], !P5 ;  /* 0x08080000acdc7fae */ /* 0x0003e2000e901d58 */
[C---:B------:R-:W-:Y:S02]  /*18060*/  IADD3.X R177, R5.reuse, R226, RZ, P0, !PT ;  /* 0x000000e205b17210 */ /* 0x040fe400007fe4ff */
[C---:B------:R-:W-:Y:S03]  /*18070*/  IADD3 R182, P0, R180.reuse, R227, RZ ;  /* 0x000000e3b4b67210 */ /* 0x040fe60007f1e0ff */
[----:B------:R2:W-:Y:S01]  /*18080*/  LDGSTS.E.BYPASS.LTC128B.128 [R220+0x9080], [R176.64], !P1 ;  /* 0x09080000b0dc7fae */ /* 0x0005e2000c901d58 */
[C---:B------:R-:W-:Y:S02]  /*18090*/  IADD3.X R183, R5.reuse, R228, RZ, P0, !PT ;  /* 0x000000e405b77210 */ /* 0x040fe400007fe4ff */
[----:B------:R-:W-:Y:S03]  /*180a0*/  IADD3 R180, P0, R180, R231, RZ ;  /* 0x000000e7b4b47210 */ /* 0x000fe60007f1e0ff */
[----:B------:R1:W-:Y:S01]  /*180b0*/  LDGSTS.E.BYPASS.LTC128B.128 [R220+0xa080], [R182.64], !P4 ;  /* 0x0a080000b6dc7fae */ /* 0x0003e2000e101d58 */
[----:B------:R-:W-:Y:S02]  /*180c0*/  IADD3.X R181, R5, R229, RZ, P0, !PT ;  /* 0x000000e505b57210 */ /* 0x000fe400007fe4ff */
[C---:B------:R-:W-:Y:S01]  /*180d0*/  HMMA.16816.F32.BF16 R4, R16.reuse, R8, RZ ;  /* 0x000000081004723c */ /* 0x040fe200000418ff */
[----:B------:R-:W-:Y:S02]  /*180e0*/  PLOP3.LUT P0, PT, PT, PT, UP0, 0x40, 0x0 ;  /* 0x000000000000781c */ /* 0x000fe40003f0e808 */
[----:B------:R1:W-:Y:S05]  /*180f0*/  LDGSTS.E.BYPASS.LTC128B.128 [R220+0xb080], [R180.64], !P3 ;  /* 0x0b080000b4dc7fae */ /* 0x0003ea000d901d58 */
[C---:B------:R-:W-:Y:S01]  /*18100*/  HMMA.16816.F32.BF16 R8, R16.reuse, R10, RZ ;  /* 0x0000000a1008723c */ /* 0x040fe200000418ff */
[----:B------:R-:W-:Y:S05]  /*18110*/  LDSM.16.M88.4 R164, [R209+0x10080] ;  /* 0x01008000d1a4783b */ /* 0x000fea0000000200 */
[----:B------:R-:W0:Y:S02]  /*18120*/  LDGDEPBAR ;  /* 0x00000000000079af */ /* 0x000e240000000000 */
[C---:B---3--:R-:W-:Y:S03]  /*18130*/  HMMA.16816.F32.BF16 R12, R16.reuse, R148, RZ ;  /* 0x00000094100c723c */ /* 0x048fe600000418ff */
[----:B------:R-:W3:Y:S05]  /*18140*/  LDSM.16.M88.4 R168, [R208+0xc080] ;  /* 0x00c08000d0a8783b */ /* 0x000eea0000000200 */
[----:B------:R-:W-:Y:S01]  /*18150*/  HMMA.16816.F32.BF16 R16, R16, R150, RZ ;  /* 0x000000961010723c */ /* 0x000fe200000418ff */
[----:B------:R-:W3:Y:S05]  /*18160*/  LDSM.16.M88.4 R148, [R208+0xc880] ;  /* 0x00c88000d094783b */ /* 0x000eea0000000200 */
[----:B-1----:R-:W-:Y:S02]  /*18170*/  LDSM.16.M88.4 R172, [R207+0x10080] ;  /* 0x01008000cfac783b */ /* 0x002fe40000000200 */
[C---:B----4-:R-:W-:Y:S03]  /*18180*/  HMMA.16816.F32.BF16 R4, R152.reuse, R156, R4 ;  /* 0x0000009c9804723c */ /* 0x050fe60000041804 */
[----:B--2---:R-:W1:Y:S05]  /*18190*/  LDSM.16.M88.4 R176, [R202] ;  /* 0x00000000cab0783b */ /* 0x004e6a0000000200 */
[C---:B------:R-:W-:Y:S01]  /*181a0*/  HMMA.16816.F32.BF16 R8, R152.reuse, R158, R8 ;  /* 0x0000009e9808723c */ /* 0x040fe20000041808 */
[----:B------:R-:W-:Y:S07]  /*181b0*/  LDSM.16.M88.4 R156, [R214+0x14080] ;  /* 0x01408000d69c783b */ /* 0x000fee0000000200 */
[C---:B-----5:R-:W-:Y:S08]  /*181c0*/  HMMA.16816.F32.BF16 R12, R152.reuse, R160, R12 ;  /* 0x000000a0980c723c */ /* 0x060ff0000004180c */
[----:B------:R-:W-:Y:S01]  /*181d0*/  HMMA.16816.F32.BF16 R16, R152, R162, R16 ;  /* 0x000000a29810723c */ /* 0x000fe20000041810 */
[----:B------:R-:W2:Y:S05]  /*181e0*/  LDSM.16.M88.4 R152, [R202+0x800] ;  /* 0x00080000ca98783b */ /* 0x000eaa0000000200 */
[----:B------:R-:W4:Y:S02]  /*181f0*/  LDSM.16.M88.4 R160, [R213+0xd080] ;  /* 0x00d08000d5a0783b */ /* 0x000f240000000200 */
[C---:B---3--:R-:W-:Y:S08]  /*18200*/  HMMA.16816.F32.BF16 R4, R164.reuse, R168, R4 ;  /* 0x000000a8a404723c */ /* 0x048ff00000041804 */
[C---:B------:R-:W-:Y:S01]  /*18210*/  HMMA.16816.F32.BF16 R8, R164.reuse, R170, R8 ;  /* 0x000000aaa408723c */ /* 0x040fe20000041808 */
[----:B------:R-:W-:Y:S07]  /*18220*/  LDSM.16.M88.4 R168, [R201] ;  /* 0x00000000c9a8783b */ /* 0x000fee0000000200 */
[C---:B------:R-:W-:Y:S08]  /*18230*/  HMMA.16816.F32.BF16 R12, R164.reuse, R148, R12 ;  /* 0x00000094a40c723c */ /* 0x040ff0000004180c */
[----:B------:R-:W-:Y:S01]  /*18240*/  HMMA.16816.F32.BF16 R16, R164, R150, R16 ;  /* 0x00000096a410723c */ /* 0x000fe20000041810 */
[----:B------:R-:W3:Y:S05]  /*18250*/  LDSM.16.M88.4 R148, [R213+0xd880] ;  /* 0x00d88000d594783b */ /* 0x000eea0000000200 */
[----:B------:R-:W5:Y:S02]  /*18260*/  LDSM.16.M88.4 R164, [R210+0x14080] ;  /* 0x01408000d2a4783b */ /* 0x000f640000000200 */
[C---:B-1----:R-:W-:Y:S08]  /*18270*/  HMMA.16816.F32.BF16 R4, R172.reuse, R176, R4 ;  /* 0x000000b0ac04723c */ /* 0x042ff00000041804 */
[C---:B------:R-:W-:Y:S01]  /*18280*/  HMMA.16816.F32.BF16 R8, R172.reuse, R178, R8 ;  /* 0x000000b2ac08723c */ /* 0x040fe20000041808 */
[----:B------:R-:W-:Y:S07]  /*18290*/  LDSM.16.M88.4 R176, [R208+0xd080] ;  /* 0x00d08000d0b0783b */ /* 0x000fee0000000200 */
[C---:B--2---:R-:W-:Y:S08]  /*182a0*/  HMMA.16816.F32.BF16 R12, R172.reuse, R152, R12 ;  /* 0x00000098ac0c723c */ /* 0x044ff0000004180c */
[----:B------:R-:W-:Y:S01]  /*182b0*/  HMMA.16816.F32.BF16 R16, R172, R154, R16 ;  /* 0x0000009aac10723c */ /* 0x000fe20000041810 */
[----:B------:R-:W1:Y:S05]  /*182c0*/  LDSM.16.M88.4 R152, [R200] ;  /* 0x00000000c898783b */ /* 0x000e6a0000000200 */
[----:B------:R-:W2:Y:S02]  /*182d0*/  LDSM.16.M88.4 R172, [R209+0x14080] ;  /* 0x01408000d1ac783b */ /* 0x000ea40000000200 */
[C---:B----4-:R-:W-:Y:S08]  /*182e0*/  HMMA.16816.F32.BF16 R4, R156.reuse, R160, R4 ;  /* 0x000000a09c04723c */ /* 0x050ff00000041804 */
[C---:B------:R-:W-:Y:S01]  /*182f0*/  HMMA.16816.F32.BF16 R8, R156.reuse, R162, R8 ;  /* 0x000000a29c08723c */ /* 0x040fe20000041808 */
[----:B------:R-:W-:Y:S07]  /*18300*/  LDSM.16.M88.4 R160, [R202+0x1000] ;  /* 0x00100000caa0783b */ /* 0x000fee0000000200 */
[C---:B---3--:R-:W-:Y:S08]  /*18310*/  HMMA.16816.F32.BF16 R12, R156.reuse, R148, R12 ;  /* 0x000000949c0c723c */ /* 0x048ff0000004180c */
[----:B------:R-:W-:Y:S01]  /*18320*/  HMMA.16816.F32.BF16 R16, R156, R150, R16 ;  /* 0x000000969c10723c */ /* 0x000fe20000041810 */
[----:B------:R-:W3:Y:S05]  /*18330*/  LDSM.16.M88.4 R148, [R208+0xd880] ;  /* 0x00d88000d094783b */ /* 0x000eea0000000200 */
[----:B------:R-:W4:Y:S02]  /*18340*/  LDSM.16.M88.4 R156, [R207+0x14080] ;  /* 0x01408000cf9c783b */ /* 0x000f240000000200 */
[C---:B-----5:R-:W-:Y:S08]  /*18350*/  HMMA.16816.F32.BF16 R4, R164.reuse, R168, R4 ;  /* 0x000000a8a404723c */ /* 0x060ff00000041804 */
[C---:B------:R-:W-:Y:S01]  /*18360*/  HMMA.16816.F32.BF16 R8, R164.reuse, R170, R8 ;  /* 0x000000aaa408723c */ /* 0x040fe20000041808 */
[----:B------:R-:W-:Y:S07]  /*18370*/  LDSM.16.M88.4 R168, [R213+0xe080] ;  /* 0x00e08000d5a8783b */ /* 0x000fee0000000200 */
[C---:B-1----:R-:W-:Y:S08]  /*18380*/  HMMA.16816.F32.BF16 R12, R164.reuse, R152, R12 ;  /* 0x00000098a40c723c */ /* 0x042ff0000004180c */
[----:B------:R-:W-:Y:S01]  /*18390*/  HMMA.16816.F32.BF16 R16, R164, R154, R16 ;  /* 0x0000009aa410723c */ /* 0x000fe20000041810 */
[----:B------:R-:W1:Y:S05]  /*183a0*/  LDSM.16.M88.4 R152, [R202+0x1800] ;  /* 0x00180000ca98783b */ /* 0x000e6a0000000200 */
[----:B------:R-:W5:Y:S02]  /*183b0*/  LDSM.16.M88.4 R164, [R214+0x18080] ;  /* 0x01808000d6a4783b */ /* 0x000f640000000200 */
[C---:B--2---:R-:W-:Y:S08]  /*183c0*/  HMMA.16816.F32.BF16 R4, R172.reuse, R176, R4 ;  /* 0x000000b0ac04723c */ /* 0x044ff00000041804 */
[C---:B------:R-:W-:Y:S01]  /*183d0*/  HMMA.16816.F32.BF16 R8, R172.reuse, R178, R8 ;  /* 0x000000b2ac08723c */ /* 0x040fe20000041808 */
[----:B------:R-:W-:Y:S07]  /*183e0*/  LDSM.16.M88.4 R176, [R199] ;  /* 0x00000000c7b0783b */ /* 0x000fee0000000200 */
[C---:B---3--:R-:W-:Y:S08]  /*183f0*/  HMMA.16816.F32.BF16 R12, R172.reuse, R148, R12 ;  /* 0x00000094ac0c723c */ /* 0x048ff0000004180c */
[----:B------:R-:W-:Y:S01]  /*18400*/  HMMA.16816.F32.BF16 R16, R172, R150, R16 ;  /* 0x00000096ac10723c */ /* 0x000fe20000041810 */
[----:B------:R-:W2:Y:S05]  /*18410*/  LDSM.16.M88.4 R148, [R213+0xe880] ;  /* 0x00e88000d594783b */ /* 0x000eaa0000000200 */
[----:B------:R-:W3:Y:S02]  /*18420*/  LDSM.16.M88.4 R172, [R210+0x18080] ;  /* 0x01808000d2ac783b */ /* 0x000ee40000000200 */
[C---:B----4-:R-:W-:Y:S08]  /*18430*/  HMMA.16816.F32.BF16 R4, R156.reuse, R160, R4 ;  /* 0x000000a09c04723c */ /* 0x050ff00000041804 */
[C---:B------:R-:W-:Y:S01]  /*18440*/  HMMA.16816.F32.BF16 R8, R156.reuse, R162, R8 ;  /* 0x000000a29c08723c */ /* 0x040fe20000041808 */
[----:B------:R-:W-:Y:S07]  /*18450*/  LDSM.16.M88.4 R160, [R208+0xe080] ;  /* 0x00e08000d0a0783b */ /* 0x000fee0000000200 */
[C---:B-1----:R-:W-:Y:S08]  /*18460*/  HMMA.16816.F32.BF16 R12, R156.reuse, R152, R12 ;  /* 0x000000989c0c723c */ /* 0x042ff0000004180c */
[----:B------:R-:W-:Y:S01]  /*18470*/  HMMA.16816.F32.BF16 R16, R156, R154, R16 ;  /* 0x0000009a9c10723c */ /* 0x000fe20000041810 */
[----:B------:R-:W1:Y:S05]  /*18480*/  LDSM.16.M88.4 R152, [R198] ;  /* 0x00000000c698783b */ /* 0x000e6a0000000200 */
[----:B------:R-:W4:Y:S02]  /*18490*/  LDSM.16.M88.4 R156, [R209+0x18080] ;  /* 0x01808000d19c783b */ /* 0x000f240000000200 */
[C---:B-----5:R-:W-:Y:S08]  /*184a0*/  HMMA.16816.F32.BF16 R4, R164.reuse, R168, R4 ;  /* 0x000000a8a404723c */ /* 0x060ff00000041804 */
[C---:B------:R-:W-:Y:S01]  /*184b0*/  HMMA.16816.F32.BF16 R8, R164.reuse, R170, R8 ;  /* 0x000000aaa408723c */ /* 0x040fe20000041808 */
[----:B------:R-:W-:Y:S07]  /*184c0*/  LDSM.16.M88.4 R168, [R202+0x2000] ;  /* 0x00200000caa8783b */ /* 0x000fee0000000200 */
[C---:B--2---:R-:W-:Y:S08]  /*184d0*/  HMMA.16816.F32.BF16 R12, R164.reuse, R148, R12 ;  /* 0x00000094a40c723c */ /* 0x044ff0000004180c */
[----:B------:R-:W-:Y:S01]  /*184e0*/  HMMA.16816.F32.BF16 R16, R164, R150, R16 ;  /* 0x00000096a410723c */ /* 0x000fe20000041810 */
[----:B------:R-:W2:Y:S05]  /*184f0*/  LDSM.16.M88.4 R148, [R208+0xe880] ;  /* 0x00e88000d094783b */ /* 0x000eaa0000000200 */
[----:B------:R-:W5:Y:S02]  /*18500*/  LDSM.16.M88.4 R164, [R207+0x18080] ;  /* 0x01808000cfa4783b */ /* 0x000f640000000200 */
[C---:B---3--:R-:W-:Y:S08]  /*18510*/  HMMA.16816.F32.BF16 R4, R172.reuse, R176, R4 ;  /* 0x000000b0ac04723c */ /* 0x048ff00000041804 */
[C---:B------:R-:W-:Y:S01]  /*18520*/  HMMA.16816.F32.BF16 R8, R172.reuse, R178, R8 ;  /* 0x000000b2ac08723c */ /* 0x040fe20000041808 */
[----:B------:R-:W-:Y:S07]  /*18530*/  LDSM.16.M88.4 R176, [R213+0xf080] ;  /* 0x00f08000d5b0783b */ /* 0x000fee0000000200 */
[C---:B-1----:R-:W-:Y:S08]  /*18540*/  HMMA.16816.F32.BF16 R12, R172.reuse, R152, R12 ;  /* 0x00000098ac0c723c */ /* 0x042ff0000004180c */
[----:B------:R-:W-:Y:S01]  /*18550*/  HMMA.16816.F32.BF16 R16, R172, R154, R16 ;  /* 0x0000009aac10723c */ /* 0x000fe20000041810 */
[----:B------:R-:W1:Y:S05]  /*18560*/  LDSM.16.M88.4 R152, [R202+0x2800] ;  /* 0x00280000ca98783b */ /* 0x000e6a0000000200 */
[----:B------:R-:W3:Y:S02]  /*18570*/  LDSM.16.M88.4 R172, [R214+0x1c080] ;  /* 0x01c08000d6ac783b */ /* 0x000ee40000000200 */
[C---:B----4-:R-:W-:Y:S08]  /*18580*/  HMMA.16816.F32.BF16 R4, R156.reuse, R160, R4 ;  /* 0x000000a09c04723c */ /* 0x050ff00000041804 */
[C---:B------:R-:W-:Y:S01]  /*18590*/  HMMA.16816.F32.BF16 R8, R156.reuse, R162, R8 ;  /* 0x000000a29c08723c */ /* 0x040fe20000041808 */
[----:B------:R-:W-:Y:S07]  /*185a0*/  LDSM.16.M88.4 R160, [R197] ;  /* 0x00000000c5a0783b */ /* 0x000fee0000000200 */
[C---:B--2---:R-:W-:Y:S08]  /*185b0*/  HMMA.16816.F32.BF16 R12, R156.reuse, R148, R12 ;  /* 0x000000949c0c723c */ /* 0x044ff0000004180c */
[----:B------:R-:W-:Y:S01]  /*185c0*/  HMMA.16816.F32.BF16 R16, R156, R150, R16 ;  /* 0x000000969c10723c */ /* 0x000fe20000041810 */
[----:B------:R-:W2:Y:S05]  /*185d0*/  LDSM.16.M88.4 R148, [R213+0xf880] ;  /* 0x00f88000d594783b */ /* 0x000eaa0000000200 */
[----:B------:R-:W4:Y:S02]  /*185e0*/  LDSM.16.M88.4 R156, [R210+0x1c080] ;  /* 0x01c08000d29c783b */ /* 0x000f240000000200 */
[C---:B-----5:R-:W-:Y:S08]  /*185f0*/  HMMA.16816.F32.BF16 R4, R164.reuse, R168, R4 ;  /* 0x000000a8a404723c */ /* 0x060ff00000041804 */
[C---:B------:R-:W-:Y:S01]  /*18600*/  HMMA.16816.F32.BF16 R8, R164.reuse, R170, R8 ;  /* 0x000000aaa408723c */ /* 0x040fe20000041808 */
[----:B------:R-:W-:Y:S07]  /*18610*/  LDSM.16.M88.4 R168, [R208+0xf080] ;  /* 0x00f08000d0a8783b */ /* 0x000fee0000000200 */
[C---:B-1----:R-:W-:Y:S08]  /*18620*/  HMMA.16816.F32.BF16 R12, R164.reuse, R152, R12 ;  /* 0x00000098a40c723c */ /* 0x042ff0000004180c */
[----:B------:R-:W-:Y:S01]  /*18630*/  HMMA.16816.F32.BF16 R16, R164, R154, R16 ;  /* 0x0000009aa410723c */ /* 0x000fe20000041810 */
[----:B------:R-:W1:Y:S05]  /*18640*/  LDSM.16.M88.4 R152, [R196] ;  /* 0x00000000c498783b */ /* 0x000e6a0000000200 */
[----:B------:R-:W5:Y:S02]  /*18650*/  LDSM.16.M88.4 R164, [R209+0x1c080] ;  /* 0x01c08000d1a4783b */ /* 0x000f640000000200 */
[C---:B---3--:R-:W-:Y:S08]  /*18660*/  HMMA.16816.F32.BF16 R4, R172.reuse, R176, R4 ;  /* 0x000000b0ac04723c */ /* 0x048ff00000041804 */
[C---:B------:R-:W-:Y:S01]  /*18670*/  HMMA.16816.F32.BF16 R8, R172.reuse, R178, R8 ;  /* 0x000000b2ac08723c */ /* 0x040fe20000041808 */
[----:B------:R-:W-:Y:S07]  /*18680*/  LDSM.16.M88.4 R176, [R202+0x3000] ;  /* 0x00300000cab0783b */ /* 0x000fee0000000200 */
[C---:B--2---:R-:W-:Y:S08]  /*18690*/  HMMA.16816.F32.BF16 R12, R172.reuse, R148, R12 ;  /* 0x00000094ac0c723c */ /* 0x044ff0000004180c */
[----:B------:R-:W-:Y:S01]  /*186a0*/  HMMA.16816.F32.BF16 R16, R172, R150, R16 ;  /* 0x00000096ac10723c */ /* 0x000fe20000041810 */
[----:B------:R-:W2:Y:S05]  /*186b0*/  LDSM.16.M88.4 R148, [R208+0xf880] ;  /* 0x00f88000d094783b */ /* 0x000eaa0000000200 */
[----:B------:R-:W3:Y:S02]  /*186c0*/  LDSM.16.M88.4 R172, [R207+0x1c080] ;  /* 0x01c08000cfac783b */ /* 0x000ee40000000200 */
[C---:B----4-:R-:W-:Y:S08]  /*186d0*/  HMMA.16816.F32.BF16 R4, R156.reuse, R160, R4 ;  /* 0x000000a09c04723c */ /* 0x050ff00000041804 */
[C---:B------:R-:W-:Y:S08]  /*186e0*/  HMMA.16816.F32.BF16 R8, R156.reuse, R162, R8 ;  /* 0x000000a29c08723c */ /* 0x040ff00000041808 */
[C---:B-1----:R-:W-:Y:S08]  /*186f0*/  HMMA.16816.F32.BF16 R12, R156.reuse, R152, R12 ;  /* 0x000000989c0c723c */ /* 0x042ff0000004180c */
[----:B------:R-:W-:Y:S08]  /*18700*/  HMMA.16816.F32.BF16 R16, R156, R154, R16 ;  /* 0x0000009a9c10723c */ /* 0x000ff00000041810 */
[C---:B-----5:R-:W-:Y:S08]  /*18710*/  HMMA.16816.F32.BF16 R4, R164.reuse, R168, R4 ;  /* 0x000000a8a404723c */ /* 0x060ff00000041804 */
[C---:B------:R-:W-:Y:S08]  /*18720*/  HMMA.16816.F32.BF16 R8, R164.reuse, R170, R8 ;  /* 0x000000aaa408723c */ /* 0x040ff00000041808 */
[C---:B--2---:R-:W-:Y:S08]  /*18730*/  HMMA.16816.F32.BF16 R12, R164.reuse, R148, R12 ;  /* 0x00000094a40c723c */ /* 0x044ff0000004180c */
[----:B------:R-:W-:Y:S01]  /*18740*/  HMMA.16816.F32.BF16 R16, R164, R150, R16 ;  /* 0x00000096a410723c */ /* 0x000fe20000041810 */
[----:B------:R-:W1:Y:S01]  /*18750*/  LDSM.16.M88.4 R148, [R202+0x3800] ;  /* 0x00380000ca94783b */ /* 0x000e620000000200 */
[----:B------:R-:W-:Y:S04]  /*18760*/  DEPBAR.LE SB0, 0x0 ;  /* 0x000080000000791a */ /* 0x000fe80000000000 */
[----:B------:R-:W-:Y:S02]  /*18770*/  BAR.SYNC.DEFER_BLOCKING 0x0 ;  /* 0x0000000000007b1d */ /* 0x000fe40000010000 */
[C---:B---3--:R-:W-:Y:S08]  /*18780*/  HMMA.16816.F32.BF16 R4, R172.reuse, R176, R4 ;  /* 0x000000b0ac04723c */ /* 0x048ff00000041804 */
        /* <DEDUP_REMOVED lines=14> */
[----:B------:R3:W4:Y:S06]  /*18870*/  MUFU.TANH R4, R154 ;  /* 0x0000009a00047308 */ /* 0x00072c0000002400 */
[----:B------:R-:W-:Y:S02]  /*18880*/  FMUL.FTZ R168, R12, c[0x0][0x320] ;  /* 0x0000c8000ca87a20 */ /* 0x000fe40000410000 */
[----:B------:R-:W-:Y:S02]  /*18890*/  FMUL.FTZ R13, R13, c[0x0][0x320] ;  /* 0x0000c8000d0d7a20 */ /* 0x000fe40000410000 */
[----:B------:R3:W1:Y:S01]  /*188a0*/  MUFU.TANH R5, R153 ;  /* 0x0000009900057308 */ /* 0x0006620000002400 */
        /* <DEDUP_REMOVED lines=19> */
[----:B--2-4-:R-:W-:Y:S01]  /*189e0*/  IMAD.MOV.U32 R217, RZ, RZ, RZ ;  /* 0x000000ffffd97224 */ /* 0x014fe200078e00ff */
[----:B------:R-:W-:Y:S01]  /*189f0*/  ULEA UR4, UR10, UR16, 0x5 ;  /* 0x000000100a047291 */ /* 0x000fe2000f8e283f */
[----:B------:R-:W-:Y:S05]  /*18a00*/  ISETP.NE.AND P6, PT, R215, 0x1, PT ;  /* 0x00000001d700780c */ /* 0x000fea0003fc5270 */
[----:B------:R-:W-:Y:S05]  /*18a10*/  IMAD.U32 R11, RZ, RZ, UR4 ;  /* 0x00000004ff0b7e24 */ /* 0x000fea000f8e00ff */
[----:B------:R-:W-:Y:S05]  /*18a20*/  IADD3 R218, R11, -0x20, R216 ;  /* 0xffffffe00bda7810 */ /* 0x000fea0007ffe0d8 */
[----:B------:R-:W-:Y:S04]  /*18a30*/  @P6 IMAD.HI.U32 R11, R218, c[0x0][0x2bc], RZ ;  /* 0x0000af00da0b6a27 */ /* 0x000fe800078e00ff */
[----:B------:R-:W-:Y:S01]  /*18a40*/  IMAD.MOV.U32 R10, RZ, RZ, R218 ;  /* 0x000000ffff0a7224 */ /* 0x000fe200078e00da */
[----:B------:R-:W-:Y:S04]  /*18a50*/  @P6 SHF.R.U32.HI R10, RZ, c[0x0][0x2c0], R11 ;  /* 0x0000b000ff0a6a19 */ /* 0x000fe8000001160b */
[C---:B---3--:R-:W-:Y:S04]  /*18a60*/  @!P2 IADD3 R14, P0, R10.reuse, UR18, RZ ;  /* 0x000000120a0eac10 */ /* 0x048fe8000ff1e0ff */
[----:B------:R-:W-:Y:S02]  /*18a70*/  @!P2 LEA.HI.X.SX32 R11, R10, UR6, 0x1, P0 ;  /* 0x000000060a0bac11 */ /* 0x000fe400080f0eff */
[C---:B------:R-:W-:Y:S04]  /*18a80*/  @!P2 LEA R12, P0, R14.reuse, c[0x0][0x2a0], 0x2 ;  /* 0x0000a8000e0caa11 */ /* 0x040fe800078010ff */
[----:B------:R-:W-:Y:S01]  /*18a90*/  @!P2 LEA.HI.X R13, R14, c[0x0][0x2a4], R11, 0x2, P0 ;  /* 0x0000a9000e0daa11 */ /* 0x000fe200000f140b */
[----:B------:R-:W-:Y:S04]  /*18aa0*/  IMAD.MOV R11, RZ, RZ, -R10 ;  /* 0x000000ffff0b7224 */ /* 0x000fe800078e0a0a */
[----:B------:R2:W3:Y:S01]  /*18ab0*/  @!P2 LDG.E R217, [R12.64] ;  /* 0x000000180cd9a981 */ /* 0x0004e2000c1e1900 */
[----:B------:R-:W-:Y:S05]  /*18ac0*/  IMAD R218, R11, c[0x0][0x2b8], R218 ;  /* 0x0000ae000bda7a24 */ /* 0x000fea00078e02da */
[----:B------:R-:W-:Y:S05]  /*18ad0*/  SHF.R.S32.HI R11, RZ, 0x1f, R218 ;  /* 0x0000001fff0b7819 */ /* 0x000fea00000114da */
[----:B------:R-:W-:Y:S04]  /*18ae0*/  IMAD R11, R11, c[0x0][0x1e0], RZ ;  /* 0x000078000b0b7a24 */ /* 0x000fe800078e02ff */
[C---:B------:R-:W-:Y:S02]  /*18af0*/  IMAD R11, R218.reuse, c[0x0][0x1e4], R11 ;  /* 0x00007900da0b7a24 */ /* 0x040fe400078e020b */
[----:B--2---:R-:W-:Y:S04]  /*18b00*/  IMAD.WIDE.U32 R12, R218, c[0x0][0x1e0], RZ ;  /* 0x00007800da0c7a25 */ /* 0x004fe800078e00ff */
[----:B------:R-:W-:Y:S01]  /*18b10*/  IMAD.IADD R13, R13, 0x1, R11 ;  /* 0x000000010d0d7824 */ /* 0x000fe200078e020b */
[----:B---3--:R-:W-:Y:S03]  /*18b20*/  SHF.R.S32.HI R10, RZ, 0x1f, R217 ;  /* 0x0000001fff0a7819 */ /* 0x008fe600000114d9 */
        /* <DEDUP_REMOVED lines=15> */
[C---:B------:R-:W-:Y:S04]  /*18c20*/  IADD3 R12, P0, R10.reuse, R227, RZ ;  /* 0x000000e30a0c7210 */ /* 0x040fe80007f1e0ff */
[----:B------:R2:W-:Y:S01]  /*18c30*/  LDGSTS.E.BYPASS.LTC128B.128 [R220+0xd080], [R14.64], !P1 ;  /* 0x0d0800000edc7fae */ /* 0x0005e2000c901d58 */
[C---:B------:R-:W-:Y:S01]  /*18c40*/  IMAD.X R13, R11.reuse, 0x1, R228, P0 ;  /* 0x000000010b0d7824 */ /* 0x040fe200000e06e4 */
[----:B------:R-:W-:Y:S04]  /*18c50*/  IADD3 R10, P0, R10, R231, RZ ;  /* 0x000000e70a0a7210 */ /* 0x000fe80007f1e0ff */
[----:B------:R2:W-:Y:S01]  /*18c60*/  LDGSTS.E.BYPASS.LTC128B.128 [R220+0xe080], [R12.64], !P4 ;  /* 0x0e0800000cdc7fae */ /* 0x0005e2000e101d58 */
[----:B------:R-:W-:Y:S05]  /*18c70*/  IMAD.X R11, R11, 0x1, R229, P0 ;  /* 0x000000010b0b7824 */ /* 0x000fea00000e06e5 */
[----:B------:R2:W-:Y:S03]  /*18c80*/  LDGSTS.E.BYPASS.LTC128B.128 [R220+0xf080], [R10.64], !P3 ;  /* 0x0f0800000adc7fae */ /* 0x0005e6000d901d58 */
.L_x_485:
[----:B--2-4-:R-:W-:Y:S01]  /*18c90*/  PLOP3.LUT P0, PT, PT, PT, UP3, 0x80, 0x0 ;  /* 0x000000000000781c */ /* 0x014fe20003f0f038 */
[----:B------:R-:W0:Y:S01]  /*18ca0*/  LDGDEPBAR ;  /* 0x00000000000079af */ /* 0x000e220000000000 */
[----:B---3--:R-:W-:Y:S01]  /*18cb0*/  IMAD.MOV.U32 R17, RZ, RZ, R221 ;  /* 0x000000ffff117224 */ /* 0x008fe200078e00dd */
[----:B------:R-:W-:Y:S01]  /*18cc0*/  USHF.L.U32 UR4, UR10, 0x5, URZ ;  /* 0x000000050a047899 */ /* 0x000fe2000800063f */
[----:B------:R-:W-:Y:S05]  /*18cd0*/  IMAD.U32 R13, RZ, RZ, UR20 ;  /* 0x00000014ff0d7e24 */ /* 0x000fea000f8e00ff */
[----:B------:R-:W-:Y:S04]  /*18ce0*/  IMAD.U32 R11, RZ, RZ, UR4 ;  /* 0x00000004ff0b7e24 */ /* 0x000fe8000f8e00ff */
[----:B------:R-:W-:Y:S01]  /*18cf0*/  @P0 IMAD.HI.U32 R10, R221, c[0x0][0x2c8], RZ ;  /* 0x0000b200dd0a0a27 */ /* 0x000fe200078e00ff */
[----:B------:R-:W-:Y:S11]  /*18d00*/  PLOP3.LUT P0, PT, PT, PT, UP3, 0x80, 0x0 ;  /* 0x000000000000781c */ /* 0x000ff60003f0f038 */
[----:B------:R-:W-:Y:S02]  /*18d10*/  @!UPT UIADD3 URZ, URZ, URZ, URZ ;  /* 0x0000003f3f3ff290 */ /* 0x000fe4000fffe03f */
[----:B------:R-:W-:Y:S02]  /*18d20*/  @P0 SHF.R.U32.HI R17, RZ, c[0x0][0x2cc], R10 ;  /* 0x0000b300ff110a19 */ /* 0x000fe4000001160a */
[----:B------:R-:W-:Y:S02]  /*18d30*/  PLOP3.LUT P0, PT, PT, PT, UP2, 0x40, 0x0 ;  /* 0x000000000000781c */ /* 0x000fe40003f0e828 */
[----:B------:R-:W-:Y:S01]  /*18d40*/  IADD3 R10, -R222, 0x1, -R11 ;  /* 0x00000001de0a7810 */ /* 0x000fe20007ffe90b */
[----:B------:R-:W2:Y:S03]  /*18d50*/  SHFL.IDX PT, R19, R17, RZ, 0x1c1f ;  /* 0x001c1fff11137589 */ /* 0x000ea600000e0000 */
        /* <DEDUP_REMOVED lines=20> */
.L_x_488:
[----:B------:R-:W-:Y:S04]  /*18ea0*/  MOV R10, c[0x0][0x32c] ;  /* 0x0000cb00000a7a02 */ /* 0x000fe80000000f00 */
[----:B------:R-:W-:Y:S11]  /*18eb0*/  ISETP.NE.AND P0, PT, R10, 0x1, PT ;  /* 0x000000010a00780c */ /* 0x000ff60003f05270 */
[----:B------:R-:W-:Y:S02]  /*18ec0*/  @!UPT UIADD3 URZ, URZ, URZ, URZ ;  /* 0x0000003f3f3ff290 */ /* 0x000fe4000fffe03f */
[----:B------:R-:W-:Y:S05]  /*18ed0*/  @P0 IMAD.HI.U32 R10, R12, c[0x0][0x330], RZ ;  /* 0x0000cc000c0a0a27 */ /* 0x000fea00078e00ff */
[----:B------:R-:W-:Y:S02]  /*18ee0*/  @P0 SHF.R.U32.HI R12, RZ, c[0x0][0x334], R10 ;  /* 0x0000cd00ff0c0a19 */ /* 0x000fe4000001160a */
.L_x_489:
[----:B------:R-:W-:Y:S05]  /*18ef0*/  BSYNC B0 ;  /* 0x0000000000007941 */ /* 0x000fea0003800000 */
.L_x_487:
[----:B------:R-:W-:Y:S04]  /*18f00*/  IMAD R19, R12, c[0x0][0x32c], -R11 ;  /* 0x0000cb000c137a24 */ /* 0x000fe800078e0a0b */
[----:B------:R-:W-:Y:S05]  /*18f10*/  IMAD.IADD R10, R19, 0x1, -R222 ;  /* 0x00000001130a7824 */ /* 0x000fea00078e0ade */
[----:B------:R-:W-:Y:S02]  /*18f20*/  IADD3 R19, R10, c[0x0][0x32c], RZ ;  /* 0x0000cb000a137a10 */ /* 0x000fe40007ffe0ff */
[----:B------:R-:W-:Y:S02]  /*18f30*/  IMNMX R15, R15, R10, !PT ;  /* 0x0000000a0f0f7217 */ /* 0x000fe40007800200 */
[----:B------:R-:W-:Y:S02]  /*18f40*/  IMNMX R16, R16, R19, PT ;  /* 0x0000001310107217 */ /* 0x000fe40003800200 */
.L_x_486:
[----:B------:R-:W-:Y:S06]  /*18f50*/  UISETP.GT.AND UP0, UPT, UR10, -0x1, UPT ;  /* 0xffffffff0a00788c */ /* 0x000fec000bf04270 */
[----:B------:R-:W-:Y:S04]  /*18f60*/  PLOP3.LUT P0, PT, PT, PT, UP0, 0x80, 0x0 ;  /* 0x000000000000781c */ /* 0x000fe80003f0f008 */
[C---:B------:R-:W-:Y:S04]  /*18f70*/  ISETP.GT.AND P0, PT, R15.reuse, RZ, P0 ;  /* 0x000000ff0f00720c */ /* 0x040fe80000704270 */
[----:B------:R-:W-:Y:S04]  /*18f80*/  ISETP.LT.OR P0, PT, R16, 0x1, P0 ;  /* 0x000000011000780c */ /* 0x000fe80000701670 */
[----:B------:R-:W-:Y:S02]  /*18f90*/  FSEL R12, R0, -INF , !P0 ;  /* 0xff800000000c7808 */ /* 0x000fe40004000000 */
[----:B------:R-:W-:Y:S04]  /*18fa0*/  PLOP3.LUT P0, PT, PT, PT, UP0, 0x80, 0x0 ;  /* 0x000000000000781c */ /* 0x000fe80003f0f008 */
[C---:B------:R-:W-:Y:S04]  /*18fb0*/  ISETP.GT.AND P0, PT, R15.reuse, 0x1, P0 ;  /* 0x000000010f00780c */ /* 0x040fe80000704270 */
[----:B------:R-:W-:Y:S04]  /*18fc0*/  ISETP.LT.OR P0, PT, R16, 0x2, P0 ;  /* 0x000000021000780c */ /* 0x000fe80000701670 */
[----:B-1----:R-:W-:Y:S02]  /*18fd0*/  FSEL R152, R152, -INF , !P0 ;  /* 0xff80000098987808 */ /* 0x002fe40004000000 */
[----:B------:R-:W-:Y:S04]  /*18fe0*/  PLOP3.LUT P0, PT, PT, PT, UP0, 0x80, 0x0 ;  /* 0x000000000000781c */ /* 0x000fe80003f0f008 */
        /* <DEDUP_REMOVED lines=10> */
[----:B------:R-:W-:Y:S01]  /*19090*/  ISETP.LT.OR P0, PT, R16, 0x11, P0 ;  /* 0x000000111000780c */ /* 0x000fe20000701670 */
[--C-:B-1----:R-:W-:Y:S03]  /*190a0*/  IMAD.IADD R14, R14, 0x1, R7.reuse ;  /* 0x000000010e0e7824 */ /* 0x102fe600078e0207 */
[----:B------:R-:W-:Y:S01]  /*190b0*/  FSEL R168, R168, -INF , !P0 ;  /* 0xff800000a8a87808 */ /* 0x000fe20004000000 */
[----:B------:R-:W-:Y:S01]  /*190c0*/  IMAD.IADD R0, R13, 0x1, R7 ;  /* 0x000000010d007824 */ /* 0x000fe200078e0207 */
        /* <DEDUP_REMOVED lines=29> */
.L_x_492:
[----:B------:R-:W-:Y:S04]  /*192a0*/  MOV R7, c[0x0][0x32c] ;  /* 0x0000cb0000077a02 */ /* 0x000fe80000000f00 */
[----:B------:R-:W-:Y:S11]  /*192b0*/  ISETP.NE.AND P0, PT, R7, 0x1, PT ;  /* 0x000000010700780c */ /* 0x000ff60003f05270 */
[----:B------:R-:W-:Y:S02]  /*192c0*/  @!UPT UIADD3 URZ, URZ, URZ, URZ ;  /* 0x0000003f3f3ff290 */ /* 0x000fe4000fffe03f */
[----:B------:R-:W-:Y:S05]  /*192d0*/  @P0 IMAD.HI.U32 R7, R16, c[0x0][0x330], RZ ;  /* 0x0000cc0010070a27 */ /* 0x000fea00078e00ff */
[----:B------:R-:W-:Y:S02]  /*192e0*/  @P0 SHF.R.U32.HI R16, RZ, c[0x0][0x334], R7 ;  /* 0x0000cd00ff100a19 */ /* 0x000fe40000011607 */
.L_x_493:
[----:B------:R-:W-:Y:S05]  /*192f0*/  BSYNC B0 ;  /* 0x0000000000007941 */ /* 0x000fea0003800000 */
.L_x_491:
[----:B------:R-:W-:Y:S04]  /*19300*/  IMAD R11, R16, c[0x0][0x32c], -R11 ;  /* 0x0000cb00100b7a24 */ /* 0x000fe800078e0a0b */
[----:B------:R-:W-:Y:S05]  /*19310*/  IMAD.IADD R11, R11, 0x1, -R222 ;  /* 0x000000010b0b7824 */ /* 0x000fea00078e0ade */
[----:B------:R-:W-:Y:S02]  /*19320*/  IADD3 R7, R11, c[0x0][0x32c], RZ ;  /* 0x0000cb000b077a10 */ /* 0x000fe40007ffe0ff */
[----:B------:R-:W-:Y:S02]  /*19330*/  IMNMX R0, R0, R11, !PT ;  /* 0x0000000b00007217 */ /* 0x000fe40007800200 */
[----:B------:R-:W-:Y:S02]  /*19340*/  IMNMX R14, R14, R7, PT ;  /* 0x000000070e0e7217 */ /* 0x000fe40003800200 */
.L_x_490:
[----:B------:R-:W-:Y:S01]  /*19350*/  PLOP3.LUT P0, PT, PT, PT, UP0, 0x80, 0x0 ;  /* 0x000000000000781c */ /* 0x000fe20003f0f008 */
[----:B------:R-:W-:Y:S03]  /*19360*/  LDSM.16.MT88.4 R156, [R206+0x8080] ;  /* 0x00808000ce9c783b */ /* 0x000fe60000004200 */
[----:B------:R-:W-:Y:S04]  /*19370*/  ISETP.GT.AND P0, PT, R0, RZ, P0 ;  /* 0x000000ff0000720c */ /* 0x000fe80000704270 */
[----:B------:R-:W-:Y:S01]  /*19380*/  ISETP.LT.OR P0, PT, R14, 0x1, P0 ;  /* 0x000000010e00780c */ /* 0x000fe20000701670 */
[----:B------:R-:W-:Y:S03]  /*19390*/  LDSM.16.MT88.4 R172, [R204+0x9880] ;  /* 0x00988000ccac783b */ /* 0x000fe60000004200 */
[----:B------:R-:W-:Y:S02]  /*193a0*/  FSEL R15, R4, -INF , !P0 ;  /* 0xff800000040f7808 */ /* 0x000fe40004000000 */
[----:B------:R-:W-:Y:S03]  /*193b0*/  PLOP3.LUT P0, PT, PT, PT, UP0, 0x80, 0x0 ;  /* 0x000000000000781c */ /* 0x000fe60003f0f008 */
[----:B------:R-:W-:Y:S01]  /*193c0*/  LDSM.16.MT88.4 R176, [R211+0xa880] ;  /* 0x00a88000d3b0783b */ /* 0x000fe20000004200 */
[----:B------:R-:W-:Y:S04]  /*193d0*/  ISETP.GT.AND P0, PT, R0, 0x1, P0 ;  /* 0x000000010000780c */ /* 0x000fe80000704270 */
[----:B------:R-:W-:Y:S03]  /*193e0*/  ISETP.LT.OR P0, PT, R14, 0x2, P0 ;  /* 0x000000020e00780c */ /* 0x000fe60000701670 */
[----:B------:R-:W-:Y:S01]  /*193f0*/  LDSM.16.MT88.4 R180, [R206+0xa880] ;  /* 0x00a88000ceb4783b */ /* 0x000fe20000004200 */
[----:B------:R-:W-:Y:S02]  /*19400*/  FSEL R13, R5, -INF , !P0 ;  /* 0xff800000050d7808 */ /* 0x000fe40004000000 */
[----:B------:R-:W-:Y:S02]  /*19410*/  PLOP3.LUT P0, PT, PT, PT, UP0, 0x80, 0x0 ;  /* 0x000000000000781c */ /* 0x000fe40003f0f008 */
[----:B------:R-:W-:Y:S02]  /*19420*/  FMNMX.FTZ R5, R12, R3, !PT ;  /* 0x000000030c057209 */ /* 0x000fe40007810000 */
[----:B------:R-:W-:Y:S01]  /*19430*/  ISETP.GT.AND P0, PT, R0, 0x8, P0 ;  /* 0x000000080000780c */ /* 0x000fe20000704270 */
[----:B------:R-:W-:Y:S01]  /*19440*/  LDSM.16.MT88.4 R184, [R204+0xa880] ;  /* 0x00a88000ccb8783b */ /* 0x000fe20000004200 */
[----:B------:R-:W-:Y:S02]  /*19450*/  FMNMX.FTZ R5, R152, R5, !PT ;  /* 0x0000000598057209 */ /* 0x000fe40007810000 */
[----:B------:R-:W-:Y:S02]  /*19460*/  ISETP.LT.OR P0, PT, R14, 0x9, P0 ;  /* 0x000000090e00780c */ /* 0x000fe40000701670 */
[----:B------:R-:W-:Y:S02]  /*19470*/  FMNMX.FTZ R5, R10, R5, !PT ;  /* 0x000000050a057209 */ /* 0x000fe40007810000 */
[----:B------:R-:W-:Y:S01]  /*19480*/  FSEL R11, R6, -INF , !P0 ;  /* 0xff800000060b7808 */ /* 0x000fe20004000000 */
[----:B------:R-:W-:Y:S01]  /*19490*/  LDSM.16.MT88.4 R188, [R211+0xb880] ;  /* 0x00b88000d3bc783b */ /* 0x000fe20000004200 */
[----:B------:R-:W-:Y:S02]  /*194a0*/  PLOP3.LUT P0, PT, PT, PT, UP0, 0x80, 0x0 ;  /* 0x000000000000781c */ /* 0x000fe40003f0f008 */
[----:B------:R-:W-:Y:S02]  /*194b0*/  FMNMX.FTZ R5, R8, R5, !PT ;  /* 0x0000000508057209 */ /* 0x000fe40007810000 */
[----:B------:R-:W-:Y:S02]  /*194c0*/  ISETP.GT.AND P0, PT, R0, 0x9, P0 ;  /* 0x000000090000780c */ /* 0x000fe40000704270 */
[----:B------:R-:W-:Y:S01]  /*194d0*/  FMNMX.FTZ R5, R168, R5, !PT ;  /* 0x00000005a8057209 */ /* 0x000fe20007810000 */
[----:B------:R-:W-:Y:S01]  /*194e0*/  LDSM.16.MT88.4 R192, [R206+0xb880] ;  /* 0x00b88000cec0783b */ /* 0x000fe20000004200 */
[----:B------:R-:W-:Y:S02]  /*194f0*/  ISETP.LT.OR P0, PT, R14, 0xa, P0 ;  /* 0x0000000a0e00780c */ /* 0x000fe40000701670 */
[----:B------:R-:W-:Y:S02]  /*19500*/  FMNMX.FTZ R5, R166, R5, !PT ;  /* 0x00000005a6057209 */ /* 0x000fe40007810000 */
        /* <DEDUP_REMOVED lines=11> */
[----:B------:R-:W-:Y:S02]  /*195c0*/  ISETP.GT.AND P0, PT, R0, 0x11, P0 ;  /* 0x000000110000780c */ /* 0x000fe40000704270 */
[----:B------:R-:W-:Y:S02]  /*195d0*/  FMNMX.FTZ R6, R11, R6, !PT ;  /* 0x000000060b067209 */ /* 0x000fe40007810000 */
[----:B------:R-:W-:Y:S02]  /*195e0*/  ISETP.LT.OR P0, PT, R14, 0x12, P0 ;  /* 0x000000120e00780c */ /* 0x000fe40000701670 */
[----:B------:R-:W-:Y:S02]  /*195f0*/  FMNMX.FTZ R16, R9, R6, !PT ;  /* 0x0000000609107209 */ /* 0x000fe40007810000 */
[----:B------:R-:W-:Y:S02]  /*19600*/  FSEL R163, R163, -INF , !P0 ;  /* 0xff800000a3a37808 */ /* 0x000fe40004000000 */
[----:B------:R-:W-:Y:S04]  /*19610*/  PLOP3.LUT P0, PT, PT, PT, UP0, 0x80, 0x0 ;  /* 0x000000000000781c */ /* 0x000fe80003f0f008 */
[----:B------:R-:W-:Y:S02]  /*19620*/  ISETP.GT.AND P0, PT, R0, 0x18, P0 ;  /* 0x000000180000780c */ /* 0x000fe40000704270 */
[----:B-1----:R-:W-:Y:S02]  /*19630*/  FMNMX.FTZ R6, R4, R5, !PT ;  /* 0x0000000504067209 */ /* 0x002fe40007810000 */
[----:B------:R-:W-:Y:S03]  /*19640*/  ISETP.LT.OR P0, PT, R14, 0x19, P0 ;  /* 0x000000190e00780c */ /* 0x000fe60000701670 */
[----:B------:R-:W1:Y:S01]  /*19650*/  SHFL.BFLY PT, R17, R6, 0x1, 0x1f ;  /* 0x0c201f0006117f89 */ /* 0x000e6200000e0000 */
[----:B------:R-:W-:Y:S02]  /*19660*/  FSEL R161, R161, -INF , !P0 ;  /* 0xff800000a1a17808 */ /* 0x000fe40004000000 */
[----:B------:R-:W-:Y:S01]  /*19670*/  PLOP3.LUT P0, PT, PT, PT, UP0, 0x80, 0x0 ;  /* 0x000000000000781c */ /* 0x000fe20003f0f008 */
[----:B------:R-:W-:Y:S02]  /*19680*/  UISETP.GT.AND UP0, UPT, UR10, UR8, UPT ;  /* 0x000000080a00728c */ /* 0x000fe4000bf04270 */
[----:B------:R-:W-:Y:S01]  /*19690*/  UIADD3 UR10, UR10, -0x1, URZ ;  /* 0xffffffff0a0a7890 */ /* 0x000fe2000fffe03f */
[----:B------:R-:W-:Y:S02]  /*196a0*/  ISETP.GT.AND P0, PT, R0, 0x19, P0 ;  /* 0x000000190000780c */ /* 0x000fe40000704270 */
[----:B------:R-:W-:Y:S02]  /*196b0*/  FMNMX.FTZ R0, R165, R16, !PT ;  /* 0x00000010a5007209 */ /* 0x000fe40007810000 */
[----:B------:R-:W-:Y:S02]  /*196c0*/  ISETP.LT.OR P0, PT, R14, 0x1a, P0 ;  /* 0x0000001a0e00780c */ /* 0x000fe40000701670 */
[----:B------:R-:W-:Y:S02]  /*196d0*/  FMNMX.FTZ R0, R163, R0, !PT ;  /* 0x00000000a3007209 */ /* 0x000fe40007810000 */
[----:B------:R-:W-:Y:S02]  /*196e0*/  FSEL R149, R149, -INF , !P0 ;  /* 0xff80000095957808 */ /* 0x000fe40004000000 */
[----:B------:R-:W-:Y:S04]  /*196f0*/  FMNMX.FTZ R0, R161, R0, !PT ;  /* 0x00000000a1007209 */ /* 0x000fe80007810000 */
[----:B------:R-:W-:Y:S02]  /*19700*/  FMNMX.FTZ R4, R149, R0, !PT ;  /* 0x0000000095047209 */ /* 0x000fe40007810000 */
[----:B-1----:R-:W-:Y:S03]  /*19710*/  FMNMX.FTZ R0, R6, R17, !PT ;  /* 0x0000001106007209 */ /* 0x002fe60007810000 */
        /* <DEDUP_REMOVED lines=9> */
[--C-:B------:R-:W-:Y:S02]  /*197b0*/  FFMA.FTZ R239, R168, c[0x0][0x2d0], -R167.reuse ;  /* 0x0000b400a8ef7a23 */ /* 0x100fe400000108a7 */
[----:B------:R-:W-:Y:S01]  /*197c0*/  LDSM.16.MT88.4 R168, [R206+0x9880] ;  /* 0x00988000cea8783b */ /* 0x000fe20000004200 */
[----:B-1----:R-:W-:Y:S01]  /*197d0*/  FMNMX.FTZ R5, R4, R7, !PT ;  /* 0x0000000704057209 */ /* 0x002fe20007810000 */
[--C-:B------:R-:W-:Y:S01]  /*197e0*/  FFMA.FTZ R240, R166, c[0x0][0x2d0], -R167.reuse ;  /* 0x0000b400a6f07a23 */ /* 0x100fe200000108a7 */
[----:B------:R-:W-:Y:S01]  /*197f0*/  FSEL R4, R0, RZ, P0 ;  /* 0x000000ff00047208 */ /* 0x000fe20000000000 */
[--C-:B------:R-:W-:Y:S02]  /*19800*/  FFMA.FTZ R241, R164, c[0x0][0x2d0], -R167.reuse ;  /* 0x0000b400a4f17a23 */ /* 0x100fe400000108a7 */
[----:B------:R-:W-:Y:S01]  /*19810*/  FFMA.FTZ R167, R162, c[0x0][0x2d0], -R167 ;  /* 0x0000b400a2a77a23 */ /* 0x000fe200000108a7 */
[----:B------:R-:W1:Y:S01]  /*19820*/  MUFU.EX2 R151, R151 ;  /* 0x0000009700977308 */ /* 0x000e620000000800 */
[----:B------:R-:W2:Y:S01]  /*19830*/  SHFL.BFLY PT, R148, R5, 0x1, 0x1f ;  /* 0x0c201f0005947f89 */ /* 0x000ea200000e0000 */
[----:B------:R-:W-:Y:S04]  /*19840*/  FADD.FTZ R4, -R4, R3 ;  /* 0x0000000304047221 */ /* 0x000fe80000010100 */
[----:B------:R-:W-:Y:S04]  /*19850*/  FMUL.FTZ R3, R4, c[0x0][0x2d0] ;  /* 0x0000b40004037a20 */ /* 0x000fe80000410000 */
[----:B------:R-:W-:Y:S10]  /*19860*/  MUFU.EX2 R150, R150 ;  /* 0x0000009600967308 */ /* 0x000ff40000000800 */
[----:B------:R-:W3:Y:S01]  /*19870*/  MUFU.EX2 R3, R3 ;  /* 0x0000000300037308 */ /* 0x000ee20000000800 */
[----:B-1----:R-:W-:Y:S02]  /*19880*/  F2FP.BF16.PACK_AB R152, R151, R234 ;  /* 0x000000ea9798723e */ /* 0x002fe400000010ff */
[----:B--2---:R-:W-:Y:S04]  /*19890*/  FMNMX.FTZ R148, R148, R5, !PT ;  /* 0x0000000594947209 */ /* 0x004fe80007810000 */
[C---:B------:R-:W-:Y:S01]  /*198a0*/  FSETP.NEU.FTZ.AND P0, PT, R148.reuse, -INF , PT ;  /* 0xff8000009400780b */ /* 0x040fe20003f1d000 */
[C---:B------:R-:W-:Y:S02]  /*198b0*/  FMUL.FTZ R160, R148.reuse, c[0x0][0x2d0] ;  /* 0x0000b40094a07a20 */ /* 0x040fe40000410000 */
[----:B------:R-:W1:Y:S01]  /*198c0*/  MUFU.EX2 R233, R233 ;  /* 0x000000e900e97308 */ /* 0x000e620000000800 */
[----:B------:R-:W-:Y:S02]  /*198d0*/  FSEL R5, R148, RZ, P0 ;  /* 0x000000ff94057208 */ /* 0x000fe40000000000 */
[----:B------:R-:W-:Y:S02]  /*198e0*/  FSEL R160, R160, RZ, P0 ;  /* 0x000000ffa0a07208 */ /* 0x000fe40000000000 */
[----:B------:R-:W-:Y:S01]  /*198f0*/  PLOP3.LUT P0, PT, PT, PT, UP0, 0x80, 0x0 ;  /* 0x000000000000781c */ /* 0x000fe20003f0f008 */
[----:B------:R-:W-:Y:S02]  /*19900*/  FADD.FTZ R5, -R5, R2 ;  /* 0x0000000205057221 */ /* 0x000fe40000010100 */
[--C-:B------:R-:W-:Y:S02]  /*19910*/  FFMA.FTZ R238, R15, c[0x0][0x2d0], -R160.reuse ;  /* 0x0000b4000fee7a23 */ /* 0x100fe400000108a0 */
[----:B------:R2:W-:Y:S01]  /*19920*/  MUFU.EX2 R242, R167 ;  /* 0x000000a700f27308 */ /* 0x0005e20000000800 */
[--C-:B------:R-:W-:Y:S02]  /*19930*/  FFMA.FTZ R237, R13, c[0x0][0x2d0], -R160.reuse ;  /* 0x0000b4000ded7a23 */ /* 0x100fe400000108a0 */
[----:B------:R-:W4:Y:S01]  /*19940*/  LDSM.16.MT88.4 R12, [R211+0x8080] ;  /* 0x00808000d30c783b */ /* 0x000f220000004200 */
[--C-:B------:R-:W-:Y:S02]  /*19950*/  FFMA.FTZ R236, R11, c[0x0][0x2d0], -R160.reuse ;  /* 0x0000b4000bec7a23 */ /* 0x100fe400000108a0 */
[--C-:B------:R-:W-:Y:S02]  /*19960*/  FFMA.FTZ R235, R9, c[0x0][0x2d0], -R160.reuse ;  /* 0x0000b40009eb7a23 */ /* 0x100fe400000108a0 */
[----:B------:R-:W-:Y:S02]  /*19970*/  FMUL.FTZ R2, R5, c[0x0][0x2d0] ;  /* 0x0000b40005027a20 */ /* 0x000fe40000410000 */
[----:B------:R-:W-:Y:S01]  /*19980*/  MUFU.EX2 R238, R238 ;  /* 0x000000ee00ee7308 */ /* 0x000fe20000000800 */
[C---:B---3--:R-:W-:Y:S02]  /*19990*/  FMUL.FTZ R4, R3.reuse, R144 ;  /* 0x0000009003047220 */ /* 0x048fe40000410000 */
[----:B------:R-:W-:Y:S01]  /*199a0*/  FMUL.FTZ R5, R3, R145 ;  /* 0x0000009103057220 */ /* 0x000fe20000410000 */
[----:B-1----:R-:W-:Y:S01]  /*199b0*/  F2FP.BF16.PACK_AB R154, R233, R150 ;  /* 0x00000096e99a723e */ /* 0x002fe200000010ff */
[C---:B------:R-:W-:Y:S02]  /*199c0*/  FMUL.FTZ R8, R3.reuse, R140 ;  /* 0x0000008c03087220 */ /* 0x040fe40000410000 */
[C---:B------:R-:W-:Y:S02]  /*199d0*/  FMUL.FTZ R9, R3.reuse, R141 ;  /* 0x0000008d03097220 */ /* 0x040fe40000410000 */
[C---:B------:R-:W-:Y:S01]  /*199e0*/  FMUL.FTZ R16, R3.reuse, R132 ;  /* 0x0000008403107220 */ /* 0x040fe20000410000 */
[----:B------:R-:W1:Y:S01]  /*199f0*/  MUFU.EX2 R2, R2 ;  /* 0x0000000200027308 */ /* 0x000e620000000800 */
[----:B------:R-:W-:Y:S02]  /*19a00*/  FMUL.FTZ R17, R3, R133 ;  /* 0x0000008503117220 */ /* 0x000fe40000410000 */
[--C-:B------:R-:W-:Y:S02]  /*19a10*/  FFMA.FTZ R243, R165, c[0x0][0x2d0], -R160.reuse ;  /* 0x0000b400a5f37a23 */ /* 0x100fe400000108a0 */
[----:B--2---:R-:W-:Y:S01]  /*19a20*/  LDSM.16.MT88.4 R164, [R204+0x8880] ;  /* 0x00888000cca4783b */ /* 0x004fe20000004200 */
[--C-:B------:R-:W-:Y:S02]  /*19a30*/  FFMA.FTZ R244, R163, c[0x0][0x2d0], -R160.reuse ;  /* 0x0000b400a3f47a23 */ /* 0x100fe400000108a0 */
[--C-:B------:R-:W-:Y:S02]  /*19a40*/  FFMA.FTZ R245, R161, c[0x0][0x2d0], -R160.reuse ;  /* 0x0000b400a1f57a23 */ /* 0x100fe400000108a0 */
[----:B------:R-:W2:Y:S01]  /*19a50*/  MUFU.EX2 R237, R237 ;  /* 0x000000ed00ed7308 */ /* 0x000ea20000000800 */
[----:B------:R-:W-:Y:S02]  /*19a60*/  FFMA.FTZ R160, R149, c[0x0][0x2d0], -R160 ;  /* 0x0000b40095a07a23 */ /* 0x000fe400000108a0 */
[C---:B------:R-:W-:Y:S02]  /*19a70*/  FMUL.FTZ R28, R3.reuse, R28 ;  /* 0x0000001c031c7220 */ /* 0x040fe40000410000 */
[C---:B------:R-:W-:Y:S02]  /*19a80*/  FMUL.FTZ R29, R3.reuse, R29 ;  /* 0x0000001d031d7220 */ /* 0x040fe40000410000 */
[C---:B------:R-:W-:Y:S02]  /*19a90*/  FMUL.FTZ R32, R3.reuse, R32 ;  /* 0x0000002003207220 */ /* 0x040fe40000410000 */
[C---:B------:R-:W-:Y:S01]  /*19aa0*/  FMUL.FTZ R33, R3.reuse, R33 ;  /* 0x0000002103217220 */ /* 0x040fe20000410000 */
[----:B------:R-:W-:Y:S01]  /*19ab0*/  MUFU.EX2 R236, R236 ;  /* 0x000000ec00ec7308 */ /* 0x000fe20000000800 */
[C---:B------:R-:W-:Y:S02]  /*19ac0*/  FMUL.FTZ R36, R3.reuse, R36 ;  /* 0x0000002403247220 */ /* 0x040fe40000410000 */
[----:B------:R-:W-:Y:S02]  /*19ad0*/  FMUL.FTZ R37, R3, R37 ;  /* 0x0000002503257220 */ /* 0x000fe40000410000 */
[C---:B-1----:R-:W-:Y:S02]  /*19ae0*/  FMUL.FTZ R6, R2.reuse, R146 ;  /* 0x0000009202067220 */ /* 0x042fe40000410000 */
[C---:B------:R-:W-:Y:S02]  /*19af0*/  FMUL.FTZ R7, R2.reuse, R147 ;  /* 0x0000009302077220 */ /* 0x040fe40000410000 */
[----:B------:R-:W1:Y:S01]  /*19b00*/  LDSM.16.MT88.4 R144, [R205+0x8080] ;  /* 0x00808000cd90783b */ /* 0x000e620000004200 */
[----:B------:R-:W3:Y:S01]  /*19b10*/  MUFU.EX2 R235, R235 ;  /* 0x000000eb00eb7308 */ /* 0x000ee20000000800 */
[C---:B------:R-:W-:Y:S02]  /*19b20*/  FMUL.FTZ R10, R2.reuse, R142 ;  /* 0x0000008e020a7220 */ /* 0x040fe40000410000 */
[C---:B------:R-:W-:Y:S01]  /*19b30*/  FMUL.FTZ R11, R2.reuse, R143 ;  /* 0x0000008f020b7220 */ /* 0x040fe20000410000 */
        /* <DEDUP_REMOVED lines=15> */
[----:B---3--:R-:W-:Y:S01]  /*19c30*/  F2FP.BF16.PACK_AB R155, R235, R236 ;  /* 0x000000eceb9b723e */ /* 0x008fe200000010ff */
[C---:B------:R-:W-:Y:S02]  /*19c40*/  FMUL.FTZ R42, R2.reuse, R42 ;  /* 0x0000002a022a7220 */ /* 0x040fe40000410000 */
[C---:B------:R-:W-:Y:S02]  /*19c50*/  FMUL.FTZ R43, R2.reuse, R43 ;  /* 0x0000002b022b7220 */ /* 0x040fe40000410000 */
[C---:B------:R-:W-:Y:S01]  /*19c60*/  FMUL.FTZ R44, R3.reuse, R44 ;  /* 0x0000002c032c7220 */ /* 0x040fe20000410000 */
[----:B------:R-:W3:Y:S01]  /*19c70*/  MUFU.EX2 R240, R240 ;  /* 0x000000f000f07308 */ /* 0x000ee20000000800 */
[C---:B----4-:R-:W-:Y:S01]  /*19c80*/  HMMA.16816.F32.BF16 R4, R152.reuse, R12, R4 ;  /* 0x0000000c9804723c */ /* 0x050fe20000041804 */
        /* <DEDUP_REMOVED lines=37> */
[C---:B----4-:R-:W-:Y:S04]  /*19ee0*/  HMMA.16816.F32.BF16 R28, R152.reuse, R136, R28 ;  /* 0x00000088981c723c */ /* 0x050fe8000004181c */
        /* <DEDUP_REMOVED lines=10> */
[----:B------:R-:W4:Y:S03]  /*19f90*/  LDSM.16.MT88.4 R132, [R204+0x9080] ;  /* 0x00908000cc84783b */ /* 0x000f260000004200 */
        /* <DEDUP_REMOVED lines=18> */
[C---:B----4-:R-:W-:Y:S04]  /*1a0c0*/  HMMA.16816.F32.BF16 R60, R152.reuse, R132, R60 ;  /* 0x00000084983c723c */ /* 0x050fe8000004183c */
[C---:B------:R-:W-:Y:S02]  /*1a0d0*/  FMUL.FTZ R76, R3.reuse, R76 ;  /* 0x0000004c034c7220 */ /* 0x040fe40000410000 */
[C---:B------:R-:W-:Y:S02]  /*1a0e0*/  FMUL.FTZ R77, R3.reuse, R77 ;  /* 0x0000004d034d7220 */ /* 0x040fe40000410000 */
[C---:B------:R-:W-:Y:S01]  /*1a0f0*/  HMMA.16816.F32.BF16 R64, R152.reuse, R134, R64 ;  /* 0x000000869840723c */ /* 0x040fe20000041840 */
[----:B------:R-:W4:Y:S03]  /*1a100*/  LDSM.16.MT88.4 R132, [R205+0xa080] ;  /* 0x00a08000cd84783b */ /* 0x000f260000004200 */
        /* <DEDUP_REMOVED lines=21> */
[C---:B------:R-:W-:Y:S04]  /*1a260*/  FMUL.FTZ R92, R3.reuse, R92 ;  /* 0x0000005c035c7220 */ /* 0x040fe80000410000 */
[C---:B------:R-:W-:Y:S01]  /*1a270*/  FMUL.FTZ R93, R3.reuse, R93 ;  /* 0x0000005d035d7220 */ /* 0x040fe20000410000 */
[C---:B------:R-:W-:Y:S01]  /*1a280*/  HMMA.16816.F32.BF16 R88, R152.reuse, R134, R88 ;  /* 0x000000869858723c */ /* 0x040fe20000041858 */
[----:B------:R-:W4:Y:S02]  /*1a290*/  LDSM.16.MT88.4 R132, [R206+0xb080] ;  /* 0x00b08000ce84783b */ /* 0x000f240000004200 */
        /* <DEDUP_REMOVED lines=26> */
[C---:B----4-:R-:W-:Y:S03]  /*1a440*/  HMMA.16816.F32.BF16 R108, R152.reuse, R132, R108 ;  /* 0x00000084986c723c */ /* 0x050fe6000004186c */
[C---:B------:R-:W-:Y:S02]  /*1a450*/  FMUL.FTZ R114, R2.reuse, R114 ;  /* 0x0000007202727220 */ /* 0x040fe40000410000 */
[C---:B------:R-:W-:Y:S02]  /*1a460*/  FMUL.FTZ R115, R2.reuse, R115 ;  /* 0x0000007302737220 */ /* 0x040fe40000410000 */
[C---:B------:R-:W-:Y:S02]  /*1a470*/  FMUL.FTZ R116, R3.reuse, R116 ;  /* 0x0000007403747220 */ /* 0x040fe40000410000 */
[C---:B------:R-:W-:Y:S03]  /*1a480*/  FMUL.FTZ R117, R3.reuse, R117 ;  /* 0x0000007503757220 */ /* 0x040fe60000410000 */
        /* <DEDUP_REMOVED lines=19> */
[----:B------:R-:W-:Y:S01]  /*1a5c0*/  FFMA.FTZ R234, R3, R224, R234 ;  /* 0x000000e003ea7223 */ /* 0x000fe200000100ea */
[----:B------:R-:W-:Y:S01]  /*1a5d0*/  MOV R3, R0 ;  /* 0x0000000000037202 */ /* 0x000fe20000000f00 */
[----:B------:R-:W-:Y:S03]  /*1a5e0*/  FFMA.FTZ R238, R2, R223, R238 ;  /* 0x000000df02ee7223 */ /* 0x000fe600000100ee */
[----:B------:R-:W-:Y:S03]  /*1a5f0*/  HMMA.16816.F32.BF16 R128, R152, R138, R128 ;  /* 0x0000008a9880723c */ /* 0x000fe60000041880 */
[----:B------:R-:W-:Y:S02]  /*1a600*/  FADD.FTZ R151, R151, R234 ;  /* 0x000000ea97977221 */ /* 0x000fe40000010000 */
[----:B------:R-:W-:Y:S02]  /*1a610*/  FADD.FTZ R237, R237, R238 ;  /* 0x000000eeeded7221 */ /* 0x000fe40000010000 */
[----:B---3--:R-:W-:Y:S01]  /*1a620*/  F2FP.BF16.PACK_AB R152, R240, R239 ;  /* 0x000000eff098723e */ /* 0x008fe200000010ff */
        /* <DEDUP_REMOVED lines=8> */
[C---:B----4-:R-:W-:Y:S01]  /*1a6b0*/  HMMA.16816.F32.BF16 R144, R152.reuse, R132, R4 ;  /* 0x000000849890723c */ /* 0x050fe20000041804 */
        /* <DEDUP_REMOVED lines=45> */
.L_x_484:
[----:B------:R-:W1:Y:S01]  /*1a990*/  SHFL.BFLY PT, R3, R224, 0x2, 0x1f ;  /* 0x0c401f00e0037f89 */ /* 0x000e6200000e0000 */
[----:B------:R-:W-:-:S02]  /*1a9a0*/  MOV R4, RZ ;  /* 0x000000ff00047202 */ /* 0x000fc40000000f00 */
[----:B------:R-:W-:Y:S01]  /*1a9b0*/  MOV R8, 0xff800000 ;  /* 0xff80000000087802 */ /* 0x000fe20000000f00 */
[----:B------:R-:W2:Y:S01]  /*1a9c0*/  SHFL.BFLY PT, R2, R223, 0x2, 0x1f ;  /* 0x0c401f00df027f89 */ /* 0x000ea200000e0000 */
[----:B------:R-:W-:Y:S01]  /*1a9d0*/  PLOP3.LUT P2, PT, PT, PT, PT, 0x8, 0x0 ;  /* 0x000000000000781c */ /* 0x000fe20003f4e170 */
[----:B-1----:R-:W-:Y:S01]  /*1a9e0*/  FADD.FTZ R6, R3, R224 ;  /* 0x000000e003067221 */ /* 0x002fe20000010000 */
[----:B------:R-:W-:Y:S01]  /*1a9f0*/  MOV R3, RZ ;  /* 0x000000ff00037202 */ /* 0x000fe20000000f00 */
        /* <DEDUP_REMOVED lines=148> */
.L_x_382:
        /* <DEDUP_REMOVED lines=178> */
[----:B------:R-:W4:Y:S02]  /*1be60*/  @P0 LDG.E R12, [R10.64] ;  /* 0x000000180a0c0981 */ /* 0x000f24000c1e1900 */
[----:B------:R-:W-:-:S03]  /*1be70*/  ULDC.64 UR4, c[0x0][0x508] ;  /* 0x0001420000047ab9 */ /* 0x000fc60000000a00 */
[----:B------:R-:W-:-:S05]  /*1be80*/  PLOP3.LUT P1, PT, PT, PT, UP0, 0x80, 0x0 ;  /* 0x000000000000781c */ /* 0x000fca0003f2f008 */
[----:B------:R-:W-:Y:S01]  /*1be90*/  @UP0 UIMAD.WIDE UR4, UR21, UR6, UR4 ;  /* 0x00000006150402a5 */ /* 0x000fe2000f8e0204 */
[----:B------:R-:W-:-:S05]  /*1bea0*/  IMAD.MOV.U32 R4, RZ, RZ, c[0x0][0x388] ;  /* 0x0000e200ff047624 */ /* 0x000fca00078e00ff */
[----:B------:R-:W-:Y:S02]  /*1beb0*/  IMAD.U32 R14, RZ, RZ, UR4 ;  /* 0x00000004ff0e7e24 */ /* 0x000fe4000f8e00ff */
[----:B--2---:R-:W-:-:S05]  /*1bec0*/  IMAD.U32 R15, RZ, RZ, UR5 ;  /* 0x00000005ff0f7e24 */ /* 0x004fca000f8e00ff */
[----:B------:R3:W5:Y:S01]  /*1bed0*/  @P1 LDG.E R4, [R14.64] ;  /* 0x000000180e041981 */ /* 0x000762000c1e1900 */
[----:B------:R-:W-:Y:S02]  /*1bee0*/  UMOV UR18, URZ ;  /* 0x0000003f00127c82 */ /* 0x000fe40008000000 */
[----:B------:R-:W-:Y:S01]  /*1bef0*/  UMOV UR19, URZ ;  /* 0x0000003f00137c82 */ /* 0x000fe20008000000 */
[----:B----4-:R-:W1:Y:S02]  /*1bf00*/  @P0 R2UR UR5, R12 ;  /* 0x000000000c0503c2 */ /* 0x010e6400000e0000 */
[----:B-1----:R-:W-:Y:S02]  /*1bf10*/  @UP1 USHF.R.S32.HI UR4, URZ, 0x1f, UR5 ;  /* 0x0000001f3f041899 */ /* 0x002fe40008011405 */
[----:B------:R-:W-:-:S05]  /*1bf20*/  @UP1 UMOV UR18, UR5 ;  /* 0x0000000500121c82 */ /* 0x000fca0008000000 */
[----:B------:R-:W-:Y:S01]  /*1bf30*/  @UP1 UMOV UR19, UR4 ;  /* 0x0000000400131c82 */ /* 0x000fe20008000000 */
[----:B------:R-:W-:Y:S05]  /*1bf40*/  @P1 BRA `(.L_x_496) ;  /* 0x0000004000001947 */ /* 0x000fea0003800000 */
[----:B---3--:R-:W-:Y:S05]  /*1bf50*/  @!P0 BRA `(.L_x_496) ;  /* 0x0000003000008947 */ /* 0x008fea0003800000 */
[----:B-----5:R-:W2:Y:S04]  /*1bf60*/  LDG.E R4, [R10.64] ;  /* 0x000000180a047981 */ /* 0x020ea8000c1e1900 */
[----:B------:R-:W2:Y:S02]  /*1bf70*/  LDG.E R3, [R10.64+0x4] ;  /* 0x000004180a037981 */ /* 0x000ea4000c1e1900 */
[----:B--2---:R-:W-:Y:S02]  /*1bf80*/  IADD3 R4, -R4, R3, RZ ;  /* 0x0000000304047210 */ /* 0x004fe40007ffe1ff */
.L_x_496:
[----:B---3--:R-:W-:Y:S01]  /*1bf90*/  SHF.R.S32.HI R3, RZ, 0x1f, R2 ;  /* 0x0000001fff037819 */ /* 0x008fe20000011402 */
[----:B------:R-:W1:Y:S01]  /*1bfa0*/  S2R R75, SR_CTAID.X ;  /* 0x00000000004b7919 */ /* 0x000e620000002500 */
[----:B------:R-:W-:Y:S01]  /*1bfb0*/  LOP3.LUT R11, R7, 0xffffffe0, RZ, 0xc0, !PT ;  /* 0xffffffe0070b7812 */ /* 0x000fe200078ec0ff */
[----:B------:R-:W-:Y:S01]  /*1bfc0*/  IMAD.MOV.U32 R10, RZ, RZ, c[0x0][0x4e8] ;  /* 0x00013a00ff0a7624 */ /* 0x000fe200078e00ff */
[----:B------:R-:W-:Y:S01]  /*1bfd0*/  LEA.HI R3, R3, R2, RZ, 0x3 ;  /* 0x0000000203037211 */ /* 0x000fe200078f18ff */
[----:B------:R-:W-:Y:S01]  /*1bfe0*/  ULDC.64 UR6, c[0x0][0x490] ;  /* 0x0001240000067ab9 */ /* 0x000fe20000000a00 */
[-C--:B------:R-:W-:Y:S01]  /*1bff0*/  LEA.HI R16, R5, R0.reuse, RZ, 0x3 ;  /* 0x0000000005107211 */ /* 0x080fe200078f18ff */
[----:B------:R-:W-:Y:S01]  /*1c000*/  USHF.R.S32.HI UR12, URZ, 0x1f, UR21 ;  /* 0x0000001f3f0c7899 */ /* 0x000fe20008011415 */
[----:B------:R-:W-:Y:S01]  /*1c010*/  LOP3.LUT R7, R3, 0xffffff8, RZ, 0xc0, !PT ;  /* 0x0ffffff803077812 */ /* 0x000fe200078ec0ff */
[----:B------:R-:W-:Y:S01]  /*1c020*/  IMAD.IADD R3, R0, 0x1, -R11 ;  /* 0x0000000100037824 */ /* 0x000fe200078e0a0b */
        /* <DEDUP_REMOVED lines=91> */
[----:B------:R-:W-:-:S03]  /*1c5e0*/  IADD3 R21, R21, R22, RZ ;  /* 0x0000001615157210 */ /* 0x000fc60007ffe0ff */
[----:B-1----:R1:W-:Y:S01]  /*1c5f0*/  @!P1 ST.E [R12.64], R6 ;  /* 0x000000060c009985 */ /* 0x0023e2000c101918 */
[----:B--2---:R-:W-:-:S03]  /*1c600*/  IMAD.SHL.U32 R14, R5, 0x8, RZ ;  /* 0x00000008050e7824 */ /* 0x004fc600078e00ff */
[----:B---3--:R1:W-:Y:S01]  /*1c610*/  @!P0 ST.E [R10.64], R8 ;  /* 0x000000080a008985 */ /* 0x0083e2000c101918 */
[----:B------:R-:W-:Y:S01]  /*1c620*/  IMAD R5, R4, c[0x0][0x3d8], RZ ;  /* 0x0000f60004057a24 */ /* 0x000fe200078e02ff */
[----:B------:R-:W-:-:S03]  /*1c630*/  LOP3.LUT R14, R3, 0x7ffffe00, R14, 0xf8, !PT ;  /* 0x7ffffe00030e7812 */ /* 0x000fc600078ef80e */
[C---:B------:R-:W-:Y:S02]  /*1c640*/  IMAD R3, R18.reuse, c[0x0][0x3dc], R5 ;  /* 0x0000f70012037a24 */ /* 0x040fe400078e0205 */
[----:B------:R-:W-:-:S04]  /*1c650*/  IMAD.WIDE.U32 R18, R18, c[0x0][0x3d8], R20 ;  /* 0x0000f60012127a25 */ /* 0x000fc800078e0014 */
[----:B------:R-:W-:Y:S01]  /*1c660*/  IMAD.SHL.U32 R76, R14, 0x2, RZ ;  /* 0x000000020e4c7824 */ /* 0x000fe200078e00ff */
[----:B------:R-:W-:Y:S01]  /*1c670*/  LEA R74, P0, R18, c[0x0][0x380], 0x1 ;  /* 0x0000e000124a7a11 */ /* 0x000fe200078008ff */
[----:B------:R-:W-:-:S03]  /*1c680*/  IMAD.IADD R3, R19, 0x1, R3 ;  /* 0x0000000113037824 */ /* 0x000fc600078e0203 */
        /* <DEDUP_REMOVED lines=45> */
.L_x_498:
[----:B--234-:R-:W-:Y:S05]  /*1c960*/  BSYNC B0 ;  /* 0x0000000000007941 */ /* 0x01cfea0003800000 */
.L_x_497:
        /* <DEDUP_REMOVED lines=30> */
.L_x_500:
[----:B------:R-:W-:Y:S05]  /*1cb50*/  BSYNC B0 ;  /* 0x0000000000007941 */ /* 0x000fea0003800000 */
.L_x_499:
        /* <DEDUP_REMOVED lines=30> */
.L_x_502:
[----:B------:R-:W-:Y:S05]  /*1cd40*/  BSYNC B0 ;  /* 0x0000000000007941 */ /* 0x000fea0003800000 */
.L_x_501:
        /* <DEDUP_REMOVED lines=31> */
.L_x_495:
        /* <DEDUP_REMOVED lines=28> */
[----:B-----5:R-:W2:Y:S04]  /*1d100*/  LDG.E R4, [R6.64] ;  /* 0x0000001806047981 */ /* 0x020ea8000c1e1900 */
[----:B------:R-:W2:Y:S02]  /*1d110*/  LDG.E R3, [R6.64+0x4] ;  /* 0x0000041806037981 */ /* 0x000ea4000c1e1900 */
[----:B--2---:R-:W-:Y:S02]  /*1d120*/  IADD3 R4, -R4, R3, RZ ;  /* 0x0000000304047210 */ /* 0x004fe40007ffe1ff */
.L_x_503:
        /* <DEDUP_REMOVED lines=38> */
[----:B------:R-:W-:Y:S01]  /*1d390*/  LEA R2, P0, R6, c[0x0][0x450], 0x2 ;  /* 0x0001140006027a11 */ /* 0x000fe200078010ff */
[----:B------:R-:W-:-:S03]  /*1d3a0*/  IMAD.MOV.U32 R5, RZ, RZ, -0x800000 ;  /* 0xff800000ff057424 */ /* 0x000fc600078e00ff */
[----:B------:R-:W-:-:S04]  /*1d3b0*/  IADD3 R3, R7, R0, RZ ;  /* 0x0000000007037210 */ /* 0x000fc80007ffe0ff */
[----:B------:R-:W-:-:S05]  /*1d3c0*/  LEA.HI.X R3, R6, c[0x0][0x454], R3, 0x2, P0 ;  /* 0x0001150006037a11 */ /* 0x000fca00000f1403 */
[----:B------:R1:W-:Y:S02]  /*1d3d0*/  STG.E [R2.64], R5 ;  /* 0x0000000502007986 */ /* 0x0003e4000c101918 */
.L_x_505:
[----:B------:R-:W-:Y:S05]  /*1d3e0*/  BSYNC B0 ;  /* 0x0000000000007941 */ /* 0x000fea0003800000 */
.L_x_504:
        /* <DEDUP_REMOVED lines=8> */
[----:B------:R-:W-:Y:S01]  /*1d470*/  ISETP.NE.AND P0, PT, R2, 0x1, PT ;  /* 0x000000010200780c */ /* 0x000fe20003f05270 */
[----:B------:R-:W-:Y:S01]  /*1d480*/  UIMAD UR7, UR10, UR5, UR7 ;  /* 0x000000050a0772a4 */ /* 0x000fe2000f8e0207 */
[----:B------:R-:W-:Y:S01]  /*1d490*/  LOP3.LUT R6, R0, 0xfffffff8, RZ, 0xc0, !PT ;  /* 0xfffffff800067812 */ /* 0x000fe200078ec0ff */
[----:B------:R-:W-:Y:S01]  /*1d4a0*/  BSSY B0, `(.L_x_506) ;  /* 0x0000042000007945 */ /* 0x000fe20003800000 */
[----:B------:R-:W-:Y:S01]  /*1d4b0*/  SHF.R.S32.HI R0, RZ, 0x3, R0 ;  /* 0x00000003ff007819 */ /* 0x000fe20000011400 */
[----:B------:R-:W-:-:S02]  /*1d4c0*/  ULDC.64 UR4, c[0x0][0x3e8] ;  /* 0x0000fa0000047ab9 */ /* 0x000fc40000000a00 */
[----:B------:R-:W-:Y:S01]  /*1d4d0*/  IMAD.IADD R9, R9, 0x1, -R6 ;  /* 0x0000000109097824 */ /* 0x000fe200078e0a06 */
[----:B------:R-:W-:Y:S02]  /*1d4e0*/  UIADD3 UR15, UR15, UR7, URZ ;  /* 0x000000070f0f7290 */ /* 0x000fe4000fffe03f */
        /* <DEDUP_REMOVED lines=61> */
.L_x_507:
[----:B------:R-:W-:Y:S05]  /*1d8c0*/  BSYNC B0 ;  /* 0x0000000000007941 */ /* 0x000fea0003800000 */
.L_x_506:
        /* <DEDUP_REMOVED lines=27> */
.L_x_509:
[----:B------:R-:W-:Y:S05]  /*1da80*/  BSYNC B0 ;  /* 0x0000000000007941 */ /* 0x000fea0003800000 */
.L_x_508:
        /* <DEDUP_REMOVED lines=27> */
.L_x_511:
[----:B------:R-:W-:Y:S05]  /*1dc40*/  BSYNC B0 ;  /* 0x0000000000007941 */ /* 0x000fea0003800000 */
.L_x_510:
        /* <DEDUP_REMOVED lines=22> */
[----:B--2---:R-:W-:-:S04]  /*1ddb0*/  SHF.R.S32.HI R5, RZ, 0x1f, R6 ;  /* 0x0000001fff057819 */ /* 0x004fc80000011406 */
[----:B------:R-:W-:-:S04]  /*1ddc0*/  LEA.HI R5, R5, R6, RZ, 0x3 ;  /* 0x0000000605057211 */ /* 0x000fc800078f18ff */
[----:B------:R-:W-:-:S05]  /*1ddd0*/  LOP3.LUT R5, R5, 0xfffffff8, RZ, 0xc0, !PT ;  /* 0xfffffff805057812 */ /* 0x000fca00078ec0ff */
[----:B------:R-:W-:-:S05]  /*1dde0*/  IMAD.WIDE R2, R5, 0x2, R2 ;  /* 0x0000000205027825 */ /* 0x000fca00078e0202 */
[----:B------:R-:W-:Y:S01]  /*1ddf0*/  ST.E.128 [R2.64], RZ ;  /* 0x000000ff02007985 */ /* 0x000fe2000c101d18 */
[----:B------:R-:W-:Y:S05]  /*1de00*/  EXIT ;  /* 0x000000000000794d */ /* 0x000fea0003800000 */
.L_x_512:
        /* <DEDUP_REMOVED lines=15> */
.L_x_3634:


//--------------------- .text._ZN7cutlass13device_kernelIN5flash19enable_sm80_to_sm89INS1_16FlashAttnFwdSm80INS1_25CollectiveMainloopFwdSm80ILi8ELi1ELb1EN4cute5tupleIJNS5_1CILi128EEENS7_ILi64EEENS7_ILi256EEEEEELi256ENS_10bfloat16_tEfNS_4arch4Sm80ELb1ELb0ELb1ELb0ELb1ELb0ELb1ELb0EEENS1_21CollectiveEpilogueFwdINS6_IJS8_SA_S9_EEENS6_IJNS7_ILi1EEESI_SI_EEESC_SE_Li256ELb0ELb1ELb0ELb0EEENS1_30DynamicPersistentTileSchedulerILi256ELi256ELb0ELb1ELb0EEEEEEEEEvNT_6ParamsE --------------------------
	.section	.text._ZN7cutlass13device_kernelIN5flash19enable_sm80_to_sm89INS1_16FlashAttnFwdSm80INS1_25CollectiveMainloopFwdSm80ILi8ELi1ELb1EN4cute5tupleIJNS5_1CILi128EEENS7_ILi64EEENS7_ILi256EEEEEELi256ENS_10bfloat16_tEfNS_4arch4Sm80ELb1ELb0ELb1ELb0ELb1ELb0ELb1ELb0EEENS1_21CollectiveEpilogueFwdINS6_IJS8_SA_S9_EEENS6_IJNS7_ILi1EEESI_SI_EEESC_SE_Li256ELb0ELb1ELb0ELb0EEENS1_30DynamicPersistentTileSchedulerILi256ELi256ELb0ELb1ELb0EEEEEEEEEvNT_6ParamsE,"ax",@progbits
	.sectioninfo	@"SHI_REGISTERS=255"
	.align	128
.text._ZN7cutlass13device_kernelIN5flash19enable_sm80_to_sm89INS1_16FlashAttnFwdSm80INS1_25CollectiveMainloopFwdSm80ILi8ELi1ELb1EN4cute5tupleIJNS5_1CILi128EEENS7_ILi64EEENS7_ILi256EEEEEELi256ENS_10bfloat16_tEfNS_4arch4Sm80ELb1ELb0ELb1ELb0ELb1ELb0ELb1ELb0EEENS1_21CollectiveEpilogueFwdINS6_IJS8_SA_S9_EEENS6_IJNS7_ILi1EEESI_SI_EEESC_SE_Li256ELb0ELb1ELb0ELb0EEENS1_30DynamicPersistentTileSchedulerILi256ELi256ELb0ELb1ELb0EEEEEEEEEvNT_6ParamsE:
        .type           _ZN7cutlass13device_kernelIN5flash19enable_sm80_to_sm89INS1_16FlashAttnFwdSm80INS1_25CollectiveMainloopFwdSm80ILi8ELi1ELb1EN4cute5tupleIJNS5_1CILi128EEENS7_ILi64EEENS7_ILi256EEEEEELi256ENS_10bfloat16_tEfNS_4arch4Sm80ELb1ELb0ELb1ELb0ELb1ELb0ELb1ELb0EEENS1_21CollectiveEpilogueFwdINS6_IJS8_SA_S9_EEENS6_IJNS7_ILi1EEESI_SI_EEESC_SE_Li256ELb0ELb1ELb0ELb0EEENS1_30DynamicPersistentTileSchedulerILi256ELi256ELb0ELb1ELb0EEEEEEEEEvNT_6ParamsE,@function
        .size           _ZN7cutlass13device_kernelIN5flash19enable_sm80_to_sm89INS1_16FlashAttnFwdSm80INS1_25CollectiveMainloopFwdSm80ILi8ELi1ELb1EN4cute5tupleIJNS5_1CILi128EEENS7_ILi64EEENS7_ILi256EEEEEELi256ENS_10bfloat16_tEfNS_4arch4Sm80ELb1ELb0ELb1ELb0ELb1ELb0ELb1ELb0EEENS1_21CollectiveEpilogueFwdINS6_IJS8_SA_S9_EEENS6_IJNS7_ILi1EEESI_SI_EEESC_SE_Li256ELb0ELb1ELb0ELb0EEENS1_30DynamicPersistentTileSchedulerILi256ELi256ELb0ELb1ELb0EEEEEEEEEvNT_6ParamsE,(.L_x_3635 - _ZN7cutlass13device_kernelIN5flash19enable_sm80_to_sm89INS1_16FlashAttnFwdSm80INS1_25CollectiveMainloopFwdSm80ILi8ELi1ELb1EN4cute5tupleIJNS5_1CILi128EEENS7_ILi64EEENS7_ILi256EEEEEELi256ENS_10bfloat16_tEfNS_4arch4Sm80ELb1ELb0ELb1ELb0ELb1ELb0ELb1ELb0EEENS1_21CollectiveEpilogueFwdINS6_IJS8_SA_S9_EEENS6_IJNS7_ILi1EEESI_SI_EEESC_SE_Li256ELb0ELb1ELb0ELb0EEENS1_30DynamicPersistentTileSchedulerILi256ELi256ELb0ELb1ELb0EEEEEEEEEvNT_6ParamsE)
        .other          _ZN7cutlass13device_kernelIN5flash19enable_sm80_to_sm89INS1_16FlashAttnFwdSm80INS1_25CollectiveMainloopFwdSm80ILi8ELi1ELb1EN4cute5tupleIJNS5_1CILi128EEENS7_ILi64EEENS7_ILi256EEEEEELi256ENS_10bfloat16_tEfNS_4arch4Sm80ELb1ELb0ELb1ELb0ELb1ELb0ELb1ELb0EEENS1_21CollectiveEpilogueFwdINS6_IJS8_SA_S9_EEENS6_IJNS7_ILi1EEESI_SI_EEESC_SE_Li256ELb0ELb1ELb0ELb0EEENS1_30DynamicPersistentTileSchedulerILi256ELi256ELb0ELb1ELb0EEEEEEEEEvNT_6ParamsE,@"STO_CUDA_ENTRY STV_DEFAULT"
_ZN7cutlass13device_kernelIN5flash19enable_sm80_to_sm89INS1_16FlashAttnFwdSm80INS1_25CollectiveMainloopFwdSm80ILi8ELi1ELb1EN4cute5tupleIJNS5_1CILi128EEENS7_ILi64EEENS7_ILi256EEEEEELi256ENS_10bfloat16_tEfNS_4arch4Sm80ELb1ELb0ELb1ELb0ELb1ELb0ELb1ELb0EEENS1_21CollectiveEpilogueFwdINS6_IJS8_SA_S9_EEENS6_IJNS7_ILi1EEESI_SI_EEESC_SE_Li256ELb0ELb1ELb0ELb0EEENS1_30DynamicPersistentTileSchedulerILi256ELi256ELb0ELb1ELb0EEEEEEEEEvNT_6ParamsE:
[----:B------:R-:W-:-:S03]  /*0000*/  MOV R1, c[0x0][0x28] ;  /* 0x00000a0000017a02 */ /* 0x000fc60000000f00 */
[----:B------:R-:W1:Y:S01]  /*0010*/  S2R R22, SR_TID.X ;  /* 0x0000000000167919 */ /* 0x000e620000002100 */
[----:B------:R-:W-:-:S03]  /*0020*/  IADD3 R1, R1, -0x130, RZ ;  /* 0xfffffed001017810 */ /* 0x000fc60007ffe0ff */
[----:B------:R-:W2:Y:S01]  /*0030*/  S2R R16, SR_CTAID.X ;  /* 0x0000000000107919 */ /* 0x000ea20000002500 */
[----:B-1----:R-:W-:-:S05]  /*0040*/  SHF.R.U32.HI R2, RZ, 0x5, R22 ;  /* 0x00000005ff027819 */ /* 0x002fca0000011616 */
[----:B------:R-:W1:Y:S02]  /*0050*/  SHFL.IDX PT, R0, R2, RZ, 0x1f ;  /* 0x00001fff02007589 */ /* 0x000e6400000e0000 */
[----:B-1----:R-:W-:Y:S02]  /*0060*/  ISETP.GE.AND P0, PT, R0, 0x1, PT ;  /* 0x000000010000780c */ /* 0x002fe40003f06270 */
[----:B------:R1:W-:Y:S11]  /*0070*/  STL [R1+0xf8], R0 ;  /* 0x0000f80001007387 */ /* 0x0003f60000100800 */
[----:B------:R-:W-:Y:S06]  /*0080*/  @P0 BAR.ARV 0x4, 0x100 ;  /* 0x0104000000000b1d */ /* 0x000fec0000002000 */
[----:B--2---:R-:W-:-:S13]  /*0090*/  ISETP.GE.AND P0, PT, R16, c[0x0][0x538], PT ;  /* 0x00014e0010007a0c */ /* 0x004fda0003f06270 */
[----:B------:R-:W-:Y:S05]  /*00a0*/  @P0 EXIT ;  /* 0x000000000000094d */ /* 0x000fea0003800000 */
[----:B-1----:R-:W-:Y:S01]  /*00b0*/  SHF.R.S32.HI R14, RZ, 0x1f, R22 ;  /* 0x0000001fff0e7819 */ /* 0x002fe20000011416 */
[----:B------:R-:W-:Y:S01]  /*00c0*/  IMAD.MOV.U32 R15, RZ, RZ, 0x20 ;  /* 0x00000020ff0f7424 */ /* 0x000fe200078e00ff */
[----:B------:R-:W-:Y:S02]  /*00d0*/  ULDC.64 UR6, c[0x0][0x118] ;  /* 0x0000460000067ab9 */ /* 0x000fe40000000a00 */
[CC--:B------:R-:W-:Y:S02]  /*00e0*/  LEA.HI R2, R14.reuse, R22.reuse, RZ, 0x4 ;  /* 0x000000160e027211 */ /* 0x0c0fe400078f20ff */
[----:B------:R-:W-:Y:S02]  /*00f0*/  LEA.HI R11, R14, R22, RZ, 0x2 ;  /* 0x000000160e0b7211 */ /* 0x000fe400078f10ff */
[----:B------:R-:W-:Y:S02]  /*0100*/  SHF.R.S32.HI R3, RZ, 0x4, R2 ;  /* 0x00000004ff037819 */ /* 0x000fe40000011402 */
[----:B------:R-:W-:-:S02]  /*0110*/  SHF.R.S32.HI R8, RZ, 0x2, R11 ;  /* 0x00000002ff087819 */ /* 0x000fc4000001140b */
[----:B------:R-:W-:Y:S02]  /*0120*/  LEA.HI R0, R2, R3, RZ, 0x1 ;  /* 0x0000000302007211 */ /* 0x000fe400078f08ff */
[----:B------:R-:W-:Y:S02]  /*0130*/  SHF.R.S32.HI R4, RZ, 0x1f, R11 ;  /* 0x0000001fff047819 */ /* 0x000fe4000001140b */
[----:B------:R-:W-:Y:S02]  /*0140*/  LOP3.LUT R0, R0, 0xfffffffe, RZ, 0xc0, !PT ;  /* 0xfffffffe00007812 */ /* 0x000fe400078ec0ff */
[CC--:B------:R-:W-:Y:S02]  /*0150*/  LEA.HI R9, R14.reuse, R22.reuse, RZ, 0x3 ;  /* 0x000000160e097211 */ /* 0x0c0fe400078f18ff */
[----:B------:R-:W-:Y:S01]  /*0160*/  LEA.HI R7, R14, R22, RZ, 0x5 ;  /* 0x000000160e077211 */ /* 0x000fe200078f28ff */
[----:B------:R-:W-:Y:S01]  /*0170*/  IMAD.IADD R12, R3, 0x1, -R0 ;  /* 0x00000001030c7824 */ /* 0x000fe200078e0a00 */
[----:B------:R-:W-:-:S02]  /*0180*/  LOP3.LUT R0, R2, 0xfffffff0, RZ, 0xc0, !PT ;  /* 0xfffffff002007812 */ /* 0x000fc400078ec0ff */
[----:B------:R-:W-:Y:S02]  /*0190*/  LEA.HI R3, R4, R8, RZ, 0x3 ;  /* 0x0000000804037211 */ /* 0x000fe400078f18ff */
[----:B------:R-:W-:Y:S01]  /*01a0*/  SHF.R.S32.HI R21, RZ, 0x3, R9 ;  /* 0x00000003ff157819 */ /* 0x000fe20000011409 */
[C---:B------:R-:W-:Y:S01]  /*01b0*/  IMAD.IADD R2, R22.reuse, 0x1, -R0 ;  /* 0x0000000116027824 */ /* 0x040fe200078e0a00 */
[----:B------:R-:W-:Y:S02]  /*01c0*/  LOP3.LUT R4, R9, 0xfffffff8, RZ, 0xc0, !PT ;  /* 0xfffffff809047812 */ /* 0x000fe400078ec0ff */
[----:B------:R-:W-:Y:S01]  /*01d0*/  LOP3.LUT R0, R3, 0xfffffff8, RZ, 0xc0, !PT ;  /* 0xfffffff803007812 */ /* 0x000fe200078ec0ff */
[----:B------:R-:W-:Y:S02]  /*01e0*/  IMAD.SHL.U32 R3, R21, 0x40, RZ ;  /* 0x0000004015037824 */ /* 0x000fe400078e00ff */
[----:B------:R-:W-:Y:S01]  /*01f0*/  IMAD.IADD R20, R22, 0x1, -R4 ;  /* 0x0000000116147824 */ /* 0x000fe200078e0a04 */
[----:B------:R-:W-:Y:S01]  /*0200*/  SHF.R.S32.HI R4, RZ, 0x1f, R2 ;  /* 0x0000001fff047819 */ /* 0x000fe20000011402 */
[----:B------:R-:W-:Y:S01]  /*0210*/  IMAD.IADD R8, R8, 0x1, -R0 ;  /* 0x0000000108087824 */ /* 0x000fe200078e0a00 */
[----:B------:R-:W-:Y:S01]  /*0220*/  LOP3.LUT R0, R3, 0x1c0, RZ, 0xc0, !PT ;  /* 0x000001c003007812 */ /* 0x000fe200078ec0ff */
[----:B------:R-:W-:Y:S01]  /*0230*/  IMAD.SHL.U32 R19, R20, 0x8, RZ ;  /* 0x0000000814137824 */ /* 0x000fe200078e00ff */
[----:B------:R-:W-:Y:S01]  /*0240*/  LEA.HI R13, R4, R2, RZ, 0x3 ;  /* 0x00000002040d7211 */ /* 0x000fe200078f18ff */
[----:B------:R-:W-:Y:S01]  /*0250*/  IMAD.SHL.U32 R6, R20, 0x40, RZ ;  /* 0x0000004014067824 */ /* 0x000fe200078e00ff */
[----:B------:R-:W-:-:S02]  /*0260*/  SHF.R.U32.HI R5, RZ, 0x3, R0 ;  /* 0x00000003ff057819 */ /* 0x000fc40000011600 */
[----:B------:R-:W-:Y:S01]  /*0270*/  LOP3.LUT R3, R0, 0x38, R19, 0xf8, !PT ;  /* 0x0000003800037812 */ /* 0x000fe200078ef813 */
[----:B------:R-:W-:Y:S01]  /*0280*/  STL [R1+0x54], R19 ;  /* 0x0000541301007387 */ /* 0x000fe20000100800 */
[----:B------:R-:W-:Y:S02]  /*0290*/  LOP3.LUT R4, R13, 0xfffffff8, RZ, 0xc0, !PT ;  /* 0xfffffff80d047812 */ /* 0x000fe400078ec0ff */
[----:B------:R-:W-:Y:S02]  /*02a0*/  LOP3.LUT R10, R3, R5, RZ, 0x3c, !PT ;  /* 0x00000005030a7212 */ /* 0x000fe400078e3cff */
[----:B------:R-:W-:Y:S02]  /*02b0*/  LOP3.LUT R3, R7, 0xffffffe0, RZ, 0xc0, !PT ;  /* 0xffffffe007037812 */ /* 0x000fe400078ec0ff */
[----:B------:R-:W-:Y:S01]  /*02c0*/  LOP3.LUT R0, R6, 0x1c0, RZ, 0xc0, !PT ;  /* 0x000001c006007812 */ /* 0x000fe200078ec0ff */
[----:B------:R-:W-:Y:S01]  /*02d0*/  IMAD.IADD R6, R2, 0x1, -R4 ;  /* 0x0000000102067824 */ /* 0x000fe200078e0a04 */
[----:B------:R-:W-:Y:S01]  /*02e0*/  LOP3.LUT R5, R8, 0x1, RZ, 0xc0, !PT ;  /* 0x0000000108057812 */ /* 0x000fe200078ec0ff */
[----:B------:R-:W-:Y:S01]  /*02f0*/  IMAD.IADD R18, R22, 0x1, -R3 ;  /* 0x0000000116127824 */ /* 0x000fe200078e0a03 */
[----:B------:R-:W-:-:S02]  /*0300*/  LOP3.LUT R4, R0, 0x8, R9, 0xf8, !PT ;  /* 0x0000000800047812 */ /* 0x000fc400078ef809 */
[----:B------:R-:W-:Y:S02]  /*0310*/  SHF.R.U32.HI R2, RZ, 0x3, R0 ;  /* 0x00000003ff027819 */ /* 0x000fe40000011600 */
[--C-:B------:R-:W-:Y:S02]  /*0320*/  SHF.R.S32.HI R9, RZ, 0x5, R7.reuse ;  /* 0x00000005ff097819 */ /* 0x100fe40000011407 */
[----:B------:R-:W-:Y:S02]  /*0330*/  SHF.R.S32.HI R0, RZ, 0x1f, R7 ;  /* 0x0000001fff007819 */ /* 0x000fe40000011407 */
[----:B------:R-:W-:Y:S02]  /*0340*/  LOP3.LUT R252, R4, R2, RZ, 0x3c, !PT ;  /* 0x0000000204fc7212 */ /* 0x000fe400078e3cff */
[----:B------:R-:W-:Y:S02]  /*0350*/  LEA.HI R0, R0, R9, RZ, 0x3 ;  /* 0x0000000900007211 */ /* 0x000fe400078f18ff */
[----:B------:R-:W-:Y:S01]  /*0360*/  SHF.R.S32.HI R3, RZ, 0x1f, R18 ;  /* 0x0000001fff037819 */ /* 0x000fe20000011412 */
[----:B------:R-:W-:Y:S01]  /*0370*/  IMAD R252, R12, 0x200, R252 ;  /* 0x000002000cfc7824 */ /* 0x000fe200078e02fc */
[----:B------:R-:W-:-:S02]  /*0380*/  LOP3.LUT R2, R11, 0xfffffffc, RZ, 0xc0, !PT ;  /* 0xfffffffc0b027812 */ /* 0x000fc400078ec0ff */
[----:B------:R-:W-:Y:S02]  /*0390*/  LOP3.LUT R0, R0, 0xffffff8, RZ, 0xc0, !PT ;  /* 0x0ffffff800007812 */ /* 0x000fe400078ec0ff */
[----:B------:R-:W-:Y:S01]  /*03a0*/  LEA.HI R11, R3, R18, RZ, 0x2 ;  /* 0x00000012030b7211 */ /* 0x000fe200078f10ff */
[----:B------:R-:W-:Y:S01]  /*03b0*/  IMAD.IADD R2, R22, 0x1, -R2 ;  /* 0x0000000116027824 */ /* 0x000fe200078e0a02 */
[----:B------:R-:W-:Y:S01]  /*03c0*/  LEA.HI R7, R14, R22, RZ, 0x6 ;  /* 0x000000160e077211 */ /* 0x000fe200078f30ff */
[----:B------:R-:W-:Y:S01]  /*03d0*/  IMAD.IADD R4, R9, 0x1, -R0 ;  /* 0x0000000109047824 */ /* 0x000fe200078e0a00 */
[----:B------:R-:W-:Y:S02]  /*03e0*/  SHF.R.S32.HI R3, RZ, 0x2, R11 ;  /* 0x00000002ff037819 */ /* 0x000fe4000001140b */
[----:B------:R-:W-:Y:S01]  /*03f0*/  LEA.HI R0, R2, R2, RZ, 0x1 ;  /* 0x0000000202007211 */ /* 0x000fe200078f08ff */
[----:B------:R-:W-:Y:S01]  /*0400*/  IMAD.SHL.U32 R7, R7, 0x8, RZ ;  /* 0x0000000807077824 */ /* 0x000fe200078e00ff */
[----:B------:R-:W-:Y:S01]  /*0410*/  ISETP.NE.U32.AND P4, PT, R5, 0x1, PT ;  /* 0x000000010500780c */ /* 0x000fe20003f85070 */
[----:B------:R-:W-:Y:S01]  /*0420*/  IMAD R17, R4, 0x10, R3 ;  /* 0x0000001004117824 */ /* 0x000fe200078e0203 */
[----:B------:R-:W-:Y:S01]  /*0430*/  LOP3.LUT R3, R0, 0x1ffffffe, RZ, 0xc0, !PT ;  /* 0x1ffffffe00037812 */ /* 0x000fe200078ec0ff */
[----:B------:R-:W-:Y:S01]  /*0440*/  IMAD.SHL.U32 R0, R6, 0x40, RZ ;  /* 0x0000004006007824 */ /* 0x000fe200078e00ff */
[C---:B------:R-:W-:Y:S01]  /*0450*/  R2P PR, R8.reuse, 0x6 ;  /* 0x0000000608007804 */ /* 0x040fe20000000000 */
[----:B------:R-:W-:Y:S01]  /*0460*/  IMAD.SHL.U32 R4, R8, 0x40, RZ ;  /* 0x0000004008047824 */ /* 0x000fe200078e00ff */
[----:B------:R-:W-:Y:S01]  /*0470*/  LOP3.LUT R10, R10, 0x7ffffe00, R7, 0xf8, !PT ;  /* 0x7ffffe000a0a7812 */ /* 0x000fe200078ef807 */
[----:B------:R-:W-:Y:S01]  /*0480*/  IMAD.SHL.U32 R5, R12, 0x8, RZ ;  /* 0x000000080c057824 */ /* 0x000fe200078e00ff */
[----:B------:R-:W-:Y:S01]  /*0490*/  LOP3.LUT R0, R0, 0x1c0, RZ, 0xc0, !PT ;  /* 0x000001c000007812 */ /* 0x000fe200078ec0ff */
[----:B------:R-:W-:Y:S01]  /*04a0*/  IMAD.IADD R8, R2, 0x1, -R3 ;  /* 0x0000000102087824 */ /* 0x000fe200078e0a03 */
[----:B------:R-:W-:Y:S01]  /*04b0*/  LOP3.LUT R3, R4, 0x1c0, RZ, 0xc0, !PT ;  /* 0x000001c004037812 */ /* 0x000fe200078ec0ff */
[----:B------:R-:W-:Y:S01]  /*04c0*/  IMAD.MOV.U32 R7, RZ, RZ, 0x10 ;  /* 0x00000010ff077424 */ /* 0x000fe200078e00ff */
[C---:B------:R-:W-:Y:S01]  /*04d0*/  LOP3.LUT P3, RZ, R6.reuse, 0x2, RZ, 0xc0, !PT ;  /* 0x0000000206ff7812 */ /* 0x040fe2000786c0ff */
[----:B------:R-:W-:Y:S01]  /*04e0*/  STL [R1+0xfc], R17 ;  /* 0x0000fc1101007387 */ /* 0x000fe20000100800 */
[----:B------:R-:W-:Y:S01]  /*04f0*/  LOP3.LUT P0, RZ, R6, 0x4, RZ, 0xc0, !PT ;  /* 0x0000000406ff7812 */ /* 0x000fe2000780c0ff */
[----:B------:R-:W-:Y:S01]  /*0500*/  IMAD R6, R9, 0x200, R2 ;  /* 0x0000020009067824 */ /* 0x000fe200078e0202 */
[----:B------:R-:W-:Y:S01]  /*0510*/  LOP3.LUT R5, R0, 0x8, R5, 0xf8, !PT ;  /* 0x0000000800057812 */ /* 0x000fe200078ef805 */
[----:B------:R-:W-:Y:S01]  /*0520*/  STL [R1+0xc4], R16 ;  /* 0x0000c41001007387 */ /* 0x000fe20000100800 */
[----:B------:R-:W-:Y:S01]  /*0530*/  SHF.R.U32.HI R2, RZ, 0x3, R0 ;  /* 0x00000003ff027819 */ /* 0x000fe20000011600 */
[----:B------:R-:W-:Y:S01]  /*0540*/  IMAD.MOV.U32 R12, RZ, RZ, 0x40 ;  /* 0x00000040ff0c7424 */ /* 0x000fe200078e00ff */
[----:B------:R-:W-:Y:S01]  /*0550*/  LEA.HI R0, R3, R3, RZ, 0x1d ;  /* 0x0000000303007211 */ /* 0x000fe200078fe8ff */
[----:B------:R-:W-:Y:S01]  /*0560*/  IMAD.SHL.U32 R10, R10, 0x2, RZ ;  /* 0x000000020a0a7824 */ /* 0x000fe200078e00ff */
[----:B------:R-:W-:-:S02]  /*0570*/  SEL R3, R7, 0xfffffff0, !P3 ;  /* 0xfffffff007037807 */ /* 0x000fc40005800000 */
[----:B------:R-:W-:Y:S01]  /*0580*/  SEL R4, R15, 0xffffffe0, !P0 ;  /* 0xffffffe00f047807 */ /* 0x000fe20004000000 */
[----:B------:R-:W-:Y:S01]  /*0590*/  IMAD.U32 R7, R6, 0x2, R0 ;  /* 0x0000000206077824 */ /* 0x000fe200078e0000 */
[----:B------:R-:W-:Y:S01]  /*05a0*/  LOP3.LUT R2, R5, R2, RZ, 0x3c, !PT ;  /* 0x0000000205027212 */ /* 0x000fe200078e3cff */
[----:B------:R-:W-:Y:S01]  /*05b0*/  IMAD.SHL.U32 R5, R13, 0x40, RZ ;  /* 0x000000400d057824 */ /* 0x000fe200078e00ff */
[----:B------:R-:W-:Y:S01]  /*05c0*/  LEA.HI R0, R14, R22, RZ, 0x7 ;  /* 0x000000160e007211 */ /* 0x000fe200078f38ff */
[----:B------:R-:W-:Y:S01]  /*05d0*/  IMAD.IADD R4, R3, 0x1, R4 ;  /* 0x0000000103047824 */ /* 0x000fe200078e0204 */
[----:B------:R-:W-:Y:S02]  /*05e0*/  IADD3 R6, R19, 0x40, RZ ;  /* 0x0000004013067810 */ /* 0x000fe40007ffe0ff */
[----:B------:R-:W-:Y:S02]  /*05f0*/  LOP3.LUT R3, R2, 0x7ffffe00, R5, 0xf8, !PT ;  /* 0x7ffffe0002037812 */ /* 0x000fe400078ef805 */
[----:B------:R-:W-:Y:S01]  /*0600*/  SHF.R.S32.HI R2, RZ, 0x7, R0 ;  /* 0x00000007ff027819 */ /* 0x000fe20000011400 */
[----:B------:R-:W-:Y:S01]  /*0610*/  IMAD R0, R20, 0x20, R21 ;  /* 0x0000002014007824 */ /* 0x000fe200078e0215 */
[----:B------:R-:W-:-:S02]  /*0620*/  SHF.R.S32.HI R13, RZ, 0x1f, R19 ;  /* 0x0000001fff0d7819 */ /* 0x000fc40000011413 */
[C---:B------:R-:W-:Y:S02]  /*0630*/  IADD3 R5, R19.reuse, 0x80, RZ ;  /* 0x0000008013057810 */ /* 0x040fe40007ffe0ff */
[----:B------:R-:W-:Y:S01]  /*0640*/  IADD3 R2, R19, 0xc0, RZ ;  /* 0x000000c013027810 */ /* 0x000fe20007ffe0ff */
[----:B------:R1:W-:Y:S01]  /*0650*/  STL [R1+0x7c], R0 ;  /* 0x00007c0001007387 */ /* 0x0003e20000100800 */
[----:B------:R-:W-:Y:S02]  /*0660*/  LEA R7, R7, 0x80, 0x1 ;  /* 0x0000008007077811 */ /* 0x000fe400078e08ff */
[----:B------:R-:W-:Y:S01]  /*0670*/  LEA R252, R252, 0x10100, 0x1 ;  /* 0x00010100fcfc7811 */ /* 0x000fe200078e08ff */
[----:B------:R2:W-:Y:S04]  /*0680*/  STL [R1+0x6c], R6 ;  /* 0x00006c0601007387 */ /* 0x0005e80000100800 */
[----:B------:R-:W-:Y:S04]  /*0690*/  STL [R1+0xf4], R13 ;  /* 0x0000f40d01007387 */ /* 0x000fe80000100800 */
[----:B------:R3:W-:Y:S04]  /*06a0*/  STL [R1+0x68], R5 ;  /* 0x0000680501007387 */ /* 0x0007e80000100800 */
[----:B------:R4:W-:Y:S01]  /*06b0*/  STL [R1+0x70], R2 ;  /* 0x0000700201007387 */ /* 0x0009e20000100800 */
[----:B-1----:R-:W-:-:S02]  /*06c0*/  LOP3.LUT R0, R11, 0x7ffffffc, RZ, 0xc0, !PT ;  /* 0x7ffffffc0b007812 */ /* 0x002fc400078ec0ff */
[----:B--2---:R-:W-:-:S03]  /*06d0*/  SHF.R.S32.HI R6, RZ, 0x1f, R6 ;  /* 0x0000001fff067819 */ /* 0x004fc60000011406 */
[----:B------:R-:W-:Y:S02]  /*06e0*/  IMAD.IADD R0, R18, 0x1, -R0 ;  /* 0x0000000112007824 */ /* 0x000fe400078e0a00 */
[----:B------:R1:W-:Y:S01]  /*06f0*/  STL [R1+0xf0], R6 ;  /* 0x0000f00601007387 */ /* 0x0003e20000100800 */
[----:B---3--:R-:W-:Y:S02]  /*0700*/  SHF.R.S32.HI R5, RZ, 0x1f, R5 ;  /* 0x0000001fff057819 */ /* 0x008fe40000011405 */
[----:B----4-:R-:W-:-:S03]  /*0710*/  SHF.R.S32.HI R2, RZ, 0x1f, R2 ;  /* 0x0000001fff027819 */ /* 0x010fc60000011402 */
[----:B------:R2:W-:Y:S04]  /*0720*/  STL [R1+0xec], R5 ;  /* 0x0000ec0501007387 */ /* 0x0005e80000100800 */
[----:B------:R3:W-:Y:S04]  /*0730*/  STL [R1+0xe8], R2 ;  /* 0x0000e80201007387 */ /* 0x0007e80000100800 */
[----:B------:R4:W-:Y:S01]  /*0740*/  STL [R1+0x4c], R10 ;  /* 0x00004c0a01007387 */ /* 0x0009e20000100800 */
[----:B-1----:R-:W-:Y:S02]  /*0750*/  SEL R6, R12, 0xffffffc0, !P2 ;  /* 0xffffffc00c067807 */ /* 0x002fe40005000000 */
[----:B--2---:R-:W-:Y:S01]  /*0760*/  SEL R5, R15, 0xffffffe0, !P1 ;  /* 0xffffffe00f057807 */ /* 0x004fe20004800000 */
[----:B---3--:R-:W-:-:S02]  /*0770*/  IMAD.SHL.U32 R2, R0, 0x2, RZ ;  /* 0x0000000200027824 */ /* 0x008fc400078e00ff */
[----:B------:R-:W-:Y:S02]  /*0780*/  IMAD R0, R8, 0x8, R17 ;  /* 0x0000000808007824 */ /* 0x000fe400078e0211 */
[C---:B------:R-:W-:Y:S01]  /*0790*/  IMAD.IADD R11, R7.reuse, 0x1, R5 ;  /* 0x00000001070b7824 */ /* 0x040fe200078e0205 */
[----:B------:R1:W-:Y:S01]  /*07a0*/  STL [R1+0xc0], R2 ;  /* 0x0000c00201007387 */ /* 0x0003e20000100800 */
[C---:B----4-:R-:W-:Y:S01]  /*07b0*/  IADD3 R10, R7.reuse, -0x10, RZ ;  /* 0xfffffff0070a7810 */ /* 0x050fe20007ffe0ff */
[C---:B------:R-:W-:Y:S01]  /*07c0*/  IMAD.IADD R8, R7.reuse, 0x1, R6 ;  /* 0x0000000107087824 */ /* 0x040fe200078e0206 */
[----:B------:R-:W-:Y:S01]  /*07d0*/  @P4 IADD3 R10, R7, 0x10, RZ ;  /* 0x00000010070a4810 */ /* 0x000fe20007ffe0ff */
[----:B------:R2:W-:Y:S04]  /*07e0*/  STL [R1+0xc8], R7 ;  /* 0x0000c80701007387 */ /* 0x0005e80000100800 */
[----:B------:R3:W-:Y:S04]  /*07f0*/  STL [R1+0xbc], R0 ;  /* 0x0000bc0001007387 */ /* 0x0007e80000100800 */
[----:B------:R-:W-:Y:S04]  /*0800*/  STL [R1+0xd4], R11 ;  /* 0x0000d40b01007387 */ /* 0x000fe80000100800 */
[----:B------:R4:W-:Y:S04]  /*0810*/  STL [R1+0xe4], R8 ;  /* 0x0000e40801007387 */ /* 0x0009e80000100800 */
[----:B------:R-:W-:Y:S01]  /*0820*/  STL [R1+0xcc], R10 ;  /* 0x0000cc0a01007387 */ /* 0x000fe20000100800 */
[----:B-1----:R-:W-:-:S02]  /*0830*/  SEL R2, R15, 0xffffffe0, !P3 ;  /* 0xffffffe00f027807 */ /* 0x002fc40005800000 */
[----:B--2---:R-:W-:Y:S01]  /*0840*/  LEA R7, R3, 0x100, 0x1 ;  /* 0x0000010003077811 */ /* 0x004fe200078e08ff */
[----:B------:R-:W-:Y:S01]  /*0850*/  IMAD.IADD R3, R11, 0x1, R6 ;  /* 0x000000010b037824 */ /* 0x000fe200078e0206 */
[----:B---3--:R-:W-:-:S04]  /*0860*/  SEL R0, R12, 0xffffffc0, !P0 ;  /* 0xffffffc00c007807 */ /* 0x008fc80004000000 */
[----:B------:R1:W-:Y:S04]  /*0870*/  STL [R1+0xe0], R3 ;  /* 0x0000e00301007387 */ /* 0x0003e80000100800 */
[----:B------:R-:W-:Y:S01]  /*0880*/  STL [R1+0x28], R7 ;  /* 0x0000280701007387 */ /* 0x000fe20000100800 */
[----:B----4-:R-:W-:Y:S02]  /*0890*/  IMAD.IADD R8, R5, 0x1, R10 ;  /* 0x0000000105087824 */ /* 0x010fe400078e020a */
[--C-:B------:R-:W-:Y:S02]  /*08a0*/  IMAD R5, R9, 0x800, R7.reuse ;  /* 0x0000080009057824 */ /* 0x100fe400078e0207 */
[----:B------:R-:W-:Y:S01]  /*08b0*/  IMAD R9, R4, 0x2, R7 ;  /* 0x0000000204097824 */ /* 0x000fe200078e0207 */
[----:B------:R-:W-:Y:S01]  /*08c0*/  IADD3 R4, R0, R7, R2 ;  /* 0x0000000700047210 */ /* 0x000fe20007ffe002 */
[----:B-1----:R-:W-:-:S02]  /*08d0*/  IMAD.IADD R3, R6, 0x1, R10 ;  /* 0x0000000106037824 */ /* 0x002fc400078e020a */
[----:B------:R-:W-:-:S03]  /*08e0*/  IMAD.IADD R6, R8, 0x1, R6 ;  /* 0x0000000108067824 */ /* 0x000fc600078e0206 */
[----:B------:R1:W-:Y:S04]  /*08f0*/  STL [R1+0xdc], R3 ;  /* 0x0000dc0301007387 */ /* 0x0003e80000100800 */
[----:B------:R-:W-:Y:S04]  /*0900*/  STL [R1+0xd0], R8 ;  /* 0x0000d00801007387 */ /* 0x000fe80000100800 */
[----:B------:R-:W-:Y:S04]  /*0910*/  STL [R1+0x38], R9 ;  /* 0x0000380901007387 */ /* 0x000fe80000100800 */
[----:B------:R-:W-:Y:S01]  /*0920*/  STL [R1+0x3c], R5 ;  /* 0x00003c0501007387 */ /* 0x000fe20000100800 */
[----:B-1----:R-:W-:-:S05]  /*0930*/  IMAD.IADD R3, R7, 0x1, R2 ;  /* 0x0000000107037824 */ /* 0x002fca00078e0202 */
[----:B------:R1:W-:Y:S04]  /*0940*/  STL [R1+0x30], R3 ;  /* 0x0000300301007387 */ /* 0x0003e80000100800 */
[----:B------:R2:W-:Y:S04]  /*0950*/  STL [R1+0x34], R4 ;  /* 0x0000340401007387 */ /* 0x0005e80000100800 */
[----:B------:R3:W-:Y:S01]  /*0960*/  STL [R1+0xd8], R6 ;  /* 0x0000d80601007387 */ /* 0x0007e20000100800 */
[--C-:B-1----:R-:W-:Y:S02]  /*0970*/  IMAD.IADD R3, R2, 0x1, R5.reuse ;  /* 0x0000000102037824 */ /* 0x102fe400078e0205 */
[----:B------:R-:W-:-:S02]  /*0980*/  IMAD.IADD R2, R0, 0x1, R5 ;  /* 0x0000000100027824 */ /* 0x000fc400078e0205 */
[----:B--2---:R-:W-:Y:S01]  /*0990*/  IMAD.IADD R4, R7, 0x1, R0 ;  /* 0x0000000107047824 */ /* 0x004fe200078e0200 */
[----:B------:R3:W-:Y:S01]  /*09a0*/  STL [R1+0x40], R3 ;  /* 0x0000400301007387 */ /* 0x0007e20000100800 */
[----:B------:R-:W-:-:S03]  /*09b0*/  IMAD.IADD R0, R0, 0x1, R3 ;  /* 0x0000000100007824 */ /* 0x000fc600078e0203 */
[----:B------:R3:W-:Y:S04]  /*09c0*/  STL [R1+0x2c], R4 ;  /* 0x00002c0401007387 */ /* 0x0007e80000100800 */
[----:B------:R3:W-:Y:S04]  /*09d0*/  STL [R1+0x48], R2 ;  /* 0x0000480201007387 */ /* 0x0007e80000100800 */
[----:B------:R3:W-:Y:S02]  /*09e0*/  STL [R1+0x44], R0 ;  /* 0x0000440001007387 */ /* 0x0007e40000100800 */
.L_x_574:
[----:B---3--:R-:W2:Y:S01]  /*09f0*/  LDL R4, [R1+0xc4] ;  /* 0x0000c40001047983 */ /* 0x008ea20000100800 */
[----:B------:R-:W-:Y:S01]  /*0a00*/  IMAD.MOV.U32 R0, RZ, RZ, c[0x0][0x560] ;  /* 0x00015800ff007624 */ /* 0x000fe200078e00ff */
[----:B------:R-:W-:Y:S01]  /*0a10*/  YIELD ;  /* 0x0000000000007946 */ /* 0x000fe20003800000 */
[----:B------:R-:W-:Y:S03]  /*0a20*/  BSSY B0, `(.L_x_513) ;  /* 0x0000016000007945 */ /* 0x000fe60003800000 */
[----:B------:R-:W-:-:S13]  /*0a30*/  ISETP.NE.AND P0, PT, R0, 0x1, PT ;  /* 0x000000010000780c */ /* 0x000fda0003f05270 */
[----:B--2---:R-:W-:Y:S01]  /*0a40*/  @P0 IMAD.HI.U32 R0, R4, c[0x0][0x564], RZ ;  /* 0x0001590004000a27 */ /* 0x004fe200078e00ff */
[----:B------:R-:W-:-:S04]  /*0a50*/  MOV R3, R4 ;  /* 0x0000000400037202 */ /* 0x000fc80000000f00 */
[----:B------:R-:W-:-:S04]  /*0a60*/  @P0 SHF.R.U32.HI R3, RZ, c[0x0][0x568], R0 ;  /* 0x00015a00ff030a19 */ /* 0x000fc80000011600 */
[----:B------:R-:W-:Y:S01]  /*0a70*/  ISETP.GE.AND P0, PT, R3, c[0x0][0x578], PT ;  /* 0x00015e0003007a0c */ /* 0x000fe20003f06270 */
[----:B------:R-:W-:-:S04]  /*0a80*/  IMAD.MOV R2, RZ, RZ, -R3 ;  /* 0x000000ffff027224 */ /* 0x000fc800078e0a03 */
[----:B------:R-:W-:-:S08]  /*0a90*/  IMAD R2, R2, c[0x0][0x560], R4 ;  /* 0x0001580002027a24 */ /* 0x000fd000078e0204 */
[----:B------:R-:W-:Y:S05]  /*0aa0*/  @!P0 BRA `(.L_x_514) ;  /* 0x0000007000008947 */ /* 0x000fea0003800000 */
[----:B------:R-:W-:-:S04]  /*0ab0*/  MOV R0, c[0x0][0x56c] ;  /* 0x00015b0000007a02 */ /* 0x000fc80000000f00 */
[----:B------:R-:W-:Y:S02]  /*0ac0*/  ISETP.NE.AND P0, PT, R0, 0x1, PT ;  /* 0x000000010000780c */ /* 0x000fe40003f05270 */
[----:B------:R-:W-:-:S11]  /*0ad0*/  MOV R0, R2 ;  /* 0x0000000200007202 */ /* 0x000fd60000000f00 */
[----:B------:R-:W-:-:S05]  /*0ae0*/  @P0 IMAD.HI.U32 R4, R2, c[0x0][0x570], RZ ;  /* 0x00015c0002040a27 */ /* 0x000fca00078e00ff */
[----:B------:R-:W-:-:S05]  /*0af0*/  @P0 SHF.R.U32.HI R0, RZ, c[0x0][0x574], R4 ;  /* 0x00015d00ff000a19 */ /* 0x000fca0000011604 */
[----:B------:R-:W-:Y:S01]  /*0b00*/  IMAD R4, R0, c[0x0][0x56c], RZ ;  /* 0x00015b0000047a24 */ /* 0x000fe200078e02ff */
[----:B------:R-:W-:Y:S05]  /*0b10*/  BRA `(.L_x_515) ;  /* 0x0000006000007947 */ /* 0x000fea0003800000 */
.L_x_514:
[----:B------:R-:W-:-:S04]  /*0b20*/  MOV R0, c[0x0][0x554] ;  /* 0x0001550000007a02 */ /* 0x000fc80000000f00 */
[----:B------:R-:W-:Y:S02]  /*0b30*/  ISETP.NE.AND P0, PT, R0, 0x1, PT ;  /* 0x000000010000780c */ /* 0x000fe40003f05270 */
[----:B------:R-:W-:-:S11]  /*0b40*/  MOV R0, R2 ;  /* 0x0000000200007202 */ /* 0x000fd60000000f00 */
[----:B------:R-:W-:-:S05]  /*0b50*/  @P0 IMAD.HI.U32 R4, R2, c[0x0][0x558], RZ ;  /* 0x0001560002040a27 */ /* 0x000fca00078e00ff */
[----:B------:R-:W-:-:S05]  /*0b60*/  @P0 SHF.R.U32.HI R0, RZ, c[0x0][0x55c], R4 ;  /* 0x00015700ff000a19 */ /* 0x000fca0000011604 */
[----:B------:R-:W-:Y:S02]  /*0b70*/  IMAD R4, R0, c[0x0][0x554], RZ ;  /* 0x0001550000047a24 */ /* 0x000fe400078e02ff */
.L_x_515:
[----:B------:R-:W-:Y:S05]  /*0b80*/  BSYNC B0 ;  /* 0x0000000000007941 */ /* 0x000fea0003800000 */
.L_x_513:
[----:B------:R-:W-:Y:S01]  /*0b90*/  IMAD.MOV.U32 R5, RZ, RZ, c[0x0][0x548] ;  /* 0x00015200ff057624 */ /* 0x000fe200078e00ff */
[----:B------:R-:W-:Y:S01]  /*0ba0*/  ISETP.NE.U32.AND P0, PT, RZ, c[0x0][0x370], PT ;  /* 0x0000dc00ff007a0c */ /* 0x000fe20003f05070 */
[----:B------:R-:W-:Y:S01]  /*0bb0*/  IMAD.IADD R4, R2, 0x1, -R4 ;  /* 0x0000000102047824 */ /* 0x000fe200078e0a04 */
[----:B------:R-:W-:Y:S02]  /*0bc0*/  CS2R R114, SRZ ;  /* 0x0000000000727805 */ /* 0x000fe4000001ff00 */
[----:B------:R-:W-:Y:S01]  /*0bd0*/  ISETP.NE.AND P1, PT, R5, 0x1, PT ;  /* 0x000000010500780c */ /* 0x000fe20003f25270 */
[----:B------:R-:W-:Y:S01]  /*0be0*/  IMAD R4, R3, c[0x0][0x554], R4 ;  /* 0x0001550003047a24 */ /* 0x000fe200078e0204 */
[----:B------:R-:W-:-:S04]  /*0bf0*/  ISETP.NE.AND.EX P0, PT, RZ, c[0x0][0x374], PT, P0 ;  /* 0x0000dd00ff007a0c */ /* 0x000fc80003f05300 */
[----:B------:R-:W-:-:S07]  /*0c00*/  MOV R16, R4 ;  /* 0x0000000400107202 */ /* 0x000fce0000000f00 */
[----:B------:R-:W-:-:S04]  /*0c10*/  @P1 IMAD.HI.U32 R2, R4, c[0x0][0x54c], RZ ;  /* 0x0001530004021a27 */ /* 0x000fc800078e00ff */
[----:B------:R-:W-:Y:S01]  /*0c20*/  @P0 IMAD.MOV.U32 R3, RZ, RZ, 0x4 ;  /* 0x00000004ff030424 */ /* 0x000fe200078e00ff */
[----:B------:R-:W-:-:S05]  /*0c30*/  @P1 SHF.R.U32.HI R16, RZ, c[0x0][0x550], R2 ;  /* 0x00015400ff101a19 */ /* 0x000fca0000011602 */
[----:B------:R-:W-:Y:S01]  /*0c40*/  @P0 IMAD.WIDE R2, R16, R3, c[0x0][0x370] ;  /* 0x0000dc0010020625 */ /* 0x000fe200078e0203 */
[----:B------:R-:W-:Y:S01]  /*0c50*/  LOP3.LUT R0, R0, 0x1ffffff, RZ, 0x3c, !PT ;  /* 0x01ffffff00007812 */ /* 0x000fe200078e3cff */
[----:B------:R1:W-:Y:S04]  /*0c60*/  STL [R1+0xb4], R16 ;  /* 0x0000b41001007387 */ /* 0x0003e80000100800 */
[----:B------:R2:W3:Y:S01]  /*0c70*/  @P0 LDG.E R115, [R2.64] ;  /* 0x0000000602730981 */ /* 0x0004e2000c1e1900 */
[----:B------:R-:W-:Y:S01]  /*0c80*/  IMAD.MOV.U32 R51, RZ, RZ, c[0x0][0x2c4] ;  /* 0x0000b100ff337624 */ /* 0x000fe200078e00ff */
[----:B------:R-:W-:Y:S01]  /*0c90*/  IADD3 R0, R0, c[0x0][0x53c], RZ ;  /* 0x00014f0000007a10 */ /* 0x000fe20007ffe0ff */
[----:B------:R-:W-:Y:S01]  /*0ca0*/  IMAD.MOV.U32 R46, RZ, RZ, 0x40 ;  /* 0x00000040ff2e7424 */ /* 0x000fe200078e00ff */
[----:B------:R-:W-:Y:S01]  /*0cb0*/  CS2R R130, SRZ ;  /* 0x0000000000827805 */ /* 0x000fe2000001ff00 */
[----:B------:R-:W-:Y:S01]  /*0cc0*/  CS2R R128, SRZ ;  /* 0x0000000000807805 */ /* 0x000fe2000001ff00 */
[----:B------:R-:W-:Y:S01]  /*0cd0*/  ISETP.NE.AND P2, PT, R51, 0x1, PT ;  /* 0x000000013300780c */ /* 0x000fe20003f45270 */
[----:B------:R-:W-:Y:S01]  /*0ce0*/  CS2R R126, SRZ ;  /* 0x00000000007e7805 */ /* 0x000fe2000001ff00 */
[----:B------:R-:W-:Y:S01]  /*0cf0*/  SHF.L.U32 R50, R0, 0x7, RZ ;  /* 0x0000000700327819 */ /* 0x000fe200000006ff */
[----:B------:R-:W-:Y:S01]  /*0d00*/  CS2R R124, SRZ ;  /* 0x00000000007c7805 */ /* 0x000fe2000001ff00 */
[----:B------:R-:W-:Y:S01]  /*0d10*/  IADD3 R5, R46, -c[0x0][0x168], RZ ;  /* 0x80005a002e057a10 */ /* 0x000fe20007ffe0ff */
[----:B------:R-:W-:Y:S01]  /*0d20*/  IMAD.MOV.U32 R122, RZ, RZ, RZ ;  /* 0x000000ffff7a7224 */ /* 0x000fe200078e00ff */
[----:B------:R-:W-:Y:S01]  /*0d30*/  IADD3 R0, R50, 0x7f, RZ ;  /* 0x0000007f32007810 */ /* 0x000fe20007ffe0ff */
[----:B------:R1:W-:Y:S01]  /*0d40*/  STL [R1+0xb0], R50 ;  /* 0x0000b03201007387 */ /* 0x0003e20000100800 */
[----:B------:R-:W-:Y:S01]  /*0d50*/  CS2R R120, SRZ ;  /* 0x0000000000787805 */ /* 0x000fe2000001ff00 */
[----:B------:R-:W-:Y:S01]  /*0d60*/  CS2R R6, SRZ ;  /* 0x0000000000067805 */ /* 0x000fe2000001ff00 */
[----:B------:R-:W-:Y:S01]  /*0d70*/  MOV R118, RZ ;  /* 0x000000ff00767202 */ /* 0x000fe20000000f00 */
[----:B------:R-:W-:Y:S01]  /*0d80*/  CS2R R116, SRZ ;  /* 0x0000000000747805 */ /* 0x000fe2000001ff00 */
[----:B------:R-:W-:Y:S01]  /*0d90*/  CS2R R8, SRZ ;  /* 0x0000000000087805 */ /* 0x000fe2000001ff00 */
[----:B------:R-:W-:Y:S01]  /*0da0*/  CS2R R112, SRZ ;  /* 0x0000000000707805 */ /* 0x000fe2000001ff00 */
[----:B------:R-:W-:Y:S01]  /*0db0*/  CS2R R10, SRZ ;  /* 0x00000000000a7805 */ /* 0x000fe2000001ff00 */
[----:B------:R-:W-:Y:S01]  /*0dc0*/  IMAD.MOV.U32 R110, RZ, RZ, RZ ;  /* 0x000000ffff6e7224 */ /* 0x000fe200078e00ff */
[----:B------:R-:W-:Y:S01]  /*0dd0*/  CS2R R108, SRZ ;  /* 0x00000000006c7805 */ /* 0x000fe2000001ff00 */
[----:B------:R-:W-:Y:S01]  /*0de0*/  CS2R R12, SRZ ;  /* 0x00000000000c7805 */ /* 0x000fe2000001ff00 */
[----:B------:R-:W-:Y:S01]  /*0df0*/  IMAD.MOV.U32 R106, RZ, RZ, RZ ;  /* 0x000000ffff6a7224 */ /* 0x000fe200078e00ff */
[----:B------:R-:W-:Y:S01]  /*0e00*/  CS2R R104, SRZ ;  /* 0x0000000000687805 */ /* 0x000fe2000001ff00 */
[----:B--2---:R-:W-:Y:S01]  /*0e10*/  IMAD.MOV.U32 R2, RZ, RZ, c[0x0][0x2ac] ;  /* 0x0000ab00ff027624 */ /* 0x004fe200078e00ff */
[----:B------:R-:W-:Y:S01]  /*0e20*/  CS2R R14, SRZ ;  /* 0x00000000000e7805 */ /* 0x000fe2000001ff00 */
[----:B------:R-:W-:Y:S01]  /*0e30*/  @P2 IMAD.HI.U32 R3, R0, c[0x0][0x2c8], RZ ;  /* 0x0000b20000032a27 */ /* 0x000fe200078e00ff */
[----:B------:R-:W-:Y:S01]  /*0e40*/  MOV R102, RZ ;  /* 0x000000ff00667202 */ /* 0x000fe20000000f00 */
[----:B------:R-:W-:Y:S01]  /*0e50*/  CS2R R100, SRZ ;  /* 0x0000000000647805 */ /* 0x000fe2000001ff00 */
[----:B------:R-:W-:Y:S01]  /*0e60*/  CS2R R96, SRZ ;  /* 0x0000000000607805 */ /* 0x000fe2000001ff00 */
[C---:B------:R-:W-:Y:S01]  /*0e70*/  IMAD R48, R2.reuse, c[0x0][0x1d0], RZ ;  /* 0x0000740002307a24 */ /* 0x040fe200078e02ff */
[----:B------:R-:W-:Y:S01]  /*0e80*/  @P2 SHF.R.U32.HI R0, RZ, c[0x0][0x2cc], R3 ;  /* 0x0000b300ff002a19 */ /* 0x000fe20000011603 */
[----:B------:R-:W-:Y:S01]  /*0e90*/  IMAD R2, R2, c[0x0][0x1d0], R5 ;  /* 0x0000740002027a24 */ /* 0x000fe200078e0205 */
[----:B------:R-:W-:Y:S01]  /*0ea0*/  CS2R R18, SRZ ;  /* 0x0000000000127805 */ /* 0x000fe2000001ff00 */
[----:B------:R-:W-:Y:S01]  /*0eb0*/  IMAD.MOV.U32 R17, RZ, RZ, RZ ;  /* 0x000000ffff117224 */ /* 0x000fe200078e00ff */
[----:B------:R-:W-:Y:S01]  /*0ec0*/  IADD3 R5, R48, 0x3f, RZ ;  /* 0x0000003f30057810 */ /* 0x000fe20007ffe0ff */
[----:B------:R-:W-:Y:S01]  /*0ed0*/  IMAD.MOV.U32 R98, RZ, RZ, RZ ;  /* 0x000000ffff627224 */ /* 0x000fe200078e00ff */
[----:B------:R-:W-:Y:S01]  /*0ee0*/  IADD3 R0, R2, R0, RZ ;  /* 0x0000000002007210 */ /* 0x000fe20007ffe0ff */
[----:B------:R-:W-:Y:S01]  /*0ef0*/  CS2R R92, SRZ ;  /* 0x00000000005c7805 */ /* 0x000fe2000001ff00 */
[----:B------:R-:W-:Y:S01]  /*0f00*/  SHF.R.S32.HI R2, RZ, 0x1f, R5 ;  /* 0x0000001fff027819 */ /* 0x000fe20000011405 */
[----:B------:R-:W-:Y:S01]  /*0f10*/  CS2R R20, SRZ ;  /* 0x0000000000147805 */ /* 0x000fe2000001ff00 */
[----:B------:R-:W-:Y:S01]  /*0f20*/  SHF.R.S32.HI R3, RZ, 0x1f, R0 ;  /* 0x0000001fff037819 */ /* 0x000fe20000011400 */
[----:B------:R-:W-:Y:S01]  /*0f30*/  IMAD.MOV.U32 R90, RZ, RZ, RZ ;  /* 0x000000ffff5a7224 */ /* 0x000fe200078e00ff */
[----:B------:R-:W-:Y:S01]  /*0f40*/  LEA.HI R2, R2, R5, RZ, 0x6 ;  /* 0x0000000502027211 */ /* 0x000fe200078f30ff */
[----:B------:R-:W-:Y:S01]  /*0f50*/  CS2R R88, SRZ ;  /* 0x0000000000587805 */ /* 0x000fe2000001ff00 */
[----:B------:R-:W-:Y:S01]  /*0f60*/  LEA.HI R3, R3, R0, RZ, 0x6 ;  /* 0x0000000003037211 */ /* 0x000fe200078f30ff */
[----:B------:R-:W-:Y:S01]  /*0f70*/  IMAD.MOV R0, RZ, RZ, -R16 ;  /* 0x000000ffff007224 */ /* 0x000fe200078e0a10 */
[----:B------:R-:W-:Y:S01]  /*0f80*/  SHF.R.S32.HI R2, RZ, 0x6, R2 ;  /* 0x00000006ff027819 */ /* 0x000fe20000011402 */
[----:B------:R-:W-:Y:S01]  /*0f90*/  CS2R R22, SRZ ;  /* 0x0000000000167805 */ /* 0x000fe2000001ff00 */
[----:B------:R-:W-:Y:S01]  /*0fa0*/  SHF.R.S32.HI R3, RZ, 0x6, R3 ;  /* 0x00000006ff037819 */ /* 0x000fe20000011403 */
[----:B------:R-:W-:Y:S01]  /*0fb0*/  IMAD R47, R0, c[0x0][0x548], R4 ;  /* 0x00015200002f7a24 */ /* 0x000fe200078e0204 */
[----:B------:R-:W-:Y:S01]  /*0fc0*/  PRMT R0, RZ, 0x7610, R0 ;  /* 0x00007610ff007816 */ /* 0x000fe20000000000 */
[----:B------:R-:W-:Y:S01]  /*0fd0*/  CS2R R4, SRZ ;  /* 0x0000000000047805 */ /* 0x000fe2000001ff00 */
[----:B------:R-:W-:Y:S01]  /*0fe0*/  IMNMX R111, R2, R3, PT ;  /* 0x00000003026f7217 */ /* 0x000fe20003800200 */
[----:B------:R-:W-:Y:S01]  /*0ff0*/  IMAD.MOV.U32 R86, RZ, RZ, RZ ;  /* 0x000000ffff567224 */ /* 0x000fe200078e00ff */
[----:B------:R1:W-:Y:S01]  /*1000*/  STL [R1+0xb8], R47 ;  /* 0x0000b82f01007387 */ /* 0x0003e20000100800 */
[----:B------:R-:W-:Y:S01]  /*1010*/  MOV R94, RZ ;  /* 0x000000ff005e7202 */ /* 0x000fe20000000f00 */
[----:B------:R-:W-:Y:S01]  /*1020*/  CS2R R84, SRZ ;  /* 0x0000000000547805 */ /* 0x000fe2000001ff00 */
[----:B------:R-:W-:Y:S01]  /*1030*/  ISETP.GE.AND P0, PT, R111, 0x1, PT ;  /* 0x000000016f00780c */ /* 0x000fe20003f06270 */
[----:B------:R1:W-:Y:S01]  /*1040*/  STL [R1+0x50], R111 ;  /* 0x0000506f01007387 */ /* 0x0003e20000100800 */
[----:B------:R-:W-:Y:S01]  /*1050*/  CS2R R24, SRZ ;  /* 0x0000000000187805 */ /* 0x000fe2000001ff00 */
[----:B------:R-:W-:Y:S01]  /*1060*/  MOV R82, RZ ;  /* 0x000000ff00527202 */ /* 0x000fe20000000f00 */
[----:B------:R-:W-:Y:S01]  /*1070*/  CS2R R26, SRZ ;  /* 0x00000000001a7805 */ /* 0x000fe2000001ff00 */
[----:B------:R-:W-:Y:S01]  /*1080*/  IMAD.MOV.U32 R80, RZ, RZ, RZ ;  /* 0x000000ffff507224 */ /* 0x000fe200078e00ff */
[----:B------:R-:W-:Y:S01]  /*1090*/  CS2R R28, SRZ ;  /* 0x00000000001c7805 */ /* 0x000fe2000001ff00 */
[----:B------:R-:W-:Y:S01]  /*10a0*/  IMAD.MOV.U32 R78, RZ, RZ, RZ ;  /* 0x000000ffff4e7224 */ /* 0x000fe200078e00ff */
[----:B------:R-:W-:Y:S01]  /*10b0*/  MOV R76, RZ ;  /* 0x000000ff004c7202 */ /* 0x000fe20000000f00 */
[----:B------:R-:W-:Y:S01]  /*10c0*/  IMAD.MOV.U32 R74, RZ, RZ, RZ ;  /* 0x000000ffff4a7224 */ /* 0x000fe200078e00ff */
[----:B------:R-:W-:Y:S01]  /*10d0*/  CS2R R30, SRZ ;  /* 0x00000000001e7805 */ /* 0x000fe2000001ff00 */
[----:B------:R-:W-:Y:S01]  /*10e0*/  IMAD.MOV.U32 R72, RZ, RZ, RZ ;  /* 0x000000ffff487224 */ /* 0x000fe200078e00ff */
[----:B------:R-:W-:Y:S01]  /*10f0*/  MOV R70, RZ ;  /* 0x000000ff00467202 */ /* 0x000fe20000000f00 */
[----:B------:R-:W-:Y:S01]  /*1100*/  CS2R R32, SRZ ;  /* 0x0000000000207805 */ /* 0x000fe2000001ff00 */
[----:B------:R-:W-:Y:S01]  /*1110*/  IMAD.MOV.U32 R68, RZ, RZ, RZ ;  /* 0x000000ffff447224 */ /* 0x000fe200078e00ff */
        /* <DEDUP_REMOVED lines=13> */
[----:B------:R-:W-:Y:S01]  /*11f0*/  CS2R R136, SRZ ;  /* 0x0000000000887805 */ /* 0x000fe2000001ff00 */
[----:B------:R-:W-:Y:S01]  /*1200*/  IMAD.MOV.U32 R138, RZ, RZ, RZ ;  /* 0x000000ffff8a7224 */ /* 0x000fe200078e00ff */
[----:B------:R-:W-:Y:S01]  /*1210*/  CS2R R142, SRZ ;  /* 0x00000000008e7805 */ /* 0x000fe2000001ff00 */
[----:B------:R-:W-:Y:S01]  /*1220*/  CS2R R140, SRZ ;  /* 0x00000000008c7805 */ /* 0x000fe2000001ff00 */
[----:B------:R-:W-:Y:S01]  /*1230*/  MOV R53, RZ ;  /* 0x000000ff00357202 */ /* 0x000fe20000000f00 */
[----:B------:R-:W-:Y:S01]  /*1240*/  IMAD.MOV.U32 R146, RZ, RZ, RZ ;  /* 0x000000ffff927224 */ /* 0x000fe200078e00ff */
[----:B------:R-:W-:Y:S01]  /*1250*/  CS2R R144, SRZ ;  /* 0x0000000000907805 */ /* 0x000fe2000001ff00 */
        /* <DEDUP_REMOVED lines=13> */
[----:B---3--:R1:W-:Y:S01]  /*1330*/  STL [R1+0x84], R115 ;  /* 0x0000847301007387 */ /* 0x0083e20000100800 */
[----:B------:R-:W-:Y:S05]  /*1340*/  @!P0 BRA `(.L_x_516) ;  /* 0x0000d9b000008947 */ /* 0x000fea0003800000 */
[----:B------:R-:W-:-:S04]  /*1350*/  ISETP.NE.U32.AND P0, PT, RZ, c[0x0][0x340], PT ;  /* 0x0000d000ff007a0c */ /* 0x000fc80003f05070 */
[----:B------:R-:W-:-:S13]  /*1360*/  ISETP.NE.AND.EX P0, PT, RZ, c[0x0][0x344], PT, P0 ;  /* 0x0000d100ff007a0c */ /* 0x000fda0003f05300 */
[----:B------:R-:W-:-:S04]  /*1370*/  @P0 IMAD.MOV.U32 R2, RZ, RZ, 0x4 ;  /* 0x00000004ff020424 */ /* 0x000fc800078e00ff */
[----:B------:R-:W-:-:S05]  /*1380*/  @P0 IMAD.WIDE R2, R16, R2, c[0x0][0x340] ;  /* 0x0000d00010020625 */ /* 0x000fca00078e0202 */
[----:B------:R2:W5:Y:S01]  /*1390*/  @P0 LDG.E R0, [R2.64] ;  /* 0x0000000602000981 */ /* 0x000562000c1e1900 */
[----:B------:R-:W-:Y:S01]  /*13a0*/  WARPSYNC 0xffffffff ;  /* 0xffffffff00007948 */ /* 0x000fe20003800000 */
[----:B------:R-:W-:-:S03]  /*13b0*/  @!P0 MOV R0, R16 ;  /* 0x0000001000008202 */ /* 0x000fc60000000f00 */
[----:B--2---:R-:W2:Y:S01]  /*13c0*/  LDL R107, [R1+0x7c] ;  /* 0x00007c00016b7983 */ /* 0x004ea20000100800 */
[----:B-----5:R-:W-:Y:S01]  /*13d0*/  SHF.R.S32.HI R3, RZ, 0x1f, R0 ;  /* 0x0000001fff037819 */ /* 0x020fe20000011400 */
[----:B------:R-:W-:-:S04]  /*13e0*/  IMAD.WIDE.U32 R102, R0, c[0x0][0x2b0], RZ ;  /* 0x0000ac0000667a25 */ /* 0x000fc800078e00ff */
[----:B------:R-:W-:Y:S01]  /*13f0*/  IMAD.MOV.U32 R101, RZ, RZ, c[0x0][0x2b8] ;  /* 0x0000ae00ff657624 */ /* 0x000fe200078e00ff */
[----:B------:R-:W-:Y:S01]  /*1400*/  STL.64 [R1+0x98], R102 ;  /* 0x0000986601007387 */ /* 0x000fe20000100a00 */
[----:B------:R-:W-:-:S03]  /*1410*/  IMAD.MOV.U32 R25, RZ, RZ, RZ ;  /* 0x000000ffff197224 */ /* 0x000fc600078e00ff */
[----:B------:R-:W-:Y:S02]  /*1420*/  ISETP.NE.AND P1, PT, R101, 0x1, PT ;  /* 0x000000016500780c */ /* 0x000fe40003f25270 */
[----:B------:R-:W-:-:S05]  /*1430*/  SHF.R.S32.HI R24, RZ, 0x1f, R47 ;  /* 0x0000001fff187819 */ /* 0x000fca000001142f */
[----:B------:R-:W-:Y:S01]  /*1440*/  IMAD R5, R24, c[0x0][0x1b8], RZ ;  /* 0x00006e0018057a24 */ /* 0x000fe200078e02ff */
[----:B------:R-:W-:-:S03]  /*1450*/  SHF.R.S32.HI R6, RZ, 0x1f, R16 ;  /* 0x0000001fff067819 */ /* 0x000fc60000011410 */
[----:B------:R-:W-:Y:S01]  /*1460*/  IMAD R5, R47, c[0x0][0x1bc], R5 ;  /* 0x00006f002f057a24 */ /* 0x000fe200078e0205 */
[----:B------:R-:W3:Y:S04]  /*1470*/  S2R R52, SR_TID.X ;  /* 0x0000000000347919 */ /* 0x000ee80000002100 */
[----:B------:R-:W-:Y:S01]  /*1480*/  BAR.SYNC.DEFER_BLOCKING 0x0 ;  /* 0x0000000000007b1d */ /* 0x000fe20000010000 */
[----:B--2---:R-:W-:-:S05]  /*1490*/  IMAD R2, R111, 0x40, R107 ;  /* 0x000000406f027824 */ /* 0x004fca00078e026b */
[----:B------:R-:W-:-:S04]  /*14a0*/  IADD3 R2, R2, -0x40, RZ ;  /* 0xffffffc002027810 */ /* 0x000fc80007ffe0ff */
[C---:B------:R-:W-:Y:S01]  /*14b0*/  ISETP.GE.AND P0, PT, R2.reuse, R48, PT ;  /* 0x000000300200720c */ /* 0x040fe20003f06270 */
[----:B------:R-:W-:Y:S02]  /*14c0*/  IMAD.IADD R22, R2, 0x1, R115 ;  /* 0x0000000102167824 */ /* 0x000fe400078e0273 */
[----:B------:R-:W-:Y:S01]  /*14d0*/  IMAD R2, R3, c[0x0][0x2b0], RZ ;  /* 0x0000ac0003027a24 */ /* 0x000fe200078e02ff */
[----:B------:R-:W-:Y:S01]  /*14e0*/  ISETP.GT.OR P0, PT, R107, 0x3f, P0 ;  /* 0x0000003f6b00780c */ /* 0x000fe20000704670 */
[----:B------:R-:W-:-:S04]  /*14f0*/  @P1 IMAD.HI.U32 R3, R22, c[0x0][0x2bc], RZ ;  /* 0x0000af0016031a27 */ /* 0x000fc800078e00ff */
[----:B------:R-:W-:Y:S02]  /*1500*/  IMAD R2, R0, c[0x0][0x2b4], R2 ;  /* 0x0000ad0000027a24 */ /* 0x000fe400078e0202 */
[----:B------:R-:W-:Y:S01]  /*1510*/  IMAD.MOV.U32 R21, RZ, RZ, R22 ;  /* 0x000000ffff157224 */ /* 0x000fe200078e0016 */
[----:B------:R-:W-:Y:S01]  /*1520*/  @P1 SHF.R.U32.HI R21, RZ, c[0x0][0x2c0], R3 ;  /* 0x0000b000ff151a19 */ /* 0x000fe20000011603 */
[----:B------:R-:W-:-:S04]  /*1530*/  IMAD.IADD R100, R103, 0x1, R2 ;  /* 0x0000000167647824 */ /* 0x000fc800078e0202 */
[C---:B------:R-:W-:Y:S01]  /*1540*/  @!P0 IADD3 R0, P1, R21.reuse, R102, RZ ;  /* 0x0000006615008210 */ /* 0x040fe20007f3e0ff */
[----:B------:R-:W-:Y:S03]  /*1550*/  STL [R1+0xa8], R100 ;  /* 0x0000a86401007387 */ /* 0x000fe60000100800 */
[----:B------:R-:W-:Y:S01]  /*1560*/  @!P0 LEA.HI.X.SX32 R3, R21, R100, 0x1, P1 ;  /* 0x0000006415038211 */ /* 0x000fe200008f0eff */
[----:B------:R-:W2:Y:S01]  /*1570*/  LDL R41, [R1+0x6c] ;  /* 0x00006c0001297983 */ /* 0x000ea20000100800 */
[----:B------:R-:W-:-:S03]  /*1580*/  @!P0 LEA R2, P1, R0, c[0x0][0x2a0], 0x2 ;  /* 0x0000a80000028a11 */ /* 0x000fc600078210ff */
[----:B------:R-:W4:Y:S01]  /*1590*/  LDL R30, [R1+0xf0] ;  /* 0x0000f000011e7983 */ /* 0x000f220000100800 */
[----:B------:R-:W-:-:S03]  /*15a0*/  @!P0 LEA.HI.X R3, R0, c[0x0][0x2a4], R3, 0x2, P1 ;  /* 0x0000a90000038a11 */ /* 0x000fc600008f1403 */
[----:B------:R-:W4:Y:S04]  /*15b0*/  LDL R45, [R1+0x70] ;  /* 0x00007000012d7983 */ /* 0x000f280000100800 */
[----:B------:R-:W4:Y:S04]  /*15c0*/  LDL R28, [R1+0xe8] ;  /* 0x0000e800011c7983 */ /* 0x000f280000100800 */
[----:B------:R-:W4:Y:S04]  /*15d0*/  LDL R31, [R1+0x54] ;  /* 0x00005400011f7983 */ /* 0x000f280000100800 */
[----:B------:R-:W4:Y:S04]  /*15e0*/  LDL R40, [R1+0x68] ;  /* 0x0000680001287983 */ /* 0x000f280000100800 */
[----:B------:R-:W4:Y:S04]  /*15f0*/  LDL R32, [R1+0xf4] ;  /* 0x0000f40001207983 */ /* 0x000f280000100800 */
[----:B------:R-:W4:Y:S04]  /*1600*/  LDL R29, [R1+0xec] ;  /* 0x0000ec00011d7983 */ /* 0x000f280000100800 */
[----:B------:R-:W4:Y:S04]  /*1610*/  LDL R44, [R1+0x4c] ;  /* 0x00004c00012c7983 */ /* 0x000f280000100800 */
[----:B------:R1:W4:Y:S01]  /*1620*/  @!P0 LDG.E R25, [R2.64] ;  /* 0x0000000602198981 */ /* 0x000322000c1e1900 */
[----:B------:R-:W-:-:S04]  /*1630*/  IMAD.IADD R4, R107, 0x1, R50 ;  /* 0x000000016b047824 */ /* 0x000fc800078e0232 */
[----:B------:R-:W-:-:S04]  /*1640*/  @P2 IMAD.HI.U32 R7, R4, c[0x0][0x2c8], RZ ;  /* 0x0000b20004072a27 */ /* 0x000fc800078e00ff */
[----:B------:R-:W-:Y:S01]  /*1650*/  IMAD.MOV.U32 R0, RZ, RZ, R4 ;  /* 0x000000ffff007224 */ /* 0x000fe200078e0004 */
[----:B------:R-:W-:-:S04]  /*1660*/  @P2 SHF.R.U32.HI R0, RZ, c[0x0][0x2cc], R7 ;  /* 0x0000b300ff002a19 */ /* 0x000fc80000011607 */
[----:B------:R-:W-:Y:S01]  /*1670*/  SHF.R.S32.HI R7, RZ, 0x1f, R0 ;  /* 0x0000001fff077819 */ /* 0x000fe20000011400 */
[----:B-1----:R-:W-:-:S04]  /*1680*/  IMAD.WIDE.U32 R2, R47, c[0x0][0x1b8], RZ ;  /* 0x00006e002f027a25 */ /* 0x002fc800078e00ff */
[----:B------:R-:W-:Y:S02]  /*1690*/  IMAD.IADD R3, R3, 0x1, R5 ;  /* 0x0000000103037824 */ /* 0x000fe400078e0205 */
[----:B------:R-:W-:Y:S02]  /*16a0*/  IMAD R5, R6, c[0x0][0x1c0], RZ ;  /* 0x0000700006057a24 */ /* 0x000fe400078e02ff */
[----:B------:R-:W-:-:S04]  /*16b0*/  IMAD.WIDE.U32 R2, R16, c[0x0][0x1c0], R2 ;  /* 0x0000700010027a25 */ /* 0x000fc800078e0002 */
[----:B------:R-:W-:Y:S02]  /*16c0*/  IMAD R6, R16, c[0x0][0x1c4], R5 ;  /* 0x0000710010067a24 */ /* 0x000fe400078e0205 */
[----:B------:R-:W-:-:S04]  /*16d0*/  IMAD.MOV R5, RZ, RZ, -R0 ;  /* 0x000000ffff057224 */ /* 0x000fc800078e0a00 */
[----:B------:R-:W-:Y:S02]  /*16e0*/  IMAD R4, R5, c[0x0][0x2c4], R4 ;  /* 0x0000b10005047a24 */ /* 0x000fe400078e0204 */
[----:B------:R-:W-:Y:S02]  /*16f0*/  IMAD R5, R7, c[0x0][0x1b0], RZ ;  /* 0x00006c0007057a24 */ /* 0x000fe400078e02ff */
[----:B------:R-:W-:Y:S02]  /*1700*/  IMAD.IADD R3, R3, 0x1, R6 ;  /* 0x0000000103037824 */ /* 0x000fe400078e0206 */
[C---:B------:R-:W-:Y:S01]  /*1710*/  IMAD R6, R0.reuse, c[0x0][0x1b4], R5 ;  /* 0x00006d0000067a24 */ /* 0x040fe200078e0205 */
[----:B------:R-:W-:Y:S01]  /*1720*/  SHF.R.S32.HI R5, RZ, 0x1f, R4 ;  /* 0x0000001fff057819 */ /* 0x000fe20000011404 */
[----:B------:R-:W-:-:S04]  /*1730*/  IMAD.WIDE.U32 R2, R0, c[0x0][0x1b0], R2 ;  /* 0x00006c0000027a25 */ /* 0x000fc800078e0002 */
[----:B------:R-:W-:Y:S02]  /*1740*/  IMAD R0, R5, c[0x0][0x1a8], RZ ;  /* 0x00006a0005007a24 */ /* 0x000fe400078e02ff */
[----:B------:R-:W-:Y:S02]  /*1750*/  IMAD.IADD R3, R3, 0x1, R6 ;  /* 0x0000000103037824 */ /* 0x000fe400078e0206 */
[C---:B------:R-:W-:Y:S02]  /*1760*/  IMAD R0, R4.reuse, c[0x0][0x1ac], R0 ;  /* 0x00006b0004007a24 */ /* 0x040fe400078e0200 */
[----:B------:R-:W-:Y:S01]  /*1770*/  IMAD.WIDE.U32 R2, R4, c[0x0][0x1a8], R2 ;  /* 0x00006a0004027a25 */ /* 0x000fe200078e0002 */
[----:B---3--:R-:W-:-:S03]  /*1780*/  SHF.R.S32.HI R27, RZ, 0x1f, R52 ;  /* 0x0000001fff1b7819 */ /* 0x008fc60000011434 */
[----:B------:R-:W-:Y:S01]  /*1790*/  IMAD.IADD R0, R3, 0x1, R0 ;  /* 0x0000000103007824 */ /* 0x000fe200078e0200 */
[C---:B------:R-:W-:Y:S02]  /*17a0*/  LEA R17, P0, R2.reuse, c[0x0][0x160], 0x1 ;  /* 0x0000580002117a11 */ /* 0x040fe400078008ff */
[----:B------:R-:W-:Y:S02]  /*17b0*/  LEA.HI R27, R27, R52, RZ, 0x3 ;  /* 0x000000341b1b7211 */ /* 0x000fe400078f18ff */
[----:B------:R-:W-:Y:S01]  /*17c0*/  LEA.HI.X R16, R2, c[0x0][0x164], R0, 0x1, P0 ;  /* 0x0000590002107a11 */ /* 0x000fe200000f0c00 */
[----:B------:R-:W2:Y:S01]  /*17d0*/  SHFL.IDX PT, R3, R17, RZ, 0x181f ;  /* 0x00181fff11037589 */ /* 0x000ea200000e0000 */
[----:B------:R-:W-:Y:S01]  /*17e0*/  SHF.R.S32.HI R27, RZ, 0x3, R27 ;  /* 0x00000003ff1b7819 */ /* 0x000fe2000001141b */
[----:B------:R-:W-:Y:S02]  /*17f0*/  IMAD R23, R51, c[0x0][0x168], RZ ;  /* 0x00005a0033177a24 */ /* 0x000fe400078e02ff */
[----:B------:R-:W4:Y:S02]  /*1800*/  SHFL.IDX PT, R4, R16, RZ, 0x181f ;  /* 0x00181fff10047589 */ /* 0x000f2400000e0000 */
[----:B------:R-:W-:-:S05]  /*1810*/  IMAD.IADD R20, R27, 0x1, R50 ;  /* 0x000000011b147824 */ /* 0x000fca00078e0232 */
[C---:B------:R-:W-:Y:S01]  /*1820*/  ISETP.GE.AND P0, PT, R20.reuse, R23, PT ;  /* 0x000000171400720c */ /* 0x040fe20003f06270 */
[----:B------:R-:W1:Y:S01]  /*1830*/  SHFL.IDX PT, R0, R17, 0x1, 0x181f ;  /* 0x00381f0011007f89 */ /* 0x000e6200000e0000 */
[----:B------:R-:W-:-:S03]  /*1840*/  IADD3 R5, R20, 0x20, RZ ;  /* 0x0000002014057810 */ /* 0x000fc60007ffe0ff */
[----:B------:R-:W3:Y:S01]  /*1850*/  SHFL.IDX PT, R2, R16, 0x1, 0x181f ;  /* 0x00381f0010027f89 */ /* 0x000ee200000e0000 */
[----:B------:R-:W-:Y:S01]  /*1860*/  ISETP.GE.AND P1, PT, R5, R23, PT ;  /* 0x000000170500720c */ /* 0x000fe20003f26270 */
[----:B------:R-:W-:-:S06]  /*1870*/  IMAD.WIDE.U32 R98, R47, c[0x0][0x1e8], RZ ;  /* 0x00007a002f627a25 */ /* 0x000fcc00078e00ff */
[----:B--2---:R-:W-:-:S04]  /*1880*/  @!P0 LEA R10, P3, R41, R3, 0x1 ;  /* 0x00000003290a8211 */ /* 0x004fc800078608ff */
[-C--:B----4-:R-:W-:Y:S02]  /*1890*/  @!P0 LEA.HI.X R11, R41, R4.reuse, R30, 0x1, P3 ;  /* 0x00000004290b8211 */ /* 0x090fe400018f0c1e */
[-C--:B------:R-:W-:Y:S02]  /*18a0*/  @!P0 LEA R6, P3, R45, R3.reuse, 0x1 ;  /* 0x000000032d068211 */ /* 0x080fe400078608ff */
[----:B------:R-:W-:Y:S02]  /*18b0*/  ISETP.GE.AND P4, PT, R41, c[0x0][0x198], PT ;  /* 0x0000660029007a0c */ /* 0x000fe40003f86270 */
[----:B------:R-:W-:Y:S02]  /*18c0*/  @!P0 LEA.HI.X R7, R45, R4, R28, 0x1, P3 ;  /* 0x000000042d078211 */ /* 0x000fe400018f0c1c */
[C---:B------:R-:W-:Y:S02]  /*18d0*/  ISETP.GE.AND P3, PT, R31.reuse, c[0x0][0x198], PT ;  /* 0x000066001f007a0c */ /* 0x040fe40003f66270 */
[----:B------:R-:W-:-:S02]  /*18e0*/  @!P0 LEA R12, P2, R31, R3, 0x1 ;  /* 0x000000031f0c8211 */ /* 0x000fc400078408ff */
[C---:B------:R-:W-:Y:S02]  /*18f0*/  ISETP.GE.AND P5, PT, R40.reuse, c[0x0][0x198], PT ;  /* 0x0000660028007a0c */ /* 0x040fe40003fa6270 */
[----:B------:R-:W-:Y:S02]  /*1900*/  ISETP.GE.AND P6, PT, R45, c[0x0][0x198], PT ;  /* 0x000066002d007a0c */ /* 0x000fe40003fc6270 */
[----:B------:R-:W-:Y:S02]  /*1910*/  @!P0 LEA.HI.X R13, R31, R4, R32, 0x1, P2 ;  /* 0x000000041f0d8211 */ /* 0x000fe400010f0c20 */
[----:B------:R-:W-:-:S04]  /*1920*/  @!P0 LEA R8, P2, R40, R3, 0x1 ;  /* 0x0000000328088211 */ /* 0x000fc800078408ff */
[----:B------:R-:W-:Y:S01]  /*1930*/  @!P0 LEA.HI.X R9, R40, R4, R29, 0x1, P2 ;  /* 0x0000000428098211 */ /* 0x000fe200010f0c1d */
[----:B------:R2:W-:Y:S04]  /*1940*/  @!P0 LDGSTS.E.BYPASS.LTC128B.128 [R44+0x100], [R12.64], !P3 ;  /* 0x001000000c2c8fae */ /* 0x0005e8000d901d46 */
[----:B------:R4:W-:Y:S04]  /*1950*/  @!P0 LDGSTS.E.BYPASS.LTC128B.128 [R44+0x4100], [R10.64], !P4 ;  /* 0x041000000a2c8fae */ /* 0x0009e8000e101d46 */
[----:B------:R2:W-:Y:S04]  /*1960*/  @!P0 LDGSTS.E.BYPASS.LTC128B.128 [R44+0x8100], [R8.64], !P5 ;  /* 0x08100000082c8fae */ /* 0x0005e8000e901d46 */
[----:B------:R4:W-:Y:S01]  /*1970*/  @!P0 LDGSTS.E.BYPASS.LTC128B.128 [R44+0xc100], [R6.64], !P6 ;  /* 0x0c100000062c8fae */ /* 0x0009e2000f101d46 */
[----:B-1----:R-:W-:-:S04]  /*1980*/  @!P1 LEA R18, P2, R31, R0, 0x1 ;  /* 0x000000001f129211 */ /* 0x002fc800078408ff */
[----:B---3--:R-:W-:Y:S02]  /*1990*/  @!P1 LEA.HI.X R19, R31, R2, R32, 0x1, P2 ;  /* 0x000000021f139211 */ /* 0x008fe400010f0c20 */
[----:B------:R-:W-:-:S03]  /*19a0*/  IADD3 R3, R20, 0x40, RZ ;  /* 0x0000004014037810 */ /* 0x000fc60007ffe0ff */
[----:B------:R1:W-:Y:S01]  /*19b0*/  @!P1 LDGSTS.E.BYPASS.LTC128B.128 [R44+0x1100], [R18.64], !P3 ;  /* 0x01100000122c9fae */ /* 0x0003e2000d901d46 */
[----:B--2---:R-:W-:-:S04]  /*19c0*/  @!P1 LEA R8, P0, R41, R0, 0x1 ;  /* 0x0000000029089211 */ /* 0x004fc800078008ff */
[----:B------:R-:W-:Y:S02]  /*19d0*/  @!P1 LEA.HI.X R9, R41, R2, R30, 0x1, P0 ;  /* 0x0000000229099211 */ /* 0x000fe400000f0c1e */
[----:B----4-:R-:W-:-:S03]  /*19e0*/  @!P1 LEA R6, P0, R40, R0, 0x1 ;  /* 0x0000000028069211 */ /* 0x010fc600078008ff */
[----:B------:R2:W-:Y:S01]  /*19f0*/  @!P1 LDGSTS.E.BYPASS.LTC128B.128 [R44+0x5100], [R8.64], !P4 ;  /* 0x05100000082c9fae */ /* 0x0005e2000e101d46 */
[----:B------:R-:W-:Y:S02]  /*1a00*/  @!P1 LEA.HI.X R7, R40, R2, R29, 0x1, P0 ;  /* 0x0000000228079211 */ /* 0x000fe400000f0c1d */
[C---:B------:R-:W-:Y:S02]  /*1a10*/  @!P1 LEA R4, P0, R45.reuse, R0, 0x1 ;  /* 0x000000002d049211 */ /* 0x040fe400078008ff */
[----:B------:R-:W3:Y:S02]  /*1a20*/  SHFL.IDX PT, R0, R17, 0x2, 0x181f ;  /* 0x00581f0011007f89 */ /* 0x000ee400000e0000 */
[----:B------:R-:W-:Y:S02]  /*1a30*/  @!P1 LEA.HI.X R5, R45, R2, R28, 0x1, P0 ;  /* 0x000000022d059211 */ /* 0x000fe400000f0c1c */
[----:B------:R-:W4:Y:S01]  /*1a40*/  SHFL.IDX PT, R2, R16, 0x2, 0x181f ;  /* 0x00581f0010027f89 */ /* 0x000f2200000e0000 */
[----:B------:R-:W-:-:S03]  /*1a50*/  ISETP.GE.AND P0, PT, R3, R23, PT ;  /* 0x000000170300720c */ /* 0x000fc60003f06270 */
[----:B------:R1:W-:Y:S04]  /*1a60*/  @!P1 LDGSTS.E.BYPASS.LTC128B.128 [R44+0x9100], [R6.64], !P5 ;  /* 0x09100000062c9fae */ /* 0x0003e8000e901d46 */
[----:B------:R1:W-:Y:S06]  /*1a70*/  @!P1 LDGSTS.E.BYPASS.LTC128B.128 [R44+0xd100], [R4.64], !P6 ;  /* 0x0d100000042c9fae */ /* 0x0003ec000f101d46 */
[----:B---3--:R-:W-:-:S04]  /*1a80*/  @!P0 LEA R10, P1, R41, R0, 0x1 ;  /* 0x00000000290a8211 */ /* 0x008fc800078208ff */
[----:B----4-:R-:W-:Y:S02]  /*1a90*/  @!P0 LEA.HI.X R11, R41, R2, R30, 0x1, P1 ;  /* 0x00000002290b8211 */ /* 0x010fe400008f0c1e */
[CC--:B--2---:R-:W-:Y:S02]  /*1aa0*/  @!P0 LEA R8, P1, R40.reuse, R0.reuse, 0x1 ;  /* 0x0000000028088211 */ /* 0x0c4fe400078208ff */
[C---:B------:R-:W-:Y:S02]  /*1ab0*/  @!P0 LEA R14, P2, R31.reuse, R0, 0x1 ;  /* 0x000000001f0e8211 */ /* 0x040fe400078408ff */
[-C--:B------:R-:W-:Y:S02]  /*1ac0*/  @!P0 LEA.HI.X R9, R40, R2.reuse, R29, 0x1, P1 ;  /* 0x0000000228098211 */ /* 0x080fe400008f0c1d */
[----:B------:R-:W-:Y:S02]  /*1ad0*/  @!P0 LEA.HI.X R15, R31, R2, R32, 0x1, P2 ;  /* 0x000000021f0f8211 */ /* 0x000fe400010f0c20 */
[----:B-1----:R-:W-:Y:S01]  /*1ae0*/  @!P0 LEA R4, P1, R45, R0, 0x1 ;  /* 0x000000002d048211 */ /* 0x002fe200078208ff */
[----:B------:R-:W-:-:S02]  /*1af0*/  IMAD.MOV R0, RZ, RZ, -R21 ;  /* 0x000000ffff007224 */ /* 0x000fc400078e0a15 */
[----:B------:R1:W-:Y:S02]  /*1b00*/  @!P0 LDGSTS.E.BYPASS.LTC128B.128 [R44+0x2100], [R14.64], !P3 ;  /* 0x021000000e2c8fae */ /* 0x0003e4000d901d46 */
[----:B------:R-:W-:Y:S02]  /*1b10*/  IMAD R26, R0, c[0x0][0x2b8], R22 ;  /* 0x0000ae00001a7a24 */ /* 0x000fe400078e0216 */
[----:B------:R2:W-:Y:S01]  /*1b20*/  @!P0 LDGSTS.E.BYPASS.LTC128B.128 [R44+0x6100], [R10.64], !P4 ;  /* 0x061000000a2c8fae */ /* 0x0005e2000e101d46 */
[----:B------:R-:W-:Y:S01]  /*1b30*/  @!P0 LEA.HI.X R5, R45, R2, R28, 0x1, P1 ;  /* 0x000000022d058211 */ /* 0x000fe200008f0c1c */
[----:B------:R-:W-:Y:S02]  /*1b40*/  IMAD.WIDE.U32 R2, R26, c[0x0][0x1e0], RZ ;  /* 0x000078001a027a25 */ /* 0x000fe400078e00ff */
[----:B------:R-:W-:Y:S01]  /*1b50*/  STL [R1+0x58], R25 ;  /* 0x0000581901007387 */ /* 0x000fe20000100800 */
[----:B--2---:R-:W-:-:S03]  /*1b60*/  SHF.R.S32.HI R11, RZ, 0x1f, R26 ;  /* 0x0000001fff0b7819 */ /* 0x004fc6000001141a */
[----:B------:R2:W2:Y:S02]  /*1b70*/  SHFL.IDX PT, R12, R17, 0x3, 0x181f ;  /* 0x00781f00110c7f89 */ /* 0x0004a400000e0000 */
[----:B------:R-:W-:Y:S02]  /*1b80*/  IMAD R0, R11, c[0x0][0x1e0], RZ ;  /* 0x000078000b007a24 */ /* 0x000fe400078e02ff */
[----:B------:R4:W1:Y:S02]  /*1b90*/  SHFL.IDX PT, R13, R16, 0x3, 0x181f ;  /* 0x00781f00100d7f89 */ /* 0x00086400000e0000 */
[----:B------:R-:W-:Y:S01]  /*1ba0*/  IMAD R0, R26, c[0x0][0x1e4], R0 ;  /* 0x000079001a007a24 */ /* 0x000fe200078e0200 */
[----:B------:R-:W-:Y:S01]  /*1bb0*/  IADD3 R20, R20, 0x60, RZ ;  /* 0x0000006014147810 */ /* 0x000fe20007ffe0ff */
[----:B------:R1:W-:Y:S02]  /*1bc0*/  @!P0 LDGSTS.E.BYPASS.LTC128B.128 [R44+0xa100], [R8.64], !P5 ;  /* 0x0a100000082c8fae */ /* 0x0003e4000e901d46 */
[----:B------:R-:W-:-:S02]  /*1bd0*/  IMAD.IADD R3, R3, 0x1, R0 ;  /* 0x0000000103037824 */ /* 0x000fc400078e0200 */
[----:B------:R-:W-:Y:S01]  /*1be0*/  IMAD R0, R24, c[0x0][0x1e8], RZ ;  /* 0x00007a0018007a24 */ /* 0x000fe200078e02ff */
[----:B------:R-:W-:Y:S03]  /*1bf0*/  STL [R1+0x5c], R26 ;  /* 0x00005c1a01007387 */ /* 0x000fe60000100800 */
[----:B------:R-:W-:Y:S01]  /*1c00*/  IMAD R0, R47, c[0x0][0x1ec], R0 ;  /* 0x00007b002f007a24 */ /* 0x000fe200078e0200 */
[----:B------:R-:W-:Y:S01]  /*1c10*/  ISETP.GE.AND P2, PT, R20, R23, PT ;  /* 0x000000171400720c */ /* 0x000fe20003f46270 */
[----:B------:R2:W-:Y:S02]  /*1c20*/  @!P0 LDGSTS.E.BYPASS.LTC128B.128 [R44+0xe100], [R4.64], !P6 ;  /* 0x0e100000042c8fae */ /* 0x0005e4000f101d46 */
[----:B------:R-:W-:Y:S02]  /*1c30*/  IMAD.IADD R97, R99, 0x1, R0 ;  /* 0x0000000163617824 */ /* 0x000fe400078e0200 */
[----:B------:R-:W-:Y:S04]  /*1c40*/  STL.64 [R1+0x90], R98 ;  /* 0x0000906201007387 */ /* 0x000fe80000100a00 */
[----:B------:R-:W-:Y:S04]  /*1c50*/  STL [R1+0x88], R97 ;  /* 0x0000886101007387 */ /* 0x000fe80000100800 */
[----:B------:R-:W3:Y:S04]  /*1c60*/  LDL R18, [R1+0x3c] ;  /* 0x00003c0001127983 */ /* 0x000ee80000100800 */
[----:B--2---:R-:W2:Y:S04]  /*1c70*/  LDL R17, [R1+0x40] ;  /* 0x0000400001117983 */ /* 0x004ea80000100800 */
[----:B----4-:R-:W4:Y:S04]  /*1c80*/  LDL R16, [R1+0x48] ;  /* 0x0000480001107983 */ /* 0x010f280000100800 */
[----:B-1----:R-:W4:Y:S01]  /*1c90*/  LDL R15, [R1+0x44] ;  /* 0x00004400010f7983 */ /* 0x002f220000100800 */
[----:B------:R-:W-:-:S02]  /*1ca0*/  @!P2 LEA R6, P1, R31, R12, 0x1 ;  /* 0x0000000c1f06a211 */ /* 0x000fc400078208ff */
[----:B------:R-:W-:Y:S02]  /*1cb0*/  SHF.R.S32.HI R14, RZ, 0x1f, R25 ;  /* 0x0000001fff0e7819 */ /* 0x000fe40000011419 */
[----:B------:R-:W-:Y:S01]  /*1cc0*/  @!P2 LEA.HI.X R7, R31, R13, R32, 0x1, P1 ;  /* 0x0000000d1f07a211 */ /* 0x000fe200008f0c20 */
[----:B------:R-:W-:Y:S01]  /*1cd0*/  IMAD.WIDE.U32 R2, R25, c[0x0][0x1f0], R2 ;  /* 0x00007c0019027a25 */ /* 0x000fe200078e0002 */
[----:B------:R-:W-:-:S03]  /*1ce0*/  @!P2 LEA R4, P0, R41, R12, 0x1 ;  /* 0x0000000c2904a211 */ /* 0x000fc600078008ff */
[----:B------:R1:W-:Y:S01]  /*1cf0*/  @!P2 LDGSTS.E.BYPASS.LTC128B.128 [R44+0x3100], [R6.64], !P3 ;  /* 0x03100000062cafae */ /* 0x0003e2000d901d46 */
[----:B------:R-:W-:Y:S02]  /*1d00*/  @!P2 LEA.HI.X R5, R41, R13, R30, 0x1, P0 ;  /* 0x0000000d2905a211 */ /* 0x000fe400000f0c1e */
[----:B------:R-:W-:-:S03]  /*1d10*/  IADD3 R0, P0, R2, R98, RZ ;  /* 0x0000006202007210 */ /* 0x000fc60007f1e0ff */
[----:B------:R1:W-:Y:S02]  /*1d20*/  @!P2 LDGSTS.E.BYPASS.LTC128B.128 [R44+0x7100], [R4.64], !P4 ;  /* 0x07100000042cafae */ /* 0x0003e4000e101d46 */
[----:B-1----:R-:W-:-:S04]  /*1d30*/  IMAD R6, R14, c[0x0][0x1f0], RZ ;  /* 0x00007c000e067a24 */ /* 0x002fc800078e02ff */
[----:B------:R-:W-:-:S05]  /*1d40*/  IMAD R6, R25, c[0x0][0x1f4], R6 ;  /* 0x00007d0019067a24 */ /* 0x000fca00078e0206 */
[----:B------:R-:W-:Y:S02]  /*1d50*/  IADD3.X R2, R97, R3, R6, P0, !PT ;  /* 0x0000000361027210 */ /* 0x000fe400007fe406 */
[----:B------:R-:W-:Y:S02]  /*1d60*/  LEA R3, R111, 0xffffffc0, 0x6 ;  /* 0xffffffc06f037811 */ /* 0x000fe400078e30ff */
[----:B------:R-:W-:-:S03]  /*1d70*/  LEA R8, P0, R0, c[0x0][0x1c8], 0x1 ;  /* 0x0000720000087a11 */ /* 0x000fc600078008ff */
[----:B------:R-:W-:Y:S01]  /*1d80*/  IMAD.IADD R92, R48, 0x1, -R3 ;  /* 0x00000001305c7824 */ /* 0x000fe200078e0a03 */
[----:B------:R-:W-:Y:S02]  /*1d90*/  LEA.HI.X R9, R0, c[0x0][0x1cc], R2, 0x1, P0 ;  /* 0x0000730000097a11 */ /* 0x000fe400000f0c02 */
[----:B------:R-:W1:Y:S01]  /*1da0*/  SHFL.IDX PT, R0, R8, RZ, 0x181f ;  /* 0x00181fff08007589 */ /* 0x000e6200000e0000 */
[----:B------:R-:W-:-:S03]  /*1db0*/  IMAD.IADD R10, R92, 0x1, -R27 ;  /* 0x000000015c0a7824 */ /* 0x000fc600078e0a1b */
[----:B------:R-:W1:Y:S02]  /*1dc0*/  SHFL.IDX PT, R6, R9, RZ, 0x181f ;  /* 0x00181fff09067589 */ /* 0x000e6400000e0000 */
[----:B------:R-:W-:Y:S02]  /*1dd0*/  ISETP.GE.AND P1, PT, R10, 0x1, PT ;  /* 0x000000010a00780c */ /* 0x000fe40003f26270 */
[----:B------:R-:W-:-:S04]  /*1de0*/  @!P2 LEA R2, P0, R40, R12, 0x1 ;  /* 0x0000000c2802a211 */ /* 0x000fc800078008ff */
[-C--:B------:R-:W-:Y:S02]  /*1df0*/  @!P2 LEA.HI.X R3, R40, R13.reuse, R29, 0x1, P0 ;  /* 0x0000000d2803a211 */ /* 0x080fe400000f0c1d */
[C---:B------:R-:W-:Y:S01]  /*1e00*/  @!P2 LEA R4, P0, R45.reuse, R12, 0x1 ;  /* 0x0000000c2d04a211 */ /* 0x040fe200078008ff */
[----:B------:R-:W1:Y:S03]  /*1e10*/  SHFL.IDX PT, R8, R8, 0x1, 0x181f ;  /* 0x00381f0008087f89 */ /* 0x000e6600000e0000 */
[----:B------:R-:W-:Y:S01]  /*1e20*/  @!P2 LEA.HI.X R5, R45, R13, R28, 0x1, P0 ;  /* 0x0000000d2d05a211 */ /* 0x000fe200000f0c1c */
[----:B------:R1:W-:Y:S01]  /*1e30*/  @!P2 LDGSTS.E.BYPASS.LTC128B.128 [R44+0xb100], [R2.64], !P5 ;  /* 0x0b100000022cafae */ /* 0x0003e2000e901d46 */
[----:B------:R-:W-:Y:S02]  /*1e40*/  @P1 ISETP.GE.AND P4, PT, R31, c[0x0][0x1d4], PT ;  /* 0x000075001f001a0c */ /* 0x000fe40003f86270 */
[----:B------:R-:W-:Y:S01]  /*1e50*/  @P1 ISETP.GE.AND P3, PT, R41, c[0x0][0x1d4], PT ;  /* 0x0000750029001a0c */ /* 0x000fe20003f66270 */
[----:B------:R1:W-:Y:S04]  /*1e60*/  @!P2 LDGSTS.E.BYPASS.LTC128B.128 [R44+0xf100], [R4.64], !P6 ;  /* 0x0f100000042cafae */ /* 0x0003e8000f101d46 */
[----:B------:R-:W1:Y:S04]  /*1e70*/  SHFL.IDX PT, R9, R9, 0x1, 0x181f ;  /* 0x00381f0009097f89 */ /* 0x000e6800000e0000 */
[----:B------:R-:W0:Y:S01]  /*1e80*/  LDGDEPBAR ;  /* 0x00000000000079af */ /* 0x000e220000000000 */
[----:B-1----:R-:W-:-:S02]  /*1e90*/  @P1 LEA R2, P0, R31, R0, 0x1 ;  /* 0x000000001f021211 */ /* 0x002fc400078008ff */
[----:B------:R-:W-:Y:S02]  /*1ea0*/  @P1 LEA R4, P2, R41, R0, 0x1 ;  /* 0x0000000029041211 */ /* 0x000fe400078408ff */
[-C--:B------:R-:W-:Y:S02]  /*1eb0*/  @P1 LEA.HI.X R3, R31, R6.reuse, R32, 0x1, P0 ;  /* 0x000000061f031211 */ /* 0x080fe400000f0c20 */
[----:B------:R-:W-:Y:S02]  /*1ec0*/  @P1 LEA.HI.X R5, R41, R6, R30, 0x1, P2 ;  /* 0x0000000629051211 */ /* 0x000fe400010f0c1e */
[----:B------:R-:W-:Y:S01]  /*1ed0*/  ISETP.GE.AND P0, PT, R10, 0x21, PT ;  /* 0x000000210a00780c */ /* 0x000fe20003f06270 */
[----:B------:R1:W-:Y:S01]  /*1ee0*/  @P1 LDGSTS.E.BYPASS.LTC128B.128 [R44+0x10100], [R2.64], !P4 ;  /* 0x10100000022c1fae */ /* 0x0003e2000e101d46 */
[----:B------:R-:W-:-:S03]  /*1ef0*/  @P1 ISETP.GE.AND P4, PT, R40, c[0x0][0x1d4], PT ;  /* 0x0000750028001a0c */ /* 0x000fc60003f86270 */
[----:B------:R1:W-:Y:S01]  /*1f00*/  @P1 LDGSTS.E.BYPASS.LTC128B.128 [R44+0x12100], [R4.64], !P3 ;  /* 0x12100000042c1fae */ /* 0x0003e2000d901d46 */
[----:B------:R-:W-:-:S07]  /*1f10*/  @P1 ISETP.GE.AND P3, PT, R45, c[0x0][0x1d4], PT ;  /* 0x000075002d001a0c */ /* 0x000fce0003f66270 */
[----:B------:R-:W-:Y:S02]  /*1f20*/  @P0 ISETP.GE.AND P5, PT, R31, c[0x0][0x1d4], PT ;  /* 0x000075001f000a0c */ /* 0x000fe40003fa6270 */
[----:B-1----:R-:W-:-:S04]  /*1f30*/  @P1 LEA R2, P2, R40, R0, 0x1 ;  /* 0x0000000028021211 */ /* 0x002fc800078408ff */
[----:B------:R-:W-:Y:S02]  /*1f40*/  @P1 LEA.HI.X R3, R40, R6, R29, 0x1, P2 ;  /* 0x0000000628031211 */ /* 0x000fe400010f0c1d */
[----:B------:R-:W-:-:S03]  /*1f50*/  @P1 LEA R4, P2, R45, R0, 0x1 ;  /* 0x000000002d041211 */ /* 0x000fc600078408ff */
[----:B------:R1:W-:Y:S01]  /*1f60*/  @P1 LDGSTS.E.BYPASS.LTC128B.128 [R44+0x14100], [R2.64], !P4 ;  /* 0x14100000022c1fae */ /* 0x0003e2000e101d46 */
[----:B------:R-:W-:-:S05]  /*1f70*/  @P1 LEA.HI.X R5, R45, R6, R28, 0x1, P2 ;  /* 0x000000062d051211 */ /* 0x000fca00010f0c1c */
[----:B------:R1:W-:Y:S01]  /*1f80*/  @P1 LDGSTS.E.BYPASS.LTC128B.128 [R44+0x16100], [R4.64], !P3 ;  /* 0x16100000042c1fae */ /* 0x0003e2000d901d46 */
[CC--:B------:R-:W-:Y:S02]  /*1f90*/  @P0 LEA R6, P1, R41.reuse, R8.reuse, 0x1 ;  /* 0x0000000829060211 */ /* 0x0c0fe400078208ff */
[C---:B------:R-:W-:Y:S02]  /*1fa0*/  @P0 ISETP.GE.AND P4, PT, R41.reuse, c[0x0][0x1d4], PT ;  /* 0x0000750029000a0c */ /* 0x040fe40003f86270 */
[----:B------:R-:W-:Y:S02]  /*1fb0*/  @P0 ISETP.GE.AND P3, PT, R40, c[0x0][0x1d4], PT ;  /* 0x0000750028000a0c */ /* 0x000fe40003f66270 */
[----:B------:R-:W-:Y:S02]  /*1fc0*/  @P0 LEA.HI.X R7, R41, R9, R30, 0x1, P1 ;  /* 0x0000000929070211 */ /* 0x000fe400008f0c1e */
[----:B------:R-:W-:Y:S02]  /*1fd0*/  @P0 ISETP.GE.AND P1, PT, R45, c[0x0][0x1d4], PT ;  /* 0x000075002d000a0c */ /* 0x000fe40003f26270 */
[----:B-1----:R-:W-:-:S04]  /*1fe0*/  @P0 LEA R2, P2, R31, R8, 0x1 ;  /* 0x000000081f020211 */ /* 0x002fc800078408ff */
[----:B------:R-:W-:Y:S02]  /*1ff0*/  @P0 LEA.HI.X R3, R31, R9, R32, 0x1, P2 ;  /* 0x000000091f030211 */ /* 0x000fe400010f0c20 */
[----:B------:R-:W-:-:S03]  /*2000*/  @P0 LEA R4, P2, R40, R8, 0x1 ;  /* 0x0000000828040211 */ /* 0x000fc600078408ff */
[----:B------:R1:W-:Y:S01]  /*2010*/  @P0 LDGSTS.E.BYPASS.LTC128B.128 [R44+0x11100], [R2.64], !P5 ;  /* 0x11100000022c0fae */ /* 0x0003e2000e901d46 */
[----:B------:R-:W-:-:S03]  /*2020*/  @P0 LEA.HI.X R5, R40, R9, R29, 0x1, P2 ;  /* 0x0000000928050211 */ /* 0x000fc600010f0c1d */
[----:B------:R2:W-:Y:S04]  /*2030*/  @P0 LDGSTS.E.BYPASS.LTC128B.128 [R44+0x13100], [R6.64], !P4 ;  /* 0x13100000062c0fae */ /* 0x0005e8000e101d46 */
[----:B------:R2:W-:Y:S01]  /*2040*/  @P0 LDGSTS.E.BYPASS.LTC128B.128 [R44+0x15100], [R4.64], !P3 ;  /* 0x15100000042c0fae */ /* 0x0005e2000d901d46 */
[----:B-1----:R-:W-:-:S04]  /*2050*/  @P0 LEA R2, P2, R45, R8, 0x1 ;  /* 0x000000082d020211 */ /* 0x002fc800078408ff */
[----:B------:R-:W-:-:S05]  /*2060*/  @P0 LEA.HI.X R3, R45, R9, R28, 0x1, P2 ;  /* 0x000000092d030211 */ /* 0x000fca00010f0c1c */
[----:B------:R1:W-:Y:S04]  /*2070*/  @P0 LDGSTS.E.BYPASS.LTC128B.128 [R44+0x17100], [R2.64], !P1 ;  /* 0x17100000022c0fae */ /* 0x0003e8000c901d46 */
[----:B------:R-:W0:Y:S01]  /*2080*/  LDGDEPBAR ;  /* 0x00000000000079af */ /* 0x000e220000000000 */
[----:B------:R-:W-:-:S04]  /*2090*/  DEPBAR.LE SB0, 0x1 ;  /* 0x000080400000791a */ /* 0x000fc80000000000 */
[----:B------:R-:W-:Y:S06]  /*20a0*/  BAR.SYNC.DEFER_BLOCKING 0x0 ;  /* 0x0000000000007b1d */ /* 0x000fec0000010000 */
[----:B---3--:R-:W-:Y:S04]  /*20b0*/  LDSM.16.M88.4 R168, [R18] ;  /* 0x0000000012a8783b */ /* 0x008fe80000000200 */
[----:B--2---:R-:W-:Y:S04]  /*20c0*/  LDSM.16.M88.4 R172, [R17] ;  /* 0x0000000011ac783b */ /* 0x004fe80000000200 */
[----:B----4-:R-:W-:Y:S04]  /*20d0*/  LDSM.16.M88.4 R192, [R16] ;  /* 0x0000000010c0783b */ /* 0x010fe80000000200 */
[----:B------:R-:W-:Y:S04]  /*20e0*/  LDSM.16.M88.4 R196, [R15] ;  /* 0x000000000fc4783b */ /* 0x000fe80000000200 */
[----:B------:R-:W-:Y:S04]  /*20f0*/  LDSM.16.M88.4 R200, [R18+0x4000] ;  /* 0x0040000012c8783b */ /* 0x000fe80000000200 */
        /* <DEDUP_REMOVED lines=10> */
[----:B------:R2:W-:Y:S04]  /*21a0*/  LDSM.16.M88.4 R244, [R15+0xc000] ;  /* 0x00c000000ff4783b */ /* 0x0005e80000000200 */
[----:B------:R-:W-:Y:S06]  /*21b0*/  BAR.SYNC.DEFER_BLOCKING 0x0 ;  /* 0x0000000000007b1d */ /* 0x000fec0000010000 */
[----:B------:R-:W2:Y:S01]  /*21c0*/  S2R R48, SR_TID.X ;  /* 0x0000000000307919 */ /* 0x000ea20000002100 */
[----:B------:R-:W-:-:S04]  /*21d0*/  DEPBAR.LE SB0, 0x0 ;  /* 0x000080000000791a */ /* 0x000fc80000000000 */
[----:B------:R-:W-:Y:S01]  /*21e0*/  BAR.SYNC.DEFER_BLOCKING 0x0 ;  /* 0x0000000000007b1d */ /* 0x000fe20000010000 */
[----:B--2---:R-:W-:-:S04]  /*21f0*/  SHF.R.S32.HI R15, RZ, 0x1f, R48 ;  /* 0x0000001fff0f7819 */ /* 0x004fc80000011430 */
[----:B------:R-:W-:-:S04]  /*2200*/  LEA.HI R15, R15, R48, RZ, 0x3 ;  /* 0x000000300f0f7211 */ /* 0x000fc800078f18ff */
[----:B------:R-:W-:Y:S01]  /*2210*/  LOP3.LUT R15, R15, 0xfffffff8, RZ, 0xc0, !PT ;  /* 0xfffffff80f0f7812 */ /* 0x000fe200078ec0ff */
[----:B------:R-:W2:Y:S04]  /*2220*/  LDSM.16.M88.4 R4, [R252] ;  /* 0x00000000fc04783b */ /* 0x000ea80000000200 */
[----:B------:R-:W-:Y:S02]  /*2230*/  IMAD.IADD R15, R48, 0x1, -R15 ;  /* 0x00000001300f7824 */ /* 0x000fe400078e0a0f */
[----:B------:R-:W-:Y:S01]  /*2240*/  IMAD R0, R11, c[0x0][0x208], RZ ;  /* 0x000082000b007a24 */ /* 0x000fe200078e02ff */
[----:B------:R-:W-:Y:S01]  /*2250*/  IADD3 R135, R252, 0x20, RZ ;  /* 0x00000020fc877810 */ /* 0x000fe20007ffe0ff */
[C---:B-1----:R-:W-:Y:S01]  /*2260*/  IMAD.WIDE.U32 R2, R26.reuse, c[0x0][0x208], RZ ;  /* 0x000082001a027a25 */ /* 0x042fe200078e00ff */
[----:B------:R-:W-:Y:S01]  /*2270*/  R2P PR, R15, 0x6 ;  /* 0x000000060f007804 */ /* 0x000fe20000000000 */
[----:B------:R-:W-:Y:S02]  /*2280*/  LDSM.16.M88.4 R36, [R252+0x1000] ;  /* 0x00100000fc24783b */ /* 0x000fe40000000200 */
[----:B------:R-:W-:-:S04]  /*2290*/  IMAD R0, R26, c[0x0][0x20c], R0 ;  /* 0x000083001a007a24 */ /* 0x000fc800078e0200 */
[----:B------:R-:W-:Y:S02]  /*22a0*/  IMAD.IADD R3, R3, 0x1, R0 ;  /* 0x0000000103037824 */ /* 0x000fe400078e0200 */
[----:B------:R-:W-:-:S04]  /*22b0*/  IMAD R0, R24, c[0x0][0x210], RZ ;  /* 0x0000840018007a24 */ /* 0x000fc800078e02ff */
[----:B------:R-:W-:Y:S01]  /*22c0*/  @P1 IADD3 R135, R252, -0x20, RZ ;  /* 0xffffffe0fc871810 */ /* 0x000fe20007ffe0ff */
[----:B------:R-:W-:-:S04]  /*22d0*/  IMAD.WIDE.U32 R8, R47, c[0x0][0x210], RZ ;  /* 0x000084002f087a25 */ /* 0x000fc800078e00ff */
[----:B------:R-:W1:Y:S01]  /*22e0*/  LDSM.16.M88.4 R20, [R135] ;  /* 0x000000008714783b */ /* 0x000e620000000200 */
[----:B------:R-:W-:Y:S01]  /*22f0*/  IMAD.WIDE.U32 R2, R25, c[0x0][0x218], R2 ;  /* 0x0000860019027a25 */ /* 0x000fe200078e0002 */
[----:B--2---:R-:W-:Y:S03]  /*2300*/  HMMA.16816.F32.BF16 R16, R168, R4, RZ ;  /* 0x00000004a810723c */ /* 0x004fe600000418ff */
[----:B------:R-:W-:Y:S02]  /*2310*/  IMAD.SHL.U32 R93, R31, 0x2, RZ ;  /* 0x000000021f5d7824 */ /* 0x000fe400078e00ff */
[----:B------:R-:W-:Y:S01]  /*2320*/  IMAD.SHL.U32 R94, R41, 0x2, RZ ;  /* 0x00000002295e7824 */ /* 0x000fe200078e00ff */
[----:B------:R-:W-:Y:S01]  /*2330*/  SHF.L.U64.HI R88, R31, 0x1, R32 ;  /* 0x000000011f587819 */ /* 0x000fe20000010220 */
[----:B------:R-:W-:Y:S01]  /*2340*/  STL.64 [R1+0xa0], R8 ;  /* 0x0000a00801007387 */ /* 0x000fe20000100a00 */
[----:B------:R-:W-:-:S02]  /*2350*/  IMAD R4, R47, c[0x0][0x214], R0 ;  /* 0x000085002f047a24 */ /* 0x000fc400078e0200 */
[----:B------:R-:W-:Y:S01]  /*2360*/  IMAD R0, R14, c[0x0][0x218], RZ ;  /* 0x000086000e007a24 */ /* 0x000fe200078e02ff */
[----:B------:R-:W-:Y:S01]  /*2370*/  SHF.L.U64.HI R89, R41, 0x1, R30 ;  /* 0x0000000129597819 */ /* 0x000fe2000001021e */
[----:B------:R-:W-:Y:S02]  /*2380*/  IMAD.IADD R5, R9, 0x1, R4 ;  /* 0x0000000109057824 */ /* 0x000fe400078e0204 */
[C---:B------:R-:W-:Y:S01]  /*2390*/  IMAD.SHL.U32 R95, R40.reuse, 0x2, RZ ;  /* 0x00000002285f7824 */ /* 0x040fe200078e00ff */
[----:B------:R-:W-:Y:S01]  /*23a0*/  SHF.L.U64.HI R90, R40, 0x1, R29 ;  /* 0x00000001285a7819 */ /* 0x000fe2000001021d */
[----:B------:R-:W-:Y:S01]  /*23b0*/  IMAD R4, R25, c[0x0][0x21c], R0 ;  /* 0x0000870019047a24 */ /* 0x000fe200078e0200 */
[----:B------:R-:W-:Y:S01]  /*23c0*/  IADD3 R0, P0, R2, R8, RZ ;  /* 0x0000000802007210 */ /* 0x000fe20007f1e0ff */
[----:B------:R-:W-:Y:S03]  /*23d0*/  STL [R1+0xac], R5 ;  /* 0x0000ac0501007387 */ /* 0x000fe60000100800 */
[----:B------:R-:W-:Y:S01]  /*23e0*/  IADD3.X R3, R5, R3, R4, P0, !PT ;  /* 0x0000000305037210 */ /* 0x000fe200007fe404 */
[----:B------:R-:W-:Y:S01]  /*23f0*/  HMMA.16816.F32.BF16 R12, R168, R6, RZ ;  /* 0x00000006a80c723c */ /* 0x000fe200000418ff */
[C---:B------:R-:W-:Y:S01]  /*2400*/  LEA R2, P0, R0.reuse, c[0x0][0x1f8], 0x1 ;  /* 0x00007e0000027a11 */ /* 0x040fe200078008ff */
[----:B------:R-:W-:Y:S03]  /*2410*/  LDSM.16.M88.4 R24, [R252+0x800] ;  /* 0x00080000fc18783b */ /* 0x000fe60000000200 */
[----:B------:R-:W-:Y:S01]  /*2420*/  LEA.HI.X R3, R0, c[0x0][0x1fc], R3, 0x1, P0 ;  /* 0x00007f0000037a11 */ /* 0x000fe200000f0c03 */
[----:B------:R-:W2:Y:S04]  /*2430*/  SHFL.IDX PT, R4, R2, RZ, 0x181f ;  /* 0x00181fff02047589 */ /* 0x000ea800000e0000 */
[----:B------:R-:W3:Y:S04]  /*2440*/  SHFL.IDX PT, R5, R3, RZ, 0x181f ;  /* 0x00181fff03057589 */ /* 0x000ee800000e0000 */
[----:B------:R-:W4:Y:S04]  /*2450*/  SHFL.IDX PT, R2, R2, 0x1, 0x181f ;  /* 0x00381f0002027f89 */ /* 0x000f2800000e0000 */
[----:B------:R-:W4:Y:S01]  /*2460*/  SHFL.IDX PT, R3, R3, 0x1, 0x181f ;  /* 0x00381f0003037f89 */ /* 0x000f2200000e0000 */
[----:B-1----:R-:W-:Y:S01]  /*2470*/  HMMA.16816.F32.BF16 R80, R172, R20, R16 ;  /* 0x00000014ac50723c */ /* 0x002fe20000041810 */
[----:B------:R-:W-:Y:S01]  /*2480*/  ISETP.GE.AND P5, PT, R31, c[0x0][0x1d4], PT ;  /* 0x000075001f007a0c */ /* 0x000fe20003fa6270 */
[C---:B------:R-:W-:Y:S01]  /*2490*/  IMAD.SHL.U32 R96, R45.reuse, 0x2, RZ ;  /* 0x000000022d607824 */ /* 0x040fe200078e00ff */
[----:B------:R-:W1:Y:S01]  /*24a0*/  LDSM.16.M88.4 R32, [R135+0x800] ;  /* 0x000800008720783b */ /* 0x000e620000000200 */
[----:B------:R-:W-:-:S03]  /*24b0*/  SHF.L.U64.HI R91, R45, 0x1, R28 ;  /* 0x000000012d5b7819 */ /* 0x000fc6000001021c */
[----:B------:R-:W-:Y:S01]  /*24c0*/  LDSM.16.M88.4 R48, [R135+0x1000] ;  /* 0x001000008730783b */ /* 0x000fe20000000200 */
[----:B--2---:R-:W-:-:S03]  /*24d0*/  IADD3 R18, P1, R4, R93, RZ ;  /* 0x0000005d04127210 */ /* 0x004fc60007f3e0ff */
[----:B------:R-:W-:Y:S01]  /*24e0*/  LDSM.16.M88.4 R60, [R135+0x1800] ;  /* 0x00180000873c783b */ /* 0x000fe20000000200 */
[----:B------:R-:W-:Y:S01]  /*24f0*/  IADD3 R16, P0, R4, R94, RZ ;  /* 0x0000005e04107210 */ /* 0x000fe20007f1e0ff */
[----:B------:R-:W-:Y:S01]  /*2500*/  HMMA.16816.F32.BF16 R76, R172, R22, R12 ;  /* 0x00000016ac4c723c */ /* 0x000fe2000004180c */
[----:B---3--:R-:W-:-:S03]  /*2510*/  IMAD.X R19, R5, 0x1, R88, P1 ;  /* 0x0000000105137824 */ /* 0x008fc600008e0658 */
[--C-:B------:R-:W-:Y:S01]  /*2520*/  IMAD.X R17, R5, 0x1, R89.reuse, P0 ;  /* 0x0000000105117824 */ /* 0x100fe200000e0659 */
[----:B----4-:R-:W-:Y:S02]  /*2530*/  IADD3 R8, P1, R2, R94, RZ ;  /* 0x0000005e02087210 */ /* 0x010fe40007f3e0ff */
[----:B------:R-:W-:Y:S02]  /*2540*/  IADD3 R14, P3, R4, R95, RZ ;  /* 0x0000005f040e7210 */ /* 0x000fe40007f7e0ff */
[----:B------:R-:W-:Y:S01]  /*2550*/  IADD3 R12, P0, R2, R93, RZ ;  /* 0x0000005d020c7210 */ /* 0x000fe20007f1e0ff */
[----:B------:R-:W-:Y:S01]  /*2560*/  IMAD.X R9, R3, 0x1, R89, P1 ;  /* 0x0000000103097824 */ /* 0x000fe200008e0659 */
[----:B------:R-:W-:Y:S01]  /*2570*/  ISETP.GE.AND P1, PT, R40, c[0x0][0x1d4], PT ;  /* 0x0000750028007a0c */ /* 0x000fe20003f26270 */
[----:B------:R-:W-:Y:S01]  /*2580*/  IMAD.X R15, R5, 0x1, R90, P3 ;  /* 0x00000001050f7824 */ /* 0x000fe200018e065a */
[----:B------:R-:W-:Y:S01]  /*2590*/  ISETP.GE.AND P3, PT, R41, c[0x0][0x1d4], PT ;  /* 0x0000750029007a0c */ /* 0x000fe20003f66270 */
[----:B------:R-:W-:Y:S01]  /*25a0*/  IMAD.X R13, R3, 0x1, R88, P0 ;  /* 0x00000001030d7824 */ /* 0x000fe200000e0658 */
[----:B------:R-:W-:Y:S01]  /*25b0*/  IADD3 R6, P0, R2, R95, RZ ;  /* 0x0000005f02067210 */ /* 0x000fe20007f1e0ff */
[----:B------:R-:W2:Y:S01]  /*25c0*/  LDSM.16.M88.4 R40, [R252+0x1800] ;  /* 0x00180000fc28783b */ /* 0x000ea20000000200 */
[----:B------:R-:W-:-:S02]  /*25d0*/  ISETP.LT.OR P4, PT, R10, 0x1, P5 ;  /* 0x000000010a00780c */ /* 0x000fc40002f81670 */
[----:B------:R-:W-:Y:S01]  /*25e0*/  SEL R0, R46, 0xffffffc0, !P2 ;  /* 0xffffffc02e007807 */ /* 0x000fe20005000000 */
[----:B------:R-:W-:Y:S01]  /*25f0*/  IMAD.X R7, R3, 0x1, R90, P0 ;  /* 0x0000000103077824 */ /* 0x000fe200000e065a */
[----:B------:R-:W-:Y:S02]  /*2600*/  ISETP.LT.OR P0, PT, R10, 0x1, P3 ;  /* 0x000000010a00780c */ /* 0x000fe40001f01670 */
[----:B------:R-:W-:Y:S01]  /*2610*/  IADD3 R4, P2, R4, R96, RZ ;  /* 0x0000006004047210 */ /* 0x000fe20007f5e0ff */
[C---:B------:R-:W-:Y:S04]  /*2620*/  HMMA.16816.F32.BF16 R28, R168.reuse, R24, RZ ;  /* 0x00000018a81c723c */ /* 0x040fe800000418ff */
[----:B------:R-:W-:Y:S01]  /*2630*/  IMAD.X R5, R5, 0x1, R91, P2 ;  /* 0x0000000105057824 */ /* 0x000fe200010e065b */
[----:B------:R-:W-:Y:S01]  /*2640*/  ISETP.LT.OR P2, PT, R10, 0x1, P1 ;  /* 0x000000010a00780c */ /* 0x000fe20000f41670 */
[----:B------:R-:W-:Y:S01]  /*2650*/  @!PT LDS RZ, [RZ] ;  /* 0x00000000fffff984 */ /* 0x000fe20000000800 */
[----:B------:R-:W-:Y:S01]  /*2660*/  @!PT LDS RZ, [RZ] ;  /* 0x00000000fffff984 */ /* 0x000fe20000000800 */
[----:B------:R-:W-:Y:S01]  /*2670*/  @!PT LDS RZ, [RZ] ;  /* 0x00000000fffff984 */ /* 0x000fe20000000800 */
[----:B------:R3:W-:Y:S02]  /*2680*/  LDGSTS.E.BYPASS.LTC128B.128 [R44+0x100], [R18.64], !P4 ;  /* 0x00100000122c7fae */ /* 0x0007e4000e101d46 */
[----:B------:R-:W-:Y:S02]  /*2690*/  HMMA.16816.F32.BF16 R24, R168, R26, RZ ;  /* 0x0000001aa818723c */ /* 0x000fe400000418ff */
[----:B------:R3:W-:Y:S01]  /*26a0*/  LDGSTS.E.BYPASS.LTC128B.128 [R44+0x2100], [R16.64], !P0 ;  /* 0x02100000102c7fae */ /* 0x0007e2000c101d46 */
[----:B------:R-:W-:-:S02]  /*26b0*/  ISETP.GE.AND P0, PT, R45, c[0x0][0x1d4], PT ;  /* 0x000075002d007a0c */ /* 0x000fc40003f06270 */
[C---:B------:R-:W-:Y:S02]  /*26c0*/  ISETP.LT.OR P5, PT, R10.reuse, 0x21, P5 ;  /* 0x000000210a00780c */ /* 0x040fe40002fa1670 */
[C---:B------:R-:W-:Y:S02]  /*26d0*/  ISETP.LT.OR P4, PT, R10.reuse, 0x1, P0 ;  /* 0x000000010a00780c */ /* 0x040fe40000781670 */
[C---:B------:R-:W-:Y:S01]  /*26e0*/  ISETP.LT.OR P3, PT, R10.reuse, 0x21, P3 ;  /* 0x000000210a00780c */ /* 0x040fe20001f61670 */
[----:B------:R4:W-:Y:S01]  /*26f0*/  LDGSTS.E.BYPASS.LTC128B.128 [R44+0x4100], [R14.64], !P2 ;  /* 0x041000000e2c7fae */ /* 0x0009e2000d101d46 */
[C---:B------:R-:W-:Y:S02]  /*2700*/  ISETP.LT.OR P2, PT, R10.reuse, 0x21, P1 ;  /* 0x000000210a00780c */ /* 0x040fe40000f41670 */
[----:B------:R-:W-:Y:S02]  /*2710*/  ISETP.LT.OR P1, PT, R10, 0x21, P0 ;  /* 0x000000210a00780c */ /* 0x000fe40000721670 */
[----:B------:R-:W-:Y:S01]  /*2720*/  IADD3 R2, P0, R2, R96, RZ ;  /* 0x0000006002027210 */ /* 0x000fe20007f1e0ff */
[----:B------:R-:W-:-:S04]  /*2730*/  IMAD.IADD R104, R252, 0x1, R0 ;  /* 0x00000001fc687824 */ /* 0x000fc800078e0200 */
[----:B------:R-:W-:Y:S01]  /*2740*/  IMAD.X R3, R3, 0x1, R91, P0 ;  /* 0x0000000103037824 */ /* 0x000fe200000e065b */
[----:B------:R3:W-:Y:S01]  /*2750*/  LDGSTS.E.BYPASS.LTC128B.128 [R44+0x6100], [R4.64], !P4 ;  /* 0x06100000042c7fae */ /* 0x0007e2000e101d46 */
[----:B------:R-:W-:Y:S03]  /*2760*/  HMMA.16816.F32.BF16 R20, R168, R36, RZ ;  /* 0x00000024a814723c */ /* 0x000fe600000418ff */
[----:B------:R4:W-:Y:S04]  /*2770*/  LDGSTS.E.BYPASS.LTC128B.128 [R44+0x1100], [R12.64], !P5 ;  /* 0x011000000c2c7fae */ /* 0x0009e8000e901d46 */
[----:B------:R2:W-:Y:S01]  /*2780*/  LDGSTS.E.BYPASS.LTC128B.128 [R44+0x3100], [R8.64], !P3 ;  /* 0x03100000082c7fae */ /* 0x0005e2000d901d46 */
[C---:B-1----:R-:W-:Y:S03]  /*2790*/  HMMA.16816.F32.BF16 R64, R172.reuse, R34, R24 ;  /* 0x00000022ac40723c */ /* 0x042fe60000041818 */
[----:B------:R3:W-:Y:S04]  /*27a0*/  LDGSTS.E.BYPASS.LTC128B.128 [R44+0x5100], [R6.64], !P2 ;  /* 0x05100000062c7fae */ /* 0x0007e8000d101d46 */
[----:B------:R3:W-:Y:S04]  /*27b0*/  LDGSTS.E.BYPASS.LTC128B.128 [R44+0x7100], [R2.64], !P1 ;  /* 0x07100000022c7fae */ /* 0x0007e8000c901d46 */
[----:B------:R-:W1:Y:S01]  /*27c0*/  LDSM.16.M88.4 R24, [R104] ;  /* 0x000000006818783b */ /* 0x000e620000000200 */
[----:B------:R-:W-:Y:S03]  /*27d0*/  HMMA.16816.F32.BF16 R68, R172, R32, R28 ;  /* 0x00000020ac44723c */ /* 0x000fe6000004181c */
[----:B------:R-:W1:Y:S04]  /*27e0*/  LDSM.16.M88.4 R28, [R104+0x800] ;  /* 0x00080000681c783b */ /* 0x000e680000000200 */
[----:B------:R-:W-:Y:S01]  /*27f0*/  LDSM.16.M88.4 R52, [R104+0x1800] ;  /* 0x001800006834783b */ /* 0x000fe20000000200 */
[C---:B----4-:R-:W-:Y:S03]  /*2800*/  HMMA.16816.F32.BF16 R12, R168.reuse, R38, RZ ;  /* 0x00000026a80c723c */ /* 0x050fe600000418ff */
[----:B------:R-:W0:Y:S05]  /*2810*/  LDGDEPBAR ;  /* 0x00000000000079af */ /* 0x000e2a0000000000 */
[----:B--2---:R-:W-:Y:S01]  /*2820*/  HMMA.16816.F32.BF16 R8, R168, R40, RZ ;  /* 0x00000028a808723c */ /* 0x004fe200000418ff */
[----:B---3--:R-:W2:Y:S01]  /*2830*/  LDSM.16.M88.4 R44, [R104+0x1000] ;  /* 0x00100000682c783b */ /* 0x008ea20000000200 */
[----:B------:R-:W-:-:S06]  /*2840*/  IADD3 R2, R135, 0x6000, RZ ;  /* 0x0000600087027810 */ /* 0x000fcc0007ffe0ff */
[----:B------:R-:W-:Y:S01]  /*2850*/  HMMA.16816.F32.BF16 R16, R168, R42, RZ ;  /* 0x0000002aa810723c */ /* 0x000fe200000418ff */
[----:B------:R-:W-:-:S05]  /*2860*/  IMAD.IADD R0, R2, 0x1, R0 ;  /* 0x0000000102007824 */ /* 0x000fca00078e0200 */
[----:B------:R-:W-:Y:S02]  /*2870*/  LDSM.16.M88.4 R72, [R0+-0x5000] ;  /* 0xffb000000048783b */ /* 0x000fe40000000200 */
[C---:B------:R-:W-:Y:S02]  /*2880*/  HMMA.16816.F32.BF16 R4, R172.reuse, R50, R12 ;  /* 0x00000032ac04723c */ /* 0x040fe4000004180c */
[----:B------:R-:W-:Y:S06]  /*2890*/  LDSM.16.M88.4 R84, [R0+-0x4800] ;  /* 0xffb800000054783b */ /* 0x000fec0000000200 */
[C---:B------:R-:W-:Y:S01]  /*28a0*/  HMMA.16816.F32.BF16 R56, R172.reuse, R48, R20 ;  /* 0x00000030ac38723c */ /* 0x040fe20000041814 */
[----:B------:R-:W-:Y:S07]  /*28b0*/  LDSM.16.M88.4 R48, [R0+-0x5800] ;  /* 0xffa800000030783b */ /* 0x000fee0000000200 */
[C---:B------:R-:W-:Y:S01]  /*28c0*/  HMMA.16816.F32.BF16 R12, R172.reuse, R60, R8 ;  /* 0x0000003cac0c723c */ /* 0x040fe20000041808 */
[----:B------:R-:W3:Y:S07]  /*28d0*/  LDSM.16.M88.4 R8, [R0+-0x6000] ;  /* 0xffa000000008783b */ /* 0x000eee0000000200 */
[----:B------:R-:W-:Y:S01]  /*28e0*/  HMMA.16816.F32.BF16 R16, R172, R62, R16 ;  /* 0x0000003eac10723c */ /* 0x000fe20000041810 */
[----:B------:R-:W-:Y:S07]  /*28f0*/  LDSM.16.M88.4 R60, [R252+0x3000] ;  /* 0x00300000fc3c783b */ /* 0x000fee0000000200 */
[C---:B-1----:R-:W-:Y:S01]  /*2900*/  HMMA.16816.F32.BF16 R20, R192.reuse, R24, R80 ;  /* 0x00000018c014723c */ /* 0x042fe20000041850 */
[----:B------:R-:W-:Y:S07]  /*2910*/  LDSM.16.M88.4 R80, [R0+-0x2800] ;  /* 0xffd800000050783b */ /* 0x000fee0000000200 */
[C---:B------:R-:W-:Y:S01]  /*2920*/  HMMA.16816.F32.BF16 R24, R192.reuse, R26, R76 ;  /* 0x0000001ac018723c */ /* 0x040fe2000004184c */
[----:B------:R-:W-:Y:S07]  /*2930*/  LDSM.16.M88.4 R76, [R135+0x3800] ;  /* 0x00380000874c783b */ /* 0x000fee0000000200 */
[C---:B------:R-:W-:Y:S01]  /*2940*/  HMMA.16816.F32.BF16 R32, R192.reuse, R28, R68 ;  /* 0x0000001cc020723c */ /* 0x040fe20000041844 */
[----:B------:R-:W-:Y:S07]  /*2950*/  LDSM.16.M88.4 R68, [R252+0x3800] ;  /* 0x00380000fc44783b */ /* 0x000fee0000000200 */
[C---:B------:R-:W-:Y:S01]  /*2960*/  HMMA.16816.F32.BF16 R36, R192.reuse, R30, R64 ;  /* 0x0000001ec024723c */ /* 0x040fe20000041840 */
[----:B------:R-:W-:Y:S04]  /*2970*/  LDSM.16.M88.4 R28, [R135+0x2000] ;  /* 0x00200000871c783b */ /* 0x000fe80000000200 */
[----:B------:R-:W-:Y:S03]  /*2980*/  LDSM.16.M88.4 R64, [R104+0x3000] ;  /* 0x003000006840783b */ /* 0x000fe60000000200 */
[C---:B--2---:R-:W-:Y:S01]  /*2990*/  HMMA.16816.F32.BF16 R40, R192.reuse, R44, R56 ;  /* 0x0000002cc028723c */ /* 0x044fe20000041838 */
[----:B------:R-:W-:Y:S07]  /*29a0*/  LDSM.16.M88.4 R56, [R252+0x2800] ;  /* 0x00280000fc38783b */ /* 0x000fee0000000200 */
[C---:B------:R-:W-:Y:S01]  /*29b0*/  HMMA.16816.F32.BF16 R4, R192.reuse, R46, R4 ;  /* 0x0000002ec004723c */ /* 0x040fe20000041804 */
[----:B------:R-:W1:Y:S07]  /*29c0*/  LDSM.16.M88.4 R44, [R252+0x2000] ;  /* 0x00200000fc2c783b */ /* 0x000e6e0000000200 */
[C---:B------:R-:W-:Y:S08]  /*29d0*/  HMMA.16816.F32.BF16 R12, R192.reuse, R52, R12 ;  /* 0x00000034c00c723c */ /* 0x040ff0000004180c */
[----:B------:R-:W-:Y:S01]  /*29e0*/  HMMA.16816.F32.BF16 R16, R192, R54, R16 ;  /* 0x00000036c010723c */ /* 0x000fe20000041810 */
[----:B------:R-:W-:Y:S07]  /*29f0*/  LDSM.16.M88.4 R52, [R135+0x3000] ;  /* 0x003000008734783b */ /* 0x000fee0000000200 */
[C---:B---3--:R-:W-:Y:S08]  /*2a00*/  HMMA.16816.F32.BF16 R20, R196.reuse, R8, R20 ;  /* 0x00000008c414723c */ /* 0x048ff00000041814 */
[C---:B------:R-:W-:Y:S08]  /*2a10*/  HMMA.16816.F32.BF16 R24, R196.reuse, R10, R24 ;  /* 0x0000000ac418723c */ /* 0x040ff00000041818 */
[C---:B------:R-:W-:Y:S08]  /*2a20*/  HMMA.16816.F32.BF16 R32, R196.reuse, R48, R32 ;  /* 0x00000030c420723c */ /* 0x040ff00000041820 */
[C---:B------:R-:W-:Y:S01]  /*2a30*/  HMMA.16816.F32.BF16 R36, R196.reuse, R50, R36 ;  /* 0x00000032c424723c */ /* 0x040fe20000041824 */
[----:B------:R-:W2:Y:S07]  /*2a40*/  LDSM.16.M88.4 R48, [R135+0x2800] ;  /* 0x002800008730783b */ /* 0x000eae0000000200 */
[C---:B------:R-:W-:Y:S08]  /*2a50*/  HMMA.16816.F32.BF16 R40, R196.reuse, R72, R40 ;  /* 0x00000048c428723c */ /* 0x040ff00000041828 */
[C---:B------:R-:W-:Y:S01]  /*2a60*/  HMMA.16816.F32.BF16 R8, R196.reuse, R74, R4 ;  /* 0x0000004ac408723c */ /* 0x040fe20000041804 */
[----:B------:R-:W-:Y:S07]  /*2a70*/  LDSM.16.M88.4 R72, [R104+0x3800] ;  /* 0x003800006848783b */ /* 0x000fee0000000200 */
[C---:B------:R-:W-:Y:S08]  /*2a80*/  HMMA.16816.F32.BF16 R4, R196.reuse, R84, R12 ;  /* 0x00000054c404723c */ /* 0x040ff0000004180c */
[----:B------:R-:W-:Y:S08]  /*2a90*/  HMMA.16816.F32.BF16 R16, R196, R86, R16 ;  /* 0x00000056c410723c */ /* 0x000ff00000041810 */
[C---:B-1----:R-:W-:Y:S08]  /*2aa0*/  HMMA.16816.F32.BF16 R20, R200.reuse, R44, R20 ;  /* 0x0000002cc814723c */ /* 0x042ff00000041814 */
[C---:B------:R-:W-:Y:S01]  /*2ab0*/  HMMA.16816.F32.BF16 R24, R200.reuse, R46, R24 ;  /* 0x0000002ec818723c */ /* 0x040fe20000041818 */
[----:B------:R-:W1:Y:S07]  /*2ac0*/  LDSM.16.M88.4 R44, [R104+0x2000] ;  /* 0x00200000682c783b */ /* 0x000e6e0000000200 */
[C---:B------:R-:W-:Y:S08]  /*2ad0*/  HMMA.16816.F32.BF16 R32, R200.reuse, R56, R32 ;  /* 0x00000038c820723c */ /* 0x040ff00000041820 */
[C---:B------:R-:W-:Y:S01]  /*2ae0*/  HMMA.16816.F32.BF16 R36, R200.reuse, R58, R36 ;  /* 0x0000003ac824723c */ /* 0x040fe20000041824 */
[----:B------:R-:W3:Y:S07]  /*2af0*/  LDSM.16.M88.4 R56, [R104+0x2800] ;  /* 0x002800006838783b */ /* 0x000eee0000000200 */
[C---:B------:R-:W-:Y:S08]  /*2b00*/  HMMA.16816.F32.BF16 R40, R200.reuse, R60, R40 ;  /* 0x0000003cc828723c */ /* 0x040ff00000041828 */
[C---:B------:R-:W-:Y:S01]  /*2b10*/  HMMA.16816.F32.BF16 R12, R200.reuse, R62, R8 ;  /* 0x0000003ec80c723c */ /* 0x040fe20000041808 */
[----:B------:R-:W-:Y:S07]  /*2b20*/  LDSM.16.M88.4 R60, [R0+-0x3000] ;  /* 0xffd00000003c783b */ /* 0x000fee0000000200 */
[C---:B------:R-:W-:Y:S08]  /*2b30*/  HMMA.16816.F32.BF16 R8, R200.reuse, R68, R4 ;  /* 0x00000044c808723c */ /* 0x040ff00000041804 */
[----:B------:R-:W-:Y:S01]  /*2b40*/  HMMA.16816.F32.BF16 R4, R200, R70, R16 ;  /* 0x00000046c804723c */ /* 0x000fe20000041810 */
[----:B------:R-:W-:Y:S07]  /*2b50*/  LDSM.16.M88.4 R68, [R252+0x5000] ;  /* 0x00500000fc44783b */ /* 0x000fee0000000200 */
[C---:B------:R-:W-:Y:S08]  /*2b60*/  HMMA.16816.F32.BF16 R20, R204.reuse, R28, R20 ;  /* 0x0000001ccc14723c */ /* 0x040ff00000041814 */
[C---:B------:R-:W-:Y:S01]  /*2b70*/  HMMA.16816.F32.BF16 R24, R204.reuse, R30, R24 ;  /* 0x0000001ecc18723c */ /* 0x040fe20000041818 */
[----:B------:R-:W4:Y:S07]  /*2b80*/  LDSM.16.M88.4 R28, [R0+-0x4000] ;  /* 0xffc00000001c783b */ /* 0x000f2e0000000200 */
[C---:B--2---:R-:W-:Y:S08]  /*2b90*/  HMMA.16816.F32.BF16 R32, R204.reuse, R48, R32 ;  /* 0x00000030cc20723c */ /* 0x044ff00000041820 */
[C---:B------:R-:W-:Y:S01]  /*2ba0*/  HMMA.16816.F32.BF16 R36, R204.reuse, R50, R36 ;  /* 0x00000032cc24723c */ /* 0x040fe20000041824 */
[----:B------:R-:W-:Y:S07]  /*2bb0*/  LDSM.16.M88.4 R48, [R252+0x4000] ;  /* 0x00400000fc30783b */ /* 0x000fee0000000200 */
[C---:B------:R-:W-:Y:S08]  /*2bc0*/  HMMA.16816.F32.BF16 R40, R204.reuse, R52, R40 ;  /* 0x00000034cc28723c */ /* 0x040ff00000041828 */
[C---:B------:R-:W-:Y:S01]  /*2bd0*/  HMMA.16816.F32.BF16 R16, R204.reuse, R54, R12 ;  /* 0x00000036cc10723c */ /* 0x040fe2000004180c */
[----:B------:R-:W2:Y:S07]  /*2be0*/  LDSM.16.M88.4 R52, [R0+-0x3800] ;  /* 0xffc800000034783b */ /* 0x000eae0000000200 */
[C---:B------:R-:W-:Y:S08]  /*2bf0*/  HMMA.16816.F32.BF16 R8, R204.reuse, R76, R8 ;  /* 0x0000004ccc08723c */ /* 0x040ff00000041808 */
[----:B------:R-:W-:Y:S01]  /*2c00*/  HMMA.16816.F32.BF16 R4, R204, R78, R4 ;  /* 0x0000004ecc04723c */ /* 0x000fe20000041804 */
[----:B------:R-:W-:Y:S07]  /*2c10*/  LDSM.16.M88.4 R76, [R252+0x5800] ;  /* 0x00580000fc4c783b */ /* 0x000fee0000000200 */
[C---:B-1----:R-:W-:Y:S08]  /*2c20*/  HMMA.16816.F32.BF16 R12, R208.reuse, R44, R20 ;  /* 0x0000002cd00c723c */ /* 0x042ff00000041814 */
[C---:B------:R-:W-:Y:S01]  /*2c30*/  HMMA.16816.F32.BF16 R24, R208.reuse, R46, R24 ;  /* 0x0000002ed018723c */ /* 0x040fe20000041818 */
[----:B------:R-:W-:Y:S07]  /*2c40*/  LDSM.16.M88.4 R44, [R135+0x4000] ;  /* 0x00400000872c783b */ /* 0x000fee0000000200 */
[C---:B---3--:R-:W-:Y:S08]  /*2c50*/  HMMA.16816.F32.BF16 R32, R208.reuse, R56, R32 ;  /* 0x00000038d020723c */ /* 0x048ff00000041820 */
[C---:B------:R-:W-:Y:S01]  /*2c60*/  HMMA.16816.F32.BF16 R36, R208.reuse, R58, R36 ;  /* 0x0000003ad024723c */ /* 0x040fe20000041824 */
[----:B------:R-:W1:Y:S07]  /*2c70*/  LDSM.16.M88.4 R56, [R252+0x4800] ;  /* 0x00480000fc38783b */ /* 0x000e6e0000000200 */
[C---:B------:R-:W-:Y:S08]  /*2c80*/  HMMA.16816.F32.BF16 R8, R208.reuse, R72, R8 ;  /* 0x00000048d008723c */ /* 0x040ff00000041808 */
[C---:B------:R-:W-:Y:S01]  /*2c90*/  HMMA.16816.F32.BF16 R4, R208.reuse, R74, R4 ;  /* 0x0000004ad004723c */ /* 0x040fe20000041804 */
[----:B------:R-:W-:Y:S07]  /*2ca0*/  LDSM.16.M88.4 R72, [R135+0x5800] ;  /* 0x005800008748783b */ /* 0x000fee0000000200 */
[----:B------:R-:W-:Y:S08]  /*2cb0*/  HMMA.16816.F32.BF16 R40, R208, R64, R40 ;  /* 0x00000040d028723c */ /* 0x000ff00000041828 */
[----:B----4-:R-:W-:Y:S08]  /*2cc0*/  HMMA.16816.F32.BF16 R12, R212, R28, R12 ;  /* 0x0000001cd40c723c */ /* 0x010ff0000004180c */
[----:B------:R-:W-:Y:S01]  /*2cd0*/  HMMA.16816.F32.BF16 R20, R208, R66, R16 ;  /* 0x00000042d014723c */ /* 0x000fe20000041810 */
[----:B------:R-:W-:Y:S07]  /*2ce0*/  LDSM.16.M88.4 R64, [R135+0x5000] ;  /* 0x005000008740783b */ /* 0x000fee0000000200 */
[C---:B------:R-:W-:Y:S08]  /*2cf0*/  HMMA.16816.F32.BF16 R16, R212.reuse, R30, R24 ;  /* 0x0000001ed410723c */ /* 0x040ff00000041818 */
[C---:B--2---:R-:W-:Y:S08]  /*2d00*/  HMMA.16816.F32.BF16 R32, R212.reuse, R52, R32 ;  /* 0x00000034d420723c */ /* 0x044ff00000041820 */
[C---:B------:R-:W-:Y:S01]  /*2d10*/  HMMA.16816.F32.BF16 R36, R212.reuse, R54, R36 ;  /* 0x00000036d424723c */ /* 0x040fe20000041824 */
[----:B------:R-:W2:Y:S07]  /*2d20*/  LDSM.16.M88.4 R52, [R135+0x4800] ;  /* 0x004800008734783b */ /* 0x000eae0000000200 */
[C---:B------:R-:W-:Y:S08]  /*2d30*/  HMMA.16816.F32.BF16 R24, R212.reuse, R80, R8 ;  /* 0x00000050d418723c */ /* 0x040ff00000041808 */
[C---:B------:R-:W-:Y:S08]  /*2d40*/  HMMA.16816.F32.BF16 R8, R212.reuse, R82, R4 ;  /* 0x00000052d408723c */ /* 0x040ff00000041804 */
[----:B------:R-:W-:Y:S08]  /*2d50*/  HMMA.16816.F32.BF16 R40, R212, R60, R40 ;  /* 0x0000003cd428723c */ /* 0x000ff00000041828 */
[----:B------:R-:W-:Y:S08]  /*2d60*/  HMMA.16816.F32.BF16 R4, R216, R48, R12 ;  /* 0x00000030d804723c */ /* 0x000ff0000004180c */
[----:B------:R-:W-:Y:S01]  /*2d70*/  HMMA.16816.F32.BF16 R28, R212, R62, R20 ;  /* 0x0000003ed41c723c */ /* 0x000fe20000041814 */
[----:B------:R-:W-:Y:S07]  /*2d80*/  LDSM.16.M88.4 R60, [R104+0x4800] ;  /* 0x00480000683c783b */ /* 0x000fee0000000200 */
[C---:B------:R-:W-:Y:S01]  /*2d90*/  HMMA.16816.F32.BF16 R16, R216.reuse, R50, R16 ;  /* 0x00000032d810723c */ /* 0x040fe20000041810 */
[----:B------:R-:W-:Y:S07]  /*2da0*/  LDSM.16.M88.4 R48, [R104+0x5800] ;  /* 0x005800006830783b */ /* 0x000fee0000000200 */
[C---:B-1----:R-:W-:Y:S08]  /*2db0*/  HMMA.16816.F32.BF16 R20, R216.reuse, R56, R32 ;  /* 0x00000038d814723c */ /* 0x042ff00000041820 */
[C---:B------:R-:W-:Y:S01]  /*2dc0*/  HMMA.16816.F32.BF16 R36, R216.reuse, R58, R36 ;  /* 0x0000003ad824723c */ /* 0x040fe20000041824 */
[----:B------:R-:W1:Y:S07]  /*2dd0*/  LDSM.16.M88.4 R56, [R104+0x4000] ;  /* 0x004000006838783b */ /* 0x000e6e0000000200 */
[C---:B------:R-:W-:Y:S08]  /*2de0*/  HMMA.16816.F32.BF16 R12, R216.reuse, R78, R8 ;  /* 0x0000004ed80c723c */ /* 0x040ff00000041808 */
[----:B------:R-:W-:Y:S08]  /*2df0*/  HMMA.16816.F32.BF16 R40, R216, R68, R40 ;  /* 0x00000044d828723c */ /* 0x000ff00000041828 */
[C---:B------:R-:W-:Y:S08]  /*2e00*/  HMMA.16816.F32.BF16 R8, R220.reuse, R44, R4 ;  /* 0x0000002cdc08723c */ /* 0x040ff00000041804 */
[C---:B------:R-:W-:Y:S01]  /*2e10*/  HMMA.16816.F32.BF16 R4, R220.reuse, R46, R16 ;  /* 0x0000002edc04723c */ /* 0x040fe20000041810 */
[----:B------:R-:W-:Y:S07]  /*2e20*/  LDSM.16.M88.4 R44, [R0+-0x1800] ;  /* 0xffe80000002c783b */ /* 0x000fee0000000200 */
[----:B--2---:R-:W-:Y:S01]  /*2e30*/  HMMA.16816.F32.BF16 R16, R220, R52, R20 ;  /* 0x00000034dc10723c */ /* 0x004fe20000041814 */
[----:B------:R-:W2:Y:S07]  /*2e40*/  LDSM.16.M88.4 R20, [R104+0x5000] ;  /* 0x005000006814783b */ /* 0x000eae0000000200 */
[C---:B------:R-:W-:Y:S08]  /*2e50*/  HMMA.16816.F32.BF16 R32, R216.reuse, R70, R28 ;  /* 0x00000046d820723c */ /* 0x040ff0000004181c */
[----:B------:R-:W-:Y:S08]  /*2e60*/  HMMA.16816.F32.BF16 R28, R216, R76, R24 ;  /* 0x0000004cd81c723c */ /* 0x000ff00000041818 */
[C---:B------:R-:W-:Y:S08]  /*2e70*/  HMMA.16816.F32.BF16 R24, R220.reuse, R54, R36 ;  /* 0x00000036dc18723c */ /* 0x040ff00000041824 */
[C---:B------:R-:W-:Y:S08]  /*2e80*/  HMMA.16816.F32.BF16 R52, R220.reuse, R74, R12 ;  /* 0x0000004adc34723c */ /* 0x040ff0000004180c */
[----:B------:R-:W-:Y:S08]  /*2e90*/  HMMA.16816.F32.BF16 R36, R220, R64, R40 ;  /* 0x00000040dc24723c */ /* 0x000ff00000041828 */
[----:B-1----:R-:W-:Y:S01]  /*2ea0*/  HMMA.16816.F32.BF16 R12, R224, R56, R8 ;  /* 0x00000038e00c723c */ /* 0x002fe20000041808 */
[----:B------:R-:W1:Y:S07]  /*2eb0*/  LDSM.16.M88.4 R8, [R0+-0x2000] ;  /* 0xffe000000008783b */ /* 0x000e6e0000000200 */
[C---:B------:R-:W-:Y:S01]  /*2ec0*/  HMMA.16816.F32.BF16 R32, R220.reuse, R66, R32 ;  /* 0x00000042dc20723c */ /* 0x040fe20000041820 */
[----:B------:R-:W-:Y:S07]  /*2ed0*/  LDSM.16.M88.4 R64, [R0+-0x800] ;  /* 0xfff800000040783b */ /* 0x000fee0000000200 */
[----:B------:R-:W-:Y:S08]  /*2ee0*/  HMMA.16816.F32.BF16 R40, R220, R72, R28 ;  /* 0x00000048dc28723c */ /* 0x000ff0000004181c */
[C---:B------:R-:W-:Y:S08]  /*2ef0*/  HMMA.16816.F32.BF16 R16, R224.reuse, R60, R16 ;  /* 0x0000003ce010723c */ /* 0x040ff00000041810 */
[C---:B--2---:R-:W-:Y:S01]  /*2f00*/  HMMA.16816.F32.BF16 R28, R224.reuse, R20, R36 ;  /* 0x00000014e01c723c */ /* 0x044fe20000041824 */
[----:B------:R-:W2:Y:S07]  /*2f10*/  LDSM.16.M88.4 R36, [R252+0x6000] ;  /* 0x00600000fc24783b */ /* 0x000eae0000000200 */
[----:B------:R-:W-:Y:S01]  /*2f20*/  HMMA.16816.F32.BF16 R4, R224, R58, R4 ;  /* 0x0000003ae004723c */ /* 0x000fe20000041804 */
[----:B------:R-:W3:Y:S07]  /*2f30*/  LDSM.16.M88.4 R56, [R0+-0x1000] ;  /* 0xfff000000038783b */ /* 0x000eee0000000200 */
[----:B-1----:R-:W-:Y:S08]  /*2f40*/  HMMA.16816.F32.BF16 R12, R228, R8, R12 ;  /* 0x00000008e40c723c */ /* 0x002ff0000004180c */
[----:B------:R-:W-:Y:S08]  /*2f50*/  HMMA.16816.F32.BF16 R32, R224, R22, R32 ;  /* 0x00000016e020723c */ /* 0x000ff00000041820 */
[C---:B------:R-:W-:Y:S01]  /*2f60*/  HMMA.16816.F32.BF16 R20, R228.reuse, R44, R16 ;  /* 0x0000002ce414723c */ /* 0x040fe20000041810 */
[----:B------:R-:W1:Y:S07]  /*2f70*/  LDSM.16.M88.4 R16, [R135+0x6000] ;  /* 0x006000008710783b */ /* 0x000e6e0000000200 */
[----:B------:R-:W-:Y:S08]  /*2f80*/  HMMA.16816.F32.BF16 R4, R228, R10, R4 ;  /* 0x0000000ae404723c */ /* 0x000ff00000041804 */
[----:B--2---:R-:W-:Y:S08]  /*2f90*/  HMMA.16816.F32.BF16 R8, R232, R36, R12 ;  /* 0x00000024e808723c */ /* 0x004ff0000004180c */
[C---:B------:R-:W-:Y:S01]  /*2fa0*/  HMMA.16816.F32.BF16 R24, R224.reuse, R62, R24 ;  /* 0x0000003ee018723c */ /* 0x040fe20000041818 */
[----:B------:R-:W-:Y:S07]  /*2fb0*/  LDSM.16.M88.4 R60, [R252+0x7800] ;  /* 0x00780000fc3c783b */ /* 0x000fee0000000200 */
[----:B------:R-:W-:Y:S08]  /*2fc0*/  HMMA.16816.F32.BF16 R72, R224, R50, R52 ;  /* 0x00000032e048723c */ /* 0x000ff00000041834 */
[C---:B---3--:R-:W-:Y:S01]  /*2fd0*/  HMMA.16816.F32.BF16 R52, R228.reuse, R56, R28 ;  /* 0x00000038e434723c */ /* 0x048fe2000004181c */
[----:B------:R-:W-:Y:S07]  /*2fe0*/  LDSM.16.M88.4 R28, [R252+0x6800] ;  /* 0x00680000fc1c783b */ /* 0x000fee0000000200 */
[----:B------:R-:W-:Y:S01]  /*2ff0*/  HMMA.16816.F32.BF16 R56, R228, R58, R32 ;  /* 0x0000003ae438723c */ /* 0x000fe20000041820 */
[----:B------:R-:W2:Y:S07]  /*3000*/  LDSM.16.M88.4 R32, [R104+0x6000] ;  /* 0x006000006820783b */ /* 0x000eae0000000200 */
[----:B------:R-:W-:Y:S01]  /*3010*/  HMMA.16816.F32.BF16 R4, R232, R38, R4 ;  /* 0x00000026e804723c */ /* 0x000fe20000041804 */
[----:B------:R-:W3:Y:S07]  /*3020*/  LDSM.16.M88.4 R36, [R0] ;  /* 0x000000000024783b */ /* 0x000eee0000000200 */
[----:B-1----:R-:W-:Y:S08]  /*3030*/  HMMA.16816.F32.BF16 R8, R236, R16, R8 ;  /* 0x00000010ec08723c */ /* 0x002ff00000041808 */
[----:B------:R-:W-:Y:S08]  /*3040*/  HMMA.16816.F32.BF16 R40, R224, R48, R40 ;  /* 0x00000030e028723c */ /* 0x000ff00000041828 */
[----:B------:R-:W-:Y:S01]  /*3050*/  HMMA.16816.F32.BF16 R48, R228, R46, R24 ;  /* 0x0000002ee430723c */ /* 0x000fe20000041818 */
[----:B------:R-:W1:Y:S04]  /*3060*/  LDSM.16.M88.4 R44, [R135+0x6800] ;  /* 0x00680000872c783b */ /* 0x000e680000000200 */
[----:B------:R-:W4:Y:S03]  /*3070*/  LDSM.16.M88.4 R24, [R252+0x7000] ;  /* 0x00700000fc18783b */ /* 0x000f260000000200 */
[----:B------:R-:W-:Y:S08]  /*3080*/  HMMA.16816.F32.BF16 R4, R236, R18, R4 ;  /* 0x00000012ec04723c */ /* 0x000ff00000041804 */
[----:B--2---:R-:W-:Y:S08]  /*3090*/  HMMA.16816.F32.BF16 R8, R240, R32, R8 ;  /* 0x00000020f008723c */ /* 0x004ff00000041808 */
[C---:B------:R-:W-:Y:S08]  /*30a0*/  HMMA.16816.F32.BF16 R12, R232.reuse, R28, R20 ;  /* 0x0000001ce80c723c */ /* 0x040ff00000041814 */
[----:B------:R-:W-:Y:S01]  /*30b0*/  HMMA.16816.F32.BF16 R20, R232, R30, R48 ;  /* 0x0000001ee814723c */ /* 0x000fe20000041830 */
[----:B------:R-:W2:Y:S07]  /*30c0*/  LDSM.16.M88.4 R48, [R135+0x7000] ;  /* 0x007000008730783b */ /* 0x000eae0000000200 */
[----:B------:R-:W-:Y:S08]  /*30d0*/  HMMA.16816.F32.BF16 R4, R240, R34, R4 ;  /* 0x00000022f004723c */ /* 0x000ff00000041804 */
[----:B------:R-:W-:Y:S01]  /*30e0*/  HMMA.16816.F32.BF16 R68, R228, R64, R40 ;  /* 0x00000040e444723c */ /* 0x000fe20000041828 */
[----:B------:R-:W2:Y:S07]  /*30f0*/  LDSM.16.M88.4 R40, [R104+0x6800] ;  /* 0x006800006828783b */ /* 0x000eae0000000200 */
[----:B---3--:R-:W-:Y:S08]  /*3100*/  HMMA.16816.F32.BF16 R28, R244, R36, R8 ;  /* 0x00000024f41c723c */ /* 0x008ff00000041808 */
[----:B-1----:R-:W-:Y:S08]  /*3110*/  HMMA.16816.F32.BF16 R16, R236, R44, R12 ;  /* 0x0000002cec10723c */ /* 0x002ff0000004180c */
[----:B----4-:R-:W-:Y:S01]  /*3120*/  HMMA.16816.F32.BF16 R8, R232, R24, R52 ;  /* 0x00000018e808723c */ /* 0x010fe20000041834 */
[----:B------:R-:W-:Y:S07]  /*3130*/  LDSM.16.M88.4 R52, [R0+0x800] ;  /* 0x000800000034783b */ /* 0x000fee0000000200 */
[----:B------:R-:W-:Y:S01]  /*3140*/  HMMA.16816.F32.BF16 R12, R236, R46, R20 ;  /* 0x0000002eec0c723c */ /* 0x000fe20000041814 */
[----:B------:R-:W-:Y:S07]  /*3150*/  LDSM.16.M88.4 R44, [R135+0x7800] ;  /* 0x00780000872c783b */ /* 0x000fee0000000200 */
[----:B------:R-:W-:Y:S08]  /*3160*/  HMMA.16816.F32.BF16 R32, R232, R26, R56 ;  /* 0x0000001ae820723c */ /* 0x000ff00000041838 */
[----:B------:R-:W-:Y:S01]  /*3170*/  HMMA.16816.F32.BF16 R24, R244, R38, R4 ;  /* 0x00000026f418723c */ /* 0x000fe20000041804 */
[----:B------:R-:W1:Y:S07]  /*3180*/  LDSM.16.M88.4 R36, [R104+0x7000] ;  /* 0x007000006824783b */ /* 0x000e6e0000000200 */
[----:B--2---:R-:W-:Y:S08]  /*3190*/  HMMA.16816.F32.BF16 R8, R236, R48, R8 ;  /* 0x00000030ec08723c */ /* 0x004ff00000041808 */
[----:B------:R-:W-:Y:S08]  /*31a0*/  HMMA.16816.F32.BF16 R4, R240, R42, R12 ;  /* 0x0000002af004723c */ /* 0x000ff0000004180c */
[----:B------:R-:W-:Y:S08]  /*31b0*/  HMMA.16816.F32.BF16 R64, R228, R66, R72 ;  /* 0x00000042e440723c */ /* 0x000ff00000041848 */
[----:B------:R-:W-:Y:S01]  /*31c0*/  HMMA.16816.F32.BF16 R16, R240, R40, R16 ;  /* 0x00000028f010723c */ /* 0x000fe20000041810 */
[----:B------:R-:W-:Y:S01]  /*31d0*/  FMUL.FTZ R28, R28, c[0x0][0x320] ;  /* 0x0000c8001c1c7a20 */ /* 0x000fe20000410000 */
[----:B------:R-:W-:Y:S01]  /*31e0*/  LDSM.16.M88.4 R40, [R0+0x1000] ;  /* 0x001000000028783b */ /* 0x000fe20000000200 */
[----:B------:R-:W-:-:S02]  /*31f0*/  FMUL.FTZ R29, R29, c[0x0][0x320] ;  /* 0x0000c8001d1d7a20 */ /* 0x000fc40000410000 */
[----:B------:R-:W-:-:S03]  /*3200*/  FMUL.FTZ R30, R30, c[0x0][0x320] ;  /* 0x0000c8001e1e7a20 */ /* 0x000fc60000410000 */
[----:B-1----:R-:W-:Y:S01]  /*3210*/  HMMA.16816.F32.BF16 R12, R240, R36, R8 ;  /* 0x00000024f00c723c */ /* 0x002fe20000041808 */
[----:B------:R-:W-:-:S07]  /*3220*/  FMUL.FTZ R31, R31, c[0x0][0x320] ;  /* 0x0000c8001f1f7a20 */ /* 0x000fce0000410000 */
[----:B------:R-:W-:Y:S01]  /*3230*/  HMMA.16816.F32.BF16 R8, R244, R54, R4 ;  /* 0x00000036f408723c */ /* 0x000fe20000041804 */
[----:B------:R-:W1:Y:S07]  /*3240*/  MUFU.TANH R72, R28 ;  /* 0x0000001c00487308 */ /* 0x000e6e0000002400 */
[C---:B------:R-:W-:Y:S01]  /*3250*/  HMMA.16816.F32.BF16 R56, R232.reuse, R60, R68 ;  /* 0x0000003ce838723c */ /* 0x040fe20000041844 */
[----:B------:R-:W2:Y:S07]  /*3260*/  MUFU.TANH R60, R29 ;  /* 0x0000001d003c7308 */ /* 0x000eae0000002400 */
[----:B------:R-:W-:Y:S01]  /*3270*/  HMMA.16816.F32.BF16 R4, R232, R62, R64 ;  /* 0x0000003ee804723c */ /* 0x000fe20000041840 */
[----:B------:R-:W3:Y:S08]  /*3280*/  MUFU.TANH R68, R30 ;  /* 0x0000001e00447308 */ /* 0x000ef00000002400 */
[----:B------:R4:W1:Y:S01]  /*3290*/  MUFU.TANH R61, R31 ;  /* 0x0000001f003d7308 */ /* 0x0008620000002400 */
[----:B------:R-:W-:Y:S08]  /*32a0*/  HMMA.16816.F32.BF16 R20, R244, R52, R16 ;  /* 0x00000034f414723c */ /* 0x000ff00000041810 */
[----:B----4-:R-:W-:Y:S01]  /*32b0*/  HMMA.16816.F32.BF16 R28, R236, R50, R32 ;  /* 0x00000032ec1c723c */ /* 0x010fe20000041820 */
[----:B------:R-:W4:Y:S01]  /*32c0*/  LDSM.16.M88.4 R32, [R104+0x7800] ;  /* 0x007800006820783b */ /* 0x000f220000000200 */
[----:B------:R-:W-:-:S02]  /*32d0*/  FMUL.FTZ R24, R24, c[0x0][0x320] ;  /* 0x0000c80018187a20 */ /* 0x000fc40000410000 */
[----:B------:R-:W-:Y:S02]  /*32e0*/  FMUL.FTZ R25, R25, c[0x0][0x320] ;  /* 0x0000c80019197a20 */ /* 0x000fe40000410000 */
[----:B------:R-:W-:Y:S02]  /*32f0*/  FMUL.FTZ R26, R26, c[0x0][0x320] ;  /* 0x0000c8001a1a7a20 */ /* 0x000fe40000410000 */
[C---:B------:R-:W-:Y:S01]  /*3300*/  HMMA.16816.F32.BF16 R16, R236.reuse, R44, R56 ;  /* 0x0000002cec10723c */ /* 0x040fe20000041838 */
[----:B------:R-:W-:Y:S01]  /*3310*/  FMUL.FTZ R27, R27, c[0x0][0x320] ;  /* 0x0000c8001b1b7a20 */ /* 0x000fe20000410000 */
[----:B------:R-:W1:Y:S06]  /*3320*/  MUFU.TANH R52, R24 ;  /* 0x0000001800347308 */ /* 0x000e6c0000002400 */
[----:B------:R-:W-:Y:S02]  /*3330*/  HMMA.16816.F32.BF16 R4, R236, R46, R4 ;  /* 0x0000002eec04723c */ /* 0x000fe40000041804 */
[----:B------:R-:W1:Y:S08]  /*3340*/  MUFU.TANH R50, R25 ;  /* 0x0000001900327308 */ /* 0x000e700000002400 */
[----:B------:R-:W1:Y:S08]  /*3350*/  MUFU.TANH R53, R26 ;  /* 0x0000001a00357308 */ /* 0x000e700000002400 */
[----:B------:R1:W1:Y:S01]  /*3360*/  MUFU.TANH R51, R27 ;  /* 0x0000001b00337308 */ /* 0x0002620000002400 */
[----:B------:R-:W-:-:S02]  /*3370*/  FMUL.FTZ R20, R20, c[0x0][0x320] ;  /* 0x0000c80014147a20 */ /* 0x000fc40000410000 */
[----:B------:R-:W-:Y:S02]  /*3380*/  FMUL.FTZ R21, R21, c[0x0][0x320] ;  /* 0x0000c80015157a20 */ /* 0x000fe40000410000 */
[----:B------:R-:W-:Y:S01]  /*3390*/  FMUL.FTZ R22, R22, c[0x0][0x320] ;  /* 0x0000c80016167a20 */ /* 0x000fe20000410000 */
[C---:B-1----:R-:W-:Y:S01]  /*33a0*/  HMMA.16816.F32.BF16 R24, R240.reuse, R38, R28 ;  /* 0x00000026f018723c */ /* 0x042fe2000004181c */
[----:B------:R-:W1:Y:S01]  /*33b0*/  LDSM.16.M88.4 R28, [R0+0x1800] ;  /* 0x00180000001c783b */ /* 0x000e620000000200 */
[----:B------:R-:W-:Y:S01]  /*33c0*/  FMUL.FTZ R23, R23, c[0x0][0x320] ;  /* 0x0000c80017177a20 */ /* 0x000fe20000410000 */
[----:B------:R-:W1:Y:S01]  /*33d0*/  MUFU.TANH R49, R20 ;  /* 0x0000001400317308 */ /* 0x000e620000002400 */
[----:B------:R-:W-:Y:S01]  /*33e0*/  FMUL.FTZ R8, R8, c[0x0][0x320] ;  /* 0x0000c80008087a20 */ /* 0x000fe20000410000 */
[----:B------:R1:W-:Y:S01]  /*33f0*/  STL [R1+0x24], R104 ;  /* 0x0000246801007387 */ /* 0x0003e20000100800 */
[----:B------:R-:W-:Y:S01]  /*3400*/  FMUL.FTZ R9, R9, c[0x0][0x320] ;  /* 0x0000c80009097a20 */ /* 0x000fe20000410000 */
[----:B------:R-:W-:Y:S01]  /*3410*/  ISETP.GE.AND P0, PT, R111, 0x2, PT ;  /* 0x000000026f00780c */ /* 0x000fe20003f06270 */
[----:B----4-:R-:W-:Y:S01]  /*3420*/  HMMA.16816.F32.BF16 R4, R240, R34, R4 ;  /* 0x00000022f004723c */ /* 0x010fe20000041804 */
[----:B------:R-:W-:Y:S01]  /*3430*/  FMUL.FTZ R10, R10, c[0x0][0x320] ;  /* 0x0000c8000a0a7a20 */ /* 0x000fe20000410000 */
[----:B------:R-:W-:-:S04]  /*3440*/  DEPBAR.LE SB0, 0x0 ;  /* 0x000080000000791a */ /* 0x000fc80000000000 */
[----:B------:R-:W4:Y:S08]  /*3450*/  MUFU.TANH R48, R21 ;  /* 0x0000001500307308 */ /* 0x000f300000002400 */
[----:B------:R-:W1:Y:S08]  /*3460*/  MUFU.TANH R45, R22 ;  /* 0x00000016002d7308 */ /* 0x000e700000002400 */
[----:B------:R1:W1:Y:S02]  /*3470*/  MUFU.TANH R44, R23 ;  /* 0x00000017002c7308 */ /* 0x0002640000002400 */
[----:B-1----:R-:W-:Y:S08]  /*3480*/  HMMA.16816.F32.BF16 R20, R244, R40, R12 ;  /* 0x00000028f414723c */ /* 0x002ff0000004180c */
[----:B------:R-:W-:Y:S01]  /*3490*/  HMMA.16816.F32.BF16 R12, R240, R32, R16 ;  /* 0x00000020f00c723c */ /* 0x000fe20000041810 */
[----:B------:R-:W-:Y:S01]  /*34a0*/  FMUL.FTZ R11, R11, c[0x0][0x320] ;  /* 0x0000c8000b0b7a20 */ /* 0x000fe20000410000 */
[----:B------:R-:W1:Y:S06]  /*34b0*/  MUFU.TANH R39, R8 ;  /* 0x0000000800277308 */ /* 0x000e6c0000002400 */
[C---:B------:R-:W-:Y:S02]  /*34c0*/  HMMA.16816.F32.BF16 R16, R244.reuse, R42, R24 ;  /* 0x0000002af410723c */ /* 0x040fe40000041818 */
[----:B------:R-:W1:Y:S06]  /*34d0*/  MUFU.TANH R38, R9 ;  /* 0x0000000900267308 */ /* 0x000e6c0000002400 */
[C---:B------:R-:W-:Y:S02]  /*34e0*/  HMMA.16816.F32.BF16 R4, R244.reuse, R30, R4 ;  /* 0x0000001ef404723c */ /* 0x040fe40000041804 */
[----:B------:R-:W1:Y:S08]  /*34f0*/  MUFU.TANH R41, R10 ;  /* 0x0000000a00297308 */ /* 0x000e700000002400 */
[----:B------:R1:W1:Y:S02]  /*3500*/  MUFU.TANH R40, R11 ;  /* 0x0000000b00287308 */ /* 0x0002640000002400 */
[----:B-1----:R-:W-:Y:S01]  /*3510*/  HMMA.16816.F32.BF16 R8, R244, R28, R12 ;  /* 0x0000001cf408723c */ /* 0x002fe2000004180c */
[----:B------:R1:W-:Y:S01]  /*3520*/  STL [R1+0x20], R0 ;  /* 0x0000200001007387 */ /* 0x0003e20000100800 */
[----:B------:R-:W-:-:S02]  /*3530*/  FMUL.FTZ R22, R22, c[0x0][0x320] ;  /* 0x0000c80016167a20 */ /* 0x000fc40000410000 */
[----:B------:R-:W-:Y:S02]  /*3540*/  FMUL.FTZ R23, R23, c[0x0][0x320] ;  /* 0x0000c80017177a20 */ /* 0x000fe40000410000 */
[----:B------:R-:W-:Y:S02]  /*3550*/  FMUL.FTZ R16, R16, c[0x0][0x320] ;  /* 0x0000c80010107a20 */ /* 0x000fe40000410000 */
[----:B------:R-:W-:Y:S02]  /*3560*/  FMUL.FTZ R20, R20, c[0x0][0x320] ;  /* 0x0000c80014147a20 */ /* 0x000fe40000410000 */
[----:B------:R-:W-:Y:S02]  /*3570*/  FMUL.FTZ R21, R21, c[0x0][0x320] ;  /* 0x0000c80015157a20 */ /* 0x000fe40000410000 */
[----:B------:R-:W-:Y:S02]  /*3580*/  FMUL.FTZ R17, R17, c[0x0][0x320] ;  /* 0x0000c80011117a20 */ /* 0x000fe40000410000 */
        /* <DEDUP_REMOVED lines=26> */
[----:B------:R-:W-:Y:S01]  /*3730*/  BSSY B0, `(.L_x_517) ;  /* 0x000005e000007945 */ /* 0x000fe20003800000 */
[----:B------:R-:W-:Y:S01]  /*3740*/  BAR.SYNC.DEFER_BLOCKING 0x0 ;  /* 0x0000000000007b1d */ /* 0x000fe20000010000 */
[----:B------:R-:W-:-:S05]  /*3750*/  ISETP.GT.AND P6, PT, R107, 0x3f, PT ;  /* 0x0000003f6b00780c */ /* 0x000fca0003fc4270 */
[----:B------:R-:W-:Y:S05]  /*3760*/  @!P0 BRA `(.L_x_518) ;  /* 0x000005a000008947 */ /* 0x000fea0003800000 */
[----:B--234-:R-:W-:Y:S01]  /*3770*/  ISETP.NE.AND P4, PT, R101, 0x1, PT ;  /* 0x000000016500780c */ /* 0x01cfe20003f85270 */
[----:B------:R-:W-:Y:S02]  /*3780*/  IMAD R2, R111, 0x40, R115 ;  /* 0x000000406f027824 */ /* 0x000fe400078e0273 */
[----:B-1----:R-:W-:-:S03]  /*3790*/  IMAD.MOV.U32 R6, RZ, RZ, RZ ;  /* 0x000000ffff067224 */ /* 0x002fc600078e00ff */
[----:B------:R-:W-:-:S05]  /*37a0*/  IADD3 R2, R2, -0x80, R107 ;  /* 0xffffff8002027810 */ /* 0x000fca0007ffe06b */
[----:B------:R-:W-:Y:S02]  /*37b0*/  IMAD.MOV.U32 R0, RZ, RZ, R2 ;  /* 0x000000ffff007224 */ /* 0x000fe400078e0002 */
[----:B------:R-:W-:-:S05]  /*37c0*/  @P4 IMAD.HI.U32 R3, R2, c[0x0][0x2bc], RZ ;  /* 0x0000af0002034a27 */ /* 0x000fca00078e00ff */
[----:B------:R-:W-:-:S04]  /*37d0*/  @P4 SHF.R.U32.HI R0, RZ, c[0x0][0x2c0], R3 ;  /* 0x0000b000ff004a19 */ /* 0x000fc80000011603 */
[----:B------:R-:W-:-:S04]  /*37e0*/  @!P6 IADD3 R3, P0, R0, R102, RZ ;  /* 0x000000660003e210 */ /* 0x000fc80007f1e0ff */
[----:B------:R-:W-:Y:S02]  /*37f0*/  @!P6 LEA.HI.X.SX32 R5, R0, R100, 0x1, P0 ;  /* 0x000000640005e211 */ /* 0x000fe400000f0eff */
[----:B------:R-:W-:-:S04]  /*3800*/  @!P6 LEA R4, P0, R3, c[0x0][0x2a0], 0x2 ;  /* 0x0000a8000304ea11 */ /* 0x000fc800078010ff */
[----:B------:R-:W-:-:S05]  /*3810*/  @!P6 LEA.HI.X R5, R3, c[0x0][0x2a4], R5, 0x2, P0 ;  /* 0x0000a9000305ea11 */ /* 0x000fca00000f1405 */
[----:B------:R-:W2:Y:S01]  /*3820*/  @!P6 LDG.E R6, [R4.64] ;  /* 0x000000060406e981 */ /* 0x000ea2000c1e1900 */
[----:B------:R-:W-:-:S04]  /*3830*/  IMAD.MOV R0, RZ, RZ, -R0 ;  /* 0x000000ffff007224 */ /* 0x000fc800078e0a00 */
[----:B------:R-:W-:-:S04]  /*3840*/  IMAD R7, R0, c[0x0][0x2b8], R2 ;  /* 0x0000ae0000077a24 */ /* 0x000fc800078e0202 */
[----:B------:R-:W-:Y:S01]  /*3850*/  IMAD.WIDE.U32 R2, R7, c[0x0][0x1e0], RZ ;  /* 0x0000780007027a25 */ /* 0x000fe200078e00ff */
[----:B------:R-:W-:Y:S01]  /*3860*/  SHF.R.S32.HI R0, RZ, 0x1f, R7 ;  /* 0x0000001fff007819 */ /* 0x000fe20000011407 */
[----:B------:R1:W-:Y:S04]  /*3870*/  STL [R1+0x5c], R7 ;  /* 0x00005c0701007387 */ /* 0x0003e80000100800 */
[----:B------:R-:W-:-:S04]  /*3880*/  IMAD R0, R0, c[0x0][0x1e0], RZ ;  /* 0x0000780000007a24 */ /* 0x000fc800078e02ff */
[----:B------:R-:W-:-:S04]  /*3890*/  IMAD R0, R7, c[0x0][0x1e4], R0 ;  /* 0x0000790007007a24 */ /* 0x000fc800078e0200 */
[----:B------:R-:W-:Y:S01]  /*38a0*/  IMAD.IADD R3, R3, 0x1, R0 ;  /* 0x0000000103037824 */ /* 0x000fe200078e0200 */
[----:B--2---:R1:W-:Y:S01]  /*38b0*/  STL [R1+0x58], R6 ;  /* 0x0000580601007387 */ /* 0x0043e20000100800 */
[----:B------:R-:W-:Y:S02]  /*38c0*/  SHF.R.S32.HI R4, RZ, 0x1f, R6 ;  /* 0x0000001fff047819 */ /* 0x000fe40000011406 */
[----:B------:R-:W-:-:S04]  /*38d0*/  IMAD.WIDE.U32 R2, R6, c[0x0][0x1f0], R2 ;  /* 0x00007c0006027a25 */ /* 0x000fc800078e0002 */
[----:B------:R-:W-:Y:S01]  /*38e0*/  IMAD R4, R4, c[0x0][0x1f0], RZ ;  /* 0x00007c0004047a24 */ /* 0x000fe200078e02ff */
[----:B------:R-:W-:-:S03]  /*38f0*/  IADD3 R0, P1, R98, R2, RZ ;  /* 0x0000000262007210 */ /* 0x000fc60007f3e0ff */
[----:B------:R-:W-:Y:S01]  /*3900*/  IMAD R4, R6, c[0x0][0x1f4], R4 ;  /* 0x00007d0006047a24 */ /* 0x000fe200078e0204 */
[----:B------:R-:W-:-:S04]  /*3910*/  LEA R15, P0, R0, c[0x0][0x1c8], 0x1 ;  /* 0x00007200000f7a11 */ /* 0x000fc800078008ff */
[----:B------:R-:W-:-:S04]  /*3920*/  IADD3.X R5, R97, R3, R4, P1, !PT ;  /* 0x0000000361057210 */ /* 0x000fc80000ffe404 */
[----:B------:R-:W-:Y:S01]  /*3930*/  LEA.HI.X R5, R0, c[0x0][0x1cc], R5, 0x1, P0 ;  /* 0x0000730000057a11 */ /* 0x000fe200000f0c05 */
[----:B------:R-:W-:Y:S05]  /*3940*/  BRA.DIV ~URZ, `(.L_x_519) ;  /* 0x0000d9627f007947 */ /* 0x000fea000b800000 */
[----:B------:R2:W3:Y:S02]  /*3950*/  SHFL.IDX PT, R4, R5, RZ, 0x181f ;  /* 0x00181fff05047589 */ /* 0x0004e400000e0000 */
.L_x_575:
[----:B------:R-:W-:Y:S05]  /*3960*/  BRA.DIV ~URZ, `(.L_x_520) ;  /* 0x0000d9b27f007947 */ /* 0x000fea000b800000 */
[----:B------:R-:W4:Y:S04]  /*3970*/  LDL R10, [R1+0x6c] ;  /* 0x00006c00010a7983 */ /* 0x000f280000100800 */
[----:B------:R-:W5:Y:S04]  /*3980*/  LDL R2, [R1+0x54] ;  /* 0x0000540001027983 */ /* 0x000f680000100800 */
[----:B--2---:R-:W2:Y:S04]  /*3990*/  LDL R19, [R1+0x68] ;  /* 0x0000680001137983 */ /* 0x004ea80000100800 */
[----:B---3--:R-:W3:Y:S04]  /*39a0*/  LDL R18, [R1+0x70] ;  /* 0x0000700001127983 */ /* 0x008ee80000100800 */
[----:B------:R-:W3:Y:S04]  /*39b0*/  LDL R17, [R1+0x4c] ;  /* 0x00004c0001117983 */ /* 0x000ee80000100800 */
[----:B------:R-:W1:Y:S02]  /*39c0*/  SHFL.IDX PT, R0, R15, RZ, 0x181f ;  /* 0x00181fff0f007589 */ /* 0x000e6400000e0000 */
[----:B-1----:R-:W-:-:S02]  /*39d0*/  IADD3 R6, P0, R0, R94, RZ ;  /* 0x0000005e00067210 */ /* 0x002fc40007f1e0ff */
[----:B------:R-:W-:-:S03]  /*39e0*/  IADD3 R8, P1, R0, R93, RZ ;  /* 0x0000005d00087210 */ /* 0x000fc60007f3e0ff */
[C---:B------:R-:W-:Y:S02]  /*39f0*/  IMAD.X R7, R4.reuse, 0x1, R89, P0 ;  /* 0x0000000104077824 */ /* 0x040fe400000e0659 */
[----:B------:R-:W-:Y:S01]  /*3a00*/  IMAD.X R9, R4, 0x1, R88, P1 ;  /* 0x0000000104097824 */ /* 0x000fe200008e0658 */
[----:B----4-:R-:W-:Y:S02]  /*3a10*/  ISETP.GE.AND P2, PT, R10, c[0x0][0x1d4], PT ;  /* 0x000075000a007a0c */ /* 0x010fe40003f46270 */
[----:B------:R-:W-:Y:S02]  /*3a20*/  IADD3 R10, P0, R0, R96, RZ ;  /* 0x00000060000a7210 */ /* 0x000fe40007f1e0ff */
[----:B-----5:R-:W-:-:S03]  /*3a30*/  ISETP.GE.AND P3, PT, R2, c[0x0][0x1d4], PT ;  /* 0x0000750002007a0c */ /* 0x020fc60003f66270 */
[----:B------:R-:W-:Y:S01]  /*3a40*/  IMAD.X R11, R4, 0x1, R91, P0 ;  /* 0x00000001040b7824 */ /* 0x000fe200000e065b */
[----:B--2---:R-:W-:Y:S02]  /*3a50*/  ISETP.GE.AND P1, PT, R19, c[0x0][0x1d4], PT ;  /* 0x0000750013007a0c */ /* 0x004fe40003f26270 */
[----:B------:R-:W-:Y:S02]  /*3a60*/  IADD3 R2, P4, R0, R95, RZ ;  /* 0x0000005f00027210 */ /* 0x000fe40007f9e0ff */
[----:B---3--:R-:W-:-:S03]  /*3a70*/  ISETP.GE.AND P0, PT, R18, c[0x0][0x1d4], PT ;  /* 0x0000750012007a0c */ /* 0x008fc60003f06270 */
[----:B------:R-:W-:Y:S02]  /*3a80*/  IMAD.X R3, R4, 0x1, R90, P4 ;  /* 0x0000000104037824 */ /* 0x000fe400020e065a */
[----:B------:R-:W-:Y:S01]  /*3a90*/  @!PT LDS RZ, [RZ] ;  /* 0x00000000fffff984 */ /* 0x000fe20000000800 */
[----:B------:R-:W-:Y:S01]  /*3aa0*/  @!PT LDS RZ, [RZ] ;  /* 0x00000000fffff984 */ /* 0x000fe20000000800 */
[----:B------:R1:W-:Y:S04]  /*3ab0*/  LDGSTS.E.BYPASS.LTC128B.128 [R17+0x10100], [R8.64], !P3 ;  /* 0x1010000008117fae */ /* 0x0003e8000d901d46 */
[----:B------:R1:W-:Y:S04]  /*3ac0*/  LDGSTS.E.BYPASS.LTC128B.128 [R17+0x12100], [R6.64], !P2 ;  /* 0x1210000006117fae */ /* 0x0003e8000d101d46 */
[----:B------:R1:W-:Y:S04]  /*3ad0*/  LDGSTS.E.BYPASS.LTC128B.128 [R17+0x14100], [R2.64], !P1 ;  /* 0x1410000002117fae */ /* 0x0003e8000c901d46 */
[----:B------:R-:W2:Y:S04]  /*3ae0*/  SHFL.IDX PT, R0, R15, 0x1, 0x181f ;  /* 0x00381f000f007f89 */ /* 0x000ea800000e0000 */
[----:B------:R1:W-:Y:S01]  /*3af0*/  LDGSTS.E.BYPASS.LTC128B.128 [R17+0x16100], [R10.64], !P0 ;  /* 0x161000000a117fae */ /* 0x0003e2000c101d46 */
[----:B------:R-:W-:-:S02]  /*3b00*/  SEL R14, RZ, 0x10, P2 ;  /* 0x00000010ff0e7807 */ /* 0x000fc40001000000 */
[----:B------:R-:W-:Y:S01]  /*3b10*/  SEL R13, RZ, 0x10, P1 ;  /* 0x00000010ff0d7807 */ /* 0x000fe20000800000 */
[----:B------:R3:W4:Y:S01]  /*3b20*/  SHFL.IDX PT, R4, R5, 0x1, 0x181f ;  /* 0x00381f0005047f89 */ /* 0x00072200000e0000 */
[----:B------:R-:W-:Y:S02]  /*3b30*/  SEL R12, RZ, 0x10, P0 ;  /* 0x00000010ff0c7807 */ /* 0x000fe40000000000 */
[----:B---3--:R-:W-:-:S03]  /*3b40*/  SEL R5, RZ, 0x10, P3 ;  /* 0x00000010ff057807 */ /* 0x008fc60001800000 */
.L_x_576:
[----:B-12---:R-:W2:Y:S01]  /*3b50*/  LDL R15, [R1+0x4c] ;  /* 0x00004c00010f7983 */ /* 0x006ea20000100800 */
[----:B------:R-:W-:Y:S02]  /*3b60*/  IADD3 R10, -R5, 0x10, RZ ;  /* 0x00000010050a7810 */ /* 0x000fe40007ffe1ff */
[----:B------:R-:W-:Y:S02]  /*3b70*/  IADD3 R2, -R14, 0x10, RZ ;  /* 0x000000100e027810 */ /* 0x000fe40007ffe1ff */
[----:B------:R-:W-:Y:S02]  /*3b80*/  LOP3.LUT R10, R10, 0xf, RZ, 0xc0, !PT ;  /* 0x0000000f0a0a7812 */ /* 0x000fe400078ec0ff */
[----:B------:R-:W-:-:S02]  /*3b90*/  IADD3 R6, -R13, 0x10, RZ ;  /* 0x000000100d067810 */ /* 0x000fc40007ffe1ff */
[----:B------:R-:W-:Y:S02]  /*3ba0*/  IADD3 R10, P1, P0, R10, R0, R93 ;  /* 0x000000000a0a7210 */ /* 0x000fe4000783e05d */
[----:B------:R-:W-:Y:S02]  /*3bb0*/  LOP3.LUT R2, R2, 0xf, RZ, 0xc0, !PT ;  /* 0x0000000f02027812 */ /* 0x000fe400078ec0ff */
[----:B------:R-:W-:Y:S02]  /*3bc0*/  LOP3.LUT R6, R6, 0xf, RZ, 0xc0, !PT ;  /* 0x0000000f06067812 */ /* 0x000fe400078ec0ff */
[----:B------:R-:W-:Y:S02]  /*3bd0*/  IADD3 R3, -R12, 0x10, RZ ;  /* 0x000000100c037810 */ /* 0x000fe40007ffe1ff */
[----:B----4-:R-:W-:Y:S02]  /*3be0*/  IADD3.X R11, RZ, R4, R88, P1, P0 ;  /* 0x00000004ff0b7210 */ /* 0x010fe40000fe0458 */
[----:B------:R-:W-:-:S02]  /*3bf0*/  IADD3 R8, P3, P2, R2, R0, R94 ;  /* 0x0000000002087210 */ /* 0x000fc40007a7e05e */
[----:B------:R-:W-:Y:S02]  /*3c00*/  IADD3 R6, P1, P0, R6, R0, R95 ;  /* 0x0000000006067210 */ /* 0x000fe4000783e05f */
[----:B------:R-:W-:Y:S02]  /*3c10*/  LOP3.LUT R2, R3, 0xf, RZ, 0xc0, !PT ;  /* 0x0000000f03027812 */ /* 0x000fe400078ec0ff */
[----:B------:R-:W-:Y:S02]  /*3c20*/  IADD3.X R7, RZ, R4, R90, P1, P0 ;  /* 0x00000004ff077210 */ /* 0x000fe40000fe045a */
[----:B------:R-:W-:Y:S02]  /*3c30*/  IADD3 R2, P1, P0, R2, R0, R96 ;  /* 0x0000000002027210 */ /* 0x000fe4000783e060 */
[----:B------:R-:W-:Y:S02]  /*3c40*/  IADD3.X R9, RZ, R4, R89, P3, P2 ;  /* 0x00000004ff097210 */ /* 0x000fe40001fe4459 */
[----:B------:R-:W-:-:S02]  /*3c50*/  ISETP.NE.U32.AND P3, PT, R5, RZ, PT ;  /* 0x000000ff0500720c */ /* 0x000fc40003f65070 */
[----:B------:R-:W-:Y:S02]  /*3c60*/  ISETP.NE.U32.AND P2, PT, R14, RZ, PT ;  /* 0x000000ff0e00720c */ /* 0x000fe40003f45070 */
[----:B------:R-:W-:Y:S02]  /*3c70*/  IADD3.X R3, RZ, R4, R91, P1, P0 ;  /* 0x00000004ff037210 */ /* 0x000fe40000fe045b */
[----:B------:R-:W-:Y:S02]  /*3c80*/  ISETP.NE.U32.AND P1, PT, R13, RZ, PT ;  /* 0x000000ff0d00720c */ /* 0x000fe40003f25070 */
[----:B------:R-:W-:-:S05]  /*3c90*/  ISETP.NE.U32.AND P0, PT, R12, RZ, PT ;  /* 0x000000ff0c00720c */ /* 0x000fca0003f05070 */
[----:B------:R-:W-:Y:S01]  /*3ca0*/  @!PT LDS RZ, [RZ] ;  /* 0x00000000fffff984 */ /* 0x000fe20000000800 */
[----:B------:R-:W-:Y:S01]  /*3cb0*/  @!PT LDS RZ, [RZ] ;  /* 0x00000000fffff984 */ /* 0x000fe20000000800 */
[----:B------:R-:W-:Y:S01]  /*3cc0*/  @!PT LDS RZ, [RZ] ;  /* 0x00000000fffff984 */ /* 0x000fe20000000800 */
[----:B--2---:R1:W-:Y:S04]  /*3cd0*/  LDGSTS.E.BYPASS.LTC128B.128.ZFILL [R15+0x11100], [R10.64], P3 ;  /* 0x111000000a0f7fae */ /* 0x0043e80009941d46 */
[----:B------:R1:W-:Y:S04]  /*3ce0*/  LDGSTS.E.BYPASS.LTC128B.128.ZFILL [R15+0x13100], [R8.64], P2 ;  /* 0x13100000080f7fae */ /* 0x0003e80009141d46 */
[----:B------:R1:W-:Y:S04]  /*3cf0*/  LDGSTS.E.BYPASS.LTC128B.128.ZFILL [R15+0x15100], [R6.64], P1 ;  /* 0x15100000060f7fae */ /* 0x0003e80008941d46 */
[----:B------:R1:W-:Y:S02]  /*3d00*/  LDGSTS.E.BYPASS.LTC128B.128.ZFILL [R15+0x17100], [R2.64], P0 ;  /* 0x17100000020f7fae */ /* 0x0003e40008141d46 */
.L_x_518:
[----:B--234-:R-:W-:Y:S05]  /*3d10*/  BSYNC B0 ;  /* 0x0000000000007941 */ /* 0x01cfea0003800000 */
.L_x_517:
[----:B-1----:R-:W2:Y:S04]  /*3d20*/  LDL R4, [R1+0xb0] ;  /* 0x0000b00001047983 */ /* 0x002ea80000100800 */
[----:B------:R-:W2:Y:S04]  /*3d30*/  LDL R3, [R1+0xbc] ;  /* 0x0000bc0001037983 */ /* 0x000ea80000100800 */
[----:B------:R-:W3:Y:S01]  /*3d40*/  LDL R2, [R1+0x50] ;  /* 0x0000500001027983 */ /* 0x000ee20000100800 */
[----:B------:R-:W-:-:S03]  /*3d50*/  MOV R6, c[0x0][0x2c4] ;  /* 0x0000b10000067a02 */ /* 0x000fc60000000f00 */
[----:B------:R-:W4:Y:S01]  /*3d60*/  LDL R5, [R1+0xc0] ;  /* 0x0000c00001057983 */ /* 0x000f220000100800 */
[----:B------:R-:W-:Y:S02]  /*3d70*/  ISETP.NE.AND P0, PT, R6, 0x1, PT ;  /* 0x000000010600780c */ /* 0x000fe40003f05270 */
[----:B------:R-:W-:Y:S01]  /*3d80*/  MOV R0, 0xffffffc0 ;  /* 0xffffffc000007802 */ /* 0x000fe20000000f00 */
[----:B------:R-:W0:Y:S01]  /*3d90*/  LDGDEPBAR ;  /* 0x00000000000079af */ /* 0x000e220000000000 */
[----:B--2---:R-:W-:Y:S01]  /*3da0*/  IMAD.IADD R4, R3, 0x1, R4 ;  /* 0x0000000103047824 */ /* 0x004fe200078e0204 */
[----:B------:R-:W-:Y:S02]  /*3db0*/  MOV R3, c[0x0][0x2ac] ;  /* 0x0000ab0000037a02 */ /* 0x000fe40000000f00 */
[----:B---3--:R-:W-:-:S06]  /*3dc0*/  IMAD R0, R2, R0, 0x41 ;  /* 0x0000004102007424 */ /* 0x008fcc00078e0200 */
[----:B------:R-:W-:-:S04]  /*3dd0*/  @P0 IMAD.HI.U32 R2, R4, c[0x0][0x2c8], RZ ;  /* 0x0000b20004020a27 */ /* 0x000fc800078e00ff */
[----:B------:R-:W-:Y:S01]  /*3de0*/  IMAD R0, R3, c[0x0][0x1d0], R0 ;  /* 0x0000740003007a24 */ /* 0x000fe200078e0200 */
[----:B------:R-:W-:Y:S01]  /*3df0*/  @P0 SHF.R.U32.HI R4, RZ, c[0x0][0x2cc], R2 ;  /* 0x0000b300ff040a19 */ /* 0x000fe20000011602 */
[----:B----4-:R-:W-:-:S03]  /*3e00*/  IMAD.IADD R6, R92, 0x1, -R5 ;  /* 0x000000015c067824 */ /* 0x010fc600078e0a05 */
[----:B------:R-:W-:Y:S01]  /*3e10*/  IADD3 R5, R0, -c[0x0][0x168], -R5 ;  /* 0x80005a0000057a10 */ /* 0x000fe20007ffe805 */
[----:B------:R-:W-:Y:S05]  /*3e20*/  BRA.DIV ~URZ, `(.L_x_521) ;  /* 0x0000d7f27f007947 */ /* 0x000fea000b800000 */
[----:B------:R1:W2:Y:S02]  /*3e30*/  SHFL.IDX PT, R7, R4, RZ, 0x1c1f ;  /* 0x001c1fff04077589 */ /* 0x0002a400000e0000 */
.L_x_577:
[----:B--2---:R-:W-:-:S05]  /*3e40*/  IMAD.IADD R0, R5, 0x1, R7 ;  /* 0x0000000105007824 */ /* 0x004fca00078e0207 */
[----:B------:R-:W-:-:S04]  /*3e50*/  IMNMX R0, R6, R0, PT ;  /* 0x0000000006007217 */ /* 0x000fc80003800200 */
[C---:B------:R-:W-:Y:S02]  /*3e60*/  ISETP.GT.AND P0, PT, R0.reuse, RZ, PT ;  /* 0x000000ff0000720c */ /* 0x040fe40003f04270 */
[----:B------:R-:W-:Y:S02]  /*3e70*/  ISETP.GT.AND P2, PT, R0, 0x1, PT ;  /* 0x000000010000780c */ /* 0x000fe40003f44270 */
[----:B------:R-:W-:Y:S02]  /*3e80*/  FSEL R10, R72, -INF , P0 ;  /* 0xff800000480a7808 */ /* 0x000fe40000000000 */
[C---:B------:R-:W-:Y:S02]  /*3e90*/  ISETP.GT.AND P3, PT, R0.reuse, 0x8, PT ;  /* 0x000000080000780c */ /* 0x040fe40003f64270 */
[C---:B------:R-:W-:Y:S02]  /*3ea0*/  ISETP.GT.AND P4, PT, R0.reuse, 0x9, PT ;  /* 0x000000090000780c */ /* 0x040fe40003f84270 */
[----:B------:R-:W-:-:S02]  /*3eb0*/  ISETP.GT.AND P1, PT, R0, 0x10, PT ;  /* 0x000000100000780c */ /* 0x000fc40003f24270 */
[----:B------:R-:W-:Y:S02]  /*3ec0*/  ISETP.GT.AND P0, PT, R0, 0x11, PT ;  /* 0x000000110000780c */ /* 0x000fe40003f04270 */
[----:B------:R-:W-:Y:S02]  /*3ed0*/  FSEL R14, R60, -INF , P2 ;  /* 0xff8000003c0e7808 */ /* 0x000fe40001000000 */
[----:B------:R-:W-:Y:S02]  /*3ee0*/  FSEL R15, R52, -INF , P3 ;  /* 0xff800000340f7808 */ /* 0x000fe40001800000 */
[----:B------:R-:W-:Y:S02]  /*3ef0*/  FSEL R17, R50, -INF , P4 ;  /* 0xff80000032117808 */ /* 0x000fe40002000000 */
[----:B------:R-:W-:Y:S02]  /*3f00*/  FSEL R18, R49, -INF , P1 ;  /* 0xff80000031127808 */ /* 0x000fe40000800000 */
[----:B------:R-:W-:-:S02]  /*3f10*/  FSEL R19, R48, -INF , P0 ;  /* 0xff80000030137808 */ /* 0x000fc40000000000 */
[C---:B------:R-:W-:Y:S02]  /*3f20*/  ISETP.GT.AND P3, PT, R0.reuse, 0x18, PT ;  /* 0x000000180000780c */ /* 0x040fe40003f64270 */
[C---:B------:R-:W-:Y:S02]  /*3f30*/  ISETP.GT.AND P4, PT, R0.reuse, 0x19, PT ;  /* 0x000000190000780c */ /* 0x040fe40003f84270 */
[C---:B------:R-:W-:Y:S02]  /*3f40*/  ISETP.GT.AND P2, PT, R0.reuse, 0x20, PT ;  /* 0x000000200000780c */ /* 0x040fe40003f44270 */
[C---:B------:R-:W-:Y:S02]  /*3f50*/  ISETP.GT.AND P1, PT, R0.reuse, 0x21, PT ;  /* 0x000000210000780c */ /* 0x040fe40003f24270 */
[----:B------:R-:W-:Y:S02]  /*3f60*/  ISETP.GT.AND P0, PT, R0, 0x28, PT ;  /* 0x000000280000780c */ /* 0x000fe40003f04270 */
[----:B------:R-:W-:-:S02]  /*3f70*/  FSEL R20, R39, -INF , P3 ;  /* 0xff80000027147808 */ /* 0x000fc40001800000 */
[----:B------:R-:W-:Y:S02]  /*3f80*/  FSEL R21, R38, -INF , P4 ;  /* 0xff80000026157808 */ /* 0x000fe40002000000 */
[----:B------:R-:W-:Y:S02]  /*3f90*/  FSEL R99, R33, -INF , P2 ;  /* 0xff80000021637808 */ /* 0x000fe40001000000 */
[----:B------:R-:W-:Y:S02]  /*3fa0*/  FSEL R98, R32, -INF , P1 ;  /* 0xff80000020627808 */ /* 0x000fe40000800000 */
[----:B------:R-:W-:Y:S02]  /*3fb0*/  FSEL R97, R26, -INF , P0 ;  /* 0xff8000001a617808 */ /* 0x000fe40000000000 */
[C---:B------:R-:W-:Y:S02]  /*3fc0*/  ISETP.GT.AND P4, PT, R0.reuse, 0x29, PT ;  /* 0x000000290000780c */ /* 0x040fe40003f84270 */
[----:B------:R-:W-:-:S02]  /*3fd0*/  ISETP.GT.AND P3, PT, R0, 0x30, PT ;  /* 0x000000300000780c */ /* 0x000fc40003f64270 */
[C---:B------:R-:W-:Y:S02]  /*3fe0*/  ISETP.GT.AND P2, PT, R0.reuse, 0x31, PT ;  /* 0x000000310000780c */ /* 0x040fe40003f44270 */
[C---:B------:R-:W-:Y:S02]  /*3ff0*/  ISETP.GT.AND P1, PT, R0.reuse, 0x38, PT ;  /* 0x000000380000780c */ /* 0x040fe40003f24270 */
[----:B------:R-:W-:Y:S02]  /*4000*/  ISETP.GT.AND P0, PT, R0, 0x39, PT ;  /* 0x000000390000780c */ /* 0x000fe40003f04270 */
[----:B------:R-:W-:Y:S02]  /*4010*/  FSEL R96, R25, -INF , P4 ;  /* 0xff80000019607808 */ /* 0x000fe40002000000 */
[----:B------:R-:W-:Y:S02]  /*4020*/  FSEL R95, R24, -INF , P3 ;  /* 0xff800000185f7808 */ /* 0x000fe40001800000 */
[----:B------:R-:W-:-:S02]  /*4030*/  FSEL R94, R23, -INF , P2 ;  /* 0xff800000175e7808 */ /* 0x000fc40001000000 */
[----:B------:R-:W-:Y:S02]  /*4040*/  FSEL R93, R22, -INF , P1 ;  /* 0xff800000165d7808 */ /* 0x000fe40000800000 */
[----:B------:R-:W-:Y:S01]  /*4050*/  FSEL R92, R16, -INF , P0 ;  /* 0xff800000105c7808 */ /* 0x000fe20000000000 */
[----:B------:R-:W-:Y:S05]  /*4060*/  BRA.DIV ~URZ, `(.L_x_522) ;  /* 0x0000d6127f007947 */ /* 0x000fea000b800000 */
[----:B------:R-:W2:Y:S01]  /*4070*/  SHFL.IDX PT, R0, R4, 0x1, 0x1c1f ;  /* 0x003c1f0004007f89 */ /* 0x000ea200000e0000 */
[----:B------:R-:W-:-:S04]  /*4080*/  FMNMX.FTZ R2, R10, R14, !PT ;  /* 0x0000000e0a027209 */ /* 0x000fc80007810000 */
[----:B------:R-:W-:-:S04]  /*4090*/  FMNMX.FTZ R2, R15, R2, !PT ;  /* 0x000000020f027209 */ /* 0x000fc80007810000 */
[----:B------:R-:W-:-:S04]  /*40a0*/  FMNMX.FTZ R2, R17, R2, !PT ;  /* 0x0000000211027209 */ /* 0x000fc80007810000 */
[----:B------:R-:W-:-:S04]  /*40b0*/  FMNMX.FTZ R2, R18, R2, !PT ;  /* 0x0000000212027209 */ /* 0x000fc80007810000 */
[----:B------:R-:W-:-:S04]  /*40c0*/  FMNMX.FTZ R2, R19, R2, !PT ;  /* 0x0000000213027209 */ /* 0x000fc80007810000 */
[----:B------:R-:W-:Y:S01]  /*40d0*/  FMNMX.FTZ R2, R20, R2, !PT ;  /* 0x0000000214027209 */ /* 0x000fe20007810000 */
[----:B--2---:R-:W-:-:S03]  /*40e0*/  IMAD.IADD R0, R5, 0x1, R0 ;  /* 0x0000000105007824 */ /* 0x004fc600078e0200 */
[----:B------:R-:W-:Y:S02]  /*40f0*/  FMNMX.FTZ R2, R21, R2, !PT ;  /* 0x0000000215027209 */ /* 0x000fe40007810000 */
[----:B------:R-:W-:Y:S02]  /*4100*/  IMNMX R0, R6, R0, PT ;  /* 0x0000000006007217 */ /* 0x000fe40003800200 */
[----:B------:R-:W-:Y:S02]  /*4110*/  FMNMX.FTZ R2, R99, R2, !PT ;  /* 0x0000000263027209 */ /* 0x000fe40007810000 */
[C---:B------:R-:W-:Y:S02]  /*4120*/  ISETP.GT.AND P1, PT, R0.reuse, RZ, PT ;  /* 0x000000ff0000720c */ /* 0x040fe40003f24270 */
[C---:B------:R-:W-:Y:S02]  /*4130*/  ISETP.GT.AND P0, PT, R0.reuse, 0x1, PT ;  /* 0x000000010000780c */ /* 0x040fe40003f04270 */
[----:B------:R-:W-:-:S02]  /*4140*/  ISETP.GT.AND P2, PT, R0, 0x8, PT ;  /* 0x000000080000780c */ /* 0x000fc40003f44270 */
[----:B------:R-:W-:Y:S02]  /*4150*/  FSEL R5, R68, -INF , P1 ;  /* 0xff80000044057808 */ /* 0x000fe40000800000 */
[----:B------:R-:W-:Y:S02]  /*4160*/  FSEL R6, R61, -INF , P0 ;  /* 0xff8000003d067808 */ /* 0x000fe40000000000 */
[C---:B------:R-:W-:Y:S02]  /*4170*/  ISETP.GT.AND P0, PT, R0.reuse, 0x9, PT ;  /* 0x000000090000780c */ /* 0x040fe40003f04270 */
[----:B------:R-:W-:Y:S02]  /*4180*/  FSEL R13, R53, -INF , P2 ;  /* 0xff800000350d7808 */ /* 0x000fe40001000000 */
[----:B------:R-:W-:Y:S02]  /*4190*/  FMNMX.FTZ R3, R5, R6, !PT ;  /* 0x0000000605037209 */ /* 0x000fe40007810000 */
[----:B------:R-:W-:-:S02]  /*41a0*/  ISETP.GT.AND P1, PT, R0, 0x10, PT ;  /* 0x000000100000780c */ /* 0x000fc40003f24270 */
[----:B------:R-:W-:Y:S02]  /*41b0*/  FSEL R12, R51, -INF , P0 ;  /* 0xff800000330c7808 */ /* 0x000fe40000000000 */
[----:B------:R-:W-:Y:S02]  /*41c0*/  FMNMX.FTZ R3, R13, R3, !PT ;  /* 0x000000030d037209 */ /* 0x000fe40007810000 */
[----:B------:R-:W-:Y:S02]  /*41d0*/  ISETP.GT.AND P0, PT, R0, 0x11, PT ;  /* 0x000000110000780c */ /* 0x000fe40003f04270 */
        /* <DEDUP_REMOVED lines=14> */
[----:B------:R-:W-:-:S02]  /*42c0*/  FMNMX.FTZ R2, R98, R2, !PT ;  /* 0x0000000262027209 */ /* 0x000fc40007810000 */
[----:B------:R-:W-:Y:S02]  /*42d0*/  ISETP.GT.AND P1, PT, R0, 0x28, PT ;  /* 0x000000280000780c */ /* 0x000fe40003f24270 */
[----:B------:R-:W-:Y:S02]  /*42e0*/  FSEL R90, R36, -INF , P0 ;  /* 0xff800000245a7808 */ /* 0x000fe40000000000 */
[----:B------:R-:W-:Y:S02]  /*42f0*/  FMNMX.FTZ R3, R91, R3, !PT ;  /* 0x000000035b037209 */ /* 0x000fe40007810000 */
[----:B------:R-:W-:Y:S02]  /*4300*/  FMNMX.FTZ R2, R97, R2, !PT ;  /* 0x0000000261027209 */ /* 0x000fe40007810000 */
[----:B------:R-:W-:Y:S02]  /*4310*/  ISETP.GT.AND P0, PT, R0, 0x29, PT ;  /* 0x000000290000780c */ /* 0x000fe40003f04270 */
[----:B------:R-:W-:-:S02]  /*4320*/  FSEL R89, R35, -INF , P1 ;  /* 0xff80000023597808 */ /* 0x000fc40000800000 */
[----:B------:R-:W-:Y:S02]  /*4330*/  FMNMX.FTZ R3, R90, R3, !PT ;  /* 0x000000035a037209 */ /* 0x000fe40007810000 */
        /* <DEDUP_REMOVED lines=17> */
[----:B------:R-:W-:Y:S02]  /*4450*/  FSEL R84, R27, -INF , P0 ;  /* 0xff8000001b547808 */ /* 0x000fe40000000000 */
[----:B------:R-:W-:Y:S02]  /*4460*/  FMNMX.FTZ R2, R85, R3, !PT ;  /* 0x0000000355027209 */ /* 0x000fe40007810000 */
[----:B------:R-:W2:Y:S02]  /*4470*/  SHFL.BFLY PT, R3, R0, 0x2, 0x1f ;  /* 0x0c401f0000037f89 */ /* 0x000ea400000e0000 */
[----:B------:R-:W-:-:S05]  /*4480*/  FMNMX.FTZ R2, R84, R2, !PT ;  /* 0x0000000254027209 */ /* 0x000fca0007810000 */
[----:B------:R-:W3:Y:S01]  /*4490*/  SHFL.BFLY PT, R16, R2, 0x2, 0x1f ;  /* 0x0c401f0002107f89 */ /* 0x000ee200000e0000 */
[----:B--2---:R-:W-:-:S05]  /*44a0*/  FMNMX.FTZ R0, R3, R0, !PT ;  /* 0x0000000003007209 */ /* 0x004fca0007810000 */
[----:B------:R-:W2:Y:S01]  /*44b0*/  SHFL.BFLY PT, R132, R0, 0x1, 0x1f ;  /* 0x0c201f0000847f89 */ /* 0x000ea200000e0000 */
[----:B---3--:R-:W-:-:S05]  /*44c0*/  FMNMX.FTZ R16, R2, R16, !PT ;  /* 0x0000001002107209 */ /* 0x008fca0007810000 */
[----:B------:R3:W4:Y:S01]  /*44d0*/  SHFL.BFLY PT, R3, R16, 0x1, 0x1f ;  /* 0x0c201f0010037f89 */ /* 0x00072200000e0000 */
[----:B--2---:R-:W-:-:S03]  /*44e0*/  FMNMX.FTZ R132, R0, R132, !PT ;  /* 0x0000008400847209 */ /* 0x004fc60007810000 */
.L_x_578:
[----:B------:R-:W2:Y:S04]  /*44f0*/  LDL R115, [R1+0x28] ;  /* 0x0000280001737983 */ /* 0x000ea80000100800 */
[----:B------:R-:W5:Y:S04]  /*4500*/  LDL R100, [R1+0x2c] ;  /* 0x00002c0001647983 */ /* 0x000f680000100800 */
[----:B---3--:R-:W3:Y:S04]  /*4510*/  LDL R120, [R1+0x30] ;  /* 0x0000300001787983 */ /* 0x008ee80000100800 */
[----:B----4-:R-:W4:Y:S04]  /*4520*/  LDL R28, [R1+0x38] ;  /* 0x00003800011c7983 */ /* 0x010f280000100800 */
[----:B------:R-:W4:Y:S01]  /*4530*/  LDL R121, [R1+0x34] ;  /* 0x0000340001797983 */ /* 0x000f220000100800 */
[C---:B------:R-:W-:Y:S01]  /*4540*/  FMUL.FTZ R2, R132.reuse, c[0x0][0x2d0] ;  /* 0x0000b40084027a20 */ /* 0x040fe20000410000 */
[----:B------:R-:W-:-:S04]  /*4550*/  FSETP.NEU.FTZ.AND P0, PT, R132, -INF , PT ;  /* 0xff8000008400780b */ /* 0x000fc80003f1d000 */
[----:B------:R-:W-:-:S05]  /*4560*/  FSEL R2, R2, RZ, P0 ;  /* 0x000000ff02027208 */ /* 0x000fca0000000000 */
[----:B------:R-:W-:-:S04]  /*4570*/  FFMA.FTZ R0, R10, c[0x0][0x2d0], -R2 ;  /* 0x0000b4000a007a23 */ /* 0x000fc80000010802 */
[----:B------:R1:W-:Y:S02]  /*4580*/  MUFU.EX2 R113, R0 ;  /* 0x0000000000717308 */ /* 0x0003e40000000800 */
[----:B-1----:R-:W-:-:S06]  /*4590*/  FFMA.FTZ R0, R14, c[0x0][0x2d0], -R2 ;  /* 0x0000b4000e007a23 */ /* 0x002fcc0000010802 */
[----:B------:R1:W1:Y:S01]  /*45a0*/  MUFU.EX2 R112, R0 ;  /* 0x0000000000707308 */ /* 0x0002620000000800 */
[----:B------:R-:W-:Y:S01]  /*45b0*/  FMNMX.FTZ R16, R3, R16, !PT ;  /* 0x0000001003107209 */ /* 0x000fe20007810000 */
[----:B-1----:R-:W-:-:S06]  /*45c0*/  FFMA.FTZ R0, R15, c[0x0][0x2d0], -R2 ;  /* 0x0000b4000f007a23 */ /* 0x002fcc0000010802 */
[----:B------:R1:W-:Y:S01]  /*45d0*/  MUFU.EX2 R116, R0 ;  /* 0x0000000000747308 */ /* 0x0003e20000000800 */
[--C-:B------:R-:W-:Y:S02]  /*45e0*/  FFMA.FTZ R3, R20, c[0x0][0x2d0], -R2.reuse ;  /* 0x0000b40014037a23 */ /* 0x100fe40000010802 */
[----:B-1----:R-:W-:-:S05]  /*45f0*/  FFMA.FTZ R0, R17, c[0x0][0x2d0], -R2 ;  /* 0x0000b40011007a23 */ /* 0x002fca0000010802 */
[----:B------:R1:W1:Y:S01]  /*4600*/  MUFU.EX2 R118, R0 ;  /* 0x0000000000767308 */ /* 0x0002620000000800 */
[----:B------:R-:W-:Y:S01]  /*4610*/  FSETP.NEU.FTZ.AND P0, PT, R16, -INF , PT ;  /* 0xff8000001000780b */ /* 0x000fe20003f1d000 */
[----:B-1----:R-:W-:-:S06]  /*4620*/  FFMA.FTZ R0, R18, c[0x0][0x2d0], -R2 ;  /* 0x0000b40012007a23 */ /* 0x002fcc0000010802 */
[----:B------:R1:W-:Y:S02]  /*4630*/  MUFU.EX2 R128, R0 ;  /* 0x0000000000807308 */ /* 0x0003e40000000800 */
[----:B-1----:R-:W-:-:S06]  /*4640*/  FFMA.FTZ R0, R19, c[0x0][0x2d0], -R2 ;  /* 0x0000b40013007a23 */ /* 0x002fcc0000010802 */
[----:B------:R1:W-:Y:S01]  /*4650*/  MUFU.EX2 R129, R0 ;  /* 0x0000000000817308 */ /* 0x0003e20000000800 */
[----:B------:R-:W-:Y:S07]  /*4660*/  WARPSYNC 0xffffffff ;  /* 0xffffffff00007948 */ /* 0x000fee0003800000 */
[----:B------:R1:W-:Y:S02]  /*4670*/  MUFU.EX2 R130, R3 ;  /* 0x0000000300827308 */ /* 0x0003e40000000800 */
[----:B-1----:R-:W-:-:S05]  /*4680*/  FMUL.FTZ R0, R16, c[0x0][0x2d0] ;  /* 0x0000b40010007a20 */ /* 0x002fca0000410000 */
[----:B------:R-:W-:Y:S01]  /*4690*/  FSEL R0, R0, RZ, P0 ;  /* 0x000000ff00007208 */ /* 0x000fe20000000000 */
[----:B------:R-:W-:-:S04]  /*46a0*/  FFMA.FTZ R3, R21, c[0x0][0x2d0], -R2 ;  /* 0x0000b40015037a23 */ /* 0x000fc80000010802 */
[----:B------:R1:W-:Y:S02]  /*46b0*/  MUFU.EX2 R134, R3 ;  /* 0x0000000300867308 */ /* 0x0003e40000000800 */
[----:B-1----:R-:W-:-:S06]  /*46c0*/  FFMA.FTZ R3, R5, c[0x0][0x2d0], -R0 ;  /* 0x0000b40005037a23 */ /* 0x002fcc0000010800 */
[----:B------:R1:W-:Y:S02]  /*46d0*/  MUFU.EX2 R18, R3 ;  /* 0x0000000300127308 */ /* 0x0003e40000000800 */
[----:B-1----:R-:W-:-:S06]  /*46e0*/  FFMA.FTZ R3, R6, c[0x0][0x2d0], -R0 ;  /* 0x0000b40006037a23 */ /* 0x002fcc0000010800 */
[----:B------:R1:W1:Y:S02]  /*46f0*/  MUFU.EX2 R17, R3 ;  /* 0x0000000300117308 */ /* 0x0002640000000800 */
[----:B-1----:R-:W-:-:S06]  /*4700*/  FFMA.FTZ R3, R13, c[0x0][0x2d0], -R0 ;  /* 0x0000b4000d037a23 */ /* 0x002fcc0000010800 */
[----:B------:R1:W-:Y:S02]  /*4710*/  MUFU.EX2 R19, R3 ;  /* 0x0000000300137308 */ /* 0x0003e40000000800 */
[----:B-1----:R-:W-:-:S06]  /*4720*/  FFMA.FTZ R3, R12, c[0x0][0x2d0], -R0 ;  /* 0x0000b4000c037a23 */ /* 0x002fcc0000010800 */
[----:B------:R1:W1:Y:S01]  /*4730*/  MUFU.EX2 R117, R3 ;  /* 0x0000000300757308 */ /* 0x0002620000000800 */
[----:B------:R-:W-:Y:S02]  /*4740*/  F2FP.BF16.PACK_AB R12, R112, R113 ;  /* 0x00000071700c723e */ /* 0x000fe400000010ff */
[----:B------:R-:W-:Y:S02]  /*4750*/  F2FP.BF16.PACK_AB R14, R118, R116 ;  /* 0x00000074760e723e */ /* 0x000fe400000010ff */
[----:B------:R-:W-:Y:S01]  /*4760*/  F2FP.BF16.PACK_AB R13, R17, R18 ;  /* 0x00000012110d723e */ /* 0x000fe200000010ff */
[----:B-1----:R-:W-:-:S04]  /*4770*/  FFMA.FTZ R3, R9, c[0x0][0x2d0], -R0 ;  /* 0x0000b40009037a23 */ /* 0x002fc80000010800 */
[----:B------:R1:W-:Y:S01]  /*4780*/  MUFU.EX2 R119, R3 ;  /* 0x0000000300777308 */ /* 0x0003e20000000800 */
[----:B------:R-:W-:Y:S01]  /*4790*/  F2FP.BF16.PACK_AB R15, R117, R19 ;  /* 0x00000013750f723e */ /* 0x000fe200000010ff */
[----:B--2---:R-:W2:Y:S01]  /*47a0*/  LDSM.16.MT88.4 R24, [R115] ;  /* 0x000000007318783b */ /* 0x004ea20000004200 */
[----:B-1----:R-:W-:-:S03]  /*47b0*/  FFMA.FTZ R3, R8, c[0x0][0x2d0], -R0 ;  /* 0x0000b40008037a23 */ /* 0x002fc60000010800 */
[----:B------:R-:W1:Y:S02]  /*47c0*/  LDSM.16.MT88.4 R36, [R115+0x800] ;  /* 0x000800007324783b */ /* 0x000e640000004200 */
[----:B------:R4:W1:Y:S02]  /*47d0*/  MUFU.EX2 R131, R3 ;  /* 0x0000000300837308 */ /* 0x0008640000000800 */
[----:B-----5:R-:W-:Y:S04]  /*47e0*/  LDSM.16.MT88.4 R44, [R100] ;  /* 0x00000000642c783b */ /* 0x020fe80000004200 */
[----:B---3--:R-:W3:Y:S04]  /*47f0*/  LDSM.16.MT88.4 R20, [R120] ;  /* 0x000000007814783b */ /* 0x008ee80000004200 */
[----:B------:R-:W5:Y:S04]  /*4800*/  LDSM.16.MT88.4 R60, [R100+0x800] ;  /* 0x00080000643c783b */ /* 0x000f680000004200 */
[----:B------:R-:W3:Y:S01]  /*4810*/  LDSM.16.MT88.4 R40, [R120+0x800] ;  /* 0x000800007828783b */ /* 0x000ee20000004200 */
[----:B----4-:R-:W-:-:S03]  /*4820*/  FFMA.FTZ R3, R7, c[0x0][0x2d0], -R0 ;  /* 0x0000b40007037a23 */ /* 0x010fc60000010800 */
[----:B------:R-:W4:Y:S01]  /*4830*/  LDSM.16.MT88.4 R28, [R28] ;  /* 0x000000001c1c783b */ /* 0x000f220000004200 */
[----:B------:R2:W-:Y:S03]  /*4840*/  MUFU.EX2 R133, R3 ;  /* 0x0000000300857308 */ /* 0x0005e60000000800 */
[----:B------:R-:W-:Y:S04]  /*4850*/  LDSM.16.MT88.4 R68, [R120+0x2000] ;  /* 0x002000007844783b */ /* 0x000fe80000004200 */
[----:B------:R-:W-:Y:S04]  /*4860*/  LDSM.16.MT88.4 R64, [R121+0x800] ;  /* 0x000800007940783b */ /* 0x000fe80000004200 */
[----:B------:R-:W-:Y:S04]  /*4870*/  LDSM.16.MT88.4 R48, [R115+0x2800] ;  /* 0x002800007330783b */ /* 0x000fe80000004200 */
[----:B------:R-:W-:Y:S01]  /*4880*/  LDSM.16.MT88.4 R72, [R100+0x2000] ;  /* 0x002000006448783b */ /* 0x000fe20000004200 */
[----:B--2---:R-:W-:Y:S01]  /*4890*/  FFMA.FTZ R3, R11, c[0x0][0x2d0], -R0 ;  /* 0x0000b4000b037a23 */ /* 0x004fe20000010800 */
[C---:B------:R-:W-:Y:S02]  /*48a0*/  HMMA.16816.F32.BF16 R4, R12.reuse, R24, RZ ;  /* 0x000000180c04723c */ /* 0x040fe400000418ff */
[----:B------:R-:W-:Y:S01]  /*48b0*/  LDSM.16.MT88.4 R56, [R121+0x2000] ;  /* 0x002000007938783b */ /* 0x000fe20000004200 */
[----:B------:R-:W2:Y:S03]  /*48c0*/  MUFU.EX2 R101, R3 ;  /* 0x0000000300657308 */ /* 0x000ea60000000800 */
[----:B------:R-:W-:Y:S02]  /*48d0*/  LDSM.16.MT88.4 R76, [R100+0x2800] ;  /* 0x00280000644c783b */ /* 0x000fe40000004200 */
[----:B------:R-:W-:Y:S01]  /*48e0*/  HMMA.16816.F32.BF16 R24, R12, R26, RZ ;  /* 0x0000001a0c18723c */ /* 0x000fe200000418ff */
[----:B------:R-:W-:Y:S01]  /*48f0*/  F2FP.BF16.PACK_AB R8, R129, R128 ;  /* 0x000000808108723e */ /* 0x000fe200000010ff */
[----:B------:R-:W-:Y:S01]  /*4900*/  LDSM.16.MT88.4 R80, [R115+0x4000] ;  /* 0x004000007350783b */ /* 0x000fe20000004200 */
[----:B------:R-:W-:-:S02]  /*4910*/  F2FP.BF16.PACK_AB R10, R134, R130 ;  /* 0x00000082860a723e */ /* 0x000fc400000010ff */
[----:B-1----:R-:W-:Y:S02]  /*4920*/  F2FP.BF16.PACK_AB R9, R131, R119 ;  /* 0x000000778309723e */ /* 0x002fe400000010ff */
[----:B--2---:R-:W-:-:S09]  /*4930*/  F2FP.BF16.PACK_AB R11, R101, R133 ;  /* 0x00000085650b723e */ /* 0x004fd200000010ff */
[C---:B------:R-:W-:Y:S08]  /*4940*/  HMMA.16816.F32.BF16 R164, R8.reuse, R36, R4 ;  /* 0x0000002408a4723c */ /* 0x040ff00000041804 */
[----:B------:R-:W-:Y:S01]  /*4950*/  HMMA.16816.F32.BF16 R4, R8, R38, R24 ;  /* 0x000000260804723c */ /* 0x000fe20000041818 */
[----:B------:R-:W1:Y:S07]  /*4960*/  LDSM.16.MT88.4 R24, [R115+0x2000] ;  /* 0x002000007318783b */ /* 0x000e6e0000004200 */
[C---:B---3--:R-:W-:Y:S11]  /*4970*/  HMMA.16816.F32.BF16 R32, R12.reuse, R20, RZ ;  /* 0x000000140c20723c */ /* 0x048ff600000418ff */
[----:B------:R-:W-:Y:S05]  /*4980*/  @!UPT UIADD3 URZ, URZ, URZ, URZ ;  /* 0x0000003f3f3ff290 */ /* 0x000fea000fffe03f */
[----:B------:R-:W-:Y:S02]  /*4990*/  MOV R114, R5 ;  /* 0x0000000500727202 */ /* 0x000fe40000000f00 */
[----:B------:R-:W-:Y:S02]  /*49a0*/  MOV R111, R6 ;  /* 0x00000006006f7202 */ /* 0x000fe40000000f00 */
[----:B------:R-:W-:Y:S02]  /*49b0*/  MOV R110, R7 ;  /* 0x00000007006e7202 */ /* 0x000fe40000000f00 */
[----:B------:R-:W-:Y:S02]  /*49c0*/  MOV R109, R4 ;  /* 0x00000004006d7202 */ /* 0x000fe40000000f00 */
[C---:B------:R-:W-:Y:S08]  /*49d0*/  HMMA.16816.F32.BF16 R4, R12.reuse, R44, RZ ;  /* 0x0000002c0c04723c */ /* 0x040ff000000418ff */
[----:B------:R-:W-:Y:S11]  /*49e0*/  HMMA.16816.F32.BF16 R20, R12, R22, RZ ;  /* 0x000000160c14723c */ /* 0x000ff600000418ff */
[----:B------:R-:W-:Y:S05]  /*49f0*/  @!UPT UIADD3 URZ, URZ, URZ, URZ ;  /* 0x0000003f3f3ff290 */ /* 0x000fea000fffe03f */
[----:B-----5:R-:W-:Y:S08]  /*4a00*/  HMMA.16816.F32.BF16 R36, R8, R60, R4 ;  /* 0x0000003c0824723c */ /* 0x020ff00000041804 */
[----:B------:R-:W-:Y:S01]  /*4a10*/  HMMA.16816.F32.BF16 R52, R12, R46, RZ ;  /* 0x0000002e0c34723c */ /* 0x000fe200000418ff */
[----:B------:R-:W2:Y:S07]  /*4a20*/  LDSM.16.MT88.4 R44, [R120+0x2800] ;  /* 0x00280000782c783b */ /* 0x000eae0000004200 */
[C---:B------:R-:W-:Y:S08]  /*4a30*/  HMMA.16816.F32.BF16 R156, R8.reuse, R40, R32 ;  /* 0x00000028089c723c */ /* 0x040ff00000041820 */
[----:B------:R-:W-:Y:S08]  /*4a40*/  HMMA.16816.F32.BF16 R148, R8, R42, R20 ;  /* 0x0000002a0894723c */ /* 0x000ff00000041814 */
[C---:B----4-:R-:W-:Y:S08]  /*4a50*/  HMMA.16816.F32.BF16 R40, R12.reuse, R28, RZ ;  /* 0x0000001c0c28723c */ /* 0x050ff000000418ff */
[----:B-1----:R-:W-:Y:S01]  /*4a60*/  HMMA.16816.F32.BF16 R32, R12, R24, RZ ;  /* 0x000000180c20723c */ /* 0x002fe200000418ff */
[----:B------:R-:W-:Y:S01]  /*4a70*/  MOV R106, R38 ;  /* 0x00000026006a7202 */ /* 0x000fe20000000f00 */
[----:B------:R-:W-:Y:S01]  /*4a80*/  IMAD.MOV.U32 R103, RZ, RZ, R37 ;  /* 0x000000ffff677224 */ /* 0x000fe200078e0025 */
[----:B------:R-:W-:-:S02]  /*4a90*/  MOV R105, R39 ;  /* 0x0000002700697202 */ /* 0x000fc40000000f00 */
[----:B------:R-:W-:-:S03]  /*4aa0*/  MOV R104, R36 ;  /* 0x0000002400687202 */ /* 0x000fc60000000f00 */
[C---:B------:R-:W-:Y:S08]  /*4ab0*/  HMMA.16816.F32.BF16 R36, R12.reuse, R30, RZ ;  /* 0x0000001e0c24723c */ /* 0x040ff000000418ff */
[C---:B------:R-:W-:Y:S08]  /*4ac0*/  HMMA.16816.F32.BF16 R28, R12.reuse, R26, RZ ;  /* 0x0000001a0c1c723c */ /* 0x040ff000000418ff */
[C---:B------:R-:W-:Y:S08]  /*4ad0*/  HMMA.16816.F32.BF16 R24, R12.reuse, R68, RZ ;  /* 0x000000440c18723c */ /* 0x040ff000000418ff */
[----:B------:R-:W-:Y:S08]  /*4ae0*/  HMMA.16816.F32.BF16 R20, R12, R70, RZ ;  /* 0x000000460c14723c */ /* 0x000ff000000418ff */
[C---:B------:R-:W-:Y:S01]  /*4af0*/  HMMA.16816.F32.BF16 R140, R8.reuse, R62, R52 ;  /* 0x0000003e088c723c */ /* 0x040fe20000041834 */
[----:B------:R-:W1:Y:S04]  /*4b00*/  LDSM.16.MT88.4 R52, [R121+0x2800] ;  /* 0x002800007934783b */ /* 0x000e680000004200 */
[----:B------:R-:W-:Y:S03]  /*4b10*/  LDSM.16.MT88.4 R60, [R115+0x4800] ;  /* 0x00480000733c783b */ /* 0x000fe60000004200 */
[C---:B------:R-:W-:Y:S01]  /*4b20*/  HMMA.16816.F32.BF16 R124, R8.reuse, R64, R40 ;  /* 0x00000040087c723c */ /* 0x040fe20000041828 */
[----:B------:R-:W3:Y:S07]  /*4b30*/  LDSM.16.MT88.4 R40, [R120+0x4000] ;  /* 0x004000007828783b */ /* 0x000eee0000004200 */
[----:B------:R-:W-:Y:S08]  /*4b40*/  HMMA.16816.F32.BF16 R32, R8, R48, R32 ;  /* 0x000000300820723c */ /* 0x000ff00000041820 */
[----:B------:R-:W-:Y:S08]  /*4b50*/  HMMA.16816.F32.BF16 R4, R12, R72, RZ ;  /* 0x000000480c04723c */ /* 0x000ff000000418ff */
[----:B------:R-:W-:Y:S08]  /*4b60*/  HMMA.16816.F32.BF16 R180, R8, R50, R28 ;  /* 0x0000003208b4723c */ /* 0x000ff0000004181c */
[----:B------:R-:W-:Y:S08]  /*4b70*/  HMMA.16816.F32.BF16 R28, R12, R74, RZ ;  /* 0x0000004a0c1c723c */ /* 0x000ff000000418ff */
[C---:B--2---:R-:W-:Y:S08]  /*4b80*/  HMMA.16816.F32.BF16 R248, R8.reuse, R44, R24 ;  /* 0x0000002c08f8723c */ /* 0x044ff00000041818 */
[----:B------:R-:W-:Y:S01]  /*4b90*/  HMMA.16816.F32.BF16 R68, R8, R46, R20 ;  /* 0x0000002e0844723c */ /* 0x000fe20000041814 */
[----:B------:R-:W2:Y:S07]  /*4ba0*/  LDSM.16.MT88.4 R44, [R100+0x4000] ;  /* 0x00400000642c783b */ /* 0x000eae0000004200 */
[C---:B------:R-:W-:Y:S08]  /*4bb0*/  HMMA.16816.F32.BF16 R24, R12.reuse, R56, RZ ;  /* 0x000000380c18723c */ /* 0x040ff000000418ff */
[----:B------:R-:W-:Y:S01]  /*4bc0*/  HMMA.16816.F32.BF16 R20, R12, R58, RZ ;  /* 0x0000003a0c14723c */ /* 0x000fe200000418ff */
[----:B------:R-:W-:-:S02]  /*4bd0*/  MOV R108, R33 ;  /* 0x00000021006c7202 */ /* 0x000fc40000000f00 */
[----:B------:R-:W-:-:S05]  /*4be0*/  MOV R107, R34 ;  /* 0x00000022006b7202 */ /* 0x000fca0000000f00 */
[C---:B------:R-:W-:Y:S01]  /*4bf0*/  HMMA.16816.F32.BF16 R184, R8.reuse, R66, R36 ;  /* 0x0000004208b8723c */ /* 0x040fe20000041824 */
[----:B------:R-:W-:Y:S06]  /*4c00*/  LDSM.16.MT88.4 R36, [R100+0x4800] ;  /* 0x004800006424783b */ /* 0x000fec0000004200 */
[----:B------:R-:W-:Y:S01]  /*4c10*/  IMAD.MOV.U32 R67, RZ, RZ, R35 ;  /* 0x000000ffff437224 */ /* 0x000fe200078e0023 */
[----:B------:R-:W-:Y:S02]  /*4c20*/  MOV R66, R32 ;  /* 0x0000002000427202 */ /* 0x000fe40000000f00 */
[----:B------:R-:W4:Y:S01]  /*4c30*/  LDSM.16.MT88.4 R32, [R120+0x4800] ;  /* 0x004800007820783b */ /* 0x000f220000004200 */
[----:B------:R-:W-:Y:S08]  /*4c40*/  HMMA.16816.F32.BF16 R188, R8, R76, R4 ;  /* 0x0000004c08bc723c */ /* 0x000ff00000041804 */
[----:B------:R-:W-:Y:S08]  /*4c50*/  HMMA.16816.F32.BF16 R4, R12, R80, RZ ;  /* 0x000000500c04723c */ /* 0x000ff000000418ff */
[----:B------:R-:W-:Y:S08]  /*4c60*/  HMMA.16816.F32.BF16 R72, R8, R78, R28 ;  /* 0x0000004e0848723c */ /* 0x000ff0000004181c */
[----:B------:R-:W-:Y:S07]  /*4c70*/  HMMA.16816.F32.BF16 R28, R12, R82, RZ ;  /* 0x000000520c1c723c */ /* 0x000fee00000418ff */
[----:B------:R-:W-:Y:S01]  /*4c80*/  MOV R83, R121 ;  /* 0x0000007900537202 */ /* 0x000fe20000000f00 */
[C---:B-1----:R-:W-:Y:S08]  /*4c90*/  HMMA.16816.F32.BF16 R76, R8.reuse, R52, R24 ;  /* 0x00000034084c723c */ /* 0x042ff00000041818 */
[----:B------:R-:W-:Y:S08]  /*4ca0*/  HMMA.16816.F32.BF16 R160, R8, R54, R20 ;  /* 0x0000003608a0723c */ /* 0x000ff00000041814 */
[C---:B---3--:R-:W-:Y:S08]  /*4cb0*/  HMMA.16816.F32.BF16 R24, R12.reuse, R40, RZ ;  /* 0x000000280c18723c */ /* 0x048ff000000418ff */
[----:B------:R-:W-:Y:S01]  /*4cc0*/  HMMA.16816.F32.BF16 R20, R12, R42, RZ ;  /* 0x0000002a0c14723c */ /* 0x000fe200000418ff */
[----:B------:R-:W1:Y:S07]  /*4cd0*/  LDSM.16.MT88.4 R40, [R83+0x4000] ;  /* 0x004000005328783b */ /* 0x000e6e0000004200 */
[----:B------:R-:W-:Y:S08]  /*4ce0*/  HMMA.16816.F32.BF16 R176, R8, R60, R4 ;  /* 0x0000003c08b0723c */ /* 0x000ff00000041804 */
[----:B--2---:R-:W-:Y:S08]  /*4cf0*/  HMMA.16816.F32.BF16 R4, R12, R44, RZ ;  /* 0x0000002c0c04723c */ /* 0x004ff000000418ff */
[----:B----4-:R-:W-:Y:S01]  /*4d00*/  HMMA.16816.F32.BF16 R152, R8, R32, R24 ;  /* 0x000000200898723c */ /* 0x010fe20000041818 */
[----:B------:R-:W2:Y:S01]  /*4d10*/  LDSM.16.MT88.4 R24, [R83+0x4800] ;  /* 0x004800005318783b */ /* 0x000ea20000004200 */
[----:B------:R-:W-:-:S02]  /*4d20*/  MOV R102, R126 ;  /* 0x0000007e00667202 */ /* 0x000fc40000000f00 */
[----:B------:R-:W-:Y:S01]  /*4d30*/  MOV R45, R115 ;  /* 0x00000073002d7202 */ /* 0x000fe20000000f00 */
[----:B------:R-:W-:Y:S01]  /*4d40*/  IMAD.MOV.U32 R82, RZ, RZ, R101 ;  /* 0x000000ffff527224 */ /* 0x000fe200078e0065 */
[----:B------:R-:W-:Y:S02]  /*4d50*/  MOV R81, R103 ;  /* 0x0000006700517202 */ /* 0x000fe40000000f00 */
[C---:B------:R-:W-:Y:S08]  /*4d60*/  HMMA.16816.F32.BF16 R136, R8.reuse, R62, R28 ;  /* 0x0000003e0888723c */ /* 0x040ff0000004181c */
[----:B------:R-:W-:Y:S01]  /*4d70*/  HMMA.16816.F32.BF16 R144, R8, R36, R4 ;  /* 0x000000240890723c */ /* 0x000fe20000041804 */
[----:B------:R-:W-:Y:S01]  /*4d80*/  MOV R54, R102 ;  /* 0x0000006600367202 */ /* 0x000fe20000000f00 */
[----:B------:R-:W3:Y:S06]  /*4d90*/  LDSM.16.MT88.4 R28, [R45+0x6000] ;  /* 0x006000002d1c783b */ /* 0x000eec0000004200 */
[----:B-1----:R-:W-:Y:S01]  /*4da0*/  HMMA.16816.F32.BF16 R4, R12, R40, RZ ;  /* 0x000000280c04723c */ /* 0x002fe200000418ff */
[----:B------:R-:W-:-:S07]  /*4db0*/  MOV R63, R100 ;  /* 0x00000064003f7202 */ /* 0x000fce0000000f00 */
[----:B------:R-:W-:Y:S08]  /*4dc0*/  HMMA.16816.F32.BF16 R100, R8, R34, R20 ;  /* 0x000000220864723c */ /* 0x000ff00000041814 */
[----:B------:R-:W-:Y:S01]  /*4dd0*/  HMMA.16816.F32.BF16 R20, R12, R46, RZ ;  /* 0x0000002e0c14723c */ /* 0x000fe200000418ff */
[----:B------:R-:W-:Y:S01]  /*4de0*/  MOV R48, R111 ;  /* 0x0000006f00307202 */ /* 0x000fe20000000f00 */
[----:B------:R-:W-:Y:S01]  /*4df0*/  IMAD.MOV.U32 R49, RZ, RZ, R110 ;  /* 0x000000ffff317224 */ /* 0x000fe200078e006e */
[----:B------:R-:W-:-:S02]  /*4e00*/  MOV R50, R109 ;  /* 0x0000006d00327202 */ /* 0x000fc40000000f00 */
[----:B------:R-:W-:-:S03]  /*4e10*/  MOV R57, R108 ;  /* 0x0000006c00397202 */ /* 0x000fc60000000f00 */
[----:B--2---:R-:W-:Y:S01]  /*4e20*/  HMMA.16816.F32.BF16 R108, R8, R24, R4 ;  /* 0x00000018086c723c */ /* 0x004fe20000041804 */
[----:B------:R-:W-:-:S07]  /*4e30*/  MOV R58, R107 ;  /* 0x0000006b003a7202 */ /* 0x000fce0000000f00 */
[----:B------:R-:W-:Y:S01]  /*4e40*/  HMMA.16816.F32.BF16 R4, R12, R42, RZ ;  /* 0x0000002a0c04723c */ /* 0x000fe200000418ff */
[----:B------:R-:W-:Y:S01]  /*4e50*/  MOV R60, R106 ;  /* 0x0000006a003c7202 */ /* 0x000fe20000000f00 */
[----:B------:R-:W-:Y:S01]  /*4e60*/  IMAD.MOV.U32 R61, RZ, RZ, R105 ;  /* 0x000000ffff3d7224 */ /* 0x000fe200078e0069 */
[----:B------:R-:W-:-:S05]  /*4e70*/  MOV R80, R104 ;  /* 0x0000006800507202 */ /* 0x000fca0000000f00 */
[----:B------:R-:W-:Y:S01]  /*4e80*/  HMMA.16816.F32.BF16 R104, R8, R38, R20 ;  /* 0x000000260868723c */ /* 0x000fe20000041814 */
[----:B------:R-:W1:Y:S01]  /*4e90*/  LDSM.16.MT88.4 R20, [R45+0x6800] ;  /* 0x006800002d14783b */ /* 0x000e620000004200 */
[----:B------:R-:W-:Y:S02]  /*4ea0*/  MOV R3, R125 ;  /* 0x0000007d00037202 */ /* 0x000fe40000000f00 */
[----:B------:R-:W-:Y:S02]  /*4eb0*/  MOV R51, R114 ;  /* 0x0000007200337202 */ /* 0x000fe40000000f00 */
[----:B------:R-:W-:Y:S01]  /*4ec0*/  MOV R53, R3 ;  /* 0x0000000300357202 */ /* 0x000fe20000000f00 */
[----:B------:R-:W-:-:S09]  /*4ed0*/  FADD.FTZ R3, R113, R112 ;  /* 0x0000007071037221 */ /* 0x000fd20000010000 */
[----:B------:R-:W-:Y:S08]  /*4ee0*/  HMMA.16816.F32.BF16 R112, R8, R26, R4 ;  /* 0x0000001a0870723c */ /* 0x000ff00000041804 */
[----:B---3--:R-:W-:Y:S01]  /*4ef0*/  HMMA.16816.F32.BF16 R4, R12, R28, RZ ;  /* 0x0000001c0c04723c */ /* 0x008fe200000418ff */
[----:B------:R-:W-:Y:S02]  /*4f00*/  MOV R65, R127 ;  /* 0x0000007f00417202 */ /* 0x000fe40000000f00 */
[----:B------:R-:W-:Y:S11]  /*4f10*/  MOV R64, R124 ;  /* 0x0000007c00407202 */ /* 0x000ff60000000f00 */
[----:B------:R-:W-:Y:S10]  /*4f20*/  @!UPT UIADD3 URZ, URZ, URZ, URZ ;  /* 0x0000003f3f3ff290 */ /* 0x000ff4000fffe03f */
[----:B-1----:R-:W-:Y:S08]  /*4f30*/  HMMA.16816.F32.BF16 R124, R8, R20, R4 ;  /* 0x00000014087c723c */ /* 0x002ff00000041804 */
[----:B------:R-:W-:Y:S01]  /*4f40*/  HMMA.16816.F32.BF16 R4, R12, R30, RZ ;  /* 0x0000001e0c04723c */ /* 0x000fe200000418ff */
[----:B------:R-:W-:Y:S01]  /*4f50*/  MOV R44, R120 ;  /* 0x00000078002c7202 */ /* 0x000fe20000000f00 */
[----:B------:R-:W-:-:S04]  /*4f60*/  FADD.FTZ R17, R18, R17 ;  /* 0x0000001112117221 */ /* 0x000fc80000010000 */
[----:B------:R-:W-:Y:S11]  /*4f70*/  LDSM.16.MT88.4 R24, [R44+0x6800] ;  /* 0x006800002c18783b */ /* 0x000ff60000004200 */
[----:B------:R-:W-:Y:S07]  /*4f80*/  @!UPT UIADD3 URZ, URZ, URZ, URZ ;  /* 0x0000003f3f3ff290 */ /* 0x000fee000fffe03f */
[----:B------:R-:W-:Y:S01]  /*4f90*/  HMMA.16816.F32.BF16 R120, R8, R22, R4 ;  /* 0x000000160878723c */ /* 0x000fe20000041804 */
[----:B------:R-:W1:Y:S01]  /*4fa0*/  LDSM.16.MT88.4 R20, [R44+0x6000] ;  /* 0x006000002c14783b */ /* 0x000e620000004200 */
[----:B------:R-:W-:-:S05]  /*4fb0*/  FADD.FTZ R17, R19, R17 ;  /* 0x0000001113117221 */ /* 0x000fca0000010000 */
[----:B------:R-:W-:-:S04]  /*4fc0*/  FADD.FTZ R4, R117, R17 ;  /* 0x0000001175047221 */ /* 0x000fc80000010000 */
[----:B------:R-:W-:Y:S02]  /*4fd0*/  FADD.FTZ R30, R119, R4 ;  /* 0x00000004771e7221 */ /* 0x000fe40000010000 */
[----:B------:R-:W-:-:S04]  /*4fe0*/  FADD.FTZ R3, R116, R3 ;  /* 0x0000000374037221 */ /* 0x000fc80000010000 */
[----:B------:R-:W-:-:S04]  /*4ff0*/  FADD.FTZ R3, R118, R3 ;  /* 0x0000000376037221 */ /* 0x000fc80000010000 */
[----:B------:R-:W-:Y:S01]  /*5000*/  FADD.FTZ R3, R128, R3 ;  /* 0x0000000380037221 */ /* 0x000fe20000010000 */
[----:B-1----:R-:W-:Y:S03]  /*5010*/  HMMA.16816.F32.BF16 R4, R12, R20, RZ ;  /* 0x000000140c04723c */ /* 0x002fe600000418ff */
[----:B------:R-:W-:Y:S02]  /*5020*/  FADD.FTZ R3, R129, R3 ;  /* 0x0000000381037221 */ /* 0x000fe40000010000 */
[--C-:B------:R-:W-:Y:S02]  /*5030*/  FFMA.FTZ R28, R99, c[0x0][0x2d0], -R2.reuse ;  /* 0x0000b400631c7a23 */ /* 0x100fe40000010802 */
[--C-:B------:R-:W-:Y:S02]  /*5040*/  FFMA.FTZ R19, R98, c[0x0][0x2d0], -R2.reuse ;  /* 0x0000b40062137a23 */ /* 0x100fe40000010802 */
[----:B------:R-:W-:-:S02]  /*5050*/  FFMA.FTZ R18, R97, c[0x0][0x2d0], -R2 ;  /* 0x0000b40061127a23 */ /* 0x000fc40000010802 */
[--C-:B------:R-:W-:Y:S02]  /*5060*/  FFMA.FTZ R17, R96, c[0x0][0x2d0], -R2.reuse ;  /* 0x0000b40060117a23 */ /* 0x100fe40000010802 */
[--C-:B------:R-:W-:Y:S02]  /*5070*/  FFMA.FTZ R29, R95, c[0x0][0x2d0], -R2.reuse ;  /* 0x0000b4005f1d7a23 */ /* 0x100fe40000010802 */
[--C-:B------:R-:W-:Y:S02]  /*5080*/  FFMA.FTZ R31, R94, c[0x0][0x2d0], -R2.reuse ;  /* 0x0000b4005e1f7a23 */ /* 0x100fe40000010802 */
[--C-:B------:R-:W-:Y:S02]  /*5090*/  FFMA.FTZ R36, R93, c[0x0][0x2d0], -R2.reuse ;  /* 0x0000b4005d247a23 */ /* 0x100fe40000010802 */
[----:B------:R-:W-:Y:S02]  /*50a0*/  FFMA.FTZ R35, R92, c[0x0][0x2d0], -R2 ;  /* 0x0000b4005c237a23 */ /* 0x000fe40000010802 */
[----:B------:R-:W-:-:S02]  /*50b0*/  FADD.FTZ R2, R130, R3 ;  /* 0x0000000382027221 */ /* 0x000fc40000010000 */
[----:B------:R-:W-:Y:S01]  /*50c0*/  FADD.FTZ R3, R131, R30 ;  /* 0x0000001e83037221 */ /* 0x000fe20000010000 */
[----:B------:R-:W-:Y:S03]  /*50d0*/  HMMA.16816.F32.BF16 R116, R8, R24, R4 ;  /* 0x000000180874723c */ /* 0x000fe60000041804 */
[----:B------:R-:W-:Y:S01]  /*50e0*/  FADD.FTZ R3, R133, R3 ;  /* 0x0000000385037221 */ /* 0x000fe20000010000 */
[----:B------:R-:W-:-:S04]  /*50f0*/  MOV R133, R63 ;  /* 0x0000003f00857202 */ /* 0x000fc80000000f00 */
[----:B------:R-:W-:Y:S01]  /*5100*/  HMMA.16816.F32.BF16 R4, R12, R22, RZ ;  /* 0x000000160c04723c */ /* 0x000fe200000418ff */
[----:B------:R-:W1:Y:S08]  /*5110*/  MUFU.EX2 R25, R28 ;  /* 0x0000001c00197308 */ /* 0x000e700000000800 */
[----:B------:R-:W-:Y:S08]  /*5120*/  MUFU.EX2 R21, R29 ;  /* 0x0000001d00157308 */ /* 0x000ff00000000800 */
[----:B------:R2:W-:Y:S08]  /*5130*/  MUFU.EX2 R20, R31 ;  /* 0x0000001f00147308 */ /* 0x0005f00000000800 */
[----:B------:R3:W4:Y:S01]  /*5140*/  MUFU.EX2 R23, R19 ;  /* 0x0000001300177308 */ /* 0x0007220000000800 */
[----:B--2---:R-:W2:Y:S07]  /*5150*/  LDSM.16.MT88.4 R28, [R133+0x6000] ;  /* 0x00600000851c783b */ /* 0x004eae0000004200 */
[----:B------:R5:W-:Y:S01]  /*5160*/  MUFU.EX2 R24, R18 ;  /* 0x0000001200187308 */ /* 0x000be20000000800 */
[----:B------:R-:W-:Y:S01]  /*5170*/  FADD.FTZ R2, R134, R2 ;  /* 0x0000000286027221 */ /* 0x000fe20000010000 */
[----:B------:R-:W-:-:S06]  /*5180*/  MOV R59, R67 ;  /* 0x00000043003b7202 */ /* 0x000fcc0000000f00 */
[----:B------:R1:W1:Y:S01]  /*5190*/  MUFU.EX2 R22, R17 ;  /* 0x0000001100167308 */ /* 0x0002620000000800 */
[----:B------:R-:W-:Y:S02]  /*51a0*/  MOV R56, R66 ;  /* 0x0000004200387202 */ /* 0x000fe40000000f00 */
[----:B------:R-:W-:Y:S02]  /*51b0*/  MOV R55, R65 ;  /* 0x0000004100377202 */ /* 0x000fe40000000f00 */
[----:B------:R-:W-:Y:S01]  /*51c0*/  MOV R52, R64 ;  /* 0x0000004000347202 */ /* 0x000fe20000000f00 */
[--C-:B---3--:R-:W-:Y:S01]  /*51d0*/  FFMA.FTZ R19, R91, c[0x0][0x2d0], -R0.reuse ;  /* 0x0000b4005b137a23 */ /* 0x108fe20000010800 */
[----:B------:R-:W-:Y:S01]  /*51e0*/  HMMA.16816.F32.BF16 R64, R8, R26, R4 ;  /* 0x0000001a0840723c */ /* 0x000fe20000041804 */
[--C-:B-----5:R-:W-:Y:S02]  /*51f0*/  FFMA.FTZ R18, R90, c[0x0][0x2d0], -R0.reuse ;  /* 0x0000b4005a127a23 */ /* 0x120fe40000010800 */
[----:B------:R-:W-:-:S02]  /*5200*/  FFMA.FTZ R32, R86, c[0x0][0x2d0], -R0 ;  /* 0x0000b40056207a23 */ /* 0x000fc40000010800 */
[--C-:B------:R-:W-:Y:S02]  /*5210*/  FFMA.FTZ R34, R85, c[0x0][0x2d0], -R0.reuse ;  /* 0x0000b40055227a23 */ /* 0x100fe40000010800 */
[--C-:B------:R-:W-:Y:S02]  /*5220*/  FFMA.FTZ R7, R88, c[0x0][0x2d0], -R0.reuse ;  /* 0x0000b40058077a23 */ /* 0x100fe40000010800 */
[--C-:B-1----:R-:W-:Y:S02]  /*5230*/  FFMA.FTZ R17, R89, c[0x0][0x2d0], -R0.reuse ;  /* 0x0000b40059117a23 */ /* 0x102fe40000010800 */
[--C-:B------:R-:W-:Y:S02]  /*5240*/  FFMA.FTZ R5, R87, c[0x0][0x2d0], -R0.reuse ;  /* 0x0000b40057057a23 */ /* 0x100fe40000010800 */
[----:B------:R-:W-:Y:S02]  /*5250*/  FFMA.FTZ R33, R84, c[0x0][0x2d0], -R0 ;  /* 0x0000b40054217a23 */ /* 0x000fe40000010800 */
[----:B------:R-:W-:-:S04]  /*5260*/  FADD.FTZ R0, R25, R2 ;  /* 0x0000000219007221 */ /* 0x000fc80000010000 */
[C---:B----4-:R-:W-:Y:S01]  /*5270*/  FADD.FTZ R0, R23.reuse, R0 ;  /* 0x0000000017007221 */ /* 0x050fe20000010000 */
[----:B------:R-:W-:Y:S02]  /*5280*/  F2FP.BF16.PACK_AB R4, R23, R25 ;  /* 0x000000191704723e */ /* 0x000fe400000010ff */
[----:B------:R-:W-:Y:S01]  /*5290*/  F2FP.BF16.PACK_AB R6, R22, R24 ;  /* 0x000000181606723e */ /* 0x000fe200000010ff */
[----:B------:R-:W-:Y:S02]  /*52a0*/  FADD.FTZ R0, R24, R0 ;  /* 0x0000000018007221 */ /* 0x000fe40000010000 */
[----:B------:R-:W1:Y:S02]  /*52b0*/  LDSM.16.MT88.4 R24, [R133+0x6800] ;  /* 0x006800008518783b */ /* 0x000e640000004200 */
[----:B------:R-:W-:-:S04]  /*52c0*/  FADD.FTZ R0, R22, R0 ;  /* 0x0000000016007221 */ /* 0x000fc80000010000 */
[----:B------:R-:W-:Y:S01]  /*52d0*/  FADD.FTZ R0, R21, R0 ;  /* 0x0000000015007221 */ /* 0x000fe20000010000 */
[----:B------:R-:W-:Y:S01]  /*52e0*/  F2FP.BF16.PACK_AB R128, R20, R21 ;  /* 0x000000151480723e */ /* 0x000fe200000010ff */
[----:B------:R-:W-:Y:S02]  /*52f0*/  FADD.FTZ R2, R82, R3 ;  /* 0x0000000352027221 */ /* 0x000fe40000010000 */
[----:B------:R-:W-:Y:S02]  /*5300*/  FADD.FTZ R3, R20, R0 ;  /* 0x0000000014037221 */ /* 0x000fe40000010000 */
[----:B--2---:R-:W-:Y:S01]  /*5310*/  HMMA.16816.F32.BF16 R20, R12, R28, RZ ;  /* 0x0000001c0c14723c */ /* 0x004fe200000418ff */
[----:B------:R-:W-:Y:S02]  /*5320*/  MOV R134, R83 ;  /* 0x0000005300867202 */ /* 0x000fe40000000f00 */
[----:B------:R-:W-:Y:S02]  /*5330*/  MOV R82, R60 ;  /* 0x0000003c00527202 */ /* 0x000fe40000000f00 */
[----:B------:R-:W-:Y:S01]  /*5340*/  MOV R83, R61 ;  /* 0x0000003d00537202 */ /* 0x000fe20000000f00 */
[----:B------:R-:W-:Y:S01]  /*5350*/  IMAD.MOV.U32 R61, RZ, RZ, R51 ;  /* 0x000000ffff3d7224 */ /* 0x000fe200078e0033 */
[----:B------:R-:W-:-:S02]  /*5360*/  MOV R60, R50 ;  /* 0x00000032003c7202 */ /* 0x000fc40000000f00 */
[----:B------:R-:W-:Y:S02]  /*5370*/  MOV R62, R48 ;  /* 0x00000030003e7202 */ /* 0x000fe40000000f00 */
[----:B------:R-:W-:Y:S11]  /*5380*/  MOV R63, R49 ;  /* 0x00000031003f7202 */ /* 0x000ff60000000f00 */
[----:B------:R-:W-:Y:S02]  /*5390*/  @!UPT UIADD3 URZ, URZ, URZ, URZ ;  /* 0x0000003f3f3ff290 */ /* 0x000fe4000fffe03f */
[----:B-1----:R-:W-:Y:S08]  /*53a0*/  HMMA.16816.F32.BF16 R48, R8, R24, R20 ;  /* 0x000000180830723c */ /* 0x002ff00000041814 */
[----:B------:R-:W-:Y:S01]  /*53b0*/  HMMA.16816.F32.BF16 R20, R12, R30, RZ ;  /* 0x0000001e0c14723c */ /* 0x000fe200000418ff */
[----:B------:R-:W1:Y:S08]  /*53c0*/  MUFU.EX2 R25, R19 ;  /* 0x0000001300197308 */ /* 0x000e700000000800 */
[----:B------:R-:W2:Y:S11]  /*53d0*/  MUFU.EX2 R18, R18 ;  /* 0x0000001200127308 */ /* 0x000eb60000000800 */
[----:B------:R-:W-:Y:S04]  /*53e0*/  @!UPT UIADD3 URZ, URZ, URZ, URZ ;  /* 0x0000003f3f3ff290 */ /* 0x000fe8000fffe03f */
[----:B------:R-:W-:Y:S01]  /*53f0*/  HMMA.16816.F32.BF16 R40, R8, R26, R20 ;  /* 0x0000001a0828723c */ /* 0x000fe20000041814 */
[----:B------:R-:W3:Y:S01]  /*5400*/  LDSM.16.MT88.4 R20, [R134+0x6000] ;  /* 0x006000008614783b */ /* 0x000ee20000004200 */
[----:B------:R-:W4:Y:S01]  /*5410*/  MUFU.EX2 R29, R36 ;  /* 0x00000024001d7308 */ /* 0x000f220000000800 */
[----:B-1----:R-:W-:-:S07]  /*5420*/  FADD.FTZ R0, R25, R2 ;  /* 0x0000000219007221 */ /* 0x002fce0000010000 */
[----:B------:R-:W1:Y:S08]  /*5430*/  MUFU.EX2 R28, R35 ;  /* 0x00000023001c7308 */ /* 0x000e700000000800 */
[----:B------:R-:W5:Y:S01]  /*5440*/  MUFU.EX2 R24, R17 ;  /* 0x0000001100187308 */ /* 0x000f620000000800 */
[----:B--2---:R-:W-:-:S07]  /*5450*/  FADD.FTZ R2, R18, R0 ;  /* 0x0000000012027221 */ /* 0x004fce0000010000 */
[----:B------:R-:W2:Y:S01]  /*5460*/  MUFU.EX2 R7, R7 ;  /* 0x0000000700077308 */ /* 0x000ea20000000800 */
[----:B----4-:R-:W-:-:S04]  /*5470*/  FADD.FTZ R0, R29, R3 ;  /* 0x000000031d007221 */ /* 0x010fc80000010000 */
[----:B-1----:R-:W-:Y:S02]  /*5480*/  FADD.FTZ R0, R28, R0 ;  /* 0x000000001c007221 */ /* 0x002fe40000010000 */
[----:B-----5:R-:W-:Y:S01]  /*5490*/  FADD.FTZ R2, R24, R2 ;  /* 0x0000000218027221 */ /* 0x020fe20000010000 */
[----:B------:R1:W4:Y:S02]  /*54a0*/  MUFU.EX2 R19, R5 ;  /* 0x0000000500137308 */ /* 0x0003240000000800 */
[----:B------:R2:W-:Y:S01]  /*54b0*/  STL [R1+0x78], R0 ;  /* 0x0000780001007387 */ /* 0x0005e20000100800 */
[----:B-1----:R-:W-:Y:S01]  /*54c0*/  F2FP.BF16.PACK_AB R5, R18, R25 ;  /* 0x000000191205723e */ /* 0x002fe200000010ff */
[C---:B--2---:R-:W-:Y:S01]  /*54d0*/  FADD.FTZ R0, R7.reuse, R2 ;  /* 0x0000000207007221 */ /* 0x044fe20000010000 */
[----:B------:R-:W-:Y:S02]  /*54e0*/  F2FP.BF16.PACK_AB R7, R7, R24 ;  /* 0x000000180707723e */ /* 0x000fe400000010ff */
[C---:B---3--:R-:W-:Y:S08]  /*54f0*/  HMMA.16816.F32.BF16 R24, R12.reuse, R20, RZ ;  /* 0x000000140c18723c */ /* 0x048ff000000418ff */
[----:B------:R-:W-:Y:S01]  /*5500*/  HMMA.16816.F32.BF16 R12, R12, R22, RZ ;  /* 0x000000160c0c723c */ /* 0x000fe200000418ff */
[----:B------:R-:W1:Y:S01]  /*5510*/  LDSM.16.MT88.4 R20, [R134+0x6800] ;  /* 0x006800008614783b */ /* 0x000e620000004200 */
[----:B------:R-:W2:Y:S01]  /*5520*/  MUFU.EX2 R17, R32 ;  /* 0x0000002000117308 */ /* 0x000ea20000000800 */
[----:B----4-:R-:W-:-:S04]  /*5530*/  FADD.FTZ R0, R19, R0 ;  /* 0x0000000013007221 */ /* 0x010fc80000010000 */
[C---:B--2---:R-:W-:Y:S01]  /*5540*/  FADD.FTZ R0, R17.reuse, R0 ;  /* 0x0000000011007221 */ /* 0x044fe20000010000 */
[----:B------:R-:W-:Y:S02]  /*5550*/  F2FP.BF16.PACK_AB R129, R17, R19 ;  /* 0x000000131181723e */ /* 0x000fe400000010ff */
[----:B------:R-:W-:-:S06]  /*5560*/  MOV R17, R45 ;  /* 0x0000002d00117202 */ /* 0x000fcc0000000f00 */
[C---:B-1----:R-:W-:Y:S08]  /*5570*/  HMMA.16816.F32.BF16 R24, R8.reuse, R20, R24 ;  /* 0x000000140818723c */ /* 0x042ff00000041818 */
[----:B------:R-:W-:Y:S01]  /*5580*/  HMMA.16816.F32.BF16 R12, R8, R22, R12 ;  /* 0x00000016080c723c */ /* 0x000fe2000004180c */
[----:B------:R-:W1:Y:S01]  /*5590*/  LDSM.16.MT88.4 R8, [R17+0x1000] ;  /* 0x001000001108783b */ /* 0x000e620000004200 */
[----:B------:R-:W-:-:S06]  /*55a0*/  MOV R18, R44 ;  /* 0x0000002c00127202 */ /* 0x000fcc0000000f00 */
[C---:B-1----:R-:W-:Y:S08]  /*55b0*/  HMMA.16816.F32.BF16 R164, R4.reuse, R8, R164 ;  /* 0x0000000804a4723c */ /* 0x042ff000000418a4 */
[----:B------:R-:W-:Y:S01]  /*55c0*/  HMMA.16816.F32.BF16 R20, R4, R10, R60 ;  /* 0x0000000a0414723c */ /* 0x000fe2000004183c */
[----:B------:R-:W1:Y:S01]  /*55d0*/  LDSM.16.MT88.4 R8, [R18+0x1000] ;  /* 0x001000001208783b */ /* 0x000e620000004200 */
[----:B------:R-:W-:-:S06]  /*55e0*/  F2FP.BF16.PACK_AB R130, R28, R29 ;  /* 0x0000001d1c82723e */ /* 0x000fcc00000010ff */
[C---:B-1----:R-:W-:Y:S08]  /*55f0*/  HMMA.16816.F32.BF16 R156, R4.reuse, R8, R156 ;  /* 0x00000008049c723c */ /* 0x042ff0000004189c */
[C---:B------:R-:W-:Y:S01]  /*5600*/  HMMA.16816.F32.BF16 R28, R4.reuse, R10, R148 ;  /* 0x0000000a041c723c */ /* 0x040fe20000041894 */
[----:B------:R-:W1:Y:S01]  /*5610*/  LDSM.16.MT88.4 R8, [R133+0x1000] ;  /* 0x001000008508783b */ /* 0x000e620000004200 */
[----:B------:R-:W2:Y:S08]  /*5620*/  MUFU.EX2 R3, R34 ;  /* 0x0000002200037308 */ /* 0x000eb00000000800 */
[----:B------:R3:W4:Y:S01]  /*5630*/  MUFU.EX2 R2, R33 ;  /* 0x0000002100027308 */ /* 0x0007220000000800 */
[C---:B-1----:R-:W-:Y:S08]  /*5640*/  HMMA.16816.F32.BF16 R148, R4.reuse, R8, R80 ;  /* 0x000000080494723c */ /* 0x042ff00000041850 */
[C---:B---3--:R-:W-:Y:S01]  /*5650*/  HMMA.16816.F32.BF16 R32, R4.reuse, R10, R140 ;  /* 0x0000000a0420723c */ /* 0x048fe2000004188c */
        /* <DEDUP_REMOVED lines=14> */
[----:B------:R-:W-:Y:S01]  /*5740*/  HMMA.16816.F32.BF16 R80, R4, R10, R160 ;  /* 0x0000000a0450723c */ /* 0x000fe200000418a0 */
[----:B------:R-:W1:Y:S01]  /*5750*/  LDSM.16.MT88.4 R8, [R17+0x5000] ;  /* 0x005000001108783b */ /* 0x000e620000004200 */
[----:B--2---:R-:W-:Y:S01]  /*5760*/  FADD.FTZ R0, R3, R0 ;  /* 0x0000000003007221 */ /* 0x004fe20000010000 */
[----:B----4-:R-:W-:-:S02]  /*5770*/  F2FP.BF16.PACK_AB R131, R2, R3 ;  /* 0x000000030283723e */ /* 0x010fc400000010ff */
[----:B------:R-:W-:Y:S03]  /*5780*/  LDSM.16.MT88.4 R160, [R17+0x1800] ;  /* 0x0018000011a0783b */ /* 0x000fe60000004200 */
[C---:B-1----:R-:W-:Y:S08]  /*5790*/  HMMA.16816.F32.BF16 R84, R4.reuse, R8, R176 ;  /* 0x000000080454723c */ /* 0x042ff000000418b0 */
[----:B------:R-:W-:Y:S01]  /*57a0*/  HMMA.16816.F32.BF16 R88, R4, R10, R136 ;  /* 0x0000000a0458723c */ /* 0x000fe20000041888 */
[----:B------:R-:W1:Y:S01]  /*57b0*/  LDSM.16.MT88.4 R8, [R18+0x5000] ;  /* 0x005000001208783b */ /* 0x000e620000004200 */
[----:B------:R-:W-:-:S03]  /*57c0*/  FADD.FTZ R0, R2, R0 ;  /* 0x0000000002007221 */ /* 0x000fc60000010000 */
[----:B------:R-:W2:Y:S03]  /*57d0*/  LDSM.16.MT88.4 R136, [R134+0x1800] ;  /* 0x001800008688783b */ /* 0x000ea60000004200 */
[C---:B-1----:R-:W-:Y:S08]  /*57e0*/  HMMA.16816.F32.BF16 R92, R4.reuse, R8, R152 ;  /* 0x00000008045c723c */ /* 0x042ff00000041898 */
[----:B------:R-:W-:Y:S01]  /*57f0*/  HMMA.16816.F32.BF16 R96, R4, R10, R100 ;  /* 0x0000000a0460723c */ /* 0x000fe20000041864 */
[----:B------:R-:W1:Y:S04]  /*5800*/  LDSM.16.MT88.4 R8, [R133+0x5000] ;  /* 0x005000008508783b */ /* 0x000e680000004200 */
[----:B------:R3:W-:Y:S03]  /*5810*/  STL [R1+0x74], R0 ;  /* 0x0000740001007387 */ /* 0x0007e60000100800 */
[----:B--2---:R-:W-:Y:S01]  /*5820*/  HMMA.16816.F32.BF16 R140, R128, R136, R140 ;  /* 0x00000088808c723c */ /* 0x004fe2000004188c */
[----:B------:R-:W-:Y:S01]  /*5830*/  MOV R2, c[0x0][0x2c4] ;  /* 0x0000b10000027a02 */ /* 0x000fe20000000f00 */
[----:B------:R-:W-:Y:S04]  /*5840*/  LDSM.16.MT88.4 R152, [R18+0x1800] ;  /* 0x001800001298783b */ /* 0x000fe80000004200 */
[----:B---3--:R-:W2:Y:S04]  /*5850*/  LDL R0, [R1+0xb0] ;  /* 0x0000b00001007983 */ /* 0x008ea80000100800 */
[----:B------:R-:W3:Y:S01]  /*5860*/  LDL.LU R3, [R1+0x50] ;  /* 0x0000500001037983 */ /* 0x000ee20000300800 */
[C---:B-1----:R-:W-:Y:S08]  /*5870*/  HMMA.16816.F32.BF16 R100, R4.reuse, R8, R144 ;  /* 0x000000080464723c */ /* 0x042ff00000041890 */
[----:B------:R-:W-:Y:S01]  /*5880*/  HMMA.16816.F32.BF16 R104, R4, R10, R104 ;  /* 0x0000000a0468723c */ /* 0x000fe20000041868 */
[----:B------:R-:W1:Y:S07]  /*5890*/  LDSM.16.MT88.4 R8, [R134+0x5000] ;  /* 0x005000008608783b */ /* 0x000e6e0000004200 */
[----:B------:R-:W-:Y:S01]  /*58a0*/  HMMA.16816.F32.BF16 R136, R128, R138, R36 ;  /* 0x0000008a8088723c */ /* 0x000fe20000041824 */
[----:B------:R-:W-:Y:S01]  /*58b0*/  ISETP.NE.AND P1, PT, R2, 0x1, PT ;  /* 0x000000010200780c */ /* 0x000fe20003f25270 */
[----:B------:R-:W-:Y:S06]  /*58c0*/  LDSM.16.MT88.4 R144, [R133+0x1800] ;  /* 0x001800008590783b */ /* 0x000fec0000004200 */
        /* <DEDUP_REMOVED lines=10> */
[C---:B-1----:R-:W-:Y:S01]  /*5970*/  HMMA.16816.F32.BF16 R124, R4.reuse, R10, R40 ;  /* 0x0000000a047c723c */ /* 0x042fe20000041828 */
[----:B------:R-:W1:Y:S07]  /*5980*/  LDSM.16.MT88.4 R40, [R17+0x3800] ;  /* 0x003800001128783b */ /* 0x000e6e0000004200 */
[----:B------:R-:W-:Y:S01]  /*5990*/  HMMA.16816.F32.BF16 R180, R4, R8, R48 ;  /* 0x0000000804b4723c */ /* 0x000fe20000041830 */
[----:B------:R-:W4:Y:S04]  /*59a0*/  LDSM.16.MT88.4 R48, [R18+0x3800] ;  /* 0x003800001230783b */ /* 0x000f280000004200 */
[----:B------:R-:W-:Y:S03]  /*59b0*/  LDSM.16.MT88.4 R8, [R134+0x7000] ;  /* 0x007000008608783b */ /* 0x000fe60000004200 */
[C---:B-1----:R-:W-:Y:S08]  /*59c0*/  HMMA.16816.F32.BF16 R36, R128.reuse, R40, R44 ;  /* 0x000000288024723c */ /* 0x042ff0000004182c */
[C---:B----4-:R-:W-:Y:S01]  /*59d0*/  HMMA.16816.F32.BF16 R44, R128.reuse, R48, R56 ;  /* 0x00000030802c723c */ /* 0x050fe20000041838 */
[----:B------:R-:W1:Y:S07]  /*59e0*/  LDSM.16.MT88.4 R56, [R133+0x3800] ;  /* 0x003800008538783b */ /* 0x000e6e0000004200 */
[C---:B------:R-:W-:Y:S08]  /*59f0*/  HMMA.16816.F32.BF16 R48, R128.reuse, R50, R60 ;  /* 0x000000328030723c */ /* 0x040ff0000004183c */
[C---:B------:R-:W-:Y:S08]  /*5a00*/  HMMA.16816.F32.BF16 R60, R128.reuse, R64, R76 ;  /* 0x00000040803c723c */ /* 0x040ff0000004184c */
[C---:B------:R-:W-:Y:S01]  /*5a10*/  HMMA.16816.F32.BF16 R64, R128.reuse, R66, R80 ;  /* 0x000000428040723c */ /* 0x040fe20000041850 */
[----:B------:R-:W4:Y:S07]  /*5a20*/  LDSM.16.MT88.4 R80, [R18+0x5800] ;  /* 0x005800001250783b */ /* 0x000f2e0000004200 */
[C---:B------:R-:W-:Y:S08]  /*5a30*/  HMMA.16816.F32.BF16 R40, R128.reuse, R42, R52 ;  /* 0x0000002a8028723c */ /* 0x040ff00000041834 */
[C---:B-1----:R-:W-:Y:S08]  /*5a40*/  HMMA.16816.F32.BF16 R52, R128.reuse, R56, R68 ;  /* 0x000000388034723c */ /* 0x042ff00000041844 */
[C---:B------:R-:W-:Y:S01]  /*5a50*/  HMMA.16816.F32.BF16 R56, R128.reuse, R58, R72 ;  /* 0x0000003a8038723c */ /* 0x040fe20000041848 */
[----:B------:R-:W1:Y:S07]  /*5a60*/  LDSM.16.MT88.4 R72, [R17+0x5800] ;  /* 0x005800001148783b */ /* 0x000e6e0000004200 */
[C---:B----4-:R-:W-:Y:S08]  /*5a70*/  HMMA.16816.F32.BF16 R76, R128.reuse, R80, R92 ;  /* 0x00000050804c723c */ /* 0x050ff0000004185c */
[C---:B------:R-:W-:Y:S01]  /*5a80*/  HMMA.16816.F32.BF16 R80, R128.reuse, R82, R96 ;  /* 0x000000528050723c */ /* 0x040fe20000041860 */
[----:B------:R-:W4:Y:S07]  /*5a90*/  LDSM.16.MT88.4 R96, [R134+0x5800] ;  /* 0x005800008660783b */ /* 0x000f2e0000004200 */
[C---:B-1----:R-:W-:Y:S08]  /*5aa0*/  HMMA.16816.F32.BF16 R68, R128.reuse, R72, R84 ;  /* 0x000000488044723c */ /* 0x042ff00000041854 */
[C---:B------:R-:W-:Y:S01]  /*5ab0*/  HMMA.16816.F32.BF16 R72, R128.reuse, R74, R88 ;  /* 0x0000004a8048723c */ /* 0x040fe20000041858 */
[----:B------:R-:W1:Y:S07]  /*5ac0*/  LDSM.16.MT88.4 R88, [R133+0x5800] ;  /* 0x005800008558783b */ /* 0x000e6e0000004200 */
[C---:B----4-:R-:W-:Y:S08]  /*5ad0*/  HMMA.16816.F32.BF16 R92, R128.reuse, R96, R108 ;  /* 0x00000060805c723c */ /* 0x050ff0000004186c */
[----:B------:R-:W-:Y:S01]  /*5ae0*/  HMMA.16816.F32.BF16 R96, R128, R98, R112 ;  /* 0x000000628060723c */ /* 0x000fe20000041870 */
[----:B------:R-:W4:Y:S01]  /*5af0*/  LDSM.16.MT88.4 R112, [R18+0x7800] ;  /* 0x007800001270783b */ /* 0x000f220000004200 */
[----:B--2---:R-:W-:-:S05]  /*5b00*/  @P1 IMAD.HI.U32 R2, R0, c[0x0][0x2c8], RZ ;  /* 0x0000b20000021a27 */ /* 0x004fca00078e00ff */
[----:B------:R-:W-:Y:S01]  /*5b10*/  @P1 SHF.R.U32.HI R0, RZ, c[0x0][0x2cc], R2 ;  /* 0x0000b300ff001a19 */ /* 0x000fe20000011602 */
[----:B------:R-:W-:Y:S08]  /*5b20*/  HMMA.16816.F32.BF16 R24, R4, R8, R24 ;  /* 0x000000080418723c */ /* 0x000ff00000041818 */
[C---:B-1----:R-:W-:Y:S08]  /*5b30*/  HMMA.16816.F32.BF16 R84, R128.reuse, R88, R100 ;  /* 0x000000588054723c */ /* 0x042ff00000041864 */
[----:B------:R-:W-:Y:S01]  /*5b40*/  HMMA.16816.F32.BF16 R88, R128, R90, R104 ;  /* 0x0000005a8058723c */ /* 0x000fe20000041868 */
[----:B------:R1:W-:Y:S07]  /*5b50*/  LDSM.16.MT88.4 R104, [R17+0x7800] ;  /* 0x007800001168783b */ /* 0x0003ee0000004200 */
[----:B------:R-:W-:Y:S01]  /*5b60*/  HMMA.16816.F32.BF16 R12, R4, R10, R12 ;  /* 0x0000000a040c723c */ /* 0x000fe2000004180c */
[----:B------:R-:W-:Y:S07]  /*5b70*/  LDSM.16.MT88.4 R4, [R134+0x7800] ;  /* 0x007800008604783b */ /* 0x000fee0000004200 */
[----:B----4-:R-:W-:Y:S01]  /*5b80*/  HMMA.16816.F32.BF16 R108, R128, R112, R120 ;  /* 0x00000070806c723c */ /* 0x010fe20000041878 */
[----:B------:R-:W2:Y:S01]  /*5b90*/  LDSM.16.MT88.4 R120, [R133+0x7800] ;  /* 0x007800008578783b */ /* 0x000ea20000004200 */
[----:B-1----:R-:W-:-:S05]  /*5ba0*/  MOV R17, c[0x0][0x2ac] ;  /* 0x0000ab0000117a02 */ /* 0x002fca0000000f00 */
[----:B------:R-:W-:-:S05]  /*5bb0*/  IMAD R17, R17, c[0x0][0x1d0], RZ ;  /* 0x0000740011117a24 */ /* 0x000fca00078e02ff */
[----:B------:R-:W-:-:S04]  /*5bc0*/  IADD3 R0, R0, -c[0x0][0x168], R17 ;  /* 0x80005a0000007a10 */ /* 0x000fc80007ffe011 */
[----:B------:R-:W-:-:S04]  /*5bd0*/  SHF.R.S32.HI R2, RZ, 0x1f, R0 ;  /* 0x0000001fff027819 */ /* 0x000fc80000011400 */
[----:B------:R-:W-:-:S04]  /*5be0*/  LEA.HI R0, R2, R0, RZ, 0x6 ;  /* 0x0000000002007211 */ /* 0x000fc800078f30ff */
[----:B------:R-:W-:Y:S02]  /*5bf0*/  SHF.R.S32.HI R0, RZ, 0x6, R0 ;  /* 0x00000006ff007819 */ /* 0x000fe40000011400 */
[----:B---3--:R-:W-:Y:S02]  /*5c00*/  IADD3 R3, R3, -0x2, RZ ;  /* 0xfffffffe03037810 */ /* 0x008fe40007ffe0ff */
[----:B------:R-:W-:-:S03]  /*5c10*/  IMNMX R0, RZ, R0, !PT ;  /* 0x00000000ff007217 */ /* 0x000fc60007800200 */
[----:B------:R1:W-:Y:S04]  /*5c20*/  STL [R1+0x60], R3 ;  /* 0x0000600301007387 */ /* 0x0003e80000100800 */
[----:B------:R1:W-:Y:S01]  /*5c30*/  STL [R1+0x80], R0 ;  /* 0x0000800001007387 */ /* 0x0003e20000100800 */
[----:B------:R-:W-:Y:S01]  /*5c40*/  ISETP.GE.AND P0, PT, R3, R0, PT ;  /* 0x000000000300720c */ /* 0x000fe20003f06270 */
        /* <DEDUP_REMOVED lines=12> */
[----:B------:R-:W-:Y:S01]  /*5d10*/  HMMA.16816.F32.BF16 R128, R128, R6, R12 ;  /* 0x000000068080723c */ /* 0x000fe2000004180c */
[----:B------:R-:W-:Y:S01]  /*5d20*/  @!UPT UIADD3 URZ, URZ, URZ, URZ ;  /* 0x0000003f3f3ff290 */ /* 0x000fe2000fffe03f */
[----:B------:R-:W-:Y:S11]  /*5d30*/  @!P0 BRA `(.L_x_523) ;  /* 0x0000456000008947 */ /* 0x000ff60003800000 */
[----:B-1----:R-:W-:Y:S02]  /*5d40*/  MOV R0, R3 ;  /* 0x0000000300007202 */ /* 0x002fe40000000f00 */
[----:B------:R-:W-:-:S02]  /*5d50*/  MOV R134, R16 ;  /* 0x0000001000867202 */ /* 0x000fc40000000f00 */
[----:B------:R-:W-:Y:S01]  /*5d60*/  MOV R133, R132 ;  /* 0x0000008400857202 */ /* 0x000fe20000000f00 */
[----:B------:R1:W-:Y:S06]  /*5d70*/  STL [R1+0x10], R0 ;  /* 0x0000100001007387 */ /* 0x0003ec0000100800 */
.L_x_534:
[----:B-1----:R-:W2:Y:S01]  /*5d80*/  LDL R0, [R1+0x10] ;  /* 0x0000100001007983 */ /* 0x002ea20000100800 */
[----:B------:R-:W-:Y:S04]  /*5d90*/  DEPBAR.LE SB0, 0x0 ;  /* 0x000080000000791a */ /* 0x000fe80000000000 */
[----:B------:R-:W-:Y:S01]  /*5da0*/  WARPSYNC 0xffffffff ;  /* 0xffffffff00007948 */ /* 0x000fe20003800000 */
[----:B------:R-:W-:Y:S06]  /*5db0*/  BAR.SYNC.DEFER_BLOCKING 0x0 ;  /* 0x0000000000007b1d */ /* 0x000fec0000010000 */
[----:B------:R1:W3:Y:S01]  /*5dc0*/  LDSM.16.M88.4 R8, [R252] ;  /* 0x00000000fc08783b */ /* 0x0002e20000000200 */
[----:B------:R-:W-:Y:S03]  /*5dd0*/  BSSY B0, `(.L_x_524) ;  /* 0x000006a000007945 */ /* 0x000fe60003800000 */
[----:B------:R1:W4:Y:S04]  /*5de0*/  LDSM.16.M88.4 R16, [R252+0x800] ;  /* 0x00080000fc10783b */ /* 0x0003280000000200 */
[----:B------:R1:W1:Y:S04]  /*5df0*/  LDSM.16.M88.4 R24, [R252+0x1000] ;  /* 0x00100000fc18783b */ /* 0x0002680000000200 */
[----:B------:R1:W1:Y:S04]  /*5e00*/  LDSM.16.M88.4 R32, [R252+0x1800] ;  /* 0x00180000fc20783b */ /* 0x0002680000000200 */
[----:B------:R1:W1:Y:S04]  /*5e10*/  LDSM.16.M88.4 R176, [R135] ;  /* 0x0000000087b0783b */ /* 0x0002680000000200 */
[----:B------:R1:W1:Y:S04]  /*5e20*/  LDSM.16.M88.4 R180, [R135+0x800] ;  /* 0x0008000087b4783b */ /* 0x0002680000000200 */
[----:B------:R1:W1:Y:S04]  /*5e30*/  LDSM.16.M88.4 R184, [R135+0x1000] ;  /* 0x0010000087b8783b */ /* 0x0002680000000200 */
[----:B------:R1:W1:Y:S01]  /*5e40*/  LDSM.16.M88.4 R188, [R135+0x1800] ;  /* 0x0018000087bc783b */ /* 0x0002620000000200 */
[----:B--2---:R-:W-:Y:S11]  /*5e50*/  ISETP.GE.AND P0, PT, R0, RZ, PT ;  /* 0x000000ff0000720c */ /* 0x004ff60003f06270 */
[----:B------:R-:W-:Y:S02]  /*5e60*/  @!UPT UIADD3 URZ, URZ, URZ, URZ ;  /* 0x0000003f3f3ff290 */ /* 0x000fe4000fffe03f */
[----:B------:R-:W-:-:S05]  /*5e70*/  @!P0 BRA `(.L_x_525) ;  /* 0x000005f000008947 */ /* 0x000fca0003800000 */
[----:B-1-34-:R-:W2:Y:S04]  /*5e80*/  LDL R4, [R1+0x5c] ;  /* 0x00005c0001047983 */ /* 0x01aea80000100800 */
[----:B------:R-:W3:Y:S04]  /*5e90*/  LDL R28, [R1+0x58] ;  /* 0x00005800011c7983 */ /* 0x000ee80000100800 */
[----:B------:R-:W4:Y:S04]  /*5ea0*/  LDL.64 R22, [R1+0xa0] ;  /* 0x0000a00001167983 */ /* 0x000f280000100a00 */
[----:B------:R-:W5:Y:S04]  /*5eb0*/  LDL R12, [R1+0xac] ;  /* 0x0000ac00010c7983 */ /* 0x000f680000100800 */
[----:B------:R-:W4:Y:S04]  /*5ec0*/  LDL R21, [R1+0xe8] ;  /* 0x0000e80001157983 */ /* 0x000f280000100800 */
[----:B------:R-:W4:Y:S04]  /*5ed0*/  LDL R5, [R1+0x70] ;  /* 0x0000700001057983 */ /* 0x000f280000100800 */
[----:B------:R-:W5:Y:S04]  /*5ee0*/  LDL R20, [R1+0xec] ;  /* 0x0000ec0001147983 */ /* 0x000f680000100800 */
[----:B------:R-:W5:Y:S04]  /*5ef0*/  LDL R15, [R1+0x68] ;  /* 0x00006800010f7983 */ /* 0x000f680000100800 */
[----:B------:R-:W5:Y:S04]  /*5f00*/  LDL R14, [R1+0xf0] ;  /* 0x0000f000010e7983 */ /* 0x000f680000100800 */
[----:B------:R-:W5:Y:S04]  /*5f10*/  LDL R13, [R1+0x6c] ;  /* 0x00006c00010d7983 */ /* 0x000f680000100800 */
[----:B------:R-:W5:Y:S04]  /*5f20*/  LDL R7, [R1+0xf4] ;  /* 0x0000f40001077983 */ /* 0x000f680000100800 */
[----:B------:R-:W5:Y:S01]  /*5f30*/  LDL R6, [R1+0x54] ;  /* 0x0000540001067983 */ /* 0x000f620000100800 */
[----:B--2---:R-:W-:Y:S01]  /*5f40*/  SHF.R.S32.HI R0, RZ, 0x1f, R4 ;  /* 0x0000001fff007819 */ /* 0x004fe20000011404 */
[----:B------:R-:W-:Y:S04]  /*5f50*/  IMAD.WIDE.U32 R2, R4, c[0x0][0x208], RZ ;  /* 0x0000820004027a25 */ /* 0x000fe800078e00ff */
[----:B------:R-:W-:Y:S04]  /*5f60*/  IMAD R0, R0, c[0x0][0x208], RZ ;  /* 0x0000820000007a24 */ /* 0x000fe800078e02ff */
[----:B------:R-:W-:Y:S01]  /*5f70*/  IMAD R0, R4, c[0x0][0x20c], R0 ;  /* 0x0000830004007a24 */ /* 0x000fe200078e0200 */
[----:B---3--:R-:W-:Y:S03]  /*5f80*/  SHF.R.S32.HI R4, RZ, 0x1f, R28 ;  /* 0x0000001fff047819 */ /* 0x008fe6000001141c */
[----:B------:R-:W-:Y:S02]  /*5f90*/  IMAD.IADD R3, R3, 0x1, R0 ;  /* 0x0000000103037824 */ /* 0x000fe400078e0200 */
[----:B------:R-:W-:Y:S02]  /*5fa0*/  IMAD R4, R4, c[0x0][0x218], RZ ;  /* 0x0000860004047a24 */ /* 0x000fe400078e02ff */
[C---:B------:R-:W-:Y:S04]  /*5fb0*/  IMAD.WIDE.U32 R2, R28.reuse, c[0x0][0x218], R2 ;  /* 0x000086001c027a25 */ /* 0x040fe800078e0002 */
[----:B------:R-:W-:Y:S01]  /*5fc0*/  IMAD R4, R28, c[0x0][0x21c], R4 ;  /* 0x000087001c047a24 */ /* 0x000fe200078e0204 */
[----:B----4-:R-:W-:Y:S01]  /*5fd0*/  IADD3 R0, P0, R22, R2, RZ ;  /* 0x0000000216007210 */ /* 0x010fe20007f1e0ff */
[C---:B------:R-:W-:Y:S01]  /*5fe0*/  IMAD.SHL.U32 R30, R5.reuse, 0x2, RZ ;  /* 0x00000002051e7824 */ /* 0x040fe200078e00ff */
[----:B------:R-:W-:Y:S02]  /*5ff0*/  SHF.L.U64.HI R22, R5, 0x1, R21 ;  /* 0x0000000105167819 */ /* 0x000fe40000010215 */
[----:B-----5:R-:W-:Y:S02]  /*6000*/  IADD3.X R4, R12, R3, R4, P0, !PT ;  /* 0x000000030c047210 */ /* 0x020fe400007fe404 */
[C---:B------:R-:W-:Y:S02]  /*6010*/  LEA R12, P0, R0.reuse, c[0x0][0x1f8], 0x1 ;  /* 0x00007e00000c7a11 */ /* 0x040fe400078008ff */
[C---:B------:R-:W-:Y:S02]  /*6020*/  SHF.L.U64.HI R21, R15.reuse, 0x1, R20 ;  /* 0x000000010f157819 */ /* 0x040fe40000010214 */
[----:B------:R-:W-:Y:S02]  /*6030*/  LEA.HI.X R5, R0, c[0x0][0x1fc], R4, 0x1, P0 ;  /* 0x00007f0000057a11 */ /* 0x000fe400000f0c04 */
[----:B------:R-:W-:Y:S02]  /*6040*/  SHF.L.U32 R29, R15, 0x1, RZ ;  /* 0x000000010f1d7819 */ /* 0x000fe400000006ff */
[C---:B------:R-:W-:Y:S01]  /*6050*/  SHF.L.U64.HI R20, R13.reuse, 0x1, R14 ;  /* 0x000000010d147819 */ /* 0x040fe2000001020e */
[----:B------:R-:W-:Y:S01]  /*6060*/  IMAD.SHL.U32 R28, R13, 0x2, RZ ;  /* 0x000000020d1c7824 */ /* 0x000fe200078e00ff */
[C---:B------:R-:W-:Y:S02]  /*6070*/  SHF.L.U64.HI R13, R6.reuse, 0x1, R7 ;  /* 0x00000001060d7819 */ /* 0x040fe40000010207 */
[----:B------:R-:W-:Y:S01]  /*6080*/  SHF.L.U32 R23, R6, 0x1, RZ ;  /* 0x0000000106177819 */ /* 0x000fe200000006ff */
[----:B------:R-:W-:-:S05]  /*6090*/  BRA.DIV ~URZ, `(.L_x_526) ;  /* 0x0000bb927f007947 */ /* 0x000fca000b800000 */
[----:B------:R1:W2:Y:S02]  /*60a0*/  SHFL.IDX PT, R4, R5, RZ, 0x181f ;  /* 0x00181fff05047589 */ /* 0x0002a400000e0000 */
.L_x_579:
[----:B------:R-:W-:-:S05]  /*60b0*/  BRA.DIV ~URZ, `(.L_x_527) ;  /* 0x0000bbe27f007947 */ /* 0x000fca000b800000 */
[----:B------:R-:W3:Y:S04]  /*60c0*/  LDL R2, [R1+0x54] ;  /* 0x0000540001027983 */ /* 0x000ee80000100800 */
[----:B------:R-:W4:Y:S04]  /*60d0*/  LDL R31, [R1+0x4c] ;  /* 0x00004c00011f7983 */ /* 0x000f280000100800 */
[----:B------:R-:W5:Y:S04]  /*60e0*/  LDL R7, [R1+0x6c] ;  /* 0x00006c0001077983 */ /* 0x000f680000100800 */
[----:B--2---:R-:W2:Y:S04]  /*60f0*/  LDL R248, [R1+0x68] ;  /* 0x0000680001f87983 */ /* 0x004ea80000100800 */
[----:B------:R-:W4:Y:S04]  /*6100*/  LDL R132, [R1+0x70] ;  /* 0x0000700001847983 */ /* 0x000f280000100800 */
[----:B------:R-:W1:Y:S02]  /*6110*/  SHFL.IDX PT, R0, R12, RZ, 0x181f ;  /* 0x00181fff0c007589 */ /* 0x000e6400000e0000 */
[----:B-1----:R-:W-:Y:S02]  /*6120*/  IADD3 R6, P2, R0, R30, RZ ;  /* 0x0000001e00067210 */ /* 0x002fe40007f5e0ff */
[----:B---3--:R-:W-:Y:S02]  /*6130*/  ISETP.GE.AND P4, PT, R2, c[0x0][0x1d4], PT ;  /* 0x0000750002007a0c */ /* 0x008fe40003f86270 */
[----:B------:R-:W-:Y:S05]  /*6140*/  IADD3 R2, P0, R0, R23, RZ ;  /* 0x0000001700027210 */ /* 0x000fea0007f1e0ff */
[C---:B------:R-:W-:Y:S01]  /*6150*/  IMAD.X R3, R4.reuse, 0x1, R13, P0 ;  /* 0x0000000104037824 */ /* 0x040fe200000e060d */
[----:B-----5:R-:W-:Y:S01]  /*6160*/  ISETP.GE.AND P3, PT, R7, c[0x0][0x1d4], PT ;  /* 0x0000750007007a0c */ /* 0x020fe20003f66270 */
[----:B------:R-:W-:Y:S01]  /*6170*/  IMAD.X R7, R4, 0x1, R22, P2 ;  /* 0x0000000104077824 */ /* 0x000fe200010e0616 */
[----:B--2---:R-:W-:Y:S03]  /*6180*/  ISETP.GE.AND P1, PT, R248, c[0x0][0x1d4], PT ;  /* 0x00007500f8007a0c */ /* 0x004fe60003f26270 */
[----:B------:R-:W-:Y:S01]  /*6190*/  @!PT LDS RZ, [RZ] ;  /* 0x00000000fffff984 */ /* 0x000fe20000000800 */
[----:B------:R-:W-:Y:S01]  /*61a0*/  @!PT LDS RZ, [RZ] ;  /* 0x00000000fffff984 */ /* 0x000fe20000000800 */
[----:B----4-:R1:W-:Y:S01]  /*61b0*/  LDGSTS.E.BYPASS.LTC128B.128 [R31+0x100], [R2.64], !P4 ;  /* 0x00100000021f7fae */ /* 0x0103e2000e101d46 */
[----:B------:R-:W-:Y:S02]  /*61c0*/  SEL R15, RZ, 0x10, P1 ;  /* 0x00000010ff0f7807 */ /* 0x000fe40000800000 */
[----:B-1----:R-:W-:Y:S05]  /*61d0*/  IADD3 R2, P0, R0, R28, RZ ;  /* 0x0000001c00027210 */ /* 0x002fea0007f1e0ff */
[----:B------:R-:W-:Y:S05]  /*61e0*/  IMAD.X R3, R4, 0x1, R20, P0 ;  /* 0x0000000104037824 */ /* 0x000fea00000e0614 */
[----:B------:R1:W-:Y:S02]  /*61f0*/  LDGSTS.E.BYPASS.LTC128B.128 [R31+0x2100], [R2.64], !P3 ;  /* 0x02100000021f7fae */ /* 0x0003e4000d901d46 */
[----:B-1----:R-:W-:Y:S02]  /*6200*/  IADD3 R2, P0, R0, R29, RZ ;  /* 0x0000001d00027210 */ /* 0x002fe40007f1e0ff */
[----:B------:R-:W1:Y:S03]  /*6210*/  SHFL.IDX PT, R0, R12, 0x1, 0x181f ;  /* 0x00381f000c007f89 */ /* 0x000e6600000e0000 */
[----:B------:R-:W-:Y:S01]  /*6220*/  IMAD.X R3, R4, 0x1, R21, P0 ;  /* 0x0000000104037824 */ /* 0x000fe200000e0615 */
[----:B------:R-:W-:Y:S01]  /*6230*/  ISETP.GE.AND P0, PT, R132, c[0x0][0x1d4], PT ;  /* 0x0000750084007a0c */ /* 0x000fe20003f06270 */
[----:B------:R2:W3:Y:S03]  /*6240*/  SHFL.IDX PT, R4, R5, 0x1, 0x181f ;  /* 0x00381f0005047f89 */ /* 0x0004e600000e0000 */
[----:B------:R-:W-:Y:S01]  /*6250*/  SEL R14, RZ, 0x10, P0 ;  /* 0x00000010ff0e7807 */ /* 0x000fe20000000000 */
[----:B------:R4:W-:Y:S08]  /*6260*/  LDGSTS.E.BYPASS.LTC128B.128 [R31+0x4100], [R2.64], !P1 ;  /* 0x04100000021f7fae */ /* 0x0009f0000c901d46 */
[----:B------:R5:W-:Y:S01]  /*6270*/  LDGSTS.E.BYPASS.LTC128B.128 [R31+0x6100], [R6.64], !P0 ;  /* 0x06100000061f7fae */ /* 0x000be2000c101d46 */
[----:B--2---:R-:W-:Y:S02]  /*6280*/  SEL R5, RZ, 0x10, P4 ;  /* 0x00000010ff057807 */ /* 0x004fe40002000000 */
[----:B-----5:R-:W-:Y:S02]  /*6290*/  SEL R6, RZ, 0x10, P3 ;  /* 0x00000010ff067807 */ /* 0x020fe40001800000 */
.L_x_580:
[C---:B-1-34-:R-:W-:Y:S01]  /*62a0*/  ISETP.NE.U32.AND P2, PT, R5.reuse, RZ, PT ;  /* 0x000000ff0500720c */ /* 0x05afe20003f45070 */
[----:B------:R-:W2:Y:S01]  /*62b0*/  LDL R31, [R1+0x4c] ;  /* 0x00004c00011f7983 */ /* 0x000ea20000100800 */
[----:B------:R-:W-:Y:S02]  /*62c0*/  IADD3 R5, -R5, 0x10, RZ ;  /* 0x0000001005057810 */ /* 0x000fe40007ffe1ff */
[C---:B------:R-:W-:Y:S02]  /*62d0*/  ISETP.NE.U32.AND P3, PT, R6.reuse, RZ, PT ;  /* 0x000000ff0600720c */ /* 0x040fe40003f65070 */
[----:B------:R-:W-:Y:S02]  /*62e0*/  LOP3.LUT R5, R5, 0xf, RZ, 0xc0, !PT ;  /* 0x0000000f05057812 */ /* 0x000fe400078ec0ff */
[----:B------:R-:W-:Y:S02]  /*62f0*/  IADD3 R6, -R6, 0x10, RZ ;  /* 0x0000001006067810 */ /* 0x000fe40007ffe1ff */
[----:B------:R-:W-:Y:S02]  /*6300*/  IADD3 R2, P1, P0, R5, R0, R23 ;  /* 0x0000000005027210 */ /* 0x000fe4000783e017 */
[----:B------:R-:W-:Y:S02]  /*6310*/  LOP3.LUT R6, R6, 0xf, RZ, 0xc0, !PT ;  /* 0x0000000f06067812 */ /* 0x000fe400078ec0ff */
[----:B------:R-:W-:Y:S02]  /*6320*/  IADD3.X R3, RZ, R4, R13, P1, P0 ;  /* 0x00000004ff037210 */ /* 0x000fe40000fe040d */
[----:B------:R-:W-:Y:S02]  /*6330*/  IADD3 R12, P1, P0, R6, R0, R28 ;  /* 0x00000000060c7210 */ /* 0x000fe4000783e01c */
[C---:B------:R-:W-:Y:S02]  /*6340*/  IADD3 R6, -R15.reuse, 0x10, RZ ;  /* 0x000000100f067810 */ /* 0x040fe40007ffe1ff */
[----:B------:R-:W-:Y:S02]  /*6350*/  IADD3.X R13, RZ, R4, R20, P1, P0 ;  /* 0x00000004ff0d7210 */ /* 0x000fe40000fe0414 */
[----:B------:R-:W-:Y:S04]  /*6360*/  LOP3.LUT R6, R6, 0xf, RZ, 0xc0, !PT ;  /* 0x0000000f06067812 */ /* 0x000fe800078ec0ff */
[----:B------:R-:W-:Y:S04]  /*6370*/  IADD3 R6, P1, P0, R6, R0, R29 ;  /* 0x0000000006067210 */ /* 0x000fe8000783e01d */
[----:B------:R-:W-:Y:S01]  /*6380*/  IADD3.X R7, RZ, R4, R21, P1, P0 ;  /* 0x00000004ff077210 */ /* 0x000fe20000fe0415 */
[----:B------:R-:W-:Y:S01]  /*6390*/  @!PT LDS RZ, [RZ] ;  /* 0x00000000fffff984 */ /* 0x000fe20000000800 */
[----:B------:R-:W-:Y:S01]  /*63a0*/  @!PT LDS RZ, [RZ] ;  /* 0x00000000fffff984 */ /* 0x000fe20000000800 */
[----:B------:R-:W-:Y:S01]  /*63b0*/  @!PT LDS RZ, [RZ] ;  /* 0x00000000fffff984 */ /* 0x000fe20000000800 */
[----:B--2---:R1:W-:Y:S01]  /*63c0*/  LDGSTS.E.BYPASS.LTC128B.128.ZFILL [R31+0x1100], [R2.64], P2 ;  /* 0x01100000021f7fae */ /* 0x0043e20009141d46 */
[----:B------:R-:W-:Y:S03]  /*63d0*/  ISETP.NE.U32.AND P2, PT, R15, RZ, PT ;  /* 0x000000ff0f00720c */ /* 0x000fe60003f45070 */
[----:B------:R2:W-:Y:S10]  /*63e0*/  LDGSTS.E.BYPASS.LTC128B.128.ZFILL [R31+0x3100], [R12.64], P3 ;  /* 0x031000000c1f7fae */ /* 0x0005f40009941d46 */
[----:B------:R2:W-:Y:S01]  /*63f0*/  LDGSTS.E.BYPASS.LTC128B.128.ZFILL [R31+0x5100], [R6.64], P2 ;  /* 0x05100000061f7fae */ /* 0x0005e20009141d46 */
[----:B-1----:R-:W-:Y:S04]  /*6400*/  IADD3 R2, -R14, 0x10, RZ ;  /* 0x000000100e027810 */ /* 0x002fe80007ffe1ff */
[----:B------:R-:W-:Y:S04]  /*6410*/  LOP3.LUT R2, R2, 0xf, RZ, 0xc0, !PT ;  /* 0x0000000f02027812 */ /* 0x000fe800078ec0ff */
[----:B------:R-:W-:Y:S04]  /*6420*/  IADD3 R2, P1, P0, R2, R0, R30 ;  /* 0x0000000002027210 */ /* 0x000fe8000783e01e */
[----:B------:R-:W-:Y:S02]  /*6430*/  IADD3.X R3, RZ, R4, R22, P1, P0 ;  /* 0x00000004ff037210 */ /* 0x000fe40000fe0416 */
[----:B------:R-:W-:Y:S11]  /*6440*/  ISETP.NE.U32.AND P0, PT, R14, RZ, PT ;  /* 0x000000ff0e00720c */ /* 0x000ff60003f05070 */
[----:B------:R-:W-:Y:S02]  /*6450*/  @!UPT UIADD3 URZ, URZ, URZ, URZ ;  /* 0x0000003f3f3ff290 */ /* 0x000fe4000fffe03f */
[----:B------:R2:W-:Y:S02]  /*6460*/  LDGSTS.E.BYPASS.LTC128B.128.ZFILL [R31+0x7100], [R2.64], P0 ;  /* 0x07100000021f7fae */ /* 0x0005e40008141d46 */
.L_x_525:
[----:B-1-34-:R-:W-:Y:S05]  /*6470*/  BSYNC B0 ;  /* 0x0000000000007941 */ /* 0x01afea0003800000 */
.L_x_524:
[----:B--2---:R-:W2:Y:S04]  /*6480*/  LDL R2, [R1+0x24] ;  /* 0x0000240001027983 */ /* 0x004ea80000100800 */
[----:B------:R-:W3:Y:S04]  /*6490*/  LDL R0, [R1+0x20] ;  /* 0x0000200001007983 */ /* 0x000ee80000100800 */
[----:B------:R-:W0:Y:S01]  /*64a0*/  LDGDEPBAR ;  /* 0x00000000000079af */ /* 0x000e220000000000 */
[----:B------:R-:W-:Y:S01]  /*64b0*/  WARPSYNC 0xffffffff ;  /* 0xffffffff00007948 */ /* 0x000fe20003800000 */
[C---:B------:R-:W-:Y:S01]  /*64c0*/  HMMA.16816.F32.BF16 R4, R168.reuse, R8, RZ ;  /* 0x00000008a804723c */ /* 0x040fe200000418ff */
[----:B------:R-:W-:Y:S07]  /*64d0*/  BSSY B0, `(.L_x_528) ;  /* 0x0000174000007945 */ /* 0x000fee0003800000 */
[C---:B------:R-:W-:Y:S08]  /*64e0*/  HMMA.16816.F32.BF16 R8, R168.reuse, R10, RZ ;  /* 0x0000000aa808723c */ /* 0x040ff000000418ff */
[C---:B------:R-:W-:Y:S08]  /*64f0*/  HMMA.16816.F32.BF16 R12, R168.reuse, R16, RZ ;  /* 0x00000010a80c723c */ /* 0x040ff000000418ff */
[C---:B------:R-:W-:Y:S08]  /*6500*/  HMMA.16816.F32.BF16 R16, R168.reuse, R18, RZ ;  /* 0x00000012a810723c */ /* 0x040ff000000418ff */
[C---:B------:R-:W-:Y:S08]  /*6510*/  HMMA.16816.F32.BF16 R20, R168.reuse, R24, RZ ;  /* 0x00000018a814723c */ /* 0x040ff000000418ff */
[C---:B------:R-:W-:Y:S08]  /*6520*/  HMMA.16816.F32.BF16 R24, R168.reuse, R26, RZ ;  /* 0x0000001aa818723c */ /* 0x040ff000000418ff */
[C---:B------:R-:W-:Y:S08]  /*6530*/  HMMA.16816.F32.BF16 R28, R168.reuse, R32, RZ ;  /* 0x00000020a81c723c */ /* 0x040ff000000418ff */
[----:B------:R-:W-:Y:S08]  /*6540*/  HMMA.16816.F32.BF16 R32, R168, R34, RZ ;  /* 0x00000022a820723c */ /* 0x000ff000000418ff */
        /* <DEDUP_REMOVED lines=8> */
[----:B--2---:R-:W1:Y:S08]  /*65d0*/  LDSM.16.M88.4 R176, [R2] ;  /* 0x0000000002b0783b */ /* 0x004e700000000200 */
[----:B------:R-:W2:Y:S08]  /*65e0*/  LDSM.16.M88.4 R180, [R2+0x800] ;  /* 0x0008000002b4783b */ /* 0x000eb00000000200 */
[----:B------:R-:W-:Y:S01]  /*65f0*/  LDSM.16.M88.4 R184, [R2+0x1800] ;  /* 0x0018000002b8783b */ /* 0x000fe20000000200 */
[C---:B-1----:R-:W-:Y:S08]  /*6600*/  HMMA.16816.F32.BF16 R4, R192.reuse, R176, R4 ;  /* 0x000000b0c004723c */ /* 0x042ff00000041804 */
[C---:B------:R-:W-:Y:S01]  /*6610*/  HMMA.16816.F32.BF16 R8, R192.reuse, R178, R8 ;  /* 0x000000b2c008723c */ /* 0x040fe20000041808 */
[----:B------:R-:W1:Y:S07]  /*6620*/  LDSM.16.M88.4 R176, [R2+0x1000] ;  /* 0x0010000002b0783b */ /* 0x000e6e0000000200 */
[C---:B--2---:R-:W-:Y:S08]  /*6630*/  HMMA.16816.F32.BF16 R12, R192.reuse, R180, R12 ;  /* 0x000000b4c00c723c */ /* 0x044ff0000004180c */
[C---:B------:R-:W-:Y:S01]  /*6640*/  HMMA.16816.F32.BF16 R16, R192.reuse, R182, R16 ;  /* 0x000000b6c010723c */ /* 0x040fe20000041810 */
[----:B---3--:R-:W2:Y:S07]  /*6650*/  LDSM.16.M88.4 R180, [R0+-0x6000] ;  /* 0xffa0000000b4783b */ /* 0x008eae0000000200 */
[C---:B-1----:R-:W-:Y:S08]  /*6660*/  HMMA.16816.F32.BF16 R20, R192.reuse, R176, R20 ;  /* 0x000000b0c014723c */ /* 0x042ff00000041814 */
[C---:B------:R-:W-:Y:S01]  /*6670*/  HMMA.16816.F32.BF16 R24, R192.reuse, R178, R24 ;  /* 0x000000b2c018723c */ /* 0x040fe20000041818 */
[----:B------:R-:W1:Y:S07]  /*6680*/  LDSM.16.M88.4 R176, [R0+-0x5800] ;  /* 0xffa8000000b0783b */ /* 0x000e6e0000000200 */
[C---:B------:R-:W-:Y:S08]  /*6690*/  HMMA.16816.F32.BF16 R28, R192.reuse, R184, R28 ;  /* 0x000000b8c01c723c */ /* 0x040ff0000004181c */
[----:B------:R-:W-:Y:S01]  /*66a0*/  HMMA.16816.F32.BF16 R32, R192, R186, R32 ;  /* 0x000000bac020723c */ /* 0x000fe20000041820 */
[----:B------:R-:W3:Y:S07]  /*66b0*/  LDSM.16.M88.4 R184, [R0+-0x5000] ;  /* 0xffb0000000b8783b */ /* 0x000eee0000000200 */
[C---:B--2---:R-:W-:Y:S08]  /*66c0*/  HMMA.16816.F32.BF16 R4, R196.reuse, R180, R4 ;  /* 0x000000b4c404723c */ /* 0x044ff00000041804 */
[C---:B------:R-:W-:Y:S01]  /*66d0*/  HMMA.16816.F32.BF16 R8, R196.reuse, R182, R8 ;  /* 0x000000b6c408723c */ /* 0x040fe20000041808 */
[----:B------:R-:W2:Y:S07]  /*66e0*/  LDSM.16.M88.4 R180, [R0+-0x4800] ;  /* 0xffb8000000b4783b */ /* 0x000eae0000000200 */
        /* <DEDUP_REMOVED lines=32> */
[----:B------:R-:W3:Y:S07]  /*68f0*/  LDSM.16.M88.4 R184, [R2+0x3000] ;  /* 0x0030000002b8783b */ /* 0x000eee0000000200 */
[C---:B--2---:R-:W-:Y:S08]  /*6900*/  HMMA.16816.F32.BF16 R4, R208.reuse, R180, R4 ;  /* 0x000000b4d004723c */ /* 0x044ff00000041804 */
[C---:B------:R-:W-:Y:S01]  /*6910*/  HMMA.16816.F32.BF16 R8, R208.reuse, R182, R8 ;  /* 0x000000b6d008723c */ /* 0x040fe20000041808 */
[----:B------:R-:W2:Y:S07]  /*6920*/  LDSM.16.M88.4 R180, [R2+0x3800] ;  /* 0x0038000002b4783b */ /* 0x000eae0000000200 */
[C---:B-1----:R-:W-:Y:S08]  /*6930*/  HMMA.16816.F32.BF16 R12, R208.reuse, R176, R12 ;  /* 0x000000b0d00c723c */ /* 0x042ff0000004180c */
[C---:B------:R-:W-:Y:S01]  /*6940*/  HMMA.16816.F32.BF16 R16, R208.reuse, R178, R16 ;  /* 0x000000b2d010723c */ /* 0x040fe20000041810 */
[----:B------:R-:W1:Y:S07]  /*6950*/  LDSM.16.M88.4 R176, [R0+-0x4000] ;  /* 0xffc0000000b0783b */ /* 0x000e6e0000000200 */
[C---:B---3--:R-:W-:Y:S08]  /*6960*/  HMMA.16816.F32.BF16 R20, R208.reuse, R184, R20 ;  /* 0x000000b8d014723c */ /* 0x048ff00000041814 */
[C---:B------:R-:W-:Y:S01]  /*6970*/  HMMA.16816.F32.BF16 R24, R208.reuse, R186, R24 ;  /* 0x000000bad018723c */ /* 0x040fe20000041818 */
[----:B------:R-:W3:Y:S07]  /*6980*/  LDSM.16.M88.4 R184, [R0+-0x3800] ;  /* 0xffc8000000b8783b */ /* 0x000eee0000000200 */
[C---:B--2---:R-:W-:Y:S08]  /*6990*/  HMMA.16816.F32.BF16 R28, R208.reuse, R180, R28 ;  /* 0x000000b4d01c723c */ /* 0x044ff0000004181c */
[----:B------:R-:W-:Y:S01]  /*69a0*/  HMMA.16816.F32.BF16 R32, R208, R182, R32 ;  /* 0x000000b6d020723c */ /* 0x000fe20000041820 */
[----:B------:R-:W2:Y:S07]  /*69b0*/  LDSM.16.M88.4 R180, [R0+-0x3000] ;  /* 0xffd0000000b4783b */ /* 0x000eae0000000200 */
[C---:B-1----:R-:W-:Y:S08]  /*69c0*/  HMMA.16816.F32.BF16 R4, R212.reuse, R176, R4 ;  /* 0x000000b0d404723c */ /* 0x042ff00000041804 */
[C---:B------:R-:W-:Y:S01]  /*69d0*/  HMMA.16816.F32.BF16 R8, R212.reuse, R178, R8 ;  /* 0x000000b2d408723c */ /* 0x040fe20000041808 */
[----:B------:R-:W1:Y:S07]  /*69e0*/  LDSM.16.M88.4 R176, [R0+-0x2800] ;  /* 0xffd8000000b0783b */ /* 0x000e6e0000000200 */
        /* <DEDUP_REMOVED lines=38> */
[----:B------:R-:W3:Y:S07]  /*6c50*/  LDSM.16.M88.4 R184, [R0+-0x2000] ;  /* 0xffe0000000b8783b */ /* 0x000eee0000000200 */
[C---:B--2---:R-:W-:Y:S08]  /*6c60*/  HMMA.16816.F32.BF16 R20, R224.reuse, R180, R20 ;  /* 0x000000b4e014723c */ /* 0x044ff00000041814 */
[C---:B------:R-:W-:Y:S01]  /*6c70*/  HMMA.16816.F32.BF16 R24, R224.reuse, R182, R24 ;  /* 0x000000b6e018723c */ /* 0x040fe20000041818 */
[----:B------:R-:W2:Y:S07]  /*6c80*/  LDSM.16.M88.4 R180, [R0+-0x1800] ;  /* 0xffe8000000b4783b */ /* 0x000eae0000000200 */
[C---:B-1----:R-:W-:Y:S08]  /*6c90*/  HMMA.16816.F32.BF16 R28, R224.reuse, R176, R28 ;  /* 0x000000b0e01c723c */ /* 0x042ff0000004181c */
[----:B------:R-:W-:Y:S01]  /*6ca0*/  HMMA.16816.F32.BF16 R32, R224, R178, R32 ;  /* 0x000000b2e020723c */ /* 0x000fe20000041820 */
[----:B------:R-:W1:Y:S07]  /*6cb0*/  LDSM.16.M88.4 R176, [R0+-0x1000] ;  /* 0xfff0000000b0783b */ /* 0x000e6e0000000200 */
[C---:B---3--:R-:W-:Y:S08]  /*6cc0*/  HMMA.16816.F32.BF16 R4, R228.reuse, R184, R4 ;  /* 0x000000b8e404723c */ /* 0x048ff00000041804 */
[C---:B------:R-:W-:Y:S01]  /*6cd0*/  HMMA.16816.F32.BF16 R8, R228.reuse, R186, R8 ;  /* 0x000000bae408723c */ /* 0x040fe20000041808 */
[----:B------:R-:W3:Y:S07]  /*6ce0*/  LDSM.16.M88.4 R184, [R0+-0x800] ;  /* 0xfff8000000b8783b */ /* 0x000eee0000000200 */
        /* <DEDUP_REMOVED lines=38> */
[----:B------:R-:W2:Y:S07]  /*6f50*/  LDSM.16.M88.4 R180, [R0] ;  /* 0x0000000000b4783b */ /* 0x000eae0000000200 */
        /* <DEDUP_REMOVED lines=29> */
[----:B------:R-:W-:Y:S01]  /*7130*/  FMUL.FTZ R19, R19, c[0x0][0x320] ;  /* 0x0000c80013137a20 */ /* 0x000fe20000410000 */
[----:B--2---:R2:W-:Y:S08]  /*7140*/  STL [R1+0x8], R2 ;  /* 0x0000080201007387 */ /* 0x0045f00000100800 */
[----:B------:R-:W-:Y:S10]  /*7150*/  MUFU.TANH R187, R8 ;  /* 0x0000000800bb7308 */ /* 0x000ff40000002400 */
[----:B-1----:R-:W1:Y:S01]  /*7160*/  MUFU.TANH R3, R10 ;  /* 0x0000000a00037308 */ /* 0x002e620000002400 */
[----:B---3--:R-:W3:Y:S09]  /*7170*/  LDSM.16.M88.4 R4, [R0+0x1000] ;  /* 0x001000000004783b */ /* 0x008ef20000000200 */
[----:B--2---:R-:W2:Y:S10]  /*7180*/  MUFU.TANH R2, R11 ;  /* 0x0000000b00027308 */ /* 0x004eb40000002400 */
[----:B------:R4:W3:Y:S01]  /*7190*/  MUFU.TANH R186, R9 ;  /* 0x0000000900ba7308 */ /* 0x0008e20000002400 */
[----:B-1----:R-:W-:Y:S09]  /*71a0*/  STL [R1+0x4], R3 ;  /* 0x0000040301007387 */ /* 0x002ff20000100800 */
[----:B------:R-:W1:Y:S01]  /*71b0*/  MUFU.TANH R248, R15 ;  /* 0x0000000f00f87308 */ /* 0x000e620000002400 */
[----:B--2---:R2:W-:Y:S09]  /*71c0*/  STL [R1], R2 ;  /* 0x0000000201007387 */ /* 0x0045f20000100800 */
[----:B------:R-:W1:Y:S01]  /*71d0*/  MUFU.TANH R179, R16 ;  /* 0x0000001000b37308 */ /* 0x000e620000002400 */
[----:B----4-:R-:W4:Y:S01]  /*71e0*/  LDSM.16.M88.4 R8, [R0+0x1800] ;  /* 0x001800000008783b */ /* 0x010f220000000200 */
[----:B------:R-:W-:Y:S04]  /*71f0*/  DEPBAR.LE SB0, 0x0 ;  /* 0x000080000000791a */ /* 0x000fe80000000000 */
[C---:B---3--:R-:W-:Y:S04]  /*7200*/  HMMA.16816.F32.BF16 R20, R244.reuse, R4, R20 ;  /* 0x00000004f414723c */ /* 0x048fe80000041814 */
[----:B------:R3:W1:Y:S01]  /*7210*/  MUFU.TANH R177, R17 ;  /* 0x0000001100b17308 */ /* 0x0006620000002400 */
[----:B------:R-:W-:Y:S03]  /*7220*/  BAR.SYNC.DEFER_BLOCKING 0x0 ;  /* 0x0000000000007b1d */ /* 0x000fe60000010000 */
[C---:B------:R-:W-:Y:S06]  /*7230*/  HMMA.16816.F32.BF16 R24, R244.reuse, R6, R24 ;  /* 0x00000006f418723c */ /* 0x040fec0000041818 */
[----:B------:R5:W1:Y:S01]  /*7240*/  MUFU.TANH R185, R18 ;  /* 0x0000001200b97308 */ /* 0x000a620000002400 */
[----:B--2---:R-:W2:Y:S09]  /*7250*/  LDL R2, [R1+0x10] ;  /* 0x0000100001027983 */ /* 0x004eb20000100800 */
[----:B------:R-:W1:Y:S01]  /*7260*/  MUFU.TANH R183, R12 ;  /* 0x0000000c00b77308 */ /* 0x000e620000002400 */
[----:B------:R-:W-:Y:S02]  /*7270*/  FMUL.FTZ R22, R22, c[0x0][0x320] ;  /* 0x0000c80016167a20 */ /* 0x000fe40000410000 */
[----:B---3--:R-:W-:Y:S02]  /*7280*/  FMUL.FTZ R17, R21, c[0x0][0x320] ;  /* 0x0000c80015117a20 */ /* 0x008fe40000410000 */
[----:B------:R-:W-:Y:S05]  /*7290*/  FMUL.FTZ R23, R23, c[0x0][0x320] ;  /* 0x0000c80017177a20 */ /* 0x000fea0000410000 */
[----:B------:R-:W3:Y:S01]  /*72a0*/  MUFU.TANH R182, R13 ;  /* 0x0000000d00b67308 */ /* 0x000ee20000002400 */
[----:B------:R-:W-:Y:S02]  /*72b0*/  FMUL.FTZ R26, R26, c[0x0][0x320] ;  /* 0x0000c8001a1a7a20 */ /* 0x000fe40000410000 */
[----:B------:R-:W-:Y:S01]  /*72c0*/  FMUL.FTZ R27, R27, c[0x0][0x320] ;  /* 0x0000c8001b1b7a20 */ /* 0x000fe20000410000 */
[C---:B----4-:R-:W-:Y:S03]  /*72d0*/  HMMA.16816.F32.BF16 R28, R244.reuse, R8, R28 ;  /* 0x00000008f41c723c */ /* 0x050fe6000004181c */
[----:B-----5:R-:W-:Y:S02]  /*72e0*/  FMUL.FTZ R18, R20, c[0x0][0x320] ;  /* 0x0000c80014127a20 */ /* 0x020fe40000410000 */
[----:B------:R-:W-:Y:S01]  /*72f0*/  FMUL.FTZ R16, R24, c[0x0][0x320] ;  /* 0x0000c80018107a20 */ /* 0x000fe20000410000 */
[----:B------:R4:W1:Y:S01]  /*7300*/  MUFU.TANH R178, R26 ;  /* 0x0000001a00b27308 */ /* 0x0008620000002400 */
[----:B------:R-:W-:Y:S01]  /*7310*/  FMUL.FTZ R15, R25, c[0x0][0x320] ;  /* 0x0000c800190f7a20 */ /* 0x000fe20000410000 */
[----:B------:R-:W-:Y:S08]  /*7320*/  HMMA.16816.F32.BF16 R32, R244, R10, R32 ;  /* 0x0000000af420723c */ /* 0x000ff00000041820 */
[----:B------:R5:W1:Y:S08]  /*7330*/  MUFU.TANH R176, R27 ;  /* 0x0000001b00b07308 */ /* 0x000a700000002400 */
[----:B------:R-:W-:Y:S02]  /*7340*/  FMUL.FTZ R28, R28, c[0x0][0x320] ;  /* 0x0000c8001c1c7a20 */ /* 0x000fe40000410000 */
[----:B------:R-:W1:Y:S01]  /*7350*/  MUFU.TANH R249, R14 ;  /* 0x0000000e00f97308 */ /* 0x000e620000002400 */
[----:B------:R-:W-:Y:S02]  /*7360*/  FMUL.FTZ R30, R30, c[0x0][0x320] ;  /* 0x0000c8001e1e7a20 */ /* 0x000fe40000410000 */
[----:B------:R-:W-:Y:S03]  /*7370*/  FMUL.FTZ R31, R31, c[0x0][0x320] ;  /* 0x0000c8001f1f7a20 */ /* 0x000fe60000410000 */
[----:B----4-:R-:W-:Y:S02]  /*7380*/  FMUL.FTZ R26, R33, c[0x0][0x320] ;  /* 0x0000c800211a7a20 */ /* 0x010fe40000410000 */
[----:B------:R-:W-:Y:S02]  /*7390*/  FMUL.FTZ R34, R34, c[0x0][0x320] ;  /* 0x0000c80022227a20 */ /* 0x000fe40000410000 */
[----:B------:R4:W1:Y:S01]  /*73a0*/  MUFU.TANH R132, R28 ;  /* 0x0000001c00847308 */ /* 0x0008620000002400 */
[----:B------:R-:W-:Y:S02]  /*73b0*/  FMUL.FTZ R35, R35, c[0x0][0x320] ;  /* 0x0000c80023237a20 */ /* 0x000fe40000410000 */
[----:B-----5:R-:W-:Y:S07]  /*73c0*/  FMUL.FTZ R27, R32, c[0x0][0x320] ;  /* 0x0000c800201b7a20 */ /* 0x020fee0000410000 */
[----:B------:R1:W1:Y:S10]  /*73d0*/  MUFU.TANH R184, R19 ;  /* 0x0000001300b87308 */ /* 0x0002740000002400 */
[----:B------:R-:W1:Y:S01]  /*73e0*/  MUFU.TANH R18, R18 ;  /* 0x0000001200127308 */ /* 0x000e620000002400 */
[----:B----4-:R-:W-:Y:S09]  /*73f0*/  FMUL.FTZ R28, R29, c[0x0][0x320] ;  /* 0x0000c8001d1c7a20 */ /* 0x010ff20000410000 */
[----:B------:R-:W4:Y:S10]  /*7400*/  MUFU.TANH R17, R17 ;  /* 0x0000001100117308 */ /* 0x000f340000002400 */
[----:B------:R1:W1:Y:S10]  /*7410*/  MUFU.TANH R181, R22 ;  /* 0x0000001600b57308 */ /* 0x0002740000002400 */
[----:B------:R1:W1:Y:S10]  /*7420*/  MUFU.TANH R180, R23 ;  /* 0x0000001700b47308 */ /* 0x0002740000002400 */
[----:B------:R-:W1:Y:S10]  /*7430*/  MUFU.TANH R16, R16 ;  /* 0x0000001000107308 */ /* 0x000e740000002400 */
[----:B------:R-:W1:Y:S10]  /*7440*/  MUFU.TANH R15, R15 ;  /* 0x0000000f000f7308 */ /* 0x000e740000002400 */
[----:B------:R-:W1:Y:S10]  /*7450*/  MUFU.TANH R28, R28 ;  /* 0x0000001c001c7308 */ /* 0x000e740000002400 */
[----:B------:R1:W1:Y:S10]  /*7460*/  MUFU.TANH R189, R30 ;  /* 0x0000001e00bd7308 */ /* 0x0002740000002400 */
[----:B------:R1:W1:Y:S10]  /*7470*/  MUFU.TANH R191, R31 ;  /* 0x0000001f00bf7308 */ /* 0x0002740000002400 */
[----:B------:R-:W1:Y:S10]  /*7480*/  MUFU.TANH R27, R27 ;  /* 0x0000001b001b7308 */ /* 0x000e740000002400 */
[----:B------:R-:W1:Y:S10]  /*7490*/  MUFU.TANH R26, R26 ;  /* 0x0000001a001a7308 */ /* 0x000e740000002400 */
[----:B------:R1:W1:Y:S10]  /*74a0*/  MUFU.TANH R188, R34 ;  /* 0x0000002200bc7308 */ /* 0x0002740000002400 */
[----:B------:R1:W1:Y:S01]  /*74b0*/  MUFU.TANH R190, R35 ;  /* 0x0000002300be7308 */ /* 0x0002620000002400 */
[----:B--2---:R-:W-:Y:S11]  /*74c0*/  ISETP.GE.AND P0, PT, R2, 0x1, PT ;  /* 0x000000010200780c */ /* 0x004ff60003f06270 */
[----:B------:R-:W-:Y:S02]  /*74d0*/  @!UPT UIADD3 URZ, URZ, URZ, URZ ;  /* 0x0000003f3f3ff290 */ /* 0x000fe4000fffe03f */
[----:B------:R-:W-:-:S05]  /*74e0*/  @!P0 BRA `(.L_x_529) ;  /* 0x0000072000008947 */ /* 0x000fca0003800000 */
[----:B-1-34-:R-:W2:Y:S01]  /*74f0*/  LDL R3, [R1+0x84] ;  /* 0x0000840001037983 */ /* 0x01aea20000100800 */
[----:B------:R-:W-:Y:S02]  /*7500*/  IMAD.MOV.U32 R14, RZ, RZ, RZ ;  /* 0x000000ffff0e7224 */ /* 0x000fe400078e00ff */
[----:B------:R-:W-:Y:S01]  /*7510*/  IMAD.MOV.U32 R5, RZ, RZ, c[0x0][0x2b8] ;  /* 0x0000ae00ff057624 */ /* 0x000fe200078e00ff */
[----:B------:R-:W3:Y:S04]  /*7520*/  LDL R0, [R1+0x7c] ;  /* 0x00007c0001007983 */ /* 0x000ee80000100800 */
[----:B------:R-:W4:Y:S01]  /*7530*/  LDL.64 R22, [R1+0x98] ;  /* 0x0000980001167983 */ /* 0x000f220000100a00 */
[----:B------:R-:W-:Y:S03]  /*7540*/  ISETP.NE.AND P1, PT, R5, 0x1, PT ;  /* 0x000000010500780c */ /* 0x000fe60003f25270 */
[----:B------:R-:W5:Y:S04]  /*7550*/  LDL R4, [R1+0xa8] ;  /* 0x0000a80001047983 */ /* 0x000f680000100800 */
[----:B------:R-:W4:Y:S04]  /*7560*/  LDL.64 R20, [R1+0x90] ;  /* 0x0000900001147983 */ /* 0x000f280000100a00 */
[----:B------:R-:W5:Y:S04]  /*7570*/  LDL R8, [R1+0x88] ;  /* 0x0000880001087983 */ /* 0x000f680000100800 */
[----:B------:R-:W5:Y:S04]  /*7580*/  LDL R11, [R1+0xe8] ;  /* 0x0000e800010b7983 */ /* 0x000f680000100800 */
[----:B------:R-:W5:Y:S04]  /*7590*/  LDL R13, [R1+0x70] ;  /* 0x00007000010d7983 */ /* 0x000f680000100800 */
[----:B------:R-:W5:Y:S04]  /*75a0*/  LDL R10, [R1+0xec] ;  /* 0x0000ec00010a7983 */ /* 0x000f680000100800 */
[----:B------:R-:W5:Y:S04]  /*75b0*/  LDL R12, [R1+0x68] ;  /* 0x00006800010c7983 */ /* 0x000f680000100800 */
[----:B------:R-:W5:Y:S04]  /*75c0*/  LDL R9, [R1+0xf0] ;  /* 0x0000f00001097983 */ /* 0x000f680000100800 */
[----:B------:R-:W5:Y:S04]  /*75d0*/  LDL R7, [R1+0x6c] ;  /* 0x00006c0001077983 */ /* 0x000f680000100800 */
[----:B------:R-:W5:Y:S04]  /*75e0*/  LDL R6, [R1+0xf4] ;  /* 0x0000f40001067983 */ /* 0x000f680000100800 */
[----:B------:R-:W5:Y:S01]  /*75f0*/  LDL R19, [R1+0x54] ;  /* 0x0000540001137983 */ /* 0x000f620000100800 */
[----:B--2---:R-:W-:Y:S05]  /*7600*/  IMAD R2, R2, 0x40, R3 ;  /* 0x0000004002027824 */ /* 0x004fea00078e0203 */
[----:B---3--:R-:W-:Y:S05]  /*7610*/  IADD3 R2, R2, -0x40, R0 ;  /* 0xffffffc002027810 */ /* 0x008fea0007ffe000 */
[----:B------:R-:W-:Y:S04]  /*7620*/  @P1 IMAD.HI.U32 R3, R2, c[0x0][0x2bc], RZ ;  /* 0x0000af0002031a27 */ /* 0x000fe800078e00ff */
[----:B------:R-:W-:Y:S01]  /*7630*/  IMAD.MOV.U32 R0, RZ, RZ, R2 ;  /* 0x000000ffff007224 */ /* 0x000fe200078e0002 */
[----:B------:R-:W-:Y:S04]  /*7640*/  @P1 SHF.R.U32.HI R0, RZ, c[0x0][0x2c0], R3 ;  /* 0x0000b000ff001a19 */ /* 0x000fe80000011603 */
[C---:B----4-:R-:W-:Y:S04]  /*7650*/  @!P6 IADD3 R3, P0, R0.reuse, R22, RZ ;  /* 0x000000160003e210 */ /* 0x050fe80007f1e0ff */
[----:B-----5:R-:W-:Y:S01]  /*7660*/  @!P6 LEA.HI.X.SX32 R5, R0, R4, 0x1, P0 ;  /* 0x000000040005e211 */ /* 0x020fe200000f0eff */
[----:B------:R-:W-:Y:S01]  /*7670*/  IMAD.MOV R0, RZ, RZ, -R0 ;  /* 0x000000ffff007224 */ /* 0x000fe200078e0a00 */
[C---:B------:R-:W-:Y:S03]  /*7680*/  @!P6 LEA R4, P0, R3.reuse, c[0x0][0x2a0], 0x2 ;  /* 0x0000a8000304ea11 */ /* 0x040fe600078010ff */
[----:B------:R-:W-:Y:S01]  /*7690*/  IMAD R22, R0, c[0x0][0x2b8], R2 ;  /* 0x0000ae0000167a24 */ /* 0x000fe200078e0202 */
[----:B------:R-:W-:Y:S03]  /*76a0*/  @!P6 LEA.HI.X R5, R3, c[0x0][0x2a4], R5, 0x2, P0 ;  /* 0x0000a9000305ea11 */ /* 0x000fe600000f1405 */
[----:B------:R-:W-:Y:S01]  /*76b0*/  IMAD.WIDE.U32 R2, R22, c[0x0][0x1e0], RZ ;  /* 0x0000780016027a25 */ /* 0x000fe200078e00ff */
[----:B------:R-:W-:Y:S01]  /*76c0*/  SHF.R.S32.HI R0, RZ, 0x1f, R22 ;  /* 0x0000001fff007819 */ /* 0x000fe20000011416 */
[----:B------:R-:W2:Y:S02]  /*76d0*/  @!P6 LDG.E R14, [R4.64] ;  /* 0x00000006040ee981 */ /* 0x000ea4000c1e1900 */
[----:B------:R-:W-:Y:S02]  /*76e0*/  IMAD.SHL.U32 R21, R12, 0x2, RZ ;  /* 0x000000020c157824 */ /* 0x000fe400078e00ff */
[----:B------:R1:W-:Y:S01]  /*76f0*/  STL [R1+0x5c], R22 ;  /* 0x00005c1601007387 */ /* 0x0003e20000100800 */
[----:B------:R-:W-:Y:S04]  /*7700*/  IMAD R0, R0, c[0x0][0x1e0], RZ ;  /* 0x0000780000007a24 */ /* 0x000fe800078e02ff */
[----:B------:R-:W-:Y:S05]  /*7710*/  IMAD R0, R22, c[0x0][0x1e4], R0 ;  /* 0x0000790016007a24 */ /* 0x000fea00078e0200 */
[----:B------:R-:W-:Y:S01]  /*7720*/  IADD3 R3, R3, R0, RZ ;  /* 0x0000000003037210 */ /* 0x000fe20007ffe0ff */
[----:B-1----:R-:W-:Y:S01]  /*7730*/  IMAD.SHL.U32 R22, R13, 0x2, RZ ;  /* 0x000000020d167824 */ /* 0x002fe200078e00ff */
[----:B--2---:R-:W-:Y:S01]  /*7740*/  SHF.R.S32.HI R5, RZ, 0x1f, R14 ;  /* 0x0000001fff057819 */ /* 0x004fe2000001140e */
[----:B------:R1:W-:Y:S02]  /*7750*/  STL [R1+0x58], R14 ;  /* 0x0000580e01007387 */ /* 0x0003e40000100800 */
[----:B------:R-:W-:Y:S04]  /*7760*/  IMAD.WIDE.U32 R2, R14, c[0x0][0x1f0], R2 ;  /* 0x00007c000e027a25 */ /* 0x000fe800078e0002 */
[----:B------:R-:W-:Y:S01]  /*7770*/  IMAD R5, R5, c[0x0][0x1f0], RZ ;  /* 0x00007c0005057a24 */ /* 0x000fe200078e02ff */
[----:B------:R-:W-:Y:S02]  /*7780*/  IADD3 R0, P0, R20, R2, RZ ;  /* 0x0000000214007210 */ /* 0x000fe40007f1e0ff */
[----:B------:R-:W-:Y:S01]  /*7790*/  SHF.L.U32 R20, R7, 0x1, RZ ;  /* 0x0000000107147819 */ /* 0x000fe200000006ff */
[----:B------:R-:W-:Y:S05]  /*77a0*/  IMAD R5, R14, c[0x0][0x1f4], R5 ;  /* 0x00007d000e057a24 */ /* 0x000fea00078e0205 */
[----:B------:R-:W-:Y:S02]  /*77b0*/  IADD3.X R5, R8, R3, R5, P0, !PT ;  /* 0x0000000308057210 */ /* 0x000fe400007fe405 */
[C---:B------:R-:W-:Y:S04]  /*77c0*/  LEA R8, P0, R0.reuse, c[0x0][0x1c8], 0x1 ;  /* 0x0000720000087a11 */ /* 0x040fe800078008ff */
[----:B------:R-:W-:Y:S02]  /*77d0*/  LEA.HI.X R5, R0, c[0x0][0x1cc], R5, 0x1, P0 ;  /* 0x0000730000057a11 */ /* 0x000fe400000f0c05 */
[----:B-1----:R-:W-:Y:S02]  /*77e0*/  SHF.L.U64.HI R14, R13, 0x1, R11 ;  /* 0x000000010d0e7819 */ /* 0x002fe4000001020b */
[----:B------:R-:W-:Y:S02]  /*77f0*/  SHF.L.U64.HI R13, R12, 0x1, R10 ;  /* 0x000000010c0d7819 */ /* 0x000fe4000001020a */
[----:B------:R-:W-:Y:S02]  /*7800*/  SHF.L.U64.HI R12, R7, 0x1, R9 ;  /* 0x00000001070c7819 */ /* 0x000fe40000010209 */
[C---:B------:R-:W-:Y:S01]  /*7810*/  SHF.L.U64.HI R9, R19.reuse, 0x1, R6 ;  /* 0x0000000113097819 */ /* 0x040fe20000010206 */
[----:B------:R-:W-:Y:S01]  /*7820*/  IMAD.SHL.U32 R19, R19, 0x2, RZ ;  /* 0x0000000213137824 */ /* 0x000fe200078e00ff */
[----:B------:R-:W-:-:S05]  /*7830*/  BRA.DIV ~URZ, `(.L_x_530) ;  /* 0x0000a7627f007947 */ /* 0x000fca000b800000 */
[----:B------:R1:W2:Y:S02]  /*7840*/  SHFL.IDX PT, R4, R5, RZ, 0x181f ;  /* 0x00181fff05047589 */ /* 0x0002a400000e0000 */
.L_x_581:
        /* <DEDUP_REMOVED lines=31> */
.L_x_582:
        /* <DEDUP_REMOVED lines=29> */
.L_x_529:
[----:B-1-34-:R-:W-:Y:S05]  /*7c10*/  BSYNC B0 ;  /* 0x0000000000007941 */ /* 0x01afea0003800000 */
.L_x_528:
[----:B------:R-:W3:Y:S01]  /*7c20*/  LDL R4, [R1+0xb0] ;  /* 0x0000b00001047983 */ /* 0x000ee20000100800 */
[----:B------:R-:W-:Y:S03]  /*7c30*/  MOV R5, c[0x0][0x2c4] ;  /* 0x0000b10000057a02 */ /* 0x000fe60000000f00 */
[----:B------:R-:W3:Y:S01]  /*7c40*/  LDL R0, [R1+0xbc] ;  /* 0x0000bc0001007983 */ /* 0x000ee20000100800 */
[----:B------:R-:W-:Y:S01]  /*7c50*/  ISETP.NE.AND P0, PT, R5, 0x1, PT ;  /* 0x000000010500780c */ /* 0x000fe20003f05270 */
[----:B------:R-:W-:Y:S02]  /*7c60*/  IMAD.MOV.U32 R5, RZ, RZ, 0x1 ;  /* 0x00000001ff057424 */ /* 0x000fe400078e00ff */
[----:B--2---:R-:W2:Y:S04]  /*7c70*/  LDL R3, [R1+0x10] ;  /* 0x0000100001037983 */ /* 0x004ea80000100800 */
[----:B------:R-:W4:Y:S04]  /*7c80*/  LDL R2, [R1+0xc0] ;  /* 0x0000c00001027983 */ /* 0x000f280000100800 */
[----:B------:R-:W0:Y:S01]  /*7c90*/  LDGDEPBAR ;  /* 0x00000000000079af */ /* 0x000e220000000000 */
[----:B--2---:R-:W-:Y:S01]  /*7ca0*/  IMAD R5, R3, -0x40, R5 ;  /* 0xffffffc003057824 */ /* 0x004fe200078e0205 */
[----:B---3--:R-:W-:Y:S03]  /*7cb0*/  IADD3 R4, R0, R4, RZ ;  /* 0x0000000400047210 */ /* 0x008fe60007ffe0ff */
[----:B----4-:R-:W-:Y:S02]  /*7cc0*/  IMAD.IADD R5, R5, 0x1, -R2 ;  /* 0x0000000105057824 */ /* 0x010fe400078e0a02 */
[----:B------:R-:W-:Y:S05]  /*7cd0*/  @P0 IMAD.HI.U32 R0, R4, c[0x0][0x2c8], RZ ;  /* 0x0000b20004000a27 */ /* 0x000fea00078e00ff */
[----:B------:R-:W-:Y:S02]  /*7ce0*/  @P0 SHF.R.U32.HI R4, RZ, c[0x0][0x2cc], R0 ;  /* 0x0000b300ff040a19 */ /* 0x000fe40000011600 */
[----:B------:R-:W-:Y:S05]  /*7cf0*/  MOV R0, c[0x0][0x2ac] ;  /* 0x0000ab0000007a02 */ /* 0x000fea0000000f00 */
[----:B------:R-:W-:Y:S05]  /*7d00*/  IMAD R5, R0, c[0x0][0x1d0], R5 ;  /* 0x0000740000057a24 */ /* 0x000fea00078e0205 */
[----:B------:R-:W-:Y:S01]  /*7d10*/  IADD3 R5, R5, -c[0x0][0x168], RZ ;  /* 0x80005a0005057a10 */ /* 0x000fe20007ffe0ff */
[----:B------:R-:W-:-:S05]  /*7d20*/  BRA.DIV ~URZ, `(.L_x_532) ;  /* 0x0000a5e27f007947 */ /* 0x000fca000b800000 */
[----:B------:R1:W2:Y:S02]  /*7d30*/  SHFL.IDX PT, R0, R4, RZ, 0x1c1f ;  /* 0x001c1fff04007589 */ /* 0x0002a400000e0000 */
.L_x_583:
[----:B--2---:R-:W-:Y:S05]  /*7d40*/  IMAD.IADD R0, R5, 0x1, R0 ;  /* 0x0000000105007824 */ /* 0x004fea00078e0200 */
[C---:B------:R-:W-:Y:S02]  /*7d50*/  ISETP.GT.AND P0, PT, R0.reuse, RZ, PT ;  /* 0x000000ff0000720c */ /* 0x040fe40003f04270 */
[C---:B------:R-:W-:Y:S02]  /*7d60*/  ISETP.GT.AND P2, PT, R0.reuse, 0x1, PT ;  /* 0x000000010000780c */ /* 0x040fe40003f44270 */
[C---:B------:R-:W-:Y:S02]  /*7d70*/  ISETP.GT.AND P3, PT, R0.reuse, 0x8, PT ;  /* 0x000000080000780c */ /* 0x040fe40003f64270 */
[C---:B------:R-:W-:Y:S02]  /*7d80*/  ISETP.GT.AND P4, PT, R0.reuse, 0x9, PT ;  /* 0x000000090000780c */ /* 0x040fe40003f84270 */
[----:B------:R-:W-:Y:S02]  /*7d90*/  FSEL R6, R251, -INF , P0 ;  /* 0xff800000fb067808 */ /* 0x000fe40000000000 */
[C---:B------:R-:W-:Y:S02]  /*7da0*/  ISETP.GT.AND P1, PT, R0.reuse, 0x10, PT ;  /* 0x000000100000780c */ /* 0x040fe40003f24270 */
[----:B------:R-:W-:Y:S02]  /*7db0*/  ISETP.GT.AND P0, PT, R0, 0x11, PT ;  /* 0x000000110000780c */ /* 0x000fe40003f04270 */
[----:B------:R-:W-:Y:S02]  /*7dc0*/  FSEL R25, R250, -INF , P2 ;  /* 0xff800000fa197808 */ /* 0x000fe40001000000 */
[----:B------:R-:W-:Y:S02]  /*7dd0*/  FSEL R24, R187, -INF , P3 ;  /* 0xff800000bb187808 */ /* 0x000fe40001800000 */
[----:B------:R-:W-:Y:S02]  /*7de0*/  ISETP.GT.AND P3, PT, R0, 0x18, PT ;  /* 0x000000180000780c */ /* 0x000fe40003f64270 */
[----:B------:R-:W-:Y:S02]  /*7df0*/  FSEL R23, R186, -INF , P4 ;  /* 0xff800000ba177808 */ /* 0x000fe40002000000 */
[C---:B------:R-:W-:Y:S02]  /*7e00*/  ISETP.GT.AND P4, PT, R0.reuse, 0x19, PT ;  /* 0x000000190000780c */ /* 0x040fe40003f84270 */
[----:B------:R-:W-:Y:S02]  /*7e10*/  FSEL R22, R183, -INF , P1 ;  /* 0xff800000b7167808 */ /* 0x000fe40000800000 */
[----:B------:R-:W-:Y:S02]  /*7e20*/  ISETP.GT.AND P2, PT, R0, 0x20, PT ;  /* 0x000000200000780c */ /* 0x000fe40003f44270 */
[----:B------:R-:W-:Y:S02]  /*7e30*/  FSEL R21, R182, -INF , P0 ;  /* 0xff800000b6157808 */ /* 0x000fe40000000000 */
[C---:B------:R-:W-:Y:S02]  /*7e40*/  ISETP.GT.AND P1, PT, R0.reuse, 0x21, PT ;  /* 0x000000210000780c */ /* 0x040fe40003f24270 */
[C---:B------:R-:W-:Y:S02]  /*7e50*/  ISETP.GT.AND P0, PT, R0.reuse, 0x28, PT ;  /* 0x000000280000780c */ /* 0x040fe40003f04270 */
        /* <DEDUP_REMOVED lines=9> */
[----:B------:R-:W-:Y:S02]  /*7ef0*/  ISETP.GT.AND P0, PT, R0, 0x39, PT ;  /* 0x000000390000780c */ /* 0x000fe40003f04270 */
[----:B------:R-:W-:Y:S02]  /*7f00*/  FSEL R15, R15, -INF , P4 ;  /* 0xff8000000f0f7808 */ /* 0x000fe40002000000 */
[----:B------:R-:W-:Y:S02]  /*7f10*/  FSEL R14, R132, -INF , P3 ;  /* 0xff800000840e7808 */ /* 0x000fe40001800000 */
[----:B------:R-:W-:Y:S02]  /*7f20*/  FSEL R13, R28, -INF , P2 ;  /* 0xff8000001c0d7808 */ /* 0x000fe40001000000 */
[----:B------:R-:W-:Y:S02]  /*7f30*/  FSEL R12, R27, -INF , P1 ;  /* 0xff8000001b0c7808 */ /* 0x000fe40000800000 */
[----:B------:R-:W-:Y:S01]  /*7f40*/  FSEL R11, R26, -INF , P0 ;  /* 0xff8000001a0b7808 */ /* 0x000fe20000000000 */
[----:B------:R-:W-:-:S05]  /*7f50*/  BRA.DIV ~URZ, `(.L_x_533) ;  /* 0x0000a4227f007947 */ /* 0x000fca000b800000 */
[----:B------:R-:W2:Y:S04]  /*7f60*/  LDL.LU R182, [R1+0xc] ;  /* 0x00000c0001b67983 */ /* 0x000ea80000300800 */
[----:B------:R-:W3:Y:S04]  /*7f70*/  LDL.LU R179, [R1+0x8] ;  /* 0x0000080001b37983 */ /* 0x000ee80000300800 */
[----:B------:R-:W4:Y:S04]  /*7f80*/  LDL.LU R3, [R1+0x4] ;  /* 0x0000040001037983 */ /* 0x000f280000300800 */
[----:B------:R-:W5:Y:S04]  /*7f90*/  LDL.LU R2, [R1] ;  /* 0x0000000001027983 */ /* 0x000f680000300800 */
[----:B------:R-:W1:Y:S02]  /*7fa0*/  SHFL.IDX PT, R0, R4, 0x1, 0x1c1f ;  /* 0x003c1f0004007f89 */ /* 0x000e6400000e0000 */
[----:B-1----:R-:W-:Y:S05]  /*7fb0*/  IMAD.IADD R0, R5, 0x1, R0 ;  /* 0x0000000105007824 */ /* 0x002fea00078e0200 */
[C---:B------:R-:W-:Y:S02]  /*7fc0*/  ISETP.GT.AND P0, PT, R0.reuse, RZ, PT ;  /* 0x000000ff0000720c */ /* 0x040fe40003f04270 */
[C---:B------:R-:W-:Y:S02]  /*7fd0*/  ISETP.GT.AND P2, PT, R0.reuse, 0x1, PT ;  /* 0x000000010000780c */ /* 0x040fe40003f44270 */
[C---:B------:R-:W-:Y:S02]  /*7fe0*/  ISETP.GT.AND P3, PT, R0.reuse, 0x8, PT ;  /* 0x000000080000780c */ /* 0x040fe40003f64270 */
[C---:B------:R-:W-:Y:S02]  /*7ff0*/  ISETP.GT.AND P4, PT, R0.reuse, 0x9, PT ;  /* 0x000000090000780c */ /* 0x040fe40003f84270 */
[C---:B------:R-:W-:Y:S04]  /*8000*/  ISETP.GT.AND P1, PT, R0.reuse, 0x10, PT ;  /* 0x000000100000780c */ /* 0x040fe80003f24270 */
[----:B------:R-:W-:Y:S02]  /*8010*/  FSEL R33, R249, -INF , P1 ;  /* 0xff800000f9217808 */ /* 0x000fe40000800000 */
[----:B------:R-:W-:Y:S04]  /*8020*/  ISETP.GT.AND P1, PT, R0, 0x21, PT ;  /* 0x000000210000780c */ /* 0x000fe80003f24270 */
[----:B------:R-:W-:Y:S02]  /*8030*/  FSEL R28, R180, -INF , P1 ;  /* 0xff800000b41c7808 */ /* 0x000fe40000800000 */
[----:B------:R-:W-:Y:S04]  /*8040*/  ISETP.GT.AND P1, PT, R0, 0x38, PT ;  /* 0x000000380000780c */ /* 0x000fe80003f24270 */
[----:B------:R-:W-:Y:S02]  /*8050*/  FSEL R8, R188, -INF , P1 ;  /* 0xff800000bc087808 */ /* 0x000fe40000800000 */
[----:B--2---:R-:W-:Y:S02]  /*8060*/  FSEL R5, R182, -INF , P0 ;  /* 0xff800000b6057808 */ /* 0x004fe40000000000 */
[C---:B------:R-:W-:Y:S02]  /*8070*/  ISETP.GT.AND P0, PT, R0.reuse, 0x11, PT ;  /* 0x000000110000780c */ /* 0x040fe40003f04270 */
[----:B---3--:R-:W-:Y:S02]  /*8080*/  FSEL R177, R179, -INF , P2 ;  /* 0xff800000b3b17808 */ /* 0x008fe40001000000 */
[C---:B------:R-:W-:Y:S02]  /*8090*/  ISETP.GT.AND P2, PT, R0.reuse, 0x20, PT ;  /* 0x000000200000780c */ /* 0x040fe40003f44270 */
[----:B----4-:R-:W-:Y:S02]  /*80a0*/  FSEL R35, R3, -INF , P3 ;  /* 0xff80000003237808 */ /* 0x010fe40001800000 */
[----:B------:R-:W-:Y:S02]  /*80b0*/  ISETP.GT.AND P3, PT, R0, 0x18, PT ;  /* 0x000000180000780c */ /* 0x000fe40003f64270 */
[----:B-----5:R-:W-:Y:S02]  /*80c0*/  FSEL R34, R2, -INF , P4 ;  /* 0xff80000002227808 */ /* 0x020fe40002000000 */
[----:B------:R-:W-:Y:S02]  /*80d0*/  ISETP.GT.AND P4, PT, R0, 0x19, PT ;  /* 0x000000190000780c */ /* 0x000fe40003f84270 */
[----:B------:R-:W-:Y:S02]  /*80e0*/  FSEL R32, R248, -INF , P0 ;  /* 0xff800000f8207808 */ /* 0x000fe40000000000 */
[----:B------:R-:W-:Y:S02]  /*80f0*/  ISETP.GT.AND P0, PT, R0, 0x28, PT ;  /* 0x000000280000780c */ /* 0x000fe40003f04270 */
[----:B------:R-:W-:Y:S02]  /*8100*/  FSEL R31, R185, -INF , P3 ;  /* 0xff800000b91f7808 */ /* 0x000fe40001800000 */
[----:B------:R-:W-:Y:S02]  /*8110*/  FSEL R30, R184, -INF , P4 ;  /* 0xff800000b81e7808 */ /* 0x000fe40002000000 */
[C---:B------:R-:W-:Y:S02]  /*8120*/  ISETP.GT.AND P4, PT, R0.reuse, 0x29, PT ;  /* 0x000000290000780c */ /* 0x040fe40003f84270 */
[----:B------:R-:W-:Y:S02]  /*8130*/  FSEL R29, R181, -INF , P2 ;  /* 0xff800000b51d7808 */ /* 0x000fe40001000000 */
[C---:B------:R-:W-:Y:S02]  /*8140*/  ISETP.GT.AND P3, PT, R0.reuse, 0x30, PT ;  /* 0x000000300000780c */ /* 0x040fe40003f64270 */
[----:B------:R-:W-:Y:S02]  /*8150*/  ISETP.GT.AND P2, PT, R0, 0x31, PT ;  /* 0x000000310000780c */ /* 0x000fe40003f44270 */
[----:B------:R-:W-:Y:S02]  /*8160*/  FSEL R27, R178, -INF , P0 ;  /* 0xff800000b21b7808 */ /* 0x000fe40000000000 */
[----:B------:R-:W-:Y:S02]  /*8170*/  ISETP.GT.AND P0, PT, R0, 0x39, PT ;  /* 0x000000390000780c */ /* 0x000fe40003f04270 */
[----:B------:R-:W-:Y:S02]  /*8180*/  FMNMX.FTZ R0, R6, R133, !PT ;  /* 0x0000008506007209 */ /* 0x000fe40007810000 */
[----:B------:R-:W-:Y:S02]  /*8190*/  FSEL R26, R176, -INF , P4 ;  /* 0xff800000b01a7808 */ /* 0x000fe40002000000 */
[----:B------:R-:W-:Y:S02]  /*81a0*/  FMNMX.FTZ R0, R25, R0, !PT ;  /* 0x0000000019007209 */ /* 0x000fe40007810000 */
[----:B------:R-:W-:Y:S02]  /*81b0*/  FSEL R10, R189, -INF , P3 ;  /* 0xff800000bd0a7808 */ /* 0x000fe40001800000 */
[----:B------:R-:W-:Y:S02]  /*81c0*/  FMNMX.FTZ R0, R24, R0, !PT ;  /* 0x0000000018007209 */ /* 0x000fe40007810000 */
[----:B------:R-:W-:Y:S02]  /*81d0*/  FSEL R9, R191, -INF , P2 ;  /* 0xff800000bf097808 */ /* 0x000fe40001000000 */
[----:B------:R-:W-:Y:S02]  /*81e0*/  FMNMX.FTZ R0, R23, R0, !PT ;  /* 0x0000000017007209 */ /* 0x000fe40007810000 */
[----:B------:R-:W-:Y:S02]  /*81f0*/  FSEL R7, R190, -INF , P0 ;  /* 0xff800000be077808 */ /* 0x000fe40000000000 */
        /* <DEDUP_REMOVED lines=15> */
[----:B-1----:R-:W-:Y:S02]  /*82f0*/  FMNMX.FTZ R132, R0, R132, !PT ;  /* 0x0000008400847209 */ /* 0x002fe40007810000 */
        /* <DEDUP_REMOVED lines=18> */
[----:B------:R1:W2:Y:S02]  /*8420*/  SHFL.BFLY PT, R0, R4, 0x1, 0x1f ;  /* 0x0c201f0004007f89 */ /* 0x0002a400000e0000 */
.L_x_584:
[----:B------:R-:W3:Y:S01]  /*8430*/  LDL.LU R178, [R1+0x78] ;  /* 0x0000780001b27983 */ /* 0x000ee20000300800 */
[C---:B------:R-:W-:Y:S01]  /*8440*/  FMUL.FTZ R2, R132.reuse, c[0x0][0x2d0] ;  /* 0x0000b40084027a20 */ /* 0x040fe20000410000 */
[----:B------:R-:W-:Y:S01]  /*8450*/  FSETP.NEU.FTZ.AND P0, PT, R132, -INF , PT ;  /* 0xff8000008400780b */ /* 0x000fe20003f1d000 */
[----:B------:R-:W-:Y:S01]  /*8460*/  WARPSYNC 0xffffffff ;  /* 0xffffffff00007948 */ /* 0x000fe20003800000 */
[----:B--2---:R-:W-:Y:S02]  /*8470*/  FMNMX.FTZ R3, R0, R4, !PT ;  /* 0x0000000400037209 */ /* 0x004fe40007810000 */
[----:B------:R-:W-:Y:S02]  /*8480*/  FSEL R2, R2, RZ, P0 ;  /* 0x000000ff02027208 */ /* 0x000fe40000000000 */
[----:B------:R-:W-:Y:S01]  /*8490*/  FSEL R0, R132, RZ, P0 ;  /* 0x000000ff84007208 */ /* 0x000fe20000000000 */
[C---:B-1----:R-:W-:Y:S01]  /*84a0*/  FMUL.FTZ R4, R3.reuse, c[0x0][0x2d0] ;  /* 0x0000b40003047a20 */ /* 0x042fe20000410000 */
[----:B------:R-:W-:Y:S01]  /*84b0*/  FSETP.NEU.FTZ.AND P0, PT, R3, -INF , PT ;  /* 0xff8000000300780b */ /* 0x000fe20003f1d000 */
[--C-:B------:R-:W-:Y:S02]  /*84c0*/  FFMA.FTZ R188, R22, c[0x0][0x2d0], -R2.reuse ;  /* 0x0000b40016bc7a23 */ /* 0x100fe40000010802 */
[--C-:B------:R-:W-:Y:S01]  /*84d0*/  FFMA.FTZ R22, R12, c[0x0][0x2d0], -R2.reuse ;  /* 0x0000b4000c167a23 */ /* 0x100fe20000010802 */
[----:B------:R-:W-:Y:S01]  /*84e0*/  FSEL R4, R4, RZ, P0 ;  /* 0x000000ff04047208 */ /* 0x000fe20000000000 */
[----:B------:R-:W2:Y:S01]  /*84f0*/  LDL.LU R12, [R1+0x74] ;  /* 0x00007400010c7983 */ /* 0x000ea20000300800 */
[----:B------:R-:W-:Y:S02]  /*8500*/  FADD.FTZ R0, -R0, R133 ;  /* 0x0000008500007221 */ /* 0x000fe40000010100 */
[--C-:B------:R-:W-:Y:S02]  /*8510*/  FFMA.FTZ R6, R6, c[0x0][0x2d0], -R2.reuse ;  /* 0x0000b40006067a23 */ /* 0x100fe40000010802 */
[----:B------:R-:W-:Y:S02]  /*8520*/  FMUL.FTZ R0, R0, c[0x0][0x2d0] ;  /* 0x0000b40000007a20 */ /* 0x000fe40000410000 */
[--C-:B------:R-:W-:Y:S01]  /*8530*/  FFMA.FTZ R25, R25, c[0x0][0x2d0], -R2.reuse ;  /* 0x0000b40019197a23 */ /* 0x100fe20000010802 */
[----:B------:R-:W-:Y:S01]  /*8540*/  MUFU.EX2 R176, R6 ;  /* 0x0000000600b07308 */ /* 0x000fe20000000800 */
[--C-:B------:R-:W-:Y:S02]  /*8550*/  FFMA.FTZ R187, R21, c[0x0][0x2d0], -R2.reuse ;  /* 0x0000b40015bb7a23 */ /* 0x100fe40000010802 */
        /* <DEDUP_REMOVED lines=10> */
[----:B------:R-:W4:Y:S01]  /*8600*/  MUFU.EX2 R25, R25 ;  /* 0x0000001900197308 */ /* 0x000f220000000800 */
[--C-:B------:R-:W-:Y:S02]  /*8610*/  FFMA.FTZ R19, R13, c[0x0][0x2d0], -R2.reuse ;  /* 0x0000b4000d137a23 */ /* 0x100fe40000010802 */
[----:B------:R-:W-:Y:S02]  /*8620*/  FFMA.FTZ R179, R11, c[0x0][0x2d0], -R2 ;  /* 0x0000b4000bb37a23 */ /* 0x000fe40000010802 */
[--C-:B------:R-:W-:Y:S02]  /*8630*/  FFMA.FTZ R10, R10, c[0x0][0x2d0], -R4.reuse ;  /* 0x0000b4000a0a7a23 */ /* 0x100fe40000010804 */
[--C-:B------:R-:W-:Y:S02]  /*8640*/  FFMA.FTZ R11, R7, c[0x0][0x2d0], -R4.reuse ;  /* 0x0000b400070b7a23 */ /* 0x100fe40000010804 */
[--C-:B------:R-:W-:Y:S01]  /*8650*/  FFMA.FTZ R133, R35, c[0x0][0x2d0], -R4.reuse ;  /* 0x0000b40023857a23 */ /* 0x100fe20000010804 */
[----:B------:R-:W-:Y:S01]  /*8660*/  MUFU.EX2 R24, R24 ;  /* 0x0000001800187308 */ /* 0x000fe20000000800 */
        /* <DEDUP_REMOVED lines=8> */
[--C-:B------:R-:W-:Y:S02]  /*86f0*/  FFMA.FTZ R248, R26, c[0x0][0x2d0], -R4.reuse ;  /* 0x0000b4001af87a23 */ /* 0x100fe40000010804 */
[--C-:B------:R-:W-:Y:S02]  /*8700*/  FFMA.FTZ R15, R9, c[0x0][0x2d0], -R4.reuse ;  /* 0x0000b400090f7a23 */ /* 0x100fe40000010804 */
[--C-:B------:R-:W-:Y:S01]  /*8710*/  FFMA.FTZ R5, R5, c[0x0][0x2d0], -R4.reuse ;  /* 0x0000b40005057a23 */ /* 0x100fe20000010804 */
[----:B------:R-:W-:Y:S01]  /*8720*/  MUFU.EX2 R190, R190 ;  /* 0x000000be00be7308 */ /* 0x000fe20000000800 */
[----:B------:R-:W-:Y:S09]  /*8730*/  FFMA.FTZ R177, R177, c[0x0][0x2d0], -R4 ;  /* 0x0000b400b1b17a23 */ /* 0x000ff20000010804 */
[----:B------:R-:W-:Y:S10]  /*8740*/  MUFU.EX2 R7, R5 ;  /* 0x0000000500077308 */ /* 0x000ff40000000800 */
[----:B------:R-:W-:Y:S10]  /*8750*/  MUFU.EX2 R177, R177 ;  /* 0x000000b100b17308 */ /* 0x000ff40000000800 */
[----:B------:R-:W-:Y:S10]  /*8760*/  MUFU.EX2 R189, R189 ;  /* 0x000000bd00bd7308 */ /* 0x000ff40000000800 */
[----:B------:R-:W-:Y:S10]  /*8770*/  MUFU.EX2 R191, R191 ;  /* 0x000000bf00bf7308 */ /* 0x000ff40000000800 */
[----:B------:R-:W-:Y:S10]  /*8780*/  MUFU.EX2 R248, R248 ;  /* 0x000000f800f87308 */ /* 0x000ff40000000800 */
[----:B------:R-:W-:Y:S10]  /*8790*/  MUFU.EX2 R183, R183 ;  /* 0x000000b700b77308 */ /* 0x000ff40000000800 */
[----:B------:R-:W-:Y:S01]  /*87a0*/  MUFU.EX2 R184, R184 ;  /* 0x000000b800b87308 */ /* 0x000fe20000000800 */
[C---:B-1----:R-:W-:Y:S01]  /*87b0*/  FMUL.FTZ R13, R0.reuse, R157 ;  /* 0x0000009d000d7220 */ /* 0x042fe20000410000 */
[----:B------:R-:W-:Y:S01]  /*87c0*/  MOV R157, R10 ;  /* 0x0000000a009d7202 */ /* 0x000fe20000000f00 */
[C---:B------:R-:W-:Y:S02]  /*87d0*/  FMUL.FTZ R20, R0.reuse, R148 ;  /* 0x0000009400147220 */ /* 0x040fe40000410000 */
[----:B------:R-:W2:Y:S01]  /*87e0*/  LDL R148, [R1+0x2c] ;  /* 0x00002c0001947983 */ /* 0x000ea20000100800 */
[C---:B------:R-:W-:Y:S01]  /*87f0*/  FMUL.FTZ R9, R0.reuse, R161 ;  /* 0x000000a100097220 */ /* 0x040fe20000410000 */
[----:B------:R-:W-:Y:S01]  /*8800*/  MOV R161, R15 ;  /* 0x0000000f00a17202 */ /* 0x000fe20000000f00 */
[C---:B------:R-:W-:Y:S02]  /*8810*/  FMUL.FTZ R16, R0.reuse, R152 ;  /* 0x0000009800107220 */ /* 0x040fe40000410000 */
[C---:B------:R-:W-:Y:S01]  /*8820*/  FMUL.FTZ R17, R0.reuse, R153 ;  /* 0x0000009900117220 */ /* 0x040fe20000410000 */
[----:B------:R-:W-:Y:S01]  /*8830*/  MUFU.EX2 R152, R133 ;  /* 0x0000008500987308 */ /* 0x000fe20000000800 */
[C---:B------:R-:W-:Y:S01]  /*8840*/  FMUL.FTZ R21, R0.reuse, R149 ;  /* 0x0000009500157220 */ /* 0x040fe20000410000 */
[----:B------:R-:W-:Y:S01]  /*8850*/  MOV R153, R179 ;  /* 0x000000b300997202 */ /* 0x000fe20000000f00 */
[C---:B------:R-:W-:Y:S01]  /*8860*/  FMUL.FTZ R28, R0.reuse, R140 ;  /* 0x0000008c001c7220 */ /* 0x040fe20000410000 */
[----:B------:R-:W-:Y:S01]  /*8870*/  MOV R140, R19 ;  /* 0x00000013008c7202 */ /* 0x000fe20000000f00 */
[C---:B------:R-:W-:Y:S02]  /*8880*/  FMUL.FTZ R29, R0.reuse, R141 ;  /* 0x0000008d001d7220 */ /* 0x040fe40000410000 */
[C---:B------:R-:W-:Y:S01]  /*8890*/  FMUL.FTZ R32, R0.reuse, R136 ;  /* 0x0000008800207220 */ /* 0x040fe20000410000 */
[----:B------:R-:W2:Y:S01]  /*88a0*/  LDL R141, [R1+0x34] ;  /* 0x00003400018d7983 */ /* 0x000ea20000100800 */
        /* <DEDUP_REMOVED lines=50> */
[----:B---3--:R-:W-:Y:S01]  /*8bd0*/  FFMA.FTZ R2, R0, R178, R176 ;  /* 0x000000b200027223 */ /* 0x008fe200000100b0 */
[----:B----4-:R-:W-:Y:S02]  /*8be0*/  F2FP.BF16.PACK_AB R176, R25, R176 ;  /* 0x000000b019b0723e */ /* 0x010fe400000010ff */
[----:B-----5:R-:W-:Y:S01]  /*8bf0*/  F2FP.BF16.PACK_AB R178, R23, R24 ;  /* 0x0000001817b2723e */ /* 0x020fe200000010ff */
[----:B------:R-:W-:Y:S01]  /*8c00*/  FADD.FTZ R6, R25, R2 ;  /* 0x0000000219067221 */ /* 0x000fe20000010000 */
[----:B------:R-:W-:Y:S02]  /*8c10*/  FSEL R2, R3, RZ, P0 ;  /* 0x000000ff03027208 */ /* 0x000fe40000000000 */
[----:B------:R-:W-:Y:S01]  /*8c20*/  MOV R25, R14 ;  /* 0x0000000e00197202 */ /* 0x000fe20000000f00 */
[----:B------:R-:W-:Y:S02]  /*8c30*/  FFMA.FTZ R14, R8, c[0x0][0x2d0], -R4 ;  /* 0x0000b400080e7a23 */ /* 0x000fe40000010804 */
[----:B------:R-:W-:Y:S01]  /*8c40*/  FADD.FTZ R2, -R2, R134 ;  /* 0x0000008602027221 */ /* 0x000fe20000010100 */
[----:B------:R-:W-:Y:S01]  /*8c50*/  MOV R149, R25 ;  /* 0x0000001900957202 */ /* 0x000fe20000000f00 */
[----:B------:R-:W-:Y:S02]  /*8c60*/  FFMA.FTZ R134, R34, c[0x0][0x2d0], -R4 ;  /* 0x0000b40022867a23 */ /* 0x000fe40000010804 */
[----:B------:R-:W-:Y:S02]  /*8c70*/  FMUL.FTZ R2, R2, c[0x0][0x2d0] ;  /* 0x0000b40002027a20 */ /* 0x000fe40000410000 */
[----:B------:R-:W-:Y:S02]  /*8c80*/  FADD.FTZ R4, R24, R6 ;  /* 0x0000000618047221 */ /* 0x000fe40000010000 */
[C---:B------:R-:W-:Y:S02]  /*8c90*/  FMUL.FTZ R8, R0.reuse, R160 ;  /* 0x000000a000087220 */ /* 0x040fe40000410000 */
[----:B------:R-:W1:Y:S01]  /*8ca0*/  MUFU.EX2 R2, R2 ;  /* 0x0000000200027308 */ /* 0x000e620000000800 */
[----:B------:R-:W-:Y:S02]  /*8cb0*/  FADD.FTZ R180, R23, R4 ;  /* 0x0000000417b47221 */ /* 0x000fe40000010000 */
[C---:B------:R-:W-:Y:S01]  /*8cc0*/  FMUL.FTZ R4, R0.reuse, R164 ;  /* 0x000000a400047220 */ /* 0x040fe20000410000 */
[----:B------:R-:W-:Y:S01]  /*8cd0*/  MOV R164, R11 ;  /* 0x0000000b00a47202 */ /* 0x000fe20000000f00 */
[C---:B------:R-:W-:Y:S01]  /*8ce0*/  FMUL.FTZ R24, R0.reuse, R144 ;  /* 0x0000009000187220 */ /* 0x040fe20000410000 */
[----:B------:R-:W-:Y:S01]  /*8cf0*/  MOV R144, R18 ;  /* 0x0000001200907202 */ /* 0x000fe20000000f00 */
[----:B------:R-:W-:Y:S01]  /*8d00*/  FMUL.FTZ R25, R0, R145 ;  /* 0x0000009100197220 */ /* 0x000fe20000410000 */
[----:B------:R-:W-:Y:S01]  /*8d10*/  MOV R145, R22 ;  /* 0x0000001600917202 */ /* 0x000fe20000000f00 */
[C---:B-1----:R-:W-:Y:S02]  /*8d20*/  FMUL.FTZ R10, R2.reuse, R162 ;  /* 0x000000a2020a7220 */ /* 0x042fe40000410000 */
[----:B------:R-:W3:Y:S01]  /*8d30*/  LDL R162, [R1+0x28] ;  /* 0x0000280001a27983 */ /* 0x000ee20000100800 */
[C---:B------:R-:W-:Y:S02]  /*8d40*/  FMUL.FTZ R11, R2.reuse, R163 ;  /* 0x000000a3020b7220 */ /* 0x040fe40000410000 */
[----:B--2---:R-:W-:Y:S01]  /*8d50*/  FFMA.FTZ R5, R2, R12, R7 ;  /* 0x0000000c02057223 */ /* 0x004fe20000010007 */
[----:B------:R-:W2:Y:S01]  /*8d60*/  LDL R163, [R1+0x30] ;  /* 0x0000300001a37983 */ /* 0x000ea20000100800 */
[C---:B------:R-:W-:Y:S02]  /*8d70*/  FMUL.FTZ R12, R0.reuse, R156 ;  /* 0x0000009c000c7220 */ /* 0x040fe40000410000 */
[C---:B------:R-:W-:Y:S01]  /*8d80*/  FADD.FTZ R6, R177.reuse, R5 ;  /* 0x00000005b1067221 */ /* 0x040fe20000010000 */
[----:B------:R-:W1:Y:S01]  /*8d90*/  MUFU.EX2 R156, R134 ;  /* 0x00000086009c7308 */ /* 0x000e620000000800 */
[----:B------:R-:W-:Y:S01]  /*8da0*/  FMUL.FTZ R5, R0, R165 ;  /* 0x000000a500057220 */ /* 0x000fe20000410000 */
[----:B------:R-:W-:Y:S01]  /*8db0*/  F2FP.BF16.PACK_AB R177, R177, R7 ;  /* 0x00000007b1b1723e */ /* 0x000fe200000010ff */
[----:B------:R-:W4:Y:S01]  /*8dc0*/  LDL R0, [R1+0x38] ;  /* 0x0000380001007983 */ /* 0x000f220000100800 */
[C---:B------:R-:W-:Y:S01]  /*8dd0*/  FMUL.FTZ R34, R2.reuse, R138 ;  /* 0x0000008a02227220 */ /* 0x040fe20000410000 */
[----:B------:R-:W-:Y:S01]  /*8de0*/  MOV R160, R6 ;  /* 0x0000000600a07202 */ /* 0x000fe20000000f00 */
        /* <DEDUP_REMOVED lines=13> */
[----:B------:R-:W-:Y:S01]  /*8ec0*/  FMUL.FTZ R23, R2, R151 ;  /* 0x0000009702177220 */ /* 0x000fe20000410000 */
[----:B-1----:R-:W-:Y:S01]  /*8ed0*/  F2FP.BF16.PACK_AB R179, R156, R152 ;  /* 0x000000989cb3723e */ /* 0x002fe200000010ff */
        /* <DEDUP_REMOVED lines=57> */
[----:B------:R-:W1:Y:S01]  /*9270*/  MUFU.EX2 R2, R187 ;  /* 0x000000bb00027308 */ /* 0x000e620000000800 */
[----:B---3--:R-:W3:Y:S02]  /*9280*/  LDSM.16.MT88.4 R136, [R162] ;  /* 0x00000000a288783b */ /* 0x008ee40000004200 */
[C---:B---3--:R-:W-:Y:S08]  /*9290*/  HMMA.16816.F32.BF16 R4, R176.reuse, R136, R4 ;  /* 0x00000088b004723c */ /* 0x048ff00000041804 */
[C---:B------:R-:W-:Y:S01]  /*92a0*/  HMMA.16816.F32.BF16 R8, R176.reuse, R138, R8 ;  /* 0x0000008ab008723c */ /* 0x040fe20000041808 */
[----:B--2---:R-:W2:Y:S07]  /*92b0*/  LDSM.16.MT88.4 R136, [R163] ;  /* 0x00000000a388783b */ /* 0x004eae0000004200 */
[C---:B--2---:R-:W-:Y:S08]  /*92c0*/  HMMA.16816.F32.BF16 R12, R176.reuse, R136, R12 ;  /* 0x00000088b00c723c */ /* 0x044ff0000004180c */
[C---:B------:R-:W-:Y:S01]  /*92d0*/  HMMA.16816.F32.BF16 R16, R176.reuse, R138, R16 ;  /* 0x0000008ab010723c */ /* 0x040fe20000041810 */
[----:B------:R-:W2:Y:S07]  /*92e0*/  LDSM.16.MT88.4 R136, [R148] ;  /* 0x000000009488783b */ /* 0x000eae0000004200 */
[C---:B--2---:R-:W-:Y:S08]  /*92f0*/  HMMA.16816.F32.BF16 R20, R176.reuse, R136, R20 ;  /* 0x00000088b014723c */ /* 0x044ff00000041814 */
[C---:B------:R-:W-:Y:S01]  /*9300*/  HMMA.16816.F32.BF16 R24, R176.reuse, R138, R24 ;  /* 0x0000008ab018723c */ /* 0x040fe20000041818 */
[----:B----4-:R2:W3:Y:S03]  /*9310*/  LDSM.16.MT88.4 R136, [R0] ;  /* 0x000000000088783b */ /* 0x0104e60000004200 */
[----:B--2---:R-:W-:Y:S02]  /*9320*/  FADD.FTZ R0, R133, R180 ;  /* 0x000000b485007221 */ /* 0x004fe40000010000 */
[----:B------:R-:W2:Y:S02]  /*9330*/  MUFU.EX2 R180, R161 ;  /* 0x000000a100b47308 */ /* 0x000ea40000000800 */
[----:B-1----:R-:W-:Y:S04]  /*9340*/  FADD.FTZ R0, R2, R0 ;  /* 0x0000000002007221 */ /* 0x002fe80000010000 */
[----:B------:R-:W-:Y:S04]  /*9350*/  FADD.FTZ R0, R144, R0 ;  /* 0x0000000090007221 */ /* 0x000fe80000010000 */
        /* <DEDUP_REMOVED lines=36> */
[----:B------:R-:W1:Y:S08]  /*95a0*/  LDSM.16.MT88.4 R136, [R141+0x6000] ;  /* 0x006000008d88783b */ /* 0x000e700000004200 */
[----:B------:R-:W3:Y:S01]  /*95b0*/  LDSM.16.MT88.4 R140, [R162+0x800] ;  /* 0x00080000a28c783b */ /* 0x000ee20000004200 */
        /* <DEDUP_REMOVED lines=9> */
[----:B--2---:R-:W-:Y:S05]  /*9650*/  F2FP.BF16.PACK_AB R177, R180, R181 ;  /* 0x000000b5b4b1723e */ /* 0x004fea00000010ff */
[C---:B---3--:R-:W-:Y:S02]  /*9660*/  HMMA.16816.F32.BF16 R4, R136.reuse, R140, R4 ;  /* 0x0000008c8804723c */ /* 0x048fe40000041804 */
[----:B------:R2:W-:Y:S06]  /*9670*/  MUFU.EX2 R134, R249 ;  /* 0x000000f900867308 */ /* 0x0005ec0000000800 */
[C---:B------:R-:W-:Y:S01]  /*9680*/  HMMA.16816.F32.BF16 R8, R136.reuse, R142, R8 ;  /* 0x0000008e8808723c */ /* 0x040fe20000041808 */
[----:B------:R-:W3:Y:S03]  /*9690*/  LDSM.16.MT88.4 R140, [R148+0x800] ;  /* 0x00080000948c783b */ /* 0x000ee60000004200 */
[----:B------:R-:W5:Y:S01]  /*96a0*/  MUFU.EX2 R133, R158 ;  /* 0x0000009e00857308 */ /* 0x000f620000000800 */
[----:B----4-:R-:W-:Y:S09]  /*96b0*/  MOV R251, R148 ;  /* 0x0000009400fb7202 */ /* 0x010ff20000000f00 */
[----:B------:R-:W-:Y:S01]  /*96c0*/  MUFU.EX2 R176, R167 ;  /* 0x000000a700b07308 */ /* 0x000fe20000000800 */
[----:B--2---:R-:W-:Y:S01]  /*96d0*/  MOV R249, R162 ;  /* 0x000000a200f97202 */ /* 0x004fe20000000f00 */
[C---:B-1----:R-:W-:Y:S03]  /*96e0*/  HMMA.16816.F32.BF16 R12, R136.reuse, R144, R12 ;  /* 0x00000090880c723c */ /* 0x042fe6000004180c */
[----:B-----5:R-:W-:Y:S05]  /*96f0*/  FADD.FTZ R0, R133, R0 ;  /* 0x0000000085007221 */ /* 0x020fea0000010000 */
[C---:B------:R-:W-:Y:S01]  /*9700*/  HMMA.16816.F32.BF16 R16, R136.reuse, R146, R16 ;  /* 0x000000928810723c */ /* 0x040fe20000041810 */
[----:B------:R-:W1:Y:S03]  /*9710*/  LDSM.16.MT88.4 R144, [R188+0x800] ;  /* 0x00080000bc90783b */ /* 0x000e660000004200 */
[----:B------:R-:W-:Y:S04]  /*9720*/  FADD.FTZ R0, R2, R0 ;  /* 0x0000000002007221 */ /* 0x000fe80000010000 */
[C---:B---3--:R-:W-:Y:S08]  /*9730*/  HMMA.16816.F32.BF16 R20, R136.reuse, R140, R20 ;  /* 0x0000008c8814723c */ /* 0x048ff00000041814 */
        /* <DEDUP_REMOVED lines=25> */
[----:B------:R2:W3:Y:S07]  /*98d0*/  LDSM.16.MT88.4 R140, [R162+0x6800] ;  /* 0x00680000a28c783b */ /* 0x0004ee0000004200 */
[C---:B-1----:R-:W-:Y:S04]  /*98e0*/  HMMA.16816.F32.BF16 R92, R136.reuse, R144, R92 ;  /* 0x00000090885c723c */ /* 0x042fe8000004185c */
[----:B--2---:R-:W-:Y:S04]  /*98f0*/  MOV R162, R149 ;  /* 0x0000009500a27202 */ /* 0x004fe80000000f00 */
[C---:B------:R-:W-:Y:S01]  /*9900*/  HMMA.16816.F32.BF16 R96, R136.reuse, R146, R96 ;  /* 0x000000928860723c */ /* 0x040fe20000041860 */
[----:B------:R-:W1:Y:S07]  /*9910*/  LDSM.16.MT88.4 R144, [R163+0x6800] ;  /* 0x00680000a390783b */ /* 0x000e6e0000004200 */
[C---:B---3--:R-:W-:Y:S08]  /*9920*/  HMMA.16816.F32.BF16 R100, R136.reuse, R140, R100 ;  /* 0x0000008c8864723c */ /* 0x048ff00000041864 */
[C---:B------:R-:W-:Y:S01]  /*9930*/  HMMA.16816.F32.BF16 R104, R136.reuse, R142, R104 ;  /* 0x0000008e8868723c */ /* 0x040fe20000041868 */
[----:B------:R2:W3:Y:S07]  /*9940*/  LDSM.16.MT88.4 R140, [R148+0x6800] ;  /* 0x00680000948c783b */ /* 0x0004ee0000004200 */
[C---:B-1----:R-:W-:Y:S01]  /*9950*/  HMMA.16816.F32.BF16 R108, R136.reuse, R144, R108 ;  /* 0x00000090886c723c */ /* 0x042fe2000004186c */
[----:B--2---:R1:W2:Y:S07]  /*9960*/  MUFU.EX2 R148, R250 ;  /* 0x000000fa00947308 */ /* 0x0042ae0000000800 */
[C---:B------:R-:W-:Y:S01]  /*9970*/  HMMA.16816.F32.BF16 R112, R136.reuse, R146, R112 ;  /* 0x000000928870723c */ /* 0x040fe20000041870 */
[----:B------:R-:W4:Y:S07]  /*9980*/  LDSM.16.MT88.4 R144, [R188+0x6800] ;  /* 0x00680000bc90783b */ /* 0x000f2e0000004200 */
[C---:B---3--:R-:W-:Y:S04]  /*9990*/  HMMA.16816.F32.BF16 R116, R136.reuse, R140, R116 ;  /* 0x0000008c8874723c */ /* 0x048fe80000041874 */
[----:B-1----:R-:W-:Y:S04]  /*99a0*/  MOV R250, R163 ;  /* 0x000000a300fa7202 */ /* 0x002fe80000000f00 */
[C---:B------:R-:W-:Y:S01]  /*99b0*/  HMMA.16816.F32.BF16 R120, R136.reuse, R142, R120 ;  /* 0x0000008e8878723c */ /* 0x040fe20000041878 */
[----:B------:R-:W1:Y:S03]  /*99c0*/  LDSM.16.MT88.4 R140, [R249+0x1000] ;  /* 0x00100000f98c783b */ /* 0x000e660000004200 */
[----:B--2---:R-:W-:Y:S04]  /*99d0*/  FADD.FTZ R0, R148, R0 ;  /* 0x0000000094007221 */ /* 0x004fe80000010000 */
[C---:B------:R-:W-:Y:S01]  /*99e0*/  FADD.FTZ R0, R134.reuse, R0 ;  /* 0x0000000086007221 */ /* 0x040fe20000010000 */
[C---:B----4-:R-:W-:Y:S08]  /*99f0*/  HMMA.16816.F32.BF16 R124, R136.reuse, R144, R124 ;  /* 0x00000090887c723c */ /* 0x050ff0000004187c */
[----:B------:R-:W-:Y:S01]  /*9a00*/  HMMA.16816.F32.BF16 R128, R136, R146, R128 ;  /* 0x000000928880723c */ /* 0x000fe20000041880 */
[----:B------:R-:W2:Y:S06]  /*9a10*/  LDSM.16.MT88.4 R144, [R250+0x1000] ;  /* 0x00100000fa90783b */ /* 0x000eac0000004200 */
[----:B------:R-:W-:Y:S02]  /*9a20*/  F2FP.BF16.PACK_AB R138, R134, R148 ;  /* 0x00000094868a723e */ /* 0x000fe400000010ff */
[----:B------:R-:W3:Y:S01]  /*9a30*/  LDSM.16.MT88.4 R148, [R251+0x1000] ;  /* 0x00100000fb94783b */ /* 0x000ee20000004200 */
[----:B------:R-:W-:Y:S02]  /*9a40*/  MUFU.EX2 R134, R165 ;  /* 0x000000a500867308 */ /* 0x000fe40000000800 */
[----:B------:R-:W-:Y:S02]  /*9a50*/  F2FP.BF16.PACK_AB R136, R2, R133 ;  /* 0x000000850288723e */ /* 0x000fe400000010ff */
[----:B------:R-:W-:Y:S02]  /*9a60*/  F2FP.BF16.PACK_AB R137, R189, R190 ;  /* 0x000000bebd89723e */ /* 0x000fe400000010ff */
[----:B------:R-:W-:Y:S04]  /*9a70*/  F2FP.BF16.PACK_AB R139, R248, R191 ;  /* 0x000000bff88b723e */ /* 0x000fe800000010ff */
[----:B------:R-:W4:Y:S03]  /*9a80*/  MUFU.EX2 R2, R162 ;  /* 0x000000a200027308 */ /* 0x000f260000000800 */
[C---:B-1----:R-:W-:Y:S07]  /*9a90*/  HMMA.16816.F32.BF16 R4, R136.reuse, R140, R4 ;  /* 0x0000008c8804723c */ /* 0x042fee0000041804 */
[----:B------:R-:W1:Y:S01]  /*9aa0*/  MUFU.EX2 R133, R166 ;  /* 0x000000a600857308 */ /* 0x000e620000000800 */
[C---:B------:R-:W-:Y:S01]  /*9ab0*/  HMMA.16816.F32.BF16 R8, R136.reuse, R142, R8 ;  /* 0x0000008e8808723c */ /* 0x040fe20000041808 */
[----:B------:R-:W5:Y:S07]  /*9ac0*/  LDSM.16.MT88.4 R140, [R188+0x1000] ;  /* 0x00100000bc8c783b */ /* 0x000f6e0000004200 */
[C---:B--2---:R-:W-:Y:S04]  /*9ad0*/  HMMA.16816.F32.BF16 R12, R136.reuse, R144, R12 ;  /* 0x00000090880c723c */ /* 0x044fe8000004180c */
[----:B----4-:R-:W-:Y:S04]  /*9ae0*/  FADD.FTZ R0, R2, R0 ;  /* 0x0000000002007221 */ /* 0x010fe80000010000 */
[C---:B------:R-:W-:Y:S01]  /*9af0*/  FADD.FTZ R0, R176.reuse, R0 ;  /* 0x00000000b0007221 */ /* 0x040fe20000010000 */
[C---:B------:R-:W-:Y:S01]  /*9b00*/  HMMA.16816.F32.BF16 R16, R136.reuse, R146, R16 ;  /* 0x000000928810723c */ /* 0x040fe20000041810 */
[----:B------:R-:W2:Y:S02]  /*9b10*/  LDSM.16.MT88.4 R144, [R249+0x3000] ;  /* 0x00300000f990783b */ /* 0x000ea40000004200 */
[----:B------:R-:W-:Y:S01]  /*9b20*/  F2FP.BF16.PACK_AB R176, R176, R2 ;  /* 0x00000002b0b0723e */ /* 0x000fe200000010ff */
[----:B------:R-:W-:Y:S02]  /*9b30*/  FADD.FTZ R2, R152, R160 ;  /* 0x000000a098027221 */ /* 0x000fe40000010000 */
[----:B-1----:R-:W-:Y:S02]  /*9b40*/  FADD.FTZ R0, R133, R0 ;  /* 0x0000000085007221 */ /* 0x002fe40000010000 */
[C---:B---3--:R-:W-:Y:S01]  /*9b50*/  HMMA.16816.F32.BF16 R20, R136.reuse, R148, R20 ;  /* 0x000000948814723c */ /* 0x048fe20000041814 */
[----:B------:R-:W-:Y:S03]  /*9b60*/  LDSM.16.MT88.4 R160, [R249+0x1800] ;  /* 0x00180000f9a0783b */ /* 0x000fe60000004200 */
[C---:B------:R-:W-:Y:S01]  /*9b70*/  FADD.FTZ R0, R178.reuse, R0 ;  /* 0x00000000b2007221 */ /* 0x040fe20000010000 */
[----:B------:R-:W-:Y:S02]  /*9b80*/  F2FP.BF16.PACK_AB R178, R178, R133 ;  /* 0x00000085b2b2723e */ /* 0x000fe400000010ff */
[----:B------:R-:W1:Y:S01]  /*9b90*/  MUFU.EX2 R133, R164 ;  /* 0x000000a400857308 */ /* 0x000e620000000800 */
[C---:B------:R-:W-:Y:S01]  /*9ba0*/  HMMA.16816.F32.BF16 R24, R136.reuse, R150, R24 ;  /* 0x000000968818723c */ /* 0x040fe20000041818 */
[----:B------:R-:W3:Y:S07]  /*9bb0*/  LDSM.16.MT88.4 R148, [R250+0x3000] ;  /* 0x00300000fa94783b */ /* 0x000eee0000004200 */
[C---:B-----5:R-:W-:Y:S01]  /*9bc0*/  HMMA.16816.F32.BF16 R28, R136.reuse, R140, R28 ;  /* 0x0000008c881c723c */ /* 0x060fe2000004181c */
[----:B------:R-:W-:Y:S07]  /*9bd0*/  LDSM.16.MT88.4 R152, [R250+0x1800] ;  /* 0x00180000fa98783b */ /* 0x000fee0000004200 */
[C---:B------:R-:W-:Y:S01]  /*9be0*/  HMMA.16816.F32.BF16 R32, R136.reuse, R142, R32 ;  /* 0x0000008e8820723c */ /* 0x040fe20000041820 */
[----:B------:R-:W4:Y:S03]  /*9bf0*/  LDSM.16.MT88.4 R140, [R251+0x3000] ;  /* 0x00300000fb8c783b */ /* 0x000f260000004200 */
[----:B-1----:R-:W-:Y:S04]  /*9c00*/  F2FP.BF16.PACK_AB R179, R133, R134 ;  /* 0x0000008685b3723e */ /* 0x002fe800000010ff */
[C---:B--2---:R-:W-:Y:S01]  /*9c10*/  HMMA.16816.F32.BF16 R36, R136.reuse, R144, R36 ;  /* 0x000000908824723c */ /* 0x044fe20000041824 */
[----:B------:R1:W-:Y:S04]  /*9c20*/  STL [R1+0x78], R0 ;  /* 0x0000780001007387 */ /* 0x0003e80000100800 */
[----:B------:R-:W2:Y:S03]  /*9c30*/  LDL R187, [R1+0x80] ;  /* 0x0000800001bb7983 */ /* 0x000ea60000100800 */
[C---:B------:R-:W-:Y:S01]  /*9c40*/  HMMA.16816.F32.BF16 R40, R136.reuse, R146, R40 ;  /* 0x000000928828723c */ /* 0x040fe20000041828 */
[----:B------:R-:W5:Y:S07]  /*9c50*/  LDSM.16.MT88.4 R144, [R188+0x3000] ;  /* 0x00300000bc90783b */ /* 0x000f6e0000004200 */
[C---:B---3--:R-:W-:Y:S01]  /*9c60*/  HMMA.16816.F32.BF16 R44, R136.reuse, R148, R44 ;  /* 0x00000094882c723c */ /* 0x048fe2000004182c */
[----:B------:R-:W2:Y:S07]  /*9c70*/  LDL.LU R186, [R1+0x10] ;  /* 0x0000100001ba7983 */ /* 0x000eae0000300800 */
[C---:B------:R-:W-:Y:S01]  /*9c80*/  HMMA.16816.F32.BF16 R48, R136.reuse, R150, R48 ;  /* 0x000000968830723c */ /* 0x040fe20000041830 */
[----:B------:R-:W3:Y:S03]  /*9c90*/  LDSM.16.MT88.4 R148, [R249+0x5000] ;  /* 0x00500000f994783b */ /* 0x000ee60000004200 */
[----:B-1----:R-:W-:Y:S04]  /*9ca0*/  FADD.FTZ R0, R156, R2 ;  /* 0x000000029c007221 */ /* 0x002fe80000010000 */
[C---:B----4-:R-:W-:Y:S04]  /*9cb0*/  HMMA.16816.F32.BF16 R52, R136.reuse, R140, R52 ;  /* 0x0000008c8834723c */ /* 0x050fe80000041834 */
[----:B------:R-:W-:Y:S04]  /*9cc0*/  FADD.FTZ R0, R185, R0 ;  /* 0x00000000b9007221 */ /* 0x000fe80000010000 */
[C---:B------:R-:W-:Y:S01]  /*9cd0*/  HMMA.16816.F32.BF16 R56, R136.reuse, R142, R56 ;  /* 0x0000008e8838723c */ /* 0x040fe20000041838 */
[----:B------:R-:W1:Y:S03]  /*9ce0*/  LDSM.16.MT88.4 R140, [R250+0x5000] ;  /* 0x00500000fa8c783b */ /* 0x000e660000004200 */
[----:B------:R-:W-:Y:S04]  /*9cf0*/  FADD.FTZ R0, R182, R0 ;  /* 0x00000000b6007221 */ /* 0x000fe80000010000 */
[----:B------:R-:W-:Y:S01]  /*9d00*/  FADD.FTZ R0, R183, R0 ;  /* 0x00000000b7007221 */ /* 0x000fe20000010000 */
[C---:B-----5:R-:W-:Y:S03]  /*9d10*/  HMMA.16816.F32.BF16 R60, R136.reuse, R144, R60 ;  /* 0x00000090883c723c */ /* 0x060fe6000004183c */
[----:B------:R-:W-:Y:S04]  /*9d20*/  FADD.FTZ R0, R184, R0 ;  /* 0x00000000b8007221 */ /* 0x000fe80000010000 */
[----:B------:R-:W-:Y:S01]  /*9d30*/  FADD.FTZ R0, R190, R0 ;  /* 0x00000000be007221 */ /* 0x000fe20000010000 */
[C---:B------:R-:W-:Y:S01]  /*9d40*/  HMMA.16816.F32.BF16 R64, R136.reuse, R146, R64 ;  /* 0x000000928840723c */ /* 0x040fe20000041840 */
[----:B------:R-:W4:Y:S03]  /*9d50*/  LDSM.16.MT88.4 R144, [R251+0x5000] ;  /* 0x00500000fb90783b */ /* 0x000f260000004200 */
[----:B------:R-:W-:Y:S04]  /*9d60*/  FADD.FTZ R0, R189, R0 ;  /* 0x00000000bd007221 */ /* 0x000fe80000010000 */
[C---:B---3--:R-:W-:Y:S04]  /*9d70*/  HMMA.16816.F32.BF16 R68, R136.reuse, R148, R68 ;  /* 0x000000948844723c */ /* 0x048fe80000041844 */
[----:B------:R-:W-:Y:S04]  /*9d80*/  FADD.FTZ R0, R191, R0 ;  /* 0x00000000bf007221 */ /* 0x000fe80000010000 */
[C---:B------:R-:W-:Y:S01]  /*9d90*/  HMMA.16816.F32.BF16 R72, R136.reuse, R150, R72 ;  /* 0x000000968848723c */ /* 0x040fe20000041848 */
[----:B------:R-:W3:Y:S03]  /*9da0*/  LDSM.16.MT88.4 R148, [R188+0x5000] ;  /* 0x00500000bc94783b */ /* 0x000ee60000004200 */
[----:B------:R-:W-:Y:S04]  /*9db0*/  FADD.FTZ R0, R248, R0 ;  /* 0x00000000f8007221 */ /* 0x000fe80000010000 */
[C---:B-1----:R-:W-:Y:S04]  /*9dc0*/  HMMA.16816.F32.BF16 R76, R136.reuse, R140, R76 ;  /* 0x0000008c884c723c */ /* 0x042fe8000004184c */
[----:B------:R-:W-:Y:S04]  /*9dd0*/  FADD.FTZ R0, R181, R0 ;  /* 0x00000000b5007221 */ /* 0x000fe80000010000 */
[C---:B------:R-:W-:Y:S01]  /*9de0*/  HMMA.16816.F32.BF16 R80, R136.reuse, R142, R80 ;  /* 0x0000008e8850723c */ /* 0x040fe20000041850 */
[----:B------:R-:W1:Y:S03]  /*9df0*/  LDSM.16.MT88.4 R140, [R249+0x7000] ;  /* 0x00700000f98c783b */ /* 0x000e660000004200 */
[----:B------:R-:W-:Y:S04]  /*9e00*/  FADD.FTZ R0, R180, R0 ;  /* 0x00000000b4007221 */ /* 0x000fe80000010000 */
[----:B------:R-:W-:Y:S01]  /*9e10*/  FADD.FTZ R0, R134, R0 ;  /* 0x0000000086007221 */ /* 0x000fe20000010000 */
[C---:B----4-:R-:W-:Y:S03]  /*9e20*/  HMMA.16816.F32.BF16 R84, R136.reuse, R144, R84 ;  /* 0x000000908854723c */ /* 0x050fe60000041854 */
[----:B------:R-:W-:Y:S01]  /*9e30*/  FADD.FTZ R0, R133, R0 ;  /* 0x0000000085007221 */ /* 0x000fe20000010000 */
[----:B------:R-:W-:Y:S02]  /*9e40*/  MOV R133, R132 ;  /* 0x0000008400857202 */ /* 0x000fe40000000f00 */
[----:B------:R-:W-:Y:S02]  /*9e50*/  MOV R134, R3 ;  /* 0x0000000300867202 */ /* 0x000fe40000000f00 */
[C---:B------:R-:W-:Y:S01]  /*9e60*/  HMMA.16816.F32.BF16 R88, R136.reuse, R146, R88 ;  /* 0x000000928858723c */ /* 0x040fe20000041858 */
[----:B------:R-:W4:Y:S07]  /*9e70*/  LDSM.16.MT88.4 R144, [R250+0x7000] ;  /* 0x00700000fa90783b */ /* 0x000f2e0000004200 */
[C---:B---3--:R-:W-:Y:S08]  /*9e80*/  HMMA.16816.F32.BF16 R92, R136.reuse, R148, R92 ;  /* 0x00000094885c723c */ /* 0x048ff0000004185c */
[C---:B------:R-:W-:Y:S01]  /*9e90*/  HMMA.16816.F32.BF16 R96, R136.reuse, R150, R96 ;  /* 0x000000968860723c */ /* 0x040fe20000041860 */
[----:B------:R-:W3:Y:S07]  /*9ea0*/  LDSM.16.MT88.4 R148, [R251+0x7000] ;  /* 0x00700000fb94783b */ /* 0x000eee0000004200 */
[C---:B-1----:R-:W-:Y:S08]  /*9eb0*/  HMMA.16816.F32.BF16 R100, R136.reuse, R140, R100 ;  /* 0x0000008c8864723c */ /* 0x042ff00000041864 */
[C---:B------:R-:W-:Y:S01]  /*9ec0*/  HMMA.16816.F32.BF16 R104, R136.reuse, R142, R104 ;  /* 0x0000008e8868723c */ /* 0x040fe20000041868 */
[----:B------:R-:W1:Y:S07]  /*9ed0*/  LDSM.16.MT88.4 R140, [R188+0x7000] ;  /* 0x00700000bc8c783b */ /* 0x000e6e0000004200 */
[C---:B----4-:R-:W-:Y:S08]  /*9ee0*/  HMMA.16816.F32.BF16 R108, R136.reuse, R144, R108 ;  /* 0x00000090886c723c */ /* 0x050ff0000004186c */
[C---:B------:R-:W-:Y:S01]  /*9ef0*/  HMMA.16816.F32.BF16 R112, R136.reuse, R146, R112 ;  /* 0x000000928870723c */ /* 0x040fe20000041870 */
[----:B------:R-:W4:Y:S07]  /*9f00*/  LDSM.16.MT88.4 R144, [R251+0x1800] ;  /* 0x00180000fb90783b */ /* 0x000f2e0000004200 */
        /* <DEDUP_REMOVED lines=8> */
[----:B------:R-:W5:Y:S07]  /*9f90*/  LDSM.16.MT88.4 R8, [R250+0x3800] ;  /* 0x00380000fa08783b */ /* 0x000f6e0000004200 */
[C---:B------:R-:W-:Y:S01]  /*9fa0*/  HMMA.16816.F32.BF16 R156, R176.reuse, R152, R12 ;  /* 0x00000098b09c723c */ /* 0x040fe2000004180c */
[----:B------:R-:W3:Y:S07]  /*9fb0*/  LDSM.16.MT88.4 R12, [R251+0x3800] ;  /* 0x00380000fb0c783b */ /* 0x000eee0000004200 */
[C---:B------:R-:W-:Y:S01]  /*9fc0*/  HMMA.16816.F32.BF16 R152, R176.reuse, R154, R16 ;  /* 0x0000009ab098723c */ /* 0x040fe20000041810 */
[----:B------:R-:W5:Y:S07]  /*9fd0*/  LDSM.16.MT88.4 R16, [R188+0x3800] ;  /* 0x00380000bc10783b */ /* 0x000f6e0000004200 */
[C---:B----4-:R-:W-:Y:S08]  /*9fe0*/  HMMA.16816.F32.BF16 R148, R176.reuse, R144, R20 ;  /* 0x00000090b094723c */ /* 0x050ff00000041814 */
[C---:B------:R-:W-:Y:S08]  /*9ff0*/  HMMA.16816.F32.BF16 R144, R176.reuse, R146, R24 ;  /* 0x00000092b090723c */ /* 0x040ff00000041818 */
[C---:B-1----:R-:W-:Y:S08]  /*a000*/  HMMA.16816.F32.BF16 R140, R176.reuse, R136, R28 ;  /* 0x00000088b08c723c */ /* 0x042ff0000004181c */
[C---:B------:R-:W-:Y:S08]  /*a010*/  HMMA.16816.F32.BF16 R136, R176.reuse, R138, R32 ;  /* 0x0000008ab088723c */ /* 0x040ff00000041820 */
[C---:B---3--:R-:W-:Y:S08]  /*a020*/  HMMA.16816.F32.BF16 R36, R176.reuse, R4, R36 ;  /* 0x00000004b024723c */ /* 0x048ff00000041824 */
[C---:B------:R-:W-:Y:S01]  /*a030*/  HMMA.16816.F32.BF16 R40, R176.reuse, R6, R40 ;  /* 0x00000006b028723c */ /* 0x040fe20000041828 */
[----:B------:R-:W1:Y:S07]  /*a040*/  LDSM.16.MT88.4 R4, [R249+0x5800] ;  /* 0x00580000f904783b */ /* 0x000e6e0000004200 */
[C---:B-----5:R-:W-:Y:S08]  /*a050*/  HMMA.16816.F32.BF16 R44, R176.reuse, R8, R44 ;  /* 0x00000008b02c723c */ /* 0x060ff0000004182c */
[C---:B------:R-:W-:Y:S01]  /*a060*/  HMMA.16816.F32.BF16 R48, R176.reuse, R10, R48 ;  /* 0x0000000ab030723c */ /* 0x040fe20000041830 */
[----:B------:R-:W3:Y:S07]  /*a070*/  LDSM.16.MT88.4 R8, [R250+0x5800] ;  /* 0x00580000fa08783b */ /* 0x000eee0000004200 */
[C---:B------:R-:W-:Y:S08]  /*a080*/  HMMA.16816.F32.BF16 R52, R176.reuse, R12, R52 ;  /* 0x0000000cb034723c */ /* 0x040ff00000041834 */
[C---:B------:R-:W-:Y:S01]  /*a090*/  HMMA.16816.F32.BF16 R56, R176.reuse, R14, R56 ;  /* 0x0000000eb038723c */ /* 0x040fe20000041838 */
[----:B------:R-:W4:Y:S07]  /*a0a0*/  LDSM.16.MT88.4 R12, [R251+0x5800] ;  /* 0x00580000fb0c783b */ /* 0x000f2e0000004200 */
[C---:B------:R-:W-:Y:S08]  /*a0b0*/  HMMA.16816.F32.BF16 R60, R176.reuse, R16, R60 ;  /* 0x00000010b03c723c */ /* 0x040ff0000004183c */
[C---:B------:R-:W-:Y:S01]  /*a0c0*/  HMMA.16816.F32.BF16 R64, R176.reuse, R18, R64 ;  /* 0x00000012b040723c */ /* 0x040fe20000041840 */
[----:B------:R-:W5:Y:S02]  /*a0d0*/  LDSM.16.MT88.4 R16, [R188+0x5800] ;  /* 0x00580000bc10783b */ /* 0x000f640000004200 */
[C---:B--2---:R-:W-:Y:S02]  /*a0e0*/  ISETP.GT.AND P0, PT, R186.reuse, R187, PT ;  /* 0x000000bbba00720c */ /* 0x044fe40003f04270 */
[----:B------:R-:W-:Y:S03]  /*a0f0*/  IADD3 R2, R186, -0x1, RZ ;  /* 0xffffffffba027810 */ /* 0x000fe60007ffe0ff */
[C---:B-1----:R-:W-:Y:S02]  /*a100*/  HMMA.16816.F32.BF16 R68, R176.reuse, R4, R68 ;  /* 0x00000004b044723c */ /* 0x042fe40000041844 */
[----:B------:R-:W-:Y:S04]  /*a110*/  STL [R1+0x60], R2 ;  /* 0x0000600201007387 */ /* 0x000fe80000100800 */
[----:B------:R1:W-:Y:S02]  /*a120*/  STL [R1+0x74], R0 ;  /* 0x0000740001007387 */ /* 0x0003e40000100800 */
[C---:B------:R-:W-:Y:S02]  /*a130*/  HMMA.16816.F32.BF16 R72, R176.reuse, R6, R72 ;  /* 0x00000006b048723c */ /* 0x040fe40000041848 */
[----:B------:R-:W2:Y:S06]  /*a140*/  LDSM.16.MT88.4 R4, [R249+0x7800] ;  /* 0x00780000f904783b */ /* 0x000eac0000004200 */
[C---:B---3--:R-:W-:Y:S08]  /*a150*/  HMMA.16816.F32.BF16 R76, R176.reuse, R8, R76 ;  /* 0x00000008b04c723c */ /* 0x048ff0000004184c */
[C---:B------:R-:W-:Y:S01]  /*a160*/  HMMA.16816.F32.BF16 R80, R176.reuse, R10, R80 ;  /* 0x0000000ab050723c */ /* 0x040fe20000041850 */
[----:B------:R-:W3:Y:S03]  /*a170*/  LDSM.16.MT88.4 R8, [R250+0x7800] ;  /* 0x00780000fa08783b */ /* 0x000ee60000004200 */
[----:B-1----:R-:W-:Y:S04]  /*a180*/  MOV R0, R2 ;  /* 0x0000000200007202 */ /* 0x002fe80000000f00 */
[C---:B----4-:R-:W-:Y:S01]  /*a190*/  HMMA.16816.F32.BF16 R84, R176.reuse, R12, R84 ;  /* 0x0000000cb054723c */ /* 0x050fe20000041854 */
[----:B------:R-:W-:Y:S07]  /*a1a0*/  STL [R1+0x10], R0 ;  /* 0x0000100001007387 */ /* 0x000fee0000100800 */
[C---:B------:R-:W-:Y:S01]  /*a1b0*/  HMMA.16816.F32.BF16 R88, R176.reuse, R14, R88 ;  /* 0x0000000eb058723c */ /* 0x040fe20000041858 */
[----:B------:R-:W1:Y:S07]  /*a1c0*/  LDSM.16.MT88.4 R12, [R251+0x7800] ;  /* 0x00780000fb0c783b */ /* 0x000e6e0000004200 */
[C---:B-----5:R-:W-:Y:S08]  /*a1d0*/  HMMA.16816.F32.BF16 R92, R176.reuse, R16, R92 ;  /* 0x00000010b05c723c */ /* 0x060ff0000004185c */
[C---:B------:R-:W-:Y:S01]  /*a1e0*/  HMMA.16816.F32.BF16 R96, R176.reuse, R18, R96 ;  /* 0x00000012b060723c */ /* 0x040fe20000041860 */
[----:B------:R-:W4:Y:S07]  /*a1f0*/  LDSM.16.MT88.4 R16, [R188+0x7800] ;  /* 0x00780000bc10783b */ /* 0x000f2e0000004200 */
[C---:B--2---:R-:W-:Y:S08]  /*a200*/  HMMA.16816.F32.BF16 R100, R176.reuse, R4, R100 ;  /* 0x00000004b064723c */ /* 0x044ff00000041864 */
[C---:B------:R-:W-:Y:S08]  /*a210*/  HMMA.16816.F32.BF16 R104, R176.reuse, R6, R104 ;  /* 0x00000006b068723c */ /* 0x040ff00000041868 */
[C---:B---3--:R-:W-:Y:S08]  /*a220*/  HMMA.16816.F32.BF16 R108, R176.reuse, R8, R108 ;  /* 0x00000008b06c723c */ /* 0x048ff0000004186c */
[C---:B------:R-:W-:Y:S08]  /*a230*/  HMMA.16816.F32.BF16 R112, R176.reuse, R10, R112 ;  /* 0x0000000ab070723c */ /* 0x040ff00000041870 */
[C---:B-1----:R-:W-:Y:S08]  /*a240*/  HMMA.16816.F32.BF16 R116, R176.reuse, R12, R116 ;  /* 0x0000000cb074723c */ /* 0x042ff00000041874 */
[C---:B------:R-:W-:Y:S08]  /*a250*/  HMMA.16816.F32.BF16 R120, R176.reuse, R14, R120 ;  /* 0x0000000eb078723c */ /* 0x040ff00000041878 */
[C---:B----4-:R-:W-:Y:S07]  /*a260*/  HMMA.16816.F32.BF16 R124, R176.reuse, R16, R124 ;  /* 0x00000010b07c723c */ /* 0x050fee000004187c */
[----:B------:R-:W-:Y:S01]  /*a270*/  MOV R16, R3 ;  /* 0x0000000300107202 */ /* 0x000fe20000000f00 */
[----:B------:R-:W-:Y:S01]  /*a280*/  HMMA.16816.F32.BF16 R128, R176, R18, R128 ;  /* 0x00000012b080723c */ /* 0x000fe20000041880 */
[----:B------:R-:W-:-:S07]  /*a290*/  @P0 BRA `(.L_x_534) ;  /* 0xffffbae000000947 */ /* 0x000fce000383ffff */
.L_x_523:
[----:B-1----:R-:W2:Y:S02]  /*a2a0*/  LDL R0, [R1+0x60] ;  /* 0x0000600001007983 */ /* 0x002ea40000100800 */
[----:B--2---:R-:W-:-:S13]  /*a2b0*/  ISETP.GE.AND P0, PT, R0, RZ, PT ;  /* 0x000000ff0000720c */ /* 0x004fda0003f06270 */
[----:B------:R-:W-:Y:S05]  /*a2c0*/  @!P0 BRA `(.L_x_535) ;  /* 0x0000402000008947 */ /* 0x000fea0003800000 */
[----:B------:R-:W-:Y:S02]  /*a2d0*/  MOV R134, R16 ;  /* 0x0000001000867202 */ /* 0x000fe40000000f00 */
[----:B------:R-:W-:Y:S02]  /*a2e0*/  MOV R133, R132 ;  /* 0x0000008400857202 */ /* 0x000fe40000000f00 */
.L_x_542:
[----:B------:R-:W2:Y:S01]  /*a2f0*/  LDL R8, [R1+0x5c] ;  /* 0x00005c0001087983 */ /* 0x000ea20000100800 */
[----:B------:R-:W-:Y:S04]  /*a300*/  DEPBAR.LE SB0, 0x0 ;  /* 0x000080000000791a */ /* 0x000fe80000000000 */
[----:B------:R-:W3:Y:S01]  /*a310*/  LDL R12, [R1+0x58] ;  /* 0x00005800010c7983 */ /* 0x000ee20000100800 */
[C---:B------:R-:W-:Y:S01]  /*a320*/  IADD3 R20, R135.reuse, 0x6000, RZ ;  /* 0x0000600087147810 */ /* 0x040fe20007ffe0ff */
[----:B------:R-:W-:Y:S01]  /*a330*/  WARPSYNC 0xffffffff ;  /* 0xffffffff00007948 */ /* 0x000fe20003800000 */
[C---:B------:R-:W-:Y:S01]  /*a340*/  IADD3 R21, R135.reuse, 0x5000, RZ ;  /* 0x0000500087157810 */ /* 0x040fe20007ffe0ff */
[----:B------:R-:W4:Y:S01]  /*a350*/  LDL.64 R6, [R1+0xa0] ;  /* 0x0000a00001067983 */ /* 0x000f220000100a00 */
[C---:B------:R-:W-:Y:S02]  /*a360*/  IADD3 R249, R135.reuse, 0x3800, RZ ;  /* 0x0000380087f97810 */ /* 0x040fe40007ffe0ff */
[C---:B------:R-:W-:Y:S01]  /*a370*/  IADD3 R248, R135.reuse, 0x3000, RZ ;  /* 0x0000300087f87810 */ /* 0x040fe20007ffe0ff */
[----:B------:R-:W5:Y:S01]  /*a380*/  LDL R5, [R1+0xac] ;  /* 0x0000ac0001057983 */ /* 0x000f620000100800 */
[----:B------:R-:W-:Y:S03]  /*a390*/  IADD3 R132, R135, 0x2800, RZ ;  /* 0x0000280087847810 */ /* 0x000fe60007ffe0ff */
[----:B------:R-:W5:Y:S04]  /*a3a0*/  LDL R15, [R1+0xe8] ;  /* 0x0000e800010f7983 */ /* 0x000f680000100800 */
[----:B------:R-:W5:Y:S04]  /*a3b0*/  LDL R14, [R1+0x70] ;  /* 0x00007000010e7983 */ /* 0x000f680000100800 */
[----:B------:R-:W5:Y:S04]  /*a3c0*/  LDL R13, [R1+0xec] ;  /* 0x0000ec00010d7983 */ /* 0x000f680000100800 */
[----:B------:R-:W-:Y:S06]  /*a3d0*/  BAR.SYNC.DEFER_BLOCKING 0x0 ;  /* 0x0000000000007b1d */ /* 0x000fec0000010000 */
[----:B------:R-:W1:Y:S04]  /*a3e0*/  LDSM.16.M88.4 R16, [R252+0x800] ;  /* 0x00080000fc10783b */ /* 0x000e680000000200 */
[----:B------:R-:W1:Y:S04]  /*a3f0*/  LDSM.16.M88.4 R24, [R252+0x1000] ;  /* 0x00100000fc18783b */ /* 0x000e680000000200 */
[----:B------:R-:W1:Y:S04]  /*a400*/  LDSM.16.M88.4 R32, [R252+0x1800] ;  /* 0x00180000fc20783b */ /* 0x000e680000000200 */
[----:B------:R-:W1:Y:S04]  /*a410*/  LDSM.16.M88.4 R176, [R135] ;  /* 0x0000000087b0783b */ /* 0x000e680000000200 */
[----:B------:R-:W1:Y:S04]  /*a420*/  LDSM.16.M88.4 R180, [R135+0x800] ;  /* 0x0008000087b4783b */ /* 0x000e680000000200 */
[----:B------:R-:W1:Y:S04]  /*a430*/  LDSM.16.M88.4 R184, [R135+0x1000] ;  /* 0x0010000087b8783b */ /* 0x000e680000000200 */
[----:B------:R-:W1:Y:S04]  /*a440*/  LDSM.16.M88.4 R188, [R135+0x1800] ;  /* 0x0018000087bc783b */ /* 0x000e680000000200 */
[----:B----4-:R-:W4:Y:S01]  /*a450*/  LDL R7, [R1+0x68] ;  /* 0x0000680001077983 */ /* 0x010f220000100800 */
[----:B--2---:R-:W-:Y:S01]  /*a460*/  SHF.R.S32.HI R0, RZ, 0x1f, R8 ;  /* 0x0000001fff007819 */ /* 0x004fe20000011408 */
[----:B------:R-:W-:Y:S01]  /*a470*/  IMAD.WIDE.U32 R2, R8, c[0x0][0x208], RZ ;  /* 0x0000820008027a25 */ /* 0x000fe200078e00ff */
[----:B---3--:R-:W-:Y:S03]  /*a480*/  SHF.R.S32.HI R4, RZ, 0x1f, R12 ;  /* 0x0000001fff047819 */ /* 0x008fe6000001140c */
[----:B------:R-:W-:Y:S02]  /*a490*/  IMAD R0, R0, c[0x0][0x208], RZ ;  /* 0x0000820000007a24 */ /* 0x000fe400078e02ff */
[----:B------:R-:W-:Y:S02]  /*a4a0*/  IMAD R4, R4, c[0x0][0x218], RZ ;  /* 0x0000860004047a24 */ /* 0x000fe400078e02ff */
[----:B------:R-:W-:Y:S02]  /*a4b0*/  IMAD R0, R8, c[0x0][0x20c], R0 ;  /* 0x0000830008007a24 */ /* 0x000fe400078e0200 */
[----:B------:R-:W2:Y:S01]  /*a4c0*/  LDSM.16.M88.4 R8, [R252] ;  /* 0x00000000fc08783b */ /* 0x000ea20000000200 */
[----:B------:R-:W-:Y:S01]  /*a4d0*/  IMAD R4, R12, c[0x0][0x21c], R4 ;  /* 0x000087000c047a24 */ /* 0x000fe200078e0204 */
[C---:B-----5:R-:W-:Y:S01]  /*a4e0*/  SHF.L.U64.HI R29, R14.reuse, 0x1, R15 ;  /* 0x000000010e1d7819 */ /* 0x060fe2000001020f */
[----:B------:R-:W-:Y:S02]  /*a4f0*/  IMAD.IADD R3, R3, 0x1, R0 ;  /* 0x0000000103037824 */ /* 0x000fe400078e0200 */
[----:B------:R-:W-:Y:S02]  /*a500*/  IMAD.SHL.U32 R251, R14, 0x2, RZ ;  /* 0x000000020efb7824 */ /* 0x000fe400078e00ff */
[----:B------:R-:W-:Y:S05]  /*a510*/  IMAD.WIDE.U32 R2, R12, c[0x0][0x218], R2 ;  /* 0x000086000c027a25 */ /* 0x000fea00078e0002 */
[----:B------:R-:W-:Y:S02]  /*a520*/  IADD3 R0, P0, R6, R2, RZ ;  /* 0x0000000206007210 */ /* 0x000fe40007f1e0ff */
[----:B------:R-:W-:Y:S02]  /*a530*/  IADD3 R2, R135, 0x7000, RZ ;  /* 0x0000700087027810 */ /* 0x000fe40007ffe0ff */
[----:B------:R-:W-:Y:S02]  /*a540*/  IADD3.X R4, R5, R3, R4, P0, !PT ;  /* 0x0000000305047210 */ /* 0x000fe400007fe404 */
[C---:B------:R-:W-:Y:S04]  /*a550*/  LEA R12, P0, R0.reuse, c[0x0][0x1f8], 0x1 ;  /* 0x00007e00000c7a11 */ /* 0x040fe800078008ff */
[----:B------:R-:W-:Y:S02]  /*a560*/  LEA.HI.X R4, R0, c[0x0][0x1fc], R4, 0x1, P0 ;  /* 0x00007f0000047a11 */ /* 0x000fe400000f0c04 */
[C---:B------:R-:W-:Y:S05]  /*a570*/  IADD3 R0, R135.reuse, 0x7800, RZ ;  /* 0x0000780087007810 */ /* 0x040fea0007ffe0ff */
[----:B------:R3:W-:Y:S04]  /*a580*/  STL [R1+0x1c], R0 ;  /* 0x00001c0001007387 */ /* 0x0007e80000100800 */
[----:B------:R-:W5:Y:S04]  /*a590*/  LDL R6, [R1+0xf0] ;  /* 0x0000f00001067983 */ /* 0x000f680000100800 */
[----:B------:R1:W-:Y:S04]  /*a5a0*/  STL [R1+0x18], R2 ;  /* 0x0000180201007387 */ /* 0x0003e80000100800 */
[----:B------:R-:W5:Y:S04]  /*a5b0*/  LDL R5, [R1+0x6c] ;  /* 0x00006c0001057983 */ /* 0x000f680000100800 */
[----:B------:R-:W2:Y:S01]  /*a5c0*/  LDL R3, [R1+0xf4] ;  /* 0x0000f40001037983 */ /* 0x000ea20000100800 */
[C---:B---3--:R-:W-:Y:S05]  /*a5d0*/  IADD3 R0, R135.reuse, 0x6800, RZ ;  /* 0x0000680087007810 */ /* 0x048fea0007ffe0ff */
[----:B------:R3:W-:Y:S04]  /*a5e0*/  STL [R1+0x14], R0 ;  /* 0x0000140001007387 */ /* 0x0007e80000100800 */
[----:B-1----:R-:W2:Y:S04]  /*a5f0*/  LDL R2, [R1+0x54] ;  /* 0x0000540001027983 */ /* 0x002ea80000100800 */
[----:B------:R1:W-:Y:S01]  /*a600*/  STL [R1+0x10], R20 ;  /* 0x0000101401007387 */ /* 0x0003e20000100800 */
[C---:B---3--:R-:W-:Y:S05]  /*a610*/  IADD3 R0, R135.reuse, 0x5800, RZ ;  /* 0x0000580087007810 */ /* 0x048fea0007ffe0ff */
[----:B------:R3:W-:Y:S01]  /*a620*/  STL [R1+0xc], R0 ;  /* 0x00000c0001007387 */ /* 0x0007e20000100800 */
[C---:B-1----:R-:W-:Y:S03]  /*a630*/  IADD3 R20, R135.reuse, 0x4800, RZ ;  /* 0x0000480087147810 */ /* 0x042fe60007ffe0ff */
[----:B------:R-:W-:Y:S04]  /*a640*/  STL [R1+0x8], R21 ;  /* 0x0000081501007387 */ /* 0x000fe80000100800 */
[----:B------:R-:W-:Y:S01]  /*a650*/  STL [R1+0x4], R20 ;  /* 0x0000041401007387 */ /* 0x000fe20000100800 */
[C---:B---3--:R-:W-:Y:S05]  /*a660*/  IADD3 R0, R135.reuse, 0x4000, RZ ;  /* 0x0000400087007810 */ /* 0x048fea0007ffe0ff */
[----:B------:R1:W-:Y:S02]  /*a670*/  STL [R1], R0 ;  /* 0x0000000001007387 */ /* 0x0003e40000100800 */
[----:B-1----:R-:W-:Y:S02]  /*a680*/  IADD3 R0, R135, 0x2000, RZ ;  /* 0x0000200087007810 */ /* 0x002fe40007ffe0ff */
[C---:B----4-:R-:W-:Y:S01]  /*a690*/  SHF.L.U64.HI R28, R7.reuse, 0x1, R13 ;  /* 0x00000001071c7819 */ /* 0x050fe2000001020d */
[----:B------:R-:W-:Y:S01]  /*a6a0*/  IMAD.SHL.U32 R250, R7, 0x2, RZ ;  /* 0x0000000207fa7824 */ /* 0x000fe200078e00ff */
[C---:B-----5:R-:W-:Y:S01]  /*a6b0*/  SHF.L.U64.HI R23, R5.reuse, 0x1, R6 ;  /* 0x0000000105177819 */ /* 0x060fe20000010206 */
[----:B------:R-:W-:Y:S01]  /*a6c0*/  IMAD.SHL.U32 R31, R5, 0x2, RZ ;  /* 0x00000002051f7824 */ /* 0x000fe200078e00ff */
[C---:B--2---:R-:W-:Y:S01]  /*a6d0*/  SHF.L.U64.HI R20, R2.reuse, 0x1, R3 ;  /* 0x0000000102147819 */ /* 0x044fe20000010203 */
[----:B------:R-:W-:Y:S01]  /*a6e0*/  IMAD.SHL.U32 R30, R2, 0x2, RZ ;  /* 0x00000002021e7824 */ /* 0x000fe200078e00ff */
[----:B------:R-:W-:-:S05]  /*a6f0*/  BRA.DIV ~URZ, `(.L_x_536) ;  /* 0x000082427f007947 */ /* 0x000fca000b800000 */
[----:B------:R1:W2:Y:S02]  /*a700*/  SHFL.IDX PT, R2, R4, RZ, 0x181f ;  /* 0x00181fff04027589 */ /* 0x0002a400000e0000 */
.L_x_585:
[----:B------:R-:W3:Y:S01]  /*a710*/  LDL R6, [R1+0x54] ;  /* 0x0000540001067983 */ /* 0x000ee20000100800 */
[----:B------:R-:W-:Y:S04]  /*a720*/  BSSY B0, `(.L_x_537) ;  /* 0x00001b4000007945 */ /* 0x000fe80003800000 */
[----:B------:R-:W4:Y:S05]  /*a730*/  LDL R3, [R1+0x6c] ;  /* 0x00006c0001037983 */ /* 0x000f2a0000100800 */
[----:B--2---:R-:W2:Y:S05]  /*a740*/  LDL R13, [R1+0x68] ;  /* 0x00006800010d7983 */ /* 0x004eaa0000100800 */
[----:B------:R-:W2:Y:S05]  /*a750*/  LDL R21, [R1+0x70] ;  /* 0x0000700001157983 */ /* 0x000eaa0000100800 */
[----:B------:R1:W-:Y:S05]  /*a760*/  STL.64 [R1+0x128], R46 ;  /* 0x0001282e01007387 */ /* 0x0003ea0000100a00 */
[----:B------:R-:W3:Y:S05]  /*a770*/  SHFL.IDX PT, R5, R12, RZ, 0x181f ;  /* 0x00181fff0c057589 */ /* 0x000eea00000e0000 */
[----:B-1----:R-:W-:Y:S05]  /*a780*/  SHFL.IDX PT, R4, R4, 0x1, 0x181f ;  /* 0x00381f0004047f89 */ /* 0x002fea00000e0000 */
[----:B------:R-:W2:Y:S05]  /*a790*/  LDL R47, [R1+0x4c] ;  /* 0x00004c00012f7983 */ /* 0x000eaa0000100800 */
[----:B------:R-:W-:Y:S05]  /*a7a0*/  STL.64 [R1+0x120], R44 ;  /* 0x0001202c01007387 */ /* 0x000fea0000100a00 */
[----:B------:R-:W-:Y:S05]  /*a7b0*/  STL [R1+0x118], R37 ;  /* 0x0001182501007387 */ /* 0x000fea0000100800 */
[----:B------:R-:W-:Y:S05]  /*a7c0*/  STL.64 [R1+0x110], R42 ;  /* 0x0001102a01007387 */ /* 0x000fea0000100a00 */
[----:B------:R-:W-:Y:S05]  /*a7d0*/  STL.64 [R1+0x108], R40 ;  /* 0x0001082801007387 */ /* 0x000fea0000100a00 */
[----:B------:R1:W-:Y:S01]  /*a7e0*/  STL [R1+0x100], R36 ;  /* 0x0001002401007387 */ /* 0x0003e20000100800 */
[----:B---3--:R-:W-:Y:S02]  /*a7f0*/  ISETP.GE.AND P1, PT, R6, c[0x0][0x1d4], PT ;  /* 0x0000750006007a0c */ /* 0x008fe40003f26270 */
[----:B------:R-:W-:Y:S02]  /*a800*/  IADD3 R6, P0, R5, R30, RZ ;  /* 0x0000001e05067210 */ /* 0x000fe40007f1e0ff */
[----:B-1----:R-:W-:Y:S02]  /*a810*/  SEL R36, RZ, 0x10, P1 ;  /* 0x00000010ff247807 */ /* 0x002fe40000800000 */
[----:B----4-:R-:W-:Y:S01]  /*a820*/  ISETP.GE.AND P5, PT, R3, c[0x0][0x1d4], PT ;  /* 0x0000750003007a0c */ /* 0x010fe20003fa6270 */
[C---:B------:R-:W-:Y:S01]  /*a830*/  IMAD.X R7, R2.reuse, 0x1, R20, P0 ;  /* 0x0000000102077824 */ /* 0x040fe200000e0614 */
[----:B------:R1:W3:Y:S01]  /*a840*/  SHFL.IDX PT, R3, R12, 0x1, 0x181f ;  /* 0x00381f000c037f89 */ /* 0x0002e200000e0000 */
[----:B------:R-:W-:Y:S02]  /*a850*/  IADD3 R14, P0, R5, R31, RZ ;  /* 0x0000001f050e7210 */ /* 0x000fe40007f1e0ff */
[----:B--2---:R-:W-:Y:S02]  /*a860*/  ISETP.GE.AND P4, PT, R13, c[0x0][0x1d4], PT ;  /* 0x000075000d007a0c */ /* 0x004fe40003f86270 */
[----:B------:R2:W-:Y:S01]  /*a870*/  STL [R1+0x50], R36 ;  /* 0x0000502401007387 */ /* 0x0005e20000100800 */
[C---:B------:R-:W-:Y:S01]  /*a880*/  IMAD.X R15, R2.reuse, 0x1, R23, P0 ;  /* 0x00000001020f7824 */ /* 0x040fe200000e0617 */
[----:B------:R-:W-:Y:S02]  /*a890*/  ISETP.GE.AND P3, PT, R21, c[0x0][0x1d4], PT ;  /* 0x0000750015007a0c */ /* 0x000fe40003f66270 */
[----:B------:R-:W-:Y:S01]  /*a8a0*/  SEL R21, RZ, 0x10, P4 ;  /* 0x00000010ff157807 */ /* 0x000fe20002000000 */
[----:B------:R-:W4:Y:S05]  /*a8b0*/  LDL R37, [R1+0x24] ;  /* 0x0000240001257983 */ /* 0x000f2a0000100800 */
[----:B------:R-:W4:Y:S05]  /*a8c0*/  LDL.LU R41, [R1] ;  /* 0x0000000001297983 */ /* 0x000f2a0000300800 */
[----:B------:R-:W4:Y:S01]  /*a8d0*/  LDL.LU R40, [R1+0x4] ;  /* 0x0000040001287983 */ /* 0x000f220000300800 */
[C---:B-1----:R-:W-:Y:S04]  /*a8e0*/  IADD3 R12, P0, R5.reuse, R250, RZ ;  /* 0x000000fa050c7210 */ /* 0x042fe80007f1e0ff */
[C---:B------:R-:W-:Y:S01]  /*a8f0*/  IADD3.X R13, R2.reuse, R28, RZ, P0, !PT ;  /* 0x0000001c020d7210 */ /* 0x040fe200007fe4ff */
[----:B------:R1:W-:Y:S05]  /*a900*/  LDGSTS.E.BYPASS.LTC128B.128 [R47+0x100], [R6.64], !P1 ;  /* 0x00100000062f7fae */ /* 0x0003ea000c901d46 */
[----:B------:R2:W-:Y:S05]  /*a910*/  LDGSTS.E.BYPASS.LTC128B.128 [R47+0x2100], [R14.64], !P5 ;  /* 0x021000000e2f7fae */ /* 0x0005ea000e901d46 */
[----:B------:R2:W-:Y:S01]  /*a920*/  LDGSTS.E.BYPASS.LTC128B.128 [R47+0x4100], [R12.64], !P4 ;  /* 0x041000000c2f7fae */ /* 0x0005e2000e101d46 */
[----:B-1----:R-:W-:Y:S05]  /*a930*/  IADD3 R6, P0, R5, R251, RZ ;  /* 0x000000fb05067210 */ /* 0x002fea0007f1e0ff */
[----:B------:R-:W-:Y:S01]  /*a940*/  IMAD.X R7, R2, 0x1, R29, P0 ;  /* 0x0000000102077824 */ /* 0x000fe200000e061d */
[----:B------:R-:W-:Y:S02]  /*a950*/  SEL R2, RZ, 0x10, P5 ;  /* 0x00000010ff027807 */ /* 0x000fe40002800000 */
[----:B--2---:R-:W-:Y:S02]  /*a960*/  IADD3 R12, -R36, 0x10, RZ ;  /* 0x00000010240c7810 */ /* 0x004fe40007ffe1ff */
[----:B------:R1:W-:Y:S01]  /*a970*/  LDGSTS.E.BYPASS.LTC128B.128 [R47+0x6100], [R6.64], !P3 ;  /* 0x06100000062f7fae */ /* 0x0003e2000d901d46 */
[----:B------:R-:W-:Y:S02]  /*a980*/  IADD3 R22, -R2, 0x10, RZ ;  /* 0x0000001002167810 */ /* 0x000fe40007ffe1ff */
[----:B------:R-:W-:Y:S02]  /*a990*/  LOP3.LUT R12, R12, 0xf, RZ, 0xc0, !PT ;  /* 0x0000000f0c0c7812 */ /* 0x000fe400078ec0ff */
[----:B------:R-:W-:Y:S02]  /*a9a0*/  LOP3.LUT R22, R22, 0xf, RZ, 0xc0, !PT ;  /* 0x0000000f16167812 */ /* 0x000fe400078ec0ff */
[-C--:B---3--:R-:W-:Y:S02]  /*a9b0*/  IADD3 R12, P1, P0, R12, R3.reuse, R30 ;  /* 0x000000030c0c7210 */ /* 0x088fe4000783e01e */
[----:B------:R-:W-:Y:S02]  /*a9c0*/  IADD3 R30, -R21, 0x10, RZ ;  /* 0x00000010151e7810 */ /* 0x000fe40007ffe1ff */
[-C--:B------:R-:W-:Y:S02]  /*a9d0*/  IADD3.X R13, RZ, R4.reuse, R20, P1, P0 ;  /* 0x00000004ff0d7210 */ /* 0x080fe40000fe0414 */
[----:B------:R-:W-:Y:S02]  /*a9e0*/  SEL R20, RZ, 0x10, P3 ;  /* 0x00000010ff147807 */ /* 0x000fe40001800000 */
[-C--:B------:R-:W-:Y:S02]  /*a9f0*/  IADD3 R22, P1, P0, R22, R3.reuse, R31 ;  /* 0x0000000316167210 */ /* 0x080fe4000783e01f */
[----:B------:R-:W-:Y:S02]  /*aa00*/  LOP3.LUT R30, R30, 0xf, RZ, 0xc0, !PT ;  /* 0x0000000f1e1e7812 */ /* 0x000fe400078ec0ff */
[----:B------:R-:W-:Y:S02]  /*aa10*/  IADD3 R5, -R20, 0x10, RZ ;  /* 0x0000001014057810 */ /* 0x000fe40007ffe1ff */
[-C--:B------:R-:W-:Y:S02]  /*aa20*/  IADD3.X R23, RZ, R4.reuse, R23, P1, P0 ;  /* 0x00000004ff177210 */ /* 0x080fe40000fe0417 */
[-C--:B------:R-:W-:Y:S02]  /*aa30*/  IADD3 R30, P1, P0, R30, R3.reuse, R250 ;  /* 0x000000031e1e7210 */ /* 0x080fe4000783e0fa */
[----:B------:R-:W-:Y:S02]  /*aa40*/  LOP3.LUT R5, R5, 0xf, RZ, 0xc0, !PT ;  /* 0x0000000f05057812 */ /* 0x000fe400078ec0ff */
[-C--:B------:R-:W-:Y:S02]  /*aa50*/  IADD3.X R31, RZ, R4.reuse, R28, P1, P0 ;  /* 0x00000004ff1f7210 */ /* 0x080fe40000fe041c */
[----:B------:R-:W-:Y:S02]  /*aa60*/  IADD3 R28, P1, P0, R5, R3, R251 ;  /* 0x00000003051c7210 */ /* 0x000fe4000783e0fb */
[----:B------:R-:W-:Y:S02]  /*aa70*/  ISETP.NE.U32.AND P2, PT, R2, RZ, PT ;  /* 0x000000ff0200720c */ /* 0x000fe40003f45070 */
[----:B------:R-:W-:Y:S02]  /*aa80*/  IADD3.X R29, RZ, R4, R29, P1, P0 ;  /* 0x00000004ff1d7210 */ /* 0x000fe40000fe041d */
[C---:B-1----:R-:W-:Y:S03]  /*aa90*/  HMMA.16816.F32.BF16 R4, R168.reuse, R8, RZ ;  /* 0x00000008a804723c */ /* 0x042fe600000418ff */
[----:B------:R-:W-:Y:S02]  /*aaa0*/  ISETP.NE.U32.AND P0, PT, R36, RZ, PT ;  /* 0x000000ff2400720c */ /* 0x000fe40003f05070 */
[----:B------:R-:W2:Y:S01]  /*aab0*/  LDL.LU R36, [R1+0x8] ;  /* 0x0000080001247983 */ /* 0x000ea20000300800 */
[----:B------:R-:W-:Y:S02]  /*aac0*/  ISETP.NE.U32.AND P1, PT, R21, RZ, PT ;  /* 0x000000ff1500720c */ /* 0x000fe40003f25070 */
[C---:B------:R-:W-:Y:S02]  /*aad0*/  HMMA.16816.F32.BF16 R8, R168.reuse, R10, RZ ;  /* 0x0000000aa808723c */ /* 0x040fe400000418ff */
[----:B------:R-:W3:Y:S05]  /*aae0*/  LDL.LU R3, [R1+0xc] ;  /* 0x00000c0001037983 */ /* 0x000eea0000300800 */
[----:B------:R-:W2:Y:S05]  /*aaf0*/  LDL R2, [R1+0x20] ;  /* 0x0000200001027983 */ /* 0x000eaa0000100800 */
[----:B------:R1:W-:Y:S01]  /*ab00*/  LDGSTS.E.BYPASS.LTC128B.128.ZFILL [R47+0x1100], [R12.64], P0 ;  /* 0x011000000c2f7fae */ /* 0x0003e20008141d46 */
[----:B------:R-:W-:Y:S04]  /*ab10*/  ISETP.NE.U32.AND P0, PT, R20, RZ, PT ;  /* 0x000000ff1400720c */ /* 0x000fe80003f05070 */
[----:B------:R1:W-:Y:S05]  /*ab20*/  LDGSTS.E.BYPASS.LTC128B.128.ZFILL [R47+0x3100], [R22.64], P2 ;  /* 0x03100000162f7fae */ /* 0x0003ea0009141d46 */
[----:B------:R-:W3:Y:S05]  /*ab30*/  LDL.LU R44, [R1+0x10] ;  /* 0x00001000012c7983 */ /* 0x000eea0000300800 */
[----:B------:R1:W-:Y:S05]  /*ab40*/  LDGSTS.E.BYPASS.LTC128B.128.ZFILL [R47+0x5100], [R30.64], P1 ;  /* 0x051000001e2f7fae */ /* 0x0003ea0008941d46 */
[----:B------:R1:W-:Y:S05]  /*ab50*/  LDGSTS.E.BYPASS.LTC128B.128.ZFILL [R47+0x7100], [R28.64], P0 ;  /* 0x071000001c2f7fae */ /* 0x0003ea0008141d46 */
[----:B------:R-:W0:Y:S01]  /*ab60*/  LDGDEPBAR ;  /* 0x00000000000079af */ /* 0x000e220000000000 */
[C---:B-1----:R-:W-:Y:S08]  /*ab70*/  HMMA.16816.F32.BF16 R12, R168.reuse, R16, RZ ;  /* 0x00000010a80c723c */ /* 0x042ff000000418ff */
        /* <DEDUP_REMOVED lines=13> */
[----:B----4-:R-:W1:Y:S05]  /*ac50*/  LDSM.16.M88.4 R176, [R37] ;  /* 0x0000000025b0783b */ /* 0x010e6a0000000200 */
[----:B------:R-:W4:Y:S05]  /*ac60*/  LDSM.16.M88.4 R180, [R37+0x800] ;  /* 0x0008000025b4783b */ /* 0x000f2a0000000200 */
[----:B------:R-:W4:Y:S05]  /*ac70*/  LDSM.16.M88.4 R184, [R37+0x1000] ;  /* 0x0010000025b8783b */ /* 0x000f2a0000000200 */
[----:B------:R-:W4:Y:S01]  /*ac80*/  LDSM.16.M88.4 R188, [R37+0x1800] ;  /* 0x0018000025bc783b */ /* 0x000f220000000200 */
[C---:B-1----:R-:W-:Y:S08]  /*ac90*/  HMMA.16816.F32.BF16 R4, R192.reuse, R176, R4 ;  /* 0x000000b0c004723c */ /* 0x042ff00000041804 */
[C---:B------:R-:W-:Y:S08]  /*aca0*/  HMMA.16816.F32.BF16 R8, R192.reuse, R178, R8 ;  /* 0x000000b2c008723c */ /* 0x040ff00000041808 */
[C---:B----4-:R-:W-:Y:S08]  /*acb0*/  HMMA.16816.F32.BF16 R12, R192.reuse, R180, R12 ;  /* 0x000000b4c00c723c */ /* 0x050ff0000004180c */
[C---:B------:R-:W-:Y:S08]  /*acc0*/  HMMA.16816.F32.BF16 R16, R192.reuse, R182, R16 ;  /* 0x000000b6c010723c */ /* 0x040ff00000041810 */
[C---:B------:R-:W-:Y:S08]  /*acd0*/  HMMA.16816.F32.BF16 R20, R192.reuse, R184, R20 ;  /* 0x000000b8c014723c */ /* 0x040ff00000041814 */
[C---:B------:R-:W-:Y:S08]  /*ace0*/  HMMA.16816.F32.BF16 R24, R192.reuse, R186, R24 ;  /* 0x000000bac018723c */ /* 0x040ff00000041818 */
[C---:B------:R-:W-:Y:S08]  /*acf0*/  HMMA.16816.F32.BF16 R28, R192.reuse, R188, R28 ;  /* 0x000000bcc01c723c */ /* 0x040ff0000004181c */
[----:B------:R-:W-:Y:S01]  /*ad00*/  HMMA.16816.F32.BF16 R32, R192, R190, R32 ;  /* 0x000000bec020723c */ /* 0x000fe20000041820 */
[----:B------:R-:W-:Y:S05]  /*ad10*/  LDSM.16.M88.4 R188, [R252+0x2000] ;  /* 0x00200000fcbc783b */ /* 0x000fea0000000200 */
[----:B--2---:R-:W1:Y:S05]  /*ad20*/  LDSM.16.M88.4 R176, [R2+-0x6000] ;  /* 0xffa0000002b0783b */ /* 0x004e6a0000000200 */
[----:B------:R-:W2:Y:S05]  /*ad30*/  LDSM.16.M88.4 R180, [R2+-0x5800] ;  /* 0xffa8000002b4783b */ /* 0x000eaa0000000200 */
[----:B------:R-:W4:Y:S01]  /*ad40*/  LDSM.16.M88.4 R184, [R2+-0x5000] ;  /* 0xffb0000002b8783b */ /* 0x000f220000000200 */
[C---:B-1----:R-:W-:Y:S08]  /*ad50*/  HMMA.16816.F32.BF16 R4, R196.reuse, R176, R4 ;  /* 0x000000b0c404723c */ /* 0x042ff00000041804 */
[C---:B------:R-:W-:Y:S01]  /*ad60*/  HMMA.16816.F32.BF16 R8, R196.reuse, R178, R8 ;  /* 0x000000b2c408723c */ /* 0x040fe20000041808 */
[----:B------:R-:W1:Y:S07]  /*ad70*/  LDSM.16.M88.4 R176, [R2+-0x4800] ;  /* 0xffb8000002b0783b */ /* 0x000e6e0000000200 */
[C---:B--2---:R-:W-:Y:S08]  /*ad80*/  HMMA.16816.F32.BF16 R12, R196.reuse, R180, R12 ;  /* 0x000000b4c40c723c */ /* 0x044ff0000004180c */
[C---:B------:R-:W-:Y:S01]  /*ad90*/  HMMA.16816.F32.BF16 R16, R196.reuse, R182, R16 ;  /* 0x000000b6c410723c */ /* 0x040fe20000041810 */
[----:B------:R-:W2:Y:S07]  /*ada0*/  LDSM.16.M88.4 R180, [R252+0x2800] ;  /* 0x00280000fcb4783b */ /* 0x000eae0000000200 */
[C---:B----4-:R-:W-:Y:S08]  /*adb0*/  HMMA.16816.F32.BF16 R20, R196.reuse, R184, R20 ;  /* 0x000000b8c414723c */ /* 0x050ff00000041814 */
[C---:B------:R-:W-:Y:S01]  /*adc0*/  HMMA.16816.F32.BF16 R24, R196.reuse, R186, R24 ;  /* 0x000000bac418723c */ /* 0x040fe20000041818 */
[----:B------:R-:W-:Y:S07]  /*add0*/  LDSM.16.M88.4 R184, [R252+0x3800] ;  /* 0x00380000fcb8783b */ /* 0x000fee0000000200 */
[C---:B-1----:R-:W-:Y:S08]  /*ade0*/  HMMA.16816.F32.BF16 R28, R196.reuse, R176, R28 ;  /* 0x000000b0c41c723c */ /* 0x042ff0000004181c */
[----:B------:R-:W-:Y:S01]  /*adf0*/  HMMA.16816.F32.BF16 R32, R196, R178, R32 ;  /* 0x000000b2c420723c */ /* 0x000fe20000041820 */
[----:B------:R-:W1:Y:S07]  /*ae00*/  LDSM.16.M88.4 R176, [R252+0x3000] ;  /* 0x00300000fcb0783b */ /* 0x000e6e0000000200 */
[C---:B------:R-:W-:Y:S08]  /*ae10*/  HMMA.16816.F32.BF16 R4, R200.reuse, R188, R4 ;  /* 0x000000bcc804723c */ /* 0x040ff00000041804 */
[C---:B------:R-:W-:Y:S01]  /*ae20*/  HMMA.16816.F32.BF16 R8, R200.reuse, R190, R8 ;  /* 0x000000bec808723c */ /* 0x040fe20000041808 */
[----:B------:R-:W4:Y:S07]  /*ae30*/  LDSM.16.M88.4 R188, [R0] ;  /* 0x0000000000bc783b */ /* 0x000f2e0000000200 */
[C---:B--2---:R-:W-:Y:S08]  /*ae40*/  HMMA.16816.F32.BF16 R12, R200.reuse, R180, R12 ;  /* 0x000000b4c80c723c */ /* 0x044ff0000004180c */
[C---:B------:R-:W-:Y:S01]  /*ae50*/  HMMA.16816.F32.BF16 R16, R200.reuse, R182, R16 ;  /* 0x000000b6c810723c */ /* 0x040fe20000041810 */
[----:B------:R-:W2:Y:S07]  /*ae60*/  LDSM.16.M88.4 R180, [R132] ;  /* 0x0000000084b4783b */ /* 0x000eae0000000200 */
[C---:B-1----:R-:W-:Y:S08]  /*ae70*/  HMMA.16816.F32.BF16 R20, R200.reuse, R176, R20 ;  /* 0x000000b0c814723c */ /* 0x042ff00000041814 */
[C---:B------:R-:W-:Y:S01]  /*ae80*/  HMMA.16816.F32.BF16 R24, R200.reuse, R178, R24 ;  /* 0x000000b2c818723c */ /* 0x040fe20000041818 */
[----:B------:R-:W1:Y:S05]  /*ae90*/  LDSM.16.M88.4 R176, [R248] ;  /* 0x00000000f8b0783b */ /* 0x000e6a0000000200 */
[----:B------:R-:W1:Y:S02]  /*aea0*/  LDSM.16.M88.4 R248, [R249] ;  /* 0x00000000f9f8783b */ /* 0x000e640000000200 */
[C---:B------:R-:W-:Y:S08]  /*aeb0*/  HMMA.16816.F32.BF16 R28, R200.reuse, R184, R28 ;  /* 0x000000b8c81c723c */ /* 0x040ff0000004181c */
[----:B------:R-:W-:Y:S01]  /*aec0*/  HMMA.16816.F32.BF16 R32, R200, R186, R32 ;  /* 0x000000bac820723c */ /* 0x000fe20000041820 */
[----:B------:R-:W3:Y:S07]  /*aed0*/  LDSM.16.M88.4 R184, [R37+0x2000] ;  /* 0x0020000025b8783b */ /* 0x000eee0000000200 */
[C---:B----4-:R-:W-:Y:S08]  /*aee0*/  HMMA.16816.F32.BF16 R4, R204.reuse, R188, R4 ;  /* 0x000000bccc04723c */ /* 0x050ff00000041804 */
[C---:B------:R-:W-:Y:S01]  /*aef0*/  HMMA.16816.F32.BF16 R8, R204.reuse, R190, R8 ;  /* 0x000000becc08723c */ /* 0x040fe20000041808 */
[----:B------:R-:W4:Y:S07]  /*af00*/  LDSM.16.M88.4 R188, [R37+0x2800] ;  /* 0x0028000025bc783b */ /* 0x000f2e0000000200 */
[C---:B--2---:R-:W-:Y:S08]  /*af10*/  HMMA.16816.F32.BF16 R12, R204.reuse, R180, R12 ;  /* 0x000000b4cc0c723c */ /* 0x044ff0000004180c */
[C---:B------:R-:W-:Y:S01]  /*af20*/  HMMA.16816.F32.BF16 R16, R204.reuse, R182, R16 ;  /* 0x000000b6cc10723c */ /* 0x040fe20000041810 */
[----:B------:R-:W-:Y:S07]  /*af30*/  LDSM.16.M88.4 R180, [R37+0x3800] ;  /* 0x0038000025b4783b */ /* 0x000fee0000000200 */
[C---:B-1----:R-:W-:Y:S08]  /*af40*/  HMMA.16816.F32.BF16 R20, R204.reuse, R176, R20 ;  /* 0x000000b0cc14723c */ /* 0x042ff00000041814 */
[C---:B------:R-:W-:Y:S01]  /*af50*/  HMMA.16816.F32.BF16 R24, R204.reuse, R178, R24 ;  /* 0x000000b2cc18723c */ /* 0x040fe20000041818 */
[----:B------:R-:W1:Y:S07]  /*af60*/  LDSM.16.M88.4 R176, [R37+0x3000] ;  /* 0x0030000025b0783b */ /* 0x000e6e0000000200 */
[C---:B------:R-:W-:Y:S08]  /*af70*/  HMMA.16816.F32.BF16 R28, R204.reuse, R248, R28 ;  /* 0x000000f8cc1c723c */ /* 0x040ff0000004181c */
[----:B------:R-:W-:Y:S01]  /*af80*/  HMMA.16816.F32.BF16 R32, R204, R250, R32 ;  /* 0x000000facc20723c */ /* 0x000fe20000041820 */
[----:B------:R-:W2:Y:S07]  /*af90*/  LDSM.16.M88.4 R248, [R2+-0x4000] ;  /* 0xffc0000002f8783b */ /* 0x000eae0000000200 */
[C---:B---3--:R-:W-:Y:S08]  /*afa0*/  HMMA.16816.F32.BF16 R4, R208.reuse, R184, R4 ;  /* 0x000000b8d004723c */ /* 0x048ff00000041804 */
[C---:B------:R-:W-:Y:S01]  /*afb0*/  HMMA.16816.F32.BF16 R8, R208.reuse, R186, R8 ;  /* 0x000000bad008723c */ /* 0x040fe20000041808 */
[----:B------:R-:W3:Y:S07]  /*afc0*/  LDSM.16.M88.4 R184, [R2+-0x3800] ;  /* 0xffc8000002b8783b */ /* 0x000eee0000000200 */
[C---:B----4-:R-:W-:Y:S08]  /*afd0*/  HMMA.16816.F32.BF16 R12, R208.reuse, R188, R12 ;  /* 0x000000bcd00c723c */ /* 0x050ff0000004180c */
[C---:B------:R-:W-:Y:S01]  /*afe0*/  HMMA.16816.F32.BF16 R16, R208.reuse, R190, R16 ;  /* 0x000000bed010723c */ /* 0x040fe20000041810 */
[----:B------:R-:W-:Y:S07]  /*aff0*/  LDSM.16.M88.4 R188, [R252+0x4000] ;  /* 0x00400000fcbc783b */ /* 0x000fee0000000200 */
[C---:B-1----:R-:W-:Y:S08]  /*b000*/  HMMA.16816.F32.BF16 R20, R208.reuse, R176, R20 ;  /* 0x000000b0d014723c */ /* 0x042ff00000041814 */
[C---:B------:R-:W-:Y:S01]  /*b010*/  HMMA.16816.F32.BF16 R24, R208.reuse, R178, R24 ;  /* 0x000000b2d018723c */ /* 0x040fe20000041818 */
[----:B------:R-:W1:Y:S07]  /*b020*/  LDSM.16.M88.4 R176, [R2+-0x3000] ;  /* 0xffd0000002b0783b */ /* 0x000e6e0000000200 */
[C---:B------:R-:W-:Y:S08]  /*b030*/  HMMA.16816.F32.BF16 R28, R208.reuse, R180, R28 ;  /* 0x000000b4d01c723c */ /* 0x040ff0000004181c */
[----:B------:R-:W-:Y:S01]  /*b040*/  HMMA.16816.F32.BF16 R32, R208, R182, R32 ;  /* 0x000000b6d020723c */ /* 0x000fe20000041820 */
[----:B------:R-:W4:Y:S07]  /*b050*/  LDSM.16.M88.4 R180, [R2+-0x2800] ;  /* 0xffd8000002b4783b */ /* 0x000f2e0000000200 */
[C---:B--2---:R-:W-:Y:S08]  /*b060*/  HMMA.16816.F32.BF16 R4, R212.reuse, R248, R4 ;  /* 0x000000f8d404723c */ /* 0x044ff00000041804 */
[C---:B------:R-:W-:Y:S01]  /*b070*/  HMMA.16816.F32.BF16 R8, R212.reuse, R250, R8 ;  /* 0x000000fad408723c */ /* 0x040fe20000041808 */
[----:B------:R-:W2:Y:S07]  /*b080*/  LDSM.16.M88.4 R248, [R252+0x4800] ;  /* 0x00480000fcf8783b */ /* 0x000eae0000000200 */
[C---:B---3--:R-:W-:Y:S08]  /*b090*/  HMMA.16816.F32.BF16 R12, R212.reuse, R184, R12 ;  /* 0x000000b8d40c723c */ /* 0x048ff0000004180c */
[C---:B------:R-:W-:Y:S01]  /*b0a0*/  HMMA.16816.F32.BF16 R16, R212.reuse, R186, R16 ;  /* 0x000000bad410723c */ /* 0x040fe20000041810 */
[----:B------:R-:W-:Y:S07]  /*b0b0*/  LDSM.16.M88.4 R184, [R41] ;  /* 0x0000000029b8783b */ /* 0x000fee0000000200 */
[C---:B-1----:R-:W-:Y:S08]  /*b0c0*/  HMMA.16816.F32.BF16 R20, R212.reuse, R176, R20 ;  /* 0x000000b0d414723c */ /* 0x042ff00000041814 */
[C---:B------:R-:W-:Y:S01]  /*b0d0*/  HMMA.16816.F32.BF16 R24, R212.reuse, R178, R24 ;  /* 0x000000b2d418723c */ /* 0x040fe20000041818 */
[----:B------:R-:W1:Y:S07]  /*b0e0*/  LDSM.16.M88.4 R176, [R252+0x5000] ;  /* 0x00500000fcb0783b */ /* 0x000e6e0000000200 */
[C---:B----4-:R-:W-:Y:S08]  /*b0f0*/  HMMA.16816.F32.BF16 R28, R212.reuse, R180, R28 ;  /* 0x000000b4d41c723c */ /* 0x050ff0000004181c */
[----:B------:R-:W-:Y:S01]  /*b100*/  HMMA.16816.F32.BF16 R32, R212, R182, R32 ;  /* 0x000000b6d420723c */ /* 0x000fe20000041820 */
[----:B------:R-:W3:Y:S07]  /*b110*/  LDSM.16.M88.4 R180, [R252+0x5800] ;  /* 0x00580000fcb4783b */ /* 0x000eee0000000200 */
[C---:B------:R-:W-:Y:S08]  /*b120*/  HMMA.16816.F32.BF16 R4, R216.reuse, R188, R4 ;  /* 0x000000bcd804723c */ /* 0x040ff00000041804 */
[C---:B------:R-:W-:Y:S01]  /*b130*/  HMMA.16816.F32.BF16 R8, R216.reuse, R190, R8 ;  /* 0x000000bed808723c */ /* 0x040fe20000041808 */
[----:B------:R-:W4:Y:S05]  /*b140*/  LDSM.16.M88.4 R188, [R40] ;  /* 0x0000000028bc783b */ /* 0x000f2a0000000200 */
[----:B------:R-:W-:Y:S02]  /*b150*/  LDSM.16.M88.4 R40, [R37+0x4800] ;  /* 0x004800002528783b */ /* 0x000fe40000000200 */
[C---:B--2---:R-:W-:Y:S08]  /*b160*/  HMMA.16816.F32.BF16 R12, R216.reuse, R248, R12 ;  /* 0x000000f8d80c723c */ /* 0x044ff0000004180c */
[C---:B------:R-:W-:Y:S01]  /*b170*/  HMMA.16816.F32.BF16 R16, R216.reuse, R250, R16 ;  /* 0x000000fad810723c */ /* 0x040fe20000041810 */
[----:B------:R2:W4:Y:S07]  /*b180*/  LDSM.16.M88.4 R248, [R36] ;  /* 0x0000000024f8783b */ /* 0x00052e0000000200 */
[C---:B-1----:R-:W-:Y:S08]  /*b190*/  HMMA.16816.F32.BF16 R20, R216.reuse, R176, R20 ;  /* 0x000000b0d814723c */ /* 0x042ff00000041814 */
[C---:B------:R-:W-:Y:S01]  /*b1a0*/  HMMA.16816.F32.BF16 R24, R216.reuse, R178, R24 ;  /* 0x000000b2d818723c */ /* 0x040fe20000041818 */
[----:B------:R1:W4:Y:S07]  /*b1b0*/  LDSM.16.M88.4 R176, [R3] ;  /* 0x0000000003b0783b */ /* 0x00032e0000000200 */
[C---:B---3--:R-:W-:Y:S01]  /*b1c0*/  HMMA.16816.F32.BF16 R28, R216.reuse, R180, R28 ;  /* 0x000000b4d81c723c */ /* 0x048fe2000004181c */
[----:B--2---:R-:W2:Y:S07]  /*b1d0*/  LDL.LU R36, [R1+0x14] ;  /* 0x0000140001247983 */ /* 0x004eae0000300800 */
[----:B------:R-:W-:Y:S01]  /*b1e0*/  HMMA.16816.F32.BF16 R32, R216, R182, R32 ;  /* 0x000000b6d820723c */ /* 0x000fe20000041820 */
[----:B------:R-:W3:Y:S07]  /*b1f0*/  LDSM.16.M88.4 R180, [R37+0x4000] ;  /* 0x0040000025b4783b */ /* 0x000eee0000000200 */
[C---:B------:R-:W-:Y:S01]  /*b200*/  HMMA.16816.F32.BF16 R4, R220.reuse, R184, R4 ;  /* 0x000000b8dc04723c */ /* 0x040fe20000041804 */
[----:B-1----:R-:W2:Y:S05]  /*b210*/  LDL.LU R3, [R1+0x18] ;  /* 0x0000180001037983 */ /* 0x002eaa0000300800 */
[----:B------:R-:W2:Y:S02]  /*b220*/  LDL.LU R0, [R1+0x1c] ;  /* 0x00001c0001007983 */ /* 0x000ea40000300800 */
[C---:B------:R-:W-:Y:S03]  /*b230*/  HMMA.16816.F32.BF16 R8, R220.reuse, R186, R8 ;  /* 0x000000badc08723c */ /* 0x040fe60000041808 */
[----:B------:R-:W1:Y:S05]  /*b240*/  LDSM.16.M88.4 R184, [R37+0x5000] ;  /* 0x0050000025b8783b */ /* 0x000e6a0000000200 */
[C---:B----4-:R-:W-:Y:S08]  /*b250*/  HMMA.16816.F32.BF16 R12, R220.reuse, R188, R12 ;  /* 0x000000bcdc0c723c */ /* 0x050ff0000004180c */
[C---:B------:R-:W-:Y:S01]  /*b260*/  HMMA.16816.F32.BF16 R16, R220.reuse, R190, R16 ;  /* 0x000000bedc10723c */ /* 0x040fe20000041810 */
[----:B------:R-:W4:Y:S07]  /*b270*/  LDSM.16.M88.4 R188, [R37+0x5800] ;  /* 0x0058000025bc783b */ /* 0x000f2e0000000200 */
[C---:B------:R-:W-:Y:S08]  /*b280*/  HMMA.16816.F32.BF16 R20, R220.reuse, R248, R20 ;  /* 0x000000f8dc14723c */ /* 0x040ff00000041814 */
[C---:B------:R-:W-:Y:S01]  /*b290*/  HMMA.16816.F32.BF16 R24, R220.reuse, R250, R24 ;  /* 0x000000fadc18723c */ /* 0x040fe20000041818 */
[----:B------:R-:W-:Y:S07]  /*b2a0*/  LDSM.16.M88.4 R248, [R2+-0x800] ;  /* 0xfff8000002f8783b */ /* 0x000fee0000000200 */
[C---:B------:R-:W-:Y:S08]  /*b2b0*/  HMMA.16816.F32.BF16 R28, R220.reuse, R176, R28 ;  /* 0x000000b0dc1c723c */ /* 0x040ff0000004181c */
[----:B------:R-:W-:Y:S01]  /*b2c0*/  HMMA.16816.F32.BF16 R32, R220, R178, R32 ;  /* 0x000000b2dc20723c */ /* 0x000fe20000041820 */
[----:B------:R-:W4:Y:S07]  /*b2d0*/  LDSM.16.M88.4 R176, [R2+-0x2000] ;  /* 0xffe0000002b0783b */ /* 0x000f2e0000000200 */
[C---:B---3--:R-:W-:Y:S08]  /*b2e0*/  HMMA.16816.F32.BF16 R4, R224.reuse, R180, R4 ;  /* 0x000000b4e004723c */ /* 0x048ff00000041804 */
[C---:B------:R-:W-:Y:S01]  /*b2f0*/  HMMA.16816.F32.BF16 R8, R224.reuse, R182, R8 ;  /* 0x000000b6e008723c */ /* 0x040fe20000041808 */
[----:B------:R-:W3:Y:S07]  /*b300*/  LDSM.16.M88.4 R180, [R2+-0x1800] ;  /* 0xffe8000002b4783b */ /* 0x000eee0000000200 */
[C---:B------:R-:W-:Y:S08]  /*b310*/  HMMA.16816.F32.BF16 R12, R224.reuse, R40, R12 ;  /* 0x00000028e00c723c */ /* 0x040ff0000004180c */
[C---:B------:R-:W-:Y:S01]  /*b320*/  HMMA.16816.F32.BF16 R16, R224.reuse, R42, R16 ;  /* 0x0000002ae010723c */ /* 0x040fe20000041810 */
[----:B------:R-:W-:Y:S07]  /*b330*/  LDSM.16.M88.4 R40, [R252+0x6000] ;  /* 0x00600000fc28783b */ /* 0x000fee0000000200 */
[C---:B-1----:R-:W-:Y:S08]  /*b340*/  HMMA.16816.F32.BF16 R20, R224.reuse, R184, R20 ;  /* 0x000000b8e014723c */ /* 0x042ff00000041814 */
[C---:B------:R-:W-:Y:S01]  /*b350*/  HMMA.16816.F32.BF16 R24, R224.reuse, R186, R24 ;  /* 0x000000bae018723c */ /* 0x040fe20000041818 */
[----:B------:R-:W1:Y:S07]  /*b360*/  LDSM.16.M88.4 R184, [R2+-0x1000] ;  /* 0xfff0000002b8783b */ /* 0x000e6e0000000200 */
[C---:B----4-:R-:W-:Y:S08]  /*b370*/  HMMA.16816.F32.BF16 R28, R224.reuse, R188, R28 ;  /* 0x000000bce01c723c */ /* 0x050ff0000004181c */
[----:B------:R-:W-:Y:S01]  /*b380*/  HMMA.16816.F32.BF16 R32, R224, R190, R32 ;  /* 0x000000bee020723c */ /* 0x000fe20000041820 */
[----:B------:R-:W-:Y:S07]  /*b390*/  LDSM.16.M88.4 R188, [R252+0x7000] ;  /* 0x00700000fcbc783b */ /* 0x000fee0000000200 */
[C---:B------:R-:W-:Y:S08]  /*b3a0*/  HMMA.16816.F32.BF16 R4, R228.reuse, R176, R4 ;  /* 0x000000b0e404723c */ /* 0x040ff00000041804 */
[C---:B------:R-:W-:Y:S01]  /*b3b0*/  HMMA.16816.F32.BF16 R8, R228.reuse, R178, R8 ;  /* 0x000000b2e408723c */ /* 0x040fe20000041808 */
[----:B------:R-:W4:Y:S07]  /*b3c0*/  LDSM.16.M88.4 R176, [R252+0x6800] ;  /* 0x00680000fcb0783b */ /* 0x000f2e0000000200 */
[C---:B---3--:R-:W-:Y:S08]  /*b3d0*/  HMMA.16816.F32.BF16 R12, R228.reuse, R180, R12 ;  /* 0x000000b4e40c723c */ /* 0x048ff0000004180c */
[C---:B------:R-:W-:Y:S01]  /*b3e0*/  HMMA.16816.F32.BF16 R16, R228.reuse, R182, R16 ;  /* 0x000000b6e410723c */ /* 0x040fe20000041810 */
[----:B------:R-:W-:Y:S07]  /*b3f0*/  LDSM.16.M88.4 R180, [R252+0x7800] ;  /* 0x00780000fcb4783b */ /* 0x000fee0000000200 */
[C---:B-1----:R-:W-:Y:S08]  /*b400*/  HMMA.16816.F32.BF16 R20, R228.reuse, R184, R20 ;  /* 0x000000b8e414723c */ /* 0x042ff00000041814 */
[C---:B------:R-:W-:Y:S01]  /*b410*/  HMMA.16816.F32.BF16 R24, R228.reuse, R186, R24 ;  /* 0x000000bae418723c */ /* 0x040fe20000041818 */
[----:B------:R-:W-:Y:S05]  /*b420*/  LDSM.16.M88.4 R184, [R44] ;  /* 0x000000002cb8783b */ /* 0x000fea0000000200 */
[----:B------:R-:W1:Y:S02]  /*b430*/  LDSM.16.M88.4 R44, [R37+0x6000] ;  /* 0x00600000252c783b */ /* 0x000e640000000200 */
[C---:B------:R-:W-:Y:S08]  /*b440*/  HMMA.16816.F32.BF16 R28, R228.reuse, R248, R28 ;  /* 0x000000f8e41c723c */ /* 0x040ff0000004181c */
[----:B------:R-:W-:Y:S08]  /*b450*/  HMMA.16816.F32.BF16 R32, R228, R250, R32 ;  /* 0x000000fae420723c */ /* 0x000ff00000041820 */
[C---:B------:R-:W-:Y:S08]  /*b460*/  HMMA.16816.F32.BF16 R4, R232.reuse, R40, R4 ;  /* 0x00000028e804723c */ /* 0x040ff00000041804 */
[C---:B------:R-:W-:Y:S08]  /*b470*/  HMMA.16816.F32.BF16 R8, R232.reuse, R42, R8 ;  /* 0x0000002ae808723c */ /* 0x040ff00000041808 */
[C---:B----4-:R-:W-:Y:S04]  /*b480*/  HMMA.16816.F32.BF16 R12, R232.reuse, R176, R12 ;  /* 0x000000b0e80c723c */ /* 0x050fe8000004180c */
[----:B-1----:R-:W-:Y:S04]  /*b490*/  IMAD.MOV.U32 R132, RZ, RZ, R45 ;  /* 0x000000ffff847224 */ /* 0x002fe800078e002d */
[C---:B------:R-:W-:Y:S08]  /*b4a0*/  HMMA.16816.F32.BF16 R16, R232.reuse, R178, R16 ;  /* 0x000000b2e810723c */ /* 0x040ff00000041810 */
[C---:B------:R-:W-:Y:S08]  /*b4b0*/  HMMA.16816.F32.BF16 R20, R232.reuse, R188, R20 ;  /* 0x000000bce814723c */ /* 0x040ff00000041814 */
[C---:B------:R-:W-:Y:S01]  /*b4c0*/  HMMA.16816.F32.BF16 R24, R232.reuse, R190, R24 ;  /* 0x000000bee818723c */ /* 0x040fe20000041818 */
[----:B------:R-:W-:Y:S07]  /*b4d0*/  LDSM.16.M88.4 R188, [R37+0x7800] ;  /* 0x0078000025bc783b */ /* 0x000fee0000000200 */
[C---:B------:R-:W-:Y:S08]  /*b4e0*/  HMMA.16816.F32.BF16 R28, R232.reuse, R180, R28 ;  /* 0x000000b4e81c723c */ /* 0x040ff0000004181c */
[----:B------:R-:W-:Y:S01]  /*b4f0*/  HMMA.16816.F32.BF16 R32, R232, R182, R32 ;  /* 0x000000b6e820723c */ /* 0x000fe20000041820 */
[----:B------:R-:W-:Y:S07]  /*b500*/  LDSM.16.M88.4 R180, [R37+0x6800] ;  /* 0x0068000025b4783b */ /* 0x000fee0000000200 */
[C---:B------:R-:W-:Y:S08]  /*b510*/  HMMA.16816.F32.BF16 R4, R236.reuse, R184, R4 ;  /* 0x000000b8ec04723c */ /* 0x040ff00000041804 */
[C---:B------:R-:W-:Y:S01]  /*b520*/  HMMA.16816.F32.BF16 R8, R236.reuse, R186, R8 ;  /* 0x000000baec08723c */ /* 0x040fe20000041808 */
[----:B------:R-:W-:Y:S05]  /*b530*/  LDSM.16.M88.4 R184, [R37+0x7000] ;  /* 0x0070000025b8783b */ /* 0x000fea0000000200 */
[----:B--2---:R1:W2:Y:S05]  /*b540*/  LDSM.16.M88.4 R248, [R36] ;  /* 0x0000000024f8783b */ /* 0x0042aa0000000200 */
[----:B------:R3:W4:Y:S05]  /*b550*/  LDSM.16.M88.4 R40, [R3] ;  /* 0x000000000328783b */ /* 0x00072a0000000200 */
[----:B------:R2:W4:Y:S01]  /*b560*/  LDSM.16.M88.4 R176, [R0] ;  /* 0x0000000000b0783b */ /* 0x0005220000000200 */
[----:B-1----:R-:W-:Y:S02]  /*b570*/  MOV R36, R44 ;  /* 0x0000002c00247202 */ /* 0x002fe40000000f00 */
[----:B---3--:R-:W-:Y:S01]  /*b580*/  MOV R3, R46 ;  /* 0x0000002e00037202 */ /* 0x008fe20000000f00 */
[C---:B--2---:R-:W-:Y:S03]  /*b590*/  HMMA.16816.F32.BF16 R12, R236.reuse, R248, R12 ;  /* 0x000000f8ec0c723c */ /* 0x044fe6000004180c */
[----:B------:R-:W-:Y:S02]  /*b5a0*/  IMAD.MOV.U32 R0, RZ, RZ, R47 ;  /* 0x000000ffff007224 */ /* 0x000fe400078e002f */
[----:B------:R1:W5:Y:S03]  /*b5b0*/  LDL.LU.64 R46, [R1+0x128] ;  /* 0x00012800012e7983 */ /* 0x0003660000300a00 */
[C---:B------:R-:W-:Y:S02]  /*b5c0*/  HMMA.16816.F32.BF16 R16, R236.reuse, R250, R16 ;  /* 0x000000faec10723c */ /* 0x040fe40000041810 */
[----:B------:R-:W2:Y:S06]  /*b5d0*/  LDSM.16.M88.4 R248, [R2] ;  /* 0x0000000002f8783b */ /* 0x000eac0000000200 */
[C---:B----4-:R-:W-:Y:S01]  /*b5e0*/  HMMA.16816.F32.BF16 R20, R236.reuse, R40, R20 ;  /* 0x00000028ec14723c */ /* 0x050fe20000041814 */
[----:B------:R1:W5:Y:S05]  /*b5f0*/  LDL.LU.64 R44, [R1+0x120] ;  /* 0x00012000012c7983 */ /* 0x00036a0000300a00 */
[----:B------:R1:W5:Y:S02]  /*b600*/  LDL.LU R37, [R1+0x118] ;  /* 0x0001180001257983 */ /* 0x0003640000300800 */
[C---:B------:R-:W-:Y:S03]  /*b610*/  HMMA.16816.F32.BF16 R24, R236.reuse, R42, R24 ;  /* 0x0000002aec18723c */ /* 0x040fe60000041818 */
[----:B------:R1:W5:Y:S05]  /*b620*/  LDL.LU.64 R42, [R1+0x110] ;  /* 0x00011000012a7983 */ /* 0x00036a0000300a00 */
[C---:B------:R-:W-:Y:S01]  /*b630*/  HMMA.16816.F32.BF16 R28, R236.reuse, R176, R28 ;  /* 0x000000b0ec1c723c */ /* 0x040fe2000004181c */
[----:B------:R1:W5:Y:S06]  /*b640*/  LDL.LU.64 R40, [R1+0x108] ;  /* 0x0001080001287983 */ /* 0x00036c0000300a00 */
[----:B------:R-:W-:Y:S01]  /*b650*/  MOV R176, R36 ;  /* 0x0000002400b07202 */ /* 0x000fe20000000f00 */
[----:B------:R-:W-:Y:S01]  /*b660*/  HMMA.16816.F32.BF16 R32, R236, R178, R32 ;  /* 0x000000b2ec20723c */ /* 0x000fe20000041820 */
[----:B------:R1:W5:Y:S03]  /*b670*/  LDL.LU R36, [R1+0x100] ;  /* 0x0001000001247983 */ /* 0x0003660000300800 */
[----:B------:R-:W-:Y:S03]  /*b680*/  IMAD.MOV.U32 R177, RZ, RZ, R132 ;  /* 0x000000ffffb17224 */ /* 0x000fe600078e0084 */
[----:B------:R-:W-:Y:S02]  /*b690*/  MOV R178, R3 ;  /* 0x0000000300b27202 */ /* 0x000fe40000000f00 */
[----:B------:R-:W-:Y:S02]  /*b6a0*/  MOV R179, R0 ;  /* 0x0000000000b37202 */ /* 0x000fe40000000f00 */
[C---:B------:R-:W-:Y:S08]  /*b6b0*/  HMMA.16816.F32.BF16 R4, R240.reuse, R176, R4 ;  /* 0x000000b0f004723c */ /* 0x040ff00000041804 */
[C---:B------:R-:W-:Y:S01]  /*b6c0*/  HMMA.16816.F32.BF16 R8, R240.reuse, R178, R8 ;  /* 0x000000b2f008723c */ /* 0x040fe20000041808 */
[----:B------:R-:W3:Y:S07]  /*b6d0*/  LDSM.16.M88.4 R176, [R2+0x800] ;  /* 0x0008000002b0783b */ /* 0x000eee0000000200 */
[C---:B------:R-:W-:Y:S08]  /*b6e0*/  HMMA.16816.F32.BF16 R12, R240.reuse, R180, R12 ;  /* 0x000000b4f00c723c */ /* 0x040ff0000004180c */
[C---:B------:R-:W-:Y:S08]  /*b6f0*/  HMMA.16816.F32.BF16 R16, R240.reuse, R182, R16 ;  /* 0x000000b6f010723c */ /* 0x040ff00000041810 */
[C---:B------:R-:W-:Y:S08]  /*b700*/  HMMA.16816.F32.BF16 R20, R240.reuse, R184, R20 ;  /* 0x000000b8f014723c */ /* 0x040ff00000041814 */
[C---:B------:R-:W-:Y:S08]  /*b710*/  HMMA.16816.F32.BF16 R24, R240.reuse, R186, R24 ;  /* 0x000000baf018723c */ /* 0x040ff00000041818 */
[C---:B------:R-:W-:Y:S08]  /*b720*/  HMMA.16816.F32.BF16 R28, R240.reuse, R188, R28 ;  /* 0x000000bcf01c723c */ /* 0x040ff0000004181c */
[----:B------:R-:W-:Y:S08]  /*b730*/  HMMA.16816.F32.BF16 R32, R240, R190, R32 ;  /* 0x000000bef020723c */ /* 0x000ff00000041820 */
[C---:B--2---:R-:W-:Y:S08]  /*b740*/  HMMA.16816.F32.BF16 R4, R244.reuse, R248, R4 ;  /* 0x000000f8f404723c */ /* 0x044ff00000041804 */
[C---:B------:R-:W-:Y:S08]  /*b750*/  HMMA.16816.F32.BF16 R8, R244.reuse, R250, R8 ;  /* 0x000000faf408723c */ /* 0x040ff00000041808 */
[C---:B---3--:R-:W-:Y:S08]  /*b760*/  HMMA.16816.F32.BF16 R12, R244.reuse, R176, R12 ;  /* 0x000000b0f40c723c */ /* 0x048ff0000004180c */
[----:B------:R-:W-:Y:S01]  /*b770*/  FMUL.FTZ R4, R4, c[0x0][0x320] ;  /* 0x0000c80004047a20 */ /* 0x000fe20000410000 */
[C---:B------:R-:W-:Y:S03]  /*b780*/  HMMA.16816.F32.BF16 R16, R244.reuse, R178, R16 ;  /* 0x000000b2f410723c */ /* 0x040fe60000041810 */
[----:B------:R-:W2:Y:S01]  /*b790*/  MUFU.TANH R188, R4 ;  /* 0x0000000400bc7308 */ /* 0x000ea20000002400 */
[----:B------:R-:W-:Y:S02]  /*b7a0*/  FMUL.FTZ R5, R5, c[0x0][0x320] ;  /* 0x0000c80005057a20 */ /* 0x000fe40000410000 */
[----:B------:R-:W-:Y:S02]  /*b7b0*/  FMUL.FTZ R6, R6, c[0x0][0x320] ;  /* 0x0000c80006067a20 */ /* 0x000fe40000410000 */
[----:B------:R-:W-:Y:S04]  /*b7c0*/  FMUL.FTZ R7, R7, c[0x0][0x320] ;  /* 0x0000c80007077a20 */ /* 0x000fe80000410000 */
[----:B------:R-:W-:Y:S01]  /*b7d0*/  FMUL.FTZ R8, R8, c[0x0][0x320] ;  /* 0x0000c80008087a20 */ /* 0x000fe20000410000 */
[----:B------:R-:W3:Y:S01]  /*b7e0*/  MUFU.TANH R250, R5 ;  /* 0x0000000500fa7308 */ /* 0x000ee20000002400 */
[----:B------:R-:W-:Y:S02]  /*b7f0*/  FMUL.FTZ R9, R9, c[0x0][0x320] ;  /* 0x0000c80009097a20 */ /* 0x000fe40000410000 */
[----:B------:R-:W-:Y:S02]  /*b800*/  FMUL.FTZ R10, R10, c[0x0][0x320] ;  /* 0x0000c8000a0a7a20 */ /* 0x000fe40000410000 */
[----:B------:R-:W-:Y:S02]  /*b810*/  FMUL.FTZ R11, R11, c[0x0][0x320] ;  /* 0x0000c8000b0b7a20 */ /* 0x000fe40000410000 */
[----:B------:R-:W-:Y:S02]  /*b820*/  FMUL.FTZ R13, R13, c[0x0][0x320] ;  /* 0x0000c8000d0d7a20 */ /* 0x000fe40000410000 */
[----:B------:R-:W-:Y:S01]  /*b830*/  FMUL.FTZ R14, R14, c[0x0][0x320] ;  /* 0x0000c8000e0e7a20 */ /* 0x000fe20000410000 */
[----:B------:R-:W4:Y:S01]  /*b840*/  MUFU.TANH R248, R6 ;  /* 0x0000000600f87308 */ /* 0x000f220000002400 */
[----:B------:R-:W-:Y:S02]  /*b850*/  FMUL.FTZ R15, R15, c[0x0][0x320] ;  /* 0x0000c8000f0f7a20 */ /* 0x000fe40000410000 */
[----:B------:R-:W-:Y:S02]  /*b860*/  FMUL.FTZ R16, R16, c[0x0][0x320] ;  /* 0x0000c80010107a20 */ /* 0x000fe40000410000 */
[----:B------:R-:W-:Y:S02]  /*b870*/  FMUL.FTZ R17, R17, c[0x0][0x320] ;  /* 0x0000c80011117a20 */ /* 0x000fe40000410000 */
[----:B------:R-:W-:Y:S02]  /*b880*/  FMUL.FTZ R18, R18, c[0x0][0x320] ;  /* 0x0000c80012127a20 */ /* 0x000fe40000410000 */
[----:B------:R-:W-:Y:S01]  /*b890*/  FMUL.FTZ R19, R19, c[0x0][0x320] ;  /* 0x0000c80013137a20 */ /* 0x000fe20000410000 */
[----:B------:R1:W1:Y:S01]  /*b8a0*/  MUFU.TANH R251, R7 ;  /* 0x0000000700fb7308 */ /* 0x0002620000002400 */
[----:B------:R-:W-:Y:S09]  /*b8b0*/  FMUL.FTZ R12, R12, c[0x0][0x320] ;  /* 0x0000c8000c0c7a20 */ /* 0x000ff20000410000 */
[----:B------:R-:W2:Y:S10]  /*b8c0*/  MUFU.TANH R190, R8 ;  /* 0x0000000800be7308 */ /* 0x000eb40000002400 */
[----:B------:R-:W2:Y:S01]  /*b8d0*/  MUFU.TANH R189, R9 ;  /* 0x0000000900bd7308 */ /* 0x000ea20000002400 */
[----:B-1----:R-:W1:Y:S09]  /*b8e0*/  LDSM.16.M88.4 R4, [R2+0x1000] ;  /* 0x001000000204783b */ /* 0x002e720000000200 */
[----:B------:R-:W1:Y:S10]  /*b8f0*/  MUFU.TANH R249, R10 ;  /* 0x0000000a00f97308 */ /* 0x000e740000002400 */
[----:B------:R1:W1:Y:S10]  /*b900*/  MUFU.TANH R191, R11 ;  /* 0x0000000b00bf7308 */ /* 0x0002740000002400 */
[----:B------:R-:W2:Y:S10]  /*b910*/  MUFU.TANH R184, R13 ;  /* 0x0000000d00b87308 */ /* 0x000eb40000002400 */
[----:B------:R-:W2:Y:S01]  /*b920*/  MUFU.TANH R187, R14 ;  /* 0x0000000e00bb7308 */ /* 0x000ea20000002400 */
[----:B-1----:R1:W2:Y:S01]  /*b930*/  LDSM.16.M88.4 R8, [R2+0x1800] ;  /* 0x001800000208783b */ /* 0x0022a20000000200 */
[----:B------:R-:W-:Y:S08]  /*b940*/  DEPBAR.LE SB0, 0x0 ;  /* 0x000080000000791a */ /* 0x000ff00000000000 */
[----:B------:R-:W2:Y:S01]  /*b950*/  MUFU.TANH R186, R15 ;  /* 0x0000000f00ba7308 */ /* 0x000ea20000002400 */
[----:B------:R-:W-:Y:S01]  /*b960*/  BAR.SYNC.DEFER_BLOCKING 0x0 ;  /* 0x0000000000007b1d */ /* 0x000fe20000010000 */
[C---:B------:R-:W-:Y:S08]  /*b970*/  HMMA.16816.F32.BF16 R20, R244.reuse, R4, R20 ;  /* 0x00000004f414723c */ /* 0x040ff00000041814 */
[----:B------:R-:W2:Y:S01]  /*b980*/  MUFU.TANH R183, R16 ;  /* 0x0000001000b77308 */ /* 0x000ea20000002400 */
[C---:B------:R-:W-:Y:S01]  /*b990*/  HMMA.16816.F32.BF16 R24, R244.reuse, R6, R24 ;  /* 0x00000006f418723c */ /* 0x040fe20000041818 */
[----:B-1----:R-:W3:Y:S08]  /*b9a0*/  LDL R2, [R1+0x60] ;  /* 0x0000600001027983 */ /* 0x002ef00000100800 */
[----:B------:R1:W1:Y:S06]  /*b9b0*/  MUFU.TANH R180, R17 ;  /* 0x0000001100b47308 */ /* 0x00026c0000002400 */
[----:B------:R-:W-:Y:S02]  /*b9c0*/  FMUL.FTZ R20, R20, c[0x0][0x320] ;  /* 0x0000c80014147a20 */ /* 0x000fe40000410000 */
[----:B------:R-:W-:Y:S02]  /*b9d0*/  FMUL.FTZ R21, R21, c[0x0][0x320] ;  /* 0x0000c80015157a20 */ /* 0x000fe40000410000 */
[----:B------:R1:W1:Y:S01]  /*b9e0*/  MUFU.TANH R182, R18 ;  /* 0x0000001200b67308 */ /* 0x0002620000002400 */
[----:B------:R-:W-:Y:S02]  /*b9f0*/  FMUL.FTZ R22, R22, c[0x0][0x320] ;  /* 0x0000c80016167a20 */ /* 0x000fe40000410000 */
[----:B------:R-:W-:Y:S01]  /*ba00*/  FMUL.FTZ R23, R23, c[0x0][0x320] ;  /* 0x0000c80017177a20 */ /* 0x000fe20000410000 */
[C---:B--2---:R-:W-:Y:S06]  /*ba10*/  HMMA.16816.F32.BF16 R28, R244.reuse, R8, R28 ;  /* 0x00000008f41c723c */ /* 0x044fec000004181c */
[----:B------:R2:W2:Y:S02]  /*ba20*/  MUFU.TANH R181, R19 ;  /* 0x0000001300b57308 */ /* 0x0004a40000002400 */
[----:B------:R-:W-:Y:S08]  /*ba30*/  HMMA.16816.F32.BF16 R32, R244, R10, R32 ;  /* 0x0000000af420723c */ /* 0x000ff00000041820 */
[----:B------:R4:W3:Y:S08]  /*ba40*/  MUFU.TANH R179, R20 ;  /* 0x0000001400b37308 */ /* 0x0008f00000002400 */
[----:B-1----:R-:W-:Y:S02]  /*ba50*/  FMUL.FTZ R17, R29, c[0x0][0x320] ;  /* 0x0000c8001d117a20 */ /* 0x002fe40000410000 */
[----:B------:R1:W1:Y:S01]  /*ba60*/  MUFU.TANH R176, R21 ;  /* 0x0000001500b07308 */ /* 0x0002620000002400 */
[----:B------:R-:W-:Y:S02]  /*ba70*/  FMUL.FTZ R18, R31, c[0x0][0x320] ;  /* 0x0000c8001f127a20 */ /* 0x000fe40000410000 */
[----:B--2---:R-:W-:Y:S03]  /*ba80*/  FMUL.FTZ R19, R30, c[0x0][0x320] ;  /* 0x0000c8001e137a20 */ /* 0x004fe60000410000 */
[----:B------:R-:W-:Y:S02]  /*ba90*/  FMUL.FTZ R14, R32, c[0x0][0x320] ;  /* 0x0000c800200e7a20 */ /* 0x000fe40000410000 */
[----:B------:R-:W-:Y:S02]  /*baa0*/  FMUL.FTZ R13, R33, c[0x0][0x320] ;  /* 0x0000c800210d7a20 */ /* 0x000fe40000410000 */
[----:B------:R2:W2:Y:S01]  /*bab0*/  MUFU.TANH R178, R22 ;  /* 0x0000001600b27308 */ /* 0x0004a20000002400 */
[----:B------:R-:W-:Y:S02]  /*bac0*/  FMUL.FTZ R16, R34, c[0x0][0x320] ;  /* 0x0000c80022107a20 */ /* 0x000fe40000410000 */
[----:B------:R-:W-:Y:S02]  /*bad0*/  FMUL.FTZ R15, R35, c[0x0][0x320] ;  /* 0x0000c800230f7a20 */ /* 0x000fe40000410000 */
[----:B----4-:R-:W-:Y:S05]  /*bae0*/  FMUL.FTZ R20, R28, c[0x0][0x320] ;  /* 0x0000c8001c147a20 */ /* 0x010fea0000410000 */
[----:B------:R4:W3:Y:S01]  /*baf0*/  MUFU.TANH R177, R23 ;  /* 0x0000001700b17308 */ /* 0x0008e20000002400 */
[----:B-1----:R-:W-:Y:S09]  /*bb00*/  FMUL.FTZ R21, R25, c[0x0][0x320] ;  /* 0x0000c80019157a20 */ /* 0x002ff20000410000 */
[----:B------:R1:W1:Y:S01]  /*bb10*/  MUFU.TANH R185, R12 ;  /* 0x0000000c00b97308 */ /* 0x0002620000002400 */
[----:B--2---:R-:W-:Y:S02]  /*bb20*/  FMUL.FTZ R22, R24, c[0x0][0x320] ;  /* 0x0000c80018167a20 */ /* 0x004fe40000410000 */
[----:B------:R-:W-:Y:S07]  /*bb30*/  FMUL.FTZ R24, R26, c[0x0][0x320] ;  /* 0x0000c8001a187a20 */ /* 0x000fee0000410000 */
[----:B------:R-:W2:Y:S01]  /*bb40*/  MUFU.TANH R22, R22 ;  /* 0x0000001600167308 */ /* 0x000ea20000002400 */
[----:B----4-:R-:W-:Y:S09]  /*bb50*/  FMUL.FTZ R23, R27, c[0x0][0x320] ;  /* 0x0000c8001b177a20 */ /* 0x010ff20000410000 */
[----:B------:R-:W4:Y:S10]  /*bb60*/  MUFU.TANH R21, R21 ;  /* 0x0000001500157308 */ /* 0x000f340000002400 */
        /* <DEDUP_REMOVED lines=10> */
[----:B---3--:R-:W-:Y:S11]  /*bc10*/  ISETP.GE.AND P0, PT, R2, 0x1, PT ;  /* 0x000000010200780c */ /* 0x008ff60003f06270 */
        /* <DEDUP_REMOVED lines=8> */
[----:B------:R-:W4:Y:S04]  /*bca0*/  LDL R4, [R1+0xa8] ;  /* 0x0000a80001047983 */ /* 0x000f280000100800 */
[----:B------:R-:W4:Y:S04]  /*bcb0*/  LDL.64 R28, [R1+0x90] ;  /* 0x00009000011c7983 */ /* 0x000f280000100a00 */
[----:B------:R-:W4:Y:S04]  /*bcc0*/  LDL R8, [R1+0x88] ;  /* 0x0000880001087983 */ /* 0x000f280000100800 */
[----:B------:R-:W4:Y:S04]  /*bcd0*/  LDL R11, [R1+0xe8] ;  /* 0x0000e800010b7983 */ /* 0x000f280000100800 */
[----:B------:R-:W4:Y:S04]  /*bce0*/  LDL R26, [R1+0x70] ;  /* 0x00007000011a7983 */ /* 0x000f280000100800 */
[----:B------:R-:W4:Y:S04]  /*bcf0*/  LDL R10, [R1+0xec] ;  /* 0x0000ec00010a7983 */ /* 0x000f280000100800 */
[----:B------:R-:W4:Y:S04]  /*bd00*/  LDL R25, [R1+0x68] ;  /* 0x0000680001197983 */ /* 0x000f280000100800 */
[----:B------:R-:W4:Y:S04]  /*bd10*/  LDL R7, [R1+0x6c] ;  /* 0x00006c0001077983 */ /* 0x000f280000100800 */
[----:B------:R-:W4:Y:S04]  /*bd20*/  LDL R132, [R1+0x54] ;  /* 0x0000540001847983 */ /* 0x000f280000100800 */
[----:B------:R-:W4:Y:S04]  /*bd30*/  LDL R9, [R1+0xf0] ;  /* 0x0000f00001097983 */ /* 0x000f280000100800 */
[----:B------:R-:W4:Y:S01]  /*bd40*/  LDL R6, [R1+0xf4] ;  /* 0x0000f40001067983 */ /* 0x000f220000100800 */
[----:B--2---:R-:W-:Y:S05]  /*bd50*/  IMAD R2, R2, 0x40, R3 ;  /* 0x0000004002027824 */ /* 0x004fea00078e0203 */
[----:B---3--:R-:W-:Y:S05]  /*bd60*/  IADD3 R2, R2, -0x40, R0 ;  /* 0xffffffc002027810 */ /* 0x008fea0007ffe000 */
[----:B------:R-:W-:Y:S04]  /*bd70*/  @P2 IMAD.HI.U32 R3, R2, c[0x0][0x2bc], RZ ;  /* 0x0000af0002032a27 */ /* 0x000fe800078e00ff */
[----:B------:R-:W-:Y:S01]  /*bd80*/  IMAD.MOV.U32 R0, RZ, RZ, R2 ;  /* 0x000000ffff007224 */ /* 0x000fe200078e0002 */
[----:B------:R-:W-:Y:S04]  /*bd90*/  @P2 SHF.R.U32.HI R0, RZ, c[0x0][0x2c0], R3 ;  /* 0x0000b000ff002a19 */ /* 0x000fe80000011603 */
[C---:B----4-:R-:W-:Y:S04]  /*bda0*/  @!P6 IADD3 R3, P0, R0.reuse, R30, RZ ;  /* 0x0000001e0003e210 */ /* 0x050fe80007f1e0ff */
[----:B------:R-:W-:Y:S01]  /*bdb0*/  @!P6 LEA.HI.X.SX32 R5, R0, R4, 0x1, P0 ;  /* 0x000000040005e211 */ /* 0x000fe200000f0eff */
[----:B------:R-:W-:Y:S01]  /*bdc0*/  IMAD.MOV R0, RZ, RZ, -R0 ;  /* 0x000000ffff007224 */ /* 0x000fe200078e0a00 */
[C---:B------:R-:W-:Y:S03]  /*bdd0*/  @!P6 LEA R4, P0, R3.reuse, c[0x0][0x2a0], 0x2 ;  /* 0x0000a8000304ea11 */ /* 0x040fe600078010ff */
[----:B------:R-:W-:Y:S01]  /*bde0*/  IMAD R27, R0, c[0x0][0x2b8], R2 ;  /* 0x0000ae00001b7a24 */ /* 0x000fe200078e0202 */
[----:B------:R-:W-:Y:S03]  /*bdf0*/  @!P6 LEA.HI.X R5, R3, c[0x0][0x2a4], R5, 0x2, P0 ;  /* 0x0000a9000305ea11 */ /* 0x000fe600000f1405 */
[C---:B------:R-:W-:Y:S01]  /*be00*/  IMAD.WIDE.U32 R2, R27.reuse, c[0x0][0x1e0], RZ ;  /* 0x000078001b027a25 */ /* 0x040fe200078e00ff */
[----:B------:R-:W-:Y:S01]  /*be10*/  SHF.R.S32.HI R0, RZ, 0x1f, R27 ;  /* 0x0000001fff007819 */ /* 0x000fe2000001141b */
[----:B------:R-:W2:Y:S04]  /*be20*/  @!P6 LDG.E R12, [R4.64] ;  /* 0x00000006040ce981 */ /* 0x000ea8000c1e1900 */
        /* <DEDUP_REMOVED lines=9> */
[----:B------:R-:W-:Y:S01]  /*bec0*/  IADD3 R0, P0, R28, R2, RZ ;  /* 0x000000021c007210 */ /* 0x000fe20007f1e0ff */
[----:B------:R-:W-:Y:S02]  /*bed0*/  IMAD.SHL.U32 R28, R26, 0x2, RZ ;  /* 0x000000021a1c7824 */ /* 0x000fe400078e00ff */
[----:B------:R-:W-:Y:S05]  /*bee0*/  IMAD R5, R12, c[0x0][0x1f4], R5 ;  /* 0x00007d000c057a24 */ /* 0x000fea00078e0205 */
[----:B------:R-:W-:Y:S02]  /*bef0*/  IADD3.X R5, R8, R3, R5, P0, !PT ;  /* 0x0000000308057210 */ /* 0x000fe400007fe405 */
[C---:B------:R-:W-:Y:S04]  /*bf00*/  LEA R8, P0, R0.reuse, c[0x0][0x1c8], 0x1 ;  /* 0x0000720000087a11 */ /* 0x040fe800078008ff */
[----:B------:R-:W-:Y:S02]  /*bf10*/  LEA.HI.X R5, R0, c[0x0][0x1cc], R5, 0x1, P0 ;  /* 0x0000730000057a11 */ /* 0x000fe400000f0c05 */
[----:B-1----:R-:W-:Y:S02]  /*bf20*/  SHF.L.U64.HI R12, R26, 0x1, R11 ;  /* 0x000000011a0c7819 */ /* 0x002fe4000001020b */
[----:B------:R-:W-:Y:S01]  /*bf30*/  SHF.L.U64.HI R11, R25, 0x1, R10 ;  /* 0x00000001190b7819 */ /* 0x000fe2000001020a */
[C---:B------:R-:W-:Y:S01]  /*bf40*/  IMAD.SHL.U32 R25, R132.reuse, 0x2, RZ ;  /* 0x0000000284197824 */ /* 0x040fe200078e00ff */
[C---:B------:R-:W-:Y:S02]  /*bf50*/  SHF.L.U64.HI R10, R7.reuse, 0x1, R9 ;  /* 0x00000001070a7819 */ /* 0x040fe40000010209 */
[----:B------:R-:W-:Y:S02]  /*bf60*/  SHF.L.U32 R26, R7, 0x1, RZ ;  /* 0x00000001071a7819 */ /* 0x000fe400000006ff */
[----:B------:R-:W-:Y:S01]  /*bf70*/  SHF.L.U64.HI R9, R132, 0x1, R6 ;  /* 0x0000000184097819 */ /* 0x000fe20000010206 */
[----:B------:R-:W-:-:S05]  /*bf80*/  BRA.DIV ~URZ, `(.L_x_539) ;  /* 0x00006a227f007947 */ /* 0x000fca000b800000 */
[----:B------:R1:W2:Y:S02]  /*bf90*/  SHFL.IDX PT, R4, R5, RZ, 0x181f ;  /* 0x00181fff05047589 */ /* 0x0002a400000e0000 */
.L_x_586:
[----:B------:R-:W-:-:S05]  /*bfa0*/  BRA.DIV ~URZ, `(.L_x_540) ;  /* 0x00006a727f007947 */ /* 0x000fca000b800000 */
[----:B------:R-:W3:Y:S04]  /*bfb0*/  LDL R6, [R1+0x50] ;  /* 0x0000500001067983 */ /* 0x000ee80000100800 */
[----:B------:R-:W4:Y:S04]  /*bfc0*/  LDL R29, [R1+0x4c] ;  /* 0x00004c00011d7983 */ /* 0x000f280000100800 */
[----:B------:R-:W1:Y:S01]  /*bfd0*/  SHFL.IDX PT, R0, R8, RZ, 0x181f ;  /* 0x00181fff08007589 */ /* 0x000e6200000e0000 */
[----:B---3--:R-:W-:Y:S04]  /*bfe0*/  IADD3 R2, -R6, 0x10, RZ ;  /* 0x0000001006027810 */ /* 0x008fe80007ffe1ff */
[----:B------:R-:W-:Y:S04]  /*bff0*/  LOP3.LUT R2, R2, 0xf, RZ, 0xc0, !PT ;  /* 0x0000000f02027812 */ /* 0x000fe800078ec0ff */
[----:B-1----:R-:W-:Y:S04]  /*c000*/  IADD3 R2, P1, P0, R2, R0, R25 ;  /* 0x0000000002027210 */ /* 0x002fe8000783e019 */
[----:B--2---:R-:W-:Y:S02]  /*c010*/  IADD3.X R3, RZ, R4, R9, P1, P0 ;  /* 0x00000004ff037210 */ /* 0x004fe40000fe0409 */
[----:B------:R-:W-:Y:S11]  /*c020*/  ISETP.NE.U32.AND P0, PT, R6, RZ, PT ;  /* 0x000000ff0600720c */ /* 0x000ff60003f05070 */
[----:B------:R-:W-:Y:S02]  /*c030*/  @!UPT UIADD3 URZ, URZ, URZ, URZ ;  /* 0x0000003f3f3ff290 */ /* 0x000fe4000fffe03f */
[----:B------:R-:W-:Y:S01]  /*c040*/  @!PT LDS RZ, [RZ] ;  /* 0x00000000fffff984 */ /* 0x000fe20000000800 */
[----:B------:R-:W-:Y:S01]  /*c050*/  @!PT LDS RZ, [RZ] ;  /* 0x00000000fffff984 */ /* 0x000fe20000000800 */
[----:B----4-:R1:W-:Y:S02]  /*c060*/  LDGSTS.E.BYPASS.LTC128B.128.ZFILL [R29+0x10100], [R2.64], P0 ;  /* 0x10100000021d7fae */ /* 0x0103e40008141d46 */
[----:B-1----:R-:W-:Y:S05]  /*c070*/  IADD3 R2, P0, R0, R26, RZ ;  /* 0x0000001a00027210 */ /* 0x002fea0007f1e0ff */
[----:B------:R-:W-:Y:S01]  /*c080*/  IMAD.X R3, R4, 0x1, R10, P0 ;  /* 0x0000000104037824 */ /* 0x000fe200000e060a */
[----:B------:R-:W-:Y:S04]  /*c090*/  IADD3 R6, P0, R0, R27, RZ ;  /* 0x0000001b00067210 */ /* 0x000fe80007f1e0ff */
[----:B------:R1:W-:Y:S01]  /*c0a0*/  LDGSTS.E.BYPASS.LTC128B.128 [R29+0x12100], [R2.64], !P5 ;  /* 0x12100000021d7fae */ /* 0x0003e2000e901d46 */
[----:B------:R-:W-:Y:S05]  /*c0b0*/  IMAD.X R7, R4, 0x1, R11, P0 ;  /* 0x0000000104077824 */ /* 0x000fea00000e060b */
[----:B------:R2:W-:Y:S01]  /*c0c0*/  LDGSTS.E.BYPASS.LTC128B.128 [R29+0x14100], [R6.64], !P4 ;  /* 0x14100000061d7fae */ /* 0x0005e2000e101d46 */
[----:B-1----:R-:W-:Y:S03]  /*c0d0*/  IADD3 R2, P0, R0, R28, RZ ;  /* 0x0000001c00027210 */ /* 0x002fe60007f1e0ff */
[----:B------:R2:W1:Y:S02]  /*c0e0*/  SHFL.IDX PT, R0, R8, 0x1, 0x181f ;  /* 0x00381f0008007f89 */ /* 0x00046400000e0000 */
[----:B------:R-:W-:Y:S02]  /*c0f0*/  IMAD.X R3, R4, 0x1, R12, P0 ;  /* 0x0000000104037824 */ /* 0x000fe400000e060c */
[----:B------:R2:W3:Y:S04]  /*c100*/  SHFL.IDX PT, R4, R5, 0x1, 0x181f ;  /* 0x00381f0005047f89 */ /* 0x0004e800000e0000 */
[----:B------:R2:W-:Y:S02]  /*c110*/  LDGSTS.E.BYPASS.LTC128B.128 [R29+0x16100], [R2.64], !P3 ;  /* 0x16100000021d7fae */ /* 0x0005e4000d901d46 */
.L_x_587:
[----:B--2---:R-:W2:Y:S04]  /*c120*/  LDL.LU R2, [R1+0x50] ;  /* 0x0000500001027983 */ /* 0x004ea80000300800 */
[----:B------:R-:W4:Y:S01]  /*c130*/  LDL R5, [R1+0x4c] ;  /* 0x00004c0001057983 */ /* 0x000f220000100800 */
[C---:B--2---:R-:W-:Y:S02]  /*c140*/  ISETP.NE.U32.AND P0, PT, R2.reuse, RZ, PT ;  /* 0x000000ff0200720c */ /* 0x044fe40003f05070 */
[----:B------:R-:W-:Y:S04]  /*c150*/  IADD3 R2, -R2, 0x10, RZ ;  /* 0x0000001002027810 */ /* 0x000fe80007ffe1ff */
[----:B------:R-:W-:Y:S04]  /*c160*/  LOP3.LUT R2, R2, 0xf, RZ, 0xc0, !PT ;  /* 0x0000000f02027812 */ /* 0x000fe800078ec0ff */
[----:B-1----:R-:W-:Y:S04]  /*c170*/  IADD3 R2, P2, P1, R2, R0, R25 ;  /* 0x0000000002027210 */ /* 0x002fe8000795e019 */
[----:B---3--:R-:W-:Y:S02]  /*c180*/  IADD3.X R3, RZ, R4, R9, P2, P1 ;  /* 0x00000004ff037210 */ /* 0x008fe400017e2409 */
[C---:B------:R-:W-:Y:S03]  /*c190*/  IADD3 R6, P1, R0.reuse, R27, RZ ;  /* 0x0000001b00067210 */ /* 0x040fe60007f3e0ff */
[----:B------:R-:W-:Y:S01]  /*c1a0*/  @!PT LDS RZ, [RZ] ;  /* 0x00000000fffff984 */ /* 0x000fe20000000800 */
[----:B------:R-:W-:Y:S01]  /*c1b0*/  @!PT LDS RZ, [RZ] ;  /* 0x00000000fffff984 */ /* 0x000fe20000000800 */
[----:B------:R-:W-:Y:S01]  /*c1c0*/  @!PT LDS RZ, [RZ] ;  /* 0x00000000fffff984 */ /* 0x000fe20000000800 */
[----:B----4-:R1:W-:Y:S01]  /*c1d0*/  LDGSTS.E.BYPASS.LTC128B.128.ZFILL [R5+0x11100], [R2.64], P0 ;  /* 0x1110000002057fae */ /* 0x0103e20008141d46 */
[----:B------:R-:W-:Y:S01]  /*c1e0*/  IADD3 R8, P0, R0, R26, RZ ;  /* 0x0000001a00087210 */ /* 0x000fe20007f1e0ff */
[C---:B------:R-:W-:Y:S04]  /*c1f0*/  IMAD.X R7, R4.reuse, 0x1, R11, P1 ;  /* 0x0000000104077824 */ /* 0x040fe800008e060b */
[----:B------:R-:W-:Y:S05]  /*c200*/  IMAD.X R9, R4, 0x1, R10, P0 ;  /* 0x0000000104097824 */ /* 0x000fea00000e060a */
[----:B------:R2:W-:Y:S04]  /*c210*/  LDGSTS.E.BYPASS.LTC128B.128 [R5+0x13100], [R8.64], !P5 ;  /* 0x1310000008057fae */ /* 0x0005e8000e901d46 */
[----:B------:R2:W-:Y:S01]  /*c220*/  LDGSTS.E.BYPASS.LTC128B.128 [R5+0x15100], [R6.64], !P4 ;  /* 0x1510000006057fae */ /* 0x0005e2000e101d46 */
[----:B-1----:R-:W-:Y:S05]  /*c230*/  IADD3 R2, P0, R0, R28, RZ ;  /* 0x0000001c00027210 */ /* 0x002fea0007f1e0ff */
[----:B------:R-:W-:Y:S05]  /*c240*/  IMAD.X R3, R4, 0x1, R12, P0 ;  /* 0x0000000104037824 */ /* 0x000fea00000e060c */
[----:B------:R2:W-:Y:S03]  /*c250*/  LDGSTS.E.BYPASS.LTC128B.128 [R5+0x17100], [R2.64], !P3 ;  /* 0x1710000002057fae */ /* 0x0005e6000d901d46 */
.L_x_538:
[----:B-12-4-:R-:W-:Y:S05]  /*c260*/  BSYNC B0 ;  /* 0x0000000000007941 */ /* 0x016fea0003800000 */
.L_x_537:
[----:B------:R-:W-:Y:S01]  /*c270*/  FMNMX.FTZ R2, R188, R133, !PT ;  /* 0x00000085bc027209 */ /* 0x000fe20007810000 */
[----:B------:R-:W0:Y:S01]  /*c280*/  LDGDEPBAR ;  /* 0x00000000000079af */ /* 0x000e220000000000 */
[----:B------:R-:W-:Y:S02]  /*c290*/  FMNMX.FTZ R0, R248, R134, !PT ;  /* 0x00000086f8007209 */ /* 0x000fe40007810000 */
        /* <DEDUP_REMOVED lines=29> */
[----:B------:R-:W-:Y:S01]  /*c470*/  FMNMX.FTZ R5, R15, R0, !PT ;  /* 0x000000000f057209 */ /* 0x000fe20007810000 */
[----:B------:R-:W-:-:S05]  /*c480*/  BRA.DIV ~URZ, `(.L_x_541) ;  /* 0x000068227f007947 */ /* 0x000fca000b800000 */
[----:B------:R-:W1:Y:S02]  /*c490*/  SHFL.BFLY PT, R0, R4, 0x2, 0x1f ;  /* 0x0c401f0004007f89 */ /* 0x000e6400000e0000 */
[----:B-1----:R-:W-:Y:S05]  /*c4a0*/  FMNMX.FTZ R4, R4, R0, !PT ;  /* 0x0000000004047209 */ /* 0x002fea0007810000 */
[----:B------:R-:W1:Y:S02]  /*c4b0*/  SHFL.BFLY PT, R132, R4, 0x1, 0x1f ;  /* 0x0c201f0004847f89 */ /* 0x000e6400000e0000 */
[----:B-1----:R-:W-:Y:S02]  /*c4c0*/  FMNMX.FTZ R132, R4, R132, !PT ;  /* 0x0000008404847209 */ /* 0x002fe40007810000 */
[----:B------:R-:W1:Y:S02]  /*c4d0*/  SHFL.BFLY PT, R4, R5, 0x2, 0x1f ;  /* 0x0c401f0005047f89 */ /* 0x000e6400000e0000 */
[----:B-1----:R-:W-:Y:S05]  /*c4e0*/  FMNMX.FTZ R4, R5, R4, !PT ;  /* 0x0000000405047209 */ /* 0x002fea0007810000 */
[----:B------:R1:W2:Y:S02]  /*c4f0*/  SHFL.BFLY PT, R0, R4, 0x1, 0x1f ;  /* 0x0c201f0004007f89 */ /* 0x0002a400000e0000 */
.L_x_588:
[----:B------:R-:W3:Y:S01]  /*c500*/  LDL.LU R10, [R1+0x78] ;  /* 0x00007800010a7983 */ /* 0x000ee20000300800 */
[----:B--2---:R-:W-:Y:S01]  /*c510*/  FMNMX.FTZ R3, R0, R4, !PT ;  /* 0x0000000400037209 */ /* 0x004fe20007810000 */
[C---:B------:R-:W-:Y:S01]  /*c520*/  FADD.FTZ R0, -R132.reuse, R133 ;  /* 0x0000008584007221 */ /* 0x040fe20000010100 */
[----:B------:R-:W-:Y:S01]  /*c530*/  WARPSYNC 0xffffffff ;  /* 0xffffffff00007948 */ /* 0x000fe20003800000 */
[----:B-1----:R-:W-:Y:S02]  /*c540*/  FMUL.FTZ R4, R132, c[0x0][0x2d0] ;  /* 0x0000b40084047a20 */ /* 0x002fe40000410000 */
[----:B------:R-:W-:Y:S02]  /*c550*/  FMUL.FTZ R0, R0, c[0x0][0x2d0] ;  /* 0x0000b40000007a20 */ /* 0x000fe40000410000 */
[--C-:B------:R-:W-:Y:S02]  /*c560*/  FFMA.FTZ R11, R179, c[0x0][0x2d0], -R4.reuse ;  /* 0x0000b400b30b7a23 */ /* 0x100fe40000010804 */
[----:B------:R-:W1:Y:S01]  /*c570*/  MUFU.EX2 R2, R0 ;  /* 0x0000000000027308 */ /* 0x000e620000000800 */
[----:B------:R-:W2:Y:S01]  /*c580*/  LDL.LU R179, [R1+0x74] ;  /* 0x0000740001b37983 */ /* 0x000ea20000300800 */
[--C-:B------:R-:W-:Y:S02]  /*c590*/  FFMA.FTZ R34, R17, c[0x0][0x2d0], -R4.reuse ;  /* 0x0000b40011227a23 */ /* 0x100fe40000010804 */
[--C-:B------:R-:W-:Y:S02]  /*c5a0*/  FFMA.FTZ R7, R188, c[0x0][0x2d0], -R4.reuse ;  /* 0x0000b400bc077a23 */ /* 0x100fe40000010804 */
[--C-:B------:R-:W-:Y:S02]  /*c5b0*/  FFMA.FTZ R26, R176, c[0x0][0x2d0], -R4.reuse ;  /* 0x0000b400b01a7a23 */ /* 0x100fe40000010804 */
[--C-:B------:R-:W-:Y:S02]  /*c5c0*/  FFMA.FTZ R6, R250, c[0x0][0x2d0], -R4.reuse ;  /* 0x0000b400fa067a23 */ /* 0x100fe40000010804 */
[----:B------:R-:W-:Y:S01]  /*c5d0*/  MUFU.EX2 R176, R7 ;  /* 0x0000000700b07308 */ /* 0x000fe20000000800 */
        /* <DEDUP_REMOVED lines=11> */
[----:B------:R4:W-:Y:S01]  /*c690*/  MUFU.EX2 R9, R5 ;  /* 0x0000000500097308 */ /* 0x0009e20000000800 */
[----:B------:R-:W-:Y:S02]  /*c6a0*/  FFMA.FTZ R8, R189, c[0x0][0x2d0], -R4 ;  /* 0x0000b400bd087a23 */ /* 0x000fe40000010804 */
[----:B------:R-:W-:Y:S04]  /*c6b0*/  FMUL.FTZ R4, R3, c[0x0][0x2d0] ;  /* 0x0000b40003047a20 */ /* 0x000fe80000410000 */
        /* <DEDUP_REMOVED lines=11> */
[--C-:B----4-:R-:W-:Y:S02]  /*c770*/  FFMA.FTZ R5, R248, c[0x0][0x2d0], -R4.reuse ;  /* 0x0000b400f8057a23 */ /* 0x110fe40000010804 */
[--C-:B------:R-:W-:Y:S02]  /*c780*/  FFMA.FTZ R248, R23, c[0x0][0x2d0], -R4.reuse ;  /* 0x0000b40017f87a23 */ /* 0x100fe40000010804 */
[--C-:B------:R-:W-:Y:S01]  /*c790*/  FFMA.FTZ R188, R177, c[0x0][0x2d0], -R4.reuse ;  /* 0x0000b400b1bc7a23 */ /* 0x100fe20000010804 */
[----:B------:R-:W-:Y:S01]  /*c7a0*/  MUFU.EX2 R191, R191 ;  /* 0x000000bf00bf7308 */ /* 0x000fe20000000800 */
[--C-:B------:R-:W-:Y:S02]  /*c7b0*/  FFMA.FTZ R190, R24, c[0x0][0x2d0], -R4.reuse ;  /* 0x0000b40018be7a23 */ /* 0x100fe40000010804 */
[----:B------:R-:W-:Y:S07]  /*c7c0*/  FFMA.FTZ R14, R15, c[0x0][0x2d0], -R4 ;  /* 0x0000b4000f0e7a23 */ /* 0x000fee0000010804 */
[----:B------:R-:W-:Y:S10]  /*c7d0*/  MUFU.EX2 R133, R133 ;  /* 0x0000008500857308 */ /* 0x000ff40000000800 */
[----:B------:R-:W-:Y:S10]  /*c7e0*/  MUFU.EX2 R189, R189 ;  /* 0x000000bd00bd7308 */ /* 0x000ff40000000800 */
[----:B------:R-:W-:Y:S10]  /*c7f0*/  MUFU.EX2 R188, R188 ;  /* 0x000000bc00bc7308 */ /* 0x000ff40000000800 */
[----:B------:R-:W-:Y:S10]  /*c800*/  MUFU.EX2 R190, R190 ;  /* 0x000000be00be7308 */ /* 0x000ff40000000800 */
[----:B------:R-:W-:Y:S10]  /*c810*/  MUFU.EX2 R248, R248 ;  /* 0x000000f800f87308 */ /* 0x000ff40000000800 */
[----:B------:R-:W-:Y:S10]  /*c820*/  MUFU.EX2 R187, R187 ;  /* 0x000000bb00bb7308 */ /* 0x000ff40000000800 */
[----:B------:R-:W-:Y:S01]  /*c830*/  MUFU.EX2 R186, R186 ;  /* 0x000000ba00ba7308 */ /* 0x000fe20000000800 */
[----:B-1----:R-:W-:Y:S01]  /*c840*/  FMUL.FTZ R17, R2, R153 ;  /* 0x0000009902117220 */ /* 0x002fe20000410000 */
[----:B------:R-:W-:Y:S01]  /*c850*/  F2FP.BF16.PACK_AB R178, R8, R9 ;  /* 0x0000000908b2723e */ /* 0x000fe200000010ff */
[----:B------:R-:W4:Y:S01]  /*c860*/  LDL R153, [R1+0x28] ;  /* 0x0000280001997983 */ /* 0x000f220000100800 */
[C---:B------:R-:W-:Y:S02]  /*c870*/  FMUL.FTZ R12, R2.reuse, R156 ;  /* 0x0000009c020c7220 */ /* 0x040fe40000410000 */
[C---:B------:R-:W-:Y:S01]  /*c880*/  FMUL.FTZ R28, R2.reuse, R140 ;  /* 0x0000008c021c7220 */ /* 0x040fe20000410000 */
[----:B------:R-:W4:Y:S01]  /*c890*/  LDL R156, [R1+0x30] ;  /* 0x00003000019c7983 */ /* 0x000f220000100800 */
[C---:B------:R-:W-:Y:S02]  /*c8a0*/  FMUL.FTZ R32, R2.reuse, R136 ;  /* 0x0000008802207220 */ /* 0x040fe40000410000 */
[C---:B------:R-:W-:Y:S01]  /*c8b0*/  FMUL.FTZ R33, R2.reuse, R137 ;  /* 0x0000008902217220 */ /* 0x040fe20000410000 */
[----:B------:R-:W4:Y:S01]  /*c8c0*/  LDL R140, [R1+0x38] ;  /* 0x00003800018c7983 */ /* 0x000f220000100800 */
[C---:B------:R-:W-:Y:S01]  /*c8d0*/  FMUL.FTZ R21, R2.reuse, R149 ;  /* 0x0000009502157220 */ /* 0x040fe20000410000 */
[----:B------:R-:W-:Y:S01]  /*c8e0*/  MOV R149, R34 ;  /* 0x0000002200957202 */ /* 0x000fe20000000f00 */
[C---:B------:R-:W-:Y:S02]  /*c8f0*/  FMUL.FTZ R16, R2.reuse, R152 ;  /* 0x0000009802107220 */ /* 0x040fe40000410000 */
        /* <DEDUP_REMOVED lines=8> */
[C---:B------:R-:W-:Y:S02]  /*c980*/  FMUL.FTZ R29, R2.reuse, R141 ;  /* 0x0000008d021d7220 */ /* 0x040fe40000410000 */
[C---:B-----5:R-:W-:Y:S02]  /*c990*/  FMUL.FTZ R36, R2.reuse, R36 ;  /* 0x0000002402247220 */ /* 0x060fe40000410000 */
        /* <DEDUP_REMOVED lines=49> */
[C---:B------:R-:W-:Y:S01]  /*ccb0*/  F2FP.BF16.PACK_AB R176, R6.reuse, R176 ;  /* 0x000000b006b0723e */ /* 0x040fe200000010ff */
[----:B------:R1:W-:Y:S02]  /*ccc0*/  MUFU.EX2 R10, R5 ;  /* 0x00000005000a7308 */ /* 0x0003e40000000800 */
[----:B------:R-:W-:Y:S02]  /*ccd0*/  FADD.FTZ R7, R6, R0 ;  /* 0x0000000006077221 */ /* 0x000fe40000010000 */
[----:B------:R-:W-:Y:S01]  /*cce0*/  FADD.FTZ R0, -R3, R134 ;  /* 0x0000008603007221 */ /* 0x000fe20000010100 */
[----:B------:R-:W-:Y:S01]  /*ccf0*/  MOV R134, R35 ;  /* 0x0000002300867202 */ /* 0x000fe20000000f00 */
[--C-:B------:R-:W-:Y:S02]  /*cd00*/  FFMA.FTZ R6, R251, c[0x0][0x2d0], -R4.reuse ;  /* 0x0000b400fb067a23 */ /* 0x100fe40000010804 */
[----:B------:R-:W-:Y:S02]  /*cd10*/  FMUL.FTZ R0, R0, c[0x0][0x2d0] ;  /* 0x0000b40000007a20 */ /* 0x000fe40000410000 */
[----:B------:R-:W-:Y:S01]  /*cd20*/  FFMA.FTZ R251, R19, c[0x0][0x2d0], -R4 ;  /* 0x0000b40013fb7a23 */ /* 0x000fe20000010804 */
[----:B------:R-:W-:Y:S01]  /*cd30*/  MUFU.EX2 R177, R6 ;  /* 0x0000000600b17308 */ /* 0x000fe20000000800 */
[----:B------:R-:W-:Y:S02]  /*cd40*/  FADD.FTZ R4, R9, R7 ;  /* 0x0000000709047221 */ /* 0x000fe40000010000 */
[----:B------:R-:W-:Y:S01]  /*cd50*/  FMUL.FTZ R9, R2, R161 ;  /* 0x000000a102097220 */ /* 0x000fe20000410000 */
[----:B------:R-:W-:Y:S01]  /*cd60*/  MOV R161, R30 ;  /* 0x0000001e00a17202 */ /* 0x000fe20000000f00 */
[----:B------:R-:W-:Y:S02]  /*cd70*/  FADD.FTZ R185, R8, R4 ;  /* 0x0000000408b97221 */ /* 0x000fe40000010000 */
[C---:B------:R-:W-:Y:S01]  /*cd80*/  FMUL.FTZ R4, R2.reuse, R164 ;  /* 0x000000a402047220 */ /* 0x040fe20000410000 */
[----:B------:R-:W-:Y:S01]  /*cd90*/  MOV R164, R14 ;  /* 0x0000000e00a47202 */ /* 0x000fe20000000f00 */
[C---:B------:R-:W-:Y:S01]  /*cda0*/  FMUL.FTZ R8, R2.reuse, R160 ;  /* 0x000000a002087220 */ /* 0x040fe20000410000 */
[----:B------:R-:W3:Y:S01]  /*cdb0*/  MUFU.EX2 R0, R0 ;  /* 0x0000000000007308 */ /* 0x000ee20000000800 */
[----:B------:R-:W-:Y:S01]  /*cdc0*/  MOV R160, R18 ;  /* 0x0000001200a07202 */ /* 0x000fe20000000f00 */
[----:B-1----:R-:W-:Y:S01]  /*cdd0*/  FMUL.FTZ R5, R2, R165 ;  /* 0x000000a502057220 */ /* 0x002fe20000410000 */
[----:B------:R-:W-:Y:S07]  /*cde0*/  MOV R165, R27 ;  /* 0x0000001b00a57202 */ /* 0x000fee0000000f00 */
[----:B------:R-:W1:Y:S01]  /*cdf0*/  MUFU.EX2 R2, R184 ;  /* 0x000000b800027308 */ /* 0x000e620000000800 */
[C---:B---3--:R-:W-:Y:S02]  /*ce00*/  FMUL.FTZ R7, R0.reuse, R167 ;  /* 0x000000a700077220 */ /* 0x048fe40000410000 */
[----:B------:R-:W3:Y:S01]  /*ce10*/  LDL R167, [R1+0x2c] ;  /* 0x00002c0001a77983 */ /* 0x000ee20000100800 */
[C---:B------:R-:W-:Y:S02]  /*ce20*/  FMUL.FTZ R34, R0.reuse, R138 ;  /* 0x0000008a00227220 */ /* 0x040fe40000410000 */
[C---:B------:R-:W-:Y:S02]  /*ce30*/  FMUL.FTZ R35, R0.reuse, R139 ;  /* 0x0000008b00237220 */ /* 0x040fe40000410000 */
[C---:B--2---:R-:W-:Y:S01]  /*ce40*/  FFMA.FTZ R6, R0.reuse, R179, R10 ;  /* 0x000000b300067223 */ /* 0x044fe2000001000a */
[----:B------:R-:W-:Y:S01]  /*ce50*/  F2FP.BF16.PACK_AB R179, R191, R249 ;  /* 0x000000f9bfb3723e */ /* 0x000fe200000010ff */
[C---:B------:R-:W-:Y:S02]  /*ce60*/  FMUL.FTZ R26, R0.reuse, R146 ;  /* 0x00000092001a7220 */ /* 0x040fe40000410000 */
[C---:B------:R-:W-:Y:S01]  /*ce70*/  FADD.FTZ R152, R177.reuse, R6 ;  /* 0x00000006b1987221 */ /* 0x040fe20000010000 */
[----:B------:R-:W-:Y:S01]  /*ce80*/  F2FP.BF16.PACK_AB R177, R177, R10 ;  /* 0x0000000ab1b1723e */ /* 0x000fe200000010ff */
[C---:B------:R-:W-:Y:S01]  /*ce90*/  FMUL.FTZ R6, R0.reuse, R166 ;  /* 0x000000a600067220 */ /* 0x040fe20000410000 */
[----:B------:R-:W2:Y:S01]  /*cea0*/  LDL R146, [R1+0x34] ;  /* 0x0000340001927983 */ /* 0x000ea20000100800 */
[C---:B------:R-:W-:Y:S01]  /*ceb0*/  FMUL.FTZ R10, R0.reuse, R162 ;  /* 0x000000a2000a7220 */ /* 0x040fe20000410000 */
[----:B------:R-:W-:Y:S01]  /*cec0*/  MOV R162, R144 ;  /* 0x0000009000a27202 */ /* 0x000fe20000000f00 */
[C---:B------:R-:W-:Y:S01]  /*ced0*/  FMUL.FTZ R11, R0.reuse, R163 ;  /* 0x000000a3000b7220 */ /* 0x040fe20000410000 */
[----:B------:R-:W1:Y:S01]  /*cee0*/  MUFU.EX2 R144, R183 ;  /* 0x000000b700907308 */ /* 0x000e620000000800 */
[C---:B------:R-:W-:Y:S01]  /*cef0*/  FMUL.FTZ R14, R0.reuse, R158 ;  /* 0x0000009e000e7220 */ /* 0x040fe20000410000 */
[----:B------:R-:W-:Y:S01]  /*cf00*/  MOV R163, R145 ;  /* 0x0000009100a37202 */ /* 0x000fe20000000f00 */
[C---:B------:R-:W-:Y:S01]  /*cf10*/  FMUL.FTZ R15, R0.reuse, R159 ;  /* 0x0000009f000f7220 */ /* 0x040fe20000410000 */
[----:B------:R-:W-:Y:S01]  /*cf20*/  MOV R166, R149 ;  /* 0x0000009500a67202 */ /* 0x000fe20000000f00 */
[C---:B------:R-:W-:Y:S01]  /*cf30*/  FMUL.FTZ R18, R0.reuse, R154 ;  /* 0x0000009a00127220 */ /* 0x040fe20000410000 */
[----:B------:R-:W-:Y:S01]  /*cf40*/  MOV R149, R134 ;  /* 0x0000008600957202 */ /* 0x000fe20000000f00 */
        /* <DEDUP_REMOVED lines=26> */
[----:B------:R1:W1:Y:S01]  /*d0f0*/  MUFU.EX2 R181, R251 ;  /* 0x000000fb00b57308 */ /* 0x0002620000000800 */
        /* <DEDUP_REMOVED lines=14> */
[----:B----4-:R-:W4:Y:S01]  /*d1e0*/  LDSM.16.MT88.4 R136, [R153] ;  /* 0x000000009988783b */ /* 0x010f220000004200 */
[C---:B------:R-:W-:Y:S02]  /*d1f0*/  FMUL.FTZ R98, R0.reuse, R98 ;  /* 0x0000006200627220 */ /* 0x040fe40000410000 */
[C---:B------:R-:W-:Y:S01]  /*d200*/  FMUL.FTZ R99, R0.reuse, R99 ;  /* 0x0000006300637220 */ /* 0x040fe20000410000 */
[----:B-1----:R-:W-:Y:S01]  /*d210*/  MOV R251, R156 ;  /* 0x0000009c00fb7202 */ /* 0x002fe20000000f00 */
        /* <DEDUP_REMOVED lines=16> */
[----:B------:R-:W-:Y:S01]  /*d320*/  FADD.FTZ R0, R133, R185 ;  /* 0x000000b985007221 */ /* 0x000fe20000010000 */
[C---:B----4-:R-:W-:Y:S05]  /*d330*/  HMMA.16816.F32.BF16 R4, R176.reuse, R136, R4 ;  /* 0x00000088b004723c */ /* 0x050fea0000041804 */
[----:B------:R-:W-:Y:S03]  /*d340*/  FADD.FTZ R0, R2, R0 ;  /* 0x0000000002007221 */ /* 0x000fe60000010000 */
[C---:B------:R-:W-:Y:S01]  /*d350*/  HMMA.16816.F32.BF16 R8, R176.reuse, R138, R8 ;  /* 0x0000008ab008723c */ /* 0x040fe20000041808 */
[----:B------:R-:W1:Y:S03]  /*d360*/  LDSM.16.MT88.4 R136, [R156] ;  /* 0x000000009c88783b */ /* 0x000e660000004200 */
[----:B------:R-:W-:Y:S04]  /*d370*/  FADD.FTZ R0, R144, R0 ;  /* 0x0000000090007221 */ /* 0x000fe80000010000 */
[----:B------:R-:W-:Y:S01]  /*d380*/  FADD.FTZ R0, R134, R0 ;  /* 0x0000000086007221 */ /* 0x000fe20000010000 */
[C---:B-1----:R-:W-:Y:S08]  /*d390*/  HMMA.16816.F32.BF16 R12, R176.reuse, R136, R12 ;  /* 0x00000088b00c723c */ /* 0x042ff0000004180c */
[C---:B------:R-:W-:Y:S01]  /*d3a0*/  HMMA.16816.F32.BF16 R16, R176.reuse, R138, R16 ;  /* 0x0000008ab010723c */ /* 0x040fe20000041810 */
[----:B---3--:R-:W1:Y:S03]  /*d3b0*/  LDSM.16.MT88.4 R136, [R167] ;  /* 0x00000000a788783b */ /* 0x008e660000004200 */
[----:B--2---:R-:W-:Y:S04]  /*d3c0*/  MOV R185, R146 ;  /* 0x0000009200b97202 */ /* 0x004fe80000000f00 */
[C---:B-1----:R-:W-:Y:S08]  /*d3d0*/  HMMA.16816.F32.BF16 R20, R176.reuse, R136, R20 ;  /* 0x00000088b014723c */ /* 0x042ff00000041814 */
[C---:B------:R-:W-:Y:S01]  /*d3e0*/  HMMA.16816.F32.BF16 R24, R176.reuse, R138, R24 ;  /* 0x0000008ab018723c */ /* 0x040fe20000041818 */
[----:B------:R-:W1:Y:S08]  /*d3f0*/  LDSM.16.MT88.4 R136, [R140] ;  /* 0x000000008c88783b */ /* 0x000e700000004200 */
[----:B------:R-:W-:Y:S01]  /*d400*/  LDSM.16.MT88.4 R140, [R153+0x800] ;  /* 0x00080000998c783b */ /* 0x000fe20000004200 */
        /* <DEDUP_REMOVED lines=39> */
[----:B------:R-:W1:Y:S03]  /*d680*/  MUFU.EX2 R133, R163 ;  /* 0x000000a300857308 */ /* 0x000e660000000800 */
[----:B------:R-:W-:Y:S03]  /*d690*/  F2FP.BF16.PACK_AB R137, R186, R187 ;  /* 0x000000bbba89723e */ /* 0x000fe600000010ff */
[----:B------:R-:W-:Y:S02]  /*d6a0*/  F2FP.BF16.PACK_AB R138, R134, R144 ;  /* 0x00000090868a723e */ /* 0x000fe400000010ff */
[----:B------:R-:W2:Y:S02]  /*d6b0*/  LDSM.16.MT88.4 R144, [R156+0x800] ;  /* 0x000800009c90783b */ /* 0x000ea40000004200 */
[----:B------:R-:W3:Y:S01]  /*d6c0*/  MUFU.EX2 R2, R162 ;  /* 0x000000a200027308 */ /* 0x000ee20000000800 */
[----:B------:R-:W-:Y:S02]  /*d6d0*/  F2FP.BF16.PACK_AB R139, R182, R183 ;  /* 0x000000b7b68b723e */ /* 0x000fe400000010ff */
[----:B------:R-:W-:Y:S05]  /*d6e0*/  F2FP.BF16.PACK_AB R177, R180, R181 ;  /* 0x000000b5b4b1723e */ /* 0x000fea00000010ff */
[C---:B------:R-:W-:Y:S02]  /*d6f0*/  HMMA.16816.F32.BF16 R4, R136.reuse, R140, R4 ;  /* 0x0000008c8804723c */ /* 0x040fe40000041804 */
[----:B------:R-:W-:Y:S03]  /*d700*/  MUFU.EX2 R178, R161 ;  /* 0x000000a100b27308 */ /* 0x000fe60000000800 */
[----:B-1----:R-:W-:Y:S03]  /*d710*/  FADD.FTZ R0, R133, R0 ;  /* 0x0000000085007221 */ /* 0x002fe60000010000 */
[C---:B------:R-:W-:Y:S01]  /*d720*/  HMMA.16816.F32.BF16 R8, R136.reuse, R142, R8 ;  /* 0x0000008e8808723c */ /* 0x040fe20000041808 */
[----:B------:R-:W1:Y:S03]  /*d730*/  LDSM.16.MT88.4 R140, [R167+0x800] ;  /* 0x00080000a78c783b */ /* 0x000e660000004200 */
[----:B------:R4:W4:Y:S01]  /*d740*/  MUFU.EX2 R134, R250 ;  /* 0x000000fa00867308 */ /* 0x0009220000000800 */
[----:B---3--:R-:W-:Y:S04]  /*d750*/  FADD.FTZ R0, R2, R0 ;  /* 0x0000000002007221 */ /* 0x008fe80000010000 */
[----:B------:R-:W-:Y:S05]  /*d760*/  FADD.FTZ R0, R148, R0 ;  /* 0x0000000094007221 */ /* 0x000fea0000010000 */
[----:B------:R-:W-:Y:S01]  /*d770*/  MUFU.EX2 R176, R166 ;  /* 0x000000a600b07308 */ /* 0x000fe20000000800 */
[C---:B--2---:R-:W-:Y:S03]  /*d780*/  HMMA.16816.F32.BF16 R12, R136.reuse, R144, R12 ;  /* 0x00000090880c723c */ /* 0x044fe6000004180c */
[----:B----4-:R-:W-:Y:S01]  /*d790*/  MOV R250, R167 ;  /* 0x000000a700fa7202 */ /* 0x010fe20000000f00 */
[C---:B------:R-:W-:Y:S04]  /*d7a0*/  FADD.FTZ R0, R134.reuse, R0 ;  /* 0x0000000086007221 */ /* 0x040fe80000010000 */
        /* <DEDUP_REMOVED lines=34> */
[----:B------:R1:W3:Y:S07]  /*d9d0*/  LDSM.16.MT88.4 R140, [R167+0x6800] ;  /* 0x00680000a78c783b */ /* 0x0002ee0000004200 */
[C---:B--2---:R-:W-:Y:S04]  /*d9e0*/  HMMA.16816.F32.BF16 R108, R136.reuse, R144, R108 ;  /* 0x00000090886c723c */ /* 0x044fe8000004186c */
[----:B-1----:R-:W-:Y:S04]  /*d9f0*/  MOV R167, R149 ;  /* 0x0000009500a77202 */ /* 0x002fe80000000f00 */
[C---:B------:R-:W-:Y:S01]  /*da00*/  HMMA.16816.F32.BF16 R112, R136.reuse, R146, R112 ;  /* 0x000000928870723c */ /* 0x040fe20000041870 */
[----:B------:R-:W1:Y:S07]  /*da10*/  LDSM.16.MT88.4 R144, [R185+0x6800] ;  /* 0x00680000b990783b */ /* 0x000e6e0000004200 */
[C---:B---3--:R-:W-:Y:S08]  /*da20*/  HMMA.16816.F32.BF16 R116, R136.reuse, R140, R116 ;  /* 0x0000008c8874723c */ /* 0x048ff00000041874 */
[C---:B------:R-:W-:Y:S01]  /*da30*/  HMMA.16816.F32.BF16 R120, R136.reuse, R142, R120 ;  /* 0x0000008e8878723c */ /* 0x040fe20000041878 */
[----:B------:R-:W2:Y:S07]  /*da40*/  LDSM.16.MT88.4 R140, [R153+0x1000] ;  /* 0x00100000998c783b */ /* 0x000eae0000004200 */
[C---:B-1----:R-:W-:Y:S08]  /*da50*/  HMMA.16816.F32.BF16 R124, R136.reuse, R144, R124 ;  /* 0x00000090887c723c */ /* 0x042ff0000004187c */
[----:B------:R-:W-:Y:S01]  /*da60*/  HMMA.16816.F32.BF16 R128, R136, R146, R128 ;  /* 0x000000928880723c */ /* 0x000fe20000041880 */
[----:B------:R-:W1:Y:S06]  /*da70*/  LDSM.16.MT88.4 R144, [R156+0x1000] ;  /* 0x001000009c90783b */ /* 0x000e6c0000004200 */
[----:B------:R-:W-:Y:S02]  /*da80*/  F2FP.BF16.PACK_AB R138, R134, R148 ;  /* 0x00000094868a723e */ /* 0x000fe400000010ff */
[----:B------:R-:W3:Y:S01]  /*da90*/  LDSM.16.MT88.4 R148, [R250+0x1000] ;  /* 0x00100000fa94783b */ /* 0x000ee20000004200 */
[----:B------:R-:W-:Y:S02]  /*daa0*/  MUFU.EX2 R134, R165 ;  /* 0x000000a500867308 */ /* 0x000fe40000000800 */
[----:B------:R-:W-:Y:S02]  /*dab0*/  F2FP.BF16.PACK_AB R136, R2, R133 ;  /* 0x000000850288723e */ /* 0x000fe400000010ff */
[----:B------:R-:W-:Y:S02]  /*dac0*/  F2FP.BF16.PACK_AB R137, R188, R189 ;  /* 0x000000bdbc89723e */ /* 0x000fe400000010ff */
[----:B------:R-:W-:Y:S04]  /*dad0*/  F2FP.BF16.PACK_AB R139, R248, R190 ;  /* 0x000000bef88b723e */ /* 0x000fe800000010ff */
[----:B------:R-:W4:Y:S03]  /*dae0*/  MUFU.EX2 R2, R167 ;  /* 0x000000a700027308 */ /* 0x000f260000000800 */
[C---:B--2---:R-:W-:Y:S07]  /*daf0*/  HMMA.16816.F32.BF16 R4, R136.reuse, R140, R4 ;  /* 0x0000008c8804723c */ /* 0x044fee0000041804 */
[----:B------:R-:W2:Y:S01]  /*db00*/  MUFU.EX2 R133, R157 ;  /* 0x0000009d00857308 */ /* 0x000ea20000000800 */
[C---:B------:R-:W-:Y:S01]  /*db10*/  HMMA.16816.F32.BF16 R8, R136.reuse, R142, R8 ;  /* 0x0000008e8808723c */ /* 0x040fe20000041808 */
[----:B------:R-:W3:Y:S07]  /*db20*/  LDSM.16.MT88.4 R140, [R185+0x1000] ;  /* 0x00100000b98c783b */ /* 0x000eee0000004200 */
[C---:B-1----:R-:W-:Y:S04]  /*db30*/  HMMA.16816.F32.BF16 R12, R136.reuse, R144, R12 ;  /* 0x00000090880c723c */ /* 0x042fe8000004180c */
[----:B----4-:R-:W-:Y:S04]  /*db40*/  FADD.FTZ R0, R2, R0 ;  /* 0x0000000002007221 */ /* 0x010fe80000010000 */
[C---:B------:R-:W-:Y:S01]  /*db50*/  FADD.FTZ R0, R176.reuse, R0 ;  /* 0x00000000b0007221 */ /* 0x040fe20000010000 */
[C---:B------:R-:W-:Y:S01]  /*db60*/  HMMA.16816.F32.BF16 R16, R136.reuse, R146, R16 ;  /* 0x000000928810723c */ /* 0x040fe20000041810 */
[----:B------:R-:W1:Y:S02]  /*db70*/  LDSM.16.MT88.4 R144, [R153+0x3000] ;  /* 0x003000009990783b */ /* 0x000e640000004200 */
[----:B------:R-:W-:Y:S01]  /*db80*/  F2FP.BF16.PACK_AB R176, R176, R2 ;  /* 0x00000002b0b0723e */ /* 0x000fe200000010ff */
[----:B------:R-:W-:Y:S01]  /*db90*/  FADD.FTZ R2, R249, R152 ;  /* 0x00000098f9027221 */ /* 0x000fe20000010000 */
[----:B------:R-:W-:Y:S01]  /*dba0*/  MOV R249, R153 ;  /* 0x0000009900f97202 */ /* 0x000fe20000000f00 */
[----:B--2---:R-:W-:Y:S02]  /*dbb0*/  FADD.FTZ R0, R133, R0 ;  /* 0x0000000085007221 */ /* 0x004fe40000010000 */
[C---:B---3--:R-:W-:Y:S02]  /*dbc0*/  HMMA.16816.F32.BF16 R20, R136.reuse, R148, R20 ;  /* 0x000000948814723c */ /* 0x048fe40000041814 */
[----:B------:R-:W-:Y:S02]  /*dbd0*/  LDSM.16.MT88.4 R160, [R249+0x1800] ;  /* 0x00180000f9a0783b */ /* 0x000fe40000004200 */
[C---:B------:R-:W-:Y:S01]  /*dbe0*/  FADD.FTZ R0, R178.reuse, R0 ;  /* 0x00000000b2007221 */ /* 0x040fe20000010000 */
[----:B------:R-:W-:Y:S02]  /*dbf0*/  F2FP.BF16.PACK_AB R178, R178, R133 ;  /* 0x00000085b2b2723e */ /* 0x000fe400000010ff */
[----:B------:R-:W2:Y:S01]  /*dc00*/  MUFU.EX2 R133, R164 ;  /* 0x000000a400857308 */ /* 0x000ea20000000800 */
[C---:B------:R-:W-:Y:S02]  /*dc10*/  HMMA.16816.F32.BF16 R24, R136.reuse, R150, R24 ;  /* 0x000000968818723c */ /* 0x040fe40000041818 */
[----:B------:R-:W4:Y:S06]  /*dc20*/  LDSM.16.MT88.4 R148, [R156+0x3000] ;  /* 0x003000009c94783b */ /* 0x000f2c0000004200 */
[C---:B------:R-:W-:Y:S02]  /*dc30*/  HMMA.16816.F32.BF16 R28, R136.reuse, R140, R28 ;  /* 0x0000008c881c723c */ /* 0x040fe4000004181c */
[----:B------:R4:W-:Y:S04]  /*dc40*/  STL [R1+0x78], R0 ;  /* 0x0000780001007387 */ /* 0x0009e80000100800 */
[----:B------:R-:W3:Y:S02]  /*dc50*/  LDL.LU R184, [R1+0x60] ;  /* 0x0000600001b87983 */ /* 0x000ee40000300800 */
[C---:B------:R-:W-:Y:S02]  /*dc60*/  HMMA.16816.F32.BF16 R32, R136.reuse, R142, R32 ;  /* 0x0000008e8820723c */ /* 0x040fe40000041820 */
[----:B------:R-:W4:Y:S02]  /*dc70*/  LDSM.16.MT88.4 R140, [R250+0x3000] ;  /* 0x00300000fa8c783b */ /* 0x000f240000004200 */
[----:B--2---:R-:W-:Y:S04]  /*dc80*/  F2FP.BF16.PACK_AB R179, R133, R134 ;  /* 0x0000008685b3723e */ /* 0x004fe800000010ff */
[C---:B-1----:R-:W-:Y:S08]  /*dc90*/  HMMA.16816.F32.BF16 R36, R136.reuse, R144, R36 ;  /* 0x000000908824723c */ /* 0x042ff00000041824 */
[C---:B------:R-:W-:Y:S01]  /*dca0*/  HMMA.16816.F32.BF16 R40, R136.reuse, R146, R40 ;  /* 0x000000928828723c */ /* 0x040fe20000041828 */
[----:B------:R-:W1:Y:S03]  /*dcb0*/  LDSM.16.MT88.4 R144, [R185+0x3000] ;  /* 0x00300000b990783b */ /* 0x000e660000004200 */
[----:B----4-:R-:W-:Y:S04]  /*dcc0*/  FADD.FTZ R0, R191, R2 ;  /* 0x00000002bf007221 */ /* 0x010fe80000010000 */
[----:B------:R-:W-:Y:S01]  /*dcd0*/  FADD.FTZ R0, R187, R0 ;  /* 0x00000000bb007221 */ /* 0x000fe20000010000 */
[C---:B------:R-:W-:Y:S03]  /*dce0*/  HMMA.16816.F32.BF16 R44, R136.reuse, R148, R44 ;  /* 0x00000094882c723c */ /* 0x040fe6000004182c */
[----:B------:R-:W-:Y:S04]  /*dcf0*/  FADD.FTZ R0, R186, R0 ;  /* 0x00000000ba007221 */ /* 0x000fe80000010000 */
[----:B------:R-:W-:Y:S01]  /*dd00*/  FADD.FTZ R0, R183, R0 ;  /* 0x00000000b7007221 */ /* 0x000fe20000010000 */
[C---:B------:R-:W-:Y:S01]  /*dd10*/  HMMA.16816.F32.BF16 R48, R136.reuse, R150, R48 ;  /* 0x000000968830723c */ /* 0x040fe20000041830 */
[----:B------:R-:W2:Y:S03]  /*dd20*/  LDSM.16.MT88.4 R148, [R153+0x5000] ;  /* 0x005000009994783b */ /* 0x000ea60000004200 */
[----:B------:R-:W-:Y:S04]  /*dd30*/  FADD.FTZ R0, R182, R0 ;  /* 0x00000000b6007221 */ /* 0x000fe80000010000 */
[C---:B------:R-:W-:Y:S04]  /*dd40*/  HMMA.16816.F32.BF16 R52, R136.reuse, R140, R52 ;  /* 0x0000008c8834723c */ /* 0x040fe80000041834 */
[----:B------:R-:W-:Y:S04]  /*dd50*/  FADD.FTZ R0, R189, R0 ;  /* 0x00000000bd007221 */ /* 0x000fe80000010000 */
[C---:B------:R-:W-:Y:S01]  /*dd60*/  HMMA.16816.F32.BF16 R56, R136.reuse, R142, R56 ;  /* 0x0000008e8838723c */ /* 0x040fe20000041838 */
[----:B------:R-:W4:Y:S03]  /*dd70*/  LDSM.16.MT88.4 R140, [R156+0x5000] ;  /* 0x005000009c8c783b */ /* 0x000f260000004200 */
[----:B------:R-:W-:Y:S04]  /*dd80*/  FADD.FTZ R0, R188, R0 ;  /* 0x00000000bc007221 */ /* 0x000fe80000010000 */
[C---:B-1----:R-:W-:Y:S04]  /*dd90*/  HMMA.16816.F32.BF16 R60, R136.reuse, R144, R60 ;  /* 0x00000090883c723c */ /* 0x042fe8000004183c */
[----:B------:R-:W-:Y:S04]  /*dda0*/  FADD.FTZ R0, R190, R0 ;  /* 0x00000000be007221 */ /* 0x000fe80000010000 */
[C---:B------:R-:W-:Y:S01]  /*ddb0*/  HMMA.16816.F32.BF16 R64, R136.reuse, R146, R64 ;  /* 0x000000928840723c */ /* 0x040fe20000041840 */
[----:B------:R-:W1:Y:S03]  /*ddc0*/  LDSM.16.MT88.4 R144, [R250+0x5000] ;  /* 0x00500000fa90783b */ /* 0x000e660000004200 */
[----:B------:R-:W-:Y:S04]  /*ddd0*/  FADD.FTZ R0, R248, R0 ;  /* 0x00000000f8007221 */ /* 0x000fe80000010000 */
[----:B------:R-:W-:Y:S01]  /*dde0*/  FADD.FTZ R0, R181, R0 ;  /* 0x00000000b5007221 */ /* 0x000fe20000010000 */
[C---:B--2---:R-:W-:Y:S03]  /*ddf0*/  HMMA.16816.F32.BF16 R68, R136.reuse, R148, R68 ;  /* 0x000000948844723c */ /* 0x044fe60000041844 */
[----:B------:R-:W-:Y:S04]  /*de00*/  FADD.FTZ R0, R180, R0 ;  /* 0x00000000b4007221 */ /* 0x000fe80000010000 */
[----:B------:R-:W-:Y:S01]  /*de10*/  FADD.FTZ R2, R134, R0 ;  /* 0x0000000086027221 */ /* 0x000fe20000010000 */
[C---:B------:R-:W-:Y:S01]  /*de20*/  HMMA.16816.F32.BF16 R72, R136.reuse, R150, R72 ;  /* 0x000000968848723c */ /* 0x040fe20000041848 */
[----:B------:R-:W2:Y:S03]  /*de30*/  LDSM.16.MT88.4 R148, [R185+0x5000] ;  /* 0x00500000b994783b */ /* 0x000ea60000004200 */
[----:B------:R-:W-:Y:S01]  /*de40*/  FADD.FTZ R2, R133, R2 ;  /* 0x0000000285027221 */ /* 0x000fe20000010000 */
[----:B------:R-:W-:Y:S02]  /*de50*/  MOV R133, R132 ;  /* 0x0000008400857202 */ /* 0x000fe40000000f00 */
[-C--:B------:R-:W-:Y:S01]  /*de60*/  MOV R134, R3.reuse ;  /* 0x0000000300867202 */ /* 0x080fe20000000f00 */
[C---:B----4-:R-:W-:Y:S08]  /*de70*/  HMMA.16816.F32.BF16 R76, R136.reuse, R140, R76 ;  /* 0x0000008c884c723c */ /* 0x050ff0000004184c */
[C---:B------:R-:W-:Y:S01]  /*de80*/  HMMA.16816.F32.BF16 R80, R136.reuse, R142, R80 ;  /* 0x0000008e8850723c */ /* 0x040fe20000041850 */
[----:B------:R-:W4:Y:S07]  /*de90*/  LDSM.16.MT88.4 R140, [R153+0x7000] ;  /* 0x00700000998c783b */ /* 0x000f2e0000004200 */
[C---:B-1----:R-:W-:Y:S01]  /*dea0*/  HMMA.16816.F32.BF16 R84, R136.reuse, R144, R84 ;  /* 0x000000908854723c */ /* 0x042fe20000041854 */
[----:B------:R-:W-:Y:S07]  /*deb0*/  LDSM.16.MT88.4 R152, [R251+0x1800] ;  /* 0x00180000fb98783b */ /* 0x000fee0000004200 */
[C---:B------:R-:W-:Y:S01]  /*dec0*/  HMMA.16816.F32.BF16 R88, R136.reuse, R146, R88 ;  /* 0x000000928858723c */ /* 0x040fe20000041858 */
[----:B------:R-:W1:Y:S07]  /*ded0*/  LDSM.16.MT88.4 R144, [R156+0x7000] ;  /* 0x007000009c90783b */ /* 0x000e6e0000004200 */
[C---:B--2---:R-:W-:Y:S08]  /*dee0*/  HMMA.16816.F32.BF16 R92, R136.reuse, R148, R92 ;  /* 0x00000094885c723c */ /* 0x044ff0000004185c */
[C---:B------:R-:W-:Y:S01]  /*def0*/  HMMA.16816.F32.BF16 R96, R136.reuse, R150, R96 ;  /* 0x000000968860723c */ /* 0x040fe20000041860 */
[----:B------:R-:W2:Y:S07]  /*df00*/  LDSM.16.MT88.4 R148, [R250+0x7000] ;  /* 0x00700000fa94783b */ /* 0x000eae0000004200 */
[C---:B----4-:R-:W-:Y:S08]  /*df10*/  HMMA.16816.F32.BF16 R100, R136.reuse, R140, R100 ;  /* 0x0000008c8864723c */ /* 0x050ff00000041864 */
[C---:B------:R-:W-:Y:S01]  /*df20*/  HMMA.16816.F32.BF16 R104, R136.reuse, R142, R104 ;  /* 0x0000008e8868723c */ /* 0x040fe20000041868 */
[----:B------:R-:W4:Y:S07]  /*df30*/  LDSM.16.MT88.4 R140, [R185+0x7000] ;  /* 0x00700000b98c783b */ /* 0x000f2e0000004200 */
[C---:B-1----:R-:W-:Y:S08]  /*df40*/  HMMA.16816.F32.BF16 R108, R136.reuse, R144, R108 ;  /* 0x00000090886c723c */ /* 0x042ff0000004186c */
[C---:B------:R-:W-:Y:S01]  /*df50*/  HMMA.16816.F32.BF16 R112, R136.reuse, R146, R112 ;  /* 0x000000928870723c */ /* 0x040fe20000041870 */
[----:B------:R-:W1:Y:S07]  /*df60*/  LDSM.16.MT88.4 R144, [R250+0x1800] ;  /* 0x00180000fa90783b */ /* 0x000e6e0000004200 */
[C---:B--2---:R-:W-:Y:S08]  /*df70*/  HMMA.16816.F32.BF16 R116, R136.reuse, R148, R116 ;  /* 0x000000948874723c */ /* 0x044ff00000041874 */
[C---:B------:R-:W-:Y:S08]  /*df80*/  HMMA.16816.F32.BF16 R120, R136.reuse, R150, R120 ;  /* 0x000000968878723c */ /* 0x040ff00000041878 */
[C---:B----4-:R-:W-:Y:S08]  /*df90*/  HMMA.16816.F32.BF16 R124, R136.reuse, R140, R124 ;  /* 0x0000008c887c723c */ /* 0x050ff0000004187c */
[----:B------:R-:W-:Y:S01]  /*dfa0*/  HMMA.16816.F32.BF16 R128, R136, R142, R128 ;  /* 0x0000008e8880723c */ /* 0x000fe20000041880 */
[----:B------:R-:W2:Y:S07]  /*dfb0*/  LDSM.16.MT88.4 R136, [R185+0x1800] ;  /* 0x00180000b988783b */ /* 0x000eae0000004200 */
[C---:B------:R-:W-:Y:S01]  /*dfc0*/  HMMA.16816.F32.BF16 R164, R176.reuse, R160, R4 ;  /* 0x000000a0b0a4723c */ /* 0x040fe20000041804 */
[----:B------:R-:W4:Y:S07]  /*dfd0*/  LDSM.16.MT88.4 R4, [R249+0x3800] ;  /* 0x00380000f904783b */ /* 0x000f2e0000004200 */
[C---:B------:R-:W-:Y:S01]  /*dfe0*/  HMMA.16816.F32.BF16 R160, R176.reuse, R162, R8 ;  /* 0x000000a2b0a0723c */ /* 0x040fe20000041808 */
[----:B------:R-:W4:Y:S07]  /*dff0*/  LDSM.16.MT88.4 R8, [R251+0x3800] ;  /* 0x00380000fb08783b */ /* 0x000f2e0000004200 */
[C---:B------:R-:W-:Y:S01]  /*e000*/  HMMA.16816.F32.BF16 R156, R176.reuse, R152, R12 ;  /* 0x00000098b09c723c */ /* 0x040fe2000004180c */
[----:B------:R-:W3:Y:S07]  /*e010*/  LDSM.16.MT88.4 R12, [R250+0x3800] ;  /* 0x00380000fa0c783b */ /* 0x000eee0000004200 */
[C---:B------:R-:W-:Y:S01]  /*e020*/  HMMA.16816.F32.BF16 R152, R176.reuse, R154, R16 ;  /* 0x0000009ab098723c */ /* 0x040fe20000041810 */
[----:B------:R-:W3:Y:S07]  /*e030*/  LDSM.16.MT88.4 R16, [R185+0x3800] ;  /* 0x00380000b910783b */ /* 0x000eee0000004200 */
[C---:B-1----:R-:W-:Y:S08]  /*e040*/  HMMA.16816.F32.BF16 R148, R176.reuse, R144, R20 ;  /* 0x00000090b094723c */ /* 0x042ff00000041814 */
[C---:B------:R-:W-:Y:S08]  /*e050*/  HMMA.16816.F32.BF16 R144, R176.reuse, R146, R24 ;  /* 0x00000092b090723c */ /* 0x040ff00000041818 */
[C---:B--2---:R-:W-:Y:S08]  /*e060*/  HMMA.16816.F32.BF16 R140, R176.reuse, R136, R28 ;  /* 0x00000088b08c723c */ /* 0x044ff0000004181c */
[C---:B------:R-:W-:Y:S08]  /*e070*/  HMMA.16816.F32.BF16 R136, R176.reuse, R138, R32 ;  /* 0x0000008ab088723c */ /* 0x040ff00000041820 */
[C---:B----4-:R-:W-:Y:S08]  /*e080*/  HMMA.16816.F32.BF16 R36, R176.reuse, R4, R36 ;  /* 0x00000004b024723c */ /* 0x050ff00000041824 */
[C---:B------:R-:W-:Y:S01]  /*e090*/  HMMA.16816.F32.BF16 R40, R176.reuse, R6, R40 ;  /* 0x00000006b028723c */ /* 0x040fe20000041828 */
[----:B------:R-:W1:Y:S07]  /*e0a0*/  LDSM.16.MT88.4 R4, [R249+0x5800] ;  /* 0x00580000f904783b */ /* 0x000e6e0000004200 */
[C---:B------:R-:W-:Y:S08]  /*e0b0*/  HMMA.16816.F32.BF16 R44, R176.reuse, R8, R44 ;  /* 0x00000008b02c723c */ /* 0x040ff0000004182c */
[C---:B------:R-:W-:Y:S01]  /*e0c0*/  HMMA.16816.F32.BF16 R48, R176.reuse, R10, R48 ;  /* 0x0000000ab030723c */ /* 0x040fe20000041830 */
[----:B------:R-:W2:Y:S03]  /*e0d0*/  LDSM.16.MT88.4 R8, [R251+0x5800] ;  /* 0x00580000fb08783b */ /* 0x000ea60000004200 */
[C---:B---3--:R-:W-:Y:S02]  /*e0e0*/  IADD3 R0, R184.reuse, -0x1, RZ ;  /* 0xffffffffb8007810 */ /* 0x048fe40007ffe0ff */
[----:B------:R-:W-:Y:S02]  /*e0f0*/  ISETP.GT.AND P0, PT, R184, RZ, PT ;  /* 0x000000ffb800720c */ /* 0x000fe40003f04270 */
[C---:B------:R-:W-:Y:S01]  /*e100*/  HMMA.16816.F32.BF16 R52, R176.reuse, R12, R52 ;  /* 0x0000000cb034723c */ /* 0x040fe20000041834 */
[----:B------:R-:W-:Y:S04]  /*e110*/  STL [R1+0x60], R0 ;  /* 0x0000600001007387 */ /* 0x000fe80000100800 */
[----:B------:R-:W-:Y:S03]  /*e120*/  STL [R1+0x74], R2 ;  /* 0x0000740201007387 */ /* 0x000fe60000100800 */
        /* <DEDUP_REMOVED lines=23> */
[C---:B----4-:R-:W-:Y:S07]  /*e2a0*/  HMMA.16816.F32.BF16 R124, R176.reuse, R16, R124 ;  /* 0x00000010b07c723c */ /* 0x050fee000004187c */
[----:B------:R-:W-:Y:S01]  /*e2b0*/  MOV R16, R3 ;  /* 0x0000000300107202 */ /* 0x000fe20000000f00 */
[----:B------:R-:W-:Y:S01]  /*e2c0*/  HMMA.16816.F32.BF16 R128, R176, R18, R128 ;  /* 0x00000012b080723c */ /* 0x000fe20000041880 */
[----:B------:R-:W-:Y:S07]  /*e2d0*/  @!UPT UIADD3 URZ, URZ, URZ, URZ ;  /* 0x0000003f3f3ff290 */ /* 0x000fee000fffe03f */
[----:B------:R-:W-:-:S11]  /*e2e0*/  @P0 BRA `(.L_x_542) ;  /* 0xffffc00000000947 */ /* 0x000fd6000383ffff */
.L_x_535:
[----:B------:R-:W-:Y:S05]  /*e2f0*/  BRA.DIV ~URZ, `(.L_x_543) ;  /* 0x00004ac27f007947 */ /* 0x000fea000b800000 */
[----:B------:R-:W2:Y:S04]  /*e300*/  LDL R0, [R1+0x78] ;  /* 0x0000780001007983 */ /* 0x000ea80000100800 */
[----:B--2---:R1:W2:Y:S02]  /*e310*/  SHFL.BFLY PT, R5, R0, 0x2, 0x1f ;  /* 0x0c401f0000057f89 */ /* 0x0042a400000e0000 */
.L_x_589:
[----:B-1----:R-:W3:Y:S02]  /*e320*/  LDL.LU R0, [R1+0x78] ;  /* 0x0000780001007983 */ /* 0x002ee40000300800 */
[----:B--23--:R-:W-:Y:S01]  /*e330*/  FADD.FTZ R5, R5, R0 ;  /* 0x0000000005057221 */ /* 0x00cfe20000010000 */
[----:B------:R-:W-:Y:S05]  /*e340*/  BRA.DIV ~URZ, `(.L_x_544) ;  /* 0x00004ad27f007947 */ /* 0x000fea000b800000 */
[----:B------:R-:W2:Y:S04]  /*e350*/  LDL.LU R2, [R1+0x74] ;  /* 0x0000740001027983 */ /* 0x000ea80000300800 */
[----:B------:R-:W1:Y:S02]  /*e360*/  SHFL.BFLY PT, R0, R5, 0x1, 0x1f ;  /* 0x0c201f0005007f89 */ /* 0x000e6400000e0000 */
[----:B-1----:R-:W-:-:S02]  /*e370*/  FADD.FTZ R5, R5, R0 ;  /* 0x0000000005057221 */ /* 0x002fc40000010000 */
[----:B--2---:R-:W1:Y:S02]  /*e380*/  SHFL.BFLY PT, R4, R2, 0x2, 0x1f ;  /* 0x0c401f0002047f89 */ /* 0x004e6400000e0000 */
[----:B-1----:R-:W-:-:S05]  /*e390*/  FADD.FTZ R4, R4, R2 ;  /* 0x0000000204047221 */ /* 0x002fca0000010000 */
[----:B------:R1:W2:Y:S02]  /*e3a0*/  SHFL.BFLY PT, R3, R4, 0x1, 0x1f ;  /* 0x0c201f0004037f89 */ /* 0x0002a400000e0000 */
.L_x_590:
[----:B------:R-:W-:Y:S01]  /*e3b0*/  FSETP.NE.FTZ.AND P1, PT, R5, RZ, PT ;  /* 0x000000ff0500720b */ /* 0x000fe20003f35000 */
[----:B--2---:R-:W-:Y:S01]  /*e3c0*/  FADD.FTZ R3, R3, R4 ;  /* 0x0000000403037221 */ /* 0x004fe20000010000 */
[----:B------:R-:W-:Y:S02]  /*e3d0*/  MOV R2, RZ ;  /* 0x000000ff00027202 */ /* 0x000fe40000000f00 */
[----:B------:R-:W-:Y:S02]  /*e3e0*/  MOV R0, RZ ;  /* 0x000000ff00007202 */ /* 0x000fe40000000f00 */
[----:B------:R-:W-:Y:S02]  /*e3f0*/  FSETP.NE.FTZ.AND P0, PT, R3, RZ, PT ;  /* 0x000000ff0300720b */ /* 0x000fe40003f15000 */
[----:B------:R-:W-:-:S05]  /*e400*/  MOV R173, 0xff800000 ;  /* 0xff80000000ad7802 */ /* 0x000fca0000000f00 */
[----:B------:R-:W2:Y:S01]  /*e410*/  @P1 MUFU.RCP R2, R5 ;  /* 0x0000000500021308 */ /* 0x000ea20000001000 */
[----:B-1----:R-:W-:-:S05]  /*e420*/  @P1 MOV R4, 0x3f317218 ;  /* 0x3f31721800041802 */ /* 0x002fca0000000f00 */
[----:B------:R-:W-:Y:S02]  /*e430*/  @P1 FMUL.FTZ R4, R4, c[0x0][0x2d0] ;  /* 0x0000b40004041a20 */ /* 0x000fe40000410000 */
[----:B------:R-:W1:Y:S01]  /*e440*/  @P1 MUFU.LG2 R5, R5 ;  /* 0x0000000500051308 */ /* 0x000e620000000c00 */
[----:B--2---:R-:W-:-:S07]  /*e450*/  FMUL.FTZ R133, R2, R36 ;  /* 0x0000002402857220 */ /* 0x004fce0000410000 */
[----:B------:R-:W2:Y:S01]  /*e460*/  @P0 MUFU.RCP R0, R3 ;  /* 0x0000000300000308 */ /* 0x000ea20000001000 */
        /* <DEDUP_REMOVED lines=30> */
[C---:B------:R-:W-:Y:S01]  /*e650*/  FMUL.FTZ R34, R2.reuse, R65 ;  /* 0x0000004102227220 */ /* 0x040fe20000410000 */
[----:B------:R-:W-:Y:S01]  /*e660*/  MOV R65, 0xff800000 ;  /* 0xff80000000417802 */ /* 0x000fe20000000f00 */
        /* <DEDUP_REMOVED lines=32> */
[----:B------:R3:W4:Y:S01]  /*e870*/  @P0 MUFU.LG2 R2, R3 ;  /* 0x0000000300020308 */ /* 0x0007220000000c00 */
[----:B-1----:R-:W-:Y:S02]  /*e880*/  @P1 FMUL.FTZ R5, R5, 0.69314718246459960938 ;  /* 0x3f31721805051820 */ /* 0x002fe40000410000 */
[----:B--2---:R-:W-:Y:S01]  /*e890*/  FMUL.FTZ R6, R0, R46 ;  /* 0x0000002e00067220 */ /* 0x004fe20000410000 */
[----:B------:R-:W-:Y:S01]  /*e8a0*/  MOV R46, 0x1 ;  /* 0x00000001002e7802 */ /* 0x000fe20000000f00 */
[----:B------:R-:W-:-:S02]  /*e8b0*/  @P1 FFMA.FTZ R173, R4, R132, R5 ;  /* 0x0000008404ad1223 */ /* 0x000fc40000010005 */
[C---:B------:R-:W-:Y:S02]  /*e8c0*/  FMUL.FTZ R45, R0.reuse, R43 ;  /* 0x0000002b002d7220 */ /* 0x040fe40000410000 */
[C---:B------:R-:W-:Y:S02]  /*e8d0*/  FMUL.FTZ R166, R0.reuse, R166 ;  /* 0x000000a600a67220 */ /* 0x040fe40000410000 */
[C---:B------:R-:W-:Y:S02]  /*e8e0*/  FMUL.FTZ R167, R0.reuse, R167 ;  /* 0x000000a700a77220 */ /* 0x040fe40000410000 */
[C---:B------:R-:W-:Y:S02]  /*e8f0*/  FMUL.FTZ R162, R0.reuse, R162 ;  /* 0x000000a200a27220 */ /* 0x040fe40000410000 */
[----:B------:R-:W-:Y:S01]  /*e900*/  FMUL.FTZ R61, R0, R163 ;  /* 0x000000a3003d7220 */ /* 0x000fe20000410000 */
[----:B---3--:R-:W-:Y:S01]  /*e910*/  @P0 MOV R3, 0x3f317218 ;  /* 0x3f31721800030802 */ /* 0x008fe20000000f00 */
[----:B----4-:R-:W-:-:S02]  /*e920*/  @P0 FMUL.FTZ R2, R2, 0.69314718246459960938 ;  /* 0x3f31721802020820 */ /* 0x010fc40000410000 */
[C---:B------:R-:W-:Y:S02]  /*e930*/  FMUL.FTZ R158, R0.reuse, R158 ;  /* 0x0000009e009e7220 */ /* 0x040fe40000410000 */
[----:B------:R-:W-:Y:S02]  /*e940*/  @P0 FMUL.FTZ R3, R3, c[0x0][0x2d0] ;  /* 0x0000b40003030a20 */ /* 0x000fe40000410000 */
        /* <DEDUP_REMOVED lines=56> */
[----:B------:R-:W-:Y:S01]  /*ecd0*/  FMUL.FTZ R131, R0, R131 ;  /* 0x0000008300837220 */ /* 0x000fe20000410000 */
[----:B------:R-:W-:Y:S01]  /*ece0*/  PRMT R0, R46, 0x7610, R0 ;  /* 0x000076102e007816 */ /* 0x000fe20000000000 */
[----:B------:R-:W-:-:S02]  /*ecf0*/  @P0 FFMA.FTZ R65, R3, R16, R2 ;  /* 0x0000001003410223 */ /* 0x000fc40000010002 */
.L_x_516:
[----:B------:R2:W5:Y:S01]  /*ed00*/  LDL R48, [R1+0xc4] ;  /* 0x0000c40001307983 */ /* 0x0005620000100800 */
[----:B------:R-:W-:Y:S03]  /*ed10*/  BSSY B0, `(.L_x_545) ;  /* 0x0000012000007945 */ /* 0x000fe60003800000 */
[----:B------:R-:W3:Y:S02]  /*ed20*/  S2R R69, SR_TID.X ;  /* 0x0000000000457919 */ /* 0x000ee40000002100 */
[----:B---3--:R-:W-:-:S13]  /*ed30*/  LOP3.LUT P0, RZ, R69, 0xff, RZ, 0xc0, !PT ;  /* 0x000000ff45ff7812 */ /* 0x008fda000780c0ff */
[----:B------:R-:W-:Y:S05]  /*ed40*/  @P0 BRA `(.L_x_546) ;  /* 0x000000e000000947 */ /* 0x000fea0003800000 */
[----:B-12---:R-:W1:Y:S01]  /*ed50*/  S2R R16, SR_LANEID ;  /* 0x0000000000107919 */ /* 0x006e620000000000 */
[----:B------:R-:W-:Y:S01]  /*ed60*/  VOTEU.ANY UR4, UPT, PT ;  /* 0x0000000000047886 */ /* 0x000fe200038e0100 */
[----:B------:R-:W-:Y:S01]  /*ed70*/  IMAD.MOV.U32 R46, RZ, RZ, c[0x0][0x580] ;  /* 0x00016000ff2e7624 */ /* 0x000fe200078e00ff */
[----:B------:R-:W1:Y:S01]  /*ed80*/  FLO.U32 R3, UR4 ;  /* 0x0000000400037d00 */ /* 0x000e6200080e0000 */
[----:B------:R-:W-:-:S07]  /*ed90*/  IMAD.MOV.U32 R47, RZ, RZ, c[0x0][0x584] ;  /* 0x00016100ff2f7624 */ /* 0x000fce00078e00ff */
[----:B------:R-:W2:Y:S01]  /*eda0*/  POPC R2, UR4 ;  /* 0x0000000400027d09 */ /* 0x000ea20008000000 */
[----:B-1----:R-:W-:-:S13]  /*edb0*/  ISETP.EQ.U32.AND P0, PT, R3, R16, PT ;  /* 0x000000100300720c */ /* 0x002fda0003f02070 */
[----:B--2---:R-:W2:Y:S04]  /*edc0*/  @P0 ATOMG.E.ADD.STRONG.GPU PT, R2, [R46.64], R2 ;  /* 0x000000022e0209a8 */ /* 0x004ea800081ee1c6 */
[----:B------:R-:W1:Y:S04]  /*edd0*/  S2R R16, SR_LTMASK ;  /* 0x0000000000107919 */ /* 0x000e680000003900 */
[----:B--2---:R1:W2:Y:S02]  /*ede0*/  SHFL.IDX PT, R3, R2, R3, 0x1f ;  /* 0x00001f0302037589 */ /* 0x0042a400000e0000 */
[----:B-1----:R-:W-:-:S06]  /*edf0*/  LOP3.LUT R2, R16, UR4, RZ, 0xc0, !PT ;  /* 0x0000000410027c12 */ /* 0x002fcc000f8ec0ff */
[----:B------:R-:W2:Y:S02]  /*ee00*/  POPC R2, R2 ;  /* 0x0000000200027309 */ /* 0x000ea40000000000 */
[----:B--2--5:R-:W-:-:S05]  /*ee10*/  IADD3 R48, R3, c[0x0][0xc], R2 ;  /* 0x0000030003307a10 */ /* 0x024fca0007ffe002 */
[----:B------:R1:W-:Y:S02]  /*ee20*/  STL [R1+0xc4], R48 ;  /* 0x0000c43001007387 */ /* 0x0003e40000100800 */
.L_x_546:
[----:B--2---:R-:W-:Y:S05]  /*ee30*/  BSYNC B0 ;  /* 0x0000000000007941 */ /* 0x004fea0003800000 */
.L_x_545:
[----:B------:R-:W-:Y:S01]  /*ee40*/  PRMT R0, R0, 0x9910, RZ ;  /* 0x0000991000007816 */ /* 0x000fe200000000ff */
[----:B------:R-:W-:Y:S01]  /*ee50*/  BSSY B1, `(.L_x_547) ;  /* 0x000022f000017945 */ /* 0x000fe20003800000 */
[----:B-----5:R-:W-:Y:S02]  /*ee60*/  IMAD.MOV.U32 R81, RZ, RZ, R48 ;  /* 0x000000ffff517224 */ /* 0x020fe400078e0030 */
[----:B------:R-:W-:-:S13]  /*ee70*/  ISETP.NE.AND P0, PT, R0, RZ, PT ;  /* 0x000000ff0000720c */ /* 0x000fda0003f05270 */
[----:B------:R-:W-:Y:S05]  /*ee80*/  @!P0 BRA `(.L_x_548) ;  /* 0x000015c000008947 */ /* 0x000fea0003800000 */
[----:B------:R-:W2:Y:S04]  /*ee90*/  LDL R87, [R1+0xc8] ;  /* 0x0000c80001577983 */ /* 0x000ea80000100800 */
[----:B------:R-:W3:Y:S04]  /*eea0*/  LDL R83, [R1+0xcc] ;  /* 0x0000cc0001537983 */ /* 0x000ee80000100800 */
[----:B------:R-:W4:Y:S04]  /*eeb0*/  LDL R79, [R1+0xd4] ;  /* 0x0000d400014f7983 */ /* 0x000f280000100800 */
[----:B------:R-:W5:Y:S04]  /*eec0*/  LDL R77, [R1+0xd0] ;  /* 0x0000d000014d7983 */ /* 0x000f680000100800 */
[----:B------:R-:W4:Y:S04]  /*eed0*/  LDL R75, [R1+0xe4] ;  /* 0x0000e400014b7983 */ /* 0x000f280000100800 */
[----:B------:R-:W5:Y:S04]  /*eee0*/  LDL R73, [R1+0xdc] ;  /* 0x0000dc0001497983 */ /* 0x000f680000100800 */
[----:B------:R-:W5:Y:S04]  /*eef0*/  LDL R71, [R1+0xe0] ;  /* 0x0000e00001477983 */ /* 0x000f680000100800 */
[----:B------:R-:W5:Y:S01]  /*ef00*/  LDL R67, [R1+0xd8] ;  /* 0x0000d80001437983 */ /* 0x000f620000100800 */
[----:B------:R-:W-:Y:S01]  /*ef10*/  WARPSYNC 0xffffffff ;  /* 0xffffffff00007948 */ /* 0x000fe20003800000 */
[----:B------:R-:W-:-:S02]  /*ef20*/  F2FP.BF16.PACK_AB R64, R165, R164 ;  /* 0x000000a4a540723e */ /* 0x000fc400000010ff */
[----:B------:R-:W-:Y:S01]  /*ef30*/  BAR.SYNC.DEFER_BLOCKING 0x1, 0x100 ;  /* 0x0044000000007b1d */ /* 0x000fe20000010000 */
[----:B------:R-:W-:Y:S02]  /*ef40*/  F2FP.BF16.PACK_AB R63, R167, R166 ;  /* 0x000000a6a73f723e */ /* 0x000fe400000010ff */
[----:B------:R-:W-:Y:S02]  /*ef50*/  F2FP.BF16.PACK_AB R62, R161, R160 ;  /* 0x000000a0a13e723e */ /* 0x000fe400000010ff */
[----:B------:R-:W-:Y:S02]  /*ef60*/  F2FP.BF16.PACK_AB R61, R61, R162 ;  /* 0x000000a23d3d723e */ /* 0x000fe400000010ff */
[----:B------:R-:W-:Y:S02]  /*ef70*/  F2FP.BF16.PACK_AB R60, R157, R156 ;  /* 0x0000009c9d3c723e */ /* 0x000fe400000010ff */
[----:B------:R-:W-:Y:S02]  /*ef80*/  F2FP.BF16.PACK_AB R59, R159, R158 ;  /* 0x0000009e9f3b723e */ /* 0x000fe400000010ff */
[----:B------:R-:W-:-:S02]  /*ef90*/  F2FP.BF16.PACK_AB R58, R153, R152 ;  /* 0x00000098993a723e */ /* 0x000fc400000010ff */
[----:B------:R-:W-:Y:S02]  /*efa0*/  F2FP.BF16.PACK_AB R57, R57, R154 ;  /* 0x0000009a3939723e */ /* 0x000fe400000010ff */
[----:B------:R-:W-:Y:S02]  /*efb0*/  F2FP.BF16.PACK_AB R56, R149, R148 ;  /* 0x000000949538723e */ /* 0x000fe400000010ff */
[----:B------:R-:W-:Y:S02]  /*efc0*/  F2FP.BF16.PACK_AB R55, R151, R150 ;  /* 0x000000969737723e */ /* 0x000fe400000010ff */
[----:B------:R-:W-:Y:S02]  /*efd0*/  F2FP.BF16.PACK_AB R54, R145, R144 ;  /* 0x000000909136723e */ /* 0x000fe400000010ff */
[----:B------:R-:W-:Y:S02]  /*efe0*/  F2FP.BF16.PACK_AB R53, R53, R146 ;  /* 0x000000923535723e */ /* 0x000fe400000010ff */
[----:B------:R-:W-:-:S02]  /*eff0*/  F2FP.BF16.PACK_AB R52, R141, R140 ;  /* 0x0000008c8d34723e */ /* 0x000fc400000010ff */
[----:B------:R-:W-:Y:S02]  /*f000*/  F2FP.BF16.PACK_AB R51, R143, R142 ;  /* 0x0000008e8f33723e */ /* 0x000fe400000010ff */
[----:B-1----:R-:W-:Y:S02]  /*f010*/  F2FP.BF16.PACK_AB R50, R137, R136 ;  /* 0x000000888932723e */ /* 0x002fe400000010ff */
        /* <DEDUP_REMOVED lines=48> */
[----:B------:R-:W-:Y:S01]  /*f320*/  F2FP.BF16.PACK_AB R0, R131, R130 ;  /* 0x000000828300723e */ /* 0x000fe200000010ff */
[----:B--2---:R1:W-:Y:S04]  /*f330*/  STS [R87], R64 ;  /* 0x0000004057007388 */ /* 0x0043e80000000800 */
[----:B------:R1:W-:Y:S04]  /*f340*/  STS [R87+0x400], R63 ;  /* 0x0004003f57007388 */ /* 0x0003e80000000800 */
[----:B---3--:R1:W-:Y:S04]  /*f350*/  STS [R83], R62 ;  /* 0x0000003e53007388 */ /* 0x0083e80000000800 */
[----:B------:R1:W-:Y:S04]  /*f360*/  STS [R83+0x400], R61 ;  /* 0x0004003d53007388 */ /* 0x0003e80000000800 */
[----:B----4-:R1:W-:Y:S04]  /*f370*/  STS [R79], R60 ;  /* 0x0000003c4f007388 */ /* 0x0103e80000000800 */
[----:B------:R1:W-:Y:S04]  /*f380*/  STS [R79+0x400], R59 ;  /* 0x0004003b4f007388 */ /* 0x0003e80000000800 */
[----:B-----5:R1:W-:Y:S04]  /*f390*/  STS [R77], R58 ;  /* 0x0000003a4d007388 */ /* 0x0203e80000000800 */
[----:B------:R1:W-:Y:S04]  /*f3a0*/  STS [R77+0x400], R57 ;  /* 0x000400394d007388 */ /* 0x0003e80000000800 */
[----:B------:R1:W-:Y:S04]  /*f3b0*/  STS [R75], R56 ;  /* 0x000000384b007388 */ /* 0x0003e80000000800 */
[----:B------:R1:W-:Y:S04]  /*f3c0*/  STS [R75+0x400], R55 ;  /* 0x000400374b007388 */ /* 0x0003e80000000800 */
[----:B------:R1:W-:Y:S04]  /*f3d0*/  STS [R73], R54 ;  /* 0x0000003649007388 */ /* 0x0003e80000000800 */
[----:B------:R1:W-:Y:S04]  /*f3e0*/  STS [R73+0x400], R53 ;  /* 0x0004003549007388 */ /* 0x0003e80000000800 */
[----:B------:R1:W-:Y:S04]  /*f3f0*/  STS [R71], R52 ;  /* 0x0000003447007388 */ /* 0x0003e80000000800 */
[----:B------:R1:W-:Y:S04]  /*f400*/  STS [R71+0x400], R51 ;  /* 0x0004003347007388 */ /* 0x0003e80000000800 */
[----:B------:R1:W-:Y:S04]  /*f410*/  STS [R67], R50 ;  /* 0x0000003243007388 */ /* 0x0003e80000000800 */
        /* <DEDUP_REMOVED lines=49> */
[----:B------:R-:W-:Y:S06]  /*f730*/  BAR.SYNC.DEFER_BLOCKING 0x1, 0x100 ;  /* 0x0044000000007b1d */ /* 0x000fec0000010000 */
[----:B------:R-:W-:Y:S05]  /*f740*/  BRA.CONV ~URZ, `(.L_x_549) ;  /* 0x000000837f007947 */ /* 0x000fea000b800000 */
[----:B------:R2:W-:Y:S01]  /*f750*/  STL [R1+0x64], RZ ;  /* 0x000064ff01007387 */ /* 0x0005e20000100800 */
[----:B-1----:R-:W-:Y:S01]  /*f760*/  SHF.R.S32.HI R67, RZ, 0x1f, R69 ;  /* 0x0000001fff437819 */ /* 0x002fe20000011445 */
[----:B------:R-:W-:Y:S01]  /*f770*/  IMAD.MOV.U32 R3, RZ, RZ, 0x1f ;  /* 0x0000001fff037424 */ /* 0x000fe200078e00ff */
[----:B------:R-:W-:-:S02]  /*f780*/  MOV R2, 0xf7d0 ;  /* 0x0000f7d000027802 */ /* 0x000fc40000000f00 */
[----:B------:R-:W-:-:S04]  /*f790*/  LEA.HI R67, R67, R69, RZ, 0x7 ;  /* 0x0000004543437211 */ /* 0x000fc800078f38ff */
[----:B------:R-:W-:-:S05]  /*f7a0*/  SHF.R.S32.HI R67, RZ, 0x7, R67 ;  /* 0x00000007ff437819 */ /* 0x000fca0000011443 */
[----:B------:R-:W-:Y:S02]  /*f7b0*/  IMAD.MOV.U32 R7, RZ, RZ, R67 ;  /* 0x000000ffff077224 */ /* 0x000fe400078e0043 */
[----:B--2---:R-:W-:Y:S05]  /*f7c0*/  CALL.REL.NOINC `($__internal_3_$__cuda_sm70_shflsync_idx_p) ;  /* 0x00003c0000007944 */ /* 0x004fea0003c00000 */
.L_x_549:
[----:B-1----:R-:W2:Y:S04]  /*f7d0*/  LDL R2, [R1+0xbc] ;  /* 0x0000bc0001027983 */ /* 0x002ea80000100800 */
[----:B------:R-:W3:Y:S04]  /*f7e0*/  LDL R14, [R1+0x7c] ;  /* 0x00007c00010e7983 */ /* 0x000ee80000100800 */
[----:B------:R-:W4:Y:S04]  /*f7f0*/  LDL.LU R10, [R1+0xb8] ;  /* 0x0000b800010a7983 */ /* 0x000f280000300800 */
[----:B------:R-:W2:Y:S04]  /*f800*/  LDL.LU R12, [R1+0xb4] ;  /* 0x0000b400010c7983 */ /* 0x000ea80000300800 */
[----:B------:R-:W2:Y:S01]  /*f810*/  LDL.LU R17, [R1+0xb0] ;  /* 0x0000b00001117983 */ /* 0x000ea20000300800 */
[----:B-----5:R-:W-:-:S03]  /*f820*/  IMAD.MOV.U32 R0, RZ, RZ, 0x1 ;  /* 0x00000001ff007424 */ /* 0x020fc600078e00ff */
[----:B------:R-:W3:Y:S02]  /*f830*/  LDL R13, [R1+0xfc] ;  /* 0x0000fc00010d7983 */ /* 0x000ee40000100800 */
[----:B------:R-:W-:Y:S02]  /*f840*/  ISETP.NE.AND P0, PT, R0, c[0x0][0x4e8], PT ;  /* 0x00013a0000007a0c */ /* 0x000fe40003f05270 */
[----:B------:R-:W3:Y:S04]  /*f850*/  LDL R16, [R1+0x4c] ;  /* 0x00004c0001107983 */ /* 0x000ee80000100800 */
[----:B------:R-:W1:Y:S04]  /*f860*/  S2R R15, SR_TID.X ;  /* 0x00000000000f7919 */ /* 0x000e680000002100 */
[----:B------:R1:W5:Y:S04]  /*f870*/  LDL R87, [R1+0xf4] ;  /* 0x0000f40001577983 */ /* 0x0003680000100800 */
[----:B------:R1:W5:Y:S04]  /*f880*/  LDL R86, [R1+0x54] ;  /* 0x0000540001567983 */ /* 0x0003680000100800 */
[----:B------:R1:W5:Y:S04]  /*f890*/  LDL R85, [R1+0xf0] ;  /* 0x0000f00001557983 */ /* 0x0003680000100800 */
[----:B------:R1:W5:Y:S04]  /*f8a0*/  LDL R84, [R1+0x6c] ;  /* 0x00006c0001547983 */ /* 0x0003680000100800 */
[----:B------:R1:W5:Y:S04]  /*f8b0*/  LDL R83, [R1+0xec] ;  /* 0x0000ec0001537983 */ /* 0x0003680000100800 */
[----:B------:R1:W5:Y:S04]  /*f8c0*/  LDL R82, [R1+0x68] ;  /* 0x0000680001527983 */ /* 0x0003680000100800 */
[----:B------:R1:W5:Y:S01]  /*f8d0*/  LDL R80, [R1+0xe8] ;  /* 0x0000e80001507983 */ /* 0x0003620000100800 */
[----:B----4-:R-:W-:-:S05]  /*f8e0*/  SHF.R.S32.HI R5, RZ, 0x1f, R10 ;  /* 0x0000001fff057819 */ /* 0x010fca000001140a */
[----:B------:R-:W-:Y:S01]  /*f8f0*/  IMAD R6, R5, c[0x0][0x490], RZ ;  /* 0x0001240005067a24 */ /* 0x000fe200078e02ff */
[----:B--2---:R-:W-:Y:S01]  /*f900*/  IADD3 R4, R2, R17, RZ ;  /* 0x0000001102047210 */ /* 0x004fe20007ffe0ff */
[----:B------:R-:W-:-:S04]  /*f910*/  IMAD.WIDE.U32 R2, R10, c[0x0][0x490], RZ ;  /* 0x000124000a027a25 */ /* 0x000fc800078e00ff */
[----:B------:R-:W-:-:S04]  /*f920*/  @P0 IMAD.HI.U32 R7, R4, c[0x0][0x4ec], RZ ;  /* 0x00013b0004070a27 */ /* 0x000fc800078e00ff */
[----:B------:R-:W-:Y:S01]  /*f930*/  IMAD R6, R10, c[0x0][0x494], R6 ;  /* 0x000125000a067a24 */ /* 0x000fe200078e0206 */
[----:B------:R-:W-:Y:S01]  /*f940*/  SHF.R.S32.HI R11, RZ, 0x1f, R12 ;  /* 0x0000001fff0b7819 */ /* 0x000fe2000001140c */
[----:B------:R-:W-:Y:S01]  /*f950*/  IMAD.MOV.U32 R0, RZ, RZ, R4 ;  /* 0x000000ffff007224 */ /* 0x000fe200078e0004 */
[----:B------:R-:W-:Y:S02]  /*f960*/  @P0 SHF.R.U32.HI R0, RZ, c[0x0][0x4f0], R7 ;  /* 0x00013c00ff000a19 */ /* 0x000fe40000011607 */
[----:B------:R-:W-:Y:S01]  /*f970*/  IADD3 R3, R3, R6, RZ ;  /* 0x0000000603037210 */ /* 0x000fe20007ffe0ff */
[----:B------:R-:W-:Y:S02]  /*f980*/  IMAD R9, R11, c[0x0][0x498], RZ ;  /* 0x000126000b097a24 */ /* 0x000fe400078e02ff */
[----:B------:R-:W-:Y:S02]  /*f990*/  IMAD.MOV R8, RZ, RZ, -R0 ;  /* 0x000000ffff087224 */ /* 0x000fe400078e0a00 */
[----:B------:R-:W-:-:S04]  /*f9a0*/  IMAD.WIDE.U32 R6, R12, c[0x0][0x498], R2 ;  /* 0x000126000c067a25 */ /* 0x000fc800078e0002 */
[----:B------:R-:W-:Y:S01]  /*f9b0*/  IMAD R2, R8, c[0x0][0x4e8], R4 ;  /* 0x00013a0008027a24 */ /* 0x000fe200078e0204 */
[----:B------:R-:W-:Y:S01]  /*f9c0*/  SHF.R.S32.HI R8, RZ, 0x1f, R0 ;  /* 0x0000001fff087819 */ /* 0x000fe20000011400 */
[----:B------:R-:W-:Y:S01]  /*f9d0*/  IMAD R3, R12, c[0x0][0x49c], R9 ;  /* 0x000127000c037a24 */ /* 0x000fe200078e0209 */
[----:B------:R-:W-:Y:S01]  /*f9e0*/  IADD3 R4, P1, R0, R6, RZ ;  /* 0x0000000600047210 */ /* 0x000fe20007f3e0ff */
[----:B------:R-:W-:-:S03]  /*f9f0*/  IMAD R0, R5, c[0x0][0x3e8], RZ ;  /* 0x0000fa0005007a24 */ /* 0x000fc600078e02ff */
[----:B------:R-:W-:Y:S02]  /*fa00*/  IADD3.X R5, R8, R7, R3, P1, !PT ;  /* 0x0000000708057210 */ /* 0x000fe40000ffe403 */
[----:B---3--:R-:W-:Y:S02]  /*fa10*/  IADD3 R8, R14, R17, RZ ;  /* 0x000000110e087210 */ /* 0x008fe40007ffe0ff */
[----:B-1----:R-:W-:-:S04]  /*fa20*/  SHF.R.S32.HI R14, RZ, 0x1f, R15 ;  /* 0x0000001fff0e7819 */ /* 0x002fc8000001140f */
[----:B------:R-:W-:-:S04]  /*fa30*/  LEA.HI R14, R14, R15, RZ, 0x5 ;  /* 0x0000000f0e0e7211 */ /* 0x000fc800078f28ff */
[----:B------:R-:W-:-:S04]  /*fa40*/  LOP3.LUT R14, R14, 0xffffffe0, RZ, 0xc0, !PT ;  /* 0xffffffe00e0e7812 */ /* 0x000fc800078ec0ff */
[----:B------:R-:W-:Y:S02]  /*fa50*/  IADD3 R14, -R14, R15, RZ ;  /* 0x0000000f0e0e7210 */ /* 0x000fe40007ffe1ff */
[----:B------:R1:W5:Y:S01]  /*fa60*/  LDL R15, [R1+0x70] ;  /* 0x00007000010f7983 */ /* 0x0003620000100800 */
[----:B------:R-:W-:Y:S01]  /*fa70*/  SHF.R.S32.HI R6, RZ, 0x1f, R2 ;  /* 0x0000001fff067819 */ /* 0x000fe20000011402 */
[----:B------:R-:W-:-:S04]  /*fa80*/  IMAD R9, R10, c[0x0][0x3ec], R0 ;  /* 0x0000fb000a097a24 */ /* 0x000fc800078e0200 */
[----:B------:R-:W-:Y:S02]  /*fa90*/  IMAD R3, R6, c[0x0][0x488], RZ ;  /* 0x0001220006037a24 */ /* 0x000fe400078e02ff */
[----:B------:R-:W-:-:S04]  /*faa0*/  IMAD.WIDE.U32 R6, R10, c[0x0][0x3e8], RZ ;  /* 0x0000fa000a067a25 */ /* 0x000fc800078e00ff */
[C---:B------:R-:W-:Y:S02]  /*fab0*/  IMAD R10, R2.reuse, c[0x0][0x48c], R3 ;  /* 0x00012300020a7a24 */ /* 0x040fe400078e0203 */
[----:B------:R-:W-:-:S04]  /*fac0*/  IMAD.WIDE.U32 R4, R2, c[0x0][0x488], R4 ;  /* 0x0001220002047a25 */ /* 0x000fc800078e0004 */
[----:B------:R-:W-:Y:S01]  /*fad0*/  @P0 IMAD.HI.U32 R2, R8, c[0x0][0x4ec], RZ ;  /* 0x00013b0008020a27 */ /* 0x000fe200078e00ff */
[----:B------:R-:W-:-:S03]  /*fae0*/  IADD3 R3, R7, R9, RZ ;  /* 0x0000000907037210 */ /* 0x000fc60007ffe0ff */
[----:B------:R-:W-:Y:S01]  /*faf0*/  IMAD.MOV.U32 R0, RZ, RZ, R8 ;  /* 0x000000ffff007224 */ /* 0x000fe200078e0008 */
[----:B------:R-:W-:Y:S01]  /*fb00*/  @P0 SHF.R.U32.HI R0, RZ, c[0x0][0x4f0], R2 ;  /* 0x00013c00ff000a19 */ /* 0x000fe20000011602 */
[----:B------:R-:W-:Y:S01]  /*fb10*/  IMAD.IADD R5, R5, 0x1, R10 ;  /* 0x0000000105057824 */ /* 0x000fe200078e020a */
[C---:B------:R-:W-:Y:S02]  /*fb20*/  LEA R9, P0, R4.reuse, c[0x0][0x450], 0x2 ;  /* 0x0001140004097a11 */ /* 0x040fe400078010ff */
[----:B------:R-:W-:Y:S01]  /*fb30*/  MOV R2, R6 ;  /* 0x0000000600027202 */ /* 0x000fe20000000f00 */
[----:B------:R-:W-:Y:S01]  /*fb40*/  IMAD R6, R11, c[0x0][0x3f0], RZ ;  /* 0x0000fc000b067a24 */ /* 0x000fe200078e02ff */
[----:B------:R-:W-:-:S03]  /*fb50*/  LEA.HI.X R5, R4, c[0x0][0x454], R5, 0x2, P0 ;  /* 0x0001150004057a11 */ /* 0x000fc600000f1405 */
[----:B------:R-:W-:Y:S01]  /*fb60*/  IMAD R10, R12, c[0x0][0x3f4], R6 ;  /* 0x0000fd000c0a7a24 */ /* 0x000fe200078e0206 */
[----:B------:R-:W-:Y:S01]  /*fb70*/  SHFL.IDX PT, R4, R9, 0x1, 0x1c1f ;  /* 0x003c1f0009047f89 */ /* 0x000fe200000e0000 */
[----:B------:R-:W-:-:S03]  /*fb80*/  ULDC UR5, c[0x0][0x4e8] ;  /* 0x00013a0000057ab9 */ /* 0x000fc60000000800 */
[----:B------:R2:W-:Y:S01]  /*fb90*/  SHFL.IDX PT, R6, R9, RZ, 0x1c1f ;  /* 0x001c1fff09067589 */ /* 0x0005e200000e0000 */
[----:B------:R-:W-:-:S03]  /*fba0*/  ULDC UR4, c[0x0][0x388] ;  /* 0x0000e20000047ab9 */ /* 0x000fc60000000800 */
[----:B------:R-:W3:Y:S01]  /*fbb0*/  SHFL.IDX PT, R7, R5, RZ, 0x1c1f ;  /* 0x001c1fff05077589 */ /* 0x000ee200000e0000 */
[----:B------:R-:W-:-:S03]  /*fbc0*/  IMAD.MOV R11, RZ, RZ, -R0 ;  /* 0x000000ffff0b7224 */ /* 0x000fc600078e0a00 */
[----:B------:R-:W4:Y:S01]  /*fbd0*/  SHFL.IDX PT, R5, R5, 0x1, 0x1c1f ;  /* 0x003c1f0005057f89 */ /* 0x000f2200000e0000 */
[----:B------:R-:W-:Y:S01]  /*fbe0*/  UIMAD UR4, UR5, UR4, URZ ;  /* 0x00000004050472a4 */ /* 0x000fe2000f8e023f */
[----:B------:R-:W-:Y:S02]  /*fbf0*/  LOP3.LUT P0, RZ, R14, 0x3, RZ, 0xc0, !PT ;  /* 0x000000030eff7812 */ /* 0x000fe4000780c0ff */
[----:B------:R-:W1:Y:S01]  /*fc00*/  S2R R18, SR_TID.X ;  /* 0x0000000000127919 */ /* 0x000e620000002100 */
[----:B------:R-:W-:Y:S01]  /*fc10*/  IMAD R8, R11, c[0x0][0x4e8], R8 ;  /* 0x00013a000b087a24 */ /* 0x000fe200078e0208 */
[----:B--2---:R-:W-:-:S04]  /*fc20*/  IADD3 R9, R13, R17, RZ ;  /* 0x000000110d097210 */ /* 0x004fc80007ffe0ff */
[C---:B------:R-:W-:Y:S02]  /*fc30*/  IADD3 R11, R9.reuse, 0x8, RZ ;  /* 0x00000008090b7810 */ /* 0x040fe40007ffe0ff */
[----:B------:R-:W-:Y:S02]  /*fc40*/  ISETP.GE.OR P1, PT, R9, UR4, P0 ;  /* 0x0000000409007c0c */ /* 0x000fe40008726670 */
[----:B------:R-:W-:Y:S01]  /*fc50*/  ISETP.GE.OR P0, PT, R11, UR4, P0 ;  /* 0x000000040b007c0c */ /* 0x000fe20008706670 */
[----:B------:R-:W-:Y:S01]  /*fc60*/  IMAD.WIDE.U32 R2, R12, c[0x0][0x3f0], R2 ;  /* 0x0000fc000c027a25 */ /* 0x000fe200078e0002 */
[----:B------:R-:W-:-:S03]  /*fc70*/  SHF.R.S32.HI R12, RZ, 0x1f, R0 ;  /* 0x0000001fff0c7819 */ /* 0x000fc60000011400 */
[----:B------:R-:W-:Y:S02]  /*fc80*/  IMAD.IADD R3, R3, 0x1, R10 ;  /* 0x0000000103037824 */ /* 0x000fe400078e020a */
[----:B------:R-:W-:-:S04]  /*fc90*/  IMAD R10, R12, c[0x0][0x3e0], RZ ;  /* 0x0000f8000c0a7a24 */ /* 0x000fc800078e02ff */
[----:B---3--:R2:W-:Y:S01]  /*fca0*/  @!P1 ST.E [R6.64], R173 ;  /* 0x000000ad06009985 */ /* 0x0085e2000c101906 */
[----:B------:R-:W-:-:S03]  /*fcb0*/  IMAD R9, R0, c[0x0][0x3e4], R10 ;  /* 0x0000f90000097a24 */ /* 0x000fc600078e020a */
[----:B----4-:R2:W-:Y:S01]  /*fcc0*/  @!P0 ST.E [R4.64], R65 ;  /* 0x0000004104008985 */ /* 0x0105e2000c101906 */
[----:B------:R-:W-:Y:S01]  /*fcd0*/  IMAD.WIDE.U32 R2, R0, c[0x0][0x3e0], R2 ;  /* 0x0000f80000027a25 */ /* 0x000fe200078e0002 */
[----:B------:R-:W-:Y:S02]  /*fce0*/  SHF.R.S32.HI R0, RZ, 0x1f, R8 ;  /* 0x0000001fff007819 */ /* 0x000fe40000011408 */
[----:B------:R2:W3:Y:S01]  /*fcf0*/  LDS.128 R44, [R16+0x1080] ;  /* 0x00108000102c7984 */ /* 0x0004e20000000c00 */
[----:B-1----:R-:W-:-:S03]  /*fd00*/  SHF.R.S32.HI R13, RZ, 0x1f, R18 ;  /* 0x0000001fff0d7819 */ /* 0x002fc60000011412 */
[----:B------:R2:W1:Y:S04]  /*fd10*/  LDS.128 R60, [R16+0x2080] ;  /* 0x00208000103c7984 */ /* 0x0004680000000c00 */
        /* <DEDUP_REMOVED lines=10> */
[----:B------:R-:W-:Y:S01]  /*fdc0*/  IMAD.IADD R3, R3, 0x1, R9 ;  /* 0x0000000103037824 */ /* 0x000fe200078e0209 */
[----:B------:R-:W-:Y:S01]  /*fdd0*/  LEA.HI R13, R13, R18, RZ, 0x3 ;  /* 0x000000120d0d7211 */ /* 0x000fe200078f18ff */
[----:B------:R-:W-:-:S02]  /*fde0*/  IMAD R0, R0, c[0x0][0x3d8], RZ ;  /* 0x0000f60000007a24 */ /* 0x000fc400078e02ff */
[----:B------:R-:W-:Y:S01]  /*fdf0*/  IMAD.WIDE.U32 R2, R8, c[0x0][0x3d8], R2 ;  /* 0x0000f60008027a25 */ /* 0x000fe200078e0002 */
[----:B------:R-:W-:-:S03]  /*fe00*/  SHF.R.S32.HI R13, RZ, 0x3, R13 ;  /* 0x00000003ff0d7819 */ /* 0x000fc6000001140d */
[----:B------:R-:W-:Y:S01]  /*fe10*/  IMAD R0, R8, c[0x0][0x3dc], R0 ;  /* 0x0000f70008007a24 */ /* 0x000fe200078e0200 */
[----:B------:R-:W-:Y:S01]  /*fe20*/  LEA R14, P0, R2, c[0x0][0x380], 0x1 ;  /* 0x0000e000020e7a11 */ /* 0x000fe200078008ff */
[----:B------:R-:W-:-:S03]  /*fe30*/  IMAD.IADD R13, R13, 0x1, R17 ;  /* 0x000000010d0d7824 */ /* 0x000fc600078e0211 */
[----:B------:R-:W-:-:S04]  /*fe40*/  IADD3 R0, R3, R0, RZ ;  /* 0x0000000003007210 */ /* 0x000fc80007ffe0ff */
[----:B------:R-:W-:Y:S02]  /*fe50*/  LEA.HI.X R12, R2, c[0x0][0x384], R0, 0x1, P0 ;  /* 0x0000e100020c7a11 */ /* 0x000fe400000f0c00 */
[----:B------:R-:W-:Y:S01]  /*fe60*/  ISETP.GE.AND P0, PT, R13, UR4, PT ;  /* 0x000000040d007c0c */ /* 0x000fe2000bf06270 */
[----:B------:R2:W1:Y:S01]  /*fe70*/  SHFL.IDX PT, R0, R14, RZ, 0x181f ;  /* 0x00181fff0e007589 */ /* 0x00046200000e0000 */
[----:B------:R-:W-:Y:S03]  /*fe80*/  BSSY B0, `(.L_x_550) ;  /* 0x0000017000007945 */ /* 0x000fe60003800000 */
[----:B------:R2:W1:Y:S08]  /*fe90*/  SHFL.IDX PT, R2, R12, RZ, 0x181f ;  /* 0x00181fff0c027589 */ /* 0x00047000000e0000 */
[----:B------:R-:W-:Y:S05]  /*fea0*/  @P0 BRA `(.L_x_551) ;  /* 0x0000014000000947 */ /* 0x000fea0003800000 */
[----:B---34-:R-:W3:Y:S01]  /*feb0*/  LDS.128 R28, [R16+0x80] ;  /* 0x00008000101c7984 */ /* 0x018ee20000000c00 */
[----:B-----5:R-:W-:-:S02]  /*fec0*/  ISETP.GE.AND P3, PT, R86, c[0x0][0x3c8], PT ;  /* 0x0000f20056007a0c */ /* 0x020fc40003f66270 */
[----:B------:R-:W-:Y:S01]  /*fed0*/  ISETP.GE.AND P2, PT, R84, c[0x0][0x3c8], PT ;  /* 0x0000f20054007a0c */ /* 0x000fe20003f46270 */
[----:B------:R-:W4:Y:S01]  /*fee0*/  LDS.128 R24, [R16+0x4080] ;  /* 0x0040800010187984 */ /* 0x000f220000000c00 */
[----:B------:R-:W-:Y:S02]  /*fef0*/  ISETP.GE.AND P1, PT, R82, c[0x0][0x3c8], PT ;  /* 0x0000f20052007a0c */ /* 0x000fe40003f26270 */
[----:B------:R-:W-:Y:S01]  /*ff00*/  ISETP.GE.AND P0, PT, R15, c[0x0][0x3c8], PT ;  /* 0x0000f2000f007a0c */ /* 0x000fe20003f06270 */
[----:B------:R-:W2:Y:S04]  /*ff10*/  LDS.128 R20, [R16+0x8080] ;  /* 0x0080800010147984 */ /* 0x000ea80000000c00 */
[----:B--2---:R-:W2:Y:S02]  /*ff20*/  LDS.128 R16, [R16+0xc080] ;  /* 0x00c0800010107984 */ /* 0x004ea40000000c00 */
[----:B-1----:R-:W-:-:S02]  /*ff30*/  @!P3 LEA R10, P4, R86, R0, 0x1 ;  /* 0x00000000560ab211 */ /* 0x002fc400078808ff */
[----:B------:R-:W-:Y:S02]  /*ff40*/  @!P2 LEA R8, P6, R84, R0, 0x1 ;  /* 0x000000005408a211 */ /* 0x000fe400078c08ff */
[----:B------:R-:W-:Y:S02]  /*ff50*/  @!P3 LEA.HI.X R11, R86, R2, R87, 0x1, P4 ;  /* 0x00000002560bb211 */ /* 0x000fe400020f0c57 */
[-C--:B------:R-:W-:Y:S02]  /*ff60*/  @!P1 LEA R6, P5, R82, R0.reuse, 0x1 ;  /* 0x0000000052069211 */ /* 0x080fe400078a08ff */
[----:B------:R-:W-:Y:S02]  /*ff70*/  @!P0 LEA R4, P4, R15, R0, 0x1 ;  /* 0x000000000f048211 */ /* 0x000fe400078808ff */
[-C--:B------:R-:W-:Y:S02]  /*ff80*/  @!P2 LEA.HI.X R9, R84, R2.reuse, R85, 0x1, P6 ;  /* 0x000000025409a211 */ /* 0x080fe400030f0c55 */
[----:B------:R-:W-:-:S02]  /*ff90*/  @!P1 LEA.HI.X R7, R82, R2, R83, 0x1, P5 ;  /* 0x0000000252079211 */ /* 0x000fc400028f0c53 */
[----:B------:R-:W-:Y:S01]  /*ffa0*/  @!P0 LEA.HI.X R5, R15, R2, R80, 0x1, P4 ;  /* 0x000000020f058211 */ /* 0x000fe200020f0c50 */
[----:B---3--:R1:W-:Y:S04]  /*ffb0*/  @!P3 ST.E.128 [R10.64], R28 ;  /* 0x0000001c0a00b985 */ /* 0x0083e8000c101d06 */
[----:B----4-:R1:W-:Y:S04]  /*ffc0*/  @!P2 ST.E.128 [R8.64], R24 ;  /* 0x000000180800a985 */ /* 0x0103e8000c101d06 */
[----:B------:R1:W-:Y:S04]  /*ffd0*/  @!P1 ST.E.128 [R6.64], R20 ;  /* 0x0000001406009985 */ /* 0x0003e8000c101d06 */
[----:B--2---:R1:W-:Y:S02]  /*ffe0*/  @!P0 ST.E.128 [R4.64], R16 ;  /* 0x0000001004008985 */ /* 0x0043e4000c101d06 */
.L_x_551:
[----:B---34-:R-:W-:Y:S05]  /*fff0*/  BSYNC B0 ;  /* 0x0000000000007941 */ /* 0x018fea0003800000 */
.L_x_550:
[----:B------:R-:W-:Y:S01]  /*10000*/  IADD3 R3, R13, 0x20, RZ ;  /* 0x000000200d037810 */ /* 0x000fe20007ffe0ff */
[----:B-1----:R1:W3:Y:S01]  /*10010*/  SHFL.IDX PT, R2, R12, 0x1, 0x181f ;  /* 0x00381f000c027f89 */ /* 0x0022e200000e0000 */
[----:B------:R-:W-:Y:S02]  /*10020*/  BSSY B0, `(.L_x_552) ;  /* 0x0000014000007945 */ /* 0x000fe40003800000 */
[----:B------:R-:W-:Y:S01]  /*10030*/  ISETP.GE.AND P0, PT, R3, UR4, PT ;  /* 0x0000000403007c0c */ /* 0x000fe2000bf06270 */
[----:B------:R1:W4:-:S12]  /*10040*/  SHFL.IDX PT, R0, R14, 0x1, 0x181f ;  /* 0x00381f000e007f89 */ /* 0x00031800000e0000 */
[----:B------:R-:W-:Y:S05]  /*10050*/  @P0 BRA `(.L_x_553) ;  /* 0x0000010000000947 */ /* 0x000fea0003800000 */
[----:B-----5:R-:W-:Y:S02]  /*10060*/  ISETP.GE.AND P3, PT, R86, c[0x0][0x3c8], PT ;  /* 0x0000f20056007a0c */ /* 0x020fe40003f66270 */
[----:B------:R-:W-:Y:S02]  /*10070*/  ISETP.GE.AND P2, PT, R84, c[0x0][0x3c8], PT ;  /* 0x0000f20054007a0c */ /* 0x000fe40003f46270 */
[----:B------:R-:W-:Y:S02]  /*10080*/  ISETP.GE.AND P1, PT, R82, c[0x0][0x3c8], PT ;  /* 0x0000f20052007a0c */ /* 0x000fe40003f26270 */
[----:B------:R-:W-:-:S07]  /*10090*/  ISETP.GE.AND P0, PT, R15, c[0x0][0x3c8], PT ;  /* 0x0000f2000f007a0c */ /* 0x000fce0003f06270 */
[-C--:B----4-:R-:W-:Y:S02]  /*100a0*/  @!P3 LEA R10, P4, R86, R0.reuse, 0x1 ;  /* 0x00000000560ab211 */ /* 0x090fe400078808ff */
[----:B------:R-:W-:Y:S02]  /*100b0*/  @!P2 LEA R8, P6, R84, R0, 0x1 ;  /* 0x000000005408a211 */ /* 0x000fe400078c08ff */
[----:B---3--:R-:W-:Y:S02]  /*100c0*/  @!P3 LEA.HI.X R11, R86, R2, R87, 0x1, P4 ;  /* 0x00000002560bb211 */ /* 0x008fe400020f0c57 */
[-C--:B--2---:R-:W-:Y:S02]  /*100d0*/  @!P1 LEA R6, P5, R82, R0.reuse, 0x1 ;  /* 0x0000000052069211 */ /* 0x084fe400078a08ff */
[----:B------:R-:W-:Y:S01]  /*100e0*/  @!P0 LEA R4, P4, R15, R0, 0x1 ;  /* 0x000000000f048211 */ /* 0x000fe200078808ff */
[----:B------:R2:W-:Y:S01]  /*100f0*/  @!P3 ST.E.128 [R10.64], R44 ;  /* 0x0000002c0a00b985 */ /* 0x0005e2000c101d06 */
[----:B------:R-:W-:-:S02]  /*10100*/  @!P2 LEA.HI.X R9, R84, R2, R85, 0x1, P6 ;  /* 0x000000025409a211 */ /* 0x000fc400030f0c55 */
[-C--:B------:R-:W-:Y:S02]  /*10110*/  @!P1 LEA.HI.X R7, R82, R2.reuse, R83, 0x1, P5 ;  /* 0x0000000252079211 */ /* 0x080fe400028f0c53 */
[----:B------:R-:W-:Y:S01]  /*10120*/  @!P0 LEA.HI.X R5, R15, R2, R80, 0x1, P4 ;  /* 0x000000020f058211 */ /* 0x000fe200020f0c50 */
[----:B------:R2:W-:Y:S04]  /*10130*/  @!P2 ST.E.128 [R8.64], R40 ;  /* 0x000000280800a985 */ /* 0x0005e8000c101d06 */
[----:B------:R2:W-:Y:S04]  /*10140*/  @!P1 ST.E.128 [R6.64], R36 ;  /* 0x0000002406009985 */ /* 0x0005e8000c101d06 */
[----:B------:R2:W-:Y:S02]  /*10150*/  @!P0 ST.E.128 [R4.64], R32 ;  /* 0x0000002004008985 */ /* 0x0005e4000c101d06 */
.L_x_553:
[----:B------:R-:W-:Y:S05]  /*10160*/  BSYNC B0 ;  /* 0x0000000000007941 */ /* 0x000fea0003800000 */
.L_x_552:
[----:B------:R-:W-:Y:S01]  /*10170*/  IADD3 R3, R13, 0x40, RZ ;  /* 0x000000400d037810 */ /* 0x000fe20007ffe0ff */
[----:B---3--:R3:W1:Y:S01]  /*10180*/  SHFL.IDX PT, R2, R12, 0x2, 0x181f ;  /* 0x00581f000c027f89 */ /* 0x00866200000e0000 */
[----:B------:R-:W-:Y:S02]  /*10190*/  BSSY B0, `(.L_x_554) ;  /* 0x0000014000007945 */ /* 0x000fe40003800000 */
[----:B------:R-:W-:Y:S01]  /*101a0*/  ISETP.GE.AND P0, PT, R3, UR4, PT ;  /* 0x0000000403007c0c */ /* 0x000fe2000bf06270 */
[----:B----4-:R3:W4:-:S12]  /*101b0*/  SHFL.IDX PT, R0, R14, 0x2, 0x181f ;  /* 0x00581f000e007f89 */ /* 0x01071800000e0000 */
[----:B------:R-:W-:Y:S05]  /*101c0*/  @P0 BRA `(.L_x_555) ;  /* 0x0000010000000947 */ /* 0x000fea0003800000 */
[----:B-----5:R-:W-:Y:S02]  /*101d0*/  ISETP.GE.AND P3, PT, R86, c[0x0][0x3c8], PT ;  /* 0x0000f20056007a0c */ /* 0x020fe40003f66270 */
[----:B------:R-:W-:Y:S02]  /*101e0*/  ISETP.GE.AND P2, PT, R84, c[0x0][0x3c8], PT ;  /* 0x0000f20054007a0c */ /* 0x000fe40003f46270 */
[----:B------:R-:W-:Y:S02]  /*101f0*/  ISETP.GE.AND P1, PT, R82, c[0x0][0x3c8], PT ;  /* 0x0000f20052007a0c */ /* 0x000fe40003f26270 */
[----:B------:R-:W-:-:S07]  /*10200*/  ISETP.GE.AND P0, PT, R15, c[0x0][0x3c8], PT ;  /* 0x0000f2000f007a0c */ /* 0x000fce0003f06270 */
[-C--:B--2-4-:R-:W-:Y:S02]  /*10210*/  @!P3 LEA R10, P4, R86, R0.reuse, 0x1 ;  /* 0x00000000560ab211 */ /* 0x094fe400078808ff */
[----:B------:R-:W-:Y:S02]  /*10220*/  @!P2 LEA R8, P6, R84, R0, 0x1 ;  /* 0x000000005408a211 */ /* 0x000fe400078c08ff */
[----:B-1----:R-:W-:Y:S02]  /*10230*/  @!P3 LEA.HI.X R11, R86, R2, R87, 0x1, P4 ;  /* 0x00000002560bb211 */ /* 0x002fe400020f0c57 */
[-C--:B------:R-:W-:Y:S02]  /*10240*/  @!P1 LEA R6, P5, R82, R0.reuse, 0x1 ;  /* 0x0000000052069211 */ /* 0x080fe400078a08ff */
        /* <DEDUP_REMOVED lines=8> */
.L_x_555:
[----:B------:R-:W-:Y:S05]  /*102d0*/  BSYNC B0 ;  /* 0x0000000000007941 */ /* 0x000fea0003800000 */
.L_x_554:
[----:B------:R-:W-:Y:S01]  /*102e0*/  IADD3 R3, R13, 0x60, RZ ;  /* 0x000000600d037810 */ /* 0x000fe20007ffe0ff */
[----:B-1----:R1:W2:Y:S03]  /*102f0*/  SHFL.IDX PT, R2, R12, 0x3, 0x181f ;  /* 0x00781f000c027f89 */ /* 0x0022a600000e0000 */
[----:B------:R-:W-:Y:S01]  /*10300*/  ISETP.GE.AND P0, PT, R3, UR4, PT ;  /* 0x0000000403007c0c */ /* 0x000fe2000bf06270 */
[----:B----4-:R1:W4:-:S12]  /*10310*/  SHFL.IDX PT, R0, R14, 0x3, 0x181f ;  /* 0x00781f000e007f89 */ /* 0x01031800000e0000 */
[----:B------:R-:W-:Y:S05]  /*10320*/  @P0 BRA `(.L_x_556) ;  /* 0x00000e1000000947 */ /* 0x000fea0003800000 */
[----:B-----5:R-:W-:Y:S02]  /*10330*/  ISETP.GE.AND P2, PT, R86, c[0x0][0x3c8], PT ;  /* 0x0000f20056007a0c */ /* 0x020fe40003f46270 */
[----:B------:R-:W-:Y:S02]  /*10340*/  ISETP.GE.AND P1, PT, R84, c[0x0][0x3c8], PT ;  /* 0x0000f20054007a0c */ /* 0x000fe40003f26270 */
[----:B------:R-:W-:-:S09]  /*10350*/  ISETP.GE.AND P0, PT, R82, c[0x0][0x3c8], PT ;  /* 0x0000f20052007a0c */ /* 0x000fd20003f06270 */
[-C--:B--2-4-:R-:W-:Y:S02]  /*10360*/  @!P2 LEA R8, P5, R86, R0.reuse, 0x1 ;  /* 0x000000005608a211 */ /* 0x094fe400078a08ff */
[-C--:B------:R-:W-:Y:S02]  /*10370*/  @!P1 LEA R6, P4, R84, R0.reuse, 0x1 ;  /* 0x0000000054069211 */ /* 0x080fe400078808ff */
[----:B------:R-:W-:Y:S02]  /*10380*/  @!P0 LEA R4, P3, R82, R0, 0x1 ;  /* 0x0000000052048211 */ /* 0x000fe400078608ff */
[-C--:B------:R-:W-:Y:S02]  /*10390*/  @!P2 LEA.HI.X R9, R86, R2.reuse, R87, 0x1, P5 ;  /* 0x000000025609a211 */ /* 0x080fe400028f0c57 */
[-C--:B------:R-:W-:Y:S02]  /*103a0*/  @!P1 LEA.HI.X R7, R84, R2.reuse, R85, 0x1, P4 ;  /* 0x0000000254079211 */ /* 0x080fe400020f0c55 */
[----:B------:R-:W-:Y:S01]  /*103b0*/  @!P0 LEA.HI.X R5, R82, R2, R83, 0x1, P3 ;  /* 0x0000000252058211 */ /* 0x000fe200018f0c53 */
[----:B------:R2:W-:Y:S04]  /*103c0*/  @!P2 ST.E.128 [R8.64], R72 ;  /* 0x000000480800a985 */ /* 0x0005e8000c101d06 */
[----:B------:R2:W-:Y:S04]  /*103d0*/  @!P1 ST.E.128 [R6.64], R68 ;  /* 0x0000004406009985 */ /* 0x0005e8000c101d06 */
[----:B------:R2:W-:Y:S01]  /*103e0*/  @!P0 ST.E.128 [R4.64], R64 ;  /* 0x0000004004008985 */ /* 0x0005e2000c101d06 */
[----:B------:R-:W-:-:S13]  /*103f0*/  ISETP.GE.AND P0, PT, R15, c[0x0][0x3c8], PT ;  /* 0x0000f2000f007a0c */ /* 0x000fda0003f06270 */
[----:B------:R-:W-:Y:S05]  /*10400*/  @P0 BRA `(.L_x_556) ;  /* 0x00000d3000000947 */ /* 0x000fea0003800000 */
[----:B--2---:R-:W-:-:S04]  /*10410*/  LEA R4, P0, R15, R0, 0x1 ;  /* 0x000000000f047211 */ /* 0x004fc800078008ff */
[----:B------:R-:W-:-:S05]  /*10420*/  LEA.HI.X R5, R15, R2, R80, 0x1, P0 ;  /* 0x000000020f057211 */ /* 0x000fca00000f0c50 */
[----:B------:R2:W-:Y:S01]  /*10430*/  ST.E.128 [R4.64], R76 ;  /* 0x0000004c04007985 */ /* 0x0005e2000c101d06 */
[----:B------:R-:W-:Y:S05]  /*10440*/  BRA `(.L_x_556) ;  /* 0x00000cf000007947 */ /* 0x000fea0003800000 */
.L_x_548:
[----:B------:R-:W2:Y:S04]  /*10450*/  LDL R2, [R1+0xb8] ;  /* 0x0000b80001027983 */ /* 0x000ea80000100800 */
[----:B------:R-:W3:Y:S04]  /*10460*/  LDL R0, [R1+0xb4] ;  /* 0x0000b40001007983 */ /* 0x000ee80000100800 */
[----:B------:R-:W4:Y:S04]  /*10470*/  LDL R4, [R1+0xb0] ;  /* 0x0000b00001047983 */ /* 0x000f280000100800 */
[----:B------:R-:W5:Y:S01]  /*10480*/  S2R R3, SR_TID.X ;  /* 0x0000000000037919 */ /* 0x000f620000002100 */
[----:B------:R-:W-:Y:S01]  /*10490*/  BSSY B0, `(.L_x_557) ;  /* 0x0000026000007945 */ /* 0x000fe20003800000 */
[----:B-----5:R-:W-:Y:S01]  /*104a0*/  ISETP.GE.AND P0, PT, R3, 0x80, PT ;  /* 0x000000800300780c */ /* 0x020fe20003f06270 */
[----:B--2---:R-:W-:-:S02]  /*104b0*/  IMAD.MOV.U32 R12, RZ, RZ, R2 ;  /* 0x000000ffff0c7224 */ /* 0x004fc400078e0002 */
[----:B---3--:R-:W-:-:S03]  /*104c0*/  IMAD.MOV.U32 R11, RZ, RZ, R0 ;  /* 0x000000ffff0b7224 */ /* 0x008fc600078e0000 */
[----:B------:R-:W-:Y:S01]  /*104d0*/  SHF.R.S32.HI R9, RZ, 0x1f, R12 ;  /* 0x0000001fff097819 */ /* 0x000fe2000001140c */
[----:B----4-:R-:W-:Y:S01]  /*104e0*/  IMAD.MOV.U32 R13, RZ, RZ, R4 ;  /* 0x000000ffff0d7224 */ /* 0x010fe200078e0004 */
[----:B------:R-:W-:-:S05]  /*104f0*/  SHF.R.S32.HI R10, RZ, 0x1f, R11 ;  /* 0x0000001fff0a7819 */ /* 0x000fca000001140b */
[----:B------:R-:W-:Y:S05]  /*10500*/  @P0 BRA `(.L_x_558) ;  /* 0x000001e000000947 */ /* 0x000fea0003800000 */
[----:B------:R-:W-:Y:S02]  /*10510*/  MOV R2, c[0x0][0x4e8] ;  /* 0x00013a0000027a02 */ /* 0x000fe40000000f00 */
[----:B------:R-:W-:-:S03]  /*10520*/  IADD3 R6, R13, R3, RZ ;  /* 0x000000030d067210 */ /* 0x000fc60007ffe0ff */
[----:B------:R-:W-:-:S05]  /*10530*/  IMAD R0, R2, c[0x0][0x388], RZ ;  /* 0x0000e20002007a24 */ /* 0x000fca00078e02ff */
[----:B------:R-:W-:-:S13]  /*10540*/  ISETP.GE.AND P0, PT, R6, R0, PT ;  /* 0x000000000600720c */ /* 0x000fda0003f06270 */
[----:B------:R-:W-:Y:S05]  /*10550*/  @P0 BRA `(.L_x_558) ;  /* 0x0000019000000947 */ /* 0x000fea0003800000 */
[----:B------:R-:W-:Y:S01]  /*10560*/  ISETP.NE.AND P0, PT, R2, 0x1, PT ;  /* 0x000000010200780c */ /* 0x000fe20003f05270 */
[----:B------:R-:W-:Y:S01]  /*10570*/  IMAD R4, R9, c[0x0][0x490], RZ ;  /* 0x0001240009047a24 */ /* 0x000fe200078e02ff */
[----:B------:R-:W-:Y:S01]  /*10580*/  MOV R0, R6 ;  /* 0x0000000600007202 */ /* 0x000fe20000000f00 */
[----:B------:R-:W-:-:S04]  /*10590*/  IMAD.WIDE.U32 R2, R12, c[0x0][0x490], RZ ;  /* 0x000124000c027a25 */ /* 0x000fc800078e00ff */
[----:B------:R-:W-:Y:S02]  /*105a0*/  IMAD R4, R12, c[0x0][0x494], R4 ;  /* 0x000125000c047a24 */ /* 0x000fe400078e0204 */
[----:B------:R-:W-:-:S03]  /*105b0*/  IMAD R8, R10, c[0x0][0x498], RZ ;  /* 0x000126000a087a24 */ /* 0x000fc600078e02ff */
[----:B------:R-:W-:Y:S01]  /*105c0*/  IADD3 R3, R3, R4, RZ ;  /* 0x0000000403037210 */ /* 0x000fe20007ffe0ff */
[----:B------:R-:W-:-:S05]  /*105d0*/  @P0 IMAD.HI.U32 R5, R6, c[0x0][0x4ec], RZ ;  /* 0x00013b0006050a27 */ /* 0x000fca00078e00ff */
[----:B------:R-:W-:Y:S01]  /*105e0*/  @P0 SHF.R.U32.HI R0, RZ, c[0x0][0x4f0], R5 ;  /* 0x00013c00ff000a19 */ /* 0x000fe20000011605 */
[----:B------:R-:W-:-:S03]  /*105f0*/  IMAD.WIDE.U32 R4, R11, c[0x0][0x498], R2 ;  /* 0x000126000b047a25 */ /* 0x000fc600078e0002 */
[C---:B------:R-:W-:Y:S01]  /*10600*/  IADD3 R7, -R0.reuse, RZ, RZ ;  /* 0x000000ff00077210 */ /* 0x040fe20007ffe1ff */
[----:B------:R-:W-:Y:S01]  /*10610*/  IMAD R3, R11, c[0x0][0x49c], R8 ;  /* 0x000127000b037a24 */ /* 0x000fe200078e0208 */
[----:B------:R-:W-:-:S03]  /*10620*/  IADD3 R4, P0, R0, R4, RZ ;  /* 0x0000000400047210 */ /* 0x000fc60007f1e0ff */
[----:B------:R-:W-:Y:S01]  /*10630*/  IMAD R2, R7, c[0x0][0x4e8], R6 ;  /* 0x00013a0007027a24 */ /* 0x000fe200078e0206 */
[----:B------:R-:W-:-:S04]  /*10640*/  SHF.R.S32.HI R6, RZ, 0x1f, R0 ;  /* 0x0000001fff067819 */ /* 0x000fc80000011400 */
[----:B------:R-:W-:Y:S02]  /*10650*/  SHF.R.S32.HI R0, RZ, 0x1f, R2 ;  /* 0x0000001fff007819 */ /* 0x000fe40000011402 */
[----:B------:R-:W-:-:S03]  /*10660*/  IADD3.X R5, R6, R5, R3, P0, !PT ;  /* 0x0000000506057210 */ /* 0x000fc600007fe403 */
[----:B------:R-:W-:-:S04]  /*10670*/  IMAD R0, R0, c[0x0][0x488], RZ ;  /* 0x0001220000007a24 */ /* 0x000fc800078e02ff */
[C---:B------:R-:W-:Y:S02]  /*10680*/  IMAD R0, R2.reuse, c[0x0][0x48c], R0 ;  /* 0x0001230002007a24 */ /* 0x040fe400078e0200 */
[----:B------:R-:W-:-:S05]  /*10690*/  IMAD.WIDE.U32 R2, R2, c[0x0][0x488], R4 ;  /* 0x0001220002027a25 */ /* 0x000fca00078e0004 */
[----:B------:R-:W-:Y:S02]  /*106a0*/  IADD3 R0, R3, R0, RZ ;  /* 0x0000000003007210 */ /* 0x000fe40007ffe0ff */
[----:B------:R-:W-:-:S04]  /*106b0*/  LEA R4, P0, R2, c[0x0][0x450], 0x2 ;  /* 0x0001140002047a11 */ /* 0x000fc800078010ff */
[----:B------:R-:W-:Y:S02]  /*106c0*/  LEA.HI.X R5, R2, c[0x0][0x454], R0, 0x2, P0 ;  /* 0x0001150002057a11 */ /* 0x000fe400000f1400 */
[----:B------:R-:W-:-:S05]  /*106d0*/  MOV R0, 0xff800000 ;  /* 0xff80000000007802 */ /* 0x000fca0000000f00 */
[----:B------:R2:W-:Y:S02]  /*106e0*/  STG.E [R4.64], R0 ;  /* 0x0000000004007986 */ /* 0x0005e4000c101906 */
.L_x_558:
[----:B------:R-:W-:Y:S05]  /*106f0*/  BSYNC B0 ;  /* 0x0000000000007941 */ /* 0x000fea0003800000 */
.L_x_557:
[----:B------:R-:W3:Y:S01]  /*10700*/  LDL R2, [R1+0x7c] ;  /* 0x00007c0001027983 */ /* 0x000ee20000100800 */
[----:B--2---:R-:W-:Y:S01]  /*10710*/  MOV R0, c[0x0][0x4e8] ;  /* 0x00013a0000007a02 */ /* 0x004fe20000000f00 */
[----:B------:R-:W-:-:S03]  /*10720*/  IMAD R6, R10, c[0x0][0x3f0], RZ ;  /* 0x0000fc000a067a24 */ /* 0x000fc600078e02ff */
[----:B------:R-:W-:Y:S01]  /*10730*/  ISETP.NE.AND P0, PT, R0, 0x1, PT ;  /* 0x000000010000780c */ /* 0x000fe20003f05270 */
[----:B------:R-:W-:Y:S02]  /*10740*/  IMAD R0, R9, c[0x0][0x3e8], RZ ;  /* 0x0000fa0009007a24 */ /* 0x000fe400078e02ff */
[----:B------:R-:W-:Y:S02]  /*10750*/  IMAD R8, R11, c[0x0][0x3f4], R6 ;  /* 0x0000fd000b087a24 */ /* 0x000fe400078e0206 */
[----:B------:R-:W-:Y:S01]  /*10760*/  IMAD R5, R12, c[0x0][0x3ec], R0 ;  /* 0x0000fb000c057a24 */ /* 0x000fe200078e0200 */
[----:B---3--:R-:W-:Y:S01]  /*10770*/  IADD3 R4, R2, R13, RZ ;  /* 0x0000000d02047210 */ /* 0x008fe20007ffe0ff */
[----:B------:R-:W-:-:S03]  /*10780*/  IMAD.WIDE.U32 R2, R12, c[0x0][0x3e8], RZ ;  /* 0x0000fa000c027a25 */ /* 0x000fc600078e00ff */
[----:B------:R-:W-:-:S03]  /*10790*/  MOV R0, R4 ;  /* 0x0000000400007202 */ /* 0x000fc60000000f00 */
[----:B------:R-:W-:Y:S01]  /*107a0*/  @P0 IMAD.HI.U32 R7, R4, c[0x0][0x4ec], RZ ;  /* 0x00013b0004070a27 */ /* 0x000fe200078e00ff */
[----:B------:R-:W-:-:S04]  /*107b0*/  IADD3 R3, R3, R5, RZ ;  /* 0x0000000503037210 */ /* 0x000fc80007ffe0ff */
[----:B------:R-:W-:Y:S01]  /*107c0*/  @P0 SHF.R.U32.HI R0, RZ, c[0x0][0x4f0], R7 ;  /* 0x00013c00ff000a19 */ /* 0x000fe20000011607 */
[----:B------:R-:W-:-:S03]  /*107d0*/  IMAD.WIDE.U32 R2, R11, c[0x0][0x3f0], R2 ;  /* 0x0000fc000b027a25 */ /* 0x000fc600078e0002 */
[----:B------:R-:W-:Y:S02]  /*107e0*/  SHF.R.S32.HI R6, RZ, 0x1f, R0 ;  /* 0x0000001fff067819 */ /* 0x000fe40000011400 */
[----:B------:R-:W-:Y:S02]  /*107f0*/  IADD3 R5, -R0, RZ, RZ ;  /* 0x000000ff00057210 */ /* 0x000fe40007ffe1ff */
[----:B------:R-:W-:Y:S01]  /*10800*/  IADD3 R3, R3, R8, RZ ;  /* 0x0000000803037210 */ /* 0x000fe20007ffe0ff */
[----:B------:R-:W-:Y:S02]  /*10810*/  IMAD R6, R6, c[0x0][0x3e0], RZ ;  /* 0x0000f80006067a24 */ /* 0x000fe400078e02ff */
[----:B------:R-:W-:Y:S02]  /*10820*/  IMAD R4, R5, c[0x0][0x4e8], R4 ;  /* 0x00013a0005047a24 */ /* 0x000fe400078e0204 */
[C---:B------:R-:W-:Y:S02]  /*10830*/  IMAD R5, R0.reuse, c[0x0][0x3e4], R6 ;  /* 0x0000f90000057a24 */ /* 0x040fe400078e0206 */
[----:B------:R-:W-:Y:S01]  /*10840*/  IMAD.WIDE.U32 R2, R0, c[0x0][0x3e0], R2 ;  /* 0x0000f80000027a25 */ /* 0x000fe200078e0002 */
[----:B------:R-:W-:-:S04]  /*10850*/  SHF.R.S32.HI R0, RZ, 0x1f, R4 ;  /* 0x0000001fff007819 */ /* 0x000fc80000011404 */
[----:B------:R-:W-:Y:S01]  /*10860*/  IADD3 R3, R3, R5, RZ ;  /* 0x0000000503037210 */ /* 0x000fe20007ffe0ff */
[----:B------:R-:W-:-:S04]  /*10870*/  IMAD R0, R0, c[0x0][0x3d8], RZ ;  /* 0x0000f60000007a24 */ /* 0x000fc800078e02ff */
[----:B------:R-:W-:-:S04]  /*10880*/  IMAD.WIDE.U32 R2, R4, c[0x0][0x3d8], R2 ;  /* 0x0000f60004027a25 */ /* 0x000fc800078e0002 */
[----:B------:R-:W-:Y:S01]  /*10890*/  IMAD R4, R4, c[0x0][0x3dc], R0 ;  /* 0x0000f70004047a24 */ /* 0x000fe200078e0200 */
[----:B------:R-:W-:-:S04]  /*108a0*/  LEA R13, P0, R2, c[0x0][0x380], 0x1 ;  /* 0x0000e000020d7a11 */ /* 0x000fc800078008ff */
[----:B------:R-:W-:-:S04]  /*108b0*/  IADD3 R4, R3, R4, RZ ;  /* 0x0000000403047210 */ /* 0x000fc80007ffe0ff */
[----:B------:R-:W-:Y:S01]  /*108c0*/  LEA.HI.X R5, R2, c[0x0][0x384], R4, 0x1, P0 ;  /* 0x0000e10002057a11 */ /* 0x000fe200000f0c04 */
[----:B------:R-:W-:Y:S05]  /*108d0*/  BRA.DIV ~URZ, `(.L_x_559) ;  /* 0x000026427f007947 */ /* 0x000fea000b800000 */
[----:B------:R2:W3:Y:S02]  /*108e0*/  SHFL.IDX PT, R4, R5, RZ, 0x181f ;  /* 0x00181fff05047589 */ /* 0x0004e400000e0000 */
.L_x_591:
[----:B------:R-:W-:Y:S05]  /*108f0*/  BRA.DIV ~URZ, `(.L_x_560) ;  /* 0x000026927f007947 */ /* 0x000fea000b800000 */
[----:B------:R4:W1:Y:S02]  /*10900*/  SHFL.IDX PT, R0, R13, RZ, 0x181f ;  /* 0x00181fff0d007589 */ /* 0x00086400000e0000 */
.L_x_592:
[----:B------:R-:W5:Y:S04]  /*10910*/  LDL.LU R3, [R1+0xb0] ;  /* 0x0000b00001037983 */ /* 0x000f680000300800 */
[----:B------:R-:W2:Y:S01]  /*10920*/  S2R R6, SR_TID.X ;  /* 0x0000000000067919 */ /* 0x000ea20000002100 */
[----:B------:R-:W-:-:S04]  /*10930*/  IMAD.MOV.U32 R14, RZ, RZ, c[0x0][0x4e8] ;  /* 0x00013a00ff0e7624 */ /* 0x000fc800078e00ff */
[----:B------:R-:W-:Y:S01]  /*10940*/  IMAD R14, R14, c[0x0][0x388], RZ ;  /* 0x0000e2000e0e7a24 */ /* 0x000fe200078e02ff */
[----:B--2---:R-:W-:-:S04]  /*10950*/  SHF.R.S32.HI R2, RZ, 0x1f, R6 ;  /* 0x0000001fff027819 */ /* 0x004fc80000011406 */
[----:B------:R-:W-:-:S04]  /*10960*/  LEA.HI R2, R2, R6, RZ, 0x3 ;  /* 0x0000000602027211 */ /* 0x000fc800078f18ff */
[----:B------:R-:W-:Y:S01]  /*10970*/  SHF.R.S32.HI R2, RZ, 0x3, R2 ;  /* 0x00000003ff027819 */ /* 0x000fe20000011402 */
[----:B------:R-:W-:Y:S04]  /*10980*/  BSSY B0, `(.L_x_561) ;  /* 0x000001c000007945 */ /* 0x000fe80003800000 */
[----:B-----5:R-:W-:-:S05]  /*10990*/  IMAD.IADD R12, R2, 0x1, R3 ;  /* 0x00000001020c7824 */ /* 0x020fca00078e0203 */
[----:B------:R-:W-:-:S13]  /*109a0*/  ISETP.GE.AND P0, PT, R12, R14, PT ;  /* 0x0000000e0c00720c */ /* 0x000fda0003f06270 */
[----:B------:R-:W-:Y:S05]  /*109b0*/  @P0 BRA `(.L_x_562) ;  /* 0x0000018000000947 */ /* 0x000fea0003800000 */
[----:B------:R-:W2:Y:S04]  /*109c0*/  LDL R6, [R1+0x54] ;  /* 0x0000540001067983 */ /* 0x000ea80000100800 */
[----:B------:R-:W5:Y:S04]  /*109d0*/  LDL R2, [R1+0x6c] ;  /* 0x00006c0001027983 */ /* 0x000f680000100800 */
[----:B----4-:R-:W4:Y:S04]  /*109e0*/  LDL R17, [R1+0x68] ;  /* 0x0000680001117983 */ /* 0x010f280000100800 */
[----:B---3--:R-:W3:Y:S04]  /*109f0*/  LDL R15, [R1+0x70] ;  /* 0x00007000010f7983 */ /* 0x008ee80000100800 */
[----:B------:R-:W3:Y:S04]  /*10a00*/  LDL R7, [R1+0xf4] ;  /* 0x0000f40001077983 */ /* 0x000ee80000100800 */
[----:B------:R-:W3:Y:S04]  /*10a10*/  LDL R3, [R1+0xf0] ;  /* 0x0000f00001037983 */ /* 0x000ee80000100800 */
[----:B------:R-:W3:Y:S04]  /*10a20*/  LDL R18, [R1+0xec] ;  /* 0x0000ec0001127983 */ /* 0x000ee80000100800 */
[----:B-1----:R-:W3:Y:S01]  /*10a30*/  LDL R16, [R1+0xe8] ;  /* 0x0000e80001107983 */ /* 0x002ee20000100800 */
[----:B--2---:R-:W-:-:S02]  /*10a40*/  ISETP.GE.AND P3, PT, R6, c[0x0][0x3c8], PT ;  /* 0x0000f20006007a0c */ /* 0x004fc40003f66270 */
[----:B-----5:R-:W-:Y:S02]  /*10a50*/  ISETP.GE.AND P2, PT, R2, c[0x0][0x3c8], PT ;  /* 0x0000f20002007a0c */ /* 0x020fe40003f46270 */
[----:B----4-:R-:W-:Y:S02]  /*10a60*/  ISETP.GE.AND P1, PT, R17, c[0x0][0x3c8], PT ;  /* 0x0000f20011007a0c */ /* 0x010fe40003f26270 */
[----:B---3--:R-:W-:-:S07]  /*10a70*/  ISETP.GE.AND P0, PT, R15, c[0x0][0x3c8], PT ;  /* 0x0000f2000f007a0c */ /* 0x008fce0003f06270 */
[-C--:B------:R-:W-:Y:S02]  /*10a80*/  @!P3 LEA R10, P4, R6, R0.reuse, 0x1 ;  /* 0x00000000060ab211 */ /* 0x080fe400078808ff */
[----:B------:R-:W-:Y:S02]  /*10a90*/  @!P2 LEA R8, P6, R2, R0, 0x1 ;  /* 0x000000000208a211 */ /* 0x000fe400078c08ff */
[----:B------:R-:W-:Y:S02]  /*10aa0*/  @!P3 LEA.HI.X R11, R6, R4, R7, 0x1, P4 ;  /* 0x00000004060bb211 */ /* 0x000fe400020f0c07 */
[----:B------:R-:W-:Y:S02]  /*10ab0*/  @!P1 LEA R6, P5, R17, R0, 0x1 ;  /* 0x0000000011069211 */ /* 0x000fe400078a08ff */
[----:B------:R-:W-:Y:S02]  /*10ac0*/  @!P2 LEA.HI.X R9, R2, R4, R3, 0x1, P6 ;  /* 0x000000040209a211 */ /* 0x000fe400030f0c03 */
[----:B------:R-:W-:-:S02]  /*10ad0*/  @!P0 LEA R2, P4, R15, R0, 0x1 ;  /* 0x000000000f028211 */ /* 0x000fc400078808ff */
[-C--:B------:R-:W-:Y:S02]  /*10ae0*/  @!P1 LEA.HI.X R7, R17, R4.reuse, R18, 0x1, P5 ;  /* 0x0000000411079211 */ /* 0x080fe400028f0c12 */
[----:B------:R-:W-:Y:S01]  /*10af0*/  @!P0 LEA.HI.X R3, R15, R4, R16, 0x1, P4 ;  /* 0x000000040f038211 */ /* 0x000fe200020f0c10 */
[----:B------:R1:W-:Y:S04]  /*10b00*/  @!P3 ST.E.128 [R10.64], RZ ;  /* 0x000000ff0a00b985 */ /* 0x0003e8000c101d06 */
[----:B------:R1:W-:Y:S04]  /*10b10*/  @!P2 ST.E.128 [R8.64], RZ ;  /* 0x000000ff0800a985 */ /* 0x0003e8000c101d06 */
[----:B------:R1:W-:Y:S04]  /*10b20*/  @!P1 ST.E.128 [R6.64], RZ ;  /* 0x000000ff06009985 */ /* 0x0003e8000c101d06 */
[----:B------:R1:W-:Y:S02]  /*10b30*/  @!P0 ST.E.128 [R2.64], RZ ;  /* 0x000000ff02008985 */ /* 0x0003e4000c101d06 */
.L_x_562:
[----:B------:R-:W-:Y:S05]  /*10b40*/  BSYNC B0 ;  /* 0x0000000000007941 */ /* 0x000fea0003800000 */
.L_x_561:
[----:B------:R-:W-:Y:S05]  /*10b50*/  BRA.DIV ~URZ, `(.L_x_563) ;  /* 0x000024a27f007947 */ /* 0x000fea000b800000 */
[----:B---3--:R2:W3:Y:S04]  /*10b60*/  SHFL.IDX PT, R4, R5, 0x1, 0x181f ;  /* 0x00381f0005047f89 */ /* 0x0084e800000e0000 */
[----:B-1----:R2:W1:Y:S02]  /*10b70*/  SHFL.IDX PT, R0, R13, 0x1, 0x181f ;  /* 0x00381f000d007f89 */ /* 0x00246400000e0000 */
.L_x_593:
[----:B------:R-:W-:Y:S01]  /*10b80*/  IADD3 R2, R12, 0x20, RZ ;  /* 0x000000200c027810 */ /* 0x000fe20007ffe0ff */
[----:B------:R-:W-:Y:S03]  /*10b90*/  BSSY B0, `(.L_x_564) ;  /* 0x000001b000007945 */ /* 0x000fe60003800000 */
[----:B------:R-:W-:-:S13]  /*10ba0*/  ISETP.GE.AND P0, PT, R2, R14, PT ;  /* 0x0000000e0200720c */ /* 0x000fda0003f06270 */
[----:B------:R-:W-:Y:S05]  /*10bb0*/  @P0 BRA `(.L_x_565) ;  /* 0x0000018000000947 */ /* 0x000fea0003800000 */
        /* <DEDUP_REMOVED lines=8> */
[----:B-----5:R-:W-:-:S02]  /*10c40*/  ISETP.GE.AND P3, PT, R6, c[0x0][0x3c8], PT ;  /* 0x0000f20006007a0c */ /* 0x020fc40003f66270 */
[----:B--2---:R-:W-:Y:S02]  /*10c50*/  ISETP.GE.AND P2, PT, R3, c[0x0][0x3c8], PT ;  /* 0x0000f20003007a0c */ /* 0x004fe40003f46270 */
[----:B----4-:R-:W-:Y:S02]  /*10c60*/  ISETP.GE.AND P1, PT, R17, c[0x0][0x3c8], PT ;  /* 0x0000f20011007a0c */ /* 0x010fe40003f26270 */
[----:B---3--:R-:W-:-:S07]  /*10c70*/  ISETP.GE.AND P0, PT, R15, c[0x0][0x3c8], PT ;  /* 0x0000f2000f007a0c */ /* 0x008fce0003f06270 */
[CC--:B-1----:R-:W-:Y:S02]  /*10c80*/  @!P3 LEA R10, P4, R6.reuse, R0.reuse, 0x1 ;  /* 0x00000000060ab211 */ /* 0x0c2fe400078808ff */
        /* <DEDUP_REMOVED lines=11> */
.L_x_565:
[----:B------:R-:W-:Y:S05]  /*10d40*/  BSYNC B0 ;  /* 0x0000000000007941 */ /* 0x000fea0003800000 */
.L_x_564:
[----:B------:R-:W-:Y:S05]  /*10d50*/  BRA.DIV ~URZ, `(.L_x_566) ;  /* 0x000023927f007947 */ /* 0x000fea000b800000 */
[----:B---3--:R3:W2:Y:S02]  /*10d60*/  SHFL.IDX PT, R4, R5, 0x2, 0x181f ;  /* 0x00581f0005047f89 */ /* 0x0086a400000e0000 */
.L_x_594:
[----:B------:R-:W-:Y:S05]  /*10d70*/  BRA.DIV ~URZ, `(.L_x_567) ;  /* 0x000023f27f007947 */ /* 0x000fea000b800000 */
[----:B-1----:R1:W3:Y:S02]  /*10d80*/  SHFL.IDX PT, R0, R13, 0x2, 0x181f ;  /* 0x00581f000d007f89 */ /* 0x0022e400000e0000 */
.L_x_595:
[----:B------:R-:W-:Y:S01]  /*10d90*/  IADD3 R2, R12, 0x40, RZ ;  /* 0x000000400c027810 */ /* 0x000fe20007ffe0ff */
[----:B------:R-:W-:Y:S03]  /*10da0*/  BSSY B0, `(.L_x_568) ;  /* 0x000001b000007945 */ /* 0x000fe60003800000 */
[----:B------:R-:W-:-:S13]  /*10db0*/  ISETP.GE.AND P0, PT, R2, R14, PT ;  /* 0x0000000e0200720c */ /* 0x000fda0003f06270 */
[----:B------:R-:W-:Y:S05]  /*10dc0*/  @P0 BRA `(.L_x_569) ;  /* 0x0000018000000947 */ /* 0x000fea0003800000 */
[----:B------:R-:W5:Y:S04]  /*10dd0*/  LDL R6, [R1+0x54] ;  /* 0x0000540001067983 */ /* 0x000f680000100800 */
[----:B----4-:R-:W4:Y:S04]  /*10de0*/  LDL R3, [R1+0x6c] ;  /* 0x00006c0001037983 */ /* 0x010f280000100800 */
[----:B---3--:R-:W3:Y:S04]  /*10df0*/  LDL R17, [R1+0x68] ;  /* 0x0000680001117983 */ /* 0x008ee80000100800 */
[----:B--2---:R-:W2:Y:S04]  /*10e00*/  LDL R15, [R1+0x70] ;  /* 0x00007000010f7983 */ /* 0x004ea80000100800 */
[----:B------:R-:W2:Y:S04]  /*10e10*/  LDL R7, [R1+0xf4] ;  /* 0x0000f40001077983 */ /* 0x000ea80000100800 */
[----:B------:R-:W2:Y:S04]  /*10e20*/  LDL R19, [R1+0xf0] ;  /* 0x0000f00001137983 */ /* 0x000ea80000100800 */
[----:B------:R-:W2:Y:S04]  /*10e30*/  LDL R18, [R1+0xec] ;  /* 0x0000ec0001127983 */ /* 0x000ea80000100800 */
[----:B------:R-:W2:Y:S01]  /*10e40*/  LDL R16, [R1+0xe8] ;  /* 0x0000e80001107983 */ /* 0x000ea20000100800 */
[----:B-----5:R-:W-:-:S02]  /*10e50*/  ISETP.GE.AND P3, PT, R6, c[0x0][0x3c8], PT ;  /* 0x0000f20006007a0c */ /* 0x020fc40003f66270 */
[----:B----4-:R-:W-:Y:S02]  /*10e60*/  ISETP.GE.AND P2, PT, R3, c[0x0][0x3c8], PT ;  /* 0x0000f20003007a0c */ /* 0x010fe40003f46270 */
[----:B---3--:R-:W-:Y:S02]  /*10e70*/  ISETP.GE.AND P1, PT, R17, c[0x0][0x3c8], PT ;  /* 0x0000f20011007a0c */ /* 0x008fe40003f26270 */
[----:B--2---:R-:W-:-:S07]  /*10e80*/  ISETP.GE.AND P0, PT, R15, c[0x0][0x3c8], PT ;  /* 0x0000f2000f007a0c */ /* 0x004fce0003f06270 */
[CC--:B------:R-:W-:Y:S02]  /*10e90*/  @!P3 LEA R10, P4, R6.reuse, R0.reuse, 0x1 ;  /* 0x00000000060ab211 */ /* 0x0c0fe400078808ff */
        /* <DEDUP_REMOVED lines=11> */
.L_x_569:
[----:B------:R-:W-:Y:S05]  /*10f50*/  BSYNC B0 ;  /* 0x0000000000007941 */ /* 0x000fea0003800000 */
.L_x_568:
[----:B------:R-:W-:Y:S05]  /*10f60*/  BRA.DIV ~URZ, `(.L_x_570) ;  /* 0x000022827f007947 */ /* 0x000fea000b800000 */
[----:B--2---:R2:W1:Y:S04]  /*10f70*/  SHFL.IDX PT, R4, R5, 0x3, 0x181f ;  /* 0x00781f0005047f89 */ /* 0x00446800000e0000 */
[----:B---3--:R2:W3:Y:S02]  /*10f80*/  SHFL.IDX PT, R0, R13, 0x3, 0x181f ;  /* 0x00781f000d007f89 */ /* 0x0084e400000e0000 */
.L_x_596:
[----:B------:R-:W-:-:S04]  /*10f90*/  IADD3 R2, R12, 0x60, RZ ;  /* 0x000000600c027810 */ /* 0x000fc80007ffe0ff */
        /* <DEDUP_REMOVED lines=9> */
[----:B-1----:R-:W3:Y:S01]  /*11030*/  LDL R13, [R1+0xe8] ;  /* 0x0000e800010d7983 */ /* 0x002ee20000100800 */
[----:B-----5:R-:W-:-:S02]  /*11040*/  ISETP.GE.AND P3, PT, R6, c[0x0][0x3c8], PT ;  /* 0x0000f20006007a0c */ /* 0x020fc40003f66270 */
[----:B--2---:R-:W-:Y:S02]  /*11050*/  ISETP.GE.AND P2, PT, R3, c[0x0][0x3c8], PT ;  /* 0x0000f20003007a0c */ /* 0x004fe40003f46270 */
[----:B----4-:R-:W-:Y:S02]  /*11060*/  ISETP.GE.AND P1, PT, R15, c[0x0][0x3c8], PT ;  /* 0x0000f2000f007a0c */ /* 0x010fe40003f26270 */
[----:B---3--:R-:W-:-:S07]  /*11070*/  ISETP.GE.AND P0, PT, R5, c[0x0][0x3c8], PT ;  /* 0x0000f20005007a0c */ /* 0x008fce0003f06270 */
        /* <DEDUP_REMOVED lines=12> */
.L_x_556:
[----:B------:R-:W-:Y:S05]  /*11140*/  BSYNC B1 ;  /* 0x0000000000017941 */ /* 0x000fea0003800000 */
.L_x_547:
[----:B---34-:R-:W3:Y:S02]  /*11150*/  LDL R0, [R1+0xf8] ;  /* 0x0000f80001007983 */ /* 0x018ee40000100800 */
[----:B---3--:R-:W-:-:S13]  /*11160*/  ISETP.NE.AND P0, PT, R0, RZ, PT ;  /* 0x000000ff0000720c */ /* 0x008fda0003f05270 */
[----:B------:R-:W-:Y:S01]  /*11170*/  @P0 WARPSYNC 0xffffffff ;  /* 0xffffffff00000948 */ /* 0x000fe20003800000 */
[----:B------:R-:W-:Y:S06]  /*11180*/  @P0 BAR.SYNC.DEFER_BLOCKING 0x5, 0x100 ;  /* 0x0144000000000b1d */ /* 0x000fec0000010000 */
[----:B------:R-:W3:Y:S04]  /*11190*/  @P0 LDS R0, [0x18100] ;  /* 0x01810000ff000984 */ /* 0x000ee80000000800 */
[----:B---3--:R3:W-:Y:S04]  /*111a0*/  @P0 STL [R1+0xc4], R0 ;  /* 0x0000c40001000387 */ /* 0x0087e80000100800 */
[----:B------:R-:W-:Y:S06]  /*111b0*/  @P0 BAR.ARV 0x4, 0x100 ;  /* 0x0104000000000b1d */ /* 0x000fec0000002000 */
[----:B------:R-:W-:Y:S05]  /*111c0*/  @P0 BRA `(.L_x_571) ;  /* 0x0000009000000947 */ /* 0x000fea0003800000 */
[----:B------:R-:W-:Y:S05]  /*111d0*/  BRA.DIV ~URZ, `(.L_x_572) ;  /* 0x000021027f007947 */ /* 0x000fea000b800000 */
[----:B---3--:R3:W4:Y:S02]  /*111e0*/  SHFL.IDX PT, R0, R81, RZ, 0x1f ;  /* 0x00001fff51007589 */ /* 0x00872400000e0000 */
.L_x_597:
[----:B-12---:R-:W1:Y:S01]  /*111f0*/  S2R R2, SR_TID.X ;  /* 0x0000000000027919 */ /* 0x006e620000002100 */
[----:B------:R-:W-:Y:S03]  /*11200*/  WARPSYNC 0xffffffff ;  /* 0xffffffff00007948 */ /* 0x000fe60003800000 */
[----:B------:R-:W-:Y:S06]  /*11210*/  BAR.SYNC.DEFER_BLOCKING 0x4, 0x100 ;  /* 0x0104000000007b1d */ /* 0x000fec0000010000 */
[----:B----4-:R2:W-:Y:S01]  /*11220*/  STL [R1+0xc4], R0 ;  /* 0x0000c40001007387 */ /* 0x0105e20000100800 */
[----:B-1----:R-:W-:-:S13]  /*11230*/  LOP3.LUT P0, RZ, R2, 0xff, RZ, 0xc0, !PT ;  /* 0x000000ff02ff7812 */ /* 0x002fda000780c0ff */
[----:B------:R2:W-:Y:S04]  /*11240*/  @!P0 STS [0x18100], R81 ;  /* 0x01810051ff008388 */ /* 0x0005e80000000800 */
[----:B------:R-:W-:Y:S06]  /*11250*/  BAR.ARV 0x5, 0x100 ;  /* 0x0144000000007b1d */ /* 0x000fec0000002000 */
.L_x_571:
[----:B--23--:R-:W2:Y:S02]  /*11260*/  LDL R0, [R1+0xc4] ;  /* 0x0000c40001007983 */ /* 0x00cea40000100800 */
[----:B--2---:R-:W-:-:S13]  /*11270*/  ISETP.GE.AND P0, PT, R0, c[0x0][0x538], PT ;  /* 0x00014e0000007a0c */ /* 0x004fda0003f06270 */
[----:B-1---5:R-:W-:Y:S01]  /*11280*/  @P0 CALL.REL.NOINC `(.L_x_573) ;  /* 0x0000001000000944 */ /* 0x022fe20003c00000 */
[----:B------:R-:W-:Y:S05]  /*11290*/  BRA `(.L_x_574) ;  /* 0xfffef75000007947 */ /* 0x000fea000383ffff */
.L_x_573:
[----:B------:R-:W-:Y:S05]  /*112a0*/  EXIT ;  /* 0x000000000000794d */ /* 0x000fea0003800000 */
.L_x_519:
[----:B------:R2:W-:Y:S01]  /*112b0*/  STL [R1+0x64], RZ ;  /* 0x000064ff01007387 */ /* 0x0005e20000100800 */
[----:B-1----:R-:W-:Y:S01]  /*112c0*/  IMAD.MOV.U32 R7, RZ, RZ, R5 ;  /* 0x000000ffff077224 */ /* 0x002fe200078e0005 */
[----:B------:R-:W-:Y:S02]  /*112d0*/  MOV R3, 0x181f ;  /* 0x0000181f00037802 */ /* 0x000fe40000000f00 */
[----:B------:R-:W-:Y:S02]  /*112e0*/  MOV R2, 0x11300 ;  /* 0x0001130000027802 */ /* 0x000fe40000000f00 */
[----:B--2---:R-:W-:Y:S05]  /*112f0*/  CALL.REL.NOINC `($__internal_3_$__cuda_sm70_shflsync_idx_p) ;  /* 0x000020d000007944 */ /* 0x004fea0003c00000 */
[----:B-----5:R-:W-:Y:S01]  /*11300*/  MOV R4, R7 ;  /* 0x0000000700047202 */ /* 0x020fe20000000f00 */
[----:B-1----:R-:W-:Y:S05]  /*11310*/  BRA `(.L_x_575) ;  /* 0xffff264000007947 */ /* 0x002fea000383ffff */
.L_x_520:
[----:B------:R4:W-:Y:S01]  /*11320*/  STL [R1+0x64], RZ ;  /* 0x000064ff01007387 */ /* 0x0009e20000100800 */
[----:B-1----:R-:W-:Y:S01]  /*11330*/  IMAD.MOV.U32 R7, RZ, RZ, R15 ;  /* 0x000000ffff077224 */ /* 0x002fe200078e000f */
[----:B------:R-:W-:Y:S02]  /*11340*/  MOV R3, 0x181f ;  /* 0x0000181f00037802 */ /* 0x000fe40000000f00 */
[----:B------:R-:W-:Y:S02]  /*11350*/  MOV R2, 0x11370 ;  /* 0x0001137000027802 */ /* 0x000fe40000000f00 */
[----:B--234-:R-:W-:Y:S05]  /*11360*/  CALL.REL.NOINC `($__internal_3_$__cuda_sm70_shflsync_idx_p) ;  /* 0x0000206000007944 */ /* 0x01cfea0003c00000 */
[----:B------:R-:W2:Y:S04]  /*11370*/  LDL R2, [R1+0x54] ;  /* 0x0000540001027983 */ /* 0x000ea80000100800 */
[----:B------:R-:W3:Y:S04]  /*11380*/  LDL R14, [R1+0x6c] ;  /* 0x00006c00010e7983 */ /* 0x000ee80000100800 */
[----:B------:R-:W4:Y:S04]  /*11390*/  LDL R13, [R1+0x68] ;  /* 0x00006800010d7983 */ /* 0x000f280000100800 */
[----:B------:R-:W4:Y:S04]  /*113a0*/  LDL R12, [R1+0x70] ;  /* 0x00007000010c7983 */ /* 0x000f280000100800 */
[----:B-----5:R-:W4:Y:S01]  /*113b0*/  LDL R0, [R1+0x4c] ;  /* 0x00004c0001007983 */ /* 0x020f220000100800 */
[----:B------:R-:W-:-:S02]  /*113c0*/  IADD3 R10, P1, R7, R93, RZ ;  /* 0x0000005d070a7210 */ /* 0x000fc40007f3e0ff */
[C---:B------:R-:W-:Y:S02]  /*113d0*/  IADD3 R8, P0, R7.reuse, R94, RZ ;  /* 0x0000005e07087210 */ /* 0x040fe40007f1e0ff */
[C---:B------:R-:W-:Y:S01]  /*113e0*/  IADD3 R6, P5, R7.reuse, R95, RZ ;  /* 0x0000005f07067210 */ /* 0x040fe20007fbe0ff */
[C---:B------:R-:W-:Y:S02]  /*113f0*/  IMAD.X R11, R4.reuse, 0x1, R88, P1 ;  /* 0x00000001040b7824 */ /* 0x040fe400008e0658 */
[----:B------:R-:W-:Y:S01]  /*11400*/  IMAD.X R9, R4, 0x1, R89, P0 ;  /* 0x0000000104097824 */ /* 0x000fe200000e0659 */
[----:B--2---:R-:W-:Y:S02]  /*11410*/  ISETP.GE.AND P3, PT, R2, c[0x0][0x1d4], PT ;  /* 0x0000750002007a0c */ /* 0x004fe40003f66270 */
[----:B------:R-:W-:Y:S01]  /*11420*/  IADD3 R2, P4, R7, R96, RZ ;  /* 0x0000006007027210 */ /* 0x000fe20007f9e0ff */
[----:B------:R-:W-:Y:S01]  /*11430*/  IMAD.X R7, R4, 0x1, R90, P5 ;  /* 0x0000000104077824 */ /* 0x000fe200028e065a */
[----:B---3--:R-:W-:-:S03]  /*11440*/  ISETP.GE.AND P2, PT, R14, c[0x0][0x1d4], PT ;  /* 0x000075000e007a0c */ /* 0x008fc60003f46270 */
[----:B------:R-:W-:Y:S01]  /*11450*/  IMAD.X R3, R4, 0x1, R91, P4 ;  /* 0x0000000104037824 */ /* 0x000fe200020e065b */
[----:B----4-:R-:W-:Y:S02]  /*11460*/  ISETP.GE.AND P1, PT, R13, c[0x0][0x1d4], PT ;  /* 0x000075000d007a0c */ /* 0x010fe40003f26270 */
[----:B------:R-:W-:Y:S02]  /*11470*/  SEL R14, RZ, 0x10, P2 ;  /* 0x00000010ff0e7807 */ /* 0x000fe40001000000 */
[----:B------:R-:W-:Y:S02]  /*11480*/  ISETP.GE.AND P0, PT, R12, c[0x0][0x1d4], PT ;  /* 0x000075000c007a0c */ /* 0x000fe40003f06270 */
[----:B------:R-:W-:Y:S01]  /*11490*/  SEL R13, RZ, 0x10, P1 ;  /* 0x00000010ff0d7807 */ /* 0x000fe20000800000 */
[----:B------:R-:W-:Y:S01]  /*114a0*/  @!PT LDS RZ, [RZ] ;  /* 0x00000000fffff984 */ /* 0x000fe20000000800 */
[----:B------:R-:W-:Y:S01]  /*114b0*/  @!PT LDS RZ, [RZ] ;  /* 0x00000000fffff984 */ /* 0x000fe20000000800 */
[----:B------:R-:W-:Y:S01]  /*114c0*/  @!PT LDS RZ, [RZ] ;  /* 0x00000000fffff984 */ /* 0x000fe20000000800 */
[----:B------:R2:W-:Y:S01]  /*114d0*/  LDGSTS.E.BYPASS.LTC128B.128 [R0+0x10100], [R10.64], !P3 ;  /* 0x101000000a007fae */ /* 0x0005e2000d901d46 */
[----:B------:R-:W-:-:S03]  /*114e0*/  SEL R12, RZ, 0x10, P0 ;  /* 0x00000010ff0c7807 */ /* 0x000fc60000000000 */
[----:B------:R2:W-:Y:S04]  /*114f0*/  LDGSTS.E.BYPASS.LTC128B.128 [R0+0x12100], [R8.64], !P2 ;  /* 0x1210000008007fae */ /* 0x0005e8000d101d46 */
[----:B------:R3:W-:Y:S04]  /*11500*/  LDGSTS.E.BYPASS.LTC128B.128 [R0+0x14100], [R6.64], !P1 ;  /* 0x1410000006007fae */ /* 0x0007e8000c901d46 */
[----:B------:R2:W-:Y:S01]  /*11510*/  LDGSTS.E.BYPASS.LTC128B.128 [R0+0x16100], [R2.64], !P0 ;  /* 0x1610000002007fae */ /* 0x0005e2000c101d46 */
[----:B---3--:R-:W-:Y:S01]  /*11520*/  IMAD.MOV.U32 R7, RZ, RZ, R5 ;  /* 0x000000ffff077224 */ /* 0x008fe200078e0005 */
[----:B------:R-:W-:Y:S01]  /*11530*/  SEL R5, RZ, 0x10, P3 ;  /* 0x00000010ff057807 */ /* 0x000fe20001800000 */
[----:B--2---:R-:W-:Y:S01]  /*11540*/  IMAD.MOV.U32 R0, RZ, RZ, 0x1 ;  /* 0x00000001ff007424 */ /* 0x004fe200078e00ff */
[----:B------:R-:W-:Y:S01]  /*11550*/  MOV R2, 0x11590 ;  /* 0x0001159000027802 */ /* 0x000fe20000000f00 */
[----:B------:R-:W-:-:S03]  /*11560*/  IMAD.MOV.U32 R3, RZ, RZ, 0x181f ;  /* 0x0000181fff037424 */ /* 0x000fc600078e00ff */
[----:B------:R2:W-:Y:S04]  /*11570*/  STL [R1+0x64], R0 ;  /* 0x0000640001007387 */ /* 0x0005e80000100800 */
[----:B-12---:R-:W-:Y:S05]  /*11580*/  CALL.REL.NOINC `($__internal_3_$__cuda_sm70_shflsync_idx_p) ;  /* 0x00001e4000007944 */ /* 0x006fea0003c00000 */
[----:B-----5:R-:W-:Y:S01]  /*11590*/  MOV R0, 0x1 ;  /* 0x0000000100007802 */ /* 0x020fe20000000f00 */
[----:B------:R-:W-:Y:S01]  /*115a0*/  IMAD.MOV.U32 R4, RZ, RZ, R7 ;  /* 0x000000ffff047224 */ /* 0x000fe200078e0007 */
[----:B------:R-:W-:Y:S01]  /*115b0*/  MOV R3, 0x181f ;  /* 0x0000181f00037802 */ /* 0x000fe20000000f00 */
[----:B------:R-:W-:Y:S01]  /*115c0*/  IMAD.MOV.U32 R7, RZ, RZ, R15 ;  /* 0x000000ffff077224 */ /* 0x000fe200078e000f */
[----:B------:R-:W-:Y:S01]  /*115d0*/  MOV R2, 0x11600 ;  /* 0x0001160000027802 */ /* 0x000fe20000000f00 */
[----:B------:R2:W-:Y:S04]  /*115e0*/  STL [R1+0x64], R0 ;  /* 0x0000640001007387 */ /* 0x0005e80000100800 */
[----:B-12---:R-:W-:Y:S05]  /*115f0*/  CALL.REL.NOINC `($__internal_3_$__cuda_sm70_shflsync_idx_p) ;  /* 0x00001dd000007944 */ /* 0x006fea0003c00000 */
[----:B-----5:R-:W-:Y:S01]  /*11600*/  MOV R0, R7 ;  /* 0x0000000700007202 */ /* 0x020fe20000000f00 */
[----:B-1----:R-:W-:Y:S05]  /*11610*/  BRA `(.L_x_576) ;  /* 0xffff253000007947 */ /* 0x002fea000383ffff */
.L_x_521:
[----:B------:R1:W-:Y:S01]  /*11620*/  STL [R1+0x64], RZ ;  /* 0x000064ff01007387 */ /* 0x0003e20000100800 */
[----:B------:R-:W-:Y:S01]  /*11630*/  IMAD.MOV.U32 R7, RZ, RZ, R4 ;  /* 0x000000ffff077224 */ /* 0x000fe200078e0004 */
[----:B------:R-:W-:Y:S02]  /*11640*/  MOV R3, 0x1c1f ;  /* 0x00001c1f00037802 */ /* 0x000fe40000000f00 */
[----:B------:R-:W-:-:S02]  /*11650*/  MOV R2, 0x11670 ;  /* 0x0001167000027802 */ /* 0x000fc40000000f00 */
[----:B-1----:R-:W-:Y:S05]  /*11660*/  CALL.REL.NOINC `($__internal_3_$__cuda_sm70_shflsync_idx_p) ;  /* 0x00001d6000007944 */ /* 0x002fea0003c00000 */
[----:B-1---5:R-:W-:Y:S05]  /*11670*/  BRA `(.L_x_577) ;  /* 0xffff27c000007947 */ /* 0x022fea000383ffff */
.L_x_522:
[----:B------:R-:W-:Y:S01]  /*11680*/  MOV R0, 0x1 ;  /* 0x0000000100007802 */ /* 0x000fe20000000f00 */
[----:B------:R-:W-:Y:S01]  /*11690*/  IMAD.MOV.U32 R7, RZ, RZ, R4 ;  /* 0x000000ffff077224 */ /* 0x000fe200078e0004 */
[----:B------:R-:W-:Y:S01]  /*116a0*/  MOV R2, 0x116e0 ;  /* 0x000116e000027802 */ /* 0x000fe20000000f00 */
[----:B------:R-:W-:-:S02]  /*116b0*/  IMAD.MOV.U32 R3, RZ, RZ, 0x1c1f ;  /* 0x00001c1fff037424 */ /* 0x000fc400078e00ff */
[----:B------:R2:W-:Y:S04]  /*116c0*/  STL [R1+0x64], R0 ;  /* 0x0000640001007387 */ /* 0x0005e80000100800 */
[----:B-12---:R-:W-:Y:S05]  /*116d0*/  CALL.REL.NOINC `($__internal_3_$__cuda_sm70_shflsync_idx_p) ;  /* 0x00001cf000007944 */ /* 0x006fea0003c00000 */
[----:B-----5:R-:W-:Y:S01]  /*116e0*/  IMAD.IADD R0, R5, 0x1, R7 ;  /* 0x0000000105007824 */ /* 0x020fe200078e0207 */
[----:B------:R-:W-:-:S04]  /*116f0*/  FMNMX.FTZ R2, R10, R14, !PT ;  /* 0x0000000e0a027209 */ /* 0x000fc80007810000 */
[----:B------:R-:W-:Y:S02]  /*11700*/  IMNMX R0, R6, R0, PT ;  /* 0x0000000006007217 */ /* 0x000fe40003800200 */
[----:B------:R-:W-:Y:S02]  /*11710*/  FMNMX.FTZ R2, R15, R2, !PT ;  /* 0x000000020f027209 */ /* 0x000fe40007810000 */
[C---:B------:R-:W-:Y:S02]  /*11720*/  ISETP.GT.AND P1, PT, R0.reuse, RZ, PT ;  /* 0x000000ff0000720c */ /* 0x040fe40003f24270 */
[C---:B------:R-:W-:Y:S02]  /*11730*/  ISETP.GT.AND P0, PT, R0.reuse, 0x1, PT ;  /* 0x000000010000780c */ /* 0x040fe40003f04270 */
[----:B------:R-:W-:Y:S02]  /*11740*/  ISETP.GT.AND P2, PT, R0, 0x8, PT ;  /* 0x000000080000780c */ /* 0x000fe40003f44270 */
[----:B------:R-:W-:-:S02]  /*11750*/  FSEL R5, R68, -INF , P1 ;  /* 0xff80000044057808 */ /* 0x000fc40000800000 */
[----:B------:R-:W-:Y:S02]  /*11760*/  FSEL R6, R61, -INF , P0 ;  /* 0xff8000003d067808 */ /* 0x000fe40000000000 */
[C---:B------:R-:W-:Y:S02]  /*11770*/  ISETP.GT.AND P0, PT, R0.reuse, 0x9, PT ;  /* 0x000000090000780c */ /* 0x040fe40003f04270 */
[----:B------:R-:W-:Y:S02]  /*11780*/  FSEL R13, R53, -INF , P2 ;  /* 0xff800000350d7808 */ /* 0x000fe40001000000 */
[----:B------:R-:W-:Y:S02]  /*11790*/  FMNMX.FTZ R3, R5, R6, !PT ;  /* 0x0000000605037209 */ /* 0x000fe40007810000 */
[----:B------:R-:W-:Y:S02]  /*117a0*/  FMNMX.FTZ R7, R17, R2, !PT ;  /* 0x0000000211077209 */ /* 0x000fe40007810000 */
[----:B------:R-:W-:-:S02]  /*117b0*/  ISETP.GT.AND P1, PT, R0, 0x10, PT ;  /* 0x000000100000780c */ /* 0x000fc40003f24270 */
[----:B------:R-:W-:Y:S02]  /*117c0*/  FSEL R12, R51, -INF , P0 ;  /* 0xff800000330c7808 */ /* 0x000fe40000000000 */
[----:B------:R-:W-:Y:S02]  /*117d0*/  FMNMX.FTZ R2, R13, R3, !PT ;  /* 0x000000030d027209 */ /* 0x000fe40007810000 */
[----:B------:R-:W-:Y:S02]  /*117e0*/  FMNMX.FTZ R132, R18, R7, !PT ;  /* 0x0000000712847209 */ /* 0x000fe40007810000 */
[----:B------:R-:W-:Y:S02]  /*117f0*/  ISETP.GT.AND P0, PT, R0, 0x11, PT ;  /* 0x000000110000780c */ /* 0x000fe40003f04270 */
[----:B------:R-:W-:Y:S02]  /*11800*/  FSEL R9, R45, -INF , P1 ;  /* 0xff8000002d097808 */ /* 0x000fe40000800000 */
[----:B------:R-:W-:-:S02]  /*11810*/  FMNMX.FTZ R2, R12, R2, !PT ;  /* 0x000000020c027209 */ /* 0x000fc40007810000 */
[----:B------:R-:W-:Y:S02]  /*11820*/  FMNMX.FTZ R132, R19, R132, !PT ;  /* 0x0000008413847209 */ /* 0x000fe40007810000 */
[----:B------:R-:W-:Y:S02]  /*11830*/  ISETP.GT.AND P1, PT, R0, 0x18, PT ;  /* 0x000000180000780c */ /* 0x000fe40003f24270 */
        /* <DEDUP_REMOVED lines=35> */
[----:B------:R-:W-:Y:S01]  /*11a70*/  ISETP.GT.AND P0, PT, R0, 0x39, PT ;  /* 0x000000390000780c */ /* 0x000fe20003f04270 */
[----:B------:R-:W-:Y:S01]  /*11a80*/  IMAD.MOV.U32 R0, RZ, RZ, 0x2 ;  /* 0x00000002ff007424 */ /* 0x000fe200078e00ff */
[----:B------:R-:W-:Y:S02]  /*11a90*/  FSEL R85, R28, -INF , P1 ;  /* 0xff8000001c557808 */ /* 0x000fe40000800000 */
[----:B------:R-:W-:Y:S02]  /*11aa0*/  FMNMX.FTZ R16, R86, R16, !PT ;  /* 0x0000001056107209 */ /* 0x000fe40007810000 */
[----:B------:R-:W-:Y:S02]  /*11ab0*/  FMNMX.FTZ R132, R92, R132, !PT ;  /* 0x000000845c847209 */ /* 0x000fe40007810000 */
[----:B------:R-:W-:-:S02]  /*11ac0*/  FSEL R84, R27, -INF , P0 ;  /* 0xff8000001b547808 */ /* 0x000fc40000000000 */
[----:B------:R-:W-:Y:S01]  /*11ad0*/  FMNMX.FTZ R16, R85, R16, !PT ;  /* 0x0000001055107209 */ /* 0x000fe20007810000 */
[----:B------:R-:W-:Y:S01]  /*11ae0*/  IMAD.MOV.U32 R4, RZ, RZ, R132 ;  /* 0x000000ffff047224 */ /* 0x000fe200078e0084 */
[----:B------:R-:W-:Y:S02]  /*11af0*/  MOV R2, 0x11b20 ;  /* 0x00011b2000027802 */ /* 0x000fe40000000f00 */
[----:B------:R-:W-:Y:S02]  /*11b00*/  FMNMX.FTZ R16, R84, R16, !PT ;  /* 0x0000001054107209 */ /* 0x000fe40007810000 */
[----:B-1----:R-:W-:Y:S05]  /*11b10*/  CALL.REL.NOINC `($__internal_2_$__cuda_sm70_shflsync_bfly_p) ;  /* 0x0000183000007944 */ /* 0x002fea0003c00000 */
[----:B------:R-:W-:Y:S01]  /*11b20*/  FMNMX.FTZ R132, R132, R0, !PT ;  /* 0x0000000084847209 */ /* 0x000fe20007810000 */
[----:B------:R-:W-:Y:S01]  /*11b30*/  IMAD.MOV.U32 R0, RZ, RZ, 0x1 ;  /* 0x00000001ff007424 */ /* 0x000fe200078e00ff */
[----:B------:R-:W-:-:S03]  /*11b40*/  MOV R2, 0x11b70 ;  /* 0x00011b7000027802 */ /* 0x000fc60000000f00 */
[----:B------:R-:W-:Y:S02]  /*11b50*/  IMAD.MOV.U32 R4, RZ, RZ, R132 ;  /* 0x000000ffff047224 */ /* 0x000fe400078e0084 */
[----:B-1---5:R-:W-:Y:S05]  /*11b60*/  CALL.REL.NOINC `($__internal_2_$__cuda_sm70_shflsync_bfly_p) ;  /* 0x000017e000007944 */ /* 0x022fea0003c00000 */
[----:B------:R-:W-:Y:S01]  /*11b70*/  FMNMX.FTZ R132, R132, R0, !PT ;  /* 0x0000000084847209 */ /* 0x000fe20007810000 */
[----:B------:R-:W-:Y:S01]  /*11b80*/  IMAD.MOV.U32 R4, RZ, RZ, R16 ;  /* 0x000000ffff047224 */ /* 0x000fe200078e0010 */
[----:B------:R-:W-:Y:S01]  /*11b90*/  MOV R2, 0x11bc0 ;  /* 0x00011bc000027802 */ /* 0x000fe20000000f00 */
[----:B------:R-:W-:Y:S02]  /*11ba0*/  IMAD.MOV.U32 R0, RZ, RZ, 0x2 ;  /* 0x00000002ff007424 */ /* 0x000fe400078e00ff */
[----:B-1---5:R-:W-:Y:S05]  /*11bb0*/  CALL.REL.NOINC `($__internal_2_$__cuda_sm70_shflsync_bfly_p) ;  /* 0x0000179000007944 */ /* 0x022fea0003c00000 */
[----:B------:R-:W-:Y:S01]  /*11bc0*/  FMNMX.FTZ R16, R16, R0, !PT ;  /* 0x0000000010107209 */ /* 0x000fe20007810000 */
[----:B------:R-:W-:Y:S01]  /*11bd0*/  IMAD.MOV.U32 R0, RZ, RZ, 0x1 ;  /* 0x00000001ff007424 */ /* 0x000fe200078e00ff */
[----:B------:R-:W-:-:S03]  /*11be0*/  MOV R2, 0x11c10 ;  /* 0x00011c1000027802 */ /* 0x000fc60000000f00 */
[----:B------:R-:W-:Y:S02]  /*11bf0*/  IMAD.MOV.U32 R4, RZ, RZ, R16 ;  /* 0x000000ffff047224 */ /* 0x000fe400078e0010 */
[----:B-1---5:R-:W-:Y:S05]  /*11c00*/  CALL.REL.NOINC `($__internal_2_$__cuda_sm70_shflsync_bfly_p) ;  /* 0x0000174000007944 */ /* 0x022fea0003c00000 */
[----:B------:R-:W-:Y:S01]  /*11c10*/  MOV R3, R0 ;  /* 0x0000000000037202 */ /* 0x000fe20000000f00 */
[----:B-1---5:R-:W-:Y:S05]  /*11c20*/  BRA `(.L_x_578) ;  /* 0xffff28c000007947 */ /* 0x022fea000383ffff */
.L_x_526:
[----:B------:R-:W-:Y:S01]  /*11c30*/  MOV R3, 0x181f ;  /* 0x0000181f00037802 */ /* 0x000fe20000000f00 */
[----:B------:R1:W-:Y:S01]  /*11c40*/  STL [R1+0x64], RZ ;  /* 0x000064ff01007387 */ /* 0x0003e20000100800 */
[----:B------:R-:W-:Y:S01]  /*11c50*/  MOV R2, 0x11c80 ;  /* 0x00011c8000027802 */ /* 0x000fe20000000f00 */
[----:B------:R-:W-:Y:S02]  /*11c60*/  IMAD.MOV.U32 R7, RZ, RZ, R5 ;  /* 0x000000ffff077224 */ /* 0x000fe400078e0005 */
[----:B-1----:R-:W-:Y:S05]  /*11c70*/  CALL.REL.NOINC `($__internal_3_$__cuda_sm70_shflsync_idx_p) ;  /* 0x0000175000007944 */ /* 0x002fea0003c00000 */
[----:B-----5:R-:W-:Y:S01]  /*11c80*/  MOV R4, R7 ;  /* 0x0000000700047202 */ /* 0x020fe20000000f00 */
[----:B-1----:R-:W-:-:S05]  /*11c90*/  BRA `(.L_x_579) ;  /* 0xffff441000007947 */ /* 0x002fca000383ffff */
.L_x_527:
[----:B------:R-:W-:Y:S01]  /*11ca0*/  MOV R3, 0x181f ;  /* 0x0000181f00037802 */ /* 0x000fe20000000f00 */
[----:B------:R3:W-:Y:S01]  /*11cb0*/  STL [R1+0x64], RZ ;  /* 0x000064ff01007387 */ /* 0x0007e20000100800 */
[----:B------:R-:W-:Y:S01]  /*11cc0*/  MOV R2, 0x11cf0 ;  /* 0x00011cf000027802 */ /* 0x000fe20000000f00 */
[----:B------:R-:W-:Y:S02]  /*11cd0*/  IMAD.MOV.U32 R7, RZ, RZ, R12 ;  /* 0x000000ffff077224 */ /* 0x000fe400078e000c */
[----:B-123--:R-:W-:Y:S05]  /*11ce0*/  CALL.REL.NOINC `($__internal_3_$__cuda_sm70_shflsync_idx_p) ;  /* 0x000016e000007944 */ /* 0x00efea0003c00000 */
[----:B------:R-:W2:Y:S01]  /*11cf0*/  LDL R3, [R1+0x54] ;  /* 0x0000540001037983 */ /* 0x000ea20000100800 */
[----:B------:R-:W-:Y:S03]  /*11d00*/  IADD3 R14, P0, R7, R23, RZ ;  /* 0x00000017070e7210 */ /* 0x000fe60007f1e0ff */
[----:B------:R-:W3:Y:S02]  /*11d10*/  LDL R2, [R1+0x6c] ;  /* 0x00006c0001027983 */ /* 0x000ee40000100800 */
[----:B-----5:R-:W-:Y:S02]  /*11d20*/  IMAD.X R15, R4, 0x1, R13, P0 ;  /* 0x00000001040f7824 */ /* 0x020fe400000e060d */
[----:B------:R-:W4:Y:S04]  /*11d30*/  LDL R0, [R1+0x4c] ;  /* 0x00004c0001007983 */ /* 0x000f280000100800 */
[----:B------:R-:W4:Y:S04]  /*11d40*/  LDL R31, [R1+0x68] ;  /* 0x00006800011f7983 */ /* 0x000f280000100800 */
[----:B------:R-:W4:Y:S01]  /*11d50*/  LDL R6, [R1+0x70] ;  /* 0x0000700001067983 */ /* 0x000f220000100800 */
[----:B--2---:R-:W-:Y:S02]  /*11d60*/  ISETP.GE.AND P3, PT, R3, c[0x0][0x1d4], PT ;  /* 0x0000750003007a0c */ /* 0x004fe40003f66270 */
[----:B---3--:R-:W-:Y:S02]  /*11d70*/  ISETP.GE.AND P2, PT, R2, c[0x0][0x1d4], PT ;  /* 0x0000750002007a0c */ /* 0x008fe40003f46270 */
[----:B------:R-:W-:Y:S05]  /*11d80*/  IADD3 R2, P0, R7, R28, RZ ;  /* 0x0000001c07027210 */ /* 0x000fea0007f1e0ff */
[C---:B------:R-:W-:Y:S01]  /*11d90*/  IMAD.X R3, R4.reuse, 0x1, R20, P0 ;  /* 0x0000000104037824 */ /* 0x040fe200000e0614 */
[----:B----4-:R-:W-:Y:S03]  /*11da0*/  ISETP.GE.AND P1, PT, R31, c[0x0][0x1d4], PT ;  /* 0x000075001f007a0c */ /* 0x010fe60003f26270 */
[----:B------:R-:W-:Y:S01]  /*11db0*/  @!PT LDS RZ, [RZ] ;  /* 0x00000000fffff984 */ /* 0x000fe20000000800 */
[----:B------:R-:W-:Y:S01]  /*11dc0*/  @!PT LDS RZ, [RZ] ;  /* 0x00000000fffff984 */ /* 0x000fe20000000800 */
[----:B------:R-:W-:Y:S01]  /*11dd0*/  @!PT LDS RZ, [RZ] ;  /* 0x00000000fffff984 */ /* 0x000fe20000000800 */
[----:B------:R2:W-:Y:S04]  /*11de0*/  LDGSTS.E.BYPASS.LTC128B.128 [R0+0x100], [R14.64], !P3 ;  /* 0x001000000e007fae */ /* 0x0005e8000d901d46 */
[----:B------:R3:W-:Y:S01]  /*11df0*/  LDGSTS.E.BYPASS.LTC128B.128 [R0+0x2100], [R2.64], !P2 ;  /* 0x0210000002007fae */ /* 0x0007e2000d101d46 */
[----:B--2---:R-:W-:Y:S02]  /*11e00*/  SEL R15, RZ, 0x10, P1 ;  /* 0x00000010ff0f7807 */ /* 0x004fe40000800000 */
[C---:B---3--:R-:W-:Y:S05]  /*11e10*/  IADD3 R2, P0, R7.reuse, R29, RZ ;  /* 0x0000001d07027210 */ /* 0x048fea0007f1e0ff */
[C---:B------:R-:W-:Y:S05]  /*11e20*/  IMAD.X R3, R4.reuse, 0x1, R21, P0 ;  /* 0x0000000104037824 */ /* 0x040fea00000e0615 */
[----:B------:R2:W-:Y:S02]  /*11e30*/  LDGSTS.E.BYPASS.LTC128B.128 [R0+0x4100], [R2.64], !P1 ;  /* 0x0410000002007fae */ /* 0x0005e4000c901d46 */
[----:B--2---:R-:W-:Y:S01]  /*11e40*/  IADD3 R2, P0, R7, R30, RZ ;  /* 0x0000001e07027210 */ /* 0x004fe20007f1e0ff */
[----:B------:R-:W-:Y:S01]  /*11e50*/  IMAD.MOV.U32 R7, RZ, RZ, R5 ;  /* 0x000000ffff077224 */ /* 0x000fe200078e0005 */
[----:B------:R-:W-:Y:S03]  /*11e60*/  SEL R5, RZ, 0x10, P3 ;  /* 0x00000010ff057807 */ /* 0x000fe60001800000 */
[----:B------:R-:W-:Y:S01]  /*11e70*/  IMAD.X R3, R4, 0x1, R22, P0 ;  /* 0x0000000104037824 */ /* 0x000fe200000e0616 */
[----:B------:R-:W-:Y:S02]  /*11e80*/  ISETP.GE.AND P0, PT, R6, c[0x0][0x1d4], PT ;  /* 0x0000750006007a0c */ /* 0x000fe40003f06270 */
[----:B------:R-:W-:Y:S02]  /*11e90*/  SEL R6, RZ, 0x10, P2 ;  /* 0x00000010ff067807 */ /* 0x000fe40001000000 */
[----:B------:R-:W-:Y:S09]  /*11ea0*/  SEL R14, RZ, 0x10, P0 ;  /* 0x00000010ff0e7807 */ /* 0x000ff20000000000 */
[----:B------:R2:W-:Y:S02]  /*11eb0*/  LDGSTS.E.BYPASS.LTC128B.128 [R0+0x6100], [R2.64], !P0 ;  /* 0x0610000002007fae */ /* 0x0005e4000c101d46 */
[----:B--2---:R-:W-:Y:S01]  /*11ec0*/  IMAD.MOV.U32 R0, RZ, RZ, 0x1 ;  /* 0x00000001ff007424 */ /* 0x004fe200078e00ff */
[----:B------:R-:W-:Y:S01]  /*11ed0*/  MOV R2, 0x11f10 ;  /* 0x00011f1000027802 */ /* 0x000fe20000000f00 */
[----:B------:R-:W-:Y:S03]  /*11ee0*/  IMAD.MOV.U32 R3, RZ, RZ, 0x181f ;  /* 0x0000181fff037424 */ /* 0x000fe600078e00ff */
        /* <DEDUP_REMOVED lines=10> */
[----:B-1----:R-:W-:-:S05]  /*11f90*/  BRA `(.L_x_580) ;  /* 0xffff430000007947 */ /* 0x002fca000383ffff */
.L_x_530:
[----:B------:R-:W-:Y:S01]  /*11fa0*/  MOV R3, 0x181f ;  /* 0x0000181f00037802 */ /* 0x000fe20000000f00 */
[----:B------:R1:W-:Y:S01]  /*11fb0*/  STL [R1+0x64], RZ ;  /* 0x000064ff01007387 */ /* 0x0003e20000100800 */
[----:B------:R-:W-:Y:S01]  /*11fc0*/  MOV R2, 0x11ff0 ;  /* 0x00011ff000027802 */ /* 0x000fe20000000f00 */
[----:B------:R-:W-:Y:S02]  /*11fd0*/  IMAD.MOV.U32 R7, RZ, RZ, R5 ;  /* 0x000000ffff077224 */ /* 0x000fe400078e0005 */
[----:B-1----:R-:W-:Y:S05]  /*11fe0*/  CALL.REL.NOINC `($__internal_3_$__cuda_sm70_shflsync_idx_p) ;  /* 0x000013e000007944 */ /* 0x002fea0003c00000 */
[----:B-----5:R-:W-:Y:S01]  /*11ff0*/  MOV R4, R7 ;  /* 0x0000000700047202 */ /* 0x020fe20000000f00 */
[----:B-1----:R-:W-:-:S05]  /*12000*/  BRA `(.L_x_581) ;  /* 0xffff584000007947 */ /* 0x002fca000383ffff */
.L_x_531:
        /* <DEDUP_REMOVED lines=48> */
.L_x_532:
[----:B------:R-:W-:Y:S01]  /*12310*/  MOV R3, 0x1c1f ;  /* 0x00001c1f00037802 */ /* 0x000fe20000000f00 */
[----:B------:R1:W-:Y:S01]  /*12320*/  STL [R1+0x64], RZ ;  /* 0x000064ff01007387 */ /* 0x0003e20000100800 */
[----:B------:R-:W-:Y:S01]  /*12330*/  MOV R2, 0x12360 ;  /* 0x0001236000027802 */ /* 0x000fe20000000f00 */
[----:B------:R-:W-:Y:S02]  /*12340*/  IMAD.MOV.U32 R7, RZ, RZ, R4 ;  /* 0x000000ffff077224 */ /* 0x000fe400078e0004 */
[----:B-1----:R-:W-:Y:S05]  /*12350*/  CALL.REL.NOINC `($__internal_3_$__cuda_sm70_shflsync_idx_p) ;  /* 0x0000107000007944 */ /* 0x002fea0003c00000 */
[----:B-----5:R-:W-:Y:S01]  /*12360*/  MOV R0, R7 ;  /* 0x0000000700007202 */ /* 0x020fe20000000f00 */
[----:B-1----:R-:W-:-:S05]  /*12370*/  BRA `(.L_x_583) ;  /* 0xffff59c000007947 */ /* 0x002fca000383ffff */
.L_x_533:
[----:B------:R-:W-:Y:S01]  /*12380*/  MOV R0, 0x1 ;  /* 0x0000000100007802 */ /* 0x000fe20000000f00 */
[----:B------:R-:W-:Y:S01]  /*12390*/  IMAD.MOV.U32 R7, RZ, RZ, R4 ;  /* 0x000000ffff077224 */ /* 0x000fe200078e0004 */
[----:B------:R-:W-:Y:S01]  /*123a0*/  MOV R2, 0x123e0 ;  /* 0x000123e000027802 */ /* 0x000fe20000000f00 */
[----:B------:R-:W-:Y:S02]  /*123b0*/  IMAD.MOV.U32 R3, RZ, RZ, 0x1c1f ;  /* 0x00001c1fff037424 */ /* 0x000fe400078e00ff */
[----:B------:R2:W-:Y:S04]  /*123c0*/  STL [R1+0x64], R0 ;  /* 0x0000640001007387 */ /* 0x0005e80000100800 */
[----:B-12---:R-:W-:Y:S05]  /*123d0*/  CALL.REL.NOINC `($__internal_3_$__cuda_sm70_shflsync_idx_p) ;  /* 0x00000ff000007944 */ /* 0x006fea0003c00000 */
[----:B-----5:R-:W2:Y:S01]  /*123e0*/  LDL.LU R4, [R1+0xc] ;  /* 0x00000c0001047983 */ /* 0x020ea20000300800 */
[----:B------:R-:W-:Y:S03]  /*123f0*/  IMAD.IADD R7, R5, 0x1, R7 ;  /* 0x0000000105077824 */ /* 0x000fe600078e0207 */
[----:B------:R-:W3:Y:S02]  /*12400*/  LDL.LU R3, [R1+0x8] ;  /* 0x0000080001037983 */ /* 0x000ee40000300800 */
[C---:B------:R-:W-:Y:S02]  /*12410*/  ISETP.GT.AND P0, PT, R7.reuse, RZ, PT ;  /* 0x000000ff0700720c */ /* 0x040fe40003f04270 */
[C---:B------:R-:W-:Y:S01]  /*12420*/  ISETP.GT.AND P2, PT, R7.reuse, 0x1, PT ;  /* 0x000000010700780c */ /* 0x040fe20003f44270 */
[----:B------:R-:W4:Y:S01]  /*12430*/  LDL.LU R2, [R1+0x4] ;  /* 0x0000040001027983 */ /* 0x000f220000300800 */
[C---:B------:R-:W-:Y:S02]  /*12440*/  ISETP.GT.AND P3, PT, R7.reuse, 0x8, PT ;  /* 0x000000080700780c */ /* 0x040fe40003f64270 */
[C---:B------:R-:W-:Y:S01]  /*12450*/  ISETP.GT.AND P4, PT, R7.reuse, 0x9, PT ;  /* 0x000000090700780c */ /* 0x040fe20003f84270 */
[----:B------:R-:W4:Y:S01]  /*12460*/  LDL.LU R0, [R1] ;  /* 0x0000000001007983 */ /* 0x000f220000300800 */
[----:B------:R-:W-:Y:S04]  /*12470*/  ISETP.GT.AND P1, PT, R7, 0x10, PT ;  /* 0x000000100700780c */ /* 0x000fe80003f24270 */
[----:B------:R-:W-:Y:S02]  /*12480*/  FSEL R33, R249, -INF , P1 ;  /* 0xff800000f9217808 */ /* 0x000fe40000800000 */
[C---:B------:R-:W-:Y:S04]  /*12490*/  ISETP.GT.AND P1, PT, R7.reuse, 0x21, PT ;  /* 0x000000210700780c */ /* 0x040fe80003f24270 */
[----:B------:R-:W-:Y:S02]  /*124a0*/  FSEL R28, R180, -INF , P1 ;  /* 0xff800000b41c7808 */ /* 0x000fe40000800000 */
[C---:B------:R-:W-:Y:S04]  /*124b0*/  ISETP.GT.AND P1, PT, R7.reuse, 0x38, PT ;  /* 0x000000380700780c */ /* 0x040fe80003f24270 */
[----:B------:R-:W-:Y:S02]  /*124c0*/  FSEL R8, R188, -INF , P1 ;  /* 0xff800000bc087808 */ /* 0x000fe40000800000 */
[----:B--2---:R-:W-:Y:S02]  /*124d0*/  FSEL R5, R4, -INF , P0 ;  /* 0xff80000004057808 */ /* 0x004fe40000000000 */
[----:B------:R-:W-:Y:S02]  /*124e0*/  ISETP.GT.AND P0, PT, R7, 0x11, PT ;  /* 0x000000110700780c */ /* 0x000fe40003f04270 */
[----:B---3--:R-:W-:Y:S02]  /*124f0*/  FSEL R177, R3, -INF , P2 ;  /* 0xff80000003b17808 */ /* 0x008fe40001000000 */
[----:B------:R-:W-:Y:S02]  /*12500*/  FSEL R32, R248, -INF , P0 ;  /* 0xff800000f8207808 */ /* 0x000fe40000000000 */
[----:B------:R-:W-:Y:S02]  /*12510*/  ISETP.GT.AND P2, PT, R7, 0x20, PT ;  /* 0x000000200700780c */ /* 0x000fe40003f44270 */
[----:B----4-:R-:W-:Y:S02]  /*12520*/  FSEL R35, R2, -INF , P3 ;  /* 0xff80000002237808 */ /* 0x010fe40001800000 */
[----:B------:R-:W-:Y:S02]  /*12530*/  FMNMX.FTZ R2, R5, R134, !PT ;  /* 0x0000008605027209 */ /* 0x000fe40007810000 */
[----:B------:R-:W-:Y:S02]  /*12540*/  FSEL R34, R0, -INF , P4 ;  /* 0xff80000000227808 */ /* 0x000fe40002000000 */
[----:B------:R-:W-:Y:S02]  /*12550*/  FMNMX.FTZ R0, R6, R133, !PT ;  /* 0x0000008506007209 */ /* 0x000fe40007810000 */
[----:B------:R-:W-:Y:S02]  /*12560*/  FMNMX.FTZ R2, R177, R2, !PT ;  /* 0x00000002b1027209 */ /* 0x000fe40007810000 */
[----:B------:R-:W-:Y:S02]  /*12570*/  FMNMX.FTZ R0, R25, R0, !PT ;  /* 0x0000000019007209 */ /* 0x000fe40007810000 */
[----:B------:R-:W-:Y:S02]  /*12580*/  FMNMX.FTZ R2, R35, R2, !PT ;  /* 0x0000000223027209 */ /* 0x000fe40007810000 */
[----:B------:R-:W-:Y:S02]  /*12590*/  FMNMX.FTZ R0, R24, R0, !PT ;  /* 0x0000000018007209 */ /* 0x000fe40007810000 */
[----:B------:R-:W-:Y:S02]  /*125a0*/  FMNMX.FTZ R2, R34, R2, !PT ;  /* 0x0000000222027209 */ /* 0x000fe40007810000 */
[----:B------:R-:W-:Y:S02]  /*125b0*/  FMNMX.FTZ R0, R23, R0, !PT ;  /* 0x0000000017007209 */ /* 0x000fe40007810000 */
[----:B------:R-:W-:Y:S02]  /*125c0*/  ISETP.GT.AND P3, PT, R7, 0x18, PT ;  /* 0x000000180700780c */ /* 0x000fe40003f64270 */
[----:B------:R-:W-:Y:S02]  /*125d0*/  FMNMX.FTZ R0, R22, R0, !PT ;  /* 0x0000000016007209 */ /* 0x000fe40007810000 */
[----:B------:R-:W-:Y:S02]  /*125e0*/  FMNMX.FTZ R2, R33, R2, !PT ;  /* 0x0000000221027209 */ /* 0x000fe40007810000 */
[----:B------:R-:W-:Y:S02]  /*125f0*/  ISETP.GT.AND P4, PT, R7, 0x19, PT ;  /* 0x000000190700780c */ /* 0x000fe40003f84270 */
[----:B------:R-:W-:Y:S02]  /*12600*/  FSEL R31, R185, -INF , P3 ;  /* 0xff800000b91f7808 */ /* 0x000fe40001800000 */
[----:B------:R-:W-:Y:S02]  /*12610*/  FMNMX.FTZ R0, R21, R0, !PT ;  /* 0x0000000015007209 */ /* 0x000fe40007810000 */
[----:B------:R-:W-:Y:S02]  /*12620*/  FMNMX.FTZ R2, R32, R2, !PT ;  /* 0x0000000220027209 */ /* 0x000fe40007810000 */
[----:B------:R-:W-:Y:S02]  /*12630*/  FSEL R30, R184, -INF , P4 ;  /* 0xff800000b81e7808 */ /* 0x000fe40002000000 */
[----:B------:R-:W-:Y:S02]  /*12640*/  FMNMX.FTZ R0, R20, R0, !PT ;  /* 0x0000000014007209 */ /* 0x000fe40007810000 */
[----:B------:R-:W-:Y:S02]  /*12650*/  FMNMX.FTZ R2, R31, R2, !PT ;  /* 0x000000021f027209 */ /* 0x000fe40007810000 */
[----:B------:R-:W-:Y:S02]  /*12660*/  FSEL R29, R181, -INF , P2 ;  /* 0xff800000b51d7808 */ /* 0x000fe40001000000 */
        /* <DEDUP_REMOVED lines=9> */
[----:B------:R-:W-:Y:S02]  /*12700*/  ISETP.GT.AND P3, PT, R7, 0x30, PT ;  /* 0x000000300700780c */ /* 0x000fe40003f64270 */
[----:B------:R-:W-:Y:S02]  /*12710*/  FSEL R26, R176, -INF , P4 ;  /* 0xff800000b01a7808 */ /* 0x000fe40002000000 */
[----:B------:R-:W-:Y:S02]  /*12720*/  FMNMX.FTZ R0, R16, R0, !PT ;  /* 0x0000000010007209 */ /* 0x000fe40007810000 */
[----:B------:R-:W-:Y:S02]  /*12730*/  FMNMX.FTZ R2, R27, R2, !PT ;  /* 0x000000021b027209 */ /* 0x000fe40007810000 */
[----:B------:R-:W-:Y:S02]  /*12740*/  ISETP.GT.AND P2, PT, R7, 0x31, PT ;  /* 0x000000310700780c */ /* 0x000fe40003f44270 */
[----:B------:R-:W-:Y:S02]  /*12750*/  FMNMX.FTZ R0, R15, R0, !PT ;  /* 0x000000000f007209 */ /* 0x000fe40007810000 */
[----:B------:R-:W-:Y:S02]  /*12760*/  FSEL R10, R189, -INF , P3 ;  /* 0xff800000bd0a7808 */ /* 0x000fe40001800000 */
[----:B------:R-:W-:Y:S02]  /*12770*/  FMNMX.FTZ R176, R26, R2, !PT ;  /* 0x000000021ab07209 */ /* 0x000fe40007810000 */
[----:B------:R-:W-:Y:S01]  /*12780*/  FMNMX.FTZ R4, R14, R0, !PT ;  /* 0x000000000e047209 */ /* 0x000fe20007810000 */
[----:B------:R-:W-:Y:S01]  /*12790*/  IMAD.MOV.U32 R0, RZ, RZ, 0x2 ;  /* 0x00000002ff007424 */ /* 0x000fe200078e00ff */
[----:B------:R-:W-:Y:S02]  /*127a0*/  FSEL R9, R191, -INF , P2 ;  /* 0xff800000bf097808 */ /* 0x000fe40001000000 */
[----:B------:R-:W-:Y:S02]  /*127b0*/  FMNMX.FTZ R176, R10, R176, !PT ;  /* 0x000000b00ab07209 */ /* 0x000fe40007810000 */
[----:B------:R-:W-:Y:S02]  /*127c0*/  ISETP.GT.AND P0, PT, R7, 0x39, PT ;  /* 0x000000390700780c */ /* 0x000fe40003f04270 */
[----:B------:R-:W-:Y:S02]  /*127d0*/  FMNMX.FTZ R4, R13, R4, !PT ;  /* 0x000000040d047209 */ /* 0x000fe40007810000 */
[----:B------:R-:W-:Y:S02]  /*127e0*/  FMNMX.FTZ R176, R9, R176, !PT ;  /* 0x000000b009b07209 */ /* 0x000fe40007810000 */
[----:B------:R-:W-:Y:S02]  /*127f0*/  FMNMX.FTZ R4, R12, R4, !PT ;  /* 0x000000040c047209 */ /* 0x000fe40007810000 */
[----:B------:R-:W-:Y:S02]  /*12800*/  FSEL R7, R190, -INF , P0 ;  /* 0xff800000be077808 */ /* 0x000fe40000000000 */
[----:B------:R-:W-:Y:S02]  /*12810*/  FMNMX.FTZ R176, R8, R176, !PT ;  /* 0x000000b008b07209 */ /* 0x000fe40007810000 */
[----:B------:R-:W-:Y:S02]  /*12820*/  FMNMX.FTZ R4, R11, R4, !PT ;  /* 0x000000040b047209 */ /* 0x000fe40007810000 */
[----:B------:R-:W-:Y:S02]  /*12830*/  FMNMX.FTZ R176, R7, R176, !PT ;  /* 0x000000b007b07209 */ /* 0x000fe40007810000 */
[----:B------:R-:W-:Y:S02]  /*12840*/  MOV R2, 0x12860 ;  /* 0x0001286000027802 */ /* 0x000fe40000000f00 */
[----:B-1----:R-:W-:Y:S05]  /*12850*/  CALL.REL.NOINC `($__internal_2_$__cuda_sm70_shflsync_bfly_p) ;  /* 0x00000af000007944 */ /* 0x002fea0003c00000 */
[----:B------:R-:W-:Y:S01]  /*12860*/  FMNMX.FTZ R4, R4, R0, !PT ;  /* 0x0000000004047209 */ /* 0x000fe20007810000 */
[----:B------:R-:W-:Y:S01]  /*12870*/  IMAD.MOV.U32 R0, RZ, RZ, 0x1 ;  /* 0x00000001ff007424 */ /* 0x000fe200078e00ff */
[----:B------:R-:W-:Y:S02]  /*12880*/  MOV R2, 0x128a0 ;  /* 0x000128a000027802 */ /* 0x000fe40000000f00 */
        /* <DEDUP_REMOVED lines=8> */
[----:B------:R-:W-:Y:S02]  /*12910*/  MOV R2, 0x12930 ;  /* 0x0001293000027802 */ /* 0x000fe40000000f00 */
[----:B-1---5:R-:W-:Y:S05]  /*12920*/  CALL.REL.NOINC `($__internal_2_$__cuda_sm70_shflsync_bfly_p) ;  /* 0x00000a2000007944 */ /* 0x022fea0003c00000 */
[----:B-1---5:R-:W-:-:S05]  /*12930*/  BRA `(.L_x_584) ;  /* 0xffff5af000007947 */ /* 0x022fca000383ffff */
.L_x_536:
[----:B------:R-:W-:Y:S01]  /*12940*/  MOV R3, 0x181f ;  /* 0x0000181f00037802 */ /* 0x000fe20000000f00 */
[----:B------:R1:W-:Y:S01]  /*12950*/  STL [R1+0x64], RZ ;  /* 0x000064ff01007387 */ /* 0x0003e20000100800 */
[----:B------:R-:W-:Y:S01]  /*12960*/  MOV R2, 0x12990 ;  /* 0x0001299000027802 */ /* 0x000fe20000000f00 */
[----:B------:R-:W-:Y:S02]  /*12970*/  IMAD.MOV.U32 R7, RZ, RZ, R4 ;  /* 0x000000ffff077224 */ /* 0x000fe400078e0004 */
[----:B-1----:R-:W-:Y:S05]  /*12980*/  CALL.REL.NOINC `($__internal_3_$__cuda_sm70_shflsync_idx_p) ;  /* 0x00000a4000007944 */ /* 0x002fea0003c00000 */
[----:B------:R-:W-:Y:S01]  /*12990*/  MOV R2, R7 ;  /* 0x0000000700027202 */ /* 0x000fe20000000f00 */
[----:B-1---5:R-:W-:-:S05]  /*129a0*/  BRA `(.L_x_585) ;  /* 0xffff7d6000007947 */ /* 0x022fca000383ffff */
.L_x_539:
[----:B------:R-:W-:Y:S01]  /*129b0*/  MOV R3, 0x181f ;  /* 0x0000181f00037802 */ /* 0x000fe20000000f00 */
[----:B------:R1:W-:Y:S01]  /*129c0*/  STL [R1+0x64], RZ ;  /* 0x000064ff01007387 */ /* 0x0003e20000100800 */
[----:B------:R-:W-:Y:S01]  /*129d0*/  MOV R2, 0x12a00 ;  /* 0x00012a0000027802 */ /* 0x000fe20000000f00 */
[----:B------:R-:W-:Y:S02]  /*129e0*/  IMAD.MOV.U32 R7, RZ, RZ, R5 ;  /* 0x000000ffff077224 */ /* 0x000fe400078e0005 */
[----:B-1---5:R-:W-:Y:S05]  /*129f0*/  CALL.REL.NOINC `($__internal_3_$__cuda_sm70_shflsync_idx_p) ;  /* 0x000009d000007944 */ /* 0x022fea0003c00000 */
[----:B-----5:R-:W-:Y:S01]  /*12a00*/  MOV R4, R7 ;  /* 0x0000000700047202 */ /* 0x020fe20000000f00 */
[----:B-1----:R-:W-:-:S05]  /*12a10*/  BRA `(.L_x_586) ;  /* 0xffff958000007947 */ /* 0x002fca000383ffff */
.L_x_540:
[----:B------:R-:W-:Y:S01]  /*12a20*/  MOV R3, 0x181f ;  /* 0x0000181f00037802 */ /* 0x000fe20000000f00 */
[----:B------:R3:W-:Y:S01]  /*12a30*/  STL [R1+0x64], RZ ;  /* 0x000064ff01007387 */ /* 0x0007e20000100800 */
[----:B------:R-:W-:Y:S01]  /*12a40*/  MOV R2, 0x12a70 ;  /* 0x00012a7000027802 */ /* 0x000fe20000000f00 */
[----:B------:R-:W-:Y:S02]  /*12a50*/  IMAD.MOV.U32 R7, RZ, RZ, R8 ;  /* 0x000000ffff077224 */ /* 0x000fe400078e0008 */
[----:B-123-5:R-:W-:Y:S05]  /*12a60*/  CALL.REL.NOINC `($__internal_3_$__cuda_sm70_shflsync_idx_p) ;  /* 0x0000096000007944 */ /* 0x02efea0003c00000 */
[----:B------:R-:W2:Y:S04]  /*12a70*/  LDL R6, [R1+0x50] ;  /* 0x0000500001067983 */ /* 0x000ea80000100800 */
[----:B-----5:R-:W3:Y:S01]  /*12a80*/  LDL R0, [R1+0x4c] ;  /* 0x00004c0001007983 */ /* 0x020ee20000100800 */
[----:B--2---:R-:W-:Y:S04]  /*12a90*/  IADD3 R2, -R6, 0x10, RZ ;  /* 0x0000001006027810 */ /* 0x004fe80007ffe1ff */
[----:B------:R-:W-:Y:S04]  /*12aa0*/  LOP3.LUT R2, R2, 0xf, RZ, 0xc0, !PT ;  /* 0x0000000f02027812 */ /* 0x000fe800078ec0ff */
[----:B------:R-:W-:Y:S04]  /*12ab0*/  IADD3 R2, P1, P0, R2, R7, R25 ;  /* 0x0000000702027210 */ /* 0x000fe8000783e019 */
[----:B------:R-:W-:Y:S02]  /*12ac0*/  IADD3.X R3, RZ, R4, R9, P1, P0 ;  /* 0x00000004ff037210 */ /* 0x000fe40000fe0409 */
[----:B------:R-:W-:Y:S11]  /*12ad0*/  ISETP.NE.U32.AND P0, PT, R6, RZ, PT ;  /* 0x000000ff0600720c */ /* 0x000ff60003f05070 */
[----:B------:R-:W-:Y:S02]  /*12ae0*/  @!UPT UIADD3 URZ, URZ, URZ, URZ ;  /* 0x0000003f3f3ff290 */ /* 0x000fe4000fffe03f */
[----:B------:R-:W-:Y:S01]  /*12af0*/  @!PT LDS RZ, [RZ] ;  /* 0x00000000fffff984 */ /* 0x000fe20000000800 */
[----:B------:R-:W-:Y:S01]  /*12b00*/  @!PT LDS RZ, [RZ] ;  /* 0x00000000fffff984 */ /* 0x000fe20000000800 */
[----:B------:R-:W-:Y:S01]  /*12b10*/  @!PT LDS RZ, [RZ] ;  /* 0x00000000fffff984 */ /* 0x000fe20000000800 */
[----:B---3--:R2:W-:Y:S02]  /*12b20*/  LDGSTS.E.BYPASS.LTC128B.128.ZFILL [R0+0x10100], [R2.64], P0 ;  /* 0x1010000002007fae */ /* 0x0085e40008141d46 */
[C---:B--2---:R-:W-:Y:S05]  /*12b30*/  IADD3 R2, P0, R7.reuse, R26, RZ ;  /* 0x0000001a07027210 */ /* 0x044fea0007f1e0ff */
[C---:B------:R-:W-:Y:S01]  /*12b40*/  IMAD.X R3, R4.reuse, 0x1, R10, P0 ;  /* 0x0000000104037824 */ /* 0x040fe200000e060a */
[C---:B------:R-:W-:Y:S04]  /*12b50*/  IADD3 R30, P0, R7.reuse, R27, RZ ;  /* 0x0000001b071e7210 */ /* 0x040fe80007f1e0ff */
[----:B------:R2:W-:Y:S01]  /*12b60*/  LDGSTS.E.BYPASS.LTC128B.128 [R0+0x12100], [R2.64], !P5 ;  /* 0x1210000002007fae */ /* 0x0005e2000e901d46 */
[C---:B------:R-:W-:Y:S05]  /*12b70*/  IMAD.X R31, R4.reuse, 0x1, R11, P0 ;  /* 0x00000001041f7824 */ /* 0x040fea00000e060b */
[----:B------:R3:W-:Y:S01]  /*12b80*/  LDGSTS.E.BYPASS.LTC128B.128 [R0+0x14100], [R30.64], !P4 ;  /* 0x141000001e007fae */ /* 0x0007e2000e101d46 */
[----:B--2---:R-:W-:Y:S01]  /*12b90*/  IADD3 R2, P0, R7, R28, RZ ;  /* 0x0000001c07027210 */ /* 0x004fe20007f1e0ff */
[----:B------:R-:W-:Y:S04]  /*12ba0*/  IMAD.MOV.U32 R7, RZ, RZ, R5 ;  /* 0x000000ffff077224 */ /* 0x000fe800078e0005 */
[----:B------:R-:W-:Y:S05]  /*12bb0*/  IMAD.X R3, R4, 0x1, R12, P0 ;  /* 0x0000000104037824 */ /* 0x000fea00000e060c */
[----:B------:R3:W-:Y:S02]  /*12bc0*/  LDGSTS.E.BYPASS.LTC128B.128 [R0+0x16100], [R2.64], !P3 ;  /* 0x1610000002007fae */ /* 0x0007e4000d901d46 */
[----:B---3--:R-:W-:Y:S01]  /*12bd0*/  IMAD.MOV.U32 R0, RZ, RZ, 0x1 ;  /* 0x00000001ff007424 */ /* 0x008fe200078e00ff */
        /* <DEDUP_REMOVED lines=13> */
.L_x_541:
[----:B------:R-:W-:Y:S02]  /*12cb0*/  MOV R0, 0x2 ;  /* 0x0000000200007802 */ /* 0x000fe40000000f00 */
[----:B------:R-:W-:Y:S02]  /*12cc0*/  MOV R2, 0x12ce0 ;  /* 0x00012ce000027802 */ /* 0x000fe40000000f00 */
[----:B-----5:R-:W-:Y:S05]  /*12cd0*/  CALL.REL.NOINC `($__internal_2_$__cuda_sm70_shflsync_bfly_p) ;  /* 0x0000067000007944 */ /* 0x020fea0003c00000 */
[----:B------:R-:W-:Y:S01]  /*12ce0*/  FMNMX.FTZ R4, R4, R0, !PT ;  /* 0x0000000004047209 */ /* 0x000fe20007810000 */
[----:B------:R-:W-:Y:S01]  /*12cf0*/  IMAD.MOV.U32 R0, RZ, RZ, 0x1 ;  /* 0x00000001ff007424 */ /* 0x000fe200078e00ff */
[----:B------:R-:W-:Y:S02]  /*12d00*/  MOV R2, 0x12d20 ;  /* 0x00012d2000027802 */ /* 0x000fe40000000f00 */
[----:B-1---5:R-:W-:Y:S05]  /*12d10*/  CALL.REL.NOINC `($__internal_2_$__cuda_sm70_shflsync_bfly_p) ;  /* 0x0000063000007944 */ /* 0x022fea0003c00000 */
[----:B------:R-:W-:Y:S01]  /*12d20*/  FMNMX.FTZ R132, R4, R0, !PT ;  /* 0x0000000004847209 */ /* 0x000fe20007810000 */
[----:B-----5:R-:W-:Y:S01]  /*12d30*/  IMAD.MOV.U32 R4, RZ, RZ, R5 ;  /* 0x000000ffff047224 */ /* 0x020fe200078e0005 */
[----:B------:R-:W-:Y:S01]  /*12d40*/  MOV R2, 0x12d70 ;  /* 0x00012d7000027802 */ /* 0x000fe20000000f00 */
[----:B------:R-:W-:Y:S02]  /*12d50*/  IMAD.MOV.U32 R0, RZ, RZ, 0x2 ;  /* 0x00000002ff007424 */ /* 0x000fe400078e00ff */
[----:B-1----:R-:W-:Y:S05]  /*12d60*/  CALL.REL.NOINC `($__internal_2_$__cuda_sm70_shflsync_bfly_p) ;  /* 0x000005e000007944 */ /* 0x002fea0003c00000 */
[----:B-----5:R-:W-:Y:S01]  /*12d70*/  FMNMX.FTZ R4, R5, R0, !PT ;  /* 0x0000000005047209 */ /* 0x020fe20007810000 */
[----:B------:R-:W-:Y:S01]  /*12d80*/  IMAD.MOV.U32 R0, RZ, RZ, 0x1 ;  /* 0x00000001ff007424 */ /* 0x000fe200078e00ff */
[----:B------:R-:W-:Y:S02]  /*12d90*/  MOV R2, 0x12db0 ;  /* 0x00012db000027802 */ /* 0x000fe40000000f00 */
[----:B-1----:R-:W-:Y:S05]  /*12da0*/  CALL.REL.NOINC `($__internal_2_$__cuda_sm70_shflsync_bfly_p) ;  /* 0x000005a000007944 */ /* 0x002fea0003c00000 */
[----:B-1---5:R-:W-:-:S05]  /*12db0*/  BRA `(.L_x_588) ;  /* 0xffff974000007947 */ /* 0x022fca000383ffff */
.L_x_543:
[----:B------:R1:W5:Y:S01]  /*12dc0*/  LDL R4, [R1+0x78] ;  /* 0x0000780001047983 */ /* 0x0003620000100800 */
[----:B------:R-:W-:-:S02]  /*12dd0*/  MOV R0, 0x2 ;  /* 0x0000000200007802 */ /* 0x000fc40000000f00 */
[----:B------:R-:W-:Y:S02]  /*12de0*/  MOV R2, 0x12e00 ;  /* 0x00012e0000027802 */ /* 0x000fe40000000f00 */
[----:B-1---5:R-:W-:Y:S05]  /*12df0*/  CALL.REL.NOINC `($__internal_2_$__cuda_sm70_shflsync_bfly_p) ;  /* 0x0000055000007944 */ /* 0x022fea0003c00000 */
[----:B-----5:R-:W-:Y:S01]  /*12e00*/  MOV R5, R0 ;  /* 0x0000000000057202 */ /* 0x020fe20000000f00 */
[----:B-1----:R-:W-:Y:S05]  /*12e10*/  BRA `(.L_x_589) ;  /* 0xffffb50000007947 */ /* 0x002fea000383ffff */
.L_x_544:
[----:B------:R-:W-:Y:S01]  /*12e20*/  IMAD.MOV.U32 R4, RZ, RZ, R5 ;  /* 0x000000ffff047224 */ /* 0x000fe200078e0005 */
[----:B------:R-:W-:Y:S02]  /*12e30*/  MOV R0, 0x1 ;  /* 0x0000000100007802 */ /* 0x000fe40000000f00 */
[----:B------:R-:W-:Y:S02]  /*12e40*/  MOV R2, 0x12e60 ;  /* 0x00012e6000027802 */ /* 0x000fe40000000f00 */
[----:B------:R-:W-:Y:S05]  /*12e50*/  CALL.REL.NOINC `($__internal_2_$__cuda_sm70_shflsync_bfly_p) ;  /* 0x000004f000007944 */ /* 0x000fea0003c00000 */
[----:B------:R2:W5:Y:S02]  /*12e60*/  LDL R4, [R1+0x74] ;  /* 0x0000740001047983 */ /* 0x0005640000100800 */
[----:B-----5:R-:W-:Y:S01]  /*12e70*/  FADD.FTZ R5, R5, R0 ;  /* 0x0000000005057221 */ /* 0x020fe20000010000 */
[----:B------:R-:W-:Y:S02]  /*12e80*/  MOV R0, 0x2 ;  /* 0x0000000200007802 */ /* 0x000fe40000000f00 */
[----:B------:R-:W-:Y:S02]  /*12e90*/  MOV R2, 0x12eb0 ;  /* 0x00012eb000027802 */ /* 0x000fe40000000f00 */
[----:B-12---:R-:W-:Y:S05]  /*12ea0*/  CALL.REL.NOINC `($__internal_2_$__cuda_sm70_shflsync_bfly_p) ;  /* 0x000004a000007944 */ /* 0x006fea0003c00000 */
[----:B------:R-:W2:Y:S02]  /*12eb0*/  LDL.LU R2, [R1+0x74] ;  /* 0x0000740001027983 */ /* 0x000ea40000300800 */
[----:B--2---:R-:W-:Y:S01]  /*12ec0*/  FADD.FTZ R4, R2, R0 ;  /* 0x0000000002047221 */ /* 0x004fe20000010000 */
[----:B------:R-:W-:-:S02]  /*12ed0*/  MOV R0, 0x1 ;  /* 0x0000000100007802 */ /* 0x000fc40000000f00 */
[----:B------:R-:W-:Y:S02]  /*12ee0*/  MOV R2, 0x12f00 ;  /* 0x00012f0000027802 */ /* 0x000fe40000000f00 */
[----:B-1---5:R-:W-:Y:S05]  /*12ef0*/  CALL.REL.NOINC `($__internal_2_$__cuda_sm70_shflsync_bfly_p) ;  /* 0x0000045000007944 */ /* 0x022fea0003c00000 */
[----:B------:R-:W-:Y:S01]  /*12f00*/  MOV R3, R0 ;  /* 0x0000000000037202 */ /* 0x000fe20000000f00 */
[----:B-1---5:R-:W-:Y:S05]  /*12f10*/  BRA `(.L_x_590) ;  /* 0xffffb49000007947 */ /* 0x022fea000383ffff */
.L_x_559:
[----:B------:R2:W-:Y:S01]  /*12f20*/  STL [R1+0x64], RZ ;  /* 0x000064ff01007387 */ /* 0x0005e20000100800 */
[----:B------:R-:W-:Y:S01]  /*12f30*/  IMAD.MOV.U32 R7, RZ, RZ, R5 ;  /* 0x000000ffff077224 */ /* 0x000fe200078e0005 */
[----:B------:R-:W-:Y:S02]  /*12f40*/  MOV R3, 0x181f ;  /* 0x0000181f00037802 */ /* 0x000fe40000000f00 */
[----:B------:R-:W-:Y:S02]  /*12f50*/  MOV R2, 0x12f70 ;  /* 0x00012f7000027802 */ /* 0x000fe40000000f00 */
[----:B-12---:R-:W-:Y:S05]  /*12f60*/  CALL.REL.NOINC `($__internal_3_$__cuda_sm70_shflsync_idx_p) ;  /* 0x0000046000007944 */ /* 0x006fea0003c00000 */
[----:B-----5:R-:W-:Y:S01]  /*12f70*/  MOV R4, R7 ;  /* 0x0000000700047202 */ /* 0x020fe20000000f00 */
[----:B-1----:R-:W-:Y:S05]  /*12f80*/  BRA `(.L_x_591) ;  /* 0xffffd96000007947 */ /* 0x002fea000383ffff */
.L_x_560:
[----:B------:R4:W-:Y:S01]  /*12f90*/  STL [R1+0x64], RZ ;  /* 0x000064ff01007387 */ /* 0x0009e20000100800 */
[----:B------:R-:W-:Y:S01]  /*12fa0*/  IMAD.MOV.U32 R7, RZ, RZ, R13 ;  /* 0x000000ffff077224 */ /* 0x000fe200078e000d */
[----:B------:R-:W-:Y:S02]  /*12fb0*/  MOV R3, 0x181f ;  /* 0x0000181f00037802 */ /* 0x000fe40000000f00 */
[----:B------:R-:W-:-:S02]  /*12fc0*/  MOV R2, 0x12fe0 ;  /* 0x00012fe000027802 */ /* 0x000fc40000000f00 */
[----:B-1234-:R-:W-:Y:S05]  /*12fd0*/  CALL.REL.NOINC `($__internal_3_$__cuda_sm70_shflsync_idx_p) ;  /* 0x000003f000007944 */ /* 0x01efea0003c00000 */
[----:B-----5:R-:W-:Y:S01]  /*12fe0*/  MOV R0, R7 ;  /* 0x0000000700007202 */ /* 0x020fe20000000f00 */
[----:B-1----:R-:W-:Y:S05]  /*12ff0*/  BRA `(.L_x_592) ;  /* 0xffffd91000007947 */ /* 0x002fea000383ffff */
.L_x_563:
[----:B-1----:R-:W-:Y:S01]  /*13000*/  MOV R0, 0x1 ;  /* 0x0000000100007802 */ /* 0x002fe20000000f00 */
[----:B------:R-:W-:Y:S01]  /*13010*/  IMAD.MOV.U32 R7, RZ, RZ, R5 ;  /* 0x000000ffff077224 */ /* 0x000fe200078e0005 */
[----:B------:R-:W-:Y:S01]  /*13020*/  MOV R2, 0x13060 ;  /* 0x0001306000027802 */ /* 0x000fe20000000f00 */
[----:B------:R-:W-:-:S02]  /*13030*/  IMAD.MOV.U32 R3, RZ, RZ, 0x181f ;  /* 0x0000181fff037424 */ /* 0x000fc400078e00ff */
[----:B------:R1:W-:Y:S04]  /*13040*/  STL [R1+0x64], R0 ;  /* 0x0000640001007387 */ /* 0x0003e80000100800 */
[----:B-1-34-:R-:W-:Y:S05]  /*13050*/  CALL.REL.NOINC `($__internal_3_$__cuda_sm70_shflsync_idx_p) ;  /* 0x0000037000007944 */ /* 0x01afea0003c00000 */
        /* <DEDUP_REMOVED lines=9> */
.L_x_566:
[----:B-1----:R-:W-:Y:S01]  /*130f0*/  MOV R0, 0x2 ;  /* 0x0000000200007802 */ /* 0x002fe20000000f00 */
[----:B------:R-:W-:Y:S01]  /*13100*/  IMAD.MOV.U32 R7, RZ, RZ, R5 ;  /* 0x000000ffff077224 */ /* 0x000fe200078e0005 */
[----:B------:R-:W-:Y:S01]  /*13110*/  MOV R2, 0x13150 ;  /* 0x0001315000027802 */ /* 0x000fe20000000f00 */
[----:B------:R-:W-:Y:S02]  /*13120*/  IMAD.MOV.U32 R3, RZ, RZ, 0x181f ;  /* 0x0000181fff037424 */ /* 0x000fe400078e00ff */
[----:B------:R1:W-:Y:S04]  /*13130*/  STL [R1+0x64], R0 ;  /* 0x0000640001007387 */ /* 0x0003e80000100800 */
[----:B-1234-:R-:W-:Y:S05]  /*13140*/  CALL.REL.NOINC `($__internal_3_$__cuda_sm70_shflsync_idx_p) ;  /* 0x0000028000007944 */ /* 0x01efea0003c00000 */
[----:B-----5:R-:W-:Y:S01]  /*13150*/  MOV R4, R7 ;  /* 0x0000000700047202 */ /* 0x020fe20000000f00 */
[----:B-1----:R-:W-:Y:S05]  /*13160*/  BRA `(.L_x_594) ;  /* 0xffffdc0000007947 */ /* 0x002fea000383ffff */
.L_x_567:
[----:B-1----:R-:W-:Y:S01]  /*13170*/  MOV R0, 0x2 ;  /* 0x0000000200007802 */ /* 0x002fe20000000f00 */
[----:B------:R-:W-:Y:S01]  /*13180*/  IMAD.MOV.U32 R7, RZ, RZ, R13 ;  /* 0x000000ffff077224 */ /* 0x000fe200078e000d */
[----:B------:R-:W-:Y:S01]  /*13190*/  MOV R2, 0x131d0 ;  /* 0x000131d000027802 */ /* 0x000fe20000000f00 */
[----:B------:R-:W-:-:S02]  /*131a0*/  IMAD.MOV.U32 R3, RZ, RZ, 0x181f ;  /* 0x0000181fff037424 */ /* 0x000fc400078e00ff */
[----:B------:R1:W-:Y:S04]  /*131b0*/  STL [R1+0x64], R0 ;  /* 0x0000640001007387 */ /* 0x0003e80000100800 */
[----:B-1234-:R-:W-:Y:S05]  /*131c0*/  CALL.REL.NOINC `($__internal_3_$__cuda_sm70_shflsync_idx_p) ;  /* 0x0000020000007944 */ /* 0x01efea0003c00000 */
[----:B-----5:R-:W-:Y:S01]  /*131d0*/  MOV R0, R7 ;  /* 0x0000000700007202 */ /* 0x020fe20000000f00 */
[----:B-1----:R-:W-:Y:S05]  /*131e0*/  BRA `(.L_x_595) ;  /* 0xffffdba000007947 */ /* 0x002fea000383ffff */
.L_x_570:
[----:B---3--:R-:W-:Y:S01]  /*131f0*/  MOV R0, 0x3 ;  /* 0x0000000300007802 */ /* 0x008fe20000000f00 */
[----:B--2---:R-:W-:Y:S01]  /*13200*/  IMAD.MOV.U32 R7, RZ, RZ, R5 ;  /* 0x000000ffff077224 */ /* 0x004fe200078e0005 */
[----:B------:R-:W-:Y:S01]  /*13210*/  MOV R2, 0x13250 ;  /* 0x0001325000027802 */ /* 0x000fe20000000f00 */
[----:B------:R-:W-:Y:S02]  /*13220*/  IMAD.MOV.U32 R3, RZ, RZ, 0x181f ;  /* 0x0000181fff037424 */ /* 0x000fe400078e00ff */
        /* <DEDUP_REMOVED lines=11> */
.L_x_572:
[----:B------:R4:W-:Y:S01]  /*132e0*/  STL [R1+0x64], RZ ;  /* 0x000064ff01007387 */ /* 0x0009e20000100800 */
[----:B-12---:R-:W-:Y:S01]  /*132f0*/  IMAD.MOV.U32 R7, RZ, RZ, R81 ;  /* 0x000000ffff077224 */ /* 0x006fe200078e0051 */
[----:B------:R-:W-:-:S02]  /*13300*/  MOV R3, 0x1f ;  /* 0x0000001f00037802 */ /* 0x000fc40000000f00 */
[----:B------:R-:W-:Y:S02]  /*13310*/  MOV R2, 0x13330 ;  /* 0x0001333000027802 */ /* 0x000fe40000000f00 */
[----:B---345:R-:W-:Y:S05]  /*13320*/  CALL.REL.NOINC `($__internal_3_$__cuda_sm70_shflsync_idx_p) ;  /* 0x000000a000007944 */ /* 0x038fea0003c00000 */
[----:B-----5:R-:W-:Y:S01]  /*13330*/  MOV R0, R7 ;  /* 0x0000000700007202 */ /* 0x020fe20000000f00 */
[----:B-1----:R-:W-:Y:S05]  /*13340*/  BRA `(.L_x_597) ;  /* 0xffffdea000007947 */ /* 0x002fea000383ffff */
        .weak           $__internal_2_$__cuda_sm70_shflsync_bfly_p
        .type           $__internal_2_$__cuda_sm70_shflsync_bfly_p,@function
        .size           $__internal_2_$__cuda_sm70_shflsync_bfly_p,($__internal_3_$__cuda_sm70_shflsync_idx_p - $__internal_2_$__cuda_sm70_shflsync_bfly_p)
$__internal_2_$__cuda_sm70_shflsync_bfly_p:
[----:B------:R1:W-:Y:S01]  /*13350*/  STL [R1+0x100], R5 ;  /* 0x0001000501007387 */ /* 0x0003e20000100800 */
[----:B------:R-:W-:Y:S02]  /*13360*/  MOV R3, 0x1f ;  /* 0x0000001f00037802 */ /* 0x000fe40000000f00 */
[----:B-1----:R-:W-:-:S04]  /*13370*/  MOV R5, 0xffffffff ;  /* 0xffffffff00057802 */ /* 0x002fc80000000f00 */
[----:B------:R-:W-:Y:S04]  /*13380*/  WARPSYNC R5 ;  /* 0x0000000500007348 */ /* 0x000fe80003800000 */
[----:B------:R1:W2:Y:S04]  /*13390*/  SHFL.BFLY PT, R0, R4, R0, R3 ;  /* 0x0c00000004007389 */ /* 0x0002a800000e0003 */
[----:B-1----:R1:W5:Y:S01]  /*133a0*/  LDL.LU R5, [R1+0x100] ;  /* 0x0001000001057983 */ /* 0x0023620000300800 */
[----:B------:R-:W-:-:S04]  /*133b0*/  MOV R3, 0x0 ;  /* 0x0000000000037802 */ /* 0x000fc80000000f00 */
[----:B--2---:R-:W-:Y:S05]  /*133c0*/  RET.REL.NODEC R2 `(_ZN7cutlass13device_kernelIN5flash19enable_sm80_to_sm89INS1_16FlashAttnFwdSm80INS1_25CollectiveMainloopFwdSm80ILi8ELi1ELb1EN4cute5tupleIJNS5_1CILi128EEENS7_ILi64EEENS7_ILi256EEEEEELi256ENS_10bfloat16_tEfNS_4arch4Sm80ELb1ELb0ELb1ELb0ELb1ELb0ELb1ELb0EEENS1_21CollectiveEpilogueFwdINS6_IJS8_SA_S9_EEENS6_IJNS7_ILi1EEESI_SI_EEESC_SE_Li256ELb0ELb1ELb0ELb0EEENS1_30DynamicPersistentTileSchedulerILi256ELi256ELb0ELb1ELb0EEEEEEEEEvNT_6ParamsE) ;  /* 0xfffecc3002007950 */ /* 0x004fea0003c3ffff */
        .weak           $__internal_3_$__cuda_sm70_shflsync_idx_p
        .type           $__internal_3_$__cuda_sm70_shflsync_idx_p,@function
        .size           $__internal_3_$__cuda_sm70_shflsync_idx_p,(.L_x_3635 - $__internal_3_$__cuda_sm70_shflsync_idx_p)
$__internal_3_$__cuda_sm70_shflsync_idx_p:
[----:B------:R1:W-:Y:S04]  /*133d0*/  STL [R1+0x108], R4 ;  /* 0x0001080401007387 */ /* 0x0003e80000100800 */
[----:B------:R2:W-:Y:S01]  /*133e0*/  STL [R1+0x100], R0 ;  /* 0x0001000001007387 */ /* 0x0005e20000100800 */
[----:B-1----:R-:W-:-:S03]  /*133f0*/  MOV R4, 0xffffffff ;  /* 0xffffffff00047802 */ /* 0x002fc60000000f00 */
[----:B--2---:R-:W2:Y:S01]  /*13400*/  LDL.LU R0, [R1+0x64] ;  /* 0x0000640001007983 */ /* 0x004ea20000300800 */
[----:B------:R-:W-:Y:S04]  /*13410*/  WARPSYNC R4 ;  /* 0x0000000400007348 */ /* 0x000fe80003800000 */
[----:B--2---:R1:W2:Y:S04]  /*13420*/  SHFL.IDX PT, R7, R7, R0, R3 ;  /* 0x0000000007077389 */ /* 0x0042a800000e0003 */
[----:B-1----:R1:W5:Y:S04]  /*13430*/  LDL.LU R4, [R1+0x108] ;  /* 0x0001080001047983 */ /* 0x0023680000300800 */
[----:B------:R1:W5:Y:S01]  /*13440*/  LDL.LU R0, [R1+0x100] ;  /* 0x0001000001007983 */ /* 0x0003620000300800 */
[----:B------:R-:W-:-:S04]  /*13450*/  MOV R3, 0x0 ;  /* 0x0000000000037802 */ /* 0x000fc80000000f00 */
[----:B--2---:R-:W-:Y:S05]  /*13460*/  RET.REL.NODEC R2 `(_ZN7cutlass13device_kernelIN5flash19enable_sm80_to_sm89INS1_16FlashAttnFwdSm80INS1_25CollectiveMainloopFwdSm80ILi8ELi1ELb1EN4cute5tupleIJNS5_1CILi128EEENS7_ILi64EEENS7_ILi256EEEEEELi256ENS_10bfloat16_tEfNS_4arch4Sm80ELb1ELb0ELb1ELb0ELb1ELb0ELb1ELb0EEENS1_21CollectiveEpilogueFwdINS6_IJS8_SA_S9_EEENS6_IJNS7_ILi1EEESI_SI_EEESC_SE_Li256ELb0ELb1ELb0ELb0EEENS1_30DynamicPersistentTileSchedulerILi256ELi256ELb0ELb1ELb0EEEEEEEEEvNT_6ParamsE) ;  /* 0xfffecb9002007950 */ /* 0x004fea0003c3ffff */
.L_x_598:
        /* <DEDUP_REMOVED lines=9> */
.L_x_3635:


//--------------------- .text._ZN7cutlass13device_kernelIN5flash19enable_sm80_to_sm89INS1_16FlashAttnFwdSm80INS1_25CollectiveMainloopFwdSm80ILi8ELi1ELb1EN4cute5tupleIJNS5_1CILi128EEENS7_ILi64EEENS7_ILi256EEEEEELi256ENS_10bfloat16_tEfNS_4arch4Sm80ELb1ELb0ELb1ELb1ELb1ELb0ELb1ELb0EEENS1_21CollectiveEpilogueFwdINS6_IJS8_SA_S9_EEENS6_IJNS7_ILi1EEESI_SI_EEESC_SE_Li256ELb1ELb1ELb0ELb0EEENS1_19SingleTileSchedulerILb1ELb0ELb1ELi128EEEEEEEEEvNT_6ParamsE --------------------------
	.section	.text._ZN7cutlass13device_kernelIN5flash19enable_sm80_to_sm89INS1_16FlashAttnFwdSm80INS1_25CollectiveMainloopFwdSm80ILi8ELi1ELb1EN4cute5tupleIJNS5_1CILi128EEENS7_ILi64EEENS7_ILi256EEEEEELi256ENS_10bfloat16_tEfNS_4arch4Sm80ELb1ELb0ELb1ELb1ELb1ELb0ELb1ELb0EEENS1_21CollectiveEpilogueFwdINS6_IJS8_SA_S9_EEENS6_IJNS7_ILi1EEESI_SI_EEESC_SE_Li256ELb1ELb1ELb0ELb0EEENS1_19SingleTileSchedulerILb1ELb0ELb1ELi128EEEEEEEEEvNT_6ParamsE,"ax",@progbits
	.sectioninfo	@"SHI_REGISTERS=255"
	.align	128
.text._ZN7cutlass13device_kernelIN5flash19enable_sm80_to_sm89INS1_16FlashAttnFwdSm80INS1_25CollectiveMainloopFwdSm80ILi8ELi1ELb1EN4cute5tupleIJNS5_1CILi128EEENS7_ILi64EEENS7_ILi256EEEEEELi256ENS_10bfloat16_tEfNS_4arch4Sm80ELb1ELb0ELb1ELb1ELb1ELb0ELb1ELb0EEENS1_21CollectiveEpilogueFwdINS6_IJS8_SA_S9_EEENS6_IJNS7_ILi1EEESI_SI_EEESC_SE_Li256ELb1ELb1ELb0ELb0EEENS1_19SingleTileSchedulerILb1ELb0ELb1ELi128EEEEEEEEEvNT_6ParamsE:
        .type           _ZN7cutlass13device_kernelIN5flash19enable_sm80_to_sm89INS1_16FlashAttnFwdSm80INS1_25CollectiveMainloopFwdSm80ILi8ELi1ELb1EN4cute5tupleIJNS5_1CILi128EEENS7_ILi64EEENS7_ILi256EEEEEELi256ENS_10bfloat16_tEfNS_4arch4Sm80ELb1ELb0ELb1ELb1ELb1ELb0ELb1ELb0EEENS1_21CollectiveEpilogueFwdINS6_IJS8_SA_S9_EEENS6_IJNS7_ILi1EEESI_SI_EEESC_SE_Li256ELb1ELb1ELb0ELb0EEENS1_19SingleTileSchedulerILb1ELb0ELb1ELi128EEEEEEEEEvNT_6ParamsE,@function
        .size           _ZN7cutlass13device_kernelIN5flash19enable_sm80_to_sm89INS1_16FlashAttnFwdSm80INS1_25CollectiveMainloopFwdSm80ILi8ELi1ELb1EN4cute5tupleIJNS5_1CILi128EEENS7_ILi64EEENS7_ILi256EEEEEELi256ENS_10bfloat16_tEfNS_4arch4Sm80ELb1ELb0ELb1ELb1ELb1ELb0ELb1ELb0EEENS1_21CollectiveEpilogueFwdINS6_IJS8_SA_S9_EEENS6_IJNS7_ILi1EEESI_SI_EEESC_SE_Li256ELb1ELb1ELb0ELb0EEENS1_19SingleTileSchedulerILb1ELb0ELb1ELi128EEEEEEEEEvNT_6ParamsE,(.L_x_3638 - _ZN7cutlass13device_kernelIN5flash19enable_sm80_to_sm89INS1_16FlashAttnFwdSm80INS1_25CollectiveMainloopFwdSm80ILi8ELi1ELb1EN4cute5tupleIJNS5_1CILi128EEENS7_ILi64EEENS7_ILi256EEEEEELi256ENS_10bfloat16_tEfNS_4arch4Sm80ELb1ELb0ELb1ELb1ELb1ELb0ELb1ELb0EEENS1_21CollectiveEpilogueFwdINS6_IJS8_SA_S9_EEENS6_IJNS7_ILi1EEESI_SI_EEESC_SE_Li256ELb1ELb1ELb0ELb0EEENS1_19SingleTileSchedulerILb1ELb0ELb1ELi128EEEEEEEEEvNT_6ParamsE)
        .other          _ZN7cutlass13device_kernelIN5flash19enable_sm80_to_sm89INS1_16FlashAttnFwdSm80INS1_25CollectiveMainloopFwdSm80ILi8ELi1ELb1EN4cute5tupleIJNS5_1CILi128EEENS7_ILi64EEENS7_ILi256EEEEEELi256ENS_10bfloat16_tEfNS_4arch4Sm80ELb1ELb0ELb1ELb1ELb1ELb0ELb1ELb0EEENS1_21CollectiveEpilogueFwdINS6_IJS8_SA_S9_EEENS6_IJNS7_ILi1EEESI_SI_EEESC_SE_Li256ELb1ELb1ELb0ELb0EEENS1_19SingleTileSchedulerILb1ELb0ELb1ELi128EEEEEEEEEvNT_6ParamsE,@"STO_CUDA_ENTRY STV_DEFAULT"
_ZN7cutlass13device_kernelIN5flash19enable_sm80_to_sm89INS1_16FlashAttnFwdSm80INS1_25CollectiveMainloopFwdSm80ILi8ELi1ELb1EN4cute5tupleIJNS5_1CILi128EEENS7_ILi64EEENS7_ILi256EEEEEELi256ENS_10bfloat16_tEfNS_4arch4Sm80ELb1ELb0ELb1ELb1ELb1ELb0ELb1ELb0EEENS1_21CollectiveEpilogueFwdINS6_IJS8_SA_S9_EEENS6_IJNS7_ILi1EEESI_SI_EEESC_SE_Li256ELb1ELb1ELb0ELb0EEENS1_19SingleTileSchedulerILb1ELb0ELb1ELi128EEEEEEEEEvNT_6ParamsE:
        /* <DEDUP_REMOVED lines=21> */
.L_x_600:
        /* <DEDUP_REMOVED lines=13> */
.L_x_602:
[----:B------:R-:W-:Y:S02]  /*0220*/  ULDC UR5, c[0x0][0x54c] ;  /* 0x0001530000057ab9 */ /* 0x000fe40000000800 */
.L_x_601:
[----:B------:R-:W-:Y:S02]  /*0230*/  ULDC UR4, c[0x0][0x548] ;  /* 0x0001520000047ab9 */ /* 0x000fe40000000800 */
[----:B------:R-:W-:-:S02]  /*0240*/  USHF.L.U32 UR11, UR10, 0x7, URZ ;  /* 0x000000070a0b7899 */ /* 0x000fc4000800063f */
[----:B------:R-:W-:-:S04]  /*0250*/  UIMAD UR4, UR5, UR4, URZ ;  /* 0x00000004050472a4 */ /* 0x000fc8000f8e023f */
[----:B------:R-:W-:-:S04]  /*0260*/  UISETP.GE.AND UP0, UPT, UR11, UR4, UPT ;  /* 0x000000040b00728c */ /* 0x000fc8000bf06270 */
[----:B------:R-:W-:Y:S01]  /*0270*/  USEL UR14, UR14, 0xffffffff, !UP0 ;  /* 0xffffffff0e0e7887 */ /* 0x000fe2000c000000 */
[----:B------:R-:W-:Y:S05]  /*0280*/  BRA `(.L_x_603) ;  /* 0x000001b000007947 */ /* 0x000fea0003800000 */
.L_x_599:
        /* <DEDUP_REMOVED lines=8> */
.L_x_604:
        /* <DEDUP_REMOVED lines=13> */
.L_x_606:
[----:B------:R-:W-:Y:S02]  /*03e0*/  ULDC UR5, c[0x0][0x54c] ;  /* 0x0001530000057ab9 */ /* 0x000fe40000000800 */
.L_x_605:
[----:B------:R-:W-:Y:S02]  /*03f0*/  ULDC UR4, c[0x0][0x548] ;  /* 0x0001520000047ab9 */ /* 0x000fe40000000800 */
[----:B------:R-:W-:-:S02]  /*0400*/  USHF.L.U32 UR11, UR10, 0x7, URZ ;  /* 0x000000070a0b7899 */ /* 0x000fc4000800063f */
[----:B------:R-:W-:-:S04]  /*0410*/  UIMAD UR4, UR5, UR4, URZ ;  /* 0x00000004050472a4 */ /* 0x000fc8000f8e023f */
[----:B------:R-:W-:-:S04]  /*0420*/  UISETP.GE.AND UP0, UPT, UR11, UR4, UPT ;  /* 0x000000040b00728c */ /* 0x000fc8000bf06270 */
[----:B------:R-:W-:-:S06]  /*0430*/  USEL UR14, UR14, 0xffffffff, !UP0 ;  /* 0xffffffff0e0e7887 */ /* 0x000fcc000c000000 */
.L_x_603:
        /* <DEDUP_REMOVED lines=40> */
[----:B-1234-:R-:W-:Y:S05]  /*06c0*/  @P0 BRA `(.L_x_607) ;  /* 0x0000006000000947 */ /* 0x01efea0003800000 */
[----:B------:R-:W-:Y:S05]  /*06d0*/  @!P1 BRA `(.L_x_607) ;  /* 0x0000005000009947 */ /* 0x000fea0003800000 */
[----:B------:R-:W2:Y:S04]  /*06e0*/  LDG.E R2, [R6.64] ;  /* 0x0000001006027981 */ /* 0x000ea8000c1e1900 */
[----:B------:R-:W3:Y:S01]  /*06f0*/  LDG.E R0, [R6.64+0x4] ;  /* 0x0000041006007981 */ /* 0x000ee2000c1e1900 */
[----:B--2---:R-:W1:Y:S08]  /*0700*/  R2UR UR13, R2 ;  /* 0x00000000020d73c2 */ /* 0x004e7000000e0000 */
[----:B---3--:R-:W1:Y:S02]  /*0710*/  R2UR UR4, R0 ;  /* 0x00000000000473c2 */ /* 0x008e6400000e0000 */
[----:B-1----:R-:W-:-:S06]  /*0720*/  UIADD3 UR13, -UR13, UR4, URZ ;  /* 0x000000040d0d7290 */ /* 0x002fcc000fffe13f */
.L_x_607:
        /* <DEDUP_REMOVED lines=10> */
.L_x_608:
        /* <DEDUP_REMOVED lines=12> */
.L_x_609:
[----:B------:R-:W-:Y:S01]  /*0890*/  ULDC UR4, c[0x0][0x2c4] ;  /* 0x0000b10000047ab9 */ /* 0x000fe20000000800 */
[----:B------:R-:W-:Y:S01]  /*08a0*/  PLOP3.LUT P2, PT, PT, PT, PT, 0x80, 0x0 ;  /* 0x000000000000781c */ /* 0x000fe20003f4f070 */
[----:B------:R-:W-:Y:S01]  /*08b0*/  UISETP.NE.AND UP1, UPT, UR4, 0x1, UPT ;  /* 0x000000010400788c */ /* 0x000fe2000bf25270 */
[----:B------:R-:W-:Y:S01]  /*08c0*/  CS2R R10, SRZ ;  /* 0x00000000000a7805 */ /* 0x000fe2000001ff00 */
[----:B------:R-:W-:Y:S01]  /*08d0*/  UIADD3 UR7, -UR12, UR7, URZ ;  /* 0x000000070c077290 */ /* 0x000fe2000fffe13f */
[----:B------:R-:W-:Y:S01]  /*08e0*/  IMAD.MOV.U32 R130, RZ, RZ, RZ ;  /* 0x000000ffff827224 */ /* 0x000fe200078e00ff */
[----:B------:R-:W-:Y:S01]  /*08f0*/  ULDC.64 UR4, c[0x0][0x2c8] ;  /* 0x0000b20000047ab9 */ /* 0x000fe20000000a00 */
[----:B------:R-:W-:Y:S01]  /*0900*/  CS2R R128, SRZ ;  /* 0x0000000000807805 */ /* 0x000fe2000001ff00 */
[----:B------:R-:W-:Y:S01]  /*0910*/  UIADD3 UR6, UR7, 0x40, -UR13 ;  /* 0x0000004007067890 */ /* 0x000fe2000fffe80d */
[----:B------:R-:W-:Y:S01]  /*0920*/  CS2R R14, SRZ ;  /* 0x00000000000e7805 */ /* 0x000fe2000001ff00 */
[----:B------:R-:W-:Y:S01]  /*0930*/  IMAD.MOV.U32 R126, RZ, RZ, RZ ;  /* 0x000000ffff7e7224 */ /* 0x000fe200078e00ff */
[----:B------:R-:W-:Y:S01]  /*0940*/  CS2R R124, SRZ ;  /* 0x00000000007c7805 */ /* 0x000fe2000001ff00 */
[----:B------:R-:W-:Y:S01]  /*0950*/  MOV R122, RZ ;  /* 0x000000ff007a7202 */ /* 0x000fe20000000f00 */
[----:B------:R-:W-:Y:S01]  /*0960*/  @UP1 UIADD3 UR18, UR11, 0x7f, URZ ;  /* 0x0000007f0b121890 */ /* 0x000fe2000fffe03f */
[----:B------:R-:W-:Y:S01]  /*0970*/  CS2R R120, SRZ ;  /* 0x0000000000787805 */ /* 0x000fe2000001ff00 */
[----:B------:R-:W-:Y:S01]  /*0980*/  CS2R R12, SRZ ;  /* 0x00000000000c7805 */ /* 0x000fe2000001ff00 */
[----:B------:R-:W-:Y:S01]  /*0990*/  IMAD.MOV.U32 R118, RZ, RZ, RZ ;  /* 0x000000ffff767224 */ /* 0x000fe200078e00ff */
[----:B------:R-:W-:Y:S01]  /*09a0*/  UIMAD.WIDE.U32 UR18, UR18, UR4, URZ ;  /* 0x00000004121272a5 */ /* 0x000fe2000f8e003f */
[----:B------:R-:W-:Y:S01]  /*09b0*/  CS2R R116, SRZ ;  /* 0x0000000000747805 */ /* 0x000fe2000001ff00 */
[----:B------:R-:W-:Y:S01]  /*09c0*/  UIADD3 UR4, UR11, 0x7f, URZ ;  /* 0x0000007f0b047890 */ /* 0x000fe2000fffe03f */
[----:B------:R-:W-:Y:S01]  /*09d0*/  CS2R R16, SRZ ;  /* 0x0000000000107805 */ /* 0x000fe2000001ff00 */
[----:B------:R-:W-:Y:S01]  /*09e0*/  @UP1 USHF.R.U32.HI UR4, URZ, UR5, UR19 ;  /* 0x000000053f041299 */ /* 0x000fe20008011613 */
[----:B------:R-:W-:Y:S01]  /*09f0*/  MOV R114, RZ ;  /* 0x000000ff00727202 */ /* 0x000fe20000000f00 */
[----:B------:R-:W-:Y:S01]  /*0a00*/  UIADD3 UR5, UR7, 0x3f, URZ ;  /* 0x0000003f07057890 */ /* 0x000fe2000fffe03f */
[----:B------:R-:W-:Y:S01]  /*0a10*/  CS2R R112, SRZ ;  /* 0x0000000000707805 */ /* 0x000fe2000001ff00 */
[----:B------:R-:W-:Y:S01]  /*0a20*/  UIADD3 UR6, UR6, UR4, URZ ;  /* 0x0000000406067290 */ /* 0x000fe2000fffe03f */
[----:B------:R-:W-:Y:S01]  /*0a30*/  CS2R R18, SRZ ;  /* 0x0000000000127805 */ /* 0x000fe2000001ff00 */
[----:B------:R-:W-:Y:S01]  /*0a40*/  USHF.R.S32.HI UR18, URZ, 0x1f, UR5 ;  /* 0x0000001f3f127899 */ /* 0x000fe20008011405 */
[----:B------:R-:W-:Y:S01]  /*0a50*/  IMAD.MOV.U32 R110, RZ, RZ, RZ ;  /* 0x000000ffff6e7224 */ /* 0x000fe200078e00ff */
[----:B------:R-:W-:Y:S01]  /*0a60*/  USHF.R.S32.HI UR4, URZ, 0x1f, UR6 ;  /* 0x0000001f3f047899 */ /* 0x000fe20008011406 */
[----:B------:R-:W-:Y:S01]  /*0a70*/  CS2R R108, SRZ ;  /* 0x00000000006c7805 */ /* 0x000fe2000001ff00 */
[----:B------:R-:W-:Y:S01]  /*0a80*/  ULEA.HI UR18, UR18, UR5, URZ, 0x6 ;  /* 0x0000000512127291 */ /* 0x000fe2000f8f303f */
[----:B------:R-:W-:Y:S01]  /*0a90*/  CS2R R106, SRZ ;  /* 0x00000000006a7805 */ /* 0x000fe2000001ff00 */
[----:B------:R-:W-:Y:S01]  /*0aa0*/  ULEA.HI UR4, UR4, UR6, URZ, 0x6 ;  /* 0x0000000604047291 */ /* 0x000fe2000f8f303f */
[----:B------:R-:W-:Y:S01]  /*0ab0*/  CS2R R20, SRZ ;  /* 0x0000000000147805 */ /* 0x000fe2000001ff00 */
[----:B------:R-:W-:Y:S01]  /*0ac0*/  USHF.R.S32.HI UR18, URZ, 0x6, UR18 ;  /* 0x000000063f127899 */ /* 0x000fe20008011412 */
[----:B------:R-:W-:Y:S01]  /*0ad0*/  MOV R104, RZ ;  /* 0x000000ff00687202 */ /* 0x000fe20000000f00 */
[----:B------:R-:W-:Y:S01]  /*0ae0*/  USHF.R.S32.HI UR4, URZ, 0x6, UR4 ;  /* 0x000000063f047899 */ /* 0x000fe20008011404 */
[----:B------:R-:W-:Y:S01]  /*0af0*/  CS2R R102, SRZ ;  /* 0x0000000000667805 */ /* 0x000fe2000001ff00 */
[----:B------:R-:W-:Y:S01]  /*0b00*/  IMAD.MOV.U32 R23, RZ, RZ, RZ ;  /* 0x000000ffff177224 */ /* 0x000fe200078e00ff */
[----:B------:R-:W-:Y:S01]  /*0b10*/  MOV R100, RZ ;  /* 0x000000ff00647202 */ /* 0x000fe20000000f00 */
[----:B------:R-:W-:Y:S01]  /*0b20*/  UISETP.LT.AND UP0, UPT, UR18, UR4, UPT ;  /* 0x000000041200728c */ /* 0x000fe2000bf01270 */
[----:B------:R-:W-:Y:S01]  /*0b30*/  CS2R R98, SRZ ;  /* 0x0000000000627805 */ /* 0x000fe2000001ff00 */
[----:B------:R-:W-:Y:S01]  /*0b40*/  CS2R R24, SRZ ;  /* 0x0000000000187805 */ /* 0x000fe2000001ff00 */
[----:B------:R-:W-:Y:S01]  /*0b50*/  IMAD.MOV.U32 R96, RZ, RZ, RZ ;  /* 0x000000ffff607224 */ /* 0x000fe200078e00ff */
[----:B------:R-:W-:Y:S01]  /*0b60*/  USEL UR6, UR18, UR4, UP0 ;  /* 0x0000000412067287 */ /* 0x000fe20008000000 */
[----:B------:R-:W-:Y:S01]  /*0b70*/  CS2R R94, SRZ ;  /* 0x00000000005e7805 */ /* 0x000fe2000001ff00 */
[----:B------:R-:W-:Y:S01]  /*0b80*/  MOV R92, RZ ;  /* 0x000000ff005c7202 */ /* 0x000fe20000000f00 */
[----:B------:R-:W-:Y:S01]  /*0b90*/  CS2R R90, SRZ ;  /* 0x00000000005a7805 */ /* 0x000fe2000001ff00 */
[----:B------:R-:W-:Y:S01]  /*0ba0*/  UISETP.GE.AND UP0, UPT, UR6, 0x1, UPT ;  /* 0x000000010600788c */ /* 0x000fe2000bf06270 */
[----:B------:R-:W-:Y:S01]  /*0bb0*/  CS2R R26, SRZ ;  /* 0x00000000001a7805 */ /* 0x000fe2000001ff00 */
[----:B------:R-:W-:Y:S01]  /*0bc0*/  IMAD.MOV.U32 R88, RZ, RZ, RZ ;  /* 0x000000ffff587224 */ /* 0x000fe200078e00ff */
[----:B------:R-:W-:Y:S01]  /*0bd0*/  CS2R R86, SRZ ;  /* 0x0000000000567805 */ /* 0x000fe2000001ff00 */
[----:B------:R-:W-:Y:S01]  /*0be0*/  MOV R84, RZ ;  /* 0x000000ff00547202 */ /* 0x000fe20000000f00 */
[----:B------:R-:W-:Y:S01]  /*0bf0*/  CS2R R82, SRZ ;  /* 0x0000000000527805 */ /* 0x000fe2000001ff00 */
[----:B------:R-:W-:Y:S01]  /*0c00*/  PLOP3.LUT P0, PT, PT, PT, UP0, 0x80, 0x0 ;  /* 0x000000000000781c */ /* 0x000fe20003f0f008 */
[----:B------:R-:W-:Y:S01]  /*0c10*/  CS2R R28, SRZ ;  /* 0x00000000001c7805 */ /* 0x000fe2000001ff00 */
[----:B------:R-:W-:Y:S01]  /*0c20*/  IMAD.MOV.U32 R80, RZ, RZ, RZ ;  /* 0x000000ffff507224 */ /* 0x000fe200078e00ff */
[----:B------:R-:W-:Y:S01]  /*0c30*/  CS2R R78, SRZ ;  /* 0x00000000004e7805 */ /* 0x000fe2000001ff00 */
[----:B------:R-:W-:Y:S01]  /*0c40*/  MOV R76, RZ ;  /* 0x000000ff004c7202 */ /* 0x000fe20000000f00 */
[----:B------:R-:W-:Y:S01]  /*0c50*/  CS2R R74, SRZ ;  /* 0x00000000004a7805 */ /* 0x000fe2000001ff00 */
        /* <DEDUP_REMOVED lines=47> */
[----:B------:R-:W-:-:S03]  /*0f50*/  ULDC.64 UR4, c[0x0][0x2b0] ;  /* 0x0000ac0000047ab9 */ /* 0x000fc60000000a00 */
[----:B------:R-:W-:Y:S01]  /*0f60*/  LEA.HI R22, R102, R105, RZ, 0x3 ;  /* 0x0000006966167211 */ /* 0x000fe200078f18ff */
[----:B------:R1:W2:Y:S01]  /*0f70*/  @P0 LDG.E R0, [R2.64] ;  /* 0x0000001002000981 */ /* 0x0002a2000c1e1900 */
[----:B------:R-:W-:Y:S02]  /*0f80*/  IMAD.MOV.U32 R17, RZ, RZ, RZ ;  /* 0x000000ffff117224 */ /* 0x000fe400078e00ff */
[----:B------:R-:W-:Y:S01]  /*0f90*/  SHF.R.S32.HI R20, RZ, 0x3, R22 ;  /* 0x00000003ff147819 */ /* 0x000fe20000011416 */
[----:B-1----:R-:W-:Y:S01]  /*0fa0*/  IMAD.MOV.U32 R2, RZ, RZ, c[0x0][0x2b8] ;  /* 0x0000ae00ff027624 */ /* 0x002fe200078e00ff */
[----:B------:R-:W-:Y:S04]  /*0fb0*/  BAR.SYNC.DEFER_BLOCKING 0x0 ;  /* 0x0000000000007b1d */ /* 0x000fe80000010000 */
[----:B------:R-:W-:-:S02]  /*0fc0*/  ISETP.NE.AND P2, PT, R2, 0x1, PT ;  /* 0x000000010200780c */ /* 0x000fc40003f45270 */
[----:B--2---:R1:W2:Y:S02]  /*0fd0*/  @P0 R2UR UR21, R0 ;  /* 0x00000000001503c2 */ /* 0x0042a400000e0000 */
[----:B--2---:R-:W-:Y:S02]  /*0fe0*/  @!UP0 UMOV UR21, UR14 ;  /* 0x0000000e00158c82 */ /* 0x004fe40008000000 */
[----:B------:R-:W-:Y:S02]  /*0ff0*/  USHF.R.S32.HI UR15, URZ, 0x1f, UR21 ;  /* 0x0000001f3f0f7899 */ /* 0x000fe40008011415 */
[----:B------:R-:W-:Y:S02]  /*1000*/  UIMAD.WIDE.U32 UR18, UR21, UR4, URZ ;  /* 0x00000004151272a5 */ /* 0x000fe4000f8e003f */
[----:B------:R-:W-:-:S04]  /*1010*/  UIMAD UR15, UR15, UR4, URZ ;  /* 0x000000040f0f72a4 */ /* 0x000fc8000f8e023f */
[----:B------:R-:W-:Y:S01]  /*1020*/  UIMAD UR15, UR21, UR5, UR15 ;  /* 0x00000005150f72a4 */ /* 0x000fe2000f8e020f */
[----:B-1----:R-:W-:-:S03]  /*1030*/  LOP3.LUT R0, R22, 0xfffffff8, RZ, 0xc0, !PT ;  /* 0xfffffff816007812 */ /* 0x002fc600078ec0ff */
[----:B------:R-:W-:Y:S02]  /*1040*/  UIADD3 UR15, UR19, UR15, URZ ;  /* 0x0000000f130f7290 */ /* 0x000fe4000fffe03f */
[----:B------:R-:W-:Y:S01]  /*1050*/  USHF.R.S32.HI UR21, URZ, 0x1f, UR20 ;  /* 0x0000001f3f157899 */ /* 0x000fe20008011414 */
[----:B------:R-:W-:Y:S01]  /*1060*/  IMAD.IADD R19, R105, 0x1, -R0 ;  /* 0x0000000169137824 */ /* 0x000fe200078e0a00 */
[----:B------:R-:W-:Y:S01]  /*1070*/  ULDC.64 UR4, c[0x0][0x178] ;  /* 0x00005e0000047ab9 */ /* 0x000fe20000000a00 */
[----:B------:R-:W-:Y:S02]  /*1080*/  IMAD.U32 R0, RZ, RZ, UR6 ;  /* 0x00000006ff007e24 */ /* 0x000fe4000f8e00ff */
[----:B------:R-:W-:-:S04]  /*1090*/  IMAD R114, R19, 0x20, R20 ;  /* 0x0000002013727824 */ /* 0x000fc800078e0214 */
[----:B------:R-:W-:Y:S01]  /*10a0*/  IMAD R0, R0, 0x40, R114 ;  /* 0x0000004000007824 */ /* 0x000fe200078e0272 */
[----:B------:R-:W-:Y:S01]  /*10b0*/  UIMAD UR21, UR21, UR4, URZ ;  /* 0x00000004151572a4 */ /* 0x000fe2000f8e023f */
[----:B------:R-:W-:Y:S01]  /*10c0*/  IMAD.SHL.U32 R112, R19, 0x8, RZ ;  /* 0x0000000813707824 */ /* 0x000fe200078e00ff */
[----:B------:R-:W-:Y:S01]  /*10d0*/  UIMAD.WIDE.U32 UR22, UR20, UR4, URZ ;  /* 0x00000004141672a5 */ /* 0x000fe2000f8e003f */
[----:B------:R-:W-:Y:S01]  /*10e0*/  IADD3 R15, R20, UR11, RZ ;  /* 0x0000000b140f7c10 */ /* 0x000fe2000fffe0ff */
[----:B------:R-:W-:Y:S01]  /*10f0*/  STL [R1+0xa0], R114 ;  /* 0x0000a07201007387 */ /* 0x000fe20000100800 */
[----:B------:R-:W-:-:S04]  /*1100*/  IADD3 R0, R0, -0x40, RZ ;  /* 0xffffffc000007810 */ /* 0x000fc80007ffe0ff */
[C---:B------:R-:W-:Y:S02]  /*1110*/  ISETP.GE.AND P3, PT, R0.reuse, UR7, PT ;  /* 0x0000000700007c0c */ /* 0x040fe4000bf66270 */
        /* <DEDUP_REMOVED lines=13> */
[----:B------:R-:W-:Y:S01]  /*11f0*/  UISETP.GE.AND UP0, UPT, UR6, 0x2, UPT ;  /* 0x000000020600788c */ /* 0x000fe2000bf06270 */
[C---:B------:R-:W-:Y:S01]  /*1200*/  IADD3 R21, R112.reuse, 0x40, RZ ;  /* 0x0000004070157810 */ /* 0x040fe20007ffe0ff */
[----:B------:R-:W-:Y:S01]  /*1210*/  ULDC.64 UR4, c[0x0][0x1b8] ;  /* 0x00006e0000047ab9 */ /* 0x000fe20000000a00 */
[C---:B------:R-:W-:Y:S01]  /*1220*/  IADD3 R35, R112.reuse, 0x80, RZ ;  /* 0x0000008070237810 */ /* 0x040fe20007ffe0ff */
[----:B------:R-:W-:Y:S01]  /*1230*/  UIADD3 UR23, UR23, UR21, URZ ;  /* 0x0000001517177290 */ /* 0x000fe2000fffe03f */
[C---:B------:R-:W-:Y:S01]  /*1240*/  IADD3 R34, R112.reuse, 0xc0, RZ ;  /* 0x000000c070227810 */ /* 0x040fe20007ffe0ff */
[----:B------:R-:W-:Y:S01]  /*1250*/  USHF.R.S32.HI UR21, URZ, 0x1f, UR14 ;  /* 0x0000001f3f157899 */ /* 0x000fe2000801140e */
[----:B------:R-:W-:Y:S01]  /*1260*/  ISETP.GE.AND P6, PT, R112, c[0x0][0x198], PT ;  /* 0x0000660070007a0c */ /* 0x000fe20003fc6270 */
[----:B------:R-:W-:Y:S01]  /*1270*/  UIMAD UR20, UR8, UR4, URZ ;  /* 0x00000004081472a4 */ /* 0x000fe2000f8e023f */
[----:B------:R-:W-:Y:S01]  /*1280*/  ISETP.GE.AND P5, PT, R21, c[0x0][0x198], PT ;  /* 0x0000660015007a0c */ /* 0x000fe20003fa6270 */
[----:B------:R-:W-:Y:S01]  /*1290*/  USEL UR21, UR21, URZ, !UP2 ;  /* 0x0000003f15157287 */ /* 0x000fe2000d000000 */
[----:B------:R-:W-:Y:S01]  /*12a0*/  ISETP.GE.AND P4, PT, R35, c[0x0][0x198], PT ;  /* 0x0000660023007a0c */ /* 0x000fe20003f86270 */
[----:B------:R-:W-:Y:S01]  /*12b0*/  UIMAD UR20, UR9, UR5, UR20 ;  /* 0x00000005091472a4 */ /* 0x000fe2000f8e0214 */
[----:B------:R-:W-:Y:S01]  /*12c0*/  ISETP.GE.AND P3, PT, R34, c[0x0][0x198], PT ;  /* 0x0000660022007a0c */ /* 0x000fe20003f66270 */
[----:B------:R-:W-:Y:S01]  /*12d0*/  UIMAD.WIDE.U32 UR24, UR9, UR4, UR22 ;  /* 0x00000004091872a5 */ /* 0x000fe2000f8e0016 */
[----:B------:R-:W-:Y:S01]  /*12e0*/  LEA.HI R101, R102, R105, RZ, 0x5 ;  /* 0x0000006966657211 */ /* 0x000fe200078f28ff */
[----:B------:R-:W-:Y:S01]  /*12f0*/  USEL UR22, UR14, URZ, !UP2 ;  /* 0x0000003f0e167287 */ /* 0x000fe2000d000000 */
[----:B------:R-:W-:Y:S01]  /*1300*/  SHF.R.S32.HI R113, RZ, 0x1f, R112 ;  /* 0x0000001fff717819 */ /* 0x000fe20000011470 */
[----:B------:R-:W-:Y:S01]  /*1310*/  ULDC.64 UR4, c[0x0][0x1c0] ;  /* 0x0000700000047ab9 */ /* 0x000fe20000000a00 */
[----:B------:R-:W-:Y:S01]  /*1320*/  SHF.R.S32.HI R100, RZ, 0x5, R101 ;  /* 0x00000005ff647819 */ /* 0x000fe20000011465 */
[----:B------:R-:W-:Y:S01]  /*1330*/  UIMAD UR21, UR21, UR4, URZ ;  /* 0x00000004151572a4 */ /* 0x000fe2000f8e023f */
[----:B-1----:R-:W-:Y:S01]  /*1340*/  IADD3 R3, R114, UR11, RZ ;  /* 0x0000000b72037c10 */ /* 0x002fe2000fffe0ff */
[----:B------:R-:W-:-:S02]  /*1350*/  UIADD3 UR25, UR25, UR20, URZ ;  /* 0x0000001419197290 */ /* 0x000fc4000fffe03f */
[----:B------:R-:W-:Y:S02]  /*1360*/  UIMAD UR5, UR22, UR5, UR21 ;  /* 0x00000005160572a4 */ /* 0x000fe4000f8e0215 */
[----:B------:R-:W-:Y:S01]  /*1370*/  @P1 IMAD.HI.U32 R0, R3, c[0x0][0x2c8], RZ ;  /* 0x0000b20003001a27 */ /* 0x000fe200078e00ff */
[----:B------:R-:W-:Y:S02]  /*1380*/  UIMAD.WIDE.U32 UR22, UR22, UR4, UR24 ;  /* 0x00000004161672a5 */ /* 0x000fe4000f8e0018 */
[----:B------:R-:W-:Y:S01]  /*1390*/  ULDC UR21, c[0x0][0x2c4] ;  /* 0x0000b10000157ab9 */ /* 0x000fe20000000800 */
[----:B------:R-:W-:Y:S01]  /*13a0*/  IMAD.MOV.U32 R2, RZ, RZ, R3 ;  /* 0x000000ffff027224 */ /* 0x000fe200078e0003 */
[----:B------:R-:W-:Y:S01]  /*13b0*/  @P0 SHF.R.U32.HI R2, RZ, c[0x0][0x2cc], R0 ;  /* 0x0000b300ff020a19 */ /* 0x000fe20000011600 */
[----:B------:R-:W-:Y:S01]  /*13c0*/  UIADD3 UR5, UR23, UR5, URZ ;  /* 0x0000000517057290 */ /* 0x000fe2000fffe03f */
[----:B------:R-:W-:Y:S01]  /*13d0*/  IMAD.U32 R5, RZ, RZ, UR23 ;  /* 0x00000017ff057e24 */ /* 0x000fe2000f8e00ff */
[----:B------:R-:W-:Y:S01]  /*13e0*/  UIMAD UR21, UR13, UR21, URZ ;  /* 0x000000150d1572a4 */ /* 0x000fe2000f8e023f */
[--C-:B------:R-:W-:Y:S01]  /*13f0*/  SHF.R.S32.HI R0, RZ, 0x1f, R2.reuse ;  /* 0x0000001fff007819 */ /* 0x100fe20000011402 */
[----:B------:R-:W-:Y:S01]  /*1400*/  IMAD.MOV R6, RZ, RZ, -R2 ;  /* 0x000000ffff067224 */ /* 0x000fe200078e0a02 */
[----:B------:R-:W-:Y:S01]  /*1410*/  ULEA UR24, UR6, 0xffffffc0, 0x6 ;  /* 0xffffffc006187891 */ /* 0x000fe2000f8e303f */
[----:B------:R-:W-:-:S02]  /*1420*/  IMAD.U32 R4, RZ, RZ, UR22 ;  /* 0x00000016ff047e24 */ /* 0x000fc4000f8e00ff */
[----:B------:R-:W-:Y:S01]  /*1430*/  IMAD R0, R0, c[0x0][0x1b0], RZ ;  /* 0x00006c0000007a24 */ /* 0x000fe200078e02ff */
[----:B------:R-:W-:Y:S01]  /*1440*/  UIADD3 UR24, UR7, -UR24, URZ ;  /* 0x8000001807187290 */ /* 0x000fe2000fffe03f */
[----:B------:R-:W-:Y:S02]  /*1450*/  IMAD R6, R6, c[0x0][0x2c4], R3 ;  /* 0x0000b10006067a24 */ /* 0x000fe400078e0203 */
[----:B------:R-:W-:Y:S01]  /*1460*/  IMAD.U32 R5, RZ, RZ, UR5 ;  /* 0x00000005ff057e24 */ /* 0x000fe2000f8e00ff */
[----:B------:R-:W-:Y:S01]  /*1470*/  ULDC.64 UR4, c[0x0][0x1e8] ;  /* 0x00007a0000047ab9 */ /* 0x000fe20000000a00 */
[C---:B------:R-:W-:Y:S01]  /*1480*/  IMAD R7, R2.reuse, c[0x0][0x1b4], R0 ;  /* 0x00006d0002077a24 */ /* 0x040fe200078e0200 */
[----:B------:R-:W-:Y:S01]  /*1490*/  SHF.R.S32.HI R0, RZ, 0x1f, R6 ;  /* 0x0000001fff007819 */ /* 0x000fe20000011406 */
[----:B------:R-:W-:Y:S01]  /*14a0*/  IMAD.WIDE.U32 R2, R2, c[0x0][0x1b0], R4 ;  /* 0x00006c0002027a25 */ /* 0x000fe200078e0004 */
[----:B------:R-:W-:Y:S02]  /*14b0*/  UIMAD UR20, UR8, UR4, URZ ;  /* 0x00000004081472a4 */ /* 0x000fe4000f8e023f */
[----:B------:R-:W-:Y:S01]  /*14c0*/  UIMAD.WIDE.U32 UR22, UR9, UR4, URZ ;  /* 0x00000004091672a5 */ /* 0x000fe2000f8e003f */
[C---:B------:R-:W-:Y:S01]  /*14d0*/  IMAD.SHL.U32 R5, R20.reuse, 0x40, RZ ;  /* 0x0000004014057824 */ /* 0x040fe200078e00ff */
[----:B------:R-:W-:Y:S01]  /*14e0*/  UIMAD UR20, UR9, UR5, UR20 ;  /* 0x00000005091472a4 */ /* 0x000fe2000f8e0214 */
[----:B------:R-:W-:Y:S01]  /*14f0*/  IMAD.IADD R3, R3, 0x1, R7 ;  /* 0x0000000103037824 */ /* 0x000fe200078e0207 */
[----:B------:R-:W-:Y:S01]  /*1500*/  IADD3 R20, -R20, UR24, RZ ;  /* 0x0000001814147c10 */ /* 0x000fe2000fffe1ff */
[----:B------:R-:W-:Y:S01]  /*1510*/  IMAD R4, R0, c[0x0][0x1a8], RZ ;  /* 0x00006a0000047a24 */ /* 0x000fe200078e02ff */
[----:B------:R-:W-:Y:S01]  /*1520*/  LOP3.LUT R0, R5, 0x1c0, RZ, 0xc0, !PT ;  /* 0x000001c005007812 */ /* 0x000fe200078ec0ff */
[----:B------:R-:W-:Y:S01]  /*1530*/  IMAD.WIDE.U32 R2, R6, c[0x0][0x1a8], R2 ;  /* 0x00006a0006027a25 */ /* 0x000fe200078e0002 */
[----:B------:R-:W-:-:S02]  /*1540*/  UIADD3 UR20, UR23, UR20, URZ ;  /* 0x0000001417147290 */ /* 0x000fc4000fffe03f */
[----:B------:R-:W-:Y:S01]  /*1550*/  SHF.R.U32.HI R5, RZ, 0x3, R0 ;  /* 0x00000003ff057819 */ /* 0x000fe20000011600 */
[----:B------:R-:W-:Y:S01]  /*1560*/  IMAD R7, R6, c[0x0][0x1ac], R4 ;  /* 0x00006b0006077a24 */ /* 0x000fe200078e0204 */
[----:B------:R-:W-:Y:S01]  /*1570*/  LOP3.LUT R4, R0, 0x38, R112, 0xf8, !PT ;  /* 0x0000003800047812 */ /* 0x000fe200078ef870 */
[----:B------:R-:W-:Y:S01]  /*1580*/  ULDC.64 UR4, c[0x0][0x210] ;  /* 0x0000840000047ab9 */ /* 0x000fe20000000a00 */
[----:B------:R-:W-:Y:S01]  /*1590*/  LEA R14, P0, R2, c[0x0][0x160], 0x1 ;  /* 0x00005800020e7a11 */ /* 0x000fe200078008ff */
[----:B------:R-:W-:Y:S01]  /*15a0*/  IMAD.IADD R0, R3, 0x1, R7 ;  /* 0x0000000103007824 */ /* 0x000fe200078e0207 */
[----:B------:R-:W-:Y:S01]  /*15b0*/  LOP3.LUT R6, R4, R5, RZ, 0x3c, !PT ;  /* 0x0000000504067212 */ /* 0x000fe200078e3cff */
[----:B------:R-:W-:Y:S01]  /*15c0*/  UIMAD UR8, UR8, UR4, URZ ;  /* 0x00000004080872a4 */ /* 0x000fe2000f8e023f */
[----:B------:R-:W-:Y:S01]  /*15d0*/  LEA.HI R3, R102, R105, RZ, 0x6 ;  /* 0x0000006966037211 */ /* 0x000fe200078f30ff */
[----:B------:R-:W-:Y:S01]  /*15e0*/  SHFL.IDX PT, R4, R14, RZ, 0x181f ;  /* 0x00181fff0e047589 */ /* 0x000fe200000e0000 */
[----:B------:R-:W-:Y:S01]  /*15f0*/  LEA.HI.X R13, R2, c[0x0][0x164], R0, 0x1, P0 ;  /* 0x00005900020d7a11 */ /* 0x000fe200000f0c00 */
[----:B------:R-:W-:Y:S01]  /*1600*/  UIMAD.WIDE.U32 UR26, UR9, UR4, URZ ;  /* 0x00000004091a72a5 */ /* 0x000fe2000f8e003f */
[----:B------:R-:W-:Y:S01]  /*1610*/  ISETP.GE.AND P0, PT, R15, UR21, PT ;  /* 0x000000150f007c0c */ /* 0x000fe2000bf06270 */
[----:B------:R-:W-:Y:S01]  /*1620*/  IMAD.SHL.U32 R0, R3, 0x8, RZ ;  /* 0x0000000803007824 */ /* 0x000fe200078e00ff */
[----:B------:R-:W-:Y:S01]  /*1630*/  SHF.R.S32.HI R3, RZ, 0x1f, R21 ;  /* 0x0000001fff037819 */ /* 0x000fe20000011415 */
[----:B------:R-:W1:Y:S01]  /*1640*/  SHFL.IDX PT, R5, R13, RZ, 0x181f ;  /* 0x00181fff0d057589 */ /* 0x000e6200000e0000 */
[----:B------:R-:W-:Y:S01]  /*1650*/  SHF.R.S32.HI R2, RZ, 0x1f, R35 ;  /* 0x0000001fff027819 */ /* 0x000fe20000011423 */
[----:B------:R-:W-:Y:S01]  /*1660*/  UIMAD UR8, UR9, UR5, UR8 ;  /* 0x00000005090872a4 */ /* 0x000fe2000f8e0208 */
[----:B------:R-:W-:-:S02]  /*1670*/  LOP3.LUT R6, R6, 0xfffffe00, R0, 0xf8, !PT ;  /* 0xfffffe0006067812 */ /* 0x000fc400078ef800 */
[----:B------:R-:W-:Y:S01]  /*1680*/  SHF.R.S32.HI R0, RZ, 0x1f, R34 ;  /* 0x0000001fff007819 */ /* 0x000fe20000011422 */
[----:B------:R-:W-:Y:S01]  /*1690*/  UIADD3 UR8, UR27, UR8, URZ ;  /* 0x000000081b087290 */ /* 0x000fe2000fffe03f */
[----:B------:R-:W-:Y:S01]  /*16a0*/  LEA.HI R3, R3, R21, RZ, 0x3 ;  /* 0x0000001503037211 */ /* 0x000fe200078f18ff */
[----:B------:R-:W-:Y:S01]  /*16b0*/  IMAD.SHL.U32 R103, R6, 0x2, RZ ;  /* 0x0000000206677824 */ /* 0x000fe200078e00ff */
[----:B------:R-:W-:Y:S02]  /*16c0*/  LEA.HI R2, R2, R35, RZ, 0x3 ;  /* 0x0000002302027211 */ /* 0x000fe400078f18ff */
[----:B------:R-:W-:Y:S02]  /*16d0*/  LEA.HI R0, R0, R34, RZ, 0x3 ;  /* 0x0000002200007211 */ /* 0x000fe400078f18ff */
[----:B------:R-:W-:Y:S02]  /*16e0*/  LOP3.LUT R110, R3, 0xfffffff8, RZ, 0xc0, !PT ;  /* 0xfffffff8036e7812 */ /* 0x000fe400078ec0ff */
[----:B------:R-:W-:Y:S01]  /*16f0*/  LOP3.LUT R108, R2, 0xfffffff8, RZ, 0xc0, !PT ;  /* 0xfffffff8026c7812 */ /* 0x000fe200078ec0ff */
[----:B------:R-:W-:Y:S01]  /*1700*/  SHFL.IDX PT, R3, R13, 0x1, 0x181f ;  /* 0x00381f000d037f89 */ /* 0x000fe200000e0000 */
[----:B------:R-:W-:-:S02]  /*1710*/  LOP3.LUT R106, R0, 0xfffffff8, RZ, 0xc0, !PT ;  /* 0xfffffff8006a7812 */ /* 0x000fc400078ec0ff */
[----:B------:R-:W-:Y:S01]  /*1720*/  IADD3 R0, R15, 0x20, RZ ;  /* 0x000000200f007810 */ /* 0x000fe20007ffe0ff */
[----:B------:R-:W3:Y:S01]  /*1730*/  SHFL.IDX PT, R2, R14, 0x1, 0x181f ;  /* 0x00381f000e027f89 */ /* 0x000ee200000e0000 */
[----:B------:R-:W-:Y:S02]  /*1740*/  SHF.R.S32.HI R111, RZ, 0x1f, R110 ;  /* 0x0000001fff6f7819 */ /* 0x000fe4000001146e */
[----:B------:R-:W-:Y:S01]  /*1750*/  SHF.R.S32.HI R109, RZ, 0x1f, R108 ;  /* 0x0000001fff6d7819 */ /* 0x000fe2000001146c */
[----:B-1----:R-:W-:Y:S01]  /*1760*/  @!P0 IMAD.WIDE R10, R112, 0x2, R4 ;  /* 0x00000002700a8825 */ /* 0x002fe200078e0204 */
[----:B------:R-:W-:-:S03]  /*1770*/  SHF.R.S32.HI R107, RZ, 0x1f, R106 ;  /* 0x0000001fff6b7819 */ /* 0x000fc6000001146a */
[--C-:B------:R-:W-:Y:S01]  /*1780*/  @!P0 IMAD.WIDE R8, R110, 0x2, R4.reuse ;  /* 0x000000026e088825 */ /* 0x100fe200078e0204 */
[----:B------:R1:W-:Y:S03]  /*1790*/  @!P0 LDGSTS.E.BYPASS.LTC128B.128 [R103+0x100], [R10.64], !P6 ;  /* 0x001000000a678fae */ /* 0x0003e6000f101d50 */
[--C-:B------:R-:W-:Y:S01]  /*17a0*/  @!P0 IMAD.WIDE R6, R108, 0x2, R4.reuse ;  /* 0x000000026c068825 */ /* 0x100fe200078e0204 */
[----:B------:R3:W-:Y:S03]  /*17b0*/  @!P0 LDGSTS.E.BYPASS.LTC128B.128 [R103+0x4100], [R8.64], !P5 ;  /* 0x0410000008678fae */ /* 0x0007e6000e901d50 */
[----:B------:R-:W-:Y:S01]  /*17c0*/  @!P0 IMAD.WIDE R4, R106, 0x2, R4 ;  /* 0x000000026a048825 */ /* 0x000fe200078e0204 */
[----:B------:R4:W-:Y:S04]  /*17d0*/  @!P0 LDGSTS.E.BYPASS.LTC128B.128 [R103+0x8100], [R6.64], !P4 ;  /* 0x0810000006678fae */ /* 0x0009e8000e101d50 */
[----:B------:R5:W-:Y:S01]  /*17e0*/  @!P0 LDGSTS.E.BYPASS.LTC128B.128 [R103+0xc100], [R4.64], !P3 ;  /* 0x0c10000004678fae */ /* 0x000be2000d901d50 */
[----:B------:R-:W-:Y:S01]  /*17f0*/  ISETP.GE.AND P0, PT, R0, UR21, PT ;  /* 0x0000001500007c0c */ /* 0x000fe2000bf06270 */
[----:B------:R-:W-:-:S04]  /*1800*/  IMAD.MOV R0, RZ, RZ, -R12 ;  /* 0x000000ffff007224 */ /* 0x000fc800078e0a0c */
[----:B------:R-:W-:Y:S01]  /*1810*/  IMAD R18, R0, c[0x0][0x2b8], R16 ;  /* 0x0000ae0000127a24 */ /* 0x000fe200078e0210 */
[----:B------:R-:W-:-:S04]  /*1820*/  IADD3 R0, R15, 0x40, RZ ;  /* 0x000000400f007810 */ /* 0x000fc80007ffe0ff */
[----:B------:R-:W-:-:S03]  /*1830*/  SHF.R.S32.HI R12, RZ, 0x1f, R18 ;  /* 0x0000001fff0c7819 */ /* 0x000fc60000011412 */
[----:B---3--:R-:W-:-:S04]  /*1840*/  @!P0 IMAD.WIDE R8, R110, 0x2, R2 ;  /* 0x000000026e088825 */ /* 0x008fc800078e0202 */
[--C-:B----4-:R-:W-:Y:S01]  /*1850*/  @!P0 IMAD.WIDE R6, R112, 0x2, R2.reuse ;  /* 0x0000000270068825 */ /* 0x110fe200078e0202 */
[----:B-----5:R-:W-:Y:S04]  /*1860*/  SHFL.IDX PT, R4, R14, 0x2, 0x181f ;  /* 0x00581f000e047f89 */ /* 0x020fe800000e0000 */
[----:B------:R-:W1:Y:S04]  /*1870*/  SHFL.IDX PT, R5, R13, 0x2, 0x181f ;  /* 0x00581f000d057f89 */ /* 0x000e6800000e0000 */
[----:B------:R3:W-:Y:S04]  /*1880*/  @!P0 LDGSTS.E.BYPASS.LTC128B.128 [R103+0x1100], [R6.64], !P6 ;  /* 0x0110000006678fae */ /* 0x0007e8000f101d50 */
[----:B------:R4:W-:Y:S01]  /*1890*/  @!P0 LDGSTS.E.BYPASS.LTC128B.128 [R103+0x5100], [R8.64], !P5 ;  /* 0x0510000008678fae */ /* 0x0009e2000e901d50 */
[----:B---3--:R-:W-:-:S04]  /*18a0*/  @!P0 IMAD.WIDE R6, R108, 0x2, R2 ;  /* 0x000000026c068825 */ /* 0x008fc800078e0202 */
[----:B------:R-:W-:Y:S01]  /*18b0*/  @!P0 IMAD.WIDE R2, R106, 0x2, R2 ;  /* 0x000000026a028825 */ /* 0x000fe200078e0202 */
[----:B------:R3:W-:Y:S04]  /*18c0*/  @!P0 LDGSTS.E.BYPASS.LTC128B.128 [R103+0x9100], [R6.64], !P4 ;  /* 0x0910000006678fae */ /* 0x0007e8000e101d50 */
[----:B------:R5:W-:Y:S01]  /*18d0*/  @!P0 LDGSTS.E.BYPASS.LTC128B.128 [R103+0xd100], [R2.64], !P3 ;  /* 0x0d10000002678fae */ /* 0x000be2000d901d50 */
[----:B------:R-:W-:Y:S01]  /*18e0*/  ISETP.GE.AND P0, PT, R0, UR21, PT ;  /* 0x0000001500007c0c */ /* 0x000fe2000bf06270 */
[----:B------:R-:W-:-:S04]  /*18f0*/  IMAD R0, R12, c[0x0][0x1e0], RZ ;  /* 0x000078000c007a24 */ /* 0x000fc800078e02ff */
[----:B------:R-:W-:-:S08]  /*1900*/  IMAD R0, R18, c[0x0][0x1e4], R0 ;  /* 0x0000790012007a24 */ /* 0x000fd000078e0200 */
[----:B-1----:R-:W-:-:S04]  /*1910*/  @!P0 IMAD.WIDE R10, R112, 0x2, R4 ;  /* 0x00000002700a8825 */ /* 0x002fc800078e0204 */
[--C-:B----4-:R-:W-:Y:S01]  /*1920*/  @!P0 IMAD.WIDE R8, R110, 0x2, R4.reuse ;  /* 0x000000026e088825 */ /* 0x110fe200078e0204 */
[----:B------:R2:W-:Y:S03]  /*1930*/  @!P0 LDGSTS.E.BYPASS.LTC128B.128 [R103+0x2100], [R10.64], !P6 ;  /* 0x021000000a678fae */ /* 0x0005e6000f101d50 */
[----:B---3--:R-:W-:Y:S01]  /*1940*/  @!P0 IMAD.WIDE R6, R108, 0x2, R4 ;  /* 0x000000026c068825 */ /* 0x008fe200078e0204 */
[----:B------:R1:W-:Y:S03]  /*1950*/  @!P0 LDGSTS.E.BYPASS.LTC128B.128 [R103+0x6100], [R8.64], !P5 ;  /* 0x0610000008678fae */ /* 0x0003e6000e901d50 */
[----:B-----5:R-:W-:Y:S01]  /*1960*/  IMAD.WIDE.U32 R2, R18, c[0x0][0x1e0], RZ ;  /* 0x0000780012027a25 */ /* 0x020fe200078e00ff */
[----:B------:R3:W-:Y:S03]  /*1970*/  @!P0 LDGSTS.E.BYPASS.LTC128B.128 [R103+0xa100], [R6.64], !P4 ;  /* 0x0a10000006678fae */ /* 0x0007e6000e101d50 */
[----:B------:R-:W-:-:S02]  /*1980*/  IMAD.IADD R3, R3, 0x1, R0 ;  /* 0x0000000103037824 */ /* 0x000fc400078e0200 */
[----:B------:R-:W-:-:S05]  /*1990*/  @!P0 IMAD.WIDE R4, R106, 0x2, R4 ;  /* 0x000000026a048825 */ /* 0x000fca00078e0204 */
[----:B------:R4:W-:Y:S04]  /*19a0*/  @!P0 LDGSTS.E.BYPASS.LTC128B.128 [R103+0xe100], [R4.64], !P3 ;  /* 0x0e10000004678fae */ /* 0x0009e8000d901d50 */
[----:B---3--:R-:W-:Y:S04]  /*19b0*/  SHFL.IDX PT, R6, R14, 0x3, 0x181f ;  /* 0x00781f000e067f89 */ /* 0x008fe800000e0000 */
[----:B------:R3:W5:Y:S01]  /*19c0*/  SHFL.IDX PT, R7, R13, 0x3, 0x181f ;  /* 0x00781f000d077f89 */ /* 0x00076200000e0000 */
[----:B----4-:R-:W-:Y:S01]  /*19d0*/  IADD3 R5, R15, 0x60, RZ ;  /* 0x000000600f057810 */ /* 0x010fe20007ffe0ff */
[----:B------:R-:W-:-:S03]  /*19e0*/  IMAD R4, R12, c[0x0][0x208], RZ ;  /* 0x000082000c047a24 */ /* 0x000fc600078e02ff */
[----:B------:R-:W-:Y:S01]  /*19f0*/  ISETP.GE.AND P1, PT, R5, UR21, PT ;  /* 0x0000001505007c0c */ /* 0x000fe2000bf26270 */
[C---:B------:R-:W-:Y:S01]  /*1a00*/  IMAD R4, R18.reuse, c[0x0][0x20c], R4 ;  /* 0x0000830012047a24 */ /* 0x040fe200078e0204 */
[----:B--2---:R-:W-:Y:S01]  /*1a10*/  SHF.R.S32.HI R11, RZ, 0x1f, R17 ;  /* 0x0000001fff0b7819 */ /* 0x004fe20000011411 */
[----:B-1----:R-:W-:Y:S01]  /*1a20*/  IMAD.WIDE.U32 R8, R17, c[0x0][0x1f0], R2 ;  /* 0x00007c0011087a25 */ /* 0x002fe200078e0002 */
[----:B------:R-:W-:Y:S03]  /*1a30*/  STL [R1+0x58], R17 ;  /* 0x0000581101007387 */ /* 0x000fe60000100800 */
[----:B------:R-:W-:Y:S01]  /*1a40*/  IMAD R0, R11, c[0x0][0x1f0], RZ ;  /* 0x00007c000b007a24 */ /* 0x000fe200078e02ff */
[----:B------:R-:W-:Y:S01]  /*1a50*/  STL [R1+0x98], R112 ;  /* 0x0000987001007387 */ /* 0x000fe20000100800 */
[----:B------:R-:W-:-:S03]  /*1a60*/  IMAD.WIDE.U32 R2, R18, c[0x0][0x208], RZ ;  /* 0x0000820012027a25 */ /* 0x000fc600078e00ff */
[----:B------:R-:W-:Y:S01]  /*1a70*/  STL [R1+0x54], R103 ;  /* 0x0000546701007387 */ /* 0x000fe20000100800 */
[----:B------:R-:W-:Y:S01]  /*1a80*/  IMAD R10, R17, c[0x0][0x1f4], R0 ;  /* 0x00007d00110a7a24 */ /* 0x000fe200078e0200 */
[----:B------:R-:W-:Y:S01]  /*1a90*/  IADD3 R0, P0, R8, UR22, RZ ;  /* 0x0000001608007c10 */ /* 0x000fe2000ff1e0ff */
[----:B------:R-:W-:Y:S01]  /*1aa0*/  IMAD.IADD R5, R3, 0x1, R4 ;  /* 0x0000000103057824 */ /* 0x000fe200078e0204 */
[----:B------:R-:W-:Y:S01]  /*1ab0*/  STL [R1+0xd0], R110 ;  /* 0x0000d06e01007387 */ /* 0x000fe20000100800 */
[----:B------:R-:W-:Y:S01]  /*1ac0*/  IMAD.MOV.U32 R4, RZ, RZ, R2 ;  /* 0x000000ffff047224 */ /* 0x000fe200078e0002 */
[----:B------:R-:W-:Y:S02]  /*1ad0*/  IADD3.X R8, R9, UR20, R10, P0, !PT ;  /* 0x0000001409087c10 */ /* 0x000fe400087fe40a */
[C---:B---3--:R-:W-:Y:S01]  /*1ae0*/  LEA R13, P0, R0.reuse, c[0x0][0x1c8], 0x1 ;  /* 0x00007200000d7a11 */ /* 0x048fe200078008ff */
[----:B------:R-:W-:Y:S01]  /*1af0*/  IMAD.WIDE.U32 R4, R17, c[0x0][0x218], R4 ;  /* 0x0000860011047a25 */ /* 0x000fe200078e0004 */
[----:B------:R-:W-:Y:S02]  /*1b00*/  STL [R1+0xd4], R108 ;  /* 0x0000d46c01007387 */ /* 0x000fe40000100800 */
[----:B------:R-:W-:Y:S01]  /*1b10*/  LEA.HI.X R12, R0, c[0x0][0x1cc], R8, 0x1, P0 ;  /* 0x00007300000c7a11 */ /* 0x000fe200000f0c08 */
[----:B------:R-:W-:Y:S01]  /*1b20*/  IMAD R0, R11, c[0x0][0x218], RZ ;  /* 0x000086000b007a24 */ /* 0x000fe200078e02ff */
[----:B------:R-:W-:Y:S01]  /*1b30*/  SHFL.IDX PT, R2, R13, RZ, 0x181f ;  /* 0x00181fff0d027589 */ /* 0x000fe200000e0000 */
[----:B-----5:R-:W-:-:S03]  /*1b40*/  @!P1 IMAD.WIDE R10, R112, 0x2, R6 ;  /* 0x00000002700a9825 */ /* 0x020fc600078e0206 */
[----:B------:R-:W1:Y:S01]  /*1b50*/  SHFL.IDX PT, R3, R12, RZ, 0x181f ;  /* 0x00181fff0c037589 */ /* 0x000e6200000e0000 */
[----:B------:R-:W-:-:S03]  /*1b60*/  @!P1 IMAD.WIDE R8, R110, 0x2, R6 ;  /* 0x000000026e089825 */ /* 0x000fc600078e0206 */
[----:B------:R2:W-:Y:S01]  /*1b70*/  @!P1 LDGSTS.E.BYPASS.LTC128B.128 [R103+0x3100], [R10.64], !P6 ;  /* 0x031000000a679fae */ /* 0x0005e2000f101d50 */
[----:B------:R-:W-:Y:S01]  /*1b80*/  IMAD R0, R17, c[0x0][0x21c], R0 ;  /* 0x0000870011007a24 */ /* 0x000fe200078e0200 */
[----:B------:R-:W-:Y:S02]  /*1b90*/  ISETP.GE.AND P6, PT, R112, c[0x0][0x1d4], PT ;  /* 0x0000750070007a0c */ /* 0x000fe40003fc6270 */
[----:B------:R3:W-:Y:S04]  /*1ba0*/  @!P1 LDGSTS.E.BYPASS.LTC128B.128 [R103+0x7100], [R8.64], !P5 ;  /* 0x0710000008679fae */ /* 0x0007e8000e901d50 */
[----:B------:R-:W-:Y:S04]  /*1bb0*/  STL [R1+0x64], R106 ;  /* 0x0000646a01007387 */ /* 0x000fe80000100800 */
[----:B------:R-:W-:Y:S01]  /*1bc0*/  STL [R1+0x5c], R18 ;  /* 0x00005c1201007387 */ /* 0x000fe20000100800 */
[----:B--2---:R-:W-:-:S02]  /*1bd0*/  IADD3 R10, P0, R4, UR26, RZ ;  /* 0x0000001a040a7c10 */ /* 0x004fc4000ff1e0ff */
[----:B------:R-:W-:Y:S02]  /*1be0*/  LEA.HI R11, R102, R105, RZ, 0x4 ;  /* 0x00000069660b7211 */ /* 0x000fe400078f20ff */
[----:B------:R-:W-:Y:S01]  /*1bf0*/  IADD3.X R4, R5, UR8, R0, P0, !PT ;  /* 0x0000000805047c10 */ /* 0x000fe200087fe400 */
[--C-:B---3--:R-:W-:Y:S01]  /*1c00*/  @!P1 IMAD.WIDE R8, R108, 0x2, R6.reuse ;  /* 0x000000026c089825 */ /* 0x108fe200078e0206 */
[----:B------:R-:W-:Y:S02]  /*1c10*/  LEA R0, P5, R10, c[0x0][0x1f8], 0x1 ;  /* 0x00007e000a007a11 */ /* 0x000fe400078a08ff */
[----:B------:R-:W-:Y:S01]  /*1c20*/  ISETP.GE.AND P0, PT, R20, 0x1, PT ;  /* 0x000000011400780c */ /* 0x000fe20003f06270 */
[----:B------:R-:W-:Y:S01]  /*1c30*/  @!P1 IMAD.WIDE R6, R106, 0x2, R6 ;  /* 0x000000026a069825 */ /* 0x000fe200078e0206 */
[----:B------:R-:W-:Y:S01]  /*1c40*/  LEA.HI.X R10, R10, c[0x0][0x1fc], R4, 0x1, P5 ;  /* 0x00007f000a0a7a11 */ /* 0x000fe200028f0c04 */
[----:B------:R-:W2:Y:S01]  /*1c50*/  SHFL.IDX PT, R14, R0, RZ, 0x181f ;  /* 0x00181fff000e7589 */ /* 0x000ea200000e0000 */
[----:B------:R-:W-:-:S03]  /*1c60*/  ISETP.GE.AND P5, PT, R21, c[0x0][0x1d4], PT ;  /* 0x0000750015007a0c */ /* 0x000fc60003fa6270 */
[----:B------:R3:W-:Y:S01]  /*1c70*/  @!P1 LDGSTS.E.BYPASS.LTC128B.128 [R103+0xb100], [R8.64], !P4 ;  /* 0x0b10000008679fae */ /* 0x0007e2000e101d50 */
[----:B------:R-:W-:-:S03]  /*1c80*/  ISETP.GE.AND P4, PT, R35, c[0x0][0x1d4], PT ;  /* 0x0000750023007a0c */ /* 0x000fc60003f86270 */
[----:B------:R-:W4:Y:S02]  /*1c90*/  SHFL.IDX PT, R17, R10, RZ, 0x181f ;  /* 0x00181fff0a117589 */ /* 0x000f2400000e0000 */
[----:B-1----:R-:W-:Y:S02]  /*1ca0*/  @P0 IMAD.WIDE R4, R108, 0x2, R2 ;  /* 0x000000026c040825 */ /* 0x002fe400078e0202 */
[----:B------:R-:W1:Y:S04]  /*1cb0*/  SHFL.IDX PT, R15, R0, 0x1, 0x181f ;  /* 0x00381f00000f7f89 */ /* 0x000e6800000e0000 */
[----:B------:R5:W-:Y:S01]  /*1cc0*/  @!P1 LDGSTS.E.BYPASS.LTC128B.128 [R103+0xf100], [R6.64], !P3 ;  /* 0x0f10000006679fae */ /* 0x000be2000d901d50 */
[----:B------:R-:W-:Y:S02]  /*1cd0*/  ISETP.GE.AND P3, PT, R34, c[0x0][0x1d4], PT ;  /* 0x0000750022007a0c */ /* 0x000fe40003f66270 */
[----:B------:R-:W-:Y:S01]  /*1ce0*/  ISETP.GT.AND P1, PT, R20, 0x20, PT ;  /* 0x000000201400780c */ /* 0x000fe20003f24270 */
[----:B------:R1:W1:Y:S01]  /*1cf0*/  SHFL.IDX PT, R16, R10, 0x1, 0x181f ;  /* 0x00381f000a107f89 */ /* 0x00026200000e0000 */
[----:B------:R-:W-:-:S03]  /*1d00*/  SEL R104, RZ, 0x10, P3 ;  /* 0x00000010ff687807 */ /* 0x000fc60001800000 */
[----:B------:R-:W0:Y:S01]  /*1d10*/  LDGDEPBAR ;  /* 0x00000000000079af */ /* 0x000e220000000000 */
[----:B---3--:R-:W-:-:S05]  /*1d20*/  @P0 IMAD.WIDE R8, R112, 0x2, R2 ;  /* 0x0000000270080825 */ /* 0x008fca00078e0202 */
[----:B------:R3:W-:Y:S01]  /*1d30*/  @P0 LDGSTS.E.BYPASS.LTC128B.128 [R103+0x10100], [R8.64], !P6 ;  /* 0x1010000008670fae */ /* 0x0007e2000f101d50 */
[----:B-----5:R-:W-:Y:S01]  /*1d40*/  @P0 IMAD.WIDE R6, R110, 0x2, R2 ;  /* 0x000000026e060825 */ /* 0x020fe200078e0202 */
[----:B-1----:R-:W-:-:S04]  /*1d50*/  LOP3.LUT R10, R11, 0xfffffff0, RZ, 0xc0, !PT ;  /* 0xfffffff00b0a7812 */ /* 0x002fc800078ec0ff */
[----:B------:R1:W-:Y:S01]  /*1d60*/  @P0 LDGSTS.E.BYPASS.LTC128B.128 [R103+0x12100], [R6.64], !P5 ;  /* 0x1210000006670fae */ /* 0x0003e2000e901d50 */
[----:B------:R-:W-:-:S03]  /*1d70*/  IMAD.IADD R10, R105, 0x1, -R10 ;  /* 0x00000001690a7824 */ /* 0x000fc600078e0a0a */
[----:B------:R5:W-:Y:S02]  /*1d80*/  @P0 LDGSTS.E.BYPASS.LTC128B.128 [R103+0x14100], [R4.64], !P4 ;  /* 0x1410000004670fae */ /* 0x000be4000e101d50 */
[----:B------:R-:W-:-:S04]  /*1d90*/  SHF.R.S32.HI R18, RZ, 0x1f, R10 ;  /* 0x0000001fff127819 */ /* 0x000fc8000001140a */
[----:B------:R-:W-:Y:S01]  /*1da0*/  LEA.HI R18, R18, R10, RZ, 0x3 ;  /* 0x0000000a12127211 */ /* 0x000fe200078f18ff */
[----:B---3--:R-:W-:Y:S01]  /*1db0*/  IMAD.WIDE R8, R112, 0x2, RZ ;  /* 0x0000000270087825 */ /* 0x008fe200078e02ff */
[----:B-1----:R-:W-:-:S03]  /*1dc0*/  SHF.R.S32.HI R6, RZ, 0x4, R11 ;  /* 0x00000004ff067819 */ /* 0x002fc6000001140b */
[----:B------:R-:W-:Y:S02]  /*1dd0*/  IMAD.SHL.U32 R7, R19, 0x40, RZ ;  /* 0x0000004013077824 */ /* 0x000fe400078e00ff */
[----:B-----5:R-:W-:Y:S01]  /*1de0*/  @P0 IMAD.WIDE R4, R106, 0x2, R2 ;  /* 0x000000026a040825 */ /* 0x020fe200078e0202 */
[----:B------:R-:W-:Y:S01]  /*1df0*/  LEA.HI R0, R11, R6, RZ, 0x1 ;  /* 0x000000060b007211 */ /* 0x000fe200078f08ff */
[----:B------:R1:W-:Y:S01]  /*1e00*/  SHFL.IDX PT, R2, R13, 0x1, 0x181f ;  /* 0x00381f000d027f89 */ /* 0x0003e200000e0000 */
[----:B------:R-:W-:Y:S02]  /*1e10*/  LOP3.LUT R11, R18, 0xfffffff8, RZ, 0xc0, !PT ;  /* 0xfffffff8120b7812 */ /* 0x000fe400078ec0ff */
[----:B------:R-:W-:Y:S01]  /*1e20*/  LOP3.LUT R0, R0, 0xfffffffe, RZ, 0xc0, !PT ;  /* 0xfffffffe00007812 */ /* 0x000fe200078ec0ff */
[----:B------:R-:W3:Y:S02]  /*1e30*/  SHFL.IDX PT, R3, R12, 0x1, 0x181f ;  /* 0x00381f000c037f89 */ /* 0x000ee400000e0000 */
[----:B------:R-:W-:-:S02]  /*1e40*/  IMAD.IADD R11, R10, 0x1, -R11 ;  /* 0x000000010a0b7824 */ /* 0x000fc400078e0a0b */
[----:B------:R5:W-:Y:S01]  /*1e50*/  @P0 LDGSTS.E.BYPASS.LTC128B.128 [R103+0x16100], [R4.64], !P3 ;  /* 0x1610000004670fae */ /* 0x000be2000d901d50 */
[----:B--2---:R-:W-:-:S05]  /*1e60*/  IADD3 R32, P0, R14, R8, RZ ;  /* 0x000000080e207210 */ /* 0x004fca0007f1e0ff */
[----:B----4-:R-:W-:Y:S01]  /*1e70*/  IMAD.X R33, R17, 0x1, R9, P0 ;  /* 0x0000000111217824 */ /* 0x010fe200000e0609 */
[----:B------:R-:W-:-:S05]  /*1e80*/  IADD3 R30, P0, R8, R15, RZ ;  /* 0x0000000f081e7210 */ /* 0x000fca0007f1e0ff */
[----:B------:R-:W-:Y:S02]  /*1e90*/  IMAD.X R31, R9, 0x1, R16, P0 ;  /* 0x00000001091f7824 */ /* 0x000fe400000e0610 */
[----:B-1----:R-:W-:Y:S01]  /*1ea0*/  IMAD.IADD R13, R6, 0x1, -R0 ;  /* 0x00000001060d7824 */ /* 0x002fe200078e0a00 */
[----:B------:R-:W-:Y:S01]  /*1eb0*/  LOP3.LUT R0, R7, 0x1c0, RZ, 0xc0, !PT ;  /* 0x000001c007007812 */ /* 0x000fe200078ec0ff */
[----:B---3--:R-:W-:-:S03]  /*1ec0*/  @P1 IMAD.WIDE R8, R112, 0x2, R2 ;  /* 0x0000000270081825 */ /* 0x008fc600078e0202 */
[----:B------:R-:W-:Y:S02]  /*1ed0*/  LOP3.LUT R12, R0, 0x8, R22, 0xf8, !PT ;  /* 0x00000008000c7812 */ /* 0x000fe400078ef816 */
[----:B------:R-:W-:Y:S01]  /*1ee0*/  SHF.R.U32.HI R0, RZ, 0x3, R0 ;  /* 0x00000003ff007819 */ /* 0x000fe20000011600 */
[----:B------:R-:W-:Y:S01]  /*1ef0*/  @P1 IMAD.WIDE R6, R110, 0x2, R2 ;  /* 0x000000026e061825 */ /* 0x000fe200078e0202 */
[----:B------:R1:W-:Y:S02]  /*1f00*/  @P1 LDGSTS.E.BYPASS.LTC128B.128 [R103+0x11100], [R8.64], !P6 ;  /* 0x1110000008671fae */ /* 0x0003e4000f101d50 */
[----:B------:R-:W-:Y:S01]  /*1f10*/  LOP3.LUT R0, R12, R0, RZ, 0x3c, !PT ;  /* 0x000000000c007212 */ /* 0x000fe200078e3cff */
[----:B-----5:R-:W-:Y:S01]  /*1f20*/  IMAD.WIDE R4, R110, 0x2, RZ ;  /* 0x000000026e047825 */ /* 0x020fe200078e02ff */
[----:B------:R2:W-:Y:S03]  /*1f30*/  @P1 LDGSTS.E.BYPASS.LTC128B.128 [R103+0x13100], [R6.64], !P5 ;  /* 0x1310000006671fae */ /* 0x0005e6000e901d50 */
[----:B------:R-:W-:Y:S01]  /*1f40*/  IMAD R0, R13, 0x200, R0 ;  /* 0x000002000d007824 */ /* 0x000fe200078e0200 */
[----:B------:R-:W-:-:S03]  /*1f50*/  IADD3 R28, P0, R14, R4, RZ ;  /* 0x000000040e1c7210 */ /* 0x000fc60007f1e0ff */
[----:B------:R-:W-:Y:S02]  /*1f60*/  IMAD.SHL.U32 R134, R0, 0x2, RZ ;  /* 0x0000000200867824 */ /* 0x000fe400078e00ff */
[----:B------:R-:W-:Y:S01]  /*1f70*/  IMAD.X R29, R17, 0x1, R5, P0 ;  /* 0x00000001111d7824 */ /* 0x000fe200000e0605 */
[----:B------:R-:W-:Y:S02]  /*1f80*/  IADD3 R26, P0, R4, R15, RZ ;  /* 0x0000000f041a7210 */ /* 0x000fe40007f1e0ff */
[C---:B------:R-:W-:Y:S02]  /*1f90*/  IADD3 R0, R134.reuse, 0x10100, RZ ;  /* 0x0001010086007810 */ /* 0x040fe40007ffe0ff */
[----:B------:R-:W-:Y:S01]  /*1fa0*/  IADD3 R115, R134, 0x10120, RZ ;  /* 0x0001012086737810 */ /* 0x000fe20007ffe0ff */
[----:B------:R-:W-:Y:S02]  /*1fb0*/  IMAD.X R27, R5, 0x1, R16, P0 ;  /* 0x00000001051b7824 */ /* 0x000fe400000e0610 */
[----:B------:R-:W-:-:S04]  /*1fc0*/  @P1 IMAD.WIDE R4, R106, 0x2, R2 ;  /* 0x000000026a041825 */ /* 0x000fc800078e0202 */
[----:B-1----:R-:W-:-:S04]  /*1fd0*/  @P1 IMAD.WIDE R8, R108, 0x2, R2 ;  /* 0x000000026c081825 */ /* 0x002fc800078e0202 */
[----:B------:R-:W-:Y:S01]  /*1fe0*/  IMAD.WIDE R2, R108, 0x2, RZ ;  /* 0x000000026c027825 */ /* 0x000fe200078e02ff */
[----:B------:R1:W-:Y:S03]  /*1ff0*/  @P1 LDGSTS.E.BYPASS.LTC128B.128 [R103+0x15100], [R8.64], !P4 ;  /* 0x1510000008671fae */ /* 0x0003e6000e101d50 */
[----:B--2---:R-:W-:Y:S01]  /*2000*/  IMAD.SHL.U32 R6, R11, 0x40, RZ ;  /* 0x000000400b067824 */ /* 0x004fe200078e00ff */
[----:B------:R2:W-:Y:S01]  /*2010*/  @P1 LDGSTS.E.BYPASS.LTC128B.128 [R103+0x17100], [R4.64], !P3 ;  /* 0x1710000004671fae */ /* 0x0005e2000d901d50 */
[----:B------:R-:W-:Y:S01]  /*2020*/  IMAD.SHL.U32 R7, R13, 0x8, RZ ;  /* 0x000000080d077824 */ /* 0x000fe200078e00ff */
[----:B------:R-:W-:Y:S02]  /*2030*/  IADD3 R24, P1, R14, R2, RZ ;  /* 0x000000020e187210 */ /* 0x000fe40007f3e0ff */
[----:B------:R-:W0:Y:S01]  /*2040*/  LDGDEPBAR ;  /* 0x00000000000079af */ /* 0x000e220000000000 */
[----:B------:R-:W-:-:S02]  /*2050*/  LOP3.LUT R6, R6, 0x1c0, RZ, 0xc0, !PT ;  /* 0x000001c006067812 */ /* 0x000fc400078ec0ff */
[----:B------:R-:W-:Y:S01]  /*2060*/  IADD3 R22, P0, R2, R15, RZ ;  /* 0x0000000f02167210 */ /* 0x000fe20007f1e0ff */
[----:B------:R-:W-:Y:S01]  /*2070*/  IMAD.X R25, R17, 0x1, R3, P1 ;  /* 0x0000000111197824 */ /* 0x000fe200008e0603 */
[----:B------:R-:W-:Y:S01]  /*2080*/  LOP3.LUT R7, R6, 0x8, R7, 0xf8, !PT ;  /* 0x0000000806077812 */ /* 0x000fe200078ef807 */
[----:B------:R-:W-:Y:S01]  /*2090*/  IMAD.SHL.U32 R2, R18, 0x40, RZ ;  /* 0x0000004012027824 */ /* 0x000fe200078e00ff */
[----:B------:R-:W-:Y:S01]  /*20a0*/  SHF.R.U32.HI R6, RZ, 0x3, R6 ;  /* 0x00000003ff067819 */ /* 0x000fe20000011606 */
[----:B------:R-:W-:Y:S01]  /*20b0*/  IMAD.X R23, R3, 0x1, R16, P0 ;  /* 0x0000000103177824 */ /* 0x000fe200000e0610 */
[----:B------:R-:W-:Y:S02]  /*20c0*/  LOP3.LUT P1, RZ, R19, 0x2, RZ, 0xc0, !PT ;  /* 0x0000000213ff7812 */ /* 0x000fe4000782c0ff */
[----:B------:R-:W-:Y:S02]  /*20d0*/  LOP3.LUT R6, R7, R6, RZ, 0x3c, !PT ;  /* 0x0000000607067212 */ /* 0x000fe400078e3cff */
[----:B------:R-:W-:-:S09]  /*20e0*/  IADD3 R3, R103, 0x2100, RZ ;  /* 0x0000210067037810 */ /* 0x000fd20007ffe0ff */
[----:B------:R-:W-:Y:S01]  /*20f0*/  @P1 IADD3 R115, R0, -0x20, RZ ;  /* 0xffffffe000731810 */ /* 0x000fe20007ffe0ff */
[----:B--2---:R-:W-:Y:S01]  /*2100*/  IMAD.WIDE R4, R106, 0x2, RZ ;  /* 0x000000026a047825 */ /* 0x004fe200078e02ff */
[----:B------:R-:W-:-:S04]  /*2110*/  DEPBAR.LE SB0, 0x1 ;  /* 0x000080400000791a */ /* 0x000fc80000000000 */
[----:B------:R-:W-:Y:S01]  /*2120*/  BAR.SYNC.DEFER_BLOCKING 0x0 ;  /* 0x0000000000007b1d */ /* 0x000fe20000010000 */
[----:B------:R-:W-:Y:S02]  /*2130*/  IADD3 R12, P0, R14, R4, RZ ;  /* 0x000000040e0c7210 */ /* 0x000fe40007f1e0ff */
[----:B------:R-:W-:Y:S02]  /*2140*/  LOP3.LUT P1, RZ, R11, 0x2, RZ, 0xc0, !PT ;  /* 0x000000020bff7812 */ /* 0x000fe4000782c0ff */
[----:B------:R-:W-:Y:S01]  /*2150*/  IADD3 R7, R115, 0x2000, RZ ;  /* 0x0000200073077810 */ /* 0x000fe20007ffe0ff */
[----:B------:R-:W-:Y:S01]  /*2160*/  IMAD.X R13, R17, 0x1, R5, P0 ;  /* 0x00000001110d7824 */ /* 0x000fe200000e0605 */
[----:B-1----:R-:W-:Y:S01]  /*2170*/  IADD3 R8, P0, R4, R15, RZ ;  /* 0x0000000f04087210 */ /* 0x002fe20007f1e0ff */
[----:B------:R-:W-:Y:S01]  /*2180*/  STL [R1], R115 ;  /* 0x0000007301007387 */ /* 0x000fe20000100800 */
[----:B------:R-:W-:Y:S01]  /*2190*/  LOP3.LUT R4, R6, 0xfffffe00, R2, 0xf8, !PT ;  /* 0xfffffe0006047812 */ /* 0x000fe200078ef802 */
[----:B------:R-:W-:Y:S01]  /*21a0*/  IMAD.MOV.U32 R2, RZ, RZ, 0x20 ;  /* 0x00000020ff027424 */ /* 0x000fe200078e00ff */
[----:B------:R-:W-:Y:S01]  /*21b0*/  IADD3 R6, R103, 0x100, RZ ;  /* 0x0000010067067810 */ /* 0x000fe20007ffe0ff */
[----:B------:R-:W-:Y:S01]  /*21c0*/  IMAD.X R9, R5, 0x1, R16, P0 ;  /* 0x0000000105097824 */ /* 0x000fe200000e0610 */
[----:B------:R-:W-:Y:S01]  /*21d0*/  LOP3.LUT P0, RZ, R11, 0x4, RZ, 0xc0, !PT ;  /* 0x000000040bff7812 */ /* 0x000fe2000780c0ff */
[----:B------:R-:W-:Y:S01]  /*21e0*/  IMAD.MOV.U32 R5, RZ, RZ, 0x10 ;  /* 0x00000010ff057424 */ /* 0x000fe200078e00ff */
[----:B------:R-:W-:Y:S01]  /*21f0*/  STL [R1+0xe4], R113 ;  /* 0x0000e47101007387 */ /* 0x000fe20000100800 */
[----:B------:R-:W-:Y:S01]  /*2200*/  IMAD R232, R100, 0x400, R4 ;  /* 0x0000040064e87824 */ /* 0x000fe200078e0204 */
[----:B------:R-:W-:-:S02]  /*2210*/  SEL R0, R2, 0xffffffe0, !P0 ;  /* 0xffffffe002007807 */ /* 0x000fc40004000000 */
[----:B------:R-:W-:Y:S01]  /*2220*/  SEL R5, R5, 0xfffffff0, !P1 ;  /* 0xfffffff005057807 */ /* 0x000fe20004800000 */
[----:B------:R-:W-:Y:S01]  /*2230*/  STL [R1+0xb4], R104 ;  /* 0x0000b46801007387 */ /* 0x000fe20000100800 */
[C---:B------:R-:W-:Y:S01]  /*2240*/  LEA R240, R232.reuse, 0x100, 0x1 ;  /* 0x00000100e8f07811 */ /* 0x040fe200078e08ff */
[----:B------:R-:W-:Y:S01]  /*2250*/  IMAD.SHL.U32 R232, R232, 0x2, RZ ;  /* 0x00000002e8e87824 */ /* 0x000fe200078e00ff */
[----:B------:R-:W-:Y:S01]  /*2260*/  ISETP.GE.AND P1, PT, R112, c[0x0][0x1d4], PT ;  /* 0x0000750070007a0c */ /* 0x000fe20003f26270 */
[----:B------:R-:W-:Y:S02]  /*2270*/  STL [R1+0xdc], R111 ;  /* 0x0000dc6f01007387 */ /* 0x000fe40000100800 */
[--C-:B------:R-:W-:Y:S01]  /*2280*/  IMAD R236, R5, 0x2, R240.reuse ;  /* 0x0000000205ec7824 */ /* 0x100fe200078e02f0 */
[----:B------:R-:W-:Y:S01]  /*2290*/  ISETP.LT.OR P0, PT, R20, 0x1, P1 ;  /* 0x000000011400780c */ /* 0x000fe20000f01670 */
[C---:B------:R-:W-:Y:S01]  /*22a0*/  IMAD R240, R0.reuse, 0x2, R240 ;  /* 0x0000000200f07824 */ /* 0x040fe200078e02f0 */
[----:B------:R-:W-:Y:S01]  /*22b0*/  LDSM.16.M88.4 R168, [R232+0x100] ;  /* 0x00010000e8a8783b */ /* 0x000fe20000000200 */
[----:B------:R-:W-:Y:S01]  /*22c0*/  IMAD R244, R0, 0x2, R236 ;  /* 0x0000000200f47824 */ /* 0x000fe200078e02ec */
[----:B------:R-:W-:-:S02]  /*22d0*/  ISETP.GE.AND P1, PT, R21, c[0x0][0x1d4], PT ;  /* 0x0000750015007a0c */ /* 0x000fc40003f26270 */
        /* <DEDUP_REMOVED lines=16> */
[----:B------:R-:W-:Y:S04]  /*23e0*/  STL [R1+0xe0], R109 ;  /* 0x0000e06d01007387 */ /* 0x000fe80000100800 */
[----:B------:R-:W-:Y:S04]  /*23f0*/  STL [R1+0xb0], R107 ;  /* 0x0000b06b01007387 */ /* 0x000fe80000100800 */
[----:B------:R1:W-:Y:S04]  /*2400*/  STL [R1+0x60], R6 ;  /* 0x0000600601007387 */ /* 0x0003e80000100800 */
[----:B------:R2:W-:Y:S01]  /*2410*/  STL [R1+0xc8], R3 ;  /* 0x0000c80301007387 */ /* 0x0005e20000100800 */
[----:B------:R-:W-:-:S04]  /*2420*/  DEPBAR.LE SB0, 0x0 ;  /* 0x000080000000791a */ /* 0x000fc80000000000 */
[----:B------:R-:W-:Y:S01]  /*2430*/  BAR.SYNC.DEFER_BLOCKING 0x0 ;  /* 0x0000000000007b1d */ /* 0x000fe20000010000 */
[C---:B-1----:R-:W-:Y:S02]  /*2440*/  IADD3 R6, R103.reuse, 0x4100, RZ ;  /* 0x0000410067067810 */ /* 0x042fe40007ffe0ff */
[----:B--2---:R-:W-:-:S03]  /*2450*/  IADD3 R3, R103, 0x6100, RZ ;  /* 0x0000610067037810 */ /* 0x004fc60007ffe0ff */
[----:B------:R1:W-:Y:S04]  /*2460*/  STL [R1+0xc4], R6 ;  /* 0x0000c40601007387 */ /* 0x0003e80000100800 */
[----:B------:R2:W-:Y:S04]  /*2470*/  STL [R1+0xc0], R3 ;  /* 0x0000c00301007387 */ /* 0x0005e80000100800 */
[----:B------:R-:W-:Y:S04]  /*2480*/  LDSM.16.M88.4 R36, [R134+0x10100] ;  /* 0x010100008624783b */ /* 0x000fe80000000200 */
[----:B------:R-:W3:Y:S04]  /*2490*/  LDSM.16.M88.4 R40, [R134+0x10900] ;  /* 0x010900008628783b */ /* 0x000ee80000000200 */
[----:B------:R-:W-:Y:S04]  /*24a0*/  LDSM.16.M88.4 R48, [R134+0x11100] ;  /* 0x011100008630783b */ /* 0x000fe80000000200 */
[----:B------:R-:W4:Y:S04]  /*24b0*/  LDSM.16.M88.4 R56, [R134+0x11900] ;  /* 0x011900008638783b */ /* 0x000f280000000200 */
[----:B------:R-:W-:Y:S01]  /*24c0*/  LDSM.16.M88.4 R44, [R115] ;  /* 0x00000000732c783b */ /* 0x000fe20000000200 */
[----:B-1----:R-:W-:-:S03]  /*24d0*/  IADD3 R6, R115, 0x1000, RZ ;  /* 0x0000100073067810 */ /* 0x002fc60007ffe0ff */
[----:B------:R-:W1:Y:S01]  /*24e0*/  LDSM.16.M88.4 R52, [R115+0x800] ;  /* 0x000800007334783b */ /* 0x000e620000000200 */
[----:B--2---:R-:W-:-:S03]  /*24f0*/  IADD3 R3, R115, 0x1800, RZ ;  /* 0x0000180073037810 */ /* 0x004fc60007ffe0ff */
[----:B------:R-:W2:Y:S04]  /*2500*/  LDSM.16.M88.4 R72, [R115+0x1000] ;  /* 0x001000007348783b */ /* 0x000ea80000000200 */
[----:B------:R-:W5:Y:S04]  /*2510*/  LDSM.16.M88.4 R80, [R115+0x1800] ;  /* 0x001800007350783b */ /* 0x000f680000000200 */
[----:B------:R-:W-:Y:S01]  /*2520*/  @!PT LDS RZ, [RZ] ;  /* 0x00000000fffff984 */ /* 0x000fe20000000800 */
[----:B------:R-:W-:Y:S01]  /*2530*/  @!PT LDS RZ, [RZ] ;  /* 0x00000000fffff984 */ /* 0x000fe20000000800 */
[----:B------:R-:W-:Y:S01]  /*2540*/  @!PT LDS RZ, [RZ] ;  /* 0x00000000fffff984 */ /* 0x000fe20000000800 */
[----:B------:R1:W-:Y:S01]  /*2550*/  LDGSTS.E.BYPASS.LTC128B.128 [R103+0x100], [R32.64], !P0 ;  /* 0x0010000020677fae */ /* 0x0003e2000c101d50 */
[----:B------:R-:W-:Y:S02]  /*2560*/  ISETP.LT.OR P0, PT, R20, 0x1, P1 ;  /* 0x000000011400780c */ /* 0x000fe40000f01670 */
[----:B------:R-:W-:-:S11]  /*2570*/  ISETP.GE.AND P1, PT, R35, c[0x0][0x1d4], PT ;  /* 0x0000750023007a0c */ /* 0x000fd60003f26270 */
[----:B------:R4:W-:Y:S01]  /*2580*/  LDGSTS.E.BYPASS.LTC128B.128 [R103+0x2100], [R28.64], !P0 ;  /* 0x021000001c677fae */ /* 0x0009e2000c101d50 */
[----:B------:R-:W-:Y:S02]  /*2590*/  ISETP.LT.OR P0, PT, R20, 0x1, P1 ;  /* 0x000000011400780c */ /* 0x000fe40000f01670 */
[----:B------:R-:W-:-:S11]  /*25a0*/  ISETP.GE.AND P1, PT, R34, c[0x0][0x1d4], PT ;  /* 0x0000750022007a0c */ /* 0x000fd60003f26270 */
[----:B------:R1:W-:Y:S01]  /*25b0*/  LDGSTS.E.BYPASS.LTC128B.128 [R103+0x4100], [R24.64], !P0 ;  /* 0x0410000018677fae */ /* 0x0003e2000c101d50 */
[C---:B------:R-:W-:Y:S02]  /*25c0*/  ISETP.LT.OR P0, PT, R20.reuse, 0x1, P1 ;  /* 0x000000011400780c */ /* 0x040fe40000f01670 */
[----:B------:R-:W-:-:S11]  /*25d0*/  ISETP.LT.OR P1, PT, R20, 0x21, P1 ;  /* 0x000000211400780c */ /* 0x000fd60000f21670 */
[----:B------:R3:W-:Y:S01]  /*25e0*/  LDGSTS.E.BYPASS.LTC128B.128 [R103+0x6100], [R12.64], !P0 ;  /* 0x061000000c677fae */ /* 0x0007e2000c101d50 */
[----:B------:R-:W-:-:S04]  /*25f0*/  ISETP.GE.AND P0, PT, R112, c[0x0][0x1d4], PT ;  /* 0x0000750070007a0c */ /* 0x000fc80003f06270 */
[----:B------:R-:W-:-:S13]  /*2600*/  ISETP.LT.OR P0, PT, R20, 0x21, P0 ;  /* 0x000000211400780c */ /* 0x000fda0000701670 */
[----:B------:R4:W-:Y:S01]  /*2610*/  LDGSTS.E.BYPASS.LTC128B.128 [R103+0x1100], [R30.64], !P0 ;  /* 0x011000001e677fae */ /* 0x0009e2000c101d50 */
[----:B------:R-:W-:-:S04]  /*2620*/  ISETP.GE.AND P0, PT, R21, c[0x0][0x1d4], PT ;  /* 0x0000750015007a0c */ /* 0x000fc80003f06270 */
[----:B------:R-:W-:Y:S01]  /*2630*/  ISETP.LT.OR P0, PT, R20, 0x21, P0 ;  /* 0x000000211400780c */ /* 0x000fe20000701670 */
[C---:B---3--:R-:W-:Y:S11]  /*2640*/  HMMA.16816.F32.BF16 R12, R168.reuse, R40, RZ ;  /* 0x00000028a80c723c */ /* 0x048ff600000418ff */
[----:B------:R-:W-:Y:S01]  /*2650*/  @!UPT UIADD3 URZ, URZ, URZ, URZ ;  /* 0x0000003f3f3ff290 */ /* 0x000fe2000fffe03f */
[----:B------:R3:W-:Y:S01]  /*2660*/  LDGSTS.E.BYPASS.LTC128B.128 [R103+0x3100], [R26.64], !P0 ;  /* 0x031000001a677fae */ /* 0x0007e2000c101d50 */
[----:B------:R-:W-:Y:S02]  /*2670*/  LOP3.LUT P0, RZ, R19, 0x4, RZ, 0xc0, !PT ;  /* 0x0000000413ff7812 */ /* 0x000fe4000780c0ff */
[----:B------:R-:W-:Y:S02]  /*2680*/  HMMA.16816.F32.BF16 R16, R168, R38, RZ ;  /* 0x00000026a810723c */ /* 0x000fe400000418ff */
[----:B------:R-:W-:Y:S02]  /*2690*/  SEL R2, R2, 0xffffffe0, !P0 ;  /* 0xffffffe002027807 */ /* 0x000fe40004000000 */
[----:B------:R-:W-:-:S03]  /*26a0*/  ISETP.GE.AND P0, PT, R35, c[0x0][0x1d4], PT ;  /* 0x0000750023007a0c */ /* 0x000fc60003f06270 */
[----:B------:R-:W-:Y:S01]  /*26b0*/  IMAD R252, R2, 0x2, R134 ;  /* 0x0000000202fc7824 */ /* 0x000fe200078e0286 */
[----:B------:R-:W-:Y:S01]  /*26c0*/  ISETP.LT.OR P0, PT, R20, 0x21, P0 ;  /* 0x000000211400780c */ /* 0x000fe20000701670 */
[----:B----4-:R-:W-:Y:S01]  /*26d0*/  HMMA.16816.F32.BF16 R28, R168, R56, RZ ;  /* 0x00000038a81c723c */ /* 0x010fe200000418ff */
[----:B------:R-:W-:-:S07]  /*26e0*/  IMAD R249, R2, 0x2, R115 ;  /* 0x0000000202f97824 */ /* 0x000fce00078e0273 */
[----:B-1----:R-:W-:Y:S04]  /*26f0*/  HMMA.16816.F32.BF16 R60, R172, R52, R12 ;  /* 0x00000034ac3c723c */ /* 0x002fe8000004180c */
[----:B------:R1:W-:Y:S01]  /*2700*/  LDGSTS.E.BYPASS.LTC128B.128 [R103+0x5100], [R22.64], !P0 ;  /* 0x0510000016677fae */ /* 0x0003e2000c101d50 */
[----:B------:R-:W-:-:S03]  /*2710*/  PLOP3.LUT P0, PT, PT, PT, UP0, 0x40, 0x0 ;  /* 0x000000000000781c */ /* 0x000fc60003f0e808 */
[----:B---3--:R-:W-:Y:S01]  /*2720*/  HMMA.16816.F32.BF16 R24, R168, R36, RZ ;  /* 0x00000024a818723c */ /* 0x008fe200000418ff */
[----:B------:R3:W-:Y:S01]  /*2730*/  LDGSTS.E.BYPASS.LTC128B.128 [R103+0x7100], [R8.64], !P1 ;  /* 0x0710000008677fae */ /* 0x0007e2000c901d50 */
[----:B------:R-:W-:-:S03]  /*2740*/  ISETP.GT.AND P1, PT, R114, 0x3f, PT ;  /* 0x0000003f7200780c */ /* 0x000fc60003f24270 */
[----:B------:R-:W4:Y:S03]  /*2750*/  LDSM.16.M88.4 R36, [R252+0x10100] ;  /* 0x01010000fc24783b */ /* 0x000f260000000200 */
[----:B------:R-:W-:Y:S01]  /*2760*/  HMMA.16816.F32.BF16 R12, R168, R42, RZ ;  /* 0x0000002aa80c723c */ /* 0x000fe200000418ff */
[----:B------:R-:W1:Y:S04]  /*2770*/  LDSM.16.M88.4 R40, [R252+0x10900] ;  /* 0x01090000fc28783b */ /* 0x000e680000000200 */
[----:B------:R-:W-:Y:S03]  /*2780*/  LDSM.16.M88.4 R76, [R252+0x11900] ;  /* 0x01190000fc4c783b */ /* 0x000fe60000000200 */
[C---:B------:R-:W-:Y:S01]  /*2790*/  HMMA.16816.F32.BF16 R64, R172.reuse, R46, R16 ;  /* 0x0000002eac40723c */ /* 0x040fe20000041810 */
[----:B------:R-:W-:Y:S04]  /*27a0*/  LDSM.16.M88.4 R84, [R249+0x1800] ;  /* 0x00180000f954783b */ /* 0x000fe80000000200 */
[----:B------:R-:W-:Y:S03]  /*27b0*/  LDSM.16.M88.4 R96, [R115+0x7800] ;  /* 0x007800007360783b */ /* 0x000fe60000000200 */
[----:B------:R-:W-:Y:S01]  /*27c0*/  HMMA.16816.F32.BF16 R68, R172, R44, R24 ;  /* 0x0000002cac44723c */ /* 0x000fe20000041818 */
[----:B------:R-:W1:Y:S04]  /*27d0*/  LDSM.16.M88.4 R44, [R252+0x11100] ;  /* 0x01110000fc2c783b */ /* 0x000e680000000200 */
[----:B------:R-:W-:Y:S03]  /*27e0*/  LDSM.16.M88.4 R92, [R252+0x17900] ;  /* 0x01790000fc5c783b */ /* 0x000fe60000000200 */
[C---:B------:R-:W-:Y:S01]  /*27f0*/  HMMA.16816.F32.BF16 R16, R168.reuse, R48, RZ ;  /* 0x00000030a810723c */ /* 0x040fe200000418ff */
[----:B------:R-:W-:Y:S04]  /*2800*/  LDSM.16.M88.4 R88, [R252+0x17100] ;  /* 0x01710000fc58783b */ /* 0x000fe80000000200 */
[----:B------:R-:W0:Y:S03]  /*2810*/  LDGDEPBAR ;  /* 0x00000000000079af */ /* 0x000e260000000000 */
[C---:B------:R-:W-:Y:S01]  /*2820*/  HMMA.16816.F32.BF16 R24, R168.reuse, R50, RZ ;  /* 0x00000032a818723c */ /* 0x040fe200000418ff */
[----:B------:R-:W-:Y:S07]  /*2830*/  LDSM.16.M88.4 R48, [R249+0x800] ;  /* 0x00080000f930783b */ /* 0x000fee0000000200 */
[----:B------:R-:W-:Y:S01]  /*2840*/  HMMA.16816.F32.BF16 R32, R168, R58, RZ ;  /* 0x0000003aa820723c */ /* 0x000fe200000418ff */
[----:B------:R-:W-:Y:S07]  /*2850*/  LDSM.16.M88.4 R56, [R249+0x1000] ;  /* 0x00100000f938783b */ /* 0x000fee0000000200 */
[C---:B---3--:R-:W-:Y:S01]  /*2860*/  HMMA.16816.F32.BF16 R8, R172.reuse, R54, R12 ;  /* 0x00000036ac08723c */ /* 0x048fe2000004180c */
[----:B------:R-:W3:Y:S04]  /*2870*/  LDSM.16.M88.4 R12, [R249] ;  /* 0x00000000f90c783b */ /* 0x000ee80000000200 */
[----:B------:R-:W-:Y:S03]  /*2880*/  LDSM.16.M88.4 R52, [R134+0x13100] ;  /* 0x013100008634783b */ /* 0x000fe60000000200 */
[C---:B--2---:R-:W-:Y:S08]  /*2890*/  HMMA.16816.F32.BF16 R16, R172.reuse, R72, R16 ;  /* 0x00000048ac10723c */ /* 0x044ff00000041810 */
[C---:B-1----:R-:W-:Y:S01]  /*28a0*/  HMMA.16816.F32.BF16 R20, R172.reuse, R74, R24 ;  /* 0x0000004aac14723c */ /* 0x042fe20000041818 */
[----:B------:R-:W-:Y:S07]  /*28b0*/  LDSM.16.M88.4 R72, [R134+0x13900] ;  /* 0x013900008648783b */ /* 0x000fee0000000200 */
[C---:B-----5:R-:W-:Y:S08]  /*28c0*/  HMMA.16816.F32.BF16 R24, R172.reuse, R80, R28 ;  /* 0x00000050ac18723c */ /* 0x060ff0000004181c */
[----:B------:R-:W-:Y:S01]  /*28d0*/  HMMA.16816.F32.BF16 R28, R172, R82, R32 ;  /* 0x00000052ac1c723c */ /* 0x000fe20000041820 */
[----:B------:R-:W-:Y:S07]  /*28e0*/  LDSM.16.M88.4 R80, [R249+0x5800] ;  /* 0x00580000f950783b */ /* 0x000fee0000000200 */
[C---:B----4-:R-:W-:Y:S01]  /*28f0*/  HMMA.16816.F32.BF16 R32, R192.reuse, R36, R68 ;  /* 0x00000024c020723c */ /* 0x050fe20000041844 */
[----:B------:R-:W-:Y:S07]  /*2900*/  LDSM.16.M88.4 R68, [R115+0x3800] ;  /* 0x003800007344783b */ /* 0x000fee0000000200 */
[C---:B------:R-:W-:Y:S01]  /*2910*/  HMMA.16816.F32.BF16 R36, R192.reuse, R38, R64 ;  /* 0x00000026c024723c */ /* 0x040fe20000041840 */
[----:B------:R-:W-:Y:S07]  /*2920*/  LDSM.16.M88.4 R64, [R115+0x3000] ;  /* 0x003000007340783b */ /* 0x000fee0000000200 */
[C---:B------:R-:W-:Y:S08]  /*2930*/  HMMA.16816.F32.BF16 R60, R192.reuse, R40, R60 ;  /* 0x00000028c03c723c */ /* 0x040ff0000004183c */
[C---:B------:R-:W-:Y:S01]  /*2940*/  HMMA.16816.F32.BF16 R8, R192.reuse, R42, R8 ;  /* 0x0000002ac008723c */ /* 0x040fe20000041808 */
[----:B------:R-:W1:Y:S07]  /*2950*/  LDSM.16.M88.4 R40, [R134+0x12100] ;  /* 0x012100008628783b */ /* 0x000e6e0000000200 */
[C---:B------:R-:W-:Y:S08]  /*2960*/  HMMA.16816.F32.BF16 R16, R192.reuse, R44, R16 ;  /* 0x0000002cc010723c */ /* 0x040ff00000041810 */
[C---:B------:R-:W-:Y:S01]  /*2970*/  HMMA.16816.F32.BF16 R20, R192.reuse, R46, R20 ;  /* 0x0000002ec014723c */ /* 0x040fe20000041814 */
[----:B------:R-:W2:Y:S07]  /*2980*/  LDSM.16.M88.4 R44, [R134+0x12900] ;  /* 0x01290000862c783b */ /* 0x000eae0000000200 */
[C---:B------:R-:W-:Y:S08]  /*2990*/  HMMA.16816.F32.BF16 R24, R192.reuse, R76, R24 ;  /* 0x0000004cc018723c */ /* 0x040ff00000041818 */
[----:B------:R-:W-:Y:S01]  /*29a0*/  HMMA.16816.F32.BF16 R28, R192, R78, R28 ;  /* 0x0000004ec01c723c */ /* 0x000fe2000004181c */
[----:B------:R-:W-:Y:S07]  /*29b0*/  LDSM.16.M88.4 R76, [R252+0x13900] ;  /* 0x01390000fc4c783b */ /* 0x000fee0000000200 */
[C---:B---3--:R-:W-:Y:S08]  /*29c0*/  HMMA.16816.F32.BF16 R32, R196.reuse, R12, R32 ;  /* 0x0000000cc420723c */ /* 0x048ff00000041820 */
[C---:B------:R-:W-:Y:S01]  /*29d0*/  HMMA.16816.F32.BF16 R36, R196.reuse, R14, R36 ;  /* 0x0000000ec424723c */ /* 0x040fe20000041824 */
[----:B------:R-:W3:Y:S07]  /*29e0*/  LDSM.16.M88.4 R12, [R115+0x2000] ;  /* 0x00200000730c783b */ /* 0x000eee0000000200 */
[C---:B------:R-:W-:Y:S08]  /*29f0*/  HMMA.16816.F32.BF16 R60, R196.reuse, R48, R60 ;  /* 0x00000030c43c723c */ /* 0x040ff0000004183c */
[C---:B------:R-:W-:Y:S01]  /*2a00*/  HMMA.16816.F32.BF16 R8, R196.reuse, R50, R8 ;  /* 0x00000032c408723c */ /* 0x040fe20000041808 */
[----:B------:R-:W4:Y:S07]  /*2a10*/  LDSM.16.M88.4 R48, [R115+0x2800] ;  /* 0x002800007330783b */ /* 0x000f2e0000000200 */
[C---:B------:R-:W-:Y:S08]  /*2a20*/  HMMA.16816.F32.BF16 R16, R196.reuse, R56, R16 ;  /* 0x00000038c410723c */ /* 0x040ff00000041810 */
[C---:B------:R-:W-:Y:S01]  /*2a30*/  HMMA.16816.F32.BF16 R20, R196.reuse, R58, R20 ;  /* 0x0000003ac414723c */ /* 0x040fe20000041814 */
[----:B------:R-:W-:Y:S07]  /*2a40*/  LDSM.16.M88.4 R56, [R252+0x13100] ;  /* 0x01310000fc38783b */ /* 0x000fee0000000200 */
[C---:B------:R-:W-:Y:S08]  /*2a50*/  HMMA.16816.F32.BF16 R24, R196.reuse, R84, R24 ;  /* 0x00000054c418723c */ /* 0x040ff00000041818 */
[----:B------:R-:W-:Y:S01]  /*2a60*/  HMMA.16816.F32.BF16 R28, R196, R86, R28 ;  /* 0x00000056c41c723c */ /* 0x000fe2000004181c */
[----:B------:R-:W-:Y:S07]  /*2a70*/  LDSM.16.M88.4 R84, [R115+0x5800] ;  /* 0x005800007354783b */ /* 0x000fee0000000200 */
[C---:B-1----:R-:W-:Y:S08]  /*2a80*/  HMMA.16816.F32.BF16 R32, R200.reuse, R40, R32 ;  /* 0x00000028c820723c */ /* 0x042ff00000041820 */
[C---:B------:R-:W-:Y:S01]  /*2a90*/  HMMA.16816.F32.BF16 R36, R200.reuse, R42, R36 ;  /* 0x0000002ac824723c */ /* 0x040fe20000041824 */
[----:B------:R-:W1:Y:S07]  /*2aa0*/  LDSM.16.M88.4 R40, [R252+0x12100] ;  /* 0x01210000fc28783b */ /* 0x000e6e0000000200 */
[C---:B--2---:R-:W-:Y:S08]  /*2ab0*/  HMMA.16816.F32.BF16 R60, R200.reuse, R44, R60 ;  /* 0x0000002cc83c723c */ /* 0x044ff0000004183c */
[C---:B------:R-:W-:Y:S01]  /*2ac0*/  HMMA.16816.F32.BF16 R8, R200.reuse, R46, R8 ;  /* 0x0000002ec808723c */ /* 0x040fe20000041808 */
[----:B------:R-:W2:Y:S07]  /*2ad0*/  LDSM.16.M88.4 R44, [R252+0x12900] ;  /* 0x01290000fc2c783b */ /* 0x000eae0000000200 */
[C---:B------:R-:W-:Y:S08]  /*2ae0*/  HMMA.16816.F32.BF16 R16, R200.reuse, R52, R16 ;  /* 0x00000034c810723c */ /* 0x040ff00000041810 */
[C---:B------:R-:W-:Y:S01]  /*2af0*/  HMMA.16816.F32.BF16 R20, R200.reuse, R54, R20 ;  /* 0x00000036c814723c */ /* 0x040fe20000041814 */
[----:B------:R-:W-:Y:S07]  /*2b00*/  LDSM.16.M88.4 R52, [R249+0x2800] ;  /* 0x00280000f934783b */ /* 0x000fee0000000200 */
[C---:B------:R-:W-:Y:S08]  /*2b10*/  HMMA.16816.F32.BF16 R24, R200.reuse, R72, R24 ;  /* 0x00000048c818723c */ /* 0x040ff00000041818 */
[----:B------:R-:W-:Y:S01]  /*2b20*/  HMMA.16816.F32.BF16 R28, R200, R74, R28 ;  /* 0x0000004ac81c723c */ /* 0x000fe2000004181c */
[----:B------:R-:W-:Y:S07]  /*2b30*/  LDSM.16.M88.4 R72, [R249+0x3800] ;  /* 0x00380000f948783b */ /* 0x000fee0000000200 */
[C---:B---3--:R-:W-:Y:S08]  /*2b40*/  HMMA.16816.F32.BF16 R32, R204.reuse, R12, R32 ;  /* 0x0000000ccc20723c */ /* 0x048ff00000041820 */
        /* <DEDUP_REMOVED lines=11> */
[C---:B-1----:R-:W-:Y:S08]  /*2c00*/  HMMA.16816.F32.BF16 R32, R208.reuse, R40, R32 ;  /* 0x00000028d020723c */ /* 0x042ff00000041820 */
[C---:B------:R-:W-:Y:S01]  /*2c10*/  HMMA.16816.F32.BF16 R36, R208.reuse, R42, R36 ;  /* 0x0000002ad024723c */ /* 0x040fe20000041824 */
[----:B------:R-:W-:Y:S07]  /*2c20*/  LDSM.16.M88.4 R40, [R115+0x4000] ;  /* 0x004000007328783b */ /* 0x000fee0000000200 */
[C---:B--2---:R-:W-:Y:S08]  /*2c30*/  HMMA.16816.F32.BF16 R60, R208.reuse, R44, R60 ;  /* 0x0000002cd03c723c */ /* 0x044ff0000004183c */
        /* <DEDUP_REMOVED lines=9> */
[C---:B------:R-:W-:Y:S08]  /*2cd0*/  HMMA.16816.F32.BF16 R36, R212.reuse, R14, R36 ;  /* 0x0000000ed424723c */ /* 0x040ff00000041824 */
[C---:B------:R-:W-:Y:S08]  /*2ce0*/  HMMA.16816.F32.BF16 R12, R212.reuse, R54, R8 ;  /* 0x00000036d40c723c */ /* 0x040ff00000041808 */
[C---:B----4-:R-:W-:Y:S08]  /*2cf0*/  HMMA.16816.F32.BF16 R8, R212.reuse, R64, R16 ;  /* 0x00000040d408723c */ /* 0x050ff00000041810 */
[C---:B------:R-:W-:Y:S01]  /*2d00*/  HMMA.16816.F32.BF16 R20, R212.reuse, R66, R20 ;  /* 0x00000042d414723c */ /* 0x040fe20000041814 */
[----:B------:R-:W-:Y:S07]  /*2d10*/  LDSM.16.M88.4 R64, [R115+0x5000] ;  /* 0x005000007340783b */ /* 0x000fee0000000200 */
[C---:B------:R-:W-:Y:S08]  /*2d20*/  HMMA.16816.F32.BF16 R24, R212.reuse, R72, R24 ;  /* 0x00000048d418723c */ /* 0x040ff00000041818 */
[----:B------:R-:W-:Y:S01]  /*2d30*/  HMMA.16816.F32.BF16 R28, R212, R74, R28 ;  /* 0x0000004ad41c723c */ /* 0x000fe2000004181c */
[----:B------:R-:W-:Y:S07]  /*2d40*/  LDSM.16.M88.4 R72, [R134+0x17900] ;  /* 0x017900008648783b */ /* 0x000fee0000000200 */
[----:B-1----:R-:W-:Y:S08]  /*2d50*/  HMMA.16816.F32.BF16 R32, R216, R44, R32 ;  /* 0x0000002cd820723c */ /* 0x002ff00000041820 */
[----:B------:R-:W-:Y:S01]  /*2d60*/  HMMA.16816.F32.BF16 R60, R212, R52, R60 ;  /* 0x00000034d43c723c */ /* 0x000fe2000004183c */
[----:B------:R-:W1:Y:S07]  /*2d70*/  LDSM.16.M88.4 R52, [R115+0x4800] ;  /* 0x004800007334783b */ /* 0x000e6e0000000200 */
[C---:B------:R-:W-:Y:S01]  /*2d80*/  HMMA.16816.F32.BF16 R36, R216.reuse, R46, R36 ;  /* 0x0000002ed824723c */ /* 0x040fe20000041824 */
[----:B------:R-:W3:Y:S07]  /*2d90*/  LDSM.16.M88.4 R44, [R252+0x14100] ;  /* 0x01410000fc2c783b */ /* 0x000eee0000000200 */
[C---:B------:R-:W-:Y:S08]  /*2da0*/  HMMA.16816.F32.BF16 R16, R216.reuse, R50, R12 ;  /* 0x00000032d810723c */ /* 0x040ff0000004180c */
[C---:B--2---:R-:W-:Y:S08]  /*2db0*/  HMMA.16816.F32.BF16 R12, R216.reuse, R56, R8 ;  /* 0x00000038d80c723c */ /* 0x044ff00000041808 */
[C---:B------:R-:W-:Y:S01]  /*2dc0*/  HMMA.16816.F32.BF16 R8, R216.reuse, R58, R20 ;  /* 0x0000003ad808723c */ /* 0x040fe20000041814 */
[----:B------:R-:W-:Y:S07]  /*2dd0*/  LDSM.16.M88.4 R56, [R252+0x15100] ;  /* 0x01510000fc38783b */ /* 0x000fee0000000200 */
[C---:B------:R-:W-:Y:S08]  /*2de0*/  HMMA.16816.F32.BF16 R24, R216.reuse, R68, R24 ;  /* 0x00000044d818723c */ /* 0x040ff00000041818 */
[----:B------:R-:W-:Y:S01]  /*2df0*/  HMMA.16816.F32.BF16 R28, R216, R70, R28 ;  /* 0x00000046d81c723c */ /* 0x000fe2000004181c */
[----:B------:R-:W-:Y:S07]  /*2e00*/  LDSM.16.M88.4 R68, [R134+0x17100] ;  /* 0x017100008644783b */ /* 0x000fee0000000200 */
[----:B------:R-:W-:Y:S08]  /*2e10*/  HMMA.16816.F32.BF16 R32, R220, R40, R32 ;  /* 0x00000028dc20723c */ /* 0x000ff00000041820 */
[----:B------:R-:W-:Y:S01]  /*2e20*/  HMMA.16816.F32.BF16 R60, R216, R48, R60 ;  /* 0x00000030d83c723c */ /* 0x000fe2000004183c */
[----:B------:R-:W2:Y:S07]  /*2e30*/  LDSM.16.M88.4 R48, [R252+0x14900] ;  /* 0x01490000fc30783b */ /* 0x000eae0000000200 */
[C---:B------:R-:W-:Y:S01]  /*2e40*/  HMMA.16816.F32.BF16 R36, R220.reuse, R42, R36 ;  /* 0x0000002adc24723c */ /* 0x040fe20000041824 */
[----:B------:R-:W4:Y:S07]  /*2e50*/  LDSM.16.M88.4 R40, [R249+0x4000] ;  /* 0x00400000f928783b */ /* 0x000f2e0000000200 */
[C---:B-1----:R-:W-:Y:S08]  /*2e60*/  HMMA.16816.F32.BF16 R20, R220.reuse, R54, R16 ;  /* 0x00000036dc14723c */ /* 0x042ff00000041810 */
[C---:B------:R-:W-:Y:S08]  /*2e70*/  HMMA.16816.F32.BF16 R16, R220.reuse, R64, R12 ;  /* 0x00000040dc10723c */ /* 0x040ff0000004180c */
[C---:B------:R-:W-:Y:S01]  /*2e80*/  HMMA.16816.F32.BF16 R12, R220.reuse, R66, R8 ;  /* 0x00000042dc0c723c */ /* 0x040fe20000041808 */
[----:B------:R-:W-:Y:S07]  /*2e90*/  LDSM.16.M88.4 R64, [R249+0x5000] ;  /* 0x00500000f940783b */ /* 0x000fee0000000200 */
[C---:B------:R-:W-:Y:S08]  /*2ea0*/  HMMA.16816.F32.BF16 R8, R220.reuse, R84, R24 ;  /* 0x00000054dc08723c */ /* 0x040ff00000041818 */
[----:B------:R-:W-:Y:S01]  /*2eb0*/  HMMA.16816.F32.BF16 R28, R220, R86, R28 ;  /* 0x00000056dc1c723c */ /* 0x000fe2000004181c */
[----:B------:R-:W-:Y:S07]  /*2ec0*/  LDSM.16.M88.4 R84, [R252+0x16900] ;  /* 0x01690000fc54783b */ /* 0x000fee0000000200 */
[----:B---3--:R-:W-:Y:S08]  /*2ed0*/  HMMA.16816.F32.BF16 R32, R224, R44, R32 ;  /* 0x0000002ce020723c */ /* 0x008ff00000041820 */
[----:B------:R-:W-:Y:S01]  /*2ee0*/  HMMA.16816.F32.BF16 R60, R220, R52, R60 ;  /* 0x00000034dc3c723c */ /* 0x000fe2000004183c */
[----:B------:R-:W1:Y:S07]  /*2ef0*/  LDSM.16.M88.4 R52, [R249+0x4800] ;  /* 0x00480000f934783b */ /* 0x000e6e0000000200 */
[C---:B------:R-:W-:Y:S01]  /*2f00*/  HMMA.16816.F32.BF16 R36, R224.reuse, R46, R36 ;  /* 0x0000002ee024723c */ /* 0x040fe20000041824 */
[----:B------:R-:W3:Y:S07]  /*2f10*/  LDSM.16.M88.4 R44, [R134+0x16100] ;  /* 0x01610000862c783b */ /* 0x000eee0000000200 */
[C---:B--2---:R-:W-:Y:S08]  /*2f20*/  HMMA.16816.F32.BF16 R24, R224.reuse, R50, R20 ;  /* 0x00000032e018723c */ /* 0x044ff00000041814 */
[C---:B------:R-:W-:Y:S08]  /*2f30*/  HMMA.16816.F32.BF16 R20, R224.reuse, R56, R16 ;  /* 0x00000038e014723c */ /* 0x040ff00000041810 */
[C---:B------:R-:W-:Y:S01]  /*2f40*/  HMMA.16816.F32.BF16 R16, R224.reuse, R58, R12 ;  /* 0x0000003ae010723c */ /* 0x040fe2000004180c */
[----:B------:R-:W-:Y:S07]  /*2f50*/  LDSM.16.M88.4 R56, [R115+0x6800] ;  /* 0x006800007338783b */ /* 0x000fee0000000200 */
[C---:B------:R-:W-:Y:S08]  /*2f60*/  HMMA.16816.F32.BF16 R12, R224.reuse, R76, R8 ;  /* 0x0000004ce00c723c */ /* 0x040ff00000041808 */
[----:B------:R-:W-:Y:S01]  /*2f70*/  HMMA.16816.F32.BF16 R8, R224, R78, R28 ;  /* 0x0000004ee008723c */ /* 0x000fe2000004181c */
[----:B------:R-:W-:Y:S07]  /*2f80*/  LDSM.16.M88.4 R76, [R249+0x6800] ;  /* 0x00680000f94c783b */ /* 0x000fee0000000200 */
[----:B----4-:R-:W-:Y:S08]  /*2f90*/  HMMA.16816.F32.BF16 R32, R228, R40, R32 ;  /* 0x00000028e420723c */ /* 0x010ff00000041820 */
        /* <DEDUP_REMOVED lines=10> */
[----:B------:R-:W1:Y:S07]  /*3040*/  LDSM.16.M88.4 R80, [R252+0x16100] ;  /* 0x01610000fc50783b */ /* 0x000e6e0000000200 */
[----:B---3--:R-:W-:Y:S08]  /*3050*/  HMMA.16816.F32.BF16 R8, R232, R44, R32 ;  /* 0x0000002ce808723c */ /* 0x008ff00000041820 */
[----:B------:R-:W-:Y:S08]  /*3060*/  HMMA.16816.F32.BF16 R60, R228, R52, R60 ;  /* 0x00000034e43c723c */ /* 0x000ff0000004183c */
[C---:B--2---:R-:W-:Y:S08]  /*3070*/  HMMA.16816.F32.BF16 R32, R232.reuse, R50, R28 ;  /* 0x00000032e820723c */ /* 0x044ff0000004181c */
[C---:B------:R-:W-:Y:S08]  /*3080*/  HMMA.16816.F32.BF16 R28, R232.reuse, R68, R24 ;  /* 0x00000044e81c723c */ /* 0x040ff00000041818 */
[C---:B------:R-:W-:Y:S01]  /*3090*/  HMMA.16816.F32.BF16 R24, R232.reuse, R70, R20 ;  /* 0x00000046e818723c */ /* 0x040fe20000041814 */
[----:B------:R-:W2:Y:S07]  /*30a0*/  LDSM.16.M88.4 R68, [R249+0x6000] ;  /* 0x00600000f944783b */ /* 0x000eae0000000200 */
[C---:B------:R-:W-:Y:S08]  /*30b0*/  HMMA.16816.F32.BF16 R20, R232.reuse, R72, R16 ;  /* 0x00000048e814723c */ /* 0x040ff00000041810 */
[C---:B------:R-:W-:Y:S08]  /*30c0*/  HMMA.16816.F32.BF16 R36, R232.reuse, R46, R36 ;  /* 0x0000002ee824723c */ /* 0x040ff00000041824 */
[----:B------:R-:W-:Y:S01]  /*30d0*/  HMMA.16816.F32.BF16 R16, R232, R74, R12 ;  /* 0x0000004ae810723c */ /* 0x000fe2000004180c */
[----:B------:R-:W3:Y:S07]  /*30e0*/  LDSM.16.M88.4 R72, [R249+0x7000] ;  /* 0x00700000f948783b */ /* 0x000eee0000000200 */
[----:B----4-:R-:W-:Y:S08]  /*30f0*/  HMMA.16816.F32.BF16 R12, R236, R40, R8 ;  /* 0x00000028ec0c723c */ /* 0x010ff00000041808 */
[----:B------:R-:W-:Y:S08]  /*3100*/  HMMA.16816.F32.BF16 R60, R232, R48, R60 ;  /* 0x00000030e83c723c */ /* 0x000ff0000004183c */
[----:B------:R-:W-:Y:S08]  /*3110*/  HMMA.16816.F32.BF16 R8, R236, R42, R36 ;  /* 0x0000002aec08723c */ /* 0x000ff00000041824 */
[----:B-1----:R-:W-:Y:S08]  /*3120*/  HMMA.16816.F32.BF16 R36, R240, R80, R12 ;  /* 0x00000050f024723c */ /* 0x002ff0000004180c */
[C---:B------:R-:W-:Y:S08]  /*3130*/  HMMA.16816.F32.BF16 R60, R236.reuse, R56, R60 ;  /* 0x00000038ec3c723c */ /* 0x040ff0000004183c */
[----:B------:R-:W-:Y:S08]  /*3140*/  HMMA.16816.F32.BF16 R52, R236, R64, R28 ;  /* 0x00000040ec34723c */ /* 0x000ff0000004181c */
[----:B--2---:R-:W-:Y:S08]  /*3150*/  HMMA.16816.F32.BF16 R36, R244, R68, R36 ;  /* 0x00000044f424723c */ /* 0x004ff00000041824 */
[----:B------:R-:W-:Y:S08]  /*3160*/  HMMA.16816.F32.BF16 R44, R236, R96, R20 ;  /* 0x00000060ec2c723c */ /* 0x000ff00000041814 */
[----:B------:R-:W-:Y:S08]  /*3170*/  HMMA.16816.F32.BF16 R28, R240, R84, R60 ;  /* 0x00000054f01c723c */ /* 0x000ff0000004183c */
[----:B------:R-:W-:Y:S01]  /*3180*/  FMUL.FTZ R2, R36, c[0x0][0x320] ;  /* 0x0000c80024027a20 */ /* 0x000fe20000410000 */
[----:B------:R-:W-:Y:S08]  /*3190*/  HMMA.16816.F32.BF16 R56, R236, R58, R32 ;  /* 0x0000003aec38723c */ /* 0x000ff00000041820 */
[----:B------:R-:W-:Y:S08]  /*31a0*/  HMMA.16816.F32.BF16 R12, R240, R92, R44 ;  /* 0x0000005cf00c723c */ /* 0x000ff0000004182c */
[----:B------:R-:W-:Y:S01]  /*31b0*/  HMMA.16816.F32.BF16 R44, R244, R76, R28 ;  /* 0x0000004cf42c723c */ /* 0x000fe2000004181c */
[----:B------:R1:W2:Y:S07]  /*31c0*/  MUFU.TANH R29, R2 ;  /* 0x00000002001d7308 */ /* 0x0002ae0000002400 */
[----:B------:R-:W-:Y:S01]  /*31d0*/  HMMA.16816.F32.BF16 R48, R236, R66, R24 ;  /* 0x00000042ec30723c */ /* 0x000fe20000041818 */
[----:B------:R-:W4:Y:S01]  /*31e0*/  LDSM.16.M88.4 R64, [R249+0x7800] ;  /* 0x00780000f940783b */ /* 0x000f220000000200 */
[----:B------:R-:W-:-:S06]  /*31f0*/  DEPBAR.LE SB0, 0x0 ;  /* 0x000080000000791a */ /* 0x000fcc0000000000 */
[----:B------:R-:W-:Y:S01]  /*3200*/  HMMA.16816.F32.BF16 R40, R236, R98, R16 ;  /* 0x00000062ec28723c */ /* 0x000fe20000041810 */
[----:B-1----:R-:W-:-:S04]  /*3210*/  FMUL.FTZ R2, R37, c[0x0][0x320] ;  /* 0x0000c80025027a20 */ /* 0x002fc80000410000 */
[----:B------:R1:W1:Y:S03]  /*3220*/  MUFU.TANH R28, R2 ;  /* 0x00000002001c7308 */ /* 0x0002660000002400 */
[C---:B------:R-:W-:Y:S08]  /*3230*/  HMMA.16816.F32.BF16 R32, R240.reuse, R82, R8 ;  /* 0x00000052f020723c */ /* 0x040ff00000041808 */
[----:B------:R-:W-:Y:S01]  /*3240*/  HMMA.16816.F32.BF16 R20, R240, R88, R52 ;  /* 0x00000058f014723c */ /* 0x000fe20000041834 */
[----:B-1----:R-:W-:-:S07]  /*3250*/  IADD3 R2, R115, 0x800, RZ ;  /* 0x0000080073027810 */ /* 0x002fce0007ffe0ff */
[C---:B------:R-:W-:Y:S01]  /*3260*/  HMMA.16816.F32.BF16 R24, R240.reuse, R86, R56 ;  /* 0x00000056f018723c */ /* 0x040fe20000041838 */
[----:B------:R1:W-:Y:S04]  /*3270*/  STL [R1+0x3c], R2 ;  /* 0x00003c0201007387 */ /* 0x0003e80000100800 */
[----:B------:R5:W-:Y:S03]  /*3280*/  STL [R1+0x38], R6 ;  /* 0x0000380601007387 */ /* 0x000be60000100800 */
[C---:B------:R-:W-:Y:S01]  /*3290*/  HMMA.16816.F32.BF16 R16, R240.reuse, R90, R48 ;  /* 0x0000005af010723c */ /* 0x040fe20000041830 */
[----:B------:R2:W-:Y:S04]  /*32a0*/  STL [R1+0x34], R3 ;  /* 0x0000340301007387 */ /* 0x0005e80000100800 */
[----:B------:R-:W-:Y:S03]  /*32b0*/  STL [R1+0x30], R7 ;  /* 0x0000300701007387 */ /* 0x000fe60000100800 */
[----:B------:R-:W-:Y:S08]  /*32c0*/  HMMA.16816.F32.BF16 R8, R240, R94, R40 ;  /* 0x0000005ef008723c */ /* 0x000ff00000041828 */
[----:B------:R-:W-:Y:S01]  /*32d0*/  HMMA.16816.F32.BF16 R68, R244, R70, R32 ;  /* 0x00000046f444723c */ /* 0x000fe20000041820 */
[----:B-1----:R-:W-:Y:S01]  /*32e0*/  FMUL.FTZ R2, R38, c[0x0][0x320] ;  /* 0x0000c80026027a20 */ /* 0x002fe20000410000 */
[----:B-----5:R-:W-:-:S03]  /*32f0*/  IADD3 R6, R115, 0x2800, RZ ;  /* 0x0000280073067810 */ /* 0x020fc60007ffe0ff */
[----:B------:R1:W1:Y:S03]  /*3300*/  MUFU.TANH R30, R2 ;  /* 0x00000002001e7308 */ /* 0x0002660000002400 */
[C---:B---3--:R-:W-:Y:S01]  /*3310*/  HMMA.16816.F32.BF16 R32, R244.reuse, R72, R20 ;  /* 0x00000048f420723c */ /* 0x048fe20000041814 */
[C---:B--2---:R-:W-:Y:S01]  /*3320*/  IADD3 R3, R115.reuse, 0x3000, RZ ;  /* 0x0000300073037810 */ /* 0x044fe20007ffe0ff */
[----:B------:R2:W-:Y:S04]  /*3330*/  STL [R1+0x2c], R6 ;  /* 0x00002c0601007387 */ /* 0x0005e80000100800 */
[----:B------:R3:W-:Y:S02]  /*3340*/  STL [R1+0x28], R3 ;  /* 0x0000280301007387 */ /* 0x0007e40000100800 */
[----:B----4-:R-:W-:Y:S01]  /*3350*/  HMMA.16816.F32.BF16 R40, R244, R64, R12 ;  /* 0x00000040f428723c */ /* 0x010fe2000004180c */
[----:B-1----:R-:W-:-:S07]  /*3360*/  IADD3 R2, R115, 0x4800, RZ ;  /* 0x0000480073027810 */ /* 0x002fce0007ffe0ff */
[C---:B------:R-:W-:Y:S08]  /*3370*/  HMMA.16816.F32.BF16 R76, R244.reuse, R78, R24 ;  /* 0x0000004ef44c723c */ /* 0x040ff00000041818 */
[----:B------:R-:W-:Y:S01]  /*3380*/  HMMA.16816.F32.BF16 R72, R244, R74, R16 ;  /* 0x0000004af448723c */ /* 0x000fe20000041810 */
[C---:B--2---:R-:W-:Y:S02]  /*3390*/  IADD3 R6, R115.reuse, 0x3800, RZ ;  /* 0x0000380073067810 */ /* 0x044fe40007ffe0ff */
[----:B---3--:R-:W-:-:S03]  /*33a0*/  IADD3 R3, R115, 0x4000, RZ ;  /* 0x0000400073037810 */ /* 0x008fc60007ffe0ff */
[----:B------:R1:W-:Y:S02]  /*33b0*/  STL [R1+0x24], R6 ;  /* 0x0000240601007387 */ /* 0x0003e40000100800 */
[----:B------:R-:W-:Y:S02]  /*33c0*/  HMMA.16816.F32.BF16 R64, R244, R66, R8 ;  /* 0x00000042f440723c */ /* 0x000fe40000041808 */
[----:B------:R2:W-:Y:S04]  /*33d0*/  STL [R1+0x20], R3 ;  /* 0x0000200301007387 */ /* 0x0005e80000100800 */
[----:B------:R3:W-:Y:S01]  /*33e0*/  STL [R1+0x1c], R2 ;  /* 0x00001c0201007387 */ /* 0x0007e20000100800 */
[C---:B-1----:R-:W-:Y:S02]  /*33f0*/  IADD3 R6, R115.reuse, 0x5000, RZ ;  /* 0x0000500073067810 */ /* 0x042fe40007ffe0ff */
[----:B--2---:R-:W-:-:S03]  /*3400*/  IADD3 R3, R115, 0x5800, RZ ;  /* 0x0000580073037810 */ /* 0x004fc60007ffe0ff */
[----:B------:R1:W-:Y:S01]  /*3410*/  STL [R1+0x18], R6 ;  /* 0x0000180601007387 */ /* 0x0003e20000100800 */
[----:B---3--:R-:W-:-:S03]  /*3420*/  IADD3 R2, R115, 0x6000, RZ ;  /* 0x0000600073027810 */ /* 0x008fc60007ffe0ff */
[----:B------:R2:W-:Y:S04]  /*3430*/  STL [R1+0x14], R3 ;  /* 0x0000140301007387 */ /* 0x0005e80000100800 */
[----:B------:R3:W-:Y:S01]  /*3440*/  STL [R1+0x10], R2 ;  /* 0x0000100201007387 */ /* 0x0007e20000100800 */
[C---:B-1----:R-:W-:Y:S02]  /*3450*/  IADD3 R6, R115.reuse, 0x6800, RZ ;  /* 0x0000680073067810 */ /* 0x042fe40007ffe0ff */
[----:B--2---:R-:W-:-:S03]  /*3460*/  IADD3 R3, R115, 0x7000, RZ ;  /* 0x0000700073037810 */ /* 0x004fc60007ffe0ff */
[----:B------:R1:W-:Y:S01]  /*3470*/  STL [R1+0xc], R6 ;  /* 0x00000c0601007387 */ /* 0x0003e20000100800 */
[----:B---3--:R-:W-:-:S05]  /*3480*/  IADD3 R2, R115, 0x7800, RZ ;  /* 0x0000780073027810 */ /* 0x008fca0007ffe0ff */
[----:B------:R1:W-:Y:S04]  /*3490*/  STL [R1+0x4], R2 ;  /* 0x0000040201007387 */ /* 0x0003e80000100800 */
[----:B------:R1:W-:Y:S04]  /*34a0*/  STL [R1+0x8], R3 ;  /* 0x0000080301007387 */ /* 0x0003e80000100800 */
[----:B------:R-:W-:Y:S06]  /*34b0*/  BAR.SYNC.DEFER_BLOCKING 0x0 ;  /* 0x0000000000007b1d */ /* 0x000fec0000010000 */
[----:B------:R-:W-:Y:S05]  /*34c0*/  @P0 BRA `(.L_x_611) ;  /* 0x0000052000000947 */ /* 0x000fea0003800000 */
[----:B------:R-:W-:Y:S01]  /*34d0*/  ULEA UR4, UR6, UR12, 0x6 ;  /* 0x0000000c06047291 */ /* 0x000fe2000f8e303f */
[----:B------:R-:W-:Y:S01]  /*34e0*/  IMAD.MOV.U32 R9, RZ, RZ, RZ ;  /* 0x000000ffff097224 */ /* 0x000fe200078e00ff */
[----:B------:R-:W-:-:S04]  /*34f0*/  P2R R11, PR, RZ, 0x8 ;  /* 0x00000008ff0b7803 */ /* 0x000fc80000000000 */
[----:B-1----:R-:W-:-:S05]  /*3500*/  IMAD.U32 R3, RZ, RZ, UR4 ;  /* 0x00000004ff037e24 */ /* 0x002fca000f8e00ff */
        /* <DEDUP_REMOVED lines=16> */
[----:B------:R-:W-:Y:S01]  /*3610*/  SEL R25, RZ, 0x10, P4 ;  /* 0x00000010ff197807 */ /* 0x000fe20002000000 */
[----:B------:R-:W-:Y:S01]  /*3620*/  IMAD.SHL.U32 R22, R106, 0x2, RZ ;  /* 0x000000026a167824 */ /* 0x000fe200078e00ff */
[----:B------:R-:W-:Y:S01]  /*3630*/  SHF.R.S32.HI R2, RZ, 0x1f, R10 ;  /* 0x0000001fff027819 */ /* 0x000fe2000001140a */
[----:B------:R3:W-:Y:S01]  /*3640*/  STL [R1+0x5c], R10 ;  /* 0x00005c0a01007387 */ /* 0x0007e20000100800 */
[----:B------:R-:W-:-:S02]  /*3650*/  LOP3.LUT R8, R8, 0xf, RZ, 0xc0, !PT ;  /* 0x0000000f08087812 */ /* 0x000fc400078ec0ff */
[----:B------:R-:W-:Y:S02]  /*3660*/  SHF.L.U64.HI R21, R110, 0x1, R111 ;  /* 0x000000016e157819 */ /* 0x000fe4000001026f */
[----:B------:R-:W-:Y:S02]  /*3670*/  SHF.L.U64.HI R23, R108, 0x1, R109 ;  /* 0x000000016c177819 */ /* 0x000fe4000001026d */
[----:B------:R-:W-:Y:S01]  /*3680*/  SHF.L.U64.HI R24, R106, 0x1, R107 ;  /* 0x000000016a187819 */ /* 0x000fe2000001026b */
[----:B-1----:R-:W-:Y:S02]  /*3690*/  IMAD R6, R2, c[0x0][0x1e0], RZ ;  /* 0x0000780002067a24 */ /* 0x002fe400078e02ff */
[----:B------:R-:W-:-:S04]  /*36a0*/  IMAD.WIDE.U32 R2, R10, c[0x0][0x1e0], RZ ;  /* 0x000078000a027a25 */ /* 0x000fc800078e00ff */
[----:B------:R-:W-:-:S04]  /*36b0*/  IMAD R6, R10, c[0x0][0x1e4], R6 ;  /* 0x000079000a067a24 */ /* 0x000fc800078e0206 */
[----:B------:R-:W-:Y:S01]  /*36c0*/  IMAD.IADD R3, R3, 0x1, R6 ;  /* 0x0000000103037824 */ /* 0x000fe200078e0206 */
[----:B---3--:R-:W-:-:S04]  /*36d0*/  IADD3 R10, -R26, 0x10, RZ ;  /* 0x000000101a0a7810 */ /* 0x008fc80007ffe1ff */
[----:B------:R-:W-:Y:S02]  /*36e0*/  LOP3.LUT R10, R10, 0xf, RZ, 0xc0, !PT ;  /* 0x0000000f0a0a7812 */ /* 0x000fe400078ec0ff */
[----:B--2---:R-:W-:Y:S01]  /*36f0*/  SHF.R.S32.HI R6, RZ, 0x1f, R9 ;  /* 0x0000001fff067819 */ /* 0x004fe20000011409 */
[----:B------:R-:W-:Y:S01]  /*3700*/  IMAD.WIDE.U32 R2, R9, c[0x0][0x1f0], R2 ;  /* 0x00007c0009027a25 */ /* 0x000fe200078e0002 */
[----:B------:R1:W-:Y:S03]  /*3710*/  STL [R1+0x58], R9 ;  /* 0x0000580901007387 */ /* 0x0003e60000100800 */
[----:B------:R-:W-:Y:S01]  /*3720*/  IMAD R6, R6, c[0x0][0x1f0], RZ ;  /* 0x00007c0006067a24 */ /* 0x000fe200078e02ff */
[----:B------:R-:W-:-:S03]  /*3730*/  IADD3 R2, P0, R2, UR22, RZ ;  /* 0x0000001602027c10 */ /* 0x000fc6000ff1e0ff */
[----:B------:R-:W-:-:S05]  /*3740*/  IMAD R6, R9, c[0x0][0x1f4], R6 ;  /* 0x00007d0009067a24 */ /* 0x000fca00078e0206 */
[----:B------:R-:W-:Y:S02]  /*3750*/  IADD3.X R3, R3, UR20, R6, P0, !PT ;  /* 0x0000001403037c10 */ /* 0x000fe400087fe406 */
[----:B------:R-:W-:-:S04]  /*3760*/  LEA R7, P0, R2, c[0x0][0x1c8], 0x1 ;  /* 0x0000720002077a11 */ /* 0x000fc800078008ff */
[----:B------:R-:W-:Y:S02]  /*3770*/  LEA.HI.X R6, R2, c[0x0][0x1cc], R3, 0x1, P0 ;  /* 0x0000730002067a11 */ /* 0x000fe400000f0c03 */
[----:B------:R-:W2:Y:S04]  /*3780*/  SHFL.IDX PT, R2, R7, 0x1, 0x181f ;  /* 0x00381f0007027f89 */ /* 0x000ea800000e0000 */
[----:B------:R-:W3:Y:S01]  /*3790*/  SHFL.IDX PT, R3, R6, 0x1, 0x181f ;  /* 0x00381f0006037f89 */ /* 0x000ee200000e0000 */
[----:B-1----:R-:W-:Y:S02]  /*37a0*/  SHF.L.U64.HI R9, R112, 0x1, R113 ;  /* 0x0000000170097819 */ /* 0x002fe40000010271 */
[----:B--2---:R-:W-:Y:S01]  /*37b0*/  IADD3 R18, P3, P0, R8, R2, R31 ;  /* 0x0000000208127210 */ /* 0x004fe2000787e01f */
[----:B------:R-:W-:-:S03]  /*37c0*/  IMAD.SHL.U32 R8, R110, 0x2, RZ ;  /* 0x000000026e087824 */ /* 0x000fc600078e00ff */
[-C--:B---3--:R-:W-:Y:S02]  /*37d0*/  IADD3.X R19, RZ, R3.reuse, R9, P3, P0 ;  /* 0x00000003ff137210 */ /* 0x088fe40001fe0409 */
[----:B------:R-:W-:Y:S02]  /*37e0*/  IADD3 R16, P3, P0, R10, R2, R8 ;  /* 0x000000020a107210 */ /* 0x000fe4000787e008 */
[----:B------:R-:W-:Y:S02]  /*37f0*/  IADD3 R10, -R25, 0x10, RZ ;  /* 0x00000010190a7810 */ /* 0x000fe40007ffe1ff */
[----:B------:R-:W-:Y:S02]  /*3800*/  IADD3.X R17, RZ, R3, R21, P3, P0 ;  /* 0x00000003ff117210 */ /* 0x000fe40001fe0415 */
[----:B------:R-:W-:-:S04]  /*3810*/  LOP3.LUT R10, R10, 0xf, RZ, 0xc0, !PT ;  /* 0x0000000f0a0a7812 */ /* 0x000fc800078ec0ff */
[----:B------:R-:W-:Y:S02]  /*3820*/  IADD3 R14, P3, P0, R10, R2, R20 ;  /* 0x000000020a0e7210 */ /* 0x000fe4000787e014 */
[----:B------:R-:W-:Y:S02]  /*3830*/  IADD3 R10, -R104, 0x10, RZ ;  /* 0x00000010680a7810 */ /* 0x000fe40007ffe1ff */
[----:B------:R-:W-:Y:S02]  /*3840*/  IADD3.X R15, RZ, R3, R23, P3, P0 ;  /* 0x00000003ff0f7210 */ /* 0x000fe40001fe0417 */
[----:B------:R-:W-:-:S04]  /*3850*/  LOP3.LUT R10, R10, 0xf, RZ, 0xc0, !PT ;  /* 0x0000000f0a0a7812 */ /* 0x000fc800078ec0ff */
[----:B------:R-:W-:Y:S02]  /*3860*/  IADD3 R12, P3, P0, R10, R2, R22 ;  /* 0x000000020a0c7210 */ /* 0x000fe4000787e016 */
[----:B------:R-:W1:Y:S02]  /*3870*/  SHFL.IDX PT, R2, R7, RZ, 0x181f ;  /* 0x00181fff07027589 */ /* 0x000e6400000e0000 */
[----:B------:R-:W-:Y:S02]  /*3880*/  IADD3.X R13, RZ, R3, R24, P3, P0 ;  /* 0x00000003ff0d7210 */ /* 0x000fe40001fe0418 */
[----:B------:R-:W2:Y:S01]  /*3890*/  SHFL.IDX PT, R3, R6, RZ, 0x181f ;  /* 0x00181fff06037589 */ /* 0x000ea200000e0000 */
[----:B------:R-:W-:Y:S02]  /*38a0*/  ISETP.NE.AND P3, PT, R11, RZ, PT ;  /* 0x000000ff0b00720c */ /* 0x000fe40003f65270 */
        /* <DEDUP_REMOVED lines=20> */
.L_x_611:
[----:B-1----:R-:W-:Y:S01]  /*39f0*/  FMUL.FTZ R2, R68, c[0x0][0x320] ;  /* 0x0000c80044027a20 */ /* 0x002fe20000410000 */
[----:B------:R-:W-:Y:S01]  /*3a00*/  LOP3.LUT R3, R101, 0xffffffe0, RZ, 0xc0, !PT ;  /* 0xffffffe065037812 */ /* 0x000fe200078ec0ff */
[----:B------:R-:W-:Y:S01]  /*3a10*/  UMOV UR4, 0xffffffc0 ;  /* 0xffffffc000047882 */ /* 0x000fe20000000000 */
[----:B------:R-:W-:Y:S01]  /*3a20*/  LEA.HI R6, R102, R105, RZ, 0x2 ;  /* 0x0000006966067211 */ /* 0x000fe200078f10ff */
[----:B------:R1:W2:Y:S01]  /*3a30*/  MUFU.TANH R14, R2 ;  /* 0x00000002000e7308 */ /* 0x0002a20000002400 */
[----:B------:R-:W-:Y:S01]  /*3a40*/  SHF.R.S32.HI R7, RZ, 0x1f, R100 ;  /* 0x0000001fff077819 */ /* 0x000fe20000011464 */
[----:B------:R-:W-:Y:S01]  /*3a50*/  UIMAD UR4, UR6, UR4, 0x41 ;  /* 0x00000041060474a4 */ /* 0x000fe2000f8e0204 */
[----:B------:R-:W-:Y:S01]  /*3a60*/  LOP3.LUT R6, R6, 0xfffffffc, RZ, 0xc0, !PT ;  /* 0xfffffffc06067812 */ /* 0x000fe200078ec0ff */
[----:B------:R-:W-:Y:S01]  /*3a70*/  IMAD.SHL.U32 R135, R4, 0x2, RZ ;  /* 0x0000000204877824 */ /* 0x000fe200078e00ff */
[----:B------:R-:W-:Y:S01]  /*3a80*/  LEA.HI R7, R7, R100, RZ, 0x3 ;  /* 0x0000006407077211 */ /* 0x000fe200078f18ff */
[----:B------:R-:W-:Y:S01]  /*3a90*/  @UP1 USHF.L.U32 UR10, UR10, 0x7, URZ ;  /* 0x000000070a0a1899 */ /* 0x000fe2000800063f */
[----:B------:R-:W-:Y:S01]  /*3aa0*/  PLOP3.LUT P0, PT, PT, PT, UP1, 0x80, 0x0 ;  /* 0x000000000000781c */ /* 0x000fe20003f0f018 */
[----:B------:R-:W-:Y:S01]  /*3ab0*/  IMAD R248, R5, 0x2, R135 ;  /* 0x0000000205f87824 */ /* 0x000fe200078e0287 */
[----:B------:R-:W-:Y:S01]  /*3ac0*/  LOP3.LUT R7, R7, 0xffffff8, RZ, 0xc0, !PT ;  /* 0x0ffffff807077812 */ /* 0x000fe200078ec0ff */
[----:B------:R-:W0:Y:S01]  /*3ad0*/  LDGDEPBAR ;  /* 0x00000000000079af */ /* 0x000e220000000000 */
[C---:B------:R-:W-:Y:S01]  /*3ae0*/  LEA R251, R0.reuse, R135, 0x1 ;  /* 0x0000008700fb7211 */ /* 0x040fe200078e08ff */
[----:B------:R-:W-:-:S02]  /*3af0*/  IMAD R250, R0, 0x2, R248 ;  /* 0x0000000200fa7824 */ /* 0x000fc400078e02f8 */
[----:B------:R-:W-:Y:S02]  /*3b00*/  IMAD.IADD R10, R100, 0x1, -R7 ;  /* 0x00000001640a7824 */ /* 0x000fe400078e0a07 */
[----:B-1----:R-:W-:Y:S01]  /*3b10*/  FMUL.FTZ R2, R69, c[0x0][0x320] ;  /* 0x0000c80045027a20 */ /* 0x002fe20000410000 */
[----:B------:R-:W-:Y:S03]  /*3b20*/  LDSM.16.MT88.4 R48, [R251+0x100] ;  /* 0x00010000fb30783b */ /* 0x000fe60000004200 */
[----:B------:R1:W3:Y:S01]  /*3b30*/  MUFU.TANH R13, R2 ;  /* 0x00000002000d7308 */ /* 0x0002e20000002400 */
[----:B------:R-:W-:Y:S01]  /*3b40*/  LDSM.16.MT88.4 R56, [R250+0x100] ;  /* 0x00010000fa38783b */ /* 0x000fe20000004200 */
[----:B-1----:R-:W-:-:S06]  /*3b50*/  FMUL.FTZ R2, R44, c[0x0][0x320] ;  /* 0x0000c8002c027a20 */ /* 0x002fcc0000410000 */
[----:B------:R1:W4:Y:S02]  /*3b60*/  MUFU.TANH R21, R2 ;  /* 0x0000000200157308 */ /* 0x0003240000002400 */
[----:B-1----:R-:W-:Y:S02]  /*3b70*/  IMAD.IADD R2, R105, 0x1, -R3 ;  /* 0x0000000169027824 */ /* 0x002fe400078e0a03 */
[----:B------:R-:W-:-:S03]  /*3b80*/  FMUL.FTZ R3, R45, c[0x0][0x320] ;  /* 0x0000c8002d037a20 */ /* 0x000fc60000410000 */
[----:B------:R-:W-:Y:S01]  /*3b90*/  SHF.R.S32.HI R8, RZ, 0x1f, R2 ;  /* 0x0000001fff087819 */ /* 0x000fe20000011402 */
[----:B------:R1:W5:Y:S02]  /*3ba0*/  MUFU.TANH R22, R3 ;  /* 0x0000000300167308 */ /* 0x0003640000002400 */
[----:B-1----:R-:W-:Y:S01]  /*3bb0*/  IMAD.IADD R3, R105, 0x1, -R6 ;  /* 0x0000000169037824 */ /* 0x002fe200078e0a06 */
[----:B------:R-:W-:Y:S01]  /*3bc0*/  LEA.HI R6, R8, R2, RZ, 0x2 ;  /* 0x0000000208067211 */ /* 0x000fe200078f10ff */
[----:B------:R-:W-:-:S03]  /*3bd0*/  FMUL.FTZ R8, R76, c[0x0][0x320] ;  /* 0x0000c8004c087a20 */ /* 0x000fc60000410000 */
[----:B------:R-:W-:Y:S01]  /*3be0*/  LEA.HI R9, R3, R3, RZ, 0x1 ;  /* 0x0000000303097211 */ /* 0x000fe200078f08ff */
[----:B------:R1:W1:Y:S01]  /*3bf0*/  MUFU.TANH R23, R8 ;  /* 0x0000000800177308 */ /* 0x0002620000002400 */
[C---:B------:R-:W-:Y:S02]  /*3c00*/  LEA.HI.SX32 R7, R6.reuse, UR11, 0x1e ;  /* 0x0000000b06077c11 */ /* 0x040fe4000f8ff2ff */
[----:B------:R-:W-:Y:S02]  /*3c10*/  LOP3.LUT R9, R9, 0x1ffffffe, RZ, 0xc0, !PT ;  /* 0x1ffffffe09097812 */ /* 0x000fe400078ec0ff */
[----:B------:R-:W-:Y:S02]  /*3c20*/  LOP3.LUT R6, R6, 0x7ffffffc, RZ, 0xc0, !PT ;  /* 0x7ffffffc06067812 */ /* 0x000fe400078ec0ff */
[----:B------:R-:W-:-:S03]  /*3c30*/  IADD3 R3, R3, -R9, RZ ;  /* 0x8000000903037210 */ /* 0x000fc60007ffe0ff */
[----:B------:R-:W-:Y:S02]  /*3c40*/  IMAD.IADD R6, R2, 0x1, -R6 ;  /* 0x0000000102067824 */ /* 0x000fe400078e0a06 */
[----:B------:R-:W-:-:S03]  /*3c50*/  FMUL.FTZ R2, R64, c[0x0][0x320] ;  /* 0x0000c80040027a20 */ /* 0x000fc60000410000 */
[----:B------:R-:W-:Y:S01]  /*3c60*/  SHF.L.U32 R11, R6, 0x1, RZ ;  /* 0x00000001060b7819 */ /* 0x000fe200000006ff */
[----:B-1----:R-:W-:Y:S01]  /*3c70*/  IMAD R8, R10, 0x10, R7 ;  /* 0x000000100a087824 */ /* 0x002fe200078e0207 */
[----:B------:R1:W-:Y:S01]  /*3c80*/  MUFU.TANH R17, R2 ;  /* 0x0000000200117308 */ /* 0x0003e20000002400 */
[----:B------:R-:W-:Y:S02]  /*3c90*/  FMUL.FTZ R7, R77, c[0x0][0x320] ;  /* 0x0000c8004d077a20 */ /* 0x000fe40000410000 */
[----:B------:R-:W-:Y:S02]  /*3ca0*/  IMAD R133, R3, 0x8, R8 ;  /* 0x0000000803857824 */ /* 0x000fe400078e0208 */
[----:B------:R-:W-:Y:S02]  /*3cb0*/  FMUL.FTZ R3, R32, c[0x0][0x320] ;  /* 0x0000c80020037a20 */ /* 0x000fe40000410000 */
[----:B------:R-:W-:Y:S01]  /*3cc0*/  @P0 IMAD.HI.U32 R8, R133, c[0x0][0x2c8], RZ ;  /* 0x0000b20085080a27 */ /* 0x000fe200078e00ff */
[----:B------:R-:W-:Y:S01]  /*3cd0*/  PLOP3.LUT P0, PT, PT, PT, UP1, 0x80, 0x0 ;  /* 0x000000000000781c */ /* 0x000fe20003f0f018 */
[----:B------:R2:W-:Y:S01]  /*3ce0*/  MUFU.TANH R12, R3 ;  /* 0x00000003000c7308 */ /* 0x0005e20000002400 */
[----:B------:R-:W-:Y:S04]  /*3cf0*/  STL [R1+0xbc], R133 ;  /* 0x0000bc8501007387 */ /* 0x000fe80000100800 */
[----:B------:R-:W-:Y:S01]  /*3d00*/  STL [R1+0xcc], R11 ;  /* 0x0000cc0b01007387 */ /* 0x000fe20000100800 */
[----:B-1----:R-:W-:-:S02]  /*3d10*/  FMUL.FTZ R2, R65, c[0x0][0x320] ;  /* 0x0000c80041027a20 */ /* 0x002fc40000410000 */
[----:B------:R1:W1:Y:S01]  /*3d20*/  MUFU.TANH R25, R7 ;  /* 0x0000000700197308 */ /* 0x0002620000002400 */
[----:B--2---:R-:W-:-:S07]  /*3d30*/  FMUL.FTZ R3, R72, c[0x0][0x320] ;  /* 0x0000c80048037a20 */ /* 0x004fce0000410000 */
[----:B------:R-:W-:Y:S01]  /*3d40*/  MUFU.TANH R16, R2 ;  /* 0x0000000200107308 */ /* 0x000fe20000002400 */
[----:B-1----:R-:W-:-:S07]  /*3d50*/  FMUL.FTZ R7, R73, c[0x0][0x320] ;  /* 0x0000c80049077a20 */ /* 0x002fce0000410000 */
[----:B------:R1:W-:Y:S08]  /*3d60*/  MUFU.TANH R24, R3 ;  /* 0x0000000300187308 */ /* 0x0003f00000002400 */
[----:B------:R2:W-:Y:S01]  /*3d70*/  MUFU.TANH R20, R7 ;  /* 0x0000000700147308 */ /* 0x0005e20000002400 */
[----:B-1----:R-:W-:Y:S01]  /*3d80*/  IMAD.MOV.U32 R3, RZ, RZ, R133 ;  /* 0x000000ffff037224 */ /* 0x002fe200078e0085 */
[----:B------:R-:W-:-:S05]  /*3d90*/  @P0 SHF.R.U32.HI R3, RZ, c[0x0][0x2cc], R8 ;  /* 0x0000b300ff030a19 */ /* 0x000fca0000011608 */
[----:B------:R-:W1:Y:S01]  /*3da0*/  SHFL.IDX PT, R8, R3, RZ, 0x1c1f ;  /* 0x001c1fff03087589 */ /* 0x000e6200000e0000 */
[----:B--2---:R-:W-:-:S04]  /*3db0*/  FMUL.FTZ R7, R40, c[0x0][0x320] ;  /* 0x0000c80028077a20 */ /* 0x004fc80000410000 */
[----:B------:R2:W-:Y:S02]  /*3dc0*/  MUFU.TANH R19, R7 ;  /* 0x0000000700137308 */ /* 0x0005e40000002400 */
[----:B--2---:R-:W-:-:S06]  /*3dd0*/  FMUL.FTZ R7, R41, c[0x0][0x320] ;  /* 0x0000c80029077a20 */ /* 0x004fcc0000410000 */
[----:B------:R2:W-:Y:S02]  /*3de0*/  MUFU.TANH R18, R7 ;  /* 0x0000000700127308 */ /* 0x0005e40000002400 */
[----:B--2---:R-:W-:Y:S01]  /*3df0*/  IMAD.U32 R7, RZ, RZ, UR4 ;  /* 0x00000004ff077e24 */ /* 0x004fe2000f8e00ff */
[----:B------:R-:W-:-:S04]  /*3e00*/  ULDC.64 UR4, c[0x0][0x2c8] ;  /* 0x0000b20000047ab9 */ /* 0x000fc80000000a00 */
[C---:B------:R-:W-:Y:S02]  /*3e10*/  IADD3 R6, -R11.reuse, UR7, R7 ;  /* 0x000000070b067c10 */ /* 0x040fe4000fffe107 */
[----:B------:R-:W-:Y:S01]  /*3e20*/  IADD3 R7, -R11, UR24, RZ ;  /* 0x000000180b077c10 */ /* 0x000fe2000fffe1ff */
[----:B------:R-:W-:Y:S01]  /*3e30*/  UIMAD.WIDE.U32 UR24, UR10, UR4, URZ ;  /* 0x000000040a1872a5 */ /* 0x000fe2000f8e003f */
[----:B------:R-:W-:Y:S01]  /*3e40*/  IADD3 R6, R6, -UR13, RZ ;  /* 0x8000000d06067c10 */ /* 0x000fe2000fffe0ff */
[----:B------:R-:W-:-:S04]  /*3e50*/  UIADD3 UR10, UR6, -0x2, URZ ;  /* 0xfffffffe060a7890 */ /* 0x000fc8000fffe03f */
[----:B-1----:R-:W-:Y:S01]  /*3e60*/  IMAD.IADD R2, R6, 0x1, R8 ;  /* 0x0000000106027824 */ /* 0x002fe200078e0208 */
[----:B------:R-:W-:Y:S01]  /*3e70*/  @UP1 UMOV UR21, UR25 ;  /* 0x0000001900151c82 */ /* 0x000fe20008000000 */
[----:B------:R-:W-:Y:S01]  /*3e80*/  FMUL.FTZ R8, R33, c[0x0][0x320] ;  /* 0x0000c80021087a20 */ /* 0x000fe20000410000 */
[----:B------:R-:W-:Y:S02]  /*3e90*/  @UP1 USHF.R.U32.HI UR11, URZ, UR5, UR21 ;  /* 0x000000053f0b1299 */ /* 0x000fe40008011615 */
[----:B------:R-:W-:Y:S01]  /*3ea0*/  IMNMX R2, R7, R2, PT ;  /* 0x0000000207027217 */ /* 0x000fe20003800200 */
[----:B------:R1:W2:Y:S01]  /*3eb0*/  MUFU.TANH R9, R8 ;  /* 0x0000000800097308 */ /* 0x0002a20000002400 */
[----:B------:R-:W-:Y:S02]  /*3ec0*/  UIADD3 UR11, UR11, UR7, -UR13 ;  /* 0x000000070b0b7290 */ /* 0x000fe4000fffe80d */
[----:B------:R-:W-:Y:S02]  /*3ed0*/  ISETP.GT.AND P0, PT, R2, RZ, PT ;  /* 0x000000ff0200720c */ /* 0x000fe40003f04270 */
[----:B------:R-:W-:-:S02]  /*3ee0*/  USHF.R.S32.HI UR4, URZ, 0x1f, UR11 ;  /* 0x0000001f3f047899 */ /* 0x000fc4000801140b */
[----:B------:R-:W-:Y:S02]  /*3ef0*/  FSEL R11, R29, -INF , P0 ;  /* 0xff8000001d0b7808 */ /* 0x000fe40000000000 */
[----:B------:R-:W-:Y:S01]  /*3f00*/  ISETP.GT.AND P0, PT, R2, 0x1, PT ;  /* 0x000000010200780c */ /* 0x000fe20003f04270 */
[----:B------:R-:W-:-:S03]  /*3f10*/  ULEA.HI UR4, UR4, UR11, URZ, 0x6 ;  /* 0x0000000b04047291 */ /* 0x000fc6000f8f303f */
[----:B------:R-:W-:Y:S01]  /*3f20*/  FSEL R10, R28, -INF , P0 ;  /* 0xff8000001c0a7808 */ /* 0x000fe20000000000 */
[----:B------:R-:W-:Y:S01]  /*3f30*/  USHF.R.S32.HI UR4, URZ, 0x6, UR4 ;  /* 0x000000063f047899 */ /* 0x000fe20008011404 */
[----:B------:R-:W-:Y:S01]  /*3f40*/  ISETP.GT.AND P0, PT, R2, 0x8, PT ;  /* 0x000000080200780c */ /* 0x000fe20003f04270 */
[----:B-1----:R-:W-:Y:S02]  /*3f50*/  FMUL.FTZ R8, R79, c[0x0][0x320] ;  /* 0x0000c8004f087a20 */ /* 0x002fe40000410000 */
[----:B------:R-:W-:Y:S01]  /*3f60*/  UISETP.LT.AND UP0, UPT, URZ, UR4, UPT ;  /* 0x000000043f00728c */ /* 0x000fe2000bf01270 */
[----:B------:R-:W-:Y:S01]  /*3f70*/  FSEL R14, R14, -INF , P0 ;  /* 0xff8000000e0e7808 */ /* 0x000fe20000000000 */
[----:B------:R1:W-:Y:S01]  /*3f80*/  MUFU.TANH R27, R8 ;  /* 0x00000008001b7308 */ /* 0x0003e20000002400 */
[----:B------:R-:W-:Y:S01]  /*3f90*/  ISETP.GT.AND P0, PT, R2, 0x9, PT ;  /* 0x000000090200780c */ /* 0x000fe20003f04270 */
[----:B------:R-:W-:-:S03]  /*3fa0*/  USEL UR4, URZ, UR4, !UP0 ;  /* 0x000000043f047287 */ /* 0x000fc6000c000000 */
[----:B---3--:R-:W-:Y:S01]  /*3fb0*/  FSEL R13, R13, -INF , P0 ;  /* 0xff8000000d0d7808 */ /* 0x008fe20000000000 */
[----:B------:R-:W-:Y:S01]  /*3fc0*/  UISETP.GE.AND UP0, UPT, UR10, UR4, UPT ;  /* 0x000000040a00728c */ /* 0x000fe2000bf06270 */
[----:B------:R-:W-:-:S04]  /*3fd0*/  ISETP.GT.AND P0, PT, R2, 0x10, PT ;  /* 0x000000100200780c */ /* 0x000fc80003f04270 */
[----:B----4-:R-:W-:Y:S02]  /*3fe0*/  FSEL R21, R21, -INF , P0 ;  /* 0xff80000015157808 */ /* 0x010fe40000000000 */
[----:B------:R-:W-:Y:S01]  /*3ff0*/  ISETP.GT.AND P0, PT, R2, 0x11, PT ;  /* 0x000000110200780c */ /* 0x000fe20003f04270 */
[----:B-1----:R-:W-:-:S03]  /*4000*/  FMUL.FTZ R8, R71, c[0x0][0x320] ;  /* 0x0000c80047087a20 */ /* 0x002fc60000410000 */
[----:B-----5:R-:W-:Y:S02]  /*4010*/  FSEL R22, R22, -INF , P0 ;  /* 0xff80000016167808 */ /* 0x020fe40000000000 */
[C---:B------:R-:W-:Y:S01]  /*4020*/  ISETP.GT.AND P0, PT, R2.reuse, 0x18, PT ;  /* 0x000000180200780c */ /* 0x040fe20003f04270 */
[----:B------:R1:W-:Y:S03]  /*4030*/  MUFU.TANH R15, R8 ;  /* 0x00000008000f7308 */ /* 0x0003e60000002400 */
[----:B------:R-:W-:Y:S02]  /*4040*/  FSEL R23, R23, -INF , P0 ;  /* 0xff80000017177808 */ /* 0x000fe40000000000 */
[----:B------:R-:W-:-:S04]  /*4050*/  ISETP.GT.AND P0, PT, R2, 0x19, PT ;  /* 0x000000190200780c */ /* 0x000fc80003f04270 */
[----:B------:R-:W-:Y:S02]  /*4060*/  FSEL R28, R25, -INF , P0 ;  /* 0xff800000191c7808 */ /* 0x000fe40000000000 */
[----:B------:R-:W-:-:S04]  /*4070*/  ISETP.GT.AND P0, PT, R2, 0x20, PT ;  /* 0x000000200200780c */ /* 0x000fc80003f04270 */
[----:B------:R-:W-:Y:S01]  /*4080*/  FSEL R106, R12, -INF , P0 ;  /* 0xff8000000c6a7808 */ /* 0x000fe20000000000 */
[----:B-1----:R-:W-:Y:S01]  /*4090*/  FMUL.FTZ R8, R34, c[0x0][0x320] ;  /* 0x0000c80022087a20 */ /* 0x002fe20000410000 */
[----:B------:R-:W-:-:S03]  /*40a0*/  ISETP.GT.AND P0, PT, R2, 0x21, PT ;  /* 0x000000210200780c */ /* 0x000fc60003f04270 */
[----:B------:R1:W-:Y:S01]  /*40b0*/  MUFU.TANH R98, R8 ;  /* 0x0000000800627308 */ /* 0x0003e20000002400 */
[----:B--2---:R-:W-:Y:S02]  /*40c0*/  FSEL R105, R9, -INF , P0 ;  /* 0xff80000009697808 */ /* 0x004fe40000000000 */
[----:B------:R-:W-:-:S04]  /*40d0*/  ISETP.GT.AND P0, PT, R2, 0x28, PT ;  /* 0x000000280200780c */ /* 0x000fc80003f04270 */
[----:B------:R-:W-:Y:S02]  /*40e0*/  FSEL R104, R24, -INF , P0 ;  /* 0xff80000018687808 */ /* 0x000fe40000000000 */
[----:B------:R-:W-:-:S04]  /*40f0*/  ISETP.GT.AND P0, PT, R2, 0x29, PT ;  /* 0x000000290200780c */ /* 0x000fc80003f04270 */
[----:B------:R-:W-:Y:S01]  /*4100*/  FSEL R103, R20, -INF , P0 ;  /* 0xff80000014677808 */ /* 0x000fe20000000000 */
[----:B------:R-:W-:Y:S01]  /*4110*/  FMUL.FTZ R20, R43, c[0x0][0x320] ;  /* 0x0000c8002b147a20 */ /* 0x000fe20000410000 */
[C---:B------:R-:W-:Y:S01]  /*4120*/  ISETP.GT.AND P0, PT, R2.reuse, 0x30, PT ;  /* 0x000000300200780c */ /* 0x040fe20003f04270 */
[----:B-1----:R-:W-:Y:S02]  /*4130*/  FMUL.FTZ R8, R35, c[0x0][0x320] ;  /* 0x0000c80023087a20 */ /* 0x002fe40000410000 */
[----:B------:R-:W-:Y:S01]  /*4140*/  MUFU.TANH R24, R20 ;  /* 0x0000001400187308 */ /* 0x000fe20000002400 */
[----:B------:R-:W-:Y:S01]  /*4150*/  FSEL R102, R19, -INF , P0 ;  /* 0xff80000013667808 */ /* 0x000fe20000000000 */
[----:B------:R-:W-:Y:S01]  /*4160*/  LDSM.16.MT88.4 R32, [R251+0x900] ;  /* 0x00090000fb20783b */ /* 0x000fe20000004200 */
[----:B------:R-:W-:-:S04]  /*4170*/  ISETP.GT.AND P0, PT, R2, 0x31, PT ;  /* 0x000000310200780c */ /* 0x000fc80003f04270 */
[----:B------:R-:W-:Y:S01]  /*4180*/  FSEL R101, R18, -INF , P0 ;  /* 0xff80000012657808 */ /* 0x000fe20000000000 */
[----:B------:R1:W-:Y:S01]  /*4190*/  MUFU.TANH R97, R8 ;  /* 0x0000000800617308 */ /* 0x0003e20000002400 */
[----:B------:R-:W-:-:S04]  /*41a0*/  ISETP.GT.AND P0, PT, R2, 0x38, PT ;  /* 0x000000380200780c */ /* 0x000fc80003f04270 */
[----:B------:R-:W-:Y:S02]  /*41b0*/  FSEL R100, R17, -INF , P0 ;  /* 0xff80000011647808 */ /* 0x000fe40000000000 */
[----:B------:R-:W-:-:S04]  /*41c0*/  ISETP.GT.AND P0, PT, R2, 0x39, PT ;  /* 0x000000390200780c */ /* 0x000fc80003f04270 */
[----:B------:R-:W-:Y:S01]  /*41d0*/  FSEL R99, R16, -INF , P0 ;  /* 0xff80000010637808 */ /* 0x000fe20000000000 */
[----:B-1----:R-:W-:Y:S02]  /*41e0*/  FMUL.FTZ R8, R39, c[0x0][0x320] ;  /* 0x0000c80027087a20 */ /* 0x002fe40000410000 */
[----:B------:R-:W-:Y:S02]  /*41f0*/  LDSM.16.MT88.4 R36, [R248+0x900] ;  /* 0x00090000f824783b */ /* 0x000fe40000004200 */
[----:B------:R1:W2:Y:S02]  /*4200*/  MUFU.TANH R12, R8 ;  /* 0x00000008000c7308 */ /* 0x0002a40000002400 */
[----:B-1----:R1:W3:Y:S02]  /*4210*/  SHFL.IDX PT, R8, R3, 0x1, 0x1c1f ;  /* 0x003c1f0003087f89 */ /* 0x0022e400000e0000 */
[----:B-1----:R-:W-:Y:S02]  /*4220*/  FMUL.FTZ R3, R74, c[0x0][0x320] ;  /* 0x0000c8004a037a20 */ /* 0x002fe40000410000 */
[----:B---3--:R-:W-:-:S02]  /*4230*/  IMAD.IADD R6, R6, 0x1, R8 ;  /* 0x0000000106067824 */ /* 0x008fc400078e0208 */
[----:B------:R1:W-:Y:S03]  /*4240*/  MUFU.TANH R96, R3 ;  /* 0x0000000300607308 */ /* 0x0003e60000002400 */
[----:B------:R-:W-:Y:S01]  /*4250*/  IMNMX R2, R7, R6, PT ;  /* 0x0000000607027217 */ /* 0x000fe20003800200 */
[----:B------:R-:W-:-:S03]  /*4260*/  FMUL.FTZ R6, R78, c[0x0][0x320] ;  /* 0x0000c8004e067a20 */ /* 0x000fc60000410000 */
[----:B------:R-:W-:Y:S01]  /*4270*/  ISETP.GT.AND P0, PT, R2, RZ, PT ;  /* 0x000000ff0200720c */ /* 0x000fe20003f04270 */
[----:B------:R3:W-:Y:S03]  /*4280*/  MUFU.TANH R17, R6 ;  /* 0x0000000600117308 */ /* 0x0007e60000002400 */
[----:B------:R-:W-:Y:S02]  /*4290*/  FSEL R9, R30, -INF , P0 ;  /* 0xff8000001e097808 */ /* 0x000fe40000000000 */
[----:B------:R-:W-:Y:S01]  /*42a0*/  ISETP.GT.AND P0, PT, R2, 0x1, PT ;  /* 0x000000010200780c */ /* 0x000fe20003f04270 */
[----:B-1----:R-:W-:-:S03]  /*42b0*/  FMUL.FTZ R3, R46, c[0x0][0x320] ;  /* 0x0000c8002e037a20 */ /* 0x002fc60000410000 */
[----:B--2---:R-:W-:Y:S02]  /*42c0*/  FSEL R8, R12, -INF , P0 ;  /* 0xff8000000c087808 */ /* 0x004fe40000000000 */
[----:B------:R-:W-:Y:S01]  /*42d0*/  ISETP.GT.AND P0, PT, R2, 0x8, PT ;  /* 0x000000080200780c */ /* 0x000fe20003f04270 */
[----:B------:R1:W-:Y:S01]  /*42e0*/  MUFU.TANH R19, R3 ;  /* 0x0000000300137308 */ /* 0x0003e20000002400 */
[----:B---3--:R-:W-:Y:S02]  /*42f0*/  FMUL.FTZ R6, R75, c[0x0][0x320] ;  /* 0x0000c8004b067a20 */ /* 0x008fe40000410000 */
[----:B------:R-:W-:Y:S05]  /*4300*/  LDSM.16.MT88.4 R72, [R248+0x2100] ;  /* 0x00210000f848783b */ /* 0x000fea0000004200 */
[----:B------:R2:W-:Y:S01]  /*4310*/  MUFU.TANH R26, R6 ;  /* 0x00000006001a7308 */ /* 0x0005e20000002400 */
[----:B-1----:R-:W-:-:S02]  /*4320*/  FMUL.FTZ R3, R70, c[0x0][0x320] ;  /* 0x0000c80046037a20 */ /* 0x002fc40000410000 */
[----:B------:R-:W-:Y:S05]  /*4330*/  LDSM.16.MT88.4 R68, [R250+0x900] ;  /* 0x00090000fa44783b */ /* 0x000fea0000004200 */
[----:B------:R1:W3:Y:S01]  /*4340*/  MUFU.TANH R7, R3 ;  /* 0x0000000300077308 */ /* 0x0002e20000002400 */
[----:B--2---:R-:W-:Y:S01]  /*4350*/  FMNMX.FTZ R6, R9, R8, !PT ;  /* 0x0000000809067209 */ /* 0x004fe20007810000 */
[----:B-1----:R-:W-:Y:S01]  /*4360*/  FMUL.FTZ R3, R47, c[0x0][0x320] ;  /* 0x0000c8002f037a20 */ /* 0x002fe20000410000 */
[----:B---3--:R-:W-:Y:S02]  /*4370*/  FSEL R7, R7, -INF , P0 ;  /* 0xff80000007077808 */ /* 0x008fe40000000000 */
[----:B------:R-:W-:-:S03]  /*4380*/  ISETP.GT.AND P0, PT, R2, 0x9, PT ;  /* 0x000000090200780c */ /* 0x000fc60003f04270 */
[----:B------:R1:W2:Y:S01]  /*4390*/  MUFU.TANH R18, R3 ;  /* 0x0000000300127308 */ /* 0x0002a20000002400 */
[----:B------:R-:W-:Y:S02]  /*43a0*/  FMNMX.FTZ R6, R7, R6, !PT ;  /* 0x0000000607067209 */ /* 0x000fe40007810000 */
[----:B------:R-:W-:Y:S01]  /*43b0*/  FSEL R12, R15, -INF , P0 ;  /* 0xff8000000f0c7808 */ /* 0x000fe20000000000 */
[----:B------:R-:W-:Y:S01]  /*43c0*/  FMUL.FTZ R15, R42, c[0x0][0x320] ;  /* 0x0000c8002a0f7a20 */ /* 0x000fe20000410000 */
[----:B------:R-:W-:Y:S01]  /*43d0*/  ISETP.GT.AND P0, PT, R2, 0x10, PT ;  /* 0x000000100200780c */ /* 0x000fe20003f04270 */
[----:B------:R-:W-:Y:S01]  /*43e0*/  LDSM.16.MT88.4 R40, [R135+0x900] ;  /* 0x000900008728783b */ /* 0x000fe20000004200 */
[----:B------:R-:W-:Y:S01]  /*43f0*/  FMNMX.FTZ R6, R12, R6, !PT ;  /* 0x000000060c067209 */ /* 0x000fe20007810000 */
[----:B------:R3:W4:Y:S01]  /*4400*/  MUFU.TANH R25, R15 ;  /* 0x0000000f00197308 */ /* 0x0007220000002400 */
[----:B------:R-:W-:Y:S02]  /*4410*/  FSEL R19, R19, -INF , P0 ;  /* 0xff80000013137808 */ /* 0x000fe40000000000 */
[----:B------:R-:W-:-:S02]  /*4420*/  ISETP.GT.AND P0, PT, R2, 0x11, PT ;  /* 0x000000110200780c */ /* 0x000fc40003f04270 */
[----:B-1----:R-:W-:Y:S02]  /*4430*/  FMNMX.FTZ R3, R11, R10, !PT ;  /* 0x0000000a0b037209 */ /* 0x002fe40007810000 */
[----:B--2---:R-:W-:Y:S02]  /*4440*/  FSEL R18, R18, -INF , P0 ;  /* 0xff80000012127808 */ /* 0x004fe40000000000 */
[----:B------:R-:W-:Y:S02]  /*4450*/  FMNMX.FTZ R3, R14, R3, !PT ;  /* 0x000000030e037209 */ /* 0x000fe40007810000 */
[----:B------:R-:W-:Y:S02]  /*4460*/  ISETP.GT.AND P0, PT, R2, 0x18, PT ;  /* 0x000000180200780c */ /* 0x000fe40003f04270 */
[----:B------:R-:W-:Y:S01]  /*4470*/  FMNMX.FTZ R3, R13, R3, !PT ;  /* 0x000000030d037209 */ /* 0x000fe20007810000 */
[----:B---3--:R-:W-:Y:S01]  /*4480*/  FMUL.FTZ R15, R66, c[0x0][0x320] ;  /* 0x0000c800420f7a20 */ /* 0x008fe20000410000 */
[----:B------:R-:W-:-:S02]  /*4490*/  FSEL R17, R17, -INF , P0 ;  /* 0xff80000011117808 */ /* 0x000fc40000000000 */
[----:B------:R-:W-:Y:S01]  /*44a0*/  FMNMX.FTZ R3, R21, R3, !PT ;  /* 0x0000000315037209 */ /* 0x000fe20007810000 */
[----:B------:R-:W1:Y:S01]  /*44b0*/  MUFU.TANH R20, R15 ;  /* 0x0000000f00147308 */ /* 0x000e620000002400 */
[----:B------:R-:W-:Y:S02]  /*44c0*/  ISETP.GT.AND P0, PT, R2, 0x19, PT ;  /* 0x000000190200780c */ /* 0x000fe40003f04270 */
[----:B------:R-:W-:Y:S02]  /*44d0*/  FMNMX.FTZ R3, R22, R3, !PT ;  /* 0x0000000316037209 */ /* 0x000fe40007810000 */
[----:B------:R-:W-:Y:S02]  /*44e0*/  FSEL R16, R27, -INF , P0 ;  /* 0xff8000001b107808 */ /* 0x000fe40000000000 */
[----:B------:R-:W-:Y:S02]  /*44f0*/  FMNMX.FTZ R3, R23, R3, !PT ;  /* 0x0000000317037209 */ /* 0x000fe40007810000 */
[----:B------:R-:W-:-:S02]  /*4500*/  ISETP.GT.AND P0, PT, R2, 0x20, PT ;  /* 0x000000200200780c */ /* 0x000fc40003f04270 */
[----:B------:R-:W-:Y:S02]  /*4510*/  FMNMX.FTZ R3, R28, R3, !PT ;  /* 0x000000031c037209 */ /* 0x000fe40007810000 */
[----:B------:R-:W-:Y:S02]  /*4520*/  FSEL R98, R98, -INF , P0 ;  /* 0xff80000062627808 */ /* 0x000fe40000000000 */
[----:B------:R-:W-:Y:S02]  /*4530*/  FMNMX.FTZ R3, R106, R3, !PT ;  /* 0x000000036a037209 */ /* 0x000fe40007810000 */
[----:B------:R-:W-:Y:S02]  /*4540*/  ISETP.GT.AND P0, PT, R2, 0x21, PT ;  /* 0x000000210200780c */ /* 0x000fe40003f04270 */
[----:B------:R-:W-:Y:S02]  /*4550*/  FMNMX.FTZ R132, R105, R3, !PT ;  /* 0x0000000369847209 */ /* 0x000fe40007810000 */
[----:B------:R-:W-:Y:S01]  /*4560*/  FMNMX.FTZ R3, R19, R6, !PT ;  /* 0x0000000613037209 */ /* 0x000fe20007810000 */
[----:B------:R-:W-:Y:S01]  /*4570*/  FMUL.FTZ R6, R67, c[0x0][0x320] ;  /* 0x0000c80043067a20 */ /* 0x000fe20000410000 */
[----:B------:R-:W-:Y:S01]  /*4580*/  FSEL R97, R97, -INF , P0 ;  /* 0xff80000061617808 */ /* 0x000fe20000000000 */
[----:B------:R-:W-:Y:S01]  /*4590*/  LDSM.16.MT88.4 R64, [R135+0x2100] ;  /* 0x002100008740783b */ /* 0x000fe20000004200 */
[----:B------:R-:W-:Y:S01]  /*45a0*/  FMNMX.FTZ R3, R18, R3, !PT ;  /* 0x0000000312037209 */ /* 0x000fe20007810000 */
[----:B------:R-:W2:Y:S01]  /*45b0*/  MUFU.TANH R15, R6 ;  /* 0x00000006000f7308 */ /* 0x000ea20000002400 */
[----:B------:R-:W-:-:S02]  /*45c0*/  ISETP.GT.AND P0, PT, R2, 0x28, PT ;  /* 0x000000280200780c */ /* 0x000fc40003f04270 */
[----:B------:R-:W-:Y:S02]  /*45d0*/  FMNMX.FTZ R3, R17, R3, !PT ;  /* 0x0000000311037209 */ /* 0x000fe40007810000 */
[----:B------:R-:W-:Y:S02]  /*45e0*/  FSEL R96, R96, -INF , P0 ;  /* 0xff80000060607808 */ /* 0x000fe40000000000 */
[----:B------:R-:W-:Y:S02]  /*45f0*/  FMNMX.FTZ R3, R16, R3, !PT ;  /* 0x0000000310037209 */ /* 0x000fe40007810000 */
[----:B------:R-:W-:Y:S02]  /*4600*/  ISETP.GT.AND P0, PT, R2, 0x29, PT ;  /* 0x000000290200780c */ /* 0x000fe40003f04270 */
[----:B------:R-:W-:Y:S02]  /*4610*/  FMNMX.FTZ R3, R98, R3, !PT ;  /* 0x0000000362037209 */ /* 0x000fe40007810000 */
[----:B------:R-:W-:-:S02]  /*4620*/  FMNMX.FTZ R132, R104, R132, !PT ;  /* 0x0000008468847209 */ /* 0x000fc40007810000 */
[----:B------:R-:W-:Y:S02]  /*4630*/  FSEL R95, R26, -INF , P0 ;  /* 0xff8000001a5f7808 */ /* 0x000fe40000000000 */
[----:B------:R-:W-:Y:S02]  /*4640*/  ISETP.GT.AND P0, PT, R2, 0x30, PT ;  /* 0x000000300200780c */ /* 0x000fe40003f04270 */
[----:B------:R-:W-:Y:S02]  /*4650*/  FMNMX.FTZ R3, R97, R3, !PT ;  /* 0x0000000361037209 */ /* 0x000fe40007810000 */
[----:B------:R-:W-:Y:S02]  /*4660*/  FMNMX.FTZ R132, R103, R132, !PT ;  /* 0x0000008467847209 */ /* 0x000fe40007810000 */
[----:B----4-:R-:W-:Y:S02]  /*4670*/  FSEL R94, R25, -INF , P0 ;  /* 0xff800000195e7808 */ /* 0x010fe40000000000 */
[----:B------:R-:W-:-:S02]  /*4680*/  FMNMX.FTZ R3, R96, R3, !PT ;  /* 0x0000000360037209 */ /* 0x000fc40007810000 */
[----:B------:R-:W-:Y:S02]  /*4690*/  ISETP.GT.AND P0, PT, R2, 0x31, PT ;  /* 0x000000310200780c */ /* 0x000fe40003f04270 */
[----:B------:R-:W-:Y:S02]  /*46a0*/  FMNMX.FTZ R132, R102, R132, !PT ;  /* 0x0000008466847209 */ /* 0x000fe40007810000 */
[----:B------:R-:W-:Y:S02]  /*46b0*/  FMNMX.FTZ R3, R95, R3, !PT ;  /* 0x000000035f037209 */ /* 0x000fe40007810000 */
[----:B------:R-:W-:Y:S02]  /*46c0*/  FSEL R93, R24, -INF , P0 ;  /* 0xff800000185d7808 */ /* 0x000fe40000000000 */
[----:B------:R-:W-:Y:S01]  /*46d0*/  ISETP.GT.AND P0, PT, R2, 0x38, PT ;  /* 0x000000380200780c */ /* 0x000fe20003f04270 */
[----:B------:R-:W-:Y:S01]  /*46e0*/  LDSM.16.MT88.4 R24, [R135+0x100] ;  /* 0x000100008718783b */ /* 0x000fe20000004200 */
[----:B------:R-:W-:-:S02]  /*46f0*/  FMNMX.FTZ R132, R101, R132, !PT ;  /* 0x0000008465847209 */ /* 0x000fc40007810000 */
[----:B------:R-:W-:Y:S02]  /*4700*/  FMNMX.FTZ R3, R94, R3, !PT ;  /* 0x000000035e037209 */ /* 0x000fe40007810000 */
[----:B-1----:R-:W-:Y:S02]  /*4710*/  FSEL R92, R20, -INF , P0 ;  /* 0xff800000145c7808 */ /* 0x002fe40000000000 */
[----:B------:R-:W-:Y:S02]  /*4720*/  FMNMX.FTZ R132, R100, R132, !PT ;  /* 0x0000008464847209 */ /* 0x000fe40007810000 */
[----:B------:R-:W-:Y:S02]  /*4730*/  ISETP.GT.AND P0, PT, R2, 0x39, PT ;  /* 0x000000390200780c */ /* 0x000fe40003f04270 */
[----:B------:R-:W-:Y:S02]  /*4740*/  FMNMX.FTZ R2, R93, R3, !PT ;  /* 0x000000035d027209 */ /* 0x000fe40007810000 */
[----:B------:R-:W-:-:S02]  /*4750*/  FMNMX.FTZ R132, R99, R132, !PT ;  /* 0x0000008463847209 */ /* 0x000fc40007810000 */
[----:B--2---:R-:W-:Y:S02]  /*4760*/  FSEL R91, R15, -INF , P0 ;  /* 0xff8000000f5b7808 */ /* 0x004fe40000000000 */
[----:B------:R-:W-:Y:S01]  /*4770*/  FMNMX.FTZ R2, R92, R2, !PT ;  /* 0x000000025c027209 */ /* 0x000fe20007810000 */
[----:B------:R-:W1:Y:S03]  /*4780*/  SHFL.BFLY PT, R6, R132, 0x2, 0x1f ;  /* 0x0c401f0084067f89 */ /* 0x000e6600000e0000 */
        /* <DEDUP_REMOVED lines=8> */
[----:B------:R-:W-:Y:S01]  /*4810*/  FMUL.FTZ R6, R132, c[0x0][0x2d0] ;  /* 0x0000b40084067a20 */ /* 0x000fe20000410000 */
[----:B--2---:R-:W-:-:S04]  /*4820*/  FMNMX.FTZ R3, R3, R2, !PT ;  /* 0x0000000203037209 */ /* 0x004fc80007810000 */
[----:B------:R-:W-:Y:S02]  /*4830*/  FSEL R6, R6, RZ, P0 ;  /* 0x000000ff06067208 */ /* 0x000fe40000000000 */
[C---:B------:R-:W-:Y:S01]  /*4840*/  FSETP.NEU.FTZ.AND P0, PT, R3.reuse, -INF , PT ;  /* 0xff8000000300780b */ /* 0x040fe20003f1d000 */
[----:B------:R-:W-:Y:S02]  /*4850*/  FMUL.FTZ R2, R3, c[0x0][0x2d0] ;  /* 0x0000b40003027a20 */ /* 0x000fe40000410000 */
[--C-:B------:R-:W-:Y:S02]  /*4860*/  FFMA.FTZ R11, R11, c[0x0][0x2d0], -R6.reuse ;  /* 0x0000b4000b0b7a23 */ /* 0x100fe40000010806 */
[--C-:B------:R-:W-:Y:S01]  /*4870*/  FFMA.FTZ R10, R10, c[0x0][0x2d0], -R6.reuse ;  /* 0x0000b4000a0a7a23 */ /* 0x100fe20000010806 */
[----:B------:R-:W-:Y:S01]  /*4880*/  FSEL R2, R2, RZ, P0 ;  /* 0x000000ff02027208 */ /* 0x000fe20000000000 */
[----:B------:R-:W-:Y:S01]  /*4890*/  MUFU.EX2 R79, R11 ;  /* 0x0000000b004f7308 */ /* 0x000fe20000000800 */
[--C-:B------:R-:W-:Y:S01]  /*48a0*/  FFMA.FTZ R14, R14, c[0x0][0x2d0], -R6.reuse ;  /* 0x0000b4000e0e7a23 */ /* 0x100fe20000010806 */
[----:B------:R-:W-:Y:S01]  /*48b0*/  PLOP3.LUT P0, PT, PT, PT, UP0, 0x40, 0x0 ;  /* 0x000000000000781c */ /* 0x000fe20003f0e808 */
[----:B------:R-:W-:-:S02]  /*48c0*/  FFMA.FTZ R13, R13, c[0x0][0x2d0], -R6 ;  /* 0x0000b4000d0d7a23 */ /* 0x000fc40000010806 */
[--C-:B------:R-:W-:Y:S02]  /*48d0*/  FFMA.FTZ R9, R9, c[0x0][0x2d0], -R2.reuse ;  /* 0x0000b40009097a23 */ /* 0x100fe40000010802 */
[--C-:B------:R-:W-:Y:S01]  /*48e0*/  FFMA.FTZ R4, R8, c[0x0][0x2d0], -R2.reuse ;  /* 0x0000b40008047a23 */ /* 0x100fe20000010802 */
[----:B------:R-:W1:Y:S01]  /*48f0*/  MUFU.EX2 R78, R10 ;  /* 0x0000000a004e7308 */ /* 0x000e620000000800 */
[----:B------:R-:W-:Y:S02]  /*4900*/  FFMA.FTZ R7, R7, c[0x0][0x2d0], -R2 ;  /* 0x0000b40007077a23 */ /* 0x000fe40000010802 */
[----:B------:R-:W-:-:S05]  /*4910*/  FFMA.FTZ R0, R28, c[0x0][0x2d0], -R6 ;  /* 0x0000b4001c007a23 */ /* 0x000fca0000010806 */
[----:B------:R2:W-:Y:S08]  /*4920*/  MUFU.EX2 R77, R9 ;  /* 0x00000009004d7308 */ /* 0x0005f00000000800 */
[----:B------:R3:W-:Y:S01]  /*4930*/  MUFU.EX2 R76, R4 ;  /* 0x00000004004c7308 */ /* 0x0007e20000000800 */
[----:B--2---:R-:W2:Y:S07]  /*4940*/  LDSM.16.MT88.4 R8, [R248+0x100] ;  /* 0x00010000f808783b */ /* 0x004eae0000004200 */
[----:B------:R-:W-:Y:S01]  /*4950*/  MUFU.EX2 R82, R14 ;  /* 0x0000000e00527308 */ /* 0x000fe20000000800 */
[----:B---3--:R-:W-:-:S07]  /*4960*/  FFMA.FTZ R4, R12, c[0x0][0x2d0], -R2 ;  /* 0x0000b4000c047a23 */ /* 0x008fce0000010802 */
[----:B------:R-:W3:Y:S01]  /*4970*/  MUFU.EX2 R85, R13 ;  /* 0x0000000d00557308 */ /* 0x000ee20000000800 */
[----:B-1----:R-:W-:-:S07]  /*4980*/  F2FP.BF16.PACK_AB R12, R78, R79 ;  /* 0x0000004f4e0c723e */ /* 0x002fce00000010ff */
[----:B------:R-:W-:Y:S08]  /*4990*/  MUFU.EX2 R80, R7 ;  /* 0x0000000700507308 */ /* 0x000ff00000000800 */
[----:B------:R1:W4:Y:S01]  /*49a0*/  MUFU.EX2 R84, R4 ;  /* 0x0000000400547308 */ /* 0x0003220000000800 */
[----:B---3--:R-:W-:Y:S02]  /*49b0*/  F2FP.BF16.PACK_AB R14, R85, R82 ;  /* 0x00000052550e723e */ /* 0x008fe400000010ff */
[----:B------:R-:W-:-:S05]  /*49c0*/  F2FP.BF16.PACK_AB R13, R76, R77 ;  /* 0x0000004d4c0d723e */ /* 0x000fca00000010ff */
[----:B------:R3:W-:Y:S01]  /*49d0*/  MUFU.EX2 R89, R0 ;  /* 0x0000000000597308 */ /* 0x0007e20000000800 */
[----:B-1----:R-:W-:Y:S01]  /*49e0*/  FFMA.FTZ R4, R21, c[0x0][0x2d0], -R6 ;  /* 0x0000b40015047a23 */ /* 0x002fe20000010806 */
[----:B----4-:R-:W-:-:S06]  /*49f0*/  F2FP.BF16.PACK_AB R15, R84, R80 ;  /* 0x00000050540f723e */ /* 0x010fcc00000010ff */
[----:B------:R1:W-:Y:S01]  /*4a00*/  MUFU.EX2 R83, R4 ;  /* 0x0000000400537308 */ /* 0x0003e20000000800 */
[----:B---3--:R-:W-:Y:S01]  /*4a10*/  FFMA.FTZ R0, R19, c[0x0][0x2d0], -R2 ;  /* 0x0000b40013007a23 */ /* 0x008fe20000010802 */
[C---:B--2---:R-:W-:Y:S06]  /*4a20*/  HMMA.16816.F32.BF16 R44, R12.reuse, R8, RZ ;  /* 0x000000080c2c723c */ /* 0x044fec00000418ff */
[----:B------:R2:W-:Y:S02]  /*4a30*/  MUFU.EX2 R7, R0 ;  /* 0x0000000000077308 */ /* 0x0005e40000000800 */
[----:B------:R-:W-:Y:S01]  /*4a40*/  HMMA.16816.F32.BF16 R60, R12, R24, RZ ;  /* 0x000000180c3c723c */ /* 0x000fe200000418ff */
[----:B-1----:R-:W-:-:S05]  /*4a50*/  FFMA.FTZ R4, R22, c[0x0][0x2d0], -R6 ;  /* 0x0000b40016047a23 */ /* 0x002fca0000010806 */
[----:B------:R1:W3:Y:S02]  /*4a60*/  MUFU.EX2 R88, R4 ;  /* 0x0000000400587308 */ /* 0x0002e40000000800 */
[----:B------:R-:W-:Y:S01]  /*4a70*/  HMMA.16816.F32.BF16 R52, R12, R26, RZ ;  /* 0x0000001a0c34723c */ /* 0x000fe200000418ff */
[----:B--2---:R-:W-:-:S05]  /*4a80*/  FFMA.FTZ R0, R18, c[0x0][0x2d0], -R2 ;  /* 0x0000b40012007a23 */ /* 0x004fca0000010802 */
[----:B------:R2:W4:Y:S02]  /*4a90*/  MUFU.EX2 R81, R0 ;  /* 0x0000000000517308 */ /* 0x0005240000000800 */
[----:B------:R-:W-:Y:S01]  /*4aa0*/  HMMA.16816.F32.BF16 R24, R12, R48, RZ ;  /* 0x000000300c18723c */ /* 0x000fe200000418ff */
[----:B-1----:R-:W-:-:S07]  /*4ab0*/  FFMA.FTZ R4, R23, c[0x0][0x2d0], -R6 ;  /* 0x0000b40017047a23 */ /* 0x002fce0000010806 */
[----:B------:R-:W-:Y:S01]  /*4ac0*/  HMMA.16816.F32.BF16 R28, R12, R10, RZ ;  /* 0x0000000a0c1c723c */ /* 0x000fe200000418ff */
[----:B---3--:R-:W-:Y:S01]  /*4ad0*/  F2FP.BF16.PACK_AB R8, R88, R83 ;  /* 0x000000535808723e */ /* 0x008fe200000010ff */
[----:B------:R-:W1:Y:S01]  /*4ae0*/  MUFU.EX2 R90, R4 ;  /* 0x00000004005a7308 */ /* 0x000e620000000800 */
[----:B--2---:R-:W-:-:S05]  /*4af0*/  FFMA.FTZ R0, R17, c[0x0][0x2d0], -R2 ;  /* 0x0000b40011007a23 */ /* 0x004fca0000010802 */
[----:B------:R-:W-:Y:S01]  /*4b00*/  HMMA.16816.F32.BF16 R20, R12, R50, RZ ;  /* 0x000000320c14723c */ /* 0x000fe200000418ff */
[----:B----4-:R-:W-:Y:S01]  /*4b10*/  F2FP.BF16.PACK_AB R9, R81, R7 ;  /* 0x000000075109723e */ /* 0x010fe200000010ff */
[----:B------:R-:W-:Y:S01]  /*4b20*/  LDSM.16.MT88.4 R48, [R250+0x2100] ;  /* 0x00210000fa30783b */ /* 0x000fe20000004200 */
[----:B------:R2:W-:Y:S01]  /*4b30*/  MUFU.EX2 R87, R0 ;  /* 0x0000000000577308 */ /* 0x0005e20000000800 */
[----:B-1----:R-:W-:Y:S01]  /*4b40*/  F2FP.BF16.PACK_AB R10, R89, R90 ;  /* 0x0000005a590a723e */ /* 0x002fe200000010ff */
[----:B--2---:R-:W-:-:S03]  /*4b50*/  FFMA.FTZ R0, R16, c[0x0][0x2d0], -R2 ;  /* 0x0000b40010007a23 */ /* 0x004fc60000010802 */
[----:B------:R-:W-:Y:S03]  /*4b60*/  HMMA.16816.F32.BF16 R16, R12, R56, RZ ;  /* 0x000000380c10723c */ /* 0x000fe600000418ff */
[----:B------:R-:W1:Y:S02]  /*4b70*/  MUFU.EX2 R86, R0 ;  /* 0x0000000000567308 */ /* 0x000e640000000800 */
[----:B-1----:R-:W-:-:S07]  /*4b80*/  F2FP.BF16.PACK_AB R11, R86, R87 ;  /* 0x00000057560b723e */ /* 0x002fce00000010ff */
[C---:B------:R-:W-:Y:S01]  /*4b90*/  HMMA.16816.F32.BF16 R108, R8.reuse, R36, R44 ;  /* 0x00000024086c723c */ /* 0x040fe2000004182c */
[----:B------:R-:W1:Y:S07]  /*4ba0*/  LDSM.16.MT88.4 R44, [R135+0x2900] ;  /* 0x00290000872c783b */ /* 0x000e6e0000004200 */
[C---:B------:R-:W-:Y:S08]  /*4bb0*/  HMMA.16816.F32.BF16 R24, R8.reuse, R32, R24 ;  /* 0x000000200818723c */ /* 0x040ff00000041818 */
[C---:B------:R-:W-:Y:S01]  /*4bc0*/  HMMA.16816.F32.BF16 R148, R8.reuse, R38, R28 ;  /* 0x000000260894723c */ /* 0x040fe2000004181c */
[----:B------:R-:W2:Y:S07]  /*4bd0*/  LDSM.16.MT88.4 R36, [R248+0x2900] ;  /* 0x00290000f824783b */ /* 0x000eae0000004200 */
[----:B------:R-:W-:Y:S01]  /*4be0*/  HMMA.16816.F32.BF16 R140, R8, R34, R20 ;  /* 0x00000022088c723c */ /* 0x000fe20000041814 */
[----:B------:R-:W-:Y:S01]  /*4bf0*/  IMAD.MOV.U32 R129, RZ, RZ, R110 ;  /* 0x000000ffff817224 */ /* 0x000fe200078e006e */
[----:B------:R-:W-:Y:S01]  /*4c00*/  MOV R128, R111 ;  /* 0x0000006f00807202 */ /* 0x000fe20000000f00 */
[----:B------:R-:W-:-:S02]  /*4c10*/  IMAD.MOV.U32 R131, RZ, RZ, R108 ;  /* 0x000000ffff837224 */ /* 0x000fc400078e006c */
[----:B------:R-:W-:-:S03]  /*4c20*/  IMAD.MOV.U32 R130, RZ, RZ, R109 ;  /* 0x000000ffff827224 */ /* 0x000fc600078e006d */
[C---:B------:R-:W-:Y:S01]  /*4c30*/  HMMA.16816.F32.BF16 R32, R12.reuse, R58, RZ ;  /* 0x0000003a0c20723c */ /* 0x040fe200000418ff */
[----:B------:R-:W-:Y:S01]  /*4c40*/  IMAD.MOV.U32 R112, RZ, RZ, R25 ;  /* 0x000000ffff707224 */ /* 0x000fe200078e0019 */
[----:B------:R-:W-:Y:S01]  /*4c50*/  LDSM.16.MT88.4 R56, [R251+0x2900] ;  /* 0x00290000fb38783b */ /* 0x000fe20000004200 */
[----:B------:R-:W-:Y:S02]  /*4c60*/  IMAD.MOV.U32 R111, RZ, RZ, R26 ;  /* 0x000000ffff6f7224 */ /* 0x000fe400078e001a */
[----:B------:R-:W-:Y:S02]  /*4c70*/  IMAD.MOV.U32 R110, RZ, RZ, R24 ;  /* 0x000000ffff6e7224 */ /* 0x000fe400078e0018 */
[----:B------:R-:W-:Y:S01]  /*4c80*/  IMAD.MOV.U32 R107, RZ, RZ, R27 ;  /* 0x000000ffff6b7224 */ /* 0x000fe200078e001b */
[----:B------:R-:W-:Y:S08]  /*4c90*/  HMMA.16816.F32.BF16 R28, R12, R64, RZ ;  /* 0x000000400c1c723c */ /* 0x000ff000000418ff */
[C---:B------:R-:W-:Y:S01]  /*4ca0*/  HMMA.16816.F32.BF16 R164, R8.reuse, R40, R60 ;  /* 0x0000002808a4723c */ /* 0x040fe2000004183c */
[----:B------:R-:W-:Y:S07]  /*4cb0*/  LDSM.16.MT88.4 R60, [R135+0x4100] ;  /* 0x00410000873c783b */ /* 0x000fee0000004200 */
[----:B------:R-:W-:Y:S01]  /*4cc0*/  HMMA.16816.F32.BF16 R156, R8, R42, R52 ;  /* 0x0000002a089c723c */ /* 0x000fe20000041834 */
[----:B------:R-:W3:Y:S07]  /*4cd0*/  LDSM.16.MT88.4 R40, [R251+0x2100] ;  /* 0x00210000fb28783b */ /* 0x000eee0000004200 */
[C---:B------:R-:W-:Y:S01]  /*4ce0*/  HMMA.16816.F32.BF16 R24, R12.reuse, R66, RZ ;  /* 0x000000420c18723c */ /* 0x040fe200000418ff */
[----:B------:R-:W-:Y:S07]  /*4cf0*/  LDSM.16.MT88.4 R64, [R135+0x4900] ;  /* 0x004900008740783b */ /* 0x000fee0000004200 */
[----:B------:R-:W-:Y:S08]  /*4d00*/  HMMA.16816.F32.BF16 R20, R12, R72, RZ ;  /* 0x000000480c14723c */ /* 0x000ff000000418ff */
[C---:B------:R-:W-:Y:S08]  /*4d10*/  HMMA.16816.F32.BF16 R52, R8.reuse, R70, R32 ;  /* 0x000000460834723c */ /* 0x040ff00000041820 */
[C---:B-1----:R-:W-:Y:S08]  /*4d20*/  HMMA.16816.F32.BF16 R28, R8.reuse, R44, R28 ;  /* 0x0000002c081c723c */ /* 0x042ff0000004181c */
[C---:B------:R-:W-:Y:S08]  /*4d30*/  HMMA.16816.F32.BF16 R16, R8.reuse, R68, R16 ;  /* 0x000000440810723c */ /* 0x040ff00000041810 */
[----:B------:R-:W-:Y:S01]  /*4d40*/  HMMA.16816.F32.BF16 R24, R8, R46, R24 ;  /* 0x0000002e0818723c */ /* 0x000fe20000041818 */
[----:B------:R-:W-:Y:S01]  /*4d50*/  IMAD.MOV.U32 R109, RZ, RZ, R52 ;  /* 0x000000ffff6d7224 */ /* 0x000fe200078e0034 */
[----:B------:R-:W-:Y:S01]  /*4d60*/  MOV R108, R53 ;  /* 0x00000035006c7202 */ /* 0x000fe20000000f00 */
[----:B------:R-:W-:Y:S01]  /*4d70*/  IMAD.MOV.U32 R5, RZ, RZ, R54 ;  /* 0x000000ffff057224 */ /* 0x000fe200078e0036 */
[----:B------:R-:W-:Y:S01]  /*4d80*/  LDSM.16.MT88.4 R44, [R251+0x4100] ;  /* 0x00410000fb2c783b */ /* 0x000fe20000004200 */
[----:B------:R-:W-:-:S03]  /*4d90*/  IMAD.MOV.U32 R0, RZ, RZ, R55 ;  /* 0x000000ffff007224 */ /* 0x000fc600078e0037 */
[----:B--2---:R-:W-:Y:S01]  /*4da0*/  HMMA.16816.F32.BF16 R20, R8, R36, R20 ;  /* 0x000000240814723c */ /* 0x004fe20000041814 */
[----:B------:R-:W-:Y:S01]  /*4db0*/  IMAD.MOV.U32 R116, RZ, RZ, R28 ;  /* 0x000000ffff747224 */ /* 0x000fe200078e001c */
[----:B------:R-:W-:Y:S01]  /*4dc0*/  MOV R114, R30 ;  /* 0x0000001e00727202 */ /* 0x000fe20000000f00 */
[----:B------:R-:W-:Y:S01]  /*4dd0*/  IMAD.MOV.U32 R115, RZ, RZ, R29 ;  /* 0x000000ffff737224 */ /* 0x000fe200078e001d */
[----:B------:R-:W1:Y:S01]  /*4de0*/  LDSM.16.MT88.4 R52, [R250+0x2900] ;  /* 0x00290000fa34783b */ /* 0x000e620000004200 */
[----:B------:R-:W-:-:S03]  /*4df0*/  IMAD.MOV.U32 R113, RZ, RZ, R31 ;  /* 0x000000ffff717224 */ /* 0x000fc600078e001f */
[C---:B---3--:R-:W-:Y:S01]  /*4e00*/  HMMA.16816.F32.BF16 R32, R12.reuse, R40, RZ ;  /* 0x000000280c20723c */ /* 0x048fe200000418ff */
[----:B------:R-:W-:Y:S01]  /*4e10*/  MOV R178, R16 ;  /* 0x0000001000b27202 */ /* 0x000fe20000000f00 */
[----:B------:R-:W-:Y:S02]  /*4e20*/  IMAD.MOV.U32 R177, RZ, RZ, R17 ;  /* 0x000000ffffb17224 */ /* 0x000fe400078e0011 */
[----:B------:R-:W-:Y:S02]  /*4e30*/  IMAD.MOV.U32 R176, RZ, RZ, R18 ;  /* 0x000000ffffb07224 */ /* 0x000fe400078e0012 */
[----:B------:R-:W-:Y:S02]  /*4e40*/  IMAD.MOV.U32 R4, RZ, RZ, R19 ;  /* 0x000000ffff047224 */ /* 0x000fe400078e0013 */
[----:B------:R-:W-:Y:S01]  /*4e50*/  HMMA.16816.F32.BF16 R28, R12, R42, RZ ;  /* 0x0000002a0c1c723c */ /* 0x000fe200000418ff */
[----:B------:R-:W2:Y:S01]  /*4e60*/  LDSM.16.MT88.4 R40, [R248+0x4100] ;  /* 0x00410000f828783b */ /* 0x000ea20000004200 */
[----:B------:R-:W-:Y:S01]  /*4e70*/  IMAD.MOV.U32 R120, RZ, RZ, R24 ;  /* 0x000000ffff787224 */ /* 0x000fe200078e0018 */
[----:B------:R-:W-:Y:S01]  /*4e80*/  MOV R117, R27 ;  /* 0x0000001b00757202 */ /* 0x000fe20000000f00 */
[----:B------:R-:W-:-:S02]  /*4e90*/  IMAD.MOV.U32 R119, RZ, RZ, R25 ;  /* 0x000000ffff777224 */ /* 0x000fc400078e0019 */
[----:B------:R-:W-:Y:S02]  /*4ea0*/  IMAD.MOV.U32 R118, RZ, RZ, R26 ;  /* 0x000000ffff767224 */ /* 0x000fe400078e001a */
[----:B------:R-:W-:Y:S01]  /*4eb0*/  HMMA.16816.F32.BF16 R16, R12, R74, RZ ;  /* 0x0000004a0c10723c */ /* 0x000fe200000418ff */
[----:B------:R-:W-:Y:S01]  /*4ec0*/  IMAD.MOV.U32 R73, RZ, RZ, R20 ;  /* 0x000000ffff497224 */ /* 0x000fe200078e0014 */
[----:B------:R-:W-:Y:S01]  /*4ed0*/  MOV R36, R23 ;  /* 0x0000001700247202 */ /* 0x000fe20000000f00 */
[----:B------:R-:W-:Y:S02]  /*4ee0*/  IMAD.MOV.U32 R72, RZ, RZ, R21 ;  /* 0x000000ffff487224 */ /* 0x000fe400078e0015 */
[----:B------:R-:W-:-:S03]  /*4ef0*/  IMAD.MOV.U32 R37, RZ, RZ, R22 ;  /* 0x000000ffff257224 */ /* 0x000fc600078e0016 */
[C---:B------:R-:W-:Y:S07]  /*4f00*/  HMMA.16816.F32.BF16 R24, R12.reuse, R48, RZ ;  /* 0x000000300c18723c */ /* 0x040fee00000418ff */
[----:B------:R-:W-:Y:S01]  /*4f10*/  IMAD.MOV.U32 R49, RZ, RZ, R111 ;  /* 0x000000ffff317224 */ /* 0x000fe200078e006f */
[----:B------:R-:W-:Y:S01]  /*4f20*/  HMMA.16816.F32.BF16 R20, R12, R50, RZ ;  /* 0x000000320c14723c */ /* 0x000fe200000418ff */
[----:B------:R-:W-:-:S06]  /*4f30*/  IMAD.MOV.U32 R48, RZ, RZ, R112 ;  /* 0x000000ffff307224 */ /* 0x000fcc00078e0070 */
[----:B------:R-:W-:Y:S01]  /*4f40*/  IMAD.MOV.U32 R51, RZ, RZ, R110 ;  /* 0x000000ffff337224 */ /* 0x000fe200078e006e */
[C---:B------:R-:W-:Y:S01]  /*4f50*/  HMMA.16816.F32.BF16 R180, R8.reuse, R56, R32 ;  /* 0x0000003808b4723c */ /* 0x040fe20000041820 */
[----:B------:R-:W3:Y:S06]  /*4f60*/  LDSM.16.MT88.4 R32, [R248+0x4900] ;  /* 0x00490000f820783b */ /* 0x000eec0000004200 */
[----:B------:R-:W-:Y:S01]  /*4f70*/  IMAD.MOV.U32 R56, RZ, RZ, R73 ;  /* 0x000000ffff387224 */ /* 0x000fe200078e0049 */
[----:B------:R-:W-:Y:S01]  /*4f80*/  HMMA.16816.F32.BF16 R188, R8, R38, R16 ;  /* 0x0000002608bc723c */ /* 0x000fe20000041810 */
[----:B------:R-:W-:-:S07]  /*4f90*/  IMAD.MOV.U32 R57, RZ, RZ, R72 ;  /* 0x000000ffff397224 */ /* 0x000fce00078e0048 */
[----:B------:R-:W-:Y:S07]  /*4fa0*/  HMMA.16816.F32.BF16 R16, R12, R60, RZ ;  /* 0x0000003c0c10723c */ /* 0x000fee00000418ff */
[----:B------:R-:W-:Y:S01]  /*4fb0*/  IMAD.MOV.U32 R60, RZ, RZ, R116 ;  /* 0x000000ffff3c7224 */ /* 0x000fe200078e0074 */
[----:B------:R-:W-:Y:S01]  /*4fc0*/  HMMA.16816.F32.BF16 R68, R8, R58, R28 ;  /* 0x0000003a0844723c */ /* 0x000fe2000004181c */
[----:B------:R-:W-:-:S06]  /*4fd0*/  IMAD.MOV.U32 R61, RZ, RZ, R115 ;  /* 0x000000ffff3d7224 */ /* 0x000fcc00078e0073 */
[----:B------:R-:W-:Y:S01]  /*4fe0*/  IMAD.MOV.U32 R58, RZ, RZ, R37 ;  /* 0x000000ffff3a7224 */ /* 0x000fe200078e0025 */
[----:B------:R-:W-:Y:S01]  /*4ff0*/  MOV R59, R36 ;  /* 0x00000024003b7202 */ /* 0x000fe20000000f00 */
[C---:B-1----:R-:W-:Y:S01]  /*5000*/  HMMA.16816.F32.BF16 R72, R8.reuse, R52, R24 ;  /* 0x000000340848723c */ /* 0x042fe20000041818 */
[----:B------:R-:W1:Y:S06]  /*5010*/  LDSM.16.MT88.4 R36, [R251+0x4900] ;  /* 0x00490000fb24783b */ /* 0x000e6c0000004200 */
[----:B------:R-:W-:Y:S01]  /*5020*/  IMAD.MOV.U32 R52, RZ, RZ, R120 ;  /* 0x000000ffff347224 */ /* 0x000fe200078e0078 */
[----:B------:R-:W-:Y:S01]  /*5030*/  HMMA.16816.F32.BF16 R152, R8, R54, R20 ;  /* 0x000000360898723c */ /* 0x000fe20000041814 */
[----:B------:R-:W-:-:S06]  /*5040*/  IMAD.MOV.U32 R53, RZ, RZ, R119 ;  /* 0x000000ffff357224 */ /* 0x000fcc00078e0077 */
[----:B------:R-:W-:Y:S01]  /*5050*/  IMAD.MOV.U32 R54, RZ, RZ, R118 ;  /* 0x000000ffff367224 */ /* 0x000fe200078e0076 */
[----:B--2---:R-:W-:Y:S01]  /*5060*/  HMMA.16816.F32.BF16 R24, R12, R40, RZ ;  /* 0x000000280c18723c */ /* 0x004fe200000418ff */
[----:B------:R-:W-:-:S07]  /*5070*/  MOV R55, R117 ;  /* 0x0000007500377202 */ /* 0x000fce0000000f00 */
[----:B------:R-:W-:Y:S01]  /*5080*/  HMMA.16816.F32.BF16 R20, R12, R42, RZ ;  /* 0x0000002a0c14723c */ /* 0x000fe200000418ff */
[----:B------:R-:W2:Y:S07]  /*5090*/  LDSM.16.MT88.4 R40, [R250+0x4100] ;  /* 0x00410000fa28783b */ /* 0x000eae0000004200 */
[----:B------:R-:W-:Y:S08]  /*50a0*/  HMMA.16816.F32.BF16 R160, R8, R64, R16 ;  /* 0x0000004008a0723c */ /* 0x000ff00000041810 */
[----:B------:R-:W-:Y:S07]  /*50b0*/  HMMA.16816.F32.BF16 R16, R12, R44, RZ ;  /* 0x0000002c0c10723c */ /* 0x000fee00000418ff */
[----:B------:R-:W-:Y:S01]  /*50c0*/  MOV R44, R109 ;  /* 0x0000006d002c7202 */ /* 0x000fe20000000f00 */
[----:B---3--:R-:W-:Y:S01]  /*50d0*/  HMMA.16816.F32.BF16 R144, R8, R32, R24 ;  /* 0x000000200890723c */ /* 0x008fe20000041818 */
[----:B------:R-:W3:Y:S01]  /*50e0*/  LDSM.16.MT88.4 R24, [R250+0x4900] ;  /* 0x00490000fa18783b */ /* 0x000ee20000004200 */
[----:B------:R-:W-:-:S05]  /*50f0*/  IMAD.MOV.U32 R45, RZ, RZ, R108 ;  /* 0x000000ffff2d7224 */ /* 0x000fca00078e006c */
[--C-:B------:R-:W-:Y:S01]  /*5100*/  FFMA.FTZ R33, R94, c[0x0][0x2d0], -R2.reuse ;  /* 0x0000b4005e217a23 */ /* 0x100fe20000010802 */
[----:B------:R-:W-:Y:S01]  /*5110*/  HMMA.16816.F32.BF16 R28, R12, R62, RZ ;  /* 0x0000003e0c1c723c */ /* 0x000fe200000418ff */
[----:B------:R-:W-:-:S06]  /*5120*/  FFMA.FTZ R32, R93, c[0x0][0x2d0], -R2 ;  /* 0x0000b4005d207a23 */ /* 0x000fcc0000010802 */
[----:B------:R-:W-:Y:S01]  /*5130*/  IMAD.MOV.U32 R62, RZ, RZ, R114 ;  /* 0x000000ffff3e7224 */ /* 0x000fe200078e0072 */
[----:B-1----:R-:W-:Y:S01]  /*5140*/  HMMA.16816.F32.BF16 R136, R8, R36, R16 ;  /* 0x000000240888723c */ /* 0x002fe20000041810 */
[----:B------:R-:W-:-:S06]  /*5150*/  MOV R63, R113 ;  /* 0x00000071003f7202 */ /* 0x000fcc0000000f00 */
[--C-:B------:R-:W-:Y:S01]  /*5160*/  FFMA.FTZ R36, R102, c[0x0][0x2d0], -R6.reuse ;  /* 0x0000b40066247a23 */ /* 0x100fe20000010806 */
[----:B--2---:R-:W-:Y:S01]  /*5170*/  HMMA.16816.F32.BF16 R16, R12, R40, RZ ;  /* 0x000000280c10723c */ /* 0x004fe200000418ff */
[----:B------:R-:W-:Y:S01]  /*5180*/  FFMA.FTZ R37, R101, c[0x0][0x2d0], -R6 ;  /* 0x0000b40065257a23 */ /* 0x000fe20000010806 */
[----:B------:R-:W-:Y:S01]  /*5190*/  MOV R101, R130 ;  /* 0x0000008200657202 */ /* 0x000fe20000000f00 */
[----:B------:R-:W-:-:S05]  /*51a0*/  IMAD.MOV.U32 R102, RZ, RZ, R129 ;  /* 0x000000ffff667224 */ /* 0x000fca00078e0081 */
[C---:B------:R-:W-:Y:S07]  /*51b0*/  HMMA.16816.F32.BF16 R120, R8.reuse, R34, R20 ;  /* 0x000000220878723c */ /* 0x040fee0000041814 */
[--C-:B------:R-:W-:Y:S01]  /*51c0*/  FFMA.FTZ R35, R92, c[0x0][0x2d0], -R2.reuse ;  /* 0x0000b4005c237a23 */ /* 0x100fe20000010802 */
[----:B------:R-:W-:Y:S01]  /*51d0*/  HMMA.16816.F32.BF16 R124, R8, R66, R28 ;  /* 0x00000042087c723c */ /* 0x000fe2000004181c */
[----:B------:R-:W1:Y:S01]  /*51e0*/  LDSM.16.MT88.4 R28, [R135+0x6100] ;  /* 0x00610000871c783b */ /* 0x000e620000004200 */
[----:B------:R-:W-:-:S06]  /*51f0*/  FFMA.FTZ R34, R91, c[0x0][0x2d0], -R2 ;  /* 0x0000b4005b227a23 */ /* 0x000fcc0000010802 */
[----:B------:R-:W-:Y:S07]  /*5200*/  HMMA.16816.F32.BF16 R20, R12, R46, RZ ;  /* 0x0000002e0c14723c */ /* 0x000fee00000418ff */
[----:B------:R-:W-:Y:S01]  /*5210*/  IMAD.MOV.U32 R46, RZ, RZ, R5 ;  /* 0x000000ffff2e7224 */ /* 0x000fe200078e0005 */
[----:B---3--:R-:W-:Y:S01]  /*5220*/  HMMA.16816.F32.BF16 R116, R8, R24, R16 ;  /* 0x000000180874723c */ /* 0x008fe20000041810 */
[----:B------:R-:W-:Y:S02]  /*5230*/  IMAD.MOV.U32 R47, RZ, RZ, R0 ;  /* 0x000000ffff2f7224 */ /* 0x000fe400078e0000 */
[----:B------:R-:W-:-:S02]  /*5240*/  FADD.FTZ R0, R79, R78 ;  /* 0x0000004e4f007221 */ /* 0x000fc40000010000 */
[----:B------:R-:W-:Y:S01]  /*5250*/  FADD.FTZ R5, R77, R76 ;  /* 0x0000004c4d057221 */ /* 0x000fe20000010000 */
[----:B------:R-:W-:Y:S01]  /*5260*/  MOV R76, R178 ;  /* 0x000000b2004c7202 */ /* 0x000fe20000000f00 */
[----:B------:R-:W-:Y:S01]  /*5270*/  IMAD.MOV.U32 R77, RZ, RZ, R177 ;  /* 0x000000ffff4d7224 */ /* 0x000fe200078e00b1 */
[----:B------:R-:W-:Y:S01]  /*5280*/  HMMA.16816.F32.BF16 R16, R12, R42, RZ ;  /* 0x0000002a0c10723c */ /* 0x000fe200000418ff */
[----:B------:R-:W-:Y:S02]  /*5290*/  IMAD.MOV.U32 R78, RZ, RZ, R176 ;  /* 0x000000ffff4e7224 */ /* 0x000fe400078e00b0 */
[----:B------:R-:W-:Y:S02]  /*52a0*/  FADD.FTZ R0, R82, R0 ;  /* 0x0000000052007221 */ /* 0x000fe40000010000 */
[----:B------:R-:W-:Y:S02]  /*52b0*/  IMAD.MOV.U32 R79, RZ, RZ, R4 ;  /* 0x000000ffff4f7224 */ /* 0x000fe400078e0004 */
[----:B------:R-:W-:Y:S01]  /*52c0*/  FADD.FTZ R5, R80, R5 ;  /* 0x0000000550057221 */ /* 0x000fe20000010000 */
[----:B------:R-:W-:Y:S01]  /*52d0*/  HMMA.16816.F32.BF16 R108, R8, R38, R20 ;  /* 0x00000026086c723c */ /* 0x000fe20000041814 */
[----:B------:R-:W2:Y:S01]  /*52e0*/  LDSM.16.MT88.4 R20, [R135+0x6900] ;  /* 0x006900008714783b */ /* 0x000ea20000004200 */
[----:B------:R-:W-:-:S02]  /*52f0*/  FADD.FTZ R4, R85, R0 ;  /* 0x0000000055047221 */ /* 0x000fc40000010000 */
[----:B------:R-:W-:Y:S02]  /*5300*/  FADD.FTZ R0, R84, R5 ;  /* 0x0000000554007221 */ /* 0x000fe40000010000 */
[----:B------:R-:W-:Y:S02]  /*5310*/  FADD.FTZ R4, R83, R4 ;  /* 0x0000000453047221 */ /* 0x000fe40000010000 */
[----:B------:R-:W-:Y:S02]  /*5320*/  FADD.FTZ R0, R7, R0 ;  /* 0x0000000007007221 */ /* 0x000fe40000010000 */
[--C-:B------:R-:W-:Y:S02]  /*5330*/  FFMA.FTZ R24, R106, c[0x0][0x2d0], -R6.reuse ;  /* 0x0000b4006a187a23 */ /* 0x100fe40000010806 */
[--C-:B------:R-:W-:Y:S02]  /*5340*/  FFMA.FTZ R38, R100, c[0x0][0x2d0], -R6.reuse ;  /* 0x0000b40064267a23 */ /* 0x100fe40000010806 */
[----:B------:R-:W-:-:S02]  /*5350*/  FFMA.FTZ R39, R99, c[0x0][0x2d0], -R6 ;  /* 0x0000b40063277a23 */ /* 0x000fc40000010806 */
[----:B------:R-:W-:Y:S01]  /*5360*/  HMMA.16816.F32.BF16 R112, R8, R26, R16 ;  /* 0x0000001a0870723c */ /* 0x000fe20000041810 */
[----:B------:R-:W-:Y:S02]  /*5370*/  FADD.FTZ R25, R88, R4 ;  /* 0x0000000458197221 */ /* 0x000fe40000010000 */
[----:B------:R-:W-:Y:S02]  /*5380*/  IMAD.MOV.U32 R106, RZ, RZ, R49 ;  /* 0x000000ffff6a7224 */ /* 0x000fe400078e0031 */
[----:B------:R-:W-:Y:S02]  /*5390*/  IMAD.MOV.U32 R100, RZ, RZ, R131 ;  /* 0x000000ffff647224 */ /* 0x000fe400078e0083 */
[----:B------:R-:W-:Y:S01]  /*53a0*/  FFMA.FTZ R26, R105, c[0x0][0x2d0], -R6 ;  /* 0x0000b400691a7a23 */ /* 0x000fe20000010806 */
[----:B-1----:R-:W-:Y:S01]  /*53b0*/  HMMA.16816.F32.BF16 R16, R12, R28, RZ ;  /* 0x0000001c0c10723c */ /* 0x002fe200000418ff */
[----:B------:R-:W-:Y:S02]  /*53c0*/  FADD.FTZ R27, R81, R0 ;  /* 0x00000000511b7221 */ /* 0x000fe40000010000 */
[----:B------:R-:W-:Y:S01]  /*53d0*/  MUFU.EX2 R0, R26 ;  /* 0x0000001a00007308 */ /* 0x000fe20000000800 */
[----:B------:R-:W-:-:S03]  /*53e0*/  IMAD.MOV.U32 R105, RZ, RZ, R48 ;  /* 0x000000ffff697224 */ /* 0x000fc600078e0030 */
[--C-:B------:R-:W-:Y:S01]  /*53f0*/  FFMA.FTZ R28, R104, c[0x0][0x2d0], -R6.reuse ;  /* 0x0000b400681c7a23 */ /* 0x100fe20000010806 */
[----:B------:R-:W-:Y:S01]  /*5400*/  MOV R104, R51 ;  /* 0x0000003300687202 */ /* 0x000fe20000000f00 */
[----:B------:R-:W-:Y:S02]  /*5410*/  FFMA.FTZ R29, R103, c[0x0][0x2d0], -R6 ;  /* 0x0000b400671d7a23 */ /* 0x000fe40000010806 */
[----:B------:R-:W-:Y:S11]  /*5420*/  IMAD.MOV.U32 R103, RZ, RZ, R128 ;  /* 0x000000ffff677224 */ /* 0x000ff600078e0080 */
[----:B------:R-:W-:Y:S02]  /*5430*/  @!UPT UIADD3 URZ, URZ, URZ, URZ ;  /* 0x0000003f3f3ff290 */ /* 0x000fe4000fffe03f */
[----:B--2---:R-:W-:Y:S08]  /*5440*/  HMMA.16816.F32.BF16 R184, R8, R20, R16 ;  /* 0x0000001408b8723c */ /* 0x004ff00000041810 */
[----:B------:R-:W-:Y:S07]  /*5450*/  HMMA.16816.F32.BF16 R16, R12, R30, RZ ;  /* 0x0000001e0c10723c */ /* 0x000fee00000418ff */
[----:B------:R-:W-:-:S02]  /*5460*/  FFMA.FTZ R31, R96, c[0x0][0x2d0], -R2 ;  /* 0x0000b400601f7a23 */ /* 0x000fc40000010802 */
[--C-:B------:R-:W-:Y:S11]  /*5470*/  FFMA.FTZ R30, R95, c[0x0][0x2d0], -R2.reuse ;  /* 0x0000b4005f1e7a23 */ /* 0x100ff60000010802 */
[----:B------:R-:W-:Y:S04]  /*5480*/  @!UPT UIADD3 URZ, URZ, URZ, URZ ;  /* 0x0000003f3f3ff290 */ /* 0x000fe8000fffe03f */
[----:B------:R-:W-:Y:S01]  /*5490*/  HMMA.16816.F32.BF16 R176, R8, R22, R16 ;  /* 0x0000001608b0723c */ /* 0x000fe20000041810 */
[----:B------:R-:W1:Y:S04]  /*54a0*/  LDSM.16.MT88.4 R20, [R248+0x6100] ;  /* 0x00610000f814783b */ /* 0x000e680000004200 */
[----:B------:R-:W2:Y:S03]  /*54b0*/  LDSM.16.MT88.4 R16, [R248+0x6900] ;  /* 0x00690000f810783b */ /* 0x000ea60000004200 */
[C---:B-1----:R-:W-:Y:S08]  /*54c0*/  HMMA.16816.F32.BF16 R4, R12.reuse, R20, RZ ;  /* 0x000000140c04723c */ /* 0x042ff000000418ff */
[----:B------:R-:W-:Y:S11]  /*54d0*/  HMMA.16816.F32.BF16 R20, R12, R22, RZ ;  /* 0x000000160c14723c */ /* 0x000ff600000418ff */
[----:B------:R-:W-:Y:S05]  /*54e0*/  @!UPT UIADD3 URZ, URZ, URZ, URZ ;  /* 0x0000003f3f3ff290 */ /* 0x000fea000fffe03f */
[C---:B--2---:R-:W-:Y:S01]  /*54f0*/  HMMA.16816.F32.BF16 R80, R8.reuse, R16, R4 ;  /* 0x000000100850723c */ /* 0x044fe20000041804 */
[----:B------:R1:W2:Y:S06]  /*5500*/  MUFU.EX2 R4, R24 ;  /* 0x0000001800047308 */ /* 0x0002ac0000000800 */
[----:B------:R-:W-:Y:S01]  /*5510*/  FADD.FTZ R5, R90, R25 ;  /* 0x000000195a057221 */ /* 0x000fe20000010000 */
[----:B------:R-:W-:Y:S01]  /*5520*/  HMMA.16816.F32.BF16 R64, R8, R18, R20 ;  /* 0x000000120840723c */ /* 0x000fe20000041814 */
[----:B------:R-:W-:Y:S01]  /*5530*/  FADD.FTZ R17, R87, R27 ;  /* 0x0000001b57117221 */ /* 0x000fe20000010000 */
[----:B------:R-:W3:Y:S01]  /*5540*/  MUFU.EX2 R16, R28 ;  /* 0x0000001c00107308 */ /* 0x000ee20000000800 */
[--C-:B------:R-:W-:Y:S01]  /*5550*/  FFMA.FTZ R6, R98, c[0x0][0x2d0], -R2.reuse ;  /* 0x0000b40062067a23 */ /* 0x100fe20000010802 */
[----:B------:R-:W-:Y:S03]  /*5560*/  LDSM.16.MT88.4 R20, [R251+0x6900] ;  /* 0x00690000fb14783b */ /* 0x000fe60000004200 */
[----:B------:R-:W-:Y:S01]  /*5570*/  FADD.FTZ R18, R89, R5 ;  /* 0x0000000559127221 */ /* 0x000fe20000010000 */
[----:B-1----:R-:W1:Y:S01]  /*5580*/  LDSM.16.MT88.4 R24, [R251+0x6100] ;  /* 0x00610000fb18783b */ /* 0x002e620000004200 */
[----:B------:R-:W-:Y:S01]  /*5590*/  FFMA.FTZ R5, R97, c[0x0][0x2d0], -R2 ;  /* 0x0000b40061057a23 */ /* 0x000fe20000010802 */
[----:B------:R-:W4:Y:S01]  /*55a0*/  MUFU.EX2 R6, R6 ;  /* 0x0000000600067308 */ /* 0x000f220000000800 */
[----:B------:R-:W-:-:S02]  /*55b0*/  FADD.FTZ R19, R86, R17 ;  /* 0x0000001156137221 */ /* 0x000fc40000010000 */
[----:B--2---:R-:W-:Y:S01]  /*55c0*/  FADD.FTZ R17, R4, R18 ;  /* 0x0000001204117221 */ /* 0x004fe20000010000 */
[----:B------:R-:W-:-:S03]  /*55d0*/  F2FP.BF16.PACK_AB R4, R0, R4 ;  /* 0x000000040004723e */ /* 0x000fc600000010ff */
[----:B------:R-:W-:Y:S01]  /*55e0*/  FADD.FTZ R2, R0, R17 ;  /* 0x0000001100027221 */ /* 0x000fe20000010000 */
[----:B------:R-:W2:Y:S03]  /*55f0*/  MUFU.EX2 R5, R5 ;  /* 0x0000000500057308 */ /* 0x000ea60000000800 */
[----:B---3--:R-:W-:-:S05]  /*5600*/  FADD.FTZ R2, R16, R2 ;  /* 0x0000000210027221 */ /* 0x008fca0000010000 */
[----:B------:R2:W3:Y:S01]  /*5610*/  MUFU.EX2 R7, R29 ;  /* 0x0000001d00077308 */ /* 0x0004e20000000800 */
[----:B----4-:R-:W-:-:S04]  /*5620*/  FADD.FTZ R0, R6, R19 ;  /* 0x0000001306007221 */ /* 0x010fc80000010000 */
[C---:B--2---:R-:W-:Y:S01]  /*5630*/  FADD.FTZ R29, R5.reuse, R0 ;  /* 0x00000000051d7221 */ /* 0x044fe20000010000 */
[----:B------:R-:W-:Y:S01]  /*5640*/  F2FP.BF16.PACK_AB R5, R5, R6 ;  /* 0x000000060505723e */ /* 0x000fe200000010ff */
[C---:B---3--:R-:W-:Y:S01]  /*5650*/  FADD.FTZ R28, R7.reuse, R2 ;  /* 0x00000002071c7221 */ /* 0x048fe20000010000 */
[----:B------:R-:W-:Y:S01]  /*5660*/  F2FP.BF16.PACK_AB R6, R7, R16 ;  /* 0x000000100706723e */ /* 0x000fe200000010ff */
[----:B------:R-:W2:Y:S01]  /*5670*/  MUFU.EX2 R2, R31 ;  /* 0x0000001f00027308 */ /* 0x000ea20000000800 */
[C---:B-1----:R-:W-:Y:S07]  /*5680*/  HMMA.16816.F32.BF16 R16, R12.reuse, R24, RZ ;  /* 0x000000180c10723c */ /* 0x042fee00000418ff */
[----:B------:R-:W1:Y:S01]  /*5690*/  MUFU.EX2 R0, R30 ;  /* 0x0000001e00007308 */ /* 0x000e620000000800 */
[----:B------:R-:W-:Y:S01]  /*56a0*/  HMMA.16816.F32.BF16 R24, R12, R26, RZ ;  /* 0x0000001a0c18723c */ /* 0x000fe200000418ff */
[----:B--2---:R-:W-:Y:S11]  /*56b0*/  FADD.FTZ R7, R2, R29 ;  /* 0x0000001d02077221 */ /* 0x004ff60000010000 */
[----:B------:R-:W-:Y:S04]  /*56c0*/  @!UPT UIADD3 URZ, URZ, URZ, URZ ;  /* 0x0000003f3f3ff290 */ /* 0x000fe8000fffe03f */
[C---:B------:R-:W-:Y:S01]  /*56d0*/  HMMA.16816.F32.BF16 R48, R8.reuse, R20, R16 ;  /* 0x000000140830723c */ /* 0x040fe20000041810 */
[----:B------:R-:W2:Y:S07]  /*56e0*/  MUFU.EX2 R17, R36 ;  /* 0x0000002400117308 */ /* 0x000eae0000000800 */
[----:B------:R-:W-:Y:S01]  /*56f0*/  HMMA.16816.F32.BF16 R40, R8, R22, R24 ;  /* 0x000000160828723c */ /* 0x000fe20000041818 */
[----:B------:R-:W3:Y:S06]  /*5700*/  MUFU.EX2 R16, R37 ;  /* 0x0000002500107308 */ /* 0x000eec0000000800 */
[C---:B-1----:R-:W-:Y:S01]  /*5710*/  FADD.FTZ R23, R0.reuse, R7 ;  /* 0x0000000700177221 */ /* 0x042fe20000010000 */
[----:B------:R-:W-:Y:S01]  /*5720*/  F2FP.BF16.PACK_AB R7, R0, R2 ;  /* 0x000000020007723e */ /* 0x000fe200000010ff */
[----:B------:R-:W1:Y:S01]  /*5730*/  MUFU.EX2 R19, R33 ;  /* 0x0000002100137308 */ /* 0x000e620000000800 */
[----:B--2---:R-:W-:-:S07]  /*5740*/  FADD.FTZ R22, R17, R28 ;  /* 0x0000001c11167221 */ /* 0x004fce0000010000 */
[----:B------:R-:W2:Y:S01]  /*5750*/  MUFU.EX2 R21, R38 ;  /* 0x0000002600157308 */ /* 0x000ea20000000800 */
[C---:B---3--:R-:W-:Y:S01]  /*5760*/  FADD.FTZ R2, R16.reuse, R22 ;  /* 0x0000001610027221 */ /* 0x048fe20000010000 */
[----:B------:R-:W-:-:S06]  /*5770*/  F2FP.BF16.PACK_AB R128, R16, R17 ;  /* 0x000000111080723e */ /* 0x000fcc00000010ff */
[----:B------:R-:W3:Y:S01]  /*5780*/  MUFU.EX2 R18, R32 ;  /* 0x0000002000127308 */ /* 0x000ee20000000800 */
[----:B-1----:R-:W-:-:S07]  /*5790*/  FADD.FTZ R0, R19, R23 ;  /* 0x0000001713007221 */ /* 0x002fce0000010000 */
[----:B------:R-:W1:Y:S01]  /*57a0*/  MUFU.EX2 R20, R39 ;  /* 0x0000002700147308 */ /* 0x000e620000000800 */
[----:B--2---:R-:W-:Y:S02]  /*57b0*/  FADD.FTZ R2, R21, R2 ;  /* 0x0000000215027221 */ /* 0x004fe40000010000 */
[C---:B---3--:R-:W-:Y:S01]  /*57c0*/  FADD.FTZ R16, R18.reuse, R0 ;  /* 0x0000000012107221 */ /* 0x048fe20000010000 */
[----:B------:R-:W-:Y:S01]  /*57d0*/  F2FP.BF16.PACK_AB R129, R18, R19 ;  /* 0x000000131281723e */ /* 0x000fe200000010ff */
[C---:B-1----:R-:W-:Y:S01]  /*57e0*/  FADD.FTZ R0, R20.reuse, R2 ;  /* 0x0000000214007221 */ /* 0x042fe20000010000 */
[----:B------:R-:W-:Y:S02]  /*57f0*/  F2FP.BF16.PACK_AB R130, R20, R21 ;  /* 0x000000151482723e */ /* 0x000fe400000010ff */
[----:B------:R-:W1:Y:S01]  /*5800*/  MUFU.EX2 R2, R35 ;  /* 0x0000002300027308 */ /* 0x000e620000000800 */
[----:B------:R-:W2:Y:S04]  /*5810*/  LDSM.16.MT88.4 R20, [R250+0x6100] ;  /* 0x00610000fa14783b */ /* 0x000ea80000004200 */
[----:B------:R3:W-:Y:S01]  /*5820*/  STL [R1+0xa4], R0 ;  /* 0x0000a40001007387 */ /* 0x0007e20000100800 */
[----:B-1----:R-:W-:-:S02]  /*5830*/  FADD.FTZ R16, R2, R16 ;  /* 0x0000001002107221 */ /* 0x002fc40000010000 */
[----:B---3--:R-:W1:Y:S01]  /*5840*/  MUFU.EX2 R0, R34 ;  /* 0x0000002200007308 */ /* 0x008e620000000800 */
[----:B--2---:R-:W-:Y:S01]  /*5850*/  HMMA.16816.F32.BF16 R24, R12, R20, RZ ;  /* 0x000000140c18723c */ /* 0x004fe200000418ff */
[C---:B-1----:R-:W-:Y:S01]  /*5860*/  FADD.FTZ R16, R0.reuse, R16 ;  /* 0x0000001000107221 */ /* 0x042fe20000010000 */
[----:B------:R-:W-:-:S06]  /*5870*/  F2FP.BF16.PACK_AB R131, R0, R2 ;  /* 0x000000020083723e */ /* 0x000fcc00000010ff */
[----:B------:R-:W-:Y:S01]  /*5880*/  HMMA.16816.F32.BF16 R12, R12, R22, RZ ;  /* 0x000000160c0c723c */ /* 0x000fe200000418ff */
[----:B------:R-:W-:Y:S04]  /*5890*/  STL [R1+0x9c], R16 ;  /* 0x00009c1001007387 */ /* 0x000fe80000100800 */
[----:B------:R-:W1:Y:S11]  /*58a0*/  LDSM.16.MT88.4 R16, [R250+0x6900] ;  /* 0x00690000fa10783b */ /* 0x000e760000004200 */
[C---:B-1----:R-:W-:Y:S08]  /*58b0*/  HMMA.16816.F32.BF16 R24, R8.reuse, R16, R24 ;  /* 0x000000100818723c */ /* 0x042ff00000041818 */
[----:B------:R-:W-:Y:S01]  /*58c0*/  HMMA.16816.F32.BF16 R12, R8, R18, R12 ;  /* 0x00000012080c723c */ /* 0x000fe2000004180c */
        /* <DEDUP_REMOVED lines=25> */
[----:B------:R-:W2:Y:S03]  /*5a60*/  LDSM.16.MT88.4 R152, [R248+0x1900] ;  /* 0x00190000f898783b */ /* 0x000ea60000004200 */
[C---:B-1----:R-:W-:Y:S01]  /*5a70*/  HMMA.16816.F32.BF16 R84, R4.reuse, R8, R160 ;  /* 0x000000080454723c */ /* 0x042fe200000418a0 */
[----:B------:R-:W1:Y:S07]  /*5a80*/  LDSM.16.MT88.4 R160, [R135+0x1900] ;  /* 0x0019000087a0783b */ /* 0x000e6e0000004200 */
[----:B------:R-:W-:Y:S01]  /*5a90*/  HMMA.16816.F32.BF16 R88, R4, R10, R124 ;  /* 0x0000000a0458723c */ /* 0x000fe2000004187c */
[----:B------:R-:W3:Y:S07]  /*5aa0*/  LDSM.16.MT88.4 R8, [R248+0x5100] ;  /* 0x00510000f808783b */ /* 0x000eee0000004200 */
[C---:B--2---:R-:W-:Y:S08]  /*5ab0*/  HMMA.16816.F32.BF16 R156, R128.reuse, R152, R156 ;  /* 0x00000098809c723c */ /* 0x044ff0000004189c */
[C---:B------:R-:W-:Y:S08]  /*5ac0*/  HMMA.16816.F32.BF16 R152, R128.reuse, R154, R20 ;  /* 0x0000009a8098723c */ /* 0x040ff00000041814 */
[----:B-1----:R-:W-:Y:S08]  /*5ad0*/  HMMA.16816.F32.BF16 R164, R128, R160, R164 ;  /* 0x000000a080a4723c */ /* 0x002ff000000418a4 */
[C---:B---3--:R-:W-:Y:S01]  /*5ae0*/  HMMA.16816.F32.BF16 R92, R4.reuse, R8, R144 ;  /* 0x00000008045c723c */ /* 0x048fe20000041890 */
[----:B------:R-:W1:Y:S07]  /*5af0*/  LDSM.16.MT88.4 R144, [R251+0x1900] ;  /* 0x00190000fb90783b */ /* 0x000e6e0000004200 */
[----:B------:R-:W-:Y:S01]  /*5b00*/  HMMA.16816.F32.BF16 R96, R4, R10, R120 ;  /* 0x0000000a0460723c */ /* 0x000fe20000041878 */
[----:B------:R-:W2:Y:S07]  /*5b10*/  LDSM.16.MT88.4 R8, [R251+0x5100] ;  /* 0x00510000fb08783b */ /* 0x000eae0000004200 */
[C---:B------:R-:W-:Y:S08]  /*5b20*/  HMMA.16816.F32.BF16 R160, R128.reuse, R162, R16 ;  /* 0x000000a280a0723c */ /* 0x040ff00000041810 */
[----:B-1----:R-:W-:Y:S08]  /*5b30*/  HMMA.16816.F32.BF16 R148, R128, R144, R148 ;  /* 0x000000908094723c */ /* 0x002ff00000041894 */
[C---:B--2---:R-:W-:Y:S01]  /*5b40*/  HMMA.16816.F32.BF16 R100, R4.reuse, R8, R136 ;  /* 0x000000080464723c */ /* 0x044fe20000041888 */
[----:B------:R-:W1:Y:S07]  /*5b50*/  LDSM.16.MT88.4 R136, [R250+0x1900] ;  /* 0x00190000fa88783b */ /* 0x000e6e0000004200 */
[----:B------:R-:W-:Y:S01]  /*5b60*/  HMMA.16816.F32.BF16 R104, R4, R10, R108 ;  /* 0x0000000a0468723c */ /* 0x000fe2000004186c */
[----:B------:R-:W2:Y:S07]  /*5b70*/  LDSM.16.MT88.4 R8, [R250+0x5100] ;  /* 0x00510000fa08783b */ /* 0x000eae0000004200 */
[C---:B------:R-:W-:Y:S08]  /*5b80*/  HMMA.16816.F32.BF16 R144, R128.reuse, R146, R28 ;  /* 0x000000928090723c */ /* 0x040ff0000004181c */
[----:B-1----:R-:W-:Y:S08]  /*5b90*/  HMMA.16816.F32.BF16 R140, R128, R136, R140 ;  /* 0x00000088808c723c */ /* 0x002ff0000004188c */
[C---:B--2---:R-:W-:Y:S08]  /*5ba0*/  HMMA.16816.F32.BF16 R108, R4.reuse, R8, R116 ;  /* 0x00000008046c723c */ /* 0x044ff00000041874 */
[----:B------:R-:W-:Y:S01]  /*5bb0*/  HMMA.16816.F32.BF16 R112, R4, R10, R112 ;  /* 0x0000000a0470723c */ /* 0x000fe20000041870 */
[----:B------:R-:W1:Y:S07]  /*5bc0*/  LDSM.16.MT88.4 R8, [R135+0x7100] ;  /* 0x007100008708783b */ /* 0x000e6e0000004200 */
[----:B------:R-:W-:Y:S08]  /*5bd0*/  HMMA.16816.F32.BF16 R136, R128, R138, R32 ;  /* 0x0000008a8088723c */ /* 0x000ff00000041820 */
[C---:B-1----:R-:W-:Y:S08]  /*5be0*/  HMMA.16816.F32.BF16 R184, R4.reuse, R8, R184 ;  /* 0x0000000804b8723c */ /* 0x042ff000000418b8 */
[C---:B------:R-:W-:Y:S01]  /*5bf0*/  HMMA.16816.F32.BF16 R176, R4.reuse, R10, R176 ;  /* 0x0000000a04b0723c */ /* 0x040fe200000418b0 */
[----:B------:R-:W1:Y:S07]  /*5c00*/  LDSM.16.MT88.4 R8, [R248+0x7100] ;  /* 0x00710000f808783b */ /* 0x000e6e0000004200 */
[C---:B-1----:R-:W-:Y:S01]  /*5c10*/  HMMA.16816.F32.BF16 R120, R4.reuse, R8, R80 ;  /* 0x000000080478723c */ /* 0x042fe20000041850 */
[----:B------:R-:W-:Y:S07]  /*5c20*/  LDSM.16.MT88.4 R80, [R248+0x5900] ;  /* 0x00590000f850783b */ /* 0x000fee0000004200 */
[C---:B------:R-:W-:Y:S01]  /*5c30*/  HMMA.16816.F32.BF16 R116, R4.reuse, R10, R64 ;  /* 0x0000000a0474723c */ /* 0x040fe20000041840 */
[----:B------:R-:W1:Y:S04]  /*5c40*/  LDSM.16.MT88.4 R8, [R251+0x7100] ;  /* 0x00710000fb08783b */ /* 0x000e680000004200 */
[----:B------:R-:W-:Y:S03]  /*5c50*/  LDSM.16.MT88.4 R64, [R250+0x3900] ;  /* 0x00390000fa40783b */ /* 0x000fe60000004200 */
[C---:B-1----:R-:W-:Y:S01]  /*5c60*/  HMMA.16816.F32.BF16 R124, R4.reuse, R10, R40 ;  /* 0x0000000a047c723c */ /* 0x042fe20000041828 */
[----:B------:R-:W1:Y:S07]  /*5c70*/  LDSM.16.MT88.4 R40, [R135+0x3900] ;  /* 0x003900008728783b */ /* 0x000e6e0000004200 */
[----:B------:R-:W-:Y:S01]  /*5c80*/  HMMA.16816.F32.BF16 R180, R4, R8, R48 ;  /* 0x0000000804b4723c */ /* 0x000fe20000041830 */
[----:B------:R-:W2:Y:S04]  /*5c90*/  LDSM.16.MT88.4 R48, [R248+0x3900] ;  /* 0x00390000f830783b */ /* 0x000ea80000004200 */
[----:B------:R-:W3:Y:S03]  /*5ca0*/  LDSM.16.MT88.4 R8, [R250+0x7100] ;  /* 0x00710000fa08783b */ /* 0x000ee60000004200 */
[C---:B-1----:R-:W-:Y:S08]  /*5cb0*/  HMMA.16816.F32.BF16 R36, R128.reuse, R40, R36 ;  /* 0x000000288024723c */ /* 0x042ff00000041824 */
[C---:B------:R-:W-:Y:S08]  /*5cc0*/  HMMA.16816.F32.BF16 R40, R128.reuse, R42, R44 ;  /* 0x0000002a8028723c */ /* 0x040ff0000004182c */
[C---:B--2---:R-:W-:Y:S08]  /*5cd0*/  HMMA.16816.F32.BF16 R44, R128.reuse, R48, R52 ;  /* 0x00000030802c723c */ /* 0x044ff00000041834 */
[----:B------:R-:W-:Y:S01]  /*5ce0*/  HMMA.16816.F32.BF16 R48, R128, R50, R56 ;  /* 0x000000328030723c */ /* 0x000fe20000041838 */
[----:B------:R-:W1:Y:S07]  /*5cf0*/  LDSM.16.MT88.4 R56, [R251+0x3900] ;  /* 0x00390000fb38783b */ /* 0x000e6e0000004200 */
[C---:B---3--:R-:W-:Y:S08]  /*5d00*/  HMMA.16816.F32.BF16 R24, R4.reuse, R8, R24 ;  /* 0x000000080418723c */ /* 0x048ff00000041818 */
[----:B------:R-:W-:Y:S01]  /*5d10*/  HMMA.16816.F32.BF16 R12, R4, R10, R12 ;  /* 0x0000000a040c723c */ /* 0x000fe2000004180c */
[----:B------:R-:W-:Y:S07]  /*5d20*/  LDSM.16.MT88.4 R4, [R250+0x7900] ;  /* 0x00790000fa04783b */ /* 0x000fee0000004200 */
[C---:B-1----:R-:W-:Y:S08]  /*5d30*/  HMMA.16816.F32.BF16 R52, R128.reuse, R56, R60 ;  /* 0x000000388034723c */ /* 0x042ff0000004183c */
[C---:B------:R-:W-:Y:S01]  /*5d40*/  HMMA.16816.F32.BF16 R60, R128.reuse, R64, R72 ;  /* 0x00000040803c723c */ /* 0x040fe20000041848 */
[----:B------:R-:W1:Y:S07]  /*5d50*/  LDSM.16.MT88.4 R72, [R135+0x5900] ;  /* 0x005900008748783b */ /* 0x000e6e0000004200 */
[C---:B------:R-:W-:Y:S08]  /*5d60*/  HMMA.16816.F32.BF16 R64, R128.reuse, R66, R76 ;  /* 0x000000428040723c */ /* 0x040ff0000004184c */
[C---:B------:R-:W-:Y:S08]  /*5d70*/  HMMA.16816.F32.BF16 R76, R128.reuse, R80, R92 ;  /* 0x00000050804c723c */ /* 0x040ff0000004185c */
[C---:B------:R-:W-:Y:S01]  /*5d80*/  HMMA.16816.F32.BF16 R80, R128.reuse, R82, R96 ;  /* 0x000000528050723c */ /* 0x040fe20000041860 */
[----:B------:R-:W2:Y:S07]  /*5d90*/  LDSM.16.MT88.4 R96, [R250+0x5900] ;  /* 0x00590000fa60783b */ /* 0x000eae0000004200 */
[C---:B------:R-:W-:Y:S08]  /*5da0*/  HMMA.16816.F32.BF16 R56, R128.reuse, R58, R68 ;  /* 0x0000003a8038723c */ /* 0x040ff00000041844 */
        /* <DEDUP_REMOVED lines=9> */
[C---:B--2---:R-:W-:Y:S01]  /*5e40*/  HMMA.16816.F32.BF16 R108, R128.reuse, R112, R120 ;  /* 0x00000070806c723c */ /* 0x044fe20000041878 */
[----:B------:R-:W2:Y:S07]  /*5e50*/  LDSM.16.MT88.4 R120, [R251+0x7900] ;  /* 0x00790000fb78783b */ /* 0x000eae0000004200 */
[C---:B------:R-:W-:Y:S08]  /*5e60*/  HMMA.16816.F32.BF16 R112, R128.reuse, R114, R116 ;  /* 0x000000728070723c */ /* 0x040ff00000041874 */
[C---:B-1----:R-:W-:Y:S08]  /*5e70*/  HMMA.16816.F32.BF16 R100, R128.reuse, R104, R184 ;  /* 0x000000688064723c */ /* 0x042ff000000418b8 */
[C---:B------:R-:W-:Y:S08]  /*5e80*/  HMMA.16816.F32.BF16 R104, R128.reuse, R106, R176 ;  /* 0x0000006a8068723c */ /* 0x040ff000000418b0 */
[C---:B--2---:R-:W-:Y:S08]  /*5e90*/  HMMA.16816.F32.BF16 R116, R128.reuse, R120, R180 ;  /* 0x000000788074723c */ /* 0x044ff000000418b4 */
[C---:B------:R-:W-:Y:S08]  /*5ea0*/  HMMA.16816.F32.BF16 R120, R128.reuse, R122, R124 ;  /* 0x0000007a8078723c */ /* 0x040ff0000004187c */
[C---:B------:R-:W-:Y:S08]  /*5eb0*/  HMMA.16816.F32.BF16 R124, R128.reuse, R4, R24 ;  /* 0x00000004807c723c */ /* 0x040ff00000041818 */
[----:B------:R-:W-:Y:S01]  /*5ec0*/  HMMA.16816.F32.BF16 R128, R128, R6, R12 ;  /* 0x000000068080723c */ /* 0x000fe2000004180c */
[----:B------:R-:W-:Y:S07]  /*5ed0*/  @P0 BRA `(.L_x_612) ;  /* 0x0000447000000947 */ /* 0x000fee0003800000 */
[----:B------:R-:W2:Y:S04]  /*5ee0*/  LDL R8, [R1+0xe4] ;  /* 0x0000e40001087983 */ /* 0x000ea80000100800 */
[----:B------:R-:W2:Y:S04]  /*5ef0*/  LDL R9, [R1+0x98] ;  /* 0x0000980001097983 */ /* 0x000ea80000100800 */
[----:B------:R-:W3:Y:S04]  /*5f00*/  LDL R188, [R1+0xdc] ;  /* 0x0000dc0001bc7983 */ /* 0x000ee80000100800 */
[----:B------:R-:W3:Y:S04]  /*5f10*/  LDL R189, [R1+0xd0] ;  /* 0x0000d00001bd7983 */ /* 0x000ee80000100800 */
[----:B------:R-:W4:Y:S04]  /*5f20*/  LDL R190, [R1+0xe0] ;  /* 0x0000e00001be7983 */ /* 0x000f280000100800 */
[----:B------:R-:W4:Y:S01]  /*5f30*/  LDL R191, [R1+0xd4] ;  /* 0x0000d40001bf7983 */ /* 0x000f220000100800 */
[----:B------:R-:W-:Y:S01]  /*5f40*/  PLOP3.LUT P0, PT, PT, PT, UP1, 0x80, 0x0 ;  /* 0x000000000000781c */ /* 0x000fe20003f0f018 */
[----:B------:R-:W-:Y:S01]  /*5f50*/  IMAD.MOV.U32 R2, RZ, RZ, R132 ;  /* 0x000000ffff027224 */ /* 0x000fe200078e0084 */
[----:B------:R-:W-:-:S11]  /*5f60*/  UMOV UR5, 0x1 ;  /* 0x0000000100057882 */ /* 0x000fd60000000000 */
[----:B------:R-:W-:Y:S01]  /*5f70*/  @P0 IMAD.HI.U32 R0, R133, c[0x0][0x2c8], RZ ;  /* 0x0000b20085000a27 */ /* 0x000fe200078e00ff */
[----:B------:R-:W-:-:S03]  /*5f80*/  PLOP3.LUT P0, PT, PT, PT, UP1, 0x80, 0x0 ;  /* 0x000000000000781c */ /* 0x000fc60003f0f018 */
[----:B------:R-:W-:-:S10]  /*5f90*/  IMAD.MOV.U32 R133, RZ, RZ, R3 ;  /* 0x000000ffff857224 */ /* 0x000fd400078e0003 */
[----:B------:R-:W-:-:S05]  /*5fa0*/  @P0 SHF.R.U32.HI R4, RZ, c[0x0][0x2cc], R0 ;  /* 0x0000b300ff040a19 */ /* 0x000fca0000011600 */
[----:B------:R3:W-:Y:S01]  /*5fb0*/  @P0 STL [R1+0xb8], R4 ;  /* 0x0000b80401000387 */ /* 0x0007e20000100800 */
[C---:B--2---:R-:W-:Y:S01]  /*5fc0*/  SHF.L.U64.HI R3, R9.reuse, 0x1, R8 ;  /* 0x0000000109037819 */ /* 0x044fe20000010208 */
[----:B------:R-:W-:-:S04]  /*5fd0*/  IMAD.SHL.U32 R0, R9, 0x2, RZ ;  /* 0x0000000209007824 */ /* 0x000fc800078e00ff */
[----:B------:R1:W-:Y:S01]  /*5fe0*/  STL [R1+0x94], R3 ;  /* 0x0000940301007387 */ /* 0x0003e20000100800 */
[----:B---3--:R-:W-:-:S03]  /*5ff0*/  SHF.L.U64.HI R4, R189, 0x1, R188 ;  /* 0x00000001bd047819 */ /* 0x008fc600000102bc */
[----:B------:R2:W-:Y:S04]  /*6000*/  STL [R1+0xd8], R0 ;  /* 0x0000d80001007387 */ /* 0x0005e80000100800 */
[----:B------:R4:W-:Y:S01]  /*6010*/  STL [R1+0x90], R4 ;  /* 0x0000900401007387 */ /* 0x0009e20000100800 */
[----:B-1----:R-:W-:Y:S01]  /*6020*/  IMAD.SHL.U32 R3, R189, 0x2, RZ ;  /* 0x00000002bd037824 */ /* 0x002fe200078e00ff */
[----:B--2---:R-:W-:-:S04]  /*6030*/  SEL R0, RZ, 0x10, P5 ;  /* 0x00000010ff007807 */ /* 0x004fc80002800000 */
[----:B------:R1:W-:Y:S01]  /*6040*/  STL [R1+0x8c], R3 ;  /* 0x00008c0301007387 */ /* 0x0003e20000100800 */
[----:B----4-:R-:W-:-:S03]  /*6050*/  SHF.L.U64.HI R4, R191, 0x1, R190 ;  /* 0x00000001bf047819 */ /* 0x010fc600000102be */
[----:B------:R2:W-:Y:S04]  /*6060*/  STL [R1+0xac], R0 ;  /* 0x0000ac0001007387 */ /* 0x0005e80000100800 */
[----:B------:R3:W-:Y:S01]  /*6070*/  STL [R1+0x88], R4 ;  /* 0x0000880401007387 */ /* 0x0007e20000100800 */
[----:B-1----:R-:W-:Y:S01]  /*6080*/  IMAD.SHL.U32 R3, R191, 0x2, RZ ;  /* 0x00000002bf037824 */ /* 0x002fe200078e00ff */
[----:B--2---:R-:W-:-:S04]  /*6090*/  SEL R0, RZ, 0x10, P4 ;  /* 0x00000010ff007807 */ /* 0x004fc80002000000 */
[----:B------:R3:W-:Y:S04]  /*60a0*/  STL [R1+0x84], R3 ;  /* 0x0000840301007387 */ /* 0x0007e80000100800 */
[----:B------:R3:W-:Y:S02]  /*60b0*/  STL [R1+0xa8], R0 ;  /* 0x0000a80001007387 */ /* 0x0007e40000100800 */
.L_x_615:
[----:B------:R-:W2:Y:S01]  /*60c0*/  LDL R5, [R1] ;  /* 0x0000000001057983 */ /* 0x000ea20000100800 */
[----:B------:R-:W-:Y:S04]  /*60d0*/  DEPBAR.LE SB0, 0x0 ;  /* 0x000080000000791a */ /* 0x000fe80000000000 */
[----:B---3--:R-:W3:Y:S04]  /*60e0*/  LDL R4, [R1+0x3c] ;  /* 0x00003c0001047983 */ /* 0x008ee80000100800 */
[----:B------:R-:W-:Y:S01]  /*60f0*/  BAR.SYNC.DEFER_BLOCKING 0x0 ;  /* 0x0000000000007b1d */ /* 0x000fe20000010000 */
[----:B------:R-:W-:Y:S05]  /*6100*/  ISETP.LE.AND P0, PT, RZ, UR10, PT ;  /* 0x0000000aff007c0c */ /* 0x000fea000bf03270 */
[----:B------:R-:W4:Y:S04]  /*6110*/  LDL R3, [R1+0x38] ;  /* 0x0000380001037983 */ /* 0x000f280000100800 */
[----:B------:R-:W4:Y:S04]  /*6120*/  LDL R0, [R1+0x34] ;  /* 0x0000340001007983 */ /* 0x000f280000100800 */
[----:B------:R1:W5:Y:S04]  /*6130*/  LDL R132, [R1+0x40] ;  /* 0x0000400001847983 */ /* 0x0003680000100800 */
[----:B------:R1:W1:Y:S04]  /*6140*/  LDSM.16.M88.4 R8, [R134+0x10100] ;  /* 0x010100008608783b */ /* 0x0002680000000200 */
[----:B------:R1:W1:Y:S04]  /*6150*/  LDSM.16.M88.4 R16, [R134+0x10900] ;  /* 0x010900008610783b */ /* 0x0002680000000200 */
[----:B------:R1:W1:Y:S04]  /*6160*/  LDSM.16.M88.4 R24, [R134+0x11100] ;  /* 0x011100008618783b */ /* 0x0002680000000200 */
[----:B------:R1:W1:Y:S04]  /*6170*/  LDSM.16.M88.4 R32, [R134+0x11900] ;  /* 0x011900008620783b */ /* 0x0002680000000200 */
[----:B--2---:R2:W1:Y:S04]  /*6180*/  LDSM.16.M88.4 R176, [R5] ;  /* 0x0000000005b0783b */ /* 0x0044680000000200 */
[----:B---3--:R2:W3:Y:S04]  /*6190*/  LDSM.16.M88.4 R180, [R4] ;  /* 0x0000000004b4783b */ /* 0x0084e80000000200 */
[----:B----4-:R2:W4:Y:S04]  /*61a0*/  LDSM.16.M88.4 R184, [R3] ;  /* 0x0000000003b8783b */ /* 0x0105280000000200 */
[----:B------:R2:W1:Y:S01]  /*61b0*/  LDSM.16.M88.4 R188, [R0] ;  /* 0x0000000000bc783b */ /* 0x0004620000000200 */
[----:B------:R-:W-:-:S05]  /*61c0*/  @!P0 BRA `(.L_x_613) ;  /* 0x000004b000008947 */ /* 0x000fca0003800000 */
[----:B--2---:R-:W2:Y:S01]  /*61d0*/  LDL R3, [R1+0x5c] ;  /* 0x00005c0001037983 */ /* 0x004ea20000100800 */
[----:B-----5:R-:W-:Y:S03]  /*61e0*/  LOP3.LUT R132, R132, 0xffffffdf, RZ, 0xc0, !PT ;  /* 0xffffffdf84847812 */ /* 0x020fe600078ec0ff */
[----:B----4-:R-:W4:Y:S01]  /*61f0*/  LDL R6, [R1+0x58] ;  /* 0x0000580001067983 */ /* 0x010f220000100800 */
[----:B------:R-:W-:Y:S03]  /*6200*/  @P1 LOP3.LUT R132, R132, 0x20, RZ, 0xfc, !PT ;  /* 0x0000002084841812 */ /* 0x000fe600078efcff */
[----:B---3--:R-:W3:Y:S04]  /*6210*/  LDL R13, [R1+0x60] ;  /* 0x00006000010d7983 */ /* 0x008ee80000100800 */
[----:B------:R-:W-:Y:S04]  /*6220*/  STL [R1+0x40], R132 ;  /* 0x0000408401007387 */ /* 0x000fe80000100800 */
[----:B------:R-:W3:Y:S04]  /*6230*/  LDL R29, [R1+0xd8] ;  /* 0x0000d800011d7983 */ /* 0x000ee80000100800 */
        /* <DEDUP_REMOVED lines=8> */
[----:B------:R-:W3:Y:S01]  /*62c0*/  LDL R30, [R1+0xc0] ;  /* 0x0000c000011e7983 */ /* 0x000ee20000100800 */
[----:B--2---:R-:W-:Y:S01]  /*62d0*/  SHF.R.S32.HI R0, RZ, 0x1f, R3 ;  /* 0x0000001fff007819 */ /* 0x004fe20000011403 */
[C---:B------:R-:W-:Y:S04]  /*62e0*/  IMAD.WIDE.U32 R4, R3.reuse, c[0x0][0x208], RZ ;  /* 0x0000820003047a25 */ /* 0x040fe800078e00ff */
[----:B------:R-:W-:Y:S04]  /*62f0*/  IMAD R0, R0, c[0x0][0x208], RZ ;  /* 0x0000820000007a24 */ /* 0x000fe800078e02ff */
[----:B------:R-:W-:Y:S04]  /*6300*/  IMAD R0, R3, c[0x0][0x20c], R0 ;  /* 0x0000830003007a24 */ /* 0x000fe800078e0200 */
[----:B------:R-:W-:Y:S01]  /*6310*/  IMAD.IADD R5, R5, 0x1, R0 ;  /* 0x0000000105057824 */ /* 0x000fe200078e0200 */
[----:B----4-:R-:W-:Y:S03]  /*6320*/  SHF.R.S32.HI R0, RZ, 0x1f, R6 ;  /* 0x0000001fff007819 */ /* 0x010fe60000011406 */
        /* <DEDUP_REMOVED lines=8> */
[----:B------:R2:W-:Y:S04]  /*63b0*/  SHFL.IDX PT, R0, R12, 0x1, 0x181f ;  /* 0x00381f000c007f89 */ /* 0x0005e800000e0000 */
[----:B------:R-:W4:Y:S04]  /*63c0*/  SHFL.IDX PT, R5, R3, RZ, 0x181f ;  /* 0x00181fff03057589 */ /* 0x000f2800000e0000 */
[----:B------:R-:W1:Y:S01]  /*63d0*/  SHFL.IDX PT, R3, R3, 0x1, 0x181f ;  /* 0x00381f0003037f89 */ /* 0x000e6200000e0000 */
[C---:B---3--:R-:W-:Y:S03]  /*63e0*/  IADD3 R6, P0, R4.reuse, R29, RZ ;  /* 0x0000001d04067210 */ /* 0x048fe60007f1e0ff */
[----:B--2---:R-:W2:Y:S02]  /*63f0*/  LDL R12, [R1+0xb0] ;  /* 0x0000b000010c7983 */ /* 0x004ea40000100800 */
[C---:B----4-:R-:W-:Y:S05]  /*6400*/  IMAD.X R7, R5.reuse, 0x1, R28, P0 ;  /* 0x0000000105077824 */ /* 0x050fea00000e061c */
[----:B------:R3:W-:Y:S02]  /*6410*/  LDGSTS.E.BYPASS.LTC128B.128 [R13], [R6.64], !P6 ;  /* 0x00000000060d7fae */ /* 0x0007e4000f101d50 */
[C---:B---3--:R-:W-:Y:S05]  /*6420*/  IADD3 R6, P0, R4.reuse, R23, RZ ;  /* 0x0000001704067210 */ /* 0x048fea0007f1e0ff */
[C---:B------:R-:W-:Y:S05]  /*6430*/  IMAD.X R7, R5.reuse, 0x1, R22, P0 ;  /* 0x0000000105077824 */ /* 0x040fea00000e0616 */
[----:B------:R3:W-:Y:S02]  /*6440*/  LDGSTS.E.BYPASS.LTC128B.128 [R21], [R6.64], !P5 ;  /* 0x0000000006157fae */ /* 0x0007e4000e901d50 */
[C---:B---3--:R-:W-:Y:S02]  /*6450*/  IADD3 R6, P0, R4.reuse, R20, RZ ;  /* 0x0000001404067210 */ /* 0x048fe40007f1e0ff */
[----:B------:R-:W3:Y:S03]  /*6460*/  LDL R21, [R1+0xac] ;  /* 0x0000ac0001157983 */ /* 0x000ee60000100800 */
[----:B------:R-:W-:Y:S05]  /*6470*/  IMAD.X R7, R5, 0x1, R15, P0 ;  /* 0x0000000105077824 */ /* 0x000fea00000e060f */
[----:B------:R4:W-:Y:S04]  /*6480*/  LDGSTS.E.BYPASS.LTC128B.128 [R14], [R6.64], !P4 ;  /* 0x00000000060e7fae */ /* 0x0009e8000e101d50 */
[----:B----4-:R-:W4:Y:S01]  /*6490*/  LDL R14, [R1+0xa8] ;  /* 0x0000a800010e7983 */ /* 0x010f220000100800 */
[C---:B------:R-:W-:Y:S05]  /*64a0*/  IMAD.SHL.U32 R6, R31.reuse, 0x2, RZ ;  /* 0x000000021f067824 */ /* 0x040fea00078e00ff */
[----:B------:R-:W-:Y:S02]  /*64b0*/  IADD3 R4, P0, R4, R6, RZ ;  /* 0x0000000604047210 */ /* 0x000fe40007f1e0ff */
[----:B--2---:R-:W-:Y:S02]  /*64c0*/  SHF.L.U64.HI R7, R31, 0x1, R12 ;  /* 0x000000011f077819 */ /* 0x004fe4000001020c */
[----:B------:R-:W2:Y:S03]  /*64d0*/  LDL R12, [R1+0xb4] ;  /* 0x0000b400010c7983 */ /* 0x000ea60000100800 */
[----:B------:R-:W-:Y:S05]  /*64e0*/  IMAD.X R5, R5, 0x1, R7, P0 ;  /* 0x0000000105057824 */ /* 0x000fea00000e0607 */
[----:B------:R1:W-:Y:S02]  /*64f0*/  LDGSTS.E.BYPASS.LTC128B.128 [R30], [R4.64], !P3 ;  /* 0x00000000041e7fae */ /* 0x0003e4000d901d50 */
[----:B-1----:R-:W-:Y:S05]  /*6500*/  IADD3 R4, P0, R0, R29, RZ ;  /* 0x0000001d00047210 */ /* 0x002fea0007f1e0ff */
[----:B------:R-:W-:Y:S05]  /*6510*/  IMAD.X R5, R3, 0x1, R28, P0 ;  /* 0x0000000103057824 */ /* 0x000fea00000e061c */
[----:B------:R3:W-:Y:S02]  /*6520*/  LDGSTS.E.BYPASS.LTC128B.128 [R13+0x1000], [R4.64], !P6 ;  /* 0x01000000040d7fae */ /* 0x0007e4000f101d50 */
[C---:B---3--:R-:W-:Y:S04]  /*6530*/  IADD3 R4, -R21.reuse, 0x10, RZ ;  /* 0x0000001015047810 */ /* 0x048fe80007ffe1ff */
[----:B------:R-:W-:Y:S04]  /*6540*/  LOP3.LUT R4, R4, 0xf, RZ, 0xc0, !PT ;  /* 0x0000000f04047812 */ /* 0x000fe800078ec0ff */
[-C--:B------:R-:W-:Y:S04]  /*6550*/  IADD3 R4, P1, P0, R4, R0.reuse, R23 ;  /* 0x0000000004047210 */ /* 0x080fe8000783e017 */
[-C--:B------:R-:W-:Y:S02]  /*6560*/  IADD3.X R5, RZ, R3.reuse, R22, P1, P0 ;  /* 0x00000003ff057210 */ /* 0x080fe40000fe0416 */
[----:B------:R-:W-:Y:S11]  /*6570*/  ISETP.NE.U32.AND P0, PT, R21, RZ, PT ;  /* 0x000000ff1500720c */ /* 0x000ff60003f05070 */
[----:B------:R-:W-:Y:S02]  /*6580*/  @!UPT UIADD3 URZ, URZ, URZ, URZ ;  /* 0x0000003f3f3ff290 */ /* 0x000fe4000fffe03f */
[----:B------:R4:W-:Y:S02]  /*6590*/  LDGSTS.E.BYPASS.LTC128B.128.ZFILL [R13+0x3000], [R4.64], P0 ;  /* 0x03000000040d7fae */ /* 0x0009e40008141d50 */
[----:B----4-:R-:W-:Y:S04]  /*65a0*/  IADD3 R4, -R14, 0x10, RZ ;  /* 0x000000100e047810 */ /* 0x010fe80007ffe1ff */
[----:B------:R-:W-:Y:S04]  /*65b0*/  LOP3.LUT R4, R4, 0xf, RZ, 0xc0, !PT ;  /* 0x0000000f04047812 */ /* 0x000fe800078ec0ff */
[-C--:B------:R-:W-:Y:S04]  /*65c0*/  IADD3 R4, P1, P0, R4, R0.reuse, R20 ;  /* 0x0000000004047210 */ /* 0x080fe8000783e014 */
[-C--:B------:R-:W-:Y:S02]  /*65d0*/  IADD3.X R5, RZ, R3.reuse, R15, P1, P0 ;  /* 0x00000003ff057210 */ /* 0x080fe40000fe040f */
[----:B------:R-:W-:Y:S11]  /*65e0*/  ISETP.NE.U32.AND P0, PT, R14, RZ, PT ;  /* 0x000000ff0e00720c */ /* 0x000ff60003f05070 */
[----:B------:R-:W-:Y:S02]  /*65f0*/  @!UPT UIADD3 URZ, URZ, URZ, URZ ;  /* 0x0000003f3f3ff290 */ /* 0x000fe4000fffe03f */
[----:B------:R2:W-:Y:S02]  /*6600*/  LDGSTS.E.BYPASS.LTC128B.128.ZFILL [R13+0x5000], [R4.64], P0 ;  /* 0x05000000040d7fae */ /* 0x0005e40008141d50 */
[----:B--2---:R-:W-:Y:S04]  /*6610*/  IADD3 R4, -R12, 0x10, RZ ;  /* 0x000000100c047810 */ /* 0x004fe80007ffe1ff */
[----:B------:R-:W-:Y:S04]  /*6620*/  LOP3.LUT R4, R4, 0xf, RZ, 0xc0, !PT ;  /* 0x0000000f04047812 */ /* 0x000fe800078ec0ff */
[----:B------:R-:W-:Y:S04]  /*6630*/  IADD3 R4, P1, P0, R4, R0, R6 ;  /* 0x0000000004047210 */ /* 0x000fe8000783e006 */
[----:B------:R-:W-:Y:S02]  /*6640*/  IADD3.X R5, RZ, R3, R7, P1, P0 ;  /* 0x00000003ff057210 */ /* 0x000fe40000fe0407 */
[----:B------:R-:W-:Y:S02]  /*6650*/  ISETP.NE.U32.AND P0, PT, R12, RZ, PT ;  /* 0x000000ff0c00720c */ /* 0x000fe40003f05070 */
[----:B------:R-:W-:Y:S11]  /*6660*/  LOP3.LUT P1, RZ, R132, 0x20, RZ, 0xc0, !PT ;  /* 0x0000002084ff7812 */ /* 0x000ff6000782c0ff */
[----:B------:R1:W-:Y:S02]  /*6670*/  LDGSTS.E.BYPASS.LTC128B.128.ZFILL [R13+0x7000], [R4.64], P0 ;  /* 0x07000000040d7fae */ /* 0x0003e40008141d50 */
.L_x_613:
[C---:B-12---:R-:W-:Y:S01]  /*6680*/  HMMA.16816.F32.BF16 R4, R168.reuse, R8, RZ ;  /* 0x00000008a804723c */ /* 0x046fe200000418ff */
[----:B------:R-:W2:Y:S01]  /*6690*/  LDL R3, [R1+0x28] ;  /* 0x0000280001037983 */ /* 0x000ea20000100800 */
[----:B------:R-:W-:Y:S03]  /*66a0*/  UISETP.GE.AND UP0, UPT, UR10, 0x1, UPT ;  /* 0x000000010a00788c */ /* 0x000fe6000bf06270 */
[----:B------:R-:W0:Y:S03]  /*66b0*/  LDGDEPBAR ;  /* 0x00000000000079af */ /* 0x000e260000000000 */
[C---:B------:R-:W-:Y:S01]  /*66c0*/  HMMA.16816.F32.BF16 R8, R168.reuse, R10, RZ ;  /* 0x0000000aa808723c */ /* 0x040fe200000418ff */
[----:B------:R-:W-:Y:S04]  /*66d0*/  PLOP3.LUT P0, PT, PT, PT, UP0, 0x40, 0x0 ;  /* 0x000000000000781c */ /* 0x000fe80003f0e808 */
[----:B----4-:R-:W4:Y:S03]  /*66e0*/  LDL R0, [R1+0x24] ;  /* 0x0000240001007983 */ /* 0x010f260000100800 */
[C---:B------:R-:W-:Y:S08]  /*66f0*/  HMMA.16816.F32.BF16 R12, R168.reuse, R16, RZ ;  /* 0x00000010a80c723c */ /* 0x040ff000000418ff */
        /* <DEDUP_REMOVED lines=8> */
[C---:B---3--:R-:W-:Y:S08]  /*6780*/  HMMA.16816.F32.BF16 R12, R172.reuse, R180, R12 ;  /* 0x000000b4ac0c723c */ /* 0x048ff0000004180c */
[C---:B------:R-:W-:Y:S01]  /*6790*/  HMMA.16816.F32.BF16 R16, R172.reuse, R182, R16 ;  /* 0x000000b6ac10723c */ /* 0x040fe20000041810 */
[----:B------:R-:W3:Y:S07]  /*67a0*/  LDSM.16.M88.4 R180, [R252+0x10900] ;  /* 0x01090000fcb4783b */ /* 0x000eee0000000200 */
[C---:B------:R-:W-:Y:S08]  /*67b0*/  HMMA.16816.F32.BF16 R20, R172.reuse, R184, R20 ;  /* 0x000000b8ac14723c */ /* 0x040ff00000041814 */
[C---:B------:R-:W-:Y:S01]  /*67c0*/  HMMA.16816.F32.BF16 R24, R172.reuse, R186, R24 ;  /* 0x000000baac18723c */ /* 0x040fe20000041818 */
[----:B------:R-:W-:Y:S07]  /*67d0*/  LDSM.16.M88.4 R184, [R252+0x11900] ;  /* 0x01190000fcb8783b */ /* 0x000fee0000000200 */
[C---:B------:R-:W-:Y:S01]  /*67e0*/  HMMA.16816.F32.BF16 R28, R172.reuse, R188, R28 ;  /* 0x000000bcac1c723c */ /* 0x040fe2000004181c */
[----:B------:R-:W4:Y:S04]  /*67f0*/  LDL R188, [R1+0x30] ;  /* 0x0000300001bc7983 */ /* 0x000f280000100800 */
[----:B------:R-:W4:Y:S03]  /*6800*/  LDL R189, [R1+0x2c] ;  /* 0x00002c0001bd7983 */ /* 0x000f260000100800 */
        /* <DEDUP_REMOVED lines=12> */
[----:B------:R-:W1:Y:S07]  /*68d0*/  LDSM.16.M88.4 R184, [R249+0x1000] ;  /* 0x00100000f9b8783b */ /* 0x000e6e0000000200 */
[C---:B---3--:R-:W-:Y:S08]  /*68e0*/  HMMA.16816.F32.BF16 R4, R196.reuse, R180, R4 ;  /* 0x000000b4c404723c */ /* 0x048ff00000041804 */
[C---:B------:R-:W-:Y:S01]  /*68f0*/  HMMA.16816.F32.BF16 R8, R196.reuse, R182, R8 ;  /* 0x000000b6c408723c */ /* 0x040fe20000041808 */
[----:B------:R-:W3:Y:S07]  /*6900*/  LDSM.16.M88.4 R180, [R249+0x1800] ;  /* 0x00180000f9b4783b */ /* 0x000eee0000000200 */
[C---:B-1----:R-:W-:Y:S08]  /*6910*/  HMMA.16816.F32.BF16 R12, R196.reuse, R176, R12 ;  /* 0x000000b0c40c723c */ /* 0x042ff0000004180c */
[C---:B------:R-:W-:Y:S01]  /*6920*/  HMMA.16816.F32.BF16 R16, R196.reuse, R178, R16 ;  /* 0x000000b2c410723c */ /* 0x040fe20000041810 */
[----:B------:R-:W1:Y:S07]  /*6930*/  LDSM.16.M88.4 R176, [R134+0x12100] ;  /* 0x0121000086b0783b */ /* 0x000e6e0000000200 */
[C---:B------:R-:W-:Y:S08]  /*6940*/  HMMA.16816.F32.BF16 R20, R196.reuse, R184, R20 ;  /* 0x000000b8c414723c */ /* 0x040ff00000041814 */
[C---:B------:R-:W-:Y:S01]  /*6950*/  HMMA.16816.F32.BF16 R24, R196.reuse, R186, R24 ;  /* 0x000000bac418723c */ /* 0x040fe20000041818 */
[----:B------:R-:W2:Y:S07]  /*6960*/  LDSM.16.M88.4 R184, [R134+0x12900] ;  /* 0x0129000086b8783b */ /* 0x000eae0000000200 */
[C---:B---3--:R-:W-:Y:S08]  /*6970*/  HMMA.16816.F32.BF16 R28, R196.reuse, R180, R28 ;  /* 0x000000b4c41c723c */ /* 0x048ff0000004181c */
[----:B------:R-:W-:Y:S01]  /*6980*/  HMMA.16816.F32.BF16 R32, R196, R182, R32 ;  /* 0x000000b6c420723c */ /* 0x000fe20000041820 */
[----:B------:R-:W3:Y:S07]  /*6990*/  LDSM.16.M88.4 R180, [R134+0x13100] ;  /* 0x0131000086b4783b */ /* 0x000eee0000000200 */
[C---:B-1----:R-:W-:Y:S08]  /*69a0*/  HMMA.16816.F32.BF16 R4, R200.reuse, R176, R4 ;  /* 0x000000b0c804723c */ /* 0x042ff00000041804 */
[C---:B------:R-:W-:Y:S01]  /*69b0*/  HMMA.16816.F32.BF16 R8, R200.reuse, R178, R8 ;  /* 0x000000b2c808723c */ /* 0x040fe20000041808 */
[----:B------:R-:W1:Y:S07]  /*69c0*/  LDSM.16.M88.4 R176, [R134+0x13900] ;  /* 0x0139000086b0783b */ /* 0x000e6e0000000200 */
[C---:B--2---:R-:W-:Y:S08]  /*69d0*/  HMMA.16816.F32.BF16 R12, R200.reuse, R184, R12 ;  /* 0x000000b8c80c723c */ /* 0x044ff0000004180c */
[C---:B------:R-:W-:Y:S08]  /*69e0*/  HMMA.16816.F32.BF16 R16, R200.reuse, R186, R16 ;  /* 0x000000bac810723c */ /* 0x040ff00000041810 */
[C---:B---3--:R-:W-:Y:S08]  /*69f0*/  HMMA.16816.F32.BF16 R20, R200.reuse, R180, R20 ;  /* 0x000000b4c814723c */ /* 0x048ff00000041814 */
[C---:B------:R-:W-:Y:S08]  /*6a00*/  HMMA.16816.F32.BF16 R24, R200.reuse, R182, R24 ;  /* 0x000000b6c818723c */ /* 0x040ff00000041818 */
[C---:B-1----:R-:W-:Y:S08]  /*6a10*/  HMMA.16816.F32.BF16 R28, R200.reuse, R176, R28 ;  /* 0x000000b0c81c723c */ /* 0x042ff0000004181c */
[----:B------:R-:W-:Y:S01]  /*6a20*/  HMMA.16816.F32.BF16 R32, R200, R178, R32 ;  /* 0x000000b2c820723c */ /* 0x000fe20000041820 */
[----:B------:R1:W-:Y:S08]  /*6a30*/  LDSM.16.M88.4 R176, [R3] ;  /* 0x0000000003b0783b */ /* 0x0003f00000000200 */
[----:B-1----:R-:W2:Y:S04]  /*6a40*/  LDL R3, [R1+0x18] ;  /* 0x0000180001037983 */ /* 0x002ea80000100800 */
[----:B----4-:R1:W3:Y:S08]  /*6a50*/  LDSM.16.M88.4 R184, [R188] ;  /* 0x00000000bcb8783b */ /* 0x0102f00000000200 */
[----:B------:R4:W3:Y:S08]  /*6a60*/  LDSM.16.M88.4 R180, [R189] ;  /* 0x00000000bdb4783b */ /* 0x0008f00000000200 */
[----:B-1----:R-:W2:Y:S04]  /*6a70*/  LDL R188, [R1+0x1c] ;  /* 0x00001c0001bc7983 */ /* 0x002ea80000100800 */
[----:B----4-:R-:W4:Y:S01]  /*6a80*/  LDL R189, [R1+0x20] ;  /* 0x0000200001bd7983 */ /* 0x010f220000100800 */
[C---:B---3--:R-:W-:Y:S08]  /*6a90*/  HMMA.16816.F32.BF16 R4, R204.reuse, R184, R4 ;  /* 0x000000b8cc04723c */ /* 0x048ff00000041804 */
[C---:B------:R-:W-:Y:S01]  /*6aa0*/  HMMA.16816.F32.BF16 R8, R204.reuse, R186, R8 ;  /* 0x000000bacc08723c */ /* 0x040fe20000041808 */
[----:B------:R1:W3:Y:S07]  /*6ab0*/  LDSM.16.M88.4 R184, [R0] ;  /* 0x0000000000b8783b */ /* 0x0002ee0000000200 */
[C---:B------:R-:W-:Y:S08]  /*6ac0*/  HMMA.16816.F32.BF16 R12, R204.reuse, R180, R12 ;  /* 0x000000b4cc0c723c */ /* 0x040ff0000004180c */
[C---:B------:R-:W-:Y:S01]  /*6ad0*/  HMMA.16816.F32.BF16 R16, R204.reuse, R182, R16 ;  /* 0x000000b6cc10723c */ /* 0x040fe20000041810 */
[----:B------:R-:W3:Y:S07]  /*6ae0*/  LDSM.16.M88.4 R180, [R252+0x12100] ;  /* 0x01210000fcb4783b */ /* 0x000eee0000000200 */
[C---:B------:R-:W-:Y:S01]  /*6af0*/  HMMA.16816.F32.BF16 R20, R204.reuse, R176, R20 ;  /* 0x000000b0cc14723c */ /* 0x040fe20000041814 */
[----:B-1----:R-:W4:Y:S07]  /*6b00*/  LDL R0, [R1+0x14] ;  /* 0x0000140001007983 */ /* 0x002f2e0000100800 */
[C---:B------:R-:W-:Y:S01]  /*6b10*/  HMMA.16816.F32.BF16 R24, R204.reuse, R178, R24 ;  /* 0x000000b2cc18723c */ /* 0x040fe20000041818 */
[----:B------:R-:W1:Y:S07]  /*6b20*/  LDSM.16.M88.4 R176, [R252+0x12900] ;  /* 0x01290000fcb0783b */ /* 0x000e6e0000000200 */
[C---:B---3--:R-:W-:Y:S08]  /*6b30*/  HMMA.16816.F32.BF16 R28, R204.reuse, R184, R28 ;  /* 0x000000b8cc1c723c */ /* 0x048ff0000004181c */
[----:B------:R-:W-:Y:S01]  /*6b40*/  HMMA.16816.F32.BF16 R32, R204, R186, R32 ;  /* 0x000000bacc20723c */ /* 0x000fe20000041820 */
[----:B------:R-:W3:Y:S07]  /*6b50*/  LDSM.16.M88.4 R184, [R252+0x13100] ;  /* 0x01310000fcb8783b */ /* 0x000eee0000000200 */
[C---:B------:R-:W-:Y:S08]  /*6b60*/  HMMA.16816.F32.BF16 R4, R208.reuse, R180, R4 ;  /* 0x000000b4d004723c */ /* 0x040ff00000041804 */
[C---:B------:R-:W-:Y:S01]  /*6b70*/  HMMA.16816.F32.BF16 R8, R208.reuse, R182, R8 ;  /* 0x000000b6d008723c */ /* 0x040fe20000041808 */
[----:B------:R-:W3:Y:S07]  /*6b80*/  LDSM.16.M88.4 R180, [R252+0x13900] ;  /* 0x01390000fcb4783b */ /* 0x000eee0000000200 */
[C---:B-1----:R-:W-:Y:S08]  /*6b90*/  HMMA.16816.F32.BF16 R12, R208.reuse, R176, R12 ;  /* 0x000000b0d00c723c */ /* 0x042ff0000004180c */
[C---:B------:R-:W-:Y:S01]  /*6ba0*/  HMMA.16816.F32.BF16 R16, R208.reuse, R178, R16 ;  /* 0x000000b2d010723c */ /* 0x040fe20000041810 */
[----:B------:R-:W1:Y:S07]  /*6bb0*/  LDSM.16.M88.4 R176, [R249+0x2000] ;  /* 0x00200000f9b0783b */ /* 0x000e6e0000000200 */
[C---:B---3--:R-:W-:Y:S08]  /*6bc0*/  HMMA.16816.F32.BF16 R20, R208.reuse, R184, R20 ;  /* 0x000000b8d014723c */ /* 0x048ff00000041814 */
[C---:B------:R-:W-:Y:S01]  /*6bd0*/  HMMA.16816.F32.BF16 R24, R208.reuse, R186, R24 ;  /* 0x000000bad018723c */ /* 0x040fe20000041818 */
[----:B------:R-:W3:Y:S07]  /*6be0*/  LDSM.16.M88.4 R184, [R249+0x2800] ;  /* 0x00280000f9b8783b */ /* 0x000eee0000000200 */
[C---:B------:R-:W-:Y:S08]  /*6bf0*/  HMMA.16816.F32.BF16 R28, R208.reuse, R180, R28 ;  /* 0x000000b4d01c723c */ /* 0x040ff0000004181c */
[----:B------:R-:W-:Y:S01]  /*6c00*/  HMMA.16816.F32.BF16 R32, R208, R182, R32 ;  /* 0x000000b6d020723c */ /* 0x000fe20000041820 */
        /* <DEDUP_REMOVED lines=8> */
[C---:B------:R-:W-:Y:S01]  /*6c90*/  HMMA.16816.F32.BF16 R24, R212.reuse, R182, R24 ;  /* 0x000000b6d418723c */ /* 0x040fe20000041818 */
[----:B------:R-:W3:Y:S07]  /*6ca0*/  LDSM.16.M88.4 R180, [R134+0x14900] ;  /* 0x0149000086b4783b */ /* 0x000eee0000000200 */
[C---:B-1----:R-:W-:Y:S08]  /*6cb0*/  HMMA.16816.F32.BF16 R28, R212.reuse, R176, R28 ;  /* 0x000000b0d41c723c */ /* 0x042ff0000004181c */
[----:B------:R-:W-:Y:S01]  /*6cc0*/  HMMA.16816.F32.BF16 R32, R212, R178, R32 ;  /* 0x000000b2d420723c */ /* 0x000fe20000041820 */
[----:B------:R-:W1:Y:S07]  /*6cd0*/  LDSM.16.M88.4 R176, [R134+0x15100] ;  /* 0x0151000086b0783b */ /* 0x000e6e0000000200 */
[C---:B---3--:R-:W-:Y:S08]  /*6ce0*/  HMMA.16816.F32.BF16 R4, R216.reuse, R184, R4 ;  /* 0x000000b8d804723c */ /* 0x048ff00000041804 */
[C---:B------:R-:W-:Y:S01]  /*6cf0*/  HMMA.16816.F32.BF16 R8, R216.reuse, R186, R8 ;  /* 0x000000bad808723c */ /* 0x040fe20000041808 */
[----:B------:R-:W3:Y:S07]  /*6d00*/  LDSM.16.M88.4 R184, [R134+0x15900] ;  /* 0x0159000086b8783b */ /* 0x000eee0000000200 */
[C---:B------:R-:W-:Y:S08]  /*6d10*/  HMMA.16816.F32.BF16 R12, R216.reuse, R180, R12 ;  /* 0x000000b4d80c723c */ /* 0x040ff0000004180c */
[C---:B------:R-:W-:Y:S08]  /*6d20*/  HMMA.16816.F32.BF16 R16, R216.reuse, R182, R16 ;  /* 0x000000b6d810723c */ /* 0x040ff00000041810 */
[C---:B-1----:R-:W-:Y:S08]  /*6d30*/  HMMA.16816.F32.BF16 R20, R216.reuse, R176, R20 ;  /* 0x000000b0d814723c */ /* 0x042ff00000041814 */
[C---:B------:R-:W-:Y:S08]  /*6d40*/  HMMA.16816.F32.BF16 R24, R216.reuse, R178, R24 ;  /* 0x000000b2d818723c */ /* 0x040ff00000041818 */
[C---:B---3--:R-:W-:Y:S08]  /*6d50*/  HMMA.16816.F32.BF16 R28, R216.reuse, R184, R28 ;  /* 0x000000b8d81c723c */ /* 0x048ff0000004181c */
[----:B------:R-:W-:Y:S01]  /*6d60*/  HMMA.16816.F32.BF16 R32, R216, R186, R32 ;  /* 0x000000bad820723c */ /* 0x000fe20000041820 */
[----:B--2---:R1:W-:Y:S08]  /*6d70*/  LDSM.16.M88.4 R184, [R3] ;  /* 0x0000000003b8783b */ /* 0x0043f00000000200 */
[----:B-1----:R-:W2:Y:S04]  /*6d80*/  LDL R3, [R1+0x8] ;  /* 0x0000080001037983 */ /* 0x002ea80000100800 */
[----:B------:R1:W-:Y:S08]  /*6d90*/  LDSM.16.M88.4 R176, [R188] ;  /* 0x00000000bcb0783b */ /* 0x0003f00000000200 */
[----:B----4-:R3:W4:Y:S08]  /*6da0*/  LDSM.16.M88.4 R180, [R189] ;  /* 0x00000000bdb4783b */ /* 0x0107300000000200 */
[----:B-1----:R-:W2:Y:S04]  /*6db0*/  LDL R188, [R1+0xc] ;  /* 0x00000c0001bc7983 */ /* 0x002ea80000100800 */
[----:B---3--:R-:W3:Y:S01]  /*6dc0*/  LDL R189, [R1+0x10] ;  /* 0x0000100001bd7983 */ /* 0x008ee20000100800 */
[C---:B----4-:R-:W-:Y:S08]  /*6dd0*/  HMMA.16816.F32.BF16 R4, R220.reuse, R180, R4 ;  /* 0x000000b4dc04723c */ /* 0x050ff00000041804 */
[C---:B------:R-:W-:Y:S01]  /*6de0*/  HMMA.16816.F32.BF16 R8, R220.reuse, R182, R8 ;  /* 0x000000b6dc08723c */ /* 0x040fe20000041808 */
[----:B------:R1:W4:Y:S07]  /*6df0*/  LDSM.16.M88.4 R180, [R0] ;  /* 0x0000000000b4783b */ /* 0x00032e0000000200 */
[C---:B------:R-:W-:Y:S08]  /*6e00*/  HMMA.16816.F32.BF16 R12, R220.reuse, R176, R12 ;  /* 0x000000b0dc0c723c */ /* 0x040ff0000004180c */
[C---:B------:R-:W-:Y:S01]  /*6e10*/  HMMA.16816.F32.BF16 R16, R220.reuse, R178, R16 ;  /* 0x000000b2dc10723c */ /* 0x040fe20000041810 */
[----:B------:R-:W4:Y:S07]  /*6e20*/  LDSM.16.M88.4 R176, [R252+0x14100] ;  /* 0x01410000fcb0783b */ /* 0x000f2e0000000200 */
[C---:B------:R-:W-:Y:S01]  /*6e30*/  HMMA.16816.F32.BF16 R20, R220.reuse, R184, R20 ;  /* 0x000000b8dc14723c */ /* 0x040fe20000041814 */
[----:B-1----:R-:W3:Y:S07]  /*6e40*/  LDL R0, [R1+0x4] ;  /* 0x0000040001007983 */ /* 0x002eee0000100800 */
[C---:B------:R-:W-:Y:S01]  /*6e50*/  HMMA.16816.F32.BF16 R24, R220.reuse, R186, R24 ;  /* 0x000000badc18723c */ /* 0x040fe20000041818 */
[----:B------:R-:W1:Y:S07]  /*6e60*/  LDSM.16.M88.4 R184, [R252+0x14900] ;  /* 0x01490000fcb8783b */ /* 0x000e6e0000000200 */
[C---:B----4-:R-:W-:Y:S08]  /*6e70*/  HMMA.16816.F32.BF16 R28, R220.reuse, R180, R28 ;  /* 0x000000b4dc1c723c */ /* 0x050ff0000004181c */
[----:B------:R-:W-:Y:S01]  /*6e80*/  HMMA.16816.F32.BF16 R32, R220, R182, R32 ;  /* 0x000000b6dc20723c */ /* 0x000fe20000041820 */
[----:B------:R-:W4:Y:S07]  /*6e90*/  LDSM.16.M88.4 R180, [R252+0x15100] ;  /* 0x01510000fcb4783b */ /* 0x000f2e0000000200 */
[C---:B------:R-:W-:Y:S08]  /*6ea0*/  HMMA.16816.F32.BF16 R4, R224.reuse, R176, R4 ;  /* 0x000000b0e004723c */ /* 0x040ff00000041804 */
[C---:B------:R-:W-:Y:S01]  /*6eb0*/  HMMA.16816.F32.BF16 R8, R224.reuse, R178, R8 ;  /* 0x000000b2e008723c */ /* 0x040fe20000041808 */
[----:B------:R-:W4:Y:S07]  /*6ec0*/  LDSM.16.M88.4 R176, [R252+0x15900] ;  /* 0x01590000fcb0783b */ /* 0x000f2e0000000200 */
[C---:B-1----:R-:W-:Y:S08]  /*6ed0*/  HMMA.16816.F32.BF16 R12, R224.reuse, R184, R12 ;  /* 0x000000b8e00c723c */ /* 0x042ff0000004180c */
[C---:B------:R-:W-:Y:S01]  /*6ee0*/  HMMA.16816.F32.BF16 R16, R224.reuse, R186, R16 ;  /* 0x000000bae010723c */ /* 0x040fe20000041810 */
[----:B------:R-:W1:Y:S07]  /*6ef0*/  LDSM.16.M88.4 R184, [R249+0x4000] ;  /* 0x00400000f9b8783b */ /* 0x000e6e0000000200 */
[C---:B----4-:R-:W-:Y:S08]  /*6f00*/  HMMA.16816.F32.BF16 R20, R224.reuse, R180, R20 ;  /* 0x000000b4e014723c */ /* 0x050ff00000041814 */
[C---:B------:R-:W-:Y:S01]  /*6f10*/  HMMA.16816.F32.BF16 R24, R224.reuse, R182, R24 ;  /* 0x000000b6e018723c */ /* 0x040fe20000041818 */
[----:B------:R-:W4:Y:S07]  /*6f20*/  LDSM.16.M88.4 R180, [R249+0x4800] ;  /* 0x00480000f9b4783b */ /* 0x000f2e0000000200 */
[C---:B------:R-:W-:Y:S08]  /*6f30*/  HMMA.16816.F32.BF16 R28, R224.reuse, R176, R28 ;  /* 0x000000b0e01c723c */ /* 0x040ff0000004181c */
[----:B------:R-:W-:Y:S01]  /*6f40*/  HMMA.16816.F32.BF16 R32, R224, R178, R32 ;  /* 0x000000b2e020723c */ /* 0x000fe20000041820 */
        /* <DEDUP_REMOVED lines=8> */
[C---:B------:R-:W-:Y:S01]  /*6fd0*/  HMMA.16816.F32.BF16 R24, R228.reuse, R178, R24 ;  /* 0x000000b2e418723c */ /* 0x040fe20000041818 */
[----:B------:R-:W4:Y:S07]  /*6fe0*/  LDSM.16.M88.4 R176, [R134+0x16900] ;  /* 0x0169000086b0783b */ /* 0x000f2e0000000200 */
[C---:B-1----:R-:W-:Y:S08]  /*6ff0*/  HMMA.16816.F32.BF16 R28, R228.reuse, R184, R28 ;  /* 0x000000b8e41c723c */ /* 0x042ff0000004181c */
[----:B------:R-:W-:Y:S01]  /*7000*/  HMMA.16816.F32.BF16 R32, R228, R186, R32 ;  /* 0x000000bae420723c */ /* 0x000fe20000041820 */
[----:B------:R-:W1:Y:S07]  /*7010*/  LDSM.16.M88.4 R184, [R134+0x17100] ;  /* 0x0171000086b8783b */ /* 0x000e6e0000000200 */
[C---:B----4-:R-:W-:Y:S08]  /*7020*/  HMMA.16816.F32.BF16 R4, R232.reuse, R180, R4 ;  /* 0x000000b4e804723c */ /* 0x050ff00000041804 */
[C---:B------:R-:W-:Y:S01]  /*7030*/  HMMA.16816.F32.BF16 R8, R232.reuse, R182, R8 ;  /* 0x000000b6e808723c */ /* 0x040fe20000041808 */
[----:B------:R-:W4:Y:S07]  /*7040*/  LDSM.16.M88.4 R180, [R134+0x17900] ;  /* 0x0179000086b4783b */ /* 0x000f2e0000000200 */
[C---:B------:R-:W-:Y:S08]  /*7050*/  HMMA.16816.F32.BF16 R12, R232.reuse, R176, R12 ;  /* 0x000000b0e80c723c */ /* 0x040ff0000004180c */
[C---:B------:R-:W-:Y:S08]  /*7060*/  HMMA.16816.F32.BF16 R16, R232.reuse, R178, R16 ;  /* 0x000000b2e810723c */ /* 0x040ff00000041810 */
[C---:B-1----:R-:W-:Y:S08]  /*7070*/  HMMA.16816.F32.BF16 R20, R232.reuse, R184, R20 ;  /* 0x000000b8e814723c */ /* 0x042ff00000041814 */
[C---:B------:R-:W-:Y:S08]  /*7080*/  HMMA.16816.F32.BF16 R24, R232.reuse, R186, R24 ;  /* 0x000000bae818723c */ /* 0x040ff00000041818 */
[C---:B----4-:R-:W-:Y:S08]  /*7090*/  HMMA.16816.F32.BF16 R28, R232.reuse, R180, R28 ;  /* 0x000000b4e81c723c */ /* 0x050ff0000004181c */
[----:B------:R-:W-:Y:S01]  /*70a0*/  HMMA.16816.F32.BF16 R32, R232, R182, R32 ;  /* 0x000000b6e820723c */ /* 0x000fe20000041820 */
[----:B--2---:R-:W-:Y:S08]  /*70b0*/  LDSM.16.M88.4 R180, [R3] ;  /* 0x0000000003b4783b */ /* 0x004ff00000000200 */
[----:B------:R-:W-:Y:S08]  /*70c0*/  LDSM.16.M88.4 R184, [R188] ;  /* 0x00000000bcb8783b */ /* 0x000ff00000000200 */
[----:B---3--:R-:W1:Y:S02]  /*70d0*/  LDSM.16.M88.4 R176, [R189] ;  /* 0x00000000bdb0783b */ /* 0x008e640000000200 */
[C---:B-1----:R-:W-:Y:S08]  /*70e0*/  HMMA.16816.F32.BF16 R4, R236.reuse, R176, R4 ;  /* 0x000000b0ec04723c */ /* 0x042ff00000041804 */
[C---:B------:R-:W-:Y:S01]  /*70f0*/  HMMA.16816.F32.BF16 R8, R236.reuse, R178, R8 ;  /* 0x000000b2ec08723c */ /* 0x040fe20000041808 */
[----:B------:R-:W1:Y:S07]  /*7100*/  LDSM.16.M88.4 R176, [R0] ;  /* 0x0000000000b0783b */ /* 0x000e6e0000000200 */
[C---:B------:R-:W-:Y:S08]  /*7110*/  HMMA.16816.F32.BF16 R12, R236.reuse, R184, R12 ;  /* 0x000000b8ec0c723c */ /* 0x040ff0000004180c */
[C---:B------:R-:W-:Y:S01]  /*7120*/  HMMA.16816.F32.BF16 R16, R236.reuse, R186, R16 ;  /* 0x000000baec10723c */ /* 0x040fe20000041810 */
[----:B------:R-:W2:Y:S07]  /*7130*/  LDSM.16.M88.4 R184, [R252+0x16100] ;  /* 0x01610000fcb8783b */ /* 0x000eae0000000200 */
[C---:B------:R-:W-:Y:S08]  /*7140*/  HMMA.16816.F32.BF16 R20, R236.reuse, R180, R20 ;  /* 0x000000b4ec14723c */ /* 0x040ff00000041814 */
[C---:B------:R-:W-:Y:S01]  /*7150*/  HMMA.16816.F32.BF16 R24, R236.reuse, R182, R24 ;  /* 0x000000b6ec18723c */ /* 0x040fe20000041818 */
[----:B------:R-:W3:Y:S07]  /*7160*/  LDSM.16.M88.4 R180, [R252+0x16900] ;  /* 0x01690000fcb4783b */ /* 0x000eee0000000200 */
[C---:B-1----:R-:W-:Y:S08]  /*7170*/  HMMA.16816.F32.BF16 R28, R236.reuse, R176, R28 ;  /* 0x000000b0ec1c723c */ /* 0x042ff0000004181c */
[----:B------:R-:W-:Y:S01]  /*7180*/  HMMA.16816.F32.BF16 R32, R236, R178, R32 ;  /* 0x000000b2ec20723c */ /* 0x000fe20000041820 */
[----:B------:R-:W1:Y:S07]  /*7190*/  LDSM.16.M88.4 R176, [R252+0x17100] ;  /* 0x01710000fcb0783b */ /* 0x000e6e0000000200 */
[C---:B--2---:R-:W-:Y:S08]  /*71a0*/  HMMA.16816.F32.BF16 R4, R240.reuse, R184, R4 ;  /* 0x000000b8f004723c */ /* 0x044ff00000041804 */
[C---:B------:R-:W-:Y:S01]  /*71b0*/  HMMA.16816.F32.BF16 R8, R240.reuse, R186, R8 ;  /* 0x000000baf008723c */ /* 0x040fe20000041808 */
[----:B------:R-:W2:Y:S07]  /*71c0*/  LDSM.16.M88.4 R184, [R252+0x17900] ;  /* 0x01790000fcb8783b */ /* 0x000eae0000000200 */
[C---:B---3--:R-:W-:Y:S08]  /*71d0*/  HMMA.16816.F32.BF16 R12, R240.reuse, R180, R12 ;  /* 0x000000b4f00c723c */ /* 0x048ff0000004180c */
[C---:B------:R-:W-:Y:S01]  /*71e0*/  HMMA.16816.F32.BF16 R16, R240.reuse, R182, R16 ;  /* 0x000000b6f010723c */ /* 0x040fe20000041810 */
[----:B------:R-:W3:Y:S07]  /*71f0*/  LDSM.16.M88.4 R180, [R249+0x6000] ;  /* 0x00600000f9b4783b */ /* 0x000eee0000000200 */
[C---:B-1----:R-:W-:Y:S08]  /*7200*/  HMMA.16816.F32.BF16 R20, R240.reuse, R176, R20 ;  /* 0x000000b0f014723c */ /* 0x042ff00000041814 */
[C---:B------:R-:W-:Y:S01]  /*7210*/  HMMA.16816.F32.BF16 R24, R240.reuse, R178, R24 ;  /* 0x000000b2f018723c */ /* 0x040fe20000041818 */
[----:B------:R-:W1:Y:S07]  /*7220*/  LDSM.16.M88.4 R176, [R249+0x6800] ;  /* 0x00680000f9b0783b */ /* 0x000e6e0000000200 */
[C---:B--2---:R-:W-:Y:S08]  /*7230*/  HMMA.16816.F32.BF16 R28, R240.reuse, R184, R28 ;  /* 0x000000b8f01c723c */ /* 0x044ff0000004181c */
[----:B------:R-:W-:Y:S08]  /*7240*/  HMMA.16816.F32.BF16 R32, R240, R186, R32 ;  /* 0x000000baf020723c */ /* 0x000ff00000041820 */
[C---:B---3--:R-:W-:Y:S08]  /*7250*/  HMMA.16816.F32.BF16 R4, R244.reuse, R180, R4 ;  /* 0x000000b4f404723c */ /* 0x048ff00000041804 */
        /* <DEDUP_REMOVED lines=20> */
[----:B------:R-:W-:Y:S03]  /*73a0*/  FMUL.FTZ R19, R19, c[0x0][0x320] ;  /* 0x0000c80013137a20 */ /* 0x000fe60000410000 */
[----:B------:R3:W-:Y:S01]  /*73b0*/  MUFU.TANH R190, R5 ;  /* 0x0000000500be7308 */ /* 0x0007e20000002400 */
[----:B--2---:R2:W-:Y:S09]  /*73c0*/  STL [R1+0x4c], R0 ;  /* 0x00004c0001007387 */ /* 0x0045f20000100800 */
[----:B------:R-:W-:Y:S10]  /*73d0*/  MUFU.TANH R189, R8 ;  /* 0x0000000800bd7308 */ /* 0x000ff40000002400 */
[----:B------:R-:W-:Y:S01]  /*73e0*/  MUFU.TANH R185, R9 ;  /* 0x0000000900b97308 */ /* 0x000fe20000002400 */
[----:B---3--:R-:W3:Y:S09]  /*73f0*/  LDSM.16.M88.4 R4, [R249+0x7000] ;  /* 0x00700000f904783b */ /* 0x008ef20000000200 */
[----:B-1----:R-:W1:Y:S10]  /*7400*/  MUFU.TANH R3, R10 ;  /* 0x0000000a00037308 */ /* 0x002e740000002400 */
[----:B--2---:R2:W4:Y:S10]  /*7410*/  MUFU.TANH R0, R11 ;  /* 0x0000000b00007308 */ /* 0x0045340000002400 */
[----:B------:R4:W4:Y:S01]  /*7420*/  MUFU.TANH R187, R15 ;  /* 0x0000000f00bb7308 */ /* 0x0009220000002400 */
[----:B-1----:R-:W-:Y:S09]  /*7430*/  STL [R1+0x48], R3 ;  /* 0x0000480301007387 */ /* 0x002ff20000100800 */
[----:B------:R-:W1:Y:S01]  /*7440*/  MUFU.TANH R179, R12 ;  /* 0x0000000c00b37308 */ /* 0x000e620000002400 */
[----:B--2---:R-:W2:Y:S01]  /*7450*/  LDSM.16.M88.4 R8, [R249+0x7800] ;  /* 0x00780000f908783b */ /* 0x004ea20000000200 */
[----:B------:R-:W-:Y:S04]  /*7460*/  DEPBAR.LE SB0, 0x0 ;  /* 0x000080000000791a */ /* 0x000fe80000000000 */
[C---:B---3--:R-:W-:Y:S04]  /*7470*/  HMMA.16816.F32.BF16 R20, R244.reuse, R4, R20 ;  /* 0x00000004f414723c */ /* 0x048fe80000041814 */
[----:B------:R3:W1:Y:S01]  /*7480*/  MUFU.TANH R178, R13 ;  /* 0x0000000d00b27308 */ /* 0x0006620000002400 */
[----:B----4-:R4:W-:Y:S01]  /*7490*/  STL [R1+0x44], R0 ;  /* 0x0000440001007387 */ /* 0x0109e20000100800 */
[----:B-----5:R-:W-:Y:S08]  /*74a0*/  MOV R15, R132 ;  /* 0x00000084000f7202 */ /* 0x020ff00000000f00 */
[----:B------:R1:W1:Y:S01]  /*74b0*/  MUFU.TANH R188, R14 ;  /* 0x0000000e00bc7308 */ /* 0x0002620000002400 */
[----:B------:R-:W-:Y:S01]  /*74c0*/  BAR.SYNC.DEFER_BLOCKING 0x0 ;  /* 0x0000000000007b1d */ /* 0x000fe20000010000 */
[C---:B------:R-:W-:Y:S08]  /*74d0*/  HMMA.16816.F32.BF16 R24, R244.reuse, R6, R24 ;  /* 0x00000006f418723c */ /* 0x040ff00000041818 */
[----:B------:R-:W4:Y:S01]  /*74e0*/  MUFU.TANH R184, R18 ;  /* 0x0000001200b87308 */ /* 0x000f220000002400 */
[----:B------:R-:W-:Y:S03]  /*74f0*/  FMUL.FTZ R21, R21, c[0x0][0x320] ;  /* 0x0000c80015157a20 */ /* 0x000fe60000410000 */
[----:B------:R-:W-:Y:S02]  /*7500*/  FMUL.FTZ R22, R22, c[0x0][0x320] ;  /* 0x0000c80016167a20 */ /* 0x000fe40000410000 */
[----:B------:R-:W-:Y:S04]  /*7510*/  FMUL.FTZ R23, R23, c[0x0][0x320] ;  /* 0x0000c80017177a20 */ /* 0x000fe80000410000 */
[----:B------:R-:W4:Y:S01]  /*7520*/  MUFU.TANH R132, R21 ;  /* 0x0000001500847308 */ /* 0x000f220000002400 */
[----:B---3--:R-:W-:Y:S02]  /*7530*/  FMUL.FTZ R13, R17, c[0x0][0x320] ;  /* 0x0000c800110d7a20 */ /* 0x008fe40000410000 */
[----:B------:R-:W-:Y:S01]  /*7540*/  FMUL.FTZ R12, R20, c[0x0][0x320] ;  /* 0x0000c800140c7a20 */ /* 0x000fe20000410000 */
[C---:B--2---:R-:W-:Y:S03]  /*7550*/  HMMA.16816.F32.BF16 R28, R244.reuse, R8, R28 ;  /* 0x00000008f41c723c */ /* 0x044fe6000004181c */
[----:B-1----:R-:W-:Y:S02]  /*7560*/  FMUL.FTZ R14, R16, c[0x0][0x320] ;  /* 0x0000c800100e7a20 */ /* 0x002fe40000410000 */
[----:B------:R-:W-:Y:S01]  /*7570*/  FMUL.FTZ R24, R24, c[0x0][0x320] ;  /* 0x0000c80018187a20 */ /* 0x000fe20000410000 */
[----:B------:R1:W2:Y:S01]  /*7580*/  MUFU.TANH R177, R22 ;  /* 0x0000001600b17308 */ /* 0x0002a20000002400 */
[----:B------:R-:W-:Y:S01]  /*7590*/  FMUL.FTZ R9, R25, c[0x0][0x320] ;  /* 0x0000c80019097a20 */ /* 0x000fe20000410000 */
[----:B------:R-:W-:Y:S04]  /*75a0*/  HMMA.16816.F32.BF16 R32, R244, R10, R32 ;  /* 0x0000000af420723c */ /* 0x000fe80000041820 */
[----:B------:R-:W-:Y:S02]  /*75b0*/  FMUL.FTZ R25, R26, c[0x0][0x320] ;  /* 0x0000c8001a197a20 */ /* 0x000fe40000410000 */
[----:B------:R-:W-:Y:S02]  /*75c0*/  FMUL.FTZ R27, R27, c[0x0][0x320] ;  /* 0x0000c8001b1b7a20 */ /* 0x000fe40000410000 */
[----:B------:R3:W2:Y:S08]  /*75d0*/  MUFU.TANH R176, R23 ;  /* 0x0000001700b07308 */ /* 0x0006b00000002400 */
[----:B------:R-:W-:Y:S02]  /*75e0*/  FMUL.FTZ R30, R30, c[0x0][0x320] ;  /* 0x0000c8001e1e7a20 */ /* 0x000fe40000410000 */
[----:B------:R-:W2:Y:S01]  /*75f0*/  MUFU.TANH R14, R14 ;  /* 0x0000000e000e7308 */ /* 0x000ea20000002400 */
[----:B------:R-:W-:Y:S02]  /*7600*/  FMUL.FTZ R31, R31, c[0x0][0x320] ;  /* 0x0000c8001f1f7a20 */ /* 0x000fe40000410000 */
[----:B-1----:R-:W-:Y:S03]  /*7610*/  FMUL.FTZ R22, R29, c[0x0][0x320] ;  /* 0x0000c8001d167a20 */ /* 0x002fe60000410000 */
[----:B------:R-:W-:Y:S02]  /*7620*/  FMUL.FTZ R21, R32, c[0x0][0x320] ;  /* 0x0000c80020157a20 */ /* 0x000fe40000410000 */
[----:B------:R-:W-:Y:S02]  /*7630*/  FMUL.FTZ R20, R33, c[0x0][0x320] ;  /* 0x0000c80021147a20 */ /* 0x000fe40000410000 */
[----:B------:R-:W1:Y:S01]  /*7640*/  MUFU.TANH R13, R13 ;  /* 0x0000000d000d7308 */ /* 0x000e620000002400 */
[----:B------:R-:W-:Y:S02]  /*7650*/  FMUL.FTZ R35, R35, c[0x0][0x320] ;  /* 0x0000c80023237a20 */ /* 0x000fe40000410000 */
[----:B------:R-:W-:Y:S02]  /*7660*/  FMUL.FTZ R34, R34, c[0x0][0x320] ;  /* 0x0000c80022227a20 */ /* 0x000fe40000410000 */
[----:B---3--:R-:W-:Y:S05]  /*7670*/  FMUL.FTZ R23, R28, c[0x0][0x320] ;  /* 0x0000c8001c177a20 */ /* 0x008fea0000410000 */
[----:B------:R3:W1:Y:S10]  /*7680*/  MUFU.TANH R183, R19 ;  /* 0x0000001300b77308 */ /* 0x0006740000002400 */
[----:B------:R-:W1:Y:S10]  /*7690*/  MUFU.TANH R12, R12 ;  /* 0x0000000c000c7308 */ /* 0x000e740000002400 */
[----:B------:R-:W1:Y:S10]  /*76a0*/  MUFU.TANH R24, R24 ;  /* 0x0000001800187308 */ /* 0x000e740000002400 */
[----:B------:R-:W1:Y:S10]  /*76b0*/  MUFU.TANH R9, R9 ;  /* 0x0000000900097308 */ /* 0x000e740000002400 */
[----:B------:R-:W1:Y:S10]  /*76c0*/  MUFU.TANH R25, R25 ;  /* 0x0000001900197308 */ /* 0x000e740000002400 */
[----:B------:R3:W1:Y:S10]  /*76d0*/  MUFU.TANH R186, R27 ;  /* 0x0000001b00ba7308 */ /* 0x0006740000002400 */
[----:B------:R-:W1:Y:S10]  /*76e0*/  MUFU.TANH R23, R23 ;  /* 0x0000001700177308 */ /* 0x000e740000002400 */
[----:B------:R-:W1:Y:S10]  /*76f0*/  MUFU.TANH R22, R22 ;  /* 0x0000001600167308 */ /* 0x000e740000002400 */
[----:B------:R3:W1:Y:S10]  /*7700*/  MUFU.TANH R182, R30 ;  /* 0x0000001e00b67308 */ /* 0x0006740000002400 */
[----:B------:R3:W1:Y:S10]  /*7710*/  MUFU.TANH R181, R31 ;  /* 0x0000001f00b57308 */ /* 0x0006740000002400 */
[----:B------:R-:W1:Y:S10]  /*7720*/  MUFU.TANH R21, R21 ;  /* 0x0000001500157308 */ /* 0x000e740000002400 */
[----:B------:R-:W1:Y:S10]  /*7730*/  MUFU.TANH R20, R20 ;  /* 0x0000001400147308 */ /* 0x000e740000002400 */
[----:B------:R3:W1:Y:S10]  /*7740*/  MUFU.TANH R180, R34 ;  /* 0x0000002200b47308 */ /* 0x0006740000002400 */
[----:B------:R-:W1:Y:S01]  /*7750*/  MUFU.TANH R35, R35 ;  /* 0x0000002300237308 */ /* 0x000e620000002400 */
[----:B------:R-:W-:-:S05]  /*7760*/  @P0 BRA `(.L_x_614) ;  /* 0x000005c000000947 */ /* 0x000fca0003800000 */
[----:B--2-4-:R-:W2:Y:S01]  /*7770*/  LDL R0, [R1+0xa0] ;  /* 0x0000a00001007983 */ /* 0x014ea20000100800 */
[----:B------:R-:W-:Y:S01]  /*7780*/  ULEA UR6, UR10, UR12, 0x6 ;  /* 0x0000000c0a067291 */ /* 0x000fe2000f8e303f */
[----:B------:R-:W-:Y:S01]  /*7790*/  IMAD.MOV.U32 R7, RZ, RZ, RZ ;  /* 0x000000ffff077224 */ /* 0x000fe200078e00ff */
[----:B------:R-:W-:Y:S01]  /*77a0*/  LOP3.LUT R15, R15, 0xffffffdf, RZ, 0xc0, !PT ;  /* 0xffffffdf0f0f7812 */ /* 0x000fe200078ec0ff */
[----:B------:R-:W4:Y:S03]  /*77b0*/  LDL R29, [R1+0xd8] ;  /* 0x0000d800011d7983 */ /* 0x000f260000100800 */
[----:B------:R-:W-:Y:S01]  /*77c0*/  IMAD.U32 R3, RZ, RZ, UR6 ;  /* 0x00000006ff037e24 */ /* 0x000fe2000f8e00ff */
[----:B------:R-:W5:Y:S01]  /*77d0*/  LDL R11, [R1+0x94] ;  /* 0x00009400010b7983 */ /* 0x000f620000100800 */
[----:B------:R-:W-:Y:S03]  /*77e0*/  @P2 LOP3.LUT R15, R15, 0x20, RZ, 0xfc, !PT ;  /* 0x000000200f0f2812 */ /* 0x000fe600078efcff */
[----:B---3--:R-:W3:Y:S01]  /*77f0*/  LDL R10, [R1+0x54] ;  /* 0x00005400010a7983 */ /* 0x008ee20000100800 */
[----:B------:R-:W-:Y:S03]  /*7800*/  LOP3.LUT R15, R15, 0xffffffbf, RZ, 0xc0, !PT ;  /* 0xffffffbf0f0f7812 */ /* 0x000fe600078ec0ff */
[----:B------:R-:W3:Y:S01]  /*7810*/  LDL R28, [R1+0x8c] ;  /* 0x00008c00011c7983 */ /* 0x000ee20000100800 */
[----:B------:R-:W-:Y:S03]  /*7820*/  @P1 LOP3.LUT R15, R15, 0x40, RZ, 0xfc, !PT ;  /* 0x000000400f0f1812 */ /* 0x000fe600078efcff */
[----:B------:R-:W3:Y:S01]  /*7830*/  LDL R27, [R1+0x90] ;  /* 0x00009000011b7983 */ /* 0x000ee20000100800 */
[----:B------:R-:W-:Y:S03]  /*7840*/  LOP3.LUT R15, R15, 0xffffff7f, RZ, 0xc0, !PT ;  /* 0xffffff7f0f0f7812 */ /* 0x000fe600078ec0ff */
[----:B------:R-:W3:Y:S01]  /*7850*/  LDL R19, [R1+0x84] ;  /* 0x0000840001137983 */ /* 0x000ee20000100800 */
[----:B------:R-:W-:Y:S03]  /*7860*/  @P5 LOP3.LUT R15, R15, 0x80, RZ, 0xfc, !PT ;  /* 0x000000800f0f5812 */ /* 0x000fe600078efcff */
[----:B------:R-:W3:Y:S04]  /*7870*/  LDL R18, [R1+0x88] ;  /* 0x0000880001127983 */ /* 0x000ee80000100800 */
[----:B------:R-:W3:Y:S01]  /*7880*/  LDL R30, [R1+0x64] ;  /* 0x00006400011e7983 */ /* 0x000ee20000100800 */
[----:B--2---:R-:W-:Y:S05]  /*7890*/  IADD3 R3, R3, -0x40, R0 ;  /* 0xffffffc003037810 */ /* 0x004fea0007ffe000 */
[----:B------:R-:W-:Y:S04]  /*78a0*/  @P2 IMAD.HI.U32 R4, R3, c[0x0][0x2bc], RZ ;  /* 0x0000af0003042a27 */ /* 0x000fe800078e00ff */
[--C-:B------:R-:W-:Y:S01]  /*78b0*/  IMAD.MOV.U32 R0, RZ, RZ, R3.reuse ;  /* 0x000000ffff007224 */ /* 0x100fe200078e0003 */
        /* <DEDUP_REMOVED lines=10> */
[----:B------:R-:W-:Y:S02]  /*7960*/  IMAD R0, R0, c[0x0][0x1e0], RZ ;  /* 0x0000780000007a24 */ /* 0x000fe400078e02ff */
[----:B------:R-:W3:Y:S02]  /*7970*/  LDL R31, [R1+0xb0] ;  /* 0x0000b000011f7983 */ /* 0x000ee40000100800 */
[C---:B------:R-:W-:Y:S02]  /*7980*/  IMAD R0, R8.reuse, c[0x0][0x1e4], R0 ;  /* 0x0000790008007a24 */ /* 0x040fe400078e0200 */
[----:B-1----:R-:W-:Y:S04]  /*7990*/  IMAD.WIDE.U32 R4, R8, c[0x0][0x1e0], RZ ;  /* 0x0000780008047a25 */ /* 0x002fe800078e00ff */
[----:B------:R-:W-:Y:S01]  /*79a0*/  IMAD.IADD R5, R5, 0x1, R0 ;  /* 0x0000000105057824 */ /* 0x000fe200078e0200 */
[----:B--2---:R-:W-:Y:S01]  /*79b0*/  STL [R1+0x58], R7 ;  /* 0x0000580701007387 */ /* 0x004fe20000100800 */
[----:B------:R-:W-:Y:S02]  /*79c0*/  SHF.R.S32.HI R3, RZ, 0x1f, R7 ;  /* 0x0000001fff037819 */ /* 0x000fe40000011407 */
[----:B------:R-:W-:Y:S01]  /*79d0*/  IMAD.WIDE.U32 R4, R7, c[0x0][0x1f0], R4 ;  /* 0x00007c0007047a25 */ /* 0x000fe200078e0004 */
[----:B------:R-:W2:Y:S03]  /*79e0*/  LDL R26, [R1+0xac] ;  /* 0x0000ac00011a7983 */ /* 0x000ea60000100800 */
[----:B------:R-:W-:Y:S01]  /*79f0*/  IMAD R3, R3, c[0x0][0x1f0], RZ ;  /* 0x00007c0003037a24 */ /* 0x000fe200078e02ff */
[----:B------:R-:W-:Y:S01]  /*7a00*/  IADD3 R0, P0, R4, UR22, RZ ;  /* 0x0000001604007c10 */ /* 0x000fe2000ff1e0ff */
[----:B------:R-:W2:Y:S02]  /*7a10*/  LDL R16, [R1+0xb4] ;  /* 0x0000b40001107983 */ /* 0x000ea40000100800 */
[----:B------:R-:W-:Y:S02]  /*7a20*/  IMAD R3, R7, c[0x0][0x1f4], R3 ;  /* 0x00007d0007037a24 */ /* 0x000fe400078e0203 */
[----:B------:R-:W2:Y:S03]  /*7a30*/  LDL R17, [R1+0xa8] ;  /* 0x0000a80001117983 */ /* 0x000ea60000100800 */
[----:B------:R-:W-:Y:S01]  /*7a40*/  IADD3.X R3, R5, UR20, R3, P0, !PT ;  /* 0x0000001405037c10 */ /* 0x000fe200087fe403 */
[----:B------:R-:W-:Y:S01]  /*7a50*/  STL [R1+0x40], R15 ;  /* 0x0000400f01007387 */ /* 0x000fe20000100800 */
[C---:B------:R-:W-:Y:S04]  /*7a60*/  LEA R8, P0, R0.reuse, c[0x0][0x1c8], 0x1 ;  /* 0x0000720000087a11 */ /* 0x040fe800078008ff */
[----:B------:R-:W-:Y:S01]  /*7a70*/  LEA.HI.X R3, R0, c[0x0][0x1cc], R3, 0x1, P0 ;  /* 0x0000730000037a11 */ /* 0x000fe200000f0c03 */
[----:B------:R-:W4:Y:S04]  /*7a80*/  SHFL.IDX PT, R4, R8, RZ, 0x181f ;  /* 0x00181fff08047589 */ /* 0x000f2800000e0000 */
[----:B------:R-:W5:Y:S04]  /*7a90*/  SHFL.IDX PT, R5, R3, RZ, 0x181f ;  /* 0x00181fff03057589 */ /* 0x000f6800000e0000 */
[----:B------:R3:W1:Y:S04]  /*7aa0*/  SHFL.IDX PT, R0, R8, 0x1, 0x181f ;  /* 0x00381f0008007f89 */ /* 0x00066800000e0000 */
[----:B------:R-:W1:Y:S01]  /*7ab0*/  SHFL.IDX PT, R3, R3, 0x1, 0x181f ;  /* 0x00381f0003037f89 */ /* 0x000e6200000e0000 */
[----:B----4-:R-:W-:Y:S05]  /*7ac0*/  IADD3 R6, P0, R4, R29, RZ ;  /* 0x0000001d04067210 */ /* 0x010fea0007f1e0ff */
[C---:B-----5:R-:W-:Y:S01]  /*7ad0*/  IMAD.X R7, R5.reuse, 0x1, R11, P0 ;  /* 0x0000000105077824 */ /* 0x060fe200000e060b */
[----:B---3--:R-:W-:Y:S04]  /*7ae0*/  SHF.L.U64.HI R8, R30, 0x1, R31 ;  /* 0x000000011e087819 */ /* 0x008fe8000001021f */
[----:B------:R3:W-:Y:S02]  /*7af0*/  LDGSTS.E.BYPASS.LTC128B.128 [R10+0x10100], [R6.64], !P6 ;  /* 0x10100000060a7fae */ /* 0x0007e4000f101d50 */
[C---:B---3--:R-:W-:Y:S05]  /*7b00*/  IADD3 R6, P0, R4.reuse, R28, RZ ;  /* 0x0000001c04067210 */ /* 0x048fea0007f1e0ff */
[C---:B------:R-:W-:Y:S05]  /*7b10*/  IMAD.X R7, R5.reuse, 0x1, R27, P0 ;  /* 0x0000000105077824 */ /* 0x040fea00000e061b */
[----:B------:R3:W-:Y:S02]  /*7b20*/  LDGSTS.E.BYPASS.LTC128B.128 [R10+0x12100], [R6.64], !P5 ;  /* 0x12100000060a7fae */ /* 0x0007e4000e901d50 */
[----:B---3--:R-:W-:Y:S05]  /*7b30*/  IADD3 R6, P0, R4, R19, RZ ;  /* 0x0000001304067210 */ /* 0x008fea0007f1e0ff */
[C---:B------:R-:W-:Y:S05]  /*7b40*/  IMAD.X R7, R5.reuse, 0x1, R18, P0 ;  /* 0x0000000105077824 */ /* 0x040fea00000e0612 */
[----:B------:R3:W-:Y:S02]  /*7b50*/  LDGSTS.E.BYPASS.LTC128B.128 [R10+0x14100], [R6.64], !P4 ;  /* 0x14100000060a7fae */ /* 0x0007e4000e101d50 */
[----:B---3--:R-:W-:Y:S05]  /*7b60*/  IMAD.SHL.U32 R7, R30, 0x2, RZ ;  /* 0x000000021e077824 */ /* 0x008fea00078e00ff */
[----:B------:R-:W-:Y:S05]  /*7b70*/  IADD3 R4, P0, R4, R7, RZ ;  /* 0x0000000704047210 */ /* 0x000fea0007f1e0ff */
[----:B------:R-:W-:Y:S05]  /*7b80*/  IMAD.X R5, R5, 0x1, R8, P0 ;  /* 0x0000000105057824 */ /* 0x000fea00000e0608 */
[----:B------:R1:W-:Y:S02]  /*7b90*/  LDGSTS.E.BYPASS.LTC128B.128 [R10+0x16100], [R4.64], !P3 ;  /* 0x16100000040a7fae */ /* 0x0003e4000d901d50 */
[----:B-1----:R-:W-:Y:S05]  /*7ba0*/  IADD3 R4, P0, R0, R29, RZ ;  /* 0x0000001d00047210 */ /* 0x002fea0007f1e0ff */
[----:B------:R-:W-:Y:S05]  /*7bb0*/  IMAD.X R5, R3, 0x1, R11, P0 ;  /* 0x0000000103057824 */ /* 0x000fea00000e060b */
[----:B------:R2:W-:Y:S02]  /*7bc0*/  LDGSTS.E.BYPASS.LTC128B.128 [R10+0x11100], [R4.64], !P6 ;  /* 0x11100000040a7fae */ /* 0x0005e4000f101d50 */
[----:B--2---:R-:W-:Y:S04]  /*7bd0*/  IADD3 R4, -R26, 0x10, RZ ;  /* 0x000000101a047810 */ /* 0x004fe80007ffe1ff */
[----:B------:R-:W-:Y:S04]  /*7be0*/  LOP3.LUT R4, R4, 0xf, RZ, 0xc0, !PT ;  /* 0x0000000f04047812 */ /* 0x000fe800078ec0ff */
[-C--:B------:R-:W-:Y:S02]  /*7bf0*/  IADD3 R4, P2, P0, R4, R0.reuse, R28 ;  /* 0x0000000004047210 */ /* 0x080fe4000785e01c */
[C---:B------:R-:W-:Y:S02]  /*7c00*/  IADD3 R6, -R17.reuse, 0x10, RZ ;  /* 0x0000001011067810 */ /* 0x040fe40007ffe1ff */
[-C--:B------:R-:W-:Y:S02]  /*7c10*/  IADD3.X R5, RZ, R3.reuse, R27, P2, P0 ;  /* 0x00000003ff057210 */ /* 0x080fe400017e041b */
[----:B------:R-:W-:Y:S02]  /*7c20*/  ISETP.NE.U32.AND P0, PT, R26, RZ, PT ;  /* 0x000000ff1a00720c */ /* 0x000fe40003f05070 */
[----:B------:R-:W-:Y:S04]  /*7c30*/  LOP3.LUT R6, R6, 0xf, RZ, 0xc0, !PT ;  /* 0x0000000f06067812 */ /* 0x000fe800078ec0ff */
[-C--:B------:R-:W-:Y:S07]  /*7c40*/  IADD3 R6, P2, P1, R6, R0.reuse, R19 ;  /* 0x0000000006067210 */ /* 0x080fee000795e013 */
[----:B------:R1:W-:Y:S02]  /*7c50*/  LDGSTS.E.BYPASS.LTC128B.128.ZFILL [R10+0x13100], [R4.64], P0 ;  /* 0x13100000040a7fae */ /* 0x0003e40008141d50 */
[----:B-1----:R-:W-:Y:S04]  /*7c60*/  IADD3 R4, -R16, 0x10, RZ ;  /* 0x0000001010047810 */ /* 0x002fe80007ffe1ff */
[----:B------:R-:W-:Y:S04]  /*7c70*/  LOP3.LUT R4, R4, 0xf, RZ, 0xc0, !PT ;  /* 0x0000000f04047812 */ /* 0x000fe800078ec0ff */
[----:B------:R-:W-:Y:S02]  /*7c80*/  IADD3 R4, P5, P0, R4, R0, R7 ;  /* 0x0000000004047210 */ /* 0x000fe400078be007 */
[-C--:B------:R-:W-:Y:S02]  /*7c90*/  IADD3.X R7, RZ, R3.reuse, R18, P2, P1 ;  /* 0x00000003ff077210 */ /* 0x080fe400017e2412 */
[----:B------:R-:W-:Y:S02]  /*7ca0*/  IADD3.X R5, RZ, R3, R8, P5, P0 ;  /* 0x00000003ff057210 */ /* 0x000fe40002fe0408 */
[----:B------:R-:W-:Y:S02]  /*7cb0*/  ISETP.NE.U32.AND P0, PT, R17, RZ, PT ;  /* 0x000000ff1100720c */ /* 0x000fe40003f05070 */
[C---:B------:R-:W-:Y:S02]  /*7cc0*/  LOP3.LUT P5, RZ, R15.reuse, 0x80, RZ, 0xc0, !PT ;  /* 0x000000800fff7812 */ /* 0x040fe400078ac0ff */
[C---:B------:R-:W-:Y:S02]  /*7cd0*/  LOP3.LUT P1, RZ, R15.reuse, 0x40, RZ, 0xc0, !PT ;  /* 0x000000400fff7812 */ /* 0x040fe4000782c0ff */
[----:B------:R-:W-:Y:S07]  /*7ce0*/  LOP3.LUT P2, RZ, R15, 0x20, RZ, 0xc0, !PT ;  /* 0x000000200fff7812 */ /* 0x000fee000784c0ff */
[----:B------:R1:W-:Y:S01]  /*7cf0*/  LDGSTS.E.BYPASS.LTC128B.128.ZFILL [R10+0x15100], [R6.64], P0 ;  /* 0x15100000060a7fae */ /* 0x0003e20008141d50 */
[----:B------:R-:W-:Y:S11]  /*7d00*/  ISETP.NE.U32.AND P0, PT, R16, RZ, PT ;  /* 0x000000ff1000720c */ /* 0x000ff60003f05070 */
[----:B------:R-:W-:Y:S02]  /*7d10*/  @!UPT UIADD3 URZ, URZ, URZ, URZ ;  /* 0x0000003f3f3ff290 */ /* 0x000fe4000fffe03f */
[----:B------:R1:W-:Y:S02]  /*7d20*/  LDGSTS.E.BYPASS.LTC128B.128.ZFILL [R10+0x17100], [R4.64], P0 ;  /* 0x17100000040a7fae */ /* 0x0003e40008141d50 */
.L_x_614:
[----:B-12-4-:R-:W2:Y:S01]  /*7d30*/  LDL R4, [R1+0xb8] ;  /* 0x0000b80001047983 */ /* 0x016ea20000100800 */
[----:B------:R-:W-:Y:S01]  /*7d40*/  MOV R26, R15 ;  /* 0x0000000f001a7202 */ /* 0x000fe20000000f00 */
[----:B------:R-:W-:Y:S01]  /*7d50*/  UIMAD UR6, UR10, -0x40, UR5 ;  /* 0xffffffc00a0678a4 */ /* 0x000fe2000f8e0205 */
[----:B------:R-:W-:Y:S01]  /*7d60*/  PLOP3.LUT P0, PT, PT, PT, UP1, 0x80, 0x0 ;  /* 0x000000000000781c */ /* 0x000fe20003f0f018 */
[----:B------:R1:W2:Y:S01]  /*7d70*/  LDL R0, [R1+0xbc] ;  /* 0x0000bc0001007983 */ /* 0x0002a20000100800 */
[----:B------:R-:W-:Y:S01]  /*7d80*/  LOP3.LUT R26, R26, 0xffffff7f, RZ, 0xc0, !PT ;  /* 0xffffff7f1a1a7812 */ /* 0x000fe200078ec0ff */
[----:B------:R-:W-:Y:S02]  /*7d90*/  UISETP.GT.AND UP0, UPT, UR10, UR4, UPT ;  /* 0x000000040a00728c */ /* 0x000fe4000bf04270 */
[----:B------:R-:W4:Y:S01]  /*7da0*/  LDL R3, [R1+0xcc] ;  /* 0x0000cc0001037983 */ /* 0x000f220000100800 */
[----:B------:R-:W-:Y:S01]  /*7db0*/  @P3 LOP3.LUT R26, R26, 0x80, RZ, 0xfc, !PT ;  /* 0x000000801a1a3812 */ /* 0x000fe200078efcff */
[----:B------:R-:W-:Y:S02]  /*7dc0*/  UIADD3 UR10, UR10, -0x1, URZ ;  /* 0xffffffff0a0a7890 */ /* 0x000fe4000fffe03f */
[----:B------:R-:W0:Y:S01]  /*7dd0*/  LDGDEPBAR ;  /* 0x00000000000079af */ /* 0x000e220000000000 */
[----:B------:R-:W-:Y:S04]  /*7de0*/  LOP3.LUT R26, R26, 0xffffffbf, RZ, 0xc0, !PT ;  /* 0xffffffbf1a1a7812 */ /* 0x000fe800078ec0ff */
[----:B------:R-:W-:Y:S04]  /*7df0*/  @P2 LOP3.LUT R26, R26, 0x40, RZ, 0xfc, !PT ;  /* 0x000000401a1a2812 */ /* 0x000fe800078efcff */
[----:B------:R-:W-:Y:S04]  /*7e00*/  LOP3.LUT R26, R26, 0xffffffdf, RZ, 0xc0, !PT ;  /* 0xffffffdf1a1a7812 */ /* 0x000fe800078ec0ff */
[----:B------:R-:W-:Y:S05]  /*7e10*/  @P1 LOP3.LUT R26, R26, 0x20, RZ, 0xfc, !PT ;  /* 0x000000201a1a1812 */ /* 0x000fea00078efcff */
[----:B------:R-:W-:Y:S04]  /*7e20*/  STL [R1+0x40], R26 ;  /* 0x0000401a01007387 */ /* 0x000fe80000100800 */
[----:B---3--:R-:W3:Y:S04]  /*7e30*/  LDL.LU R30, [R1+0x50] ;  /* 0x00005000011e7983 */ /* 0x008ee80000300800 */
[----:B------:R-:W5:Y:S04]  /*7e40*/  LDL.LU R29, [R1+0x4c] ;  /* 0x00004c00011d7983 */ /* 0x000f680000300800 */
[----:B------:R-:W3:Y:S04]  /*7e50*/  LDL.LU R28, [R1+0x48] ;  /* 0x00004800011c7983 */ /* 0x000ee80000300800 */
[----:B------:R-:W3:Y:S01]  /*7e60*/  LDL.LU R27, [R1+0x44] ;  /* 0x00004400011b7983 */ /* 0x000ee20000300800 */
[----:B--2---:R-:W-:Y:S05]  /*7e70*/  @P0 MOV R0, R4 ;  /* 0x0000000400000202 */ /* 0x004fea0000000f00 */
[----:B------:R-:W2:Y:S08]  /*7e80*/  SHFL.IDX PT, R5, R0, RZ, 0x1c1f ;  /* 0x001c1fff00057589 */ /* 0x000eb000000e0000 */
[----:B------:R1:W2:Y:S02]  /*7e90*/  SHFL.IDX PT, R4, R0, 0x1, 0x1c1f ;  /* 0x003c1f0000047f89 */ /* 0x0002a400000e0000 */
[----:B-1----:R-:W-:Y:S04]  /*7ea0*/  MOV R0, UR7 ;  /* 0x0000000700007c02 */ /* 0x002fe80008000f00 */
[----:B----4-:R-:W-:Y:S04]  /*7eb0*/  IADD3 R0, R0, UR6, -R3 ;  /* 0x0000000600007c10 */ /* 0x010fe8000fffe803 */
[----:B------:R-:W-:Y:S04]  /*7ec0*/  IADD3 R3, R0, -UR13, RZ ;  /* 0x8000000d00037c10 */ /* 0x000fe8000fffe0ff */
[C---:B--2---:R-:W-:Y:S02]  /*7ed0*/  IADD3 R0, R3.reuse, R5, RZ ;  /* 0x0000000503007210 */ /* 0x044fe40007ffe0ff */
[----:B------:R-:W-:Y:S02]  /*7ee0*/  IADD3 R3, R3, R4, RZ ;  /* 0x0000000403037210 */ /* 0x000fe40007ffe0ff */
[C---:B------:R-:W-:Y:S02]  /*7ef0*/  ISETP.GT.AND P0, PT, R0.reuse, RZ, PT ;  /* 0x000000ff0000720c */ /* 0x040fe40003f04270 */
[----:B------:R-:W-:Y:S02]  /*7f00*/  ISETP.GT.AND P2, PT, R3, 0x30, PT ;  /* 0x000000300300780c */ /* 0x000fe40003f44270 */
[----:B------:R-:W-:Y:S02]  /*7f10*/  FSEL R4, R191, -INF , P0 ;  /* 0xff800000bf047808 */ /* 0x000fe40000000000 */
[----:B------:R-:W-:Y:S02]  /*7f20*/  ISETP.GT.AND P0, PT, R0, 0x1, PT ;  /* 0x000000010000780c */ /* 0x000fe40003f04270 */
[----:B------:R-:W-:Y:S02]  /*7f30*/  MOV R191, R26 ;  /* 0x0000001a00bf7202 */ /* 0x000fe40000000f00 */
[----:B------:R-:W-:Y:S02]  /*7f40*/  FSEL R19, R190, -INF , P0 ;  /* 0xff800000be137808 */ /* 0x000fe40000000000 */
[C---:B------:R-:W-:Y:S02]  /*7f50*/  ISETP.GT.AND P0, PT, R0.reuse, 0x8, PT ;  /* 0x000000080000780c */ /* 0x040fe40003f04270 */
[----:B------:R-:W-:Y:S02]  /*7f60*/  ISETP.GT.AND P1, PT, R3, 0x31, PT ;  /* 0x000000310300780c */ /* 0x000fe40003f24270 */
[----:B------:R-:W-:Y:S02]  /*7f70*/  FSEL R18, R189, -INF , P0 ;  /* 0xff800000bd127808 */ /* 0x000fe40000000000 */
[C---:B------:R-:W-:Y:S02]  /*7f80*/  ISETP.GT.AND P0, PT, R0.reuse, 0x9, PT ;  /* 0x000000090000780c */ /* 0x040fe40003f04270 */
[----:B------:R-:W-:Y:S02]  /*7f90*/  ISETP.GT.AND P3, PT, R3, 0x29, PT ;  /* 0x000000290300780c */ /* 0x000fe40003f64270 */
[----:B------:R-:W-:Y:S02]  /*7fa0*/  FSEL R17, R185, -INF , P0 ;  /* 0xff800000b9117808 */ /* 0x000fe40000000000 */
[C---:B------:R-:W-:Y:S04]  /*7fb0*/  ISETP.GT.AND P0, PT, R0.reuse, 0x10, PT ;  /* 0x000000100000780c */ /* 0x040fe80003f04270 */
[----:B------:R-:W-:Y:S02]  /*7fc0*/  FSEL R16, R179, -INF , P0 ;  /* 0xff800000b3107808 */ /* 0x000fe40000000000 */
[----:B------:R-:W2:Y:S01]  /*7fd0*/  LDL.LU R179, [R1+0xa4] ;  /* 0x0000a40001b37983 */ /* 0x000ea20000300800 */
[----:B------:R-:W-:Y:S04]  /*7fe0*/  ISETP.GT.AND P0, PT, R0, 0x11, PT ;  /* 0x000000110000780c */ /* 0x000fe80003f04270 */
[----:B------:R-:W-:Y:S02]  /*7ff0*/  FSEL R15, R178, -INF , P0 ;  /* 0xff800000b20f7808 */ /* 0x000fe40000000000 */
[----:B------:R-:W-:Y:S04]  /*8000*/  ISETP.GT.AND P0, PT, R0, 0x18, PT ;  /* 0x000000180000780c */ /* 0x000fe80003f04270 */
[----:B------:R-:W-:Y:S02]  /*8010*/  FSEL R14, R14, -INF , P0 ;  /* 0xff8000000e0e7808 */ /* 0x000fe40000000000 */
[C---:B------:R-:W-:Y:S04]  /*8020*/  ISETP.GT.AND P0, PT, R0.reuse, 0x19, PT ;  /* 0x000000190000780c */ /* 0x040fe80003f04270 */
[----:B------:R-:W-:Y:S02]  /*8030*/  FSEL R13, R13, -INF , P0 ;  /* 0xff8000000d0d7808 */ /* 0x000fe40000000000 */
[----:B------:R-:W-:Y:S04]  /*8040*/  ISETP.GT.AND P0, PT, R0, 0x20, PT ;  /* 0x000000200000780c */ /* 0x000fe80003f04270 */
[----:B------:R-:W-:Y:S02]  /*8050*/  FSEL R12, R12, -INF , P0 ;  /* 0xff8000000c0c7808 */ /* 0x000fe40000000000 */
[----:B------:R-:W-:Y:S04]  /*8060*/  ISETP.GT.AND P0, PT, R0, 0x21, PT ;  /* 0x000000210000780c */ /* 0x000fe80003f04270 */
[----:B------:R-:W-:Y:S02]  /*8070*/  FSEL R11, R132, -INF , P0 ;  /* 0xff800000840b7808 */ /* 0x000fe40000000000 */
[----:B------:R-:W-:Y:S04]  /*8080*/  ISETP.GT.AND P0, PT, R0, 0x28, PT ;  /* 0x000000280000780c */ /* 0x000fe80003f04270 */
[----:B------:R-:W-:Y:S02]  /*8090*/  FSEL R10, R24, -INF , P0 ;  /* 0xff800000180a7808 */ /* 0x000fe40000000000 */
[----:B------:R-:W-:Y:S02]  /*80a0*/  ISETP.GT.AND P0, PT, R0, 0x29, PT ;  /* 0x000000290000780c */ /* 0x000fe40003f04270 */
[----:B------:R-:W-:Y:S02]  /*80b0*/  FSEL R24, R186, -INF , P3 ;  /* 0xff800000ba187808 */ /* 0x000fe40001800000 */
[----:B------:R-:W-:Y:S02]  /*80c0*/  FSEL R9, R9, -INF , P0 ;  /* 0xff80000009097808 */ /* 0x000fe40000000000 */
[C---:B------:R-:W-:Y:S02]  /*80d0*/  ISETP.GT.AND P0, PT, R0.reuse, 0x30, PT ;  /* 0x000000300000780c */ /* 0x040fe40003f04270 */
[----:B------:R-:W-:Y:S02]  /*80e0*/  LOP3.LUT P3, RZ, R191, 0x80, RZ, 0xc0, !PT ;  /* 0x00000080bfff7812 */ /* 0x000fe4000786c0ff */
[----:B------:R-:W-:Y:S02]  /*80f0*/  FSEL R8, R23, -INF , P0 ;  /* 0xff80000017087808 */ /* 0x000fe40000000000 */
[----:B------:R-:W-:Y:S02]  /*8100*/  ISETP.GT.AND P0, PT, R0, 0x31, PT ;  /* 0x000000310000780c */ /* 0x000fe40003f04270 */
[----:B------:R-:W-:Y:S02]  /*8110*/  FSEL R23, R182, -INF , P2 ;  /* 0xff800000b6177808 */ /* 0x000fe40001000000 */
[----:B------:R-:W-:Y:S02]  /*8120*/  FSEL R7, R22, -INF , P0 ;  /* 0xff80000016077808 */ /* 0x000fe40000000000 */
[C---:B------:R-:W-:Y:S02]  /*8130*/  ISETP.GT.AND P0, PT, R0.reuse, 0x38, PT ;  /* 0x000000380000780c */ /* 0x040fe40003f04270 */
[----:B------:R-:W-:Y:S02]  /*8140*/  FSEL R22, R181, -INF , P1 ;  /* 0xff800000b5167808 */ /* 0x000fe40000800000 */
[----:B------:R-:W-:Y:S02]  /*8150*/  FSEL R6, R21, -INF , P0 ;  /* 0xff80000015067808 */ /* 0x000fe40000000000 */
[----:B------:R-:W-:Y:S02]  /*8160*/  ISETP.GT.AND P0, PT, R0, 0x39, PT ;  /* 0x000000390000780c */ /* 0x000fe40003f04270 */
[----:B------:R-:W-:Y:S02]  /*8170*/  FMNMX.FTZ R0, R4, R2, !PT ;  /* 0x0000000204007209 */ /* 0x000fe40007810000 */
[----:B------:R-:W-:Y:S02]  /*8180*/  FSEL R5, R20, -INF , P0 ;  /* 0xff80000014057808 */ /* 0x000fe40000000000 */
[----:B------:R-:W-:Y:S02]  /*8190*/  FMNMX.FTZ R0, R19, R0, !PT ;  /* 0x0000000013007209 */ /* 0x000fe40007810000 */
[----:B------:R-:W-:Y:S02]  /*81a0*/  ISETP.GT.AND P0, PT, R3, RZ, PT ;  /* 0x000000ff0300720c */ /* 0x000fe40003f04270 */
[----:B------:R-:W-:Y:S02]  /*81b0*/  FMNMX.FTZ R0, R18, R0, !PT ;  /* 0x0000000012007209 */ /* 0x000fe40007810000 */
[----:B---3--:R-:W-:Y:S02]  /*81c0*/  FSEL R20, R30, -INF , P0 ;  /* 0xff8000001e147808 */ /* 0x008fe40000000000 */
[----:B------:R-:W-:Y:S02]  /*81d0*/  FMNMX.FTZ R0, R17, R0, !PT ;  /* 0x0000000011007209 */ /* 0x000fe40007810000 */
[----:B------:R-:W-:Y:S02]  /*81e0*/  ISETP.GT.AND P0, PT, R3, 0x1, PT ;  /* 0x000000010300780c */ /* 0x000fe40003f04270 */
[----:B------:R-:W-:Y:S02]  /*81f0*/  FMNMX.FTZ R0, R16, R0, !PT ;  /* 0x0000000010007209 */ /* 0x000fe40007810000 */
[----:B-----5:R-:W-:Y:S02]  /*8200*/  FSEL R34, R29, -INF , P0 ;  /* 0xff8000001d227808 */ /* 0x020fe40000000000 */
[----:B------:R-:W-:Y:S02]  /*8210*/  FMNMX.FTZ R0, R15, R0, !PT ;  /* 0x000000000f007209 */ /* 0x000fe40007810000 */
[----:B------:R-:W-:Y:S02]  /*8220*/  ISETP.GT.AND P0, PT, R3, 0x8, PT ;  /* 0x000000080300780c */ /* 0x000fe40003f04270 */
[----:B------:R-:W-:Y:S02]  /*8230*/  FMNMX.FTZ R0, R14, R0, !PT ;  /* 0x000000000e007209 */ /* 0x000fe40007810000 */
[----:B------:R-:W-:Y:S02]  /*8240*/  FSEL R33, R28, -INF , P0 ;  /* 0xff8000001c217808 */ /* 0x000fe40000000000 */
        /* <DEDUP_REMOVED lines=18> */
[----:B------:R-:W-:Y:S01]  /*8370*/  LOP3.LUT P2, RZ, R191, 0x40, RZ, 0xc0, !PT ;  /* 0x00000040bfff7812 */ /* 0x000fe2000784c0ff */
[----:B------:R-:W1:Y:S01]  /*8380*/  SHFL.BFLY PT, R21, R0, 0x2, 0x1f ;  /* 0x0c401f0000157f89 */ /* 0x000e6200000e0000 */
[----:B------:R-:W-:Y:S02]  /*8390*/  FSEL R28, R183, -INF , P0 ;  /* 0xff800000b71c7808 */ /* 0x000fe40000000000 */
[----:B------:R-:W-:Y:S02]  /*83a0*/  ISETP.GT.AND P0, PT, R3, 0x20, PT ;  /* 0x000000200300780c */ /* 0x000fe40003f04270 */
[----:B------:R-:W-:Y:S02]  /*83b0*/  LOP3.LUT P1, RZ, R191, 0x20, RZ, 0xc0, !PT ;  /* 0x00000020bfff7812 */ /* 0x000fe4000782c0ff */
[----:B------:R-:W-:Y:S02]  /*83c0*/  FSEL R27, R177, -INF , P0 ;  /* 0xff800000b11b7808 */ /* 0x000fe40000000000 */
[C---:B------:R-:W-:Y:S04]  /*83d0*/  ISETP.GT.AND P0, PT, R3.reuse, 0x21, PT ;  /* 0x000000210300780c */ /* 0x040fe80003f04270 */
[----:B------:R-:W-:Y:S02]  /*83e0*/  FSEL R26, R176, -INF , P0 ;  /* 0xff800000b01a7808 */ /* 0x000fe40000000000 */
[----:B------:R-:W-:Y:S04]  /*83f0*/  ISETP.GT.AND P0, PT, R3, 0x28, PT ;  /* 0x000000280300780c */ /* 0x000fe80003f04270 */
[----:B------:R-:W-:Y:S02]  /*8400*/  FSEL R25, R25, -INF , P0 ;  /* 0xff80000019197808 */ /* 0x000fe40000000000 */
[----:B-1----:R-:W-:Y:S05]  /*8410*/  FMNMX.FTZ R0, R21, R0, !PT ;  /* 0x0000000015007209 */ /* 0x002fea0007810000 */
[----:B------:R-:W1:Y:S02]  /*8420*/  SHFL.BFLY PT, R132, R0, 0x1, 0x1f ;  /* 0x0c201f0000847f89 */ /* 0x000e6400000e0000 */
[----:B-1----:R-:W-:Y:S04]  /*8430*/  FMNMX.FTZ R132, R0, R132, !PT ;  /* 0x0000008400847209 */ /* 0x002fe80007810000 */
[C---:B------:R-:W-:Y:S04]  /*8440*/  FSETP.NEU.FTZ.AND P0, PT, R132.reuse, -INF , PT ;  /* 0xff8000008400780b */ /* 0x040fe80003f1d000 */
[----:B------:R-:W-:Y:S05]  /*8450*/  FSEL R0, R132, RZ, P0 ;  /* 0x000000ff84007208 */ /* 0x000fea0000000000 */
[----:B------:R-:W-:Y:S02]  /*8460*/  FADD.FTZ R0, -R0, R2 ;  /* 0x0000000200007221 */ /* 0x000fe40000010100 */
[----:B------:R-:W-:Y:S02]  /*8470*/  FMUL.FTZ R2, R132, c[0x0][0x2d0] ;  /* 0x0000b40084027a20 */ /* 0x000fe40000410000 */
[----:B------:R-:W-:Y:S03]  /*8480*/  FMUL.FTZ R0, R0, c[0x0][0x2d0] ;  /* 0x0000b40000007a20 */ /* 0x000fe60000410000 */
[----:B------:R-:W-:Y:S02]  /*8490*/  FSEL R2, R2, RZ, P0 ;  /* 0x000000ff02027208 */ /* 0x000fe40000000000 */
[C---:B------:R-:W-:Y:S03]  /*84a0*/  ISETP.GT.AND P0, PT, R3.reuse, 0x38, PT ;  /* 0x000000380300780c */ /* 0x040fe60003f04270 */
[--C-:B------:R-:W-:Y:S01]  /*84b0*/  FFMA.FTZ R4, R4, c[0x0][0x2d0], -R2.reuse ;  /* 0x0000b40004047a23 */ /* 0x100fe20000010802 */
[----:B------:R-:W-:Y:S01]  /*84c0*/  FSEL R21, R180, -INF , P0 ;  /* 0xff800000b4157808 */ /* 0x000fe20000000000 */
[--C-:B------:R-:W-:Y:S01]  /*84d0*/  FFMA.FTZ R6, R6, c[0x0][0x2d0], -R2.reuse ;  /* 0x0000b40006067a23 */ /* 0x100fe20000010802 */
[----:B------:R-:W-:Y:S01]  /*84e0*/  ISETP.GT.AND P0, PT, R3, 0x39, PT ;  /* 0x000000390300780c */ /* 0x000fe20003f04270 */
        /* <DEDUP_REMOVED lines=16> */
[----:B------:R-:W-:Y:S07]  /*85f0*/  FFMA.FTZ R183, R5, c[0x0][0x2d0], -R2 ;  /* 0x0000b40005b77a23 */ /* 0x000fee0000010802 */
[----:B------:R-:W1:Y:S02]  /*8600*/  MUFU.EX2 R2, R0 ;  /* 0x0000000000027308 */ /* 0x000e640000000800 */
[C---:B-1----:R-:W-:Y:S02]  /*8610*/  FMUL.FTZ R9, R2.reuse, R161 ;  /* 0x000000a102097220 */ /* 0x042fe40000410000 */
        /* <DEDUP_REMOVED lines=16> */
[C---:B--2---:R-:W-:Y:S02]  /*8720*/  FFMA.FTZ R0, R2.reuse, R179, R4 ;  /* 0x000000b302007223 */ /* 0x044fe40000010004 */
[----:B------:R-:W-:Y:S02]  /*8730*/  FMUL.FTZ R64, R2, R64 ;  /* 0x0000004002407220 */ /* 0x000fe40000410000 */
[C---:B------:R-:W-:Y:S01]  /*8740*/  FADD.FTZ R5, R176.reuse, R0 ;  /* 0x00000000b0057221 */ /* 0x040fe20000010000 */
[----:B------:R-:W-:Y:S01]  /*8750*/  F2FP.BF16.PACK_AB R176, R176, R4 ;  /* 0x00000004b0b0723e */ /* 0x000fe200000010ff */
[----:B------:R-:W1:Y:S01]  /*8760*/  MUFU.EX2 R0, R17 ;  /* 0x0000001100007308 */ /* 0x000e620000000800 */
[----:B------:R-:W-:Y:S02]  /*8770*/  FMUL.FTZ R65, R2, R65 ;  /* 0x0000004102417220 */ /* 0x000fe40000410000 */
[----:B------:R-:W-:Y:S02]  /*8780*/  FADD.FTZ R4, R178, R5 ;  /* 0x00000005b2047221 */ /* 0x000fe40000010000 */
        /* <DEDUP_REMOVED lines=10> */
[C---:B-1----:R-:W-:Y:S01]  /*8830*/  F2FP.BF16.PACK_AB R178, R0.reuse, R178 ;  /* 0x000000b200b2723e */ /* 0x042fe200000010ff */
[----:B------:R-:W-:Y:S01]  /*8840*/  FADD.FTZ R181, R0, R4 ;  /* 0x0000000400b57221 */ /* 0x000fe20000010000 */
[----:B------:R-:W-:Y:S01]  /*8850*/  FMNMX.FTZ R0, R20, R133, !PT ;  /* 0x0000008514007209 */ /* 0x000fe20007810000 */
[C---:B------:R-:W-:Y:S01]  /*8860*/  FMUL.FTZ R17, R2.reuse, R153 ;  /* 0x0000009902117220 */ /* 0x040fe20000410000 */
[----:B------:R-:W-:Y:S01]  /*8870*/  FSEL R4, R35, -INF , P0 ;  /* 0xff80000023047808 */ /* 0x000fe20000000000 */
[----:B------:R-:W-:Y:S01]  /*8880*/  FMUL.FTZ R88, R2, R88 ;  /* 0x0000005802587220 */ /* 0x000fe20000410000 */
[----:B------:R-:W-:Y:S01]  /*8890*/  FMNMX.FTZ R0, R34, R0, !PT ;  /* 0x0000000022007209 */ /* 0x000fe20007810000 */
[C---:B------:R-:W-:Y:S01]  /*88a0*/  FMUL.FTZ R89, R2.reuse, R89 ;  /* 0x0000005902597220 */ /* 0x040fe20000410000 */
[----:B------:R-:W-:Y:S01]  /*88b0*/  MOV R35, R12 ;  /* 0x0000000c00237202 */ /* 0x000fe20000000f00 */
[C---:B------:R-:W-:Y:S01]  /*88c0*/  FMUL.FTZ R12, R2.reuse, R156 ;  /* 0x0000009c020c7220 */ /* 0x040fe20000410000 */
[----:B------:R-:W-:Y:S01]  /*88d0*/  FMNMX.FTZ R0, R33, R0, !PT ;  /* 0x0000000021007209 */ /* 0x000fe20007810000 */
[C---:B------:R-:W-:Y:S02]  /*88e0*/  FMUL.FTZ R92, R2.reuse, R92 ;  /* 0x0000005c025c7220 */ /* 0x040fe40000410000 */
[----:B------:R-:W-:Y:S01]  /*88f0*/  FMUL.FTZ R93, R2, R93 ;  /* 0x0000005d025d7220 */ /* 0x000fe20000410000 */
[----:B------:R-:W-:Y:S01]  /*8900*/  FMNMX.FTZ R0, R32, R0, !PT ;  /* 0x0000000020007209 */ /* 0x000fe20007810000 */
[C---:B------:R-:W-:Y:S02]  /*8910*/  FMUL.FTZ R96, R2.reuse, R96 ;  /* 0x0000006002607220 */ /* 0x040fe40000410000 */
        /* <DEDUP_REMOVED lines=24> */
[----:B------:R-:W-:Y:S01]  /*8aa0*/  FMUL.FTZ R129, R2, R129 ;  /* 0x0000008102817220 */ /* 0x000fe20000410000 */
        /* <DEDUP_REMOVED lines=13> */
[----:B------:R-:W-:Y:S02]  /*8b80*/  FADD.FTZ R0, -R0, R133 ;  /* 0x0000008500007221 */ /* 0x000fe40000010100 */
[--C-:B------:R-:W-:Y:S01]  /*8b90*/  FFMA.FTZ R191, R27, c[0x0][0x2d0], -R5.reuse ;  /* 0x0000b4001bbf7a23 */ /* 0x100fe20000010805 */
[----:B------:R-:W-:Y:S01]  /*8ba0*/  MOV R27, R6 ;  /* 0x00000006001b7202 */ /* 0x000fe20000000f00 */
[----:B------:R-:W-:Y:S01]  /*8bb0*/  FMUL.FTZ R0, R0, c[0x0][0x2d0] ;  /* 0x0000b40000007a20 */ /* 0x000fe20000410000 */
[----:B------:R-:W2:Y:S01]  /*8bc0*/  LDL.LU R6, [R1+0x9c] ;  /* 0x00009c0001067983 */ /* 0x000ea20000300800 */
[--C-:B------:R-:W-:Y:S02]  /*8bd0*/  FFMA.FTZ R34, R34, c[0x0][0x2d0], -R5.reuse ;  /* 0x0000b40022227a23 */ /* 0x100fe40000010805 */
[--C-:B------:R-:W-:Y:S02]  /*8be0*/  FFMA.FTZ R179, R33, c[0x0][0x2d0], -R5.reuse ;  /* 0x0000b40021b37a23 */ /* 0x100fe40000010805 */
[----:B------:R-:W-:Y:S01]  /*8bf0*/  FMUL.FTZ R33, R2, R137 ;  /* 0x0000008902217220 */ /* 0x000fe20000410000 */
[----:B------:R-:W-:Y:S01]  /*8c00*/  MUFU.EX2 R0, R0 ;  /* 0x0000000000007308 */ /* 0x000fe20000000800 */
[--C-:B------:R-:W-:Y:S02]  /*8c10*/  FFMA.FTZ R180, R32, c[0x0][0x2d0], -R5.reuse ;  /* 0x0000b40020b47a23 */ /* 0x100fe40000010805 */
[----:B------:R-:W-:Y:S02]  /*8c20*/  FMUL.FTZ R32, R2, R136 ;  /* 0x0000008802207220 */ /* 0x000fe40000410000 */
[--C-:B------:R-:W-:Y:S02]  /*8c30*/  FFMA.FTZ R184, R28, c[0x0][0x2d0], -R5.reuse ;  /* 0x0000b4001cb87a23 */ /* 0x100fe40000010805 */
[C---:B------:R-:W-:Y:S02]  /*8c40*/  FMUL.FTZ R28, R2.reuse, R140 ;  /* 0x0000008c021c7220 */ /* 0x040fe40000410000 */
[--C-:B------:R-:W-:Y:S01]  /*8c50*/  FFMA.FTZ R14, R25, c[0x0][0x2d0], -R5.reuse ;  /* 0x0000b400190e7a23 */ /* 0x100fe20000010805 */
[----:B------:R-:W-:Y:S01]  /*8c60*/  MUFU.EX2 R153, R179 ;  /* 0x000000b300997308 */ /* 0x000fe20000000800 */
[----:B------:R-:W-:Y:S02]  /*8c70*/  FMUL.FTZ R25, R2, R145 ;  /* 0x0000009102197220 */ /* 0x000fe40000410000 */
[--C-:B------:R-:W-:Y:S02]  /*8c80*/  FFMA.FTZ R23, R23, c[0x0][0x2d0], -R5.reuse ;  /* 0x0000b40017177a23 */ /* 0x100fe40000010805 */
[--C-:B------:R-:W-:Y:S02]  /*8c90*/  FFMA.FTZ R22, R22, c[0x0][0x2d0], -R5.reuse ;  /* 0x0000b40016167a23 */ /* 0x100fe40000010805 */
[--C-:B------:R-:W-:Y:S01]  /*8ca0*/  FFMA.FTZ R177, R20, c[0x0][0x2d0], -R5.reuse ;  /* 0x0000b40014b17a23 */ /* 0x100fe20000010805 */
[----:B------:R-:W-:Y:S01]  /*8cb0*/  MOV R161, R23 ;  /* 0x0000001700a17202 */ /* 0x000fe20000000f00 */
[C---:B------:R-:W-:Y:S01]  /*8cc0*/  FMUL.FTZ R20, R2.reuse, R148 ;  /* 0x0000009402147220 */ /* 0x040fe20000410000 */
[----:B------:R-:W1:Y:S01]  /*8cd0*/  MUFU.EX2 R156, R180 ;  /* 0x000000b4009c7308 */ /* 0x000e620000000800 */
[--C-:B------:R-:W-:Y:S01]  /*8ce0*/  FFMA.FTZ R185, R31, c[0x0][0x2d0], -R5.reuse ;  /* 0x0000b4001fb97a23 */ /* 0x100fe20000010805 */
[----:B------:R-:W-:Y:S01]  /*8cf0*/  MOV R148, R18 ;  /* 0x0000001200947202 */ /* 0x000fe20000000f00 */
[--C-:B------:R-:W-:Y:S02]  /*8d00*/  FFMA.FTZ R31, R21, c[0x0][0x2d0], -R5.reuse ;  /* 0x0000b400151f7a23 */ /* 0x100fe40000010805 */
[----:B------:R-:W-:Y:S02]  /*8d10*/  FMUL.FTZ R21, R2, R149 ;  /* 0x0000009502157220 */ /* 0x000fe40000410000 */
[--C-:B------:R-:W-:Y:S01]  /*8d20*/  FFMA.FTZ R186, R30, c[0x0][0x2d0], -R5.reuse ;  /* 0x0000b4001eba7a23 */ /* 0x100fe20000010805 */
[----:B------:R-:W-:Y:S01]  /*8d30*/  MOV R30, R183 ;  /* 0x000000b7001e7202 */ /* 0x000fe20000000f00 */
[--C-:B------:R-:W-:Y:S01]  /*8d40*/  FFMA.FTZ R183, R29, c[0x0][0x2d0], -R5.reuse ;  /* 0x0000b4001db77a23 */ /* 0x100fe20000010805 */
[----:B------:R-:W2:Y:S01]  /*8d50*/  MUFU.EX2 R177, R177 ;  /* 0x000000b100b17308 */ /* 0x000ea20000000800 */
[----:B------:R-:W-:Y:S01]  /*8d60*/  FMUL.FTZ R29, R2, R141 ;  /* 0x0000008d021d7220 */ /* 0x000fe20000410000 */
[----:B------:R-:W-:Y:S01]  /*8d70*/  MOV R157, R30 ;  /* 0x0000001e009d7202 */ /* 0x000fe20000000f00 */
[--C-:B------:R-:W-:Y:S01]  /*8d80*/  FFMA.FTZ R190, R26, c[0x0][0x2d0], -R5.reuse ;  /* 0x0000b4001abe7a23 */ /* 0x100fe20000010805 */
[----:B------:R-:W-:Y:S01]  /*8d90*/  MOV R26, R7 ;  /* 0x00000007001a7202 */ /* 0x000fe20000000f00 */
[--C-:B------:R-:W-:Y:S01]  /*8da0*/  FFMA.FTZ R11, R24, c[0x0][0x2d0], -R5.reuse ;  /* 0x0000b400180b7a23 */ /* 0x100fe20000010805 */
[----:B------:R-:W-:Y:S01]  /*8db0*/  MOV R7, R8 ;  /* 0x0000000800077202 */ /* 0x000fe20000000f00 */
[C---:B------:R-:W-:Y:S01]  /*8dc0*/  FMUL.FTZ R8, R2.reuse, R160 ;  /* 0x000000a002087220 */ /* 0x040fe20000410000 */
[----:B------:R-:W-:Y:S01]  /*8dd0*/  MOV R160, R22 ;  /* 0x0000001600a07202 */ /* 0x000fe20000000f00 */
[----:B------:R-:W-:Y:S01]  /*8de0*/  FMUL.FTZ R24, R2, R144 ;  /* 0x0000009002187220 */ /* 0x000fe20000410000 */
[----:B------:R-:W-:Y:S01]  /*8df0*/  MOV R152, R7 ;  /* 0x0000000700987202 */ /* 0x000fe20000000f00 */
[----:B------:R-:W-:Y:S01]  /*8e00*/  FFMA.FTZ R10, R4, c[0x0][0x2d0], -R5 ;  /* 0x0000b400040a7a23 */ /* 0x000fe20000010805 */
[----:B------:R-:W-:Y:S01]  /*8e10*/  MUFU.EX2 R144, R187 ;  /* 0x000000bb00907308 */ /* 0x000fe20000000800 */
[----:B------:R-:W-:Y:S01]  /*8e20*/  FMUL.FTZ R4, R2, R164 ;  /* 0x000000a402047220 */ /* 0x000fe20000410000 */
[----:B-1----:R-:W-:Y:S01]  /*8e30*/  F2FP.BF16.PACK_AB R179, R156, R153 ;  /* 0x000000999cb3723e */ /* 0x002fe200000010ff */
[----:B------:R-:W-:Y:S01]  /*8e40*/  FMUL.FTZ R5, R2, R165 ;  /* 0x000000a502057220 */ /* 0x000fe20000410000 */
[----:B------:R-:W-:Y:S01]  /*8e50*/  MOV R164, R10 ;  /* 0x0000000a00a47202 */ /* 0x000fe20000000f00 */
[C---:B------:R-:W-:Y:S01]  /*8e60*/  FMUL.FTZ R10, R0.reuse, R162 ;  /* 0x000000a2000a7220 */ /* 0x040fe20000410000 */
[----:B------:R-:W-:Y:S01]  /*8e70*/  MOV R162, R11 ;  /* 0x0000000b00a27202 */ /* 0x000fe20000000f00 */
[C---:B------:R-:W-:Y:S01]  /*8e80*/  FMUL.FTZ R11, R0.reuse, R163 ;  /* 0x000000a3000b7220 */ /* 0x040fe20000410000 */
[----:B------:R-:W-:Y:S01]  /*8e90*/  MOV R163, R14 ;  /* 0x0000000e00a37202 */ /* 0x000fe20000000f00 */
[C---:B------:R-:W-:Y:S01]  /*8ea0*/  FMUL.FTZ R14, R0.reuse, R158 ;  /* 0x0000009e000e7220 */ /* 0x040fe20000410000 */
[----:B------:R1:W3:Y:S01]  /*8eb0*/  MUFU.EX2 R2, R34 ;  /* 0x0000002200027308 */ /* 0x0002e20000000800 */
        /* <DEDUP_REMOVED lines=18> */
[----:B------:R-:W-:Y:S01]  /*8fe0*/  LDSM.16.MT88.4 R140, [R135+0x900] ;  /* 0x00090000878c783b */ /* 0x000fe20000004200 */
[C---:B-1----:R-:W-:Y:S02]  /*8ff0*/  FMUL.FTZ R34, R0.reuse, R138 ;  /* 0x0000008a00227220 */ /* 0x042fe40000410000 */
[C---:B------:R-:W-:Y:S02]  /*9000*/  FMUL.FTZ R39, R0.reuse, R39 ;  /* 0x0000002700277220 */ /* 0x040fe40000410000 */
[C---:B------:R-:W-:Y:S02]  /*9010*/  FMUL.FTZ R42, R0.reuse, R42 ;  /* 0x0000002a002a7220 */ /* 0x040fe40000410000 */
[C---:B------:R-:W-:Y:S01]  /*9020*/  FMUL.FTZ R43, R0.reuse, R43 ;  /* 0x0000002b002b7220 */ /* 0x040fe20000410000 */
[----:B------:R-:W1:Y:S01]  /*9030*/  LDSM.16.MT88.4 R136, [R135+0x100] ;  /* 0x000100008788783b */ /* 0x000e620000004200 */
        /* <DEDUP_REMOVED lines=50> */
[----:B---3--:R-:W-:Y:S01]  /*9360*/  F2FP.BF16.PACK_AB R177, R2, R177 ;  /* 0x000000b102b1723e */ /* 0x008fe200000010ff */
[C---:B------:R-:W-:Y:S01]  /*9370*/  FMUL.FTZ R6, R0.reuse, R166 ;  /* 0x000000a600067220 */ /* 0x040fe20000410000 */
[----:B------:R-:W-:Y:S01]  /*9380*/  MOV R166, R27 ;  /* 0x0000001b00a67202 */ /* 0x000fe20000000f00 */
[----:B------:R-:W-:Y:S02]  /*9390*/  FMUL.FTZ R27, R0, R147 ;  /* 0x00000093001b7220 */ /* 0x000fe40000410000 */
[----:B------:R-:W-:Y:S01]  /*93a0*/  FADD.FTZ R154, R2, R133 ;  /* 0x00000085029a7221 */ /* 0x000fe20000010000 */
[----:B------:R-:W-:Y:S02]  /*93b0*/  MUFU.EX2 R0, R188 ;  /* 0x000000bc00007308 */ /* 0x000fe40000000800 */
[C---:B-1----:R-:W-:Y:S08]  /*93c0*/  HMMA.16816.F32.BF16 R4, R176.reuse, R136, R4 ;  /* 0x00000088b004723c */ /* 0x042ff00000041804 */
[C---:B------:R-:W-:Y:S01]  /*93d0*/  HMMA.16816.F32.BF16 R8, R176.reuse, R138, R8 ;  /* 0x0000008ab008723c */ /* 0x040fe20000041808 */
[----:B------:R-:W1:Y:S01]  /*93e0*/  LDSM.16.MT88.4 R136, [R248+0x100] ;  /* 0x00010000f888783b */ /* 0x000e620000004200 */
[----:B------:R-:W-:Y:S10]  /*93f0*/  MUFU.EX2 R188, R160 ;  /* 0x000000a000bc7308 */ /* 0x000ff40000000800 */
[----:B------:R-:W2:Y:S10]  /*9400*/  MUFU.EX2 R2, R189 ;  /* 0x000000bd00027308 */ /* 0x000eb40000000800 */
[----:B------:R-:W-:Y:S10]  /*9410*/  MUFU.EX2 R189, R161 ;  /* 0x000000a100bd7308 */ /* 0x000ff40000000800 */
[----:B------:R-:W3:Y:S01]  /*9420*/  MUFU.EX2 R133, R182 ;  /* 0x000000b600857308 */ /* 0x000ee20000000800 */
[C---:B-1----:R-:W-:Y:S09]  /*9430*/  HMMA.16816.F32.BF16 R12, R176.reuse, R136, R12 ;  /* 0x00000088b00c723c */ /* 0x042ff2000004180c */
[----:B------:R-:W-:Y:S01]  /*9440*/  MUFU.EX2 R182, R190 ;  /* 0x000000be00b67308 */ /* 0x000fe20000000800 */
[C---:B------:R-:W-:Y:S01]  /*9450*/  HMMA.16816.F32.BF16 R16, R176.reuse, R138, R16 ;  /* 0x0000008ab010723c */ /* 0x040fe20000041810 */
[----:B------:R-:W1:Y:S08]  /*9460*/  LDSM.16.MT88.4 R136, [R251+0x100] ;  /* 0x00010000fb88783b */ /* 0x000e700000004200 */
[----:B------:R4:W-:Y:S03]  /*9470*/  MUFU.EX2 R190, R162 ;  /* 0x000000a200be7308 */ /* 0x0009e60000000800 */
[----:B----4-:R-:W-:Y:S01]  /*9480*/  MOV R162, R152 ;  /* 0x0000009800a27202 */ /* 0x010fe20000000f00 */
        /* <DEDUP_REMOVED lines=40> */
[----:B--2---:R-:W-:Y:S01]  /*9710*/  FADD.FTZ R136, R2, R181 ;  /* 0x000000b502887221 */ /* 0x004fe20000010000 */
[----:B------:R-:W-:Y:S01]  /*9720*/  HMMA.16816.F32.BF16 R128, R176, R138, R128 ;  /* 0x0000008ab080723c */ /* 0x000fe20000041880 */
[----:B------:R-:W-:Y:S03]  /*9730*/  MUFU.EX2 R181, R191 ;  /* 0x000000bf00b57308 */ /* 0x000fe60000000800 */
[----:B------:R-:W-:Y:S03]  /*9740*/  FADD.FTZ R136, R0, R136 ;  /* 0x0000008800887221 */ /* 0x000fe60000010000 */
[C---:B---3--:R-:W-:Y:S01]  /*9750*/  F2FP.BF16.PACK_AB R138, R133.reuse, R144 ;  /* 0x00000090858a723e */ /* 0x048fe200000010ff */
[----:B------:R-:W-:Y:S01]  /*9760*/  FADD.FTZ R137, R144, R136 ;  /* 0x0000008890897221 */ /* 0x000fe20000010000 */
[----:B------:R-:W-:Y:S01]  /*9770*/  F2FP.BF16.PACK_AB R136, R0, R2 ;  /* 0x000000020088723e */ /* 0x000fe200000010ff */
[----:B------:R-:W1:Y:S01]  /*9780*/  LDSM.16.MT88.4 R144, [R248+0x900] ;  /* 0x00090000f890783b */ /* 0x000e620000004200 */
[----:B------:R-:W2:Y:S01]  /*9790*/  MUFU.EX2 R2, R155 ;  /* 0x0000009b00027308 */ /* 0x000ea20000000800 */
[----:B------:R-:W-:Y:S01]  /*97a0*/  FADD.FTZ R149, R133, R137 ;  /* 0x0000008985957221 */ /* 0x000fe20000010000 */
[----:B------:R-:W-:Y:S02]  /*97b0*/  F2FP.BF16.PACK_AB R137, R186, R185 ;  /* 0x000000b9ba89723e */ /* 0x000fe400000010ff */
[----:B------:R-:W-:Y:S02]  /*97c0*/  F2FP.BF16.PACK_AB R139, R184, R183 ;  /* 0x000000b7b88b723e */ /* 0x000fe400000010ff */
[----:B------:R-:W-:Y:S04]  /*97d0*/  F2FP.BF16.PACK_AB R177, R188, R189 ;  /* 0x000000bdbcb1723e */ /* 0x000fe800000010ff */
[----:B------:R-:W-:Y:S01]  /*97e0*/  MUFU.EX2 R0, R159 ;  /* 0x0000009f00007308 */ /* 0x000fe20000000800 */
[C---:B------:R-:W-:Y:S08]  /*97f0*/  HMMA.16816.F32.BF16 R4, R136.reuse, R140, R4 ;  /* 0x0000008c8804723c */ /* 0x040ff00000041804 */
[C---:B------:R-:W-:Y:S01]  /*9800*/  HMMA.16816.F32.BF16 R8, R136.reuse, R142, R8 ;  /* 0x0000008e8808723c */ /* 0x040fe20000041808 */
[----:B------:R-:W3:Y:S01]  /*9810*/  LDSM.16.MT88.4 R140, [R251+0x900] ;  /* 0x00090000fb8c783b */ /* 0x000ee20000004200 */
[----:B------:R-:W4:Y:S10]  /*9820*/  MUFU.EX2 R133, R158 ;  /* 0x0000009e00857308 */ /* 0x000f340000000800 */
[----:B------:R-:W-:Y:S01]  /*9830*/  MUFU.EX2 R176, R167 ;  /* 0x000000a700b07308 */ /* 0x000fe20000000800 */
[C---:B-1----:R-:W-:Y:S09]  /*9840*/  HMMA.16816.F32.BF16 R12, R136.reuse, R144, R12 ;  /* 0x00000090880c723c */ /* 0x042ff2000004180c */
[----:B------:R-:W-:Y:S01]  /*9850*/  MUFU.EX2 R178, R157 ;  /* 0x0000009d00b27308 */ /* 0x000fe20000000800 */
        /* <DEDUP_REMOVED lines=42> */
[----:B------:R-:W-:Y:S01]  /*9b00*/  HMMA.16816.F32.BF16 R128, R136, R146, R128 ;  /* 0x000000928880723c */ /* 0x000fe20000041880 */
[----:B------:R-:W1:Y:S06]  /*9b10*/  LDSM.16.MT88.4 R144, [R248+0x1100] ;  /* 0x00110000f890783b */ /* 0x000e6c0000004200 */
[----:B--2---:R-:W-:Y:S01]  /*9b20*/  FADD.FTZ R136, R2, R149 ;  /* 0x0000009502887221 */ /* 0x004fe20000010000 */
[C---:B----4-:R-:W-:Y:S04]  /*9b30*/  F2FP.BF16.PACK_AB R138, R133.reuse, R148 ;  /* 0x00000094858a723e */ /* 0x050fe800000010ff */
[----:B------:R-:W-:Y:S01]  /*9b40*/  FADD.FTZ R136, R0, R136 ;  /* 0x0000008800887221 */ /* 0x000fe20000010000 */
[----:B------:R-:W-:Y:S03]  /*9b50*/  F2FP.BF16.PACK_AB R139, R190, R180 ;  /* 0x000000b4be8b723e */ /* 0x000fe600000010ff */
[----:B------:R-:W-:Y:S01]  /*9b60*/  FADD.FTZ R137, R148, R136 ;  /* 0x0000008894897221 */ /* 0x000fe20000010000 */
[----:B------:R-:W-:Y:S01]  /*9b70*/  F2FP.BF16.PACK_AB R136, R0, R2 ;  /* 0x000000020088723e */ /* 0x000fe200000010ff */
[----:B------:R-:W2:Y:S01]  /*9b80*/  LDSM.16.MT88.4 R148, [R251+0x1100] ;  /* 0x00110000fb94783b */ /* 0x000ea20000004200 */
[----:B------:R-:W4:Y:S01]  /*9b90*/  MUFU.EX2 R0, R162 ;  /* 0x000000a200007308 */ /* 0x000f220000000800 */
[----:B------:R-:W-:Y:S01]  /*9ba0*/  FADD.FTZ R152, R133, R137 ;  /* 0x0000008985987221 */ /* 0x000fe20000010000 */
[----:B------:R-:W-:Y:S07]  /*9bb0*/  F2FP.BF16.PACK_AB R137, R182, R181 ;  /* 0x000000b5b689723e */ /* 0x000fee00000010ff */
[C---:B---3--:R-:W-:Y:S01]  /*9bc0*/  HMMA.16816.F32.BF16 R4, R136.reuse, R140, R4 ;  /* 0x0000008c8804723c */ /* 0x048fe20000041804 */
[----:B------:R-:W3:Y:S07]  /*9bd0*/  MUFU.EX2 R2, R166 ;  /* 0x000000a600027308 */ /* 0x000eee0000000800 */
[C---:B------:R-:W-:Y:S01]  /*9be0*/  HMMA.16816.F32.BF16 R8, R136.reuse, R142, R8 ;  /* 0x0000008e8808723c */ /* 0x040fe20000041808 */
[----:B------:R-:W5:Y:S03]  /*9bf0*/  LDSM.16.MT88.4 R140, [R250+0x1100] ;  /* 0x00110000fa8c783b */ /* 0x000f660000004200 */
[----:B----4-:R-:W-:Y:S04]  /*9c00*/  FADD.FTZ R133, R0, R152 ;  /* 0x0000009800857221 */ /* 0x010fe80000010000 */
[C---:B-1----:R-:W-:Y:S01]  /*9c10*/  HMMA.16816.F32.BF16 R12, R136.reuse, R144, R12 ;  /* 0x00000090880c723c */ /* 0x042fe2000004180c */
[----:B------:R-:W-:Y:S03]  /*9c20*/  LDSM.16.MT88.4 R160, [R135+0x1900] ;  /* 0x0019000087a0783b */ /* 0x000fe60000004200 */
[C---:B------:R-:W-:Y:S01]  /*9c30*/  FADD.FTZ R133, R176.reuse, R133 ;  /* 0x00000085b0857221 */ /* 0x040fe20000010000 */
[----:B------:R-:W-:Y:S03]  /*9c40*/  F2FP.BF16.PACK_AB R176, R176, R0 ;  /* 0x00000000b0b0723e */ /* 0x000fe600000010ff */
[C---:B------:R-:W-:Y:S01]  /*9c50*/  HMMA.16816.F32.BF16 R16, R136.reuse, R146, R16 ;  /* 0x000000928810723c */ /* 0x040fe20000041810 */
[----:B------:R-:W1:Y:S03]  /*9c60*/  LDSM.16.MT88.4 R144, [R135+0x3100] ;  /* 0x003100008790783b */ /* 0x000e660000004200 */
[----:B---3--:R-:W-:Y:S01]  /*9c70*/  FADD.FTZ R0, R2, R133 ;  /* 0x0000008502007221 */ /* 0x008fe20000010000 */
[----:B------:R-:W-:Y:S03]  /*9c80*/  MOV R133, R3 ;  /* 0x0000000300857202 */ /* 0x000fe60000000f00 */
[C---:B--2---:R-:W-:Y:S04]  /*9c90*/  HMMA.16816.F32.BF16 R20, R136.reuse, R148, R20 ;  /* 0x000000948814723c */ /* 0x044fe80000041814 */
[C---:B------:R-:W-:Y:S01]  /*9ca0*/  FADD.FTZ R0, R178.reuse, R0 ;  /* 0x00000000b2007221 */ /* 0x040fe20000010000 */
[----:B------:R-:W-:Y:S02]  /*9cb0*/  F2FP.BF16.PACK_AB R178, R178, R2 ;  /* 0x00000002b2b2723e */ /* 0x000fe400000010ff */
[----:B------:R-:W2:Y:S01]  /*9cc0*/  MUFU.EX2 R2, R164 ;  /* 0x000000a400027308 */ /* 0x000ea20000000800 */
[C---:B------:R-:W-:Y:S01]  /*9cd0*/  HMMA.16816.F32.BF16 R24, R136.reuse, R150, R24 ;  /* 0x000000968818723c */ /* 0x040fe20000041818 */
[----:B------:R-:W3:Y:S07]  /*9ce0*/  LDSM.16.MT88.4 R148, [R248+0x3100] ;  /* 0x00310000f894783b */ /* 0x000eee0000004200 */
[C---:B-----5:R-:W-:Y:S01]  /*9cf0*/  HMMA.16816.F32.BF16 R28, R136.reuse, R140, R28 ;  /* 0x0000008c881c723c */ /* 0x060fe2000004181c */
[----:B------:R-:W-:Y:S07]  /*9d00*/  STL [R1+0xa4], R0 ;  /* 0x0000a40001007387 */ /* 0x000fee0000100800 */
[C---:B------:R-:W-:Y:S01]  /*9d10*/  HMMA.16816.F32.BF16 R32, R136.reuse, R142, R32 ;  /* 0x0000008e8820723c */ /* 0x040fe20000041820 */
[----:B------:R-:W4:Y:S03]  /*9d20*/  LDSM.16.MT88.4 R140, [R251+0x3100] ;  /* 0x00310000fb8c783b */ /* 0x000f260000004200 */
[----:B--2---:R-:W-:Y:S04]  /*9d30*/  F2FP.BF16.PACK_AB R179, R2, R187 ;  /* 0x000000bb02b3723e */ /* 0x004fe800000010ff */
[C---:B-1----:R-:W-:Y:S08]  /*9d40*/  HMMA.16816.F32.BF16 R36, R136.reuse, R144, R36 ;  /* 0x000000908824723c */ /* 0x042ff00000041824 */
[C---:B------:R-:W-:Y:S01]  /*9d50*/  HMMA.16816.F32.BF16 R40, R136.reuse, R146, R40 ;  /* 0x000000928828723c */ /* 0x040fe20000041828 */
[----:B------:R-:W1:Y:S07]  /*9d60*/  LDSM.16.MT88.4 R144, [R250+0x3100] ;  /* 0x00310000fa90783b */ /* 0x000e6e0000004200 */
[C---:B---3--:R-:W-:Y:S08]  /*9d70*/  HMMA.16816.F32.BF16 R44, R136.reuse, R148, R44 ;  /* 0x00000094882c723c */ /* 0x048ff0000004182c */
[C---:B------:R-:W-:Y:S01]  /*9d80*/  HMMA.16816.F32.BF16 R48, R136.reuse, R150, R48 ;  /* 0x000000968830723c */ /* 0x040fe20000041830 */
[----:B------:R-:W2:Y:S07]  /*9d90*/  LDSM.16.MT88.4 R148, [R135+0x5100] ;  /* 0x005100008794783b */ /* 0x000eae0000004200 */
[C---:B----4-:R-:W-:Y:S08]  /*9da0*/  HMMA.16816.F32.BF16 R52, R136.reuse, R140, R52 ;  /* 0x0000008c8834723c */ /* 0x050ff00000041834 */
        /* <DEDUP_REMOVED lines=20> */
[C---:B-1----:R-:W-:Y:S07]  /*9ef0*/  HMMA.16816.F32.BF16 R108, R136.reuse, R144, R108 ;  /* 0x00000090886c723c */ /* 0x042fee000004186c */
[----:B------:R-:W-:Y:S01]  /*9f00*/  FADD.FTZ R144, R153, R154 ;  /* 0x0000009a99907221 */ /* 0x000fe20000010000 */
[C---:B------:R-:W-:Y:S01]  /*9f10*/  HMMA.16816.F32.BF16 R112, R136.reuse, R146, R112 ;  /* 0x000000928870723c */ /* 0x040fe20000041870 */
[----:B------:R-:W1:Y:S03]  /*9f20*/  LDSM.16.MT88.4 R152, [R248+0x1900] ;  /* 0x00190000f898783b */ /* 0x000e660000004200 */
[----:B------:R-:W-:Y:S04]  /*9f30*/  FADD.FTZ R0, R156, R144 ;  /* 0x000000909c007221 */ /* 0x000fe80000010000 */
[C---:B--2---:R-:W-:Y:S01]  /*9f40*/  HMMA.16816.F32.BF16 R116, R136.reuse, R148, R116 ;  /* 0x000000948874723c */ /* 0x044fe20000041874 */
[----:B------:R-:W2:Y:S03]  /*9f50*/  LDSM.16.MT88.4 R144, [R251+0x1900] ;  /* 0x00190000fb90783b */ /* 0x000ea60000004200 */
[----:B------:R-:W-:Y:S04]  /*9f60*/  FADD.FTZ R0, R185, R0 ;  /* 0x00000000b9007221 */ /* 0x000fe80000010000 */
[C---:B------:R-:W-:Y:S04]  /*9f70*/  HMMA.16816.F32.BF16 R120, R136.reuse, R150, R120 ;  /* 0x000000968878723c */ /* 0x040fe80000041878 */
[----:B------:R-:W-:Y:S04]  /*9f80*/  FADD.FTZ R0, R186, R0 ;  /* 0x00000000ba007221 */ /* 0x000fe80000010000 */
[----:B------:R-:W-:Y:S01]  /*9f90*/  FADD.FTZ R0, R183, R0 ;  /* 0x00000000b7007221 */ /* 0x000fe20000010000 */
[C---:B---3--:R-:W-:Y:S03]  /*9fa0*/  HMMA.16816.F32.BF16 R124, R136.reuse, R140, R124 ;  /* 0x0000008c887c723c */ /* 0x048fe6000004187c */
[----:B------:R-:W-:Y:S04]  /*9fb0*/  FADD.FTZ R0, R184, R0 ;  /* 0x00000000b8007221 */ /* 0x000fe80000010000 */
[----:B------:R-:W-:Y:S01]  /*9fc0*/  FADD.FTZ R0, R181, R0 ;  /* 0x00000000b5007221 */ /* 0x000fe20000010000 */
[----:B------:R-:W-:Y:S01]  /*9fd0*/  HMMA.16816.F32.BF16 R128, R136, R142, R128 ;  /* 0x0000008e8880723c */ /* 0x000fe20000041880 */
[----:B------:R-:W3:Y:S03]  /*9fe0*/  LDSM.16.MT88.4 R136, [R250+0x1900] ;  /* 0x00190000fa88783b */ /* 0x000ee60000004200 */
[----:B------:R-:W-:Y:S04]  /*9ff0*/  FADD.FTZ R0, R182, R0 ;  /* 0x00000000b6007221 */ /* 0x000fe80000010000 */
[C---:B------:R-:W-:Y:S01]  /*a000*/  HMMA.16816.F32.BF16 R164, R176.reuse, R160, R4 ;  /* 0x000000a0b0a4723c */ /* 0x040fe20000041804 */
[----:B------:R-:W4:Y:S04]  /*a010*/  LDSM.16.MT88.4 R4, [R135+0x3900] ;  /* 0x003900008704783b */ /* 0x000f280000004200 */
[----:B------:R-:W-:Y:S03]  /*a020*/  FADD.FTZ R0, R180, R0 ;  /* 0x00000000b4007221 */ /* 0x000fe60000010000 */
[C---:B------:R-:W-:Y:S01]  /*a030*/  HMMA.16816.F32.BF16 R160, R176.reuse, R162, R8 ;  /* 0x000000a2b0a0723c */ /* 0x040fe20000041808 */
[----:B------:R-:W5:Y:S03]  /*a040*/  LDSM.16.MT88.4 R8, [R248+0x3900] ;  /* 0x00390000f808783b */ /* 0x000f660000004200 */
[----:B------:R-:W-:Y:S04]  /*a050*/  FADD.FTZ R0, R190, R0 ;  /* 0x00000000be007221 */ /* 0x000fe80000010000 */
[C---:B-1----:R-:W-:Y:S01]  /*a060*/  HMMA.16816.F32.BF16 R156, R176.reuse, R152, R12 ;  /* 0x00000098b09c723c */ /* 0x042fe2000004180c */
[----:B------:R-:W1:Y:S03]  /*a070*/  LDSM.16.MT88.4 R12, [R251+0x3900] ;  /* 0x00390000fb0c783b */ /* 0x000e660000004200 */
[----:B------:R-:W-:Y:S04]  /*a080*/  FADD.FTZ R0, R189, R0 ;  /* 0x00000000bd007221 */ /* 0x000fe80000010000 */
[C---:B------:R-:W-:Y:S01]  /*a090*/  HMMA.16816.F32.BF16 R152, R176.reuse, R154, R16 ;  /* 0x0000009ab098723c */ /* 0x040fe20000041810 */
[----:B------:R-:W1:Y:S03]  /*a0a0*/  LDSM.16.MT88.4 R16, [R250+0x3900] ;  /* 0x00390000fa10783b */ /* 0x000e660000004200 */
[----:B------:R-:W-:Y:S04]  /*a0b0*/  FADD.FTZ R0, R188, R0 ;  /* 0x00000000bc007221 */ /* 0x000fe80000010000 */
[C---:B--2---:R-:W-:Y:S04]  /*a0c0*/  HMMA.16816.F32.BF16 R148, R176.reuse, R144, R20 ;  /* 0x00000090b094723c */ /* 0x044fe80000041814 */
[----:B------:R-:W-:Y:S04]  /*a0d0*/  FADD.FTZ R0, R187, R0 ;  /* 0x00000000bb007221 */ /* 0x000fe80000010000 */
[C---:B------:R-:W-:Y:S04]  /*a0e0*/  HMMA.16816.F32.BF16 R144, R176.reuse, R146, R24 ;  /* 0x00000092b090723c */ /* 0x040fe80000041818 */
[----:B------:R-:W-:Y:S01]  /*a0f0*/  FADD.FTZ R0, R2, R0 ;  /* 0x0000000002007221 */ /* 0x000fe20000010000 */
[----:B------:R-:W-:Y:S03]  /*a100*/  MOV R2, R132 ;  /* 0x0000008400027202 */ /* 0x000fe60000000f00 */
[C---:B---3--:R-:W-:Y:S01]  /*a110*/  HMMA.16816.F32.BF16 R140, R176.reuse, R136, R28 ;  /* 0x00000088b08c723c */ /* 0x048fe2000004181c */
[----:B------:R-:W-:Y:S07]  /*a120*/  STL [R1+0x9c], R0 ;  /* 0x00009c0001007387 */ /* 0x000fee0000100800 */
[C---:B------:R-:W-:Y:S08]  /*a130*/  HMMA.16816.F32.BF16 R136, R176.reuse, R138, R32 ;  /* 0x0000008ab088723c */ /* 0x040ff00000041820 */
[C---:B----4-:R-:W-:Y:S08]  /*a140*/  HMMA.16816.F32.BF16 R36, R176.reuse, R4, R36 ;  /* 0x00000004b024723c */ /* 0x050ff00000041824 */
[C---:B------:R-:W-:Y:S01]  /*a150*/  HMMA.16816.F32.BF16 R40, R176.reuse, R6, R40 ;  /* 0x00000006b028723c */ /* 0x040fe20000041828 */
[----:B------:R-:W2:Y:S07]  /*a160*/  LDSM.16.MT88.4 R4, [R135+0x5900] ;  /* 0x005900008704783b */ /* 0x000eae0000004200 */
[C---:B-----5:R-:W-:Y:S08]  /*a170*/  HMMA.16816.F32.BF16 R44, R176.reuse, R8, R44 ;  /* 0x00000008b02c723c */ /* 0x060ff0000004182c */
[C---:B------:R-:W-:Y:S01]  /*a180*/  HMMA.16816.F32.BF16 R48, R176.reuse, R10, R48 ;  /* 0x0000000ab030723c */ /* 0x040fe20000041830 */
[----:B------:R-:W3:Y:S07]  /*a190*/  LDSM.16.MT88.4 R8, [R248+0x5900] ;  /* 0x00590000f808783b */ /* 0x000eee0000004200 */
[C---:B-1----:R-:W-:Y:S08]  /*a1a0*/  HMMA.16816.F32.BF16 R52, R176.reuse, R12, R52 ;  /* 0x0000000cb034723c */ /* 0x042ff00000041834 */
[C---:B------:R-:W-:Y:S01]  /*a1b0*/  HMMA.16816.F32.BF16 R56, R176.reuse, R14, R56 ;  /* 0x0000000eb038723c */ /* 0x040fe20000041838 */
[----:B------:R-:W1:Y:S07]  /*a1c0*/  LDSM.16.MT88.4 R12, [R251+0x5900] ;  /* 0x00590000fb0c783b */ /* 0x000e6e0000004200 */
[C---:B------:R-:W-:Y:S08]  /*a1d0*/  HMMA.16816.F32.BF16 R60, R176.reuse, R16, R60 ;  /* 0x00000010b03c723c */ /* 0x040ff0000004183c */
[C---:B------:R-:W-:Y:S01]  /*a1e0*/  HMMA.16816.F32.BF16 R64, R176.reuse, R18, R64 ;  /* 0x00000012b040723c */ /* 0x040fe20000041840 */
[----:B------:R-:W4:Y:S07]  /*a1f0*/  LDSM.16.MT88.4 R16, [R250+0x5900] ;  /* 0x00590000fa10783b */ /* 0x000f2e0000004200 */
        /* <DEDUP_REMOVED lines=18> */
[C---:B----4-:R-:W-:Y:S08]  /*a320*/  HMMA.16816.F32.BF16 R124, R176.reuse, R16, R124 ;  /* 0x00000010b07c723c */ /* 0x050ff0000004187c */
[----:B------:R-:W-:Y:S01]  /*a330*/  HMMA.16816.F32.BF16 R128, R176, R18, R128 ;  /* 0x00000012b080723c */ /* 0x000fe20000041880 */
[----:B------:R-:W-:-:S07]  /*a340*/  @P0 BRA `(.L_x_615) ;  /* 0xffffbd7000000947 */ /* 0x000fce000383ffff */
.L_x_612:
[----:B------:R-:W-:-:S13]  /*a350*/  ISETP.LE.AND P0, PT, RZ, UR10, PT ;  /* 0x0000000aff007c0c */ /* 0x000fda000bf03270 */
[----:B------:R-:W-:Y:S05]  /*a360*/  @!P0 BRA `(.L_x_616) ;  /* 0x00003be000008947 */ /* 0x000fea0003800000 */
[----:B------:R-:W2:Y:S04]  /*a370*/  LDL.LU R4, [R1+0xe4] ;  /* 0x0000e40001047983 */ /* 0x000ea80000300800 */
[----:B------:R-:W2:Y:S01]  /*a380*/  LDL.LU R0, [R1+0x98] ;  /* 0x0000980001007983 */ /* 0x000ea20000300800 */
[----:B------:R-:W-:Y:S01]  /*a390*/  IMAD.MOV.U32 R133, RZ, RZ, R3 ;  /* 0x000000ffff857224 */ /* 0x000fe200078e0003 */
[C---:B--2---:R-:W-:Y:S01]  /*a3a0*/  SHF.L.U64.HI R2, R0.reuse, 0x1, R4 ;  /* 0x0000000100027819 */ /* 0x044fe20000010204 */
[----:B------:R-:W-:-:S04]  /*a3b0*/  IMAD.SHL.U32 R0, R0, 0x2, RZ ;  /* 0x0000000200007824 */ /* 0x000fc800078e00ff */
[----:B------:R1:W-:Y:S04]  /*a3c0*/  STL [R1+0x84], R2 ;  /* 0x0000840201007387 */ /* 0x0003e80000100800 */
[----:B------:R2:W-:Y:S04]  /*a3d0*/  STL [R1+0x80], R0 ;  /* 0x0000800001007387 */ /* 0x0005e80000100800 */
[----:B------:R-:W3:Y:S04]  /*a3e0*/  LDL.LU R8, [R1+0xdc] ;  /* 0x0000dc0001087983 */ /* 0x000ee80000300800 */
[----:B------:R-:W3:Y:S04]  /*a3f0*/  LDL.LU R7, [R1+0xd0] ;  /* 0x0000d00001077983 */ /* 0x000ee80000300800 */
[----:B------:R-:W4:Y:S04]  /*a400*/  LDL.LU R6, [R1+0xe0] ;  /* 0x0000e00001067983 */ /* 0x000f280000300800 */
[----:B------:R-:W4:Y:S04]  /*a410*/  LDL.LU R5, [R1+0xd4] ;  /* 0x0000d40001057983 */ /* 0x000f280000300800 */
[----:B------:R-:W5:Y:S01]  /*a420*/  LDL.LU R4, [R1+0xb0] ;  /* 0x0000b00001047983 */ /* 0x000f620000300800 */
[----:B-1----:R-:W-:-:S03]  /*a430*/  IMAD.MOV.U32 R2, RZ, RZ, R132 ;  /* 0x000000ffff027224 */ /* 0x002fc600078e0084 */
[----:B--2---:R-:W5:Y:S01]  /*a440*/  LDL.LU R0, [R1+0x64] ;  /* 0x0000640001007983 */ /* 0x004f620000300800 */
[C---:B---3--:R-:W-:Y:S02]  /*a450*/  SHF.L.U64.HI R8, R7.reuse, 0x1, R8 ;  /* 0x0000000107087819 */ /* 0x048fe40000010208 */
[----:B------:R-:W-:-:S03]  /*a460*/  SHF.L.U32 R3, R7, 0x1, RZ ;  /* 0x0000000107037819 */ /* 0x000fc600000006ff */
[----:B------:R-:W-:Y:S01]  /*a470*/  STL [R1+0x7c], R8 ;  /* 0x00007c0801007387 */ /* 0x000fe20000100800 */
[----:B----4-:R-:W-:-:S03]  /*a480*/  SHF.L.U64.HI R6, R5, 0x1, R6 ;  /* 0x0000000105067819 */ /* 0x010fc60000010206 */
[----:B------:R5:W-:Y:S01]  /*a490*/  STL [R1+0x78], R3 ;  /* 0x0000780301007387 */ /* 0x000be20000100800 */
[----:B------:R-:W-:-:S03]  /*a4a0*/  IMAD.SHL.U32 R5, R5, 0x2, RZ ;  /* 0x0000000205057824 */ /* 0x000fc600078e00ff */
[----:B------:R1:W-:Y:S04]  /*a4b0*/  STL [R1+0x74], R6 ;  /* 0x0000740601007387 */ /* 0x0003e80000100800 */
[----:B------:R1:W-:Y:S01]  /*a4c0*/  STL [R1+0x70], R5 ;  /* 0x0000700501007387 */ /* 0x0003e20000100800 */
[C---:B-----5:R-:W-:Y:S02]  /*a4d0*/  SHF.L.U64.HI R3, R0.reuse, 0x1, R4 ;  /* 0x0000000100037819 */ /* 0x060fe40000010204 */
[----:B------:R-:W-:-:S05]  /*a4e0*/  SHF.L.U32 R0, R0, 0x1, RZ ;  /* 0x0000000100007819 */ /* 0x000fca00000006ff */
[----:B------:R1:W-:Y:S04]  /*a4f0*/  STL [R1+0x68], R0 ;  /* 0x0000680001007387 */ /* 0x0003e80000100800 */
[----:B------:R1:W-:Y:S01]  /*a500*/  STL [R1+0x6c], R3 ;  /* 0x00006c0301007387 */ /* 0x0003e20000100800 */
[----:B------:R-:W-:Y:S05]  /*a510*/  BRA `(.L_x_617) ;  /* 0x0000043000007947 */ /* 0x000fea0003800000 */
.L_x_619:
[----:B------:R-:W2:Y:S01]  /*a520*/  LDL R12, [R1+0xa0] ;  /* 0x0000a000010c7983 */ /* 0x000ea20000100800 */
[----:B------:R-:W-:Y:S01]  /*a530*/  ULEA UR4, UR10, UR12, 0x6 ;  /* 0x0000000c0a047291 */ /* 0x000fe2000f8e303f */
[----:B------:R-:W-:Y:S02]  /*a540*/  IMAD.MOV.U32 R9, RZ, RZ, RZ ;  /* 0x000000ffff097224 */ /* 0x000fe400078e00ff */
[----:B------:R-:W3:Y:S03]  /*a550*/  LDL R31, [R1+0x80] ;  /* 0x00008000011f7983 */ /* 0x000ee60000100800 */
[----:B------:R-:W-:Y:S01]  /*a560*/  IMAD.U32 R5, RZ, RZ, UR4 ;  /* 0x00000004ff057e24 */ /* 0x000fe2000f8e00ff */
[----:B------:R-:W4:Y:S04]  /*a570*/  LDL R30, [R1+0x84] ;  /* 0x00008400011e7983 */ /* 0x000f280000100800 */
        /* <DEDUP_REMOVED lines=18> */
[----:B------:R2:W3:Y:S02]  /*a6a0*/  @!P1 LDG.E R9, [R6.64] ;  /* 0x0000001006099981 */ /* 0x0004e4000c1e1900 */
[----:B------:R-:W-:Y:S04]  /*a6b0*/  IMAD R0, R0, c[0x0][0x1e0], RZ ;  /* 0x0000780000007a24 */ /* 0x000fe800078e02ff */
[C---:B------:R-:W-:Y:S02]  /*a6c0*/  IMAD R0, R10.reuse, c[0x0][0x1e4], R0 ;  /* 0x000079000a007a24 */ /* 0x040fe400078e0200 */
[----:B--2---:R-:W-:Y:S04]  /*a6d0*/  IMAD.WIDE.U32 R6, R10, c[0x0][0x1e0], RZ ;  /* 0x000078000a067a25 */ /* 0x004fe800078e00ff */
[----:B------:R-:W-:Y:S01]  /*a6e0*/  IMAD.IADD R7, R7, 0x1, R0 ;  /* 0x0000000107077824 */ /* 0x000fe200078e0200 */
[----:B---3--:R-:W-:Y:S01]  /*a6f0*/  STL [R1+0x58], R9 ;  /* 0x0000580901007387 */ /* 0x008fe20000100800 */
[----:B-1----:R-:W-:Y:S02]  /*a700*/  SHF.R.S32.HI R10, RZ, 0x1f, R9 ;  /* 0x0000001fff0a7819 */ /* 0x002fe40000011409 */
[C---:B------:R-:W-:Y:S04]  /*a710*/  IMAD.WIDE.U32 R6, R9.reuse, c[0x0][0x1f0], R6 ;  /* 0x00007c0009067a25 */ /* 0x040fe800078e0006 */
[----:B------:R-:W-:Y:S01]  /*a720*/  IMAD R10, R10, c[0x0][0x1f0], RZ ;  /* 0x00007c000a0a7a24 */ /* 0x000fe200078e02ff */
[----:B------:R-:W-:Y:S03]  /*a730*/  IADD3 R0, P0, R6, UR22, RZ ;  /* 0x0000001606007c10 */ /* 0x000fe6000ff1e0ff */
[----:B------:R-:W-:Y:S05]  /*a740*/  IMAD R10, R9, c[0x0][0x1f4], R10 ;  /* 0x00007d00090a7a24 */ /* 0x000fea00078e020a */
[----:B------:R-:W-:Y:S02]  /*a750*/  IADD3.X R10, R7, UR20, R10, P0, !PT ;  /* 0x00000014070a7c10 */ /* 0x000fe400087fe40a */
[C---:B------:R-:W-:Y:S04]  /*a760*/  LEA R5, P0, R0.reuse, c[0x0][0x1c8], 0x1 ;  /* 0x0000720000057a11 */ /* 0x040fe800078008ff */
[----:B------:R-:W-:Y:S01]  /*a770*/  LEA.HI.X R10, R0, c[0x0][0x1cc], R10, 0x1, P0 ;  /* 0x00007300000a7a11 */ /* 0x000fe200000f0c0a */
[----:B------:R-:W1:Y:S04]  /*a780*/  SHFL.IDX PT, R6, R5, RZ, 0x181f ;  /* 0x00181fff05067589 */ /* 0x000e6800000e0000 */
[----:B------:R-:W4:Y:S04]  /*a790*/  SHFL.IDX PT, R7, R10, RZ, 0x181f ;  /* 0x00181fff0a077589 */ /* 0x000f2800000e0000 */
[----:B------:R-:W2:Y:S04]  /*a7a0*/  SHFL.IDX PT, R0, R5, 0x1, 0x181f ;  /* 0x00381f0005007f89 */ /* 0x000ea800000e0000 */
[----:B------:R3:W2:Y:S01]  /*a7b0*/  SHFL.IDX PT, R5, R10, 0x1, 0x181f ;  /* 0x00381f000a057f89 */ /* 0x0006a200000e0000 */
[C---:B-1----:R-:W-:Y:S05]  /*a7c0*/  IADD3 R8, P0, R6.reuse, R31, RZ ;  /* 0x0000001f06087210 */ /* 0x042fea0007f1e0ff */
[C---:B----4-:R-:W-:Y:S05]  /*a7d0*/  IMAD.X R9, R7.reuse, 0x1, R30, P0 ;  /* 0x0000000107097824 */ /* 0x050fea00000e061e */
[----:B-----5:R1:W-:Y:S02]  /*a7e0*/  LDGSTS.E.BYPASS.LTC128B.128 [R24+0x10100], [R8.64], !P6 ;  /* 0x1010000008187fae */ /* 0x0203e4000f101d50 */
[C---:B-1----:R-:W-:Y:S04]  /*a7f0*/  IADD3 R8, P0, R6.reuse, R29, RZ ;  /* 0x0000001d06087210 */ /* 0x042fe80007f1e0ff */
[CC--:B------:R-:W-:Y:S02]  /*a800*/  IADD3.X R9, R7.reuse, R28.reuse, RZ, P0, !PT ;  /* 0x0000001c07097210 */ /* 0x0c0fe400007fe4ff */
[C---:B------:R-:W-:Y:S03]  /*a810*/  IADD3 R12, P0, R6.reuse, R27, RZ ;  /* 0x0000001b060c7210 */ /* 0x040fe60007f1e0ff */
[----:B------:R1:W-:Y:S02]  /*a820*/  LDGSTS.E.BYPASS.LTC128B.128 [R24+0x12100], [R8.64], !P5 ;  /* 0x1210000008187fae */ /* 0x0003e4000e901d50 */
[C---:B------:R-:W-:Y:S01]  /*a830*/  IMAD.X R13, R7.reuse, 0x1, R26, P0 ;  /* 0x00000001070d7824 */ /* 0x040fe200000e061a */
[----:B---3--:R-:W-:Y:S04]  /*a840*/  IADD3 R10, P0, R6, R25, RZ ;  /* 0x00000019060a7210 */ /* 0x008fe80007f1e0ff */
[----:B------:R3:W-:Y:S01]  /*a850*/  LDGSTS.E.BYPASS.LTC128B.128 [R24+0x14100], [R12.64], !P4 ;  /* 0x141000000c187fae */ /* 0x0007e2000e101d50 */
[----:B------:R-:W-:Y:S01]  /*a860*/  IMAD.X R11, R7, 0x1, R132, P0 ;  /* 0x00000001070b7824 */ /* 0x000fe200000e0684 */
[C---:B--2---:R-:W-:Y:S04]  /*a870*/  IADD3 R6, P0, R0.reuse, R31, RZ ;  /* 0x0000001f00067210 */ /* 0x044fe80007f1e0ff */
[----:B------:R3:W-:Y:S01]  /*a880*/  LDGSTS.E.BYPASS.LTC128B.128 [R24+0x16100], [R10.64], !P3 ;  /* 0x161000000a187fae */ /* 0x0007e2000d901d50 */
[C---:B------:R-:W-:Y:S05]  /*a890*/  IMAD.X R7, R5.reuse, 0x1, R30, P0 ;  /* 0x0000000105077824 */ /* 0x040fea00000e061e */
[----:B------:R2:W-:Y:S02]  /*a8a0*/  LDGSTS.E.BYPASS.LTC128B.128 [R24+0x11100], [R6.64], !P6 ;  /* 0x1110000006187fae */ /* 0x0005e4000f101d50 */
[C---:B--2---:R-:W-:Y:S04]  /*a8b0*/  IADD3 R6, P0, R0.reuse, R29, RZ ;  /* 0x0000001d00067210 */ /* 0x044fe80007f1e0ff */
[C---:B------:R-:W-:Y:S02]  /*a8c0*/  IADD3.X R7, R5.reuse, R28, RZ, P0, !PT ;  /* 0x0000001c05077210 */ /* 0x040fe400007fe4ff */
[C---:B-1----:R-:W-:Y:S03]  /*a8d0*/  IADD3 R8, P0, R0.reuse, R27, RZ ;  /* 0x0000001b00087210 */ /* 0x042fe60007f1e0ff */
[----:B------:R1:W-:Y:S02]  /*a8e0*/  LDGSTS.E.BYPASS.LTC128B.128 [R24+0x13100], [R6.64], !P5 ;  /* 0x1310000006187fae */ /* 0x0003e4000e901d50 */
[C---:B------:R-:W-:Y:S05]  /*a8f0*/  IMAD.X R9, R5.reuse, 0x1, R26, P0 ;  /* 0x0000000105097824 */ /* 0x040fea00000e061a */
[----:B------:R3:W-:Y:S01]  /*a900*/  LDGSTS.E.BYPASS.LTC128B.128 [R24+0x15100], [R8.64], !P4 ;  /* 0x1510000008187fae */ /* 0x0007e2000e101d50 */
[----:B-1----:R-:W-:Y:S05]  /*a910*/  IADD3 R6, P0, R0, R25, RZ ;  /* 0x0000001900067210 */ /* 0x002fea0007f1e0ff */
[----:B------:R-:W-:Y:S05]  /*a920*/  IMAD.X R7, R5, 0x1, R132, P0 ;  /* 0x0000000105077824 */ /* 0x000fea00000e0684 */
[----:B------:R3:W-:Y:S01]  /*a930*/  LDGSTS.E.BYPASS.LTC128B.128 [R24+0x17100], [R6.64], !P3 ;  /* 0x1710000006187fae */ /* 0x0007e2000d901d50 */
[----:B------:R-:W-:-:S05]  /*a940*/  BRA `(.L_x_618) ;  /* 0x0000162000007947 */ /* 0x000fca0003800000 */
.L_x_617:
[----:B-1----:R-:W2:Y:S01]  /*a950*/  LDL R3, [R1+0x5c] ;  /* 0x00005c0001037983 */ /* 0x002ea20000100800 */
[----:B------:R-:W-:Y:S04]  /*a960*/  DEPBAR.LE SB0, 0x0 ;  /* 0x000080000000791a */ /* 0x000fe80000000000 */
[----:B------:R-:W3:Y:S01]  /*a970*/  LDL R7, [R1+0x58] ;  /* 0x0000580001077983 */ /* 0x000ee20000100800 */
[----:B------:R-:W-:Y:S04]  /*a980*/  UISETP.GE.AND UP0, UPT, UR10, 0x1, UPT ;  /* 0x000000010a00788c */ /* 0x000fe8000bf06270 */
[----:B------:R1:W-:Y:S05]  /*a990*/  STL [R1+0x104], R41 ;  /* 0x0001042901007387 */ /* 0x0003ea0000100800 */
[----:B------:R-:W-:Y:S05]  /*a9a0*/  STL [R1+0x100], R40 ;  /* 0x0001002801007387 */ /* 0x000fea0000100800 */
[----:B------:R4:W-:Y:S05]  /*a9b0*/  STL.64 [R1+0xf8], R38 ;  /* 0x0000f82601007387 */ /* 0x0009ea0000100a00 */
[----:B------:R1:W-:Y:S05]  /*a9c0*/  STL [R1+0xf0], R37 ;  /* 0x0000f02501007387 */ /* 0x0003ea0000100800 */
[----:B------:R4:W-:Y:S05]  /*a9d0*/  STL [R1+0xec], R36 ;  /* 0x0000ec2401007387 */ /* 0x0009ea0000100800 */
[----:B------:R4:W-:Y:S05]  /*a9e0*/  STL [R1+0xe8], R2 ;  /* 0x0000e80201007387 */ /* 0x0009ea0000100800 */
[----:B------:R-:W3:Y:S05]  /*a9f0*/  LDL R22, [R1+0x80] ;  /* 0x0000800001167983 */ /* 0x000eea0000100800 */
[----:B------:R-:W3:Y:S05]  /*aa00*/  LDL R6, [R1] ;  /* 0x0000000001067983 */ /* 0x000eea0000100800 */
[----:B-1----:R-:W3:Y:S05]  /*aa10*/  LDL R41, [R1+0x84] ;  /* 0x0000840001297983 */ /* 0x002eea0000100800 */
[----:B----4-:R-:W4:Y:S05]  /*aa20*/  LDL R38, [R1+0x3c] ;  /* 0x00003c0001267983 */ /* 0x010f2a0000100800 */
[----:B------:R-:W4:Y:S05]  /*aa30*/  LDL R31, [R1+0x38] ;  /* 0x00003800011f7983 */ /* 0x000f2a0000100800 */
        /* <DEDUP_REMOVED lines=11> */
[----:B------:R-:W-:Y:S05]  /*aaf0*/  LDSM.16.M88.4 R32, [R134+0x11900] ;  /* 0x011900008620783b */ /* 0x000fea0000000200 */
[----:B------:R-:W4:Y:S05]  /*ab00*/  LDL R23, [R1+0xc8] ;  /* 0x0000c80001177983 */ /* 0x000f2a0000100800 */
[----:B------:R-:W4:Y:S01]  /*ab10*/  LDL R132, [R1+0x6c] ;  /* 0x00006c0001847983 */ /* 0x000f220000100800 */
[----:B--2---:R-:W-:Y:S01]  /*ab20*/  SHF.R.S32.HI R0, RZ, 0x1f, R3 ;  /* 0x0000001fff007819 */ /* 0x004fe20000011403 */
[C---:B------:R-:W-:Y:S04]  /*ab30*/  IMAD.WIDE.U32 R4, R3.reuse, c[0x0][0x208], RZ ;  /* 0x0000820003047a25 */ /* 0x040fe800078e00ff */
        /* <DEDUP_REMOVED lines=12> */
[----:B------:R-:W2:Y:S05]  /*ac00*/  SHFL.IDX PT, R3, R28, RZ, 0x181f ;  /* 0x00181fff1c037589 */ /* 0x000eaa00000e0000 */
[----:B------:R3:W-:Y:S05]  /*ac10*/  LDSM.16.M88.4 R176, [R6] ;  /* 0x0000000006b0783b */ /* 0x0007ea0000000200 */
[----:B------:R-:W4:Y:S05]  /*ac20*/  SHFL.IDX PT, R20, R20, 0x1, 0x181f ;  /* 0x00381f0014147f89 */ /* 0x000f2a00000e0000 */
[----:B----4-:R-:W-:Y:S01]  /*ac30*/  LDSM.16.M88.4 R180, [R38] ;  /* 0x0000000026b4783b */ /* 0x010fe20000000200 */
[C---:B-1----:R-:W-:Y:S04]  /*ac40*/  IADD3 R12, P0, R0.reuse, R22, RZ ;  /* 0x00000016000c7210 */ /* 0x042fe80007f1e0ff */
[----:B------:R-:W-:Y:S01]  /*ac50*/  LDSM.16.M88.4 R184, [R31] ;  /* 0x000000001fb8783b */ /* 0x000fe20000000200 */
[C---:B--2---:R-:W-:Y:S04]  /*ac60*/  IADD3.X R13, R3.reuse, R41, RZ, P0, !PT ;  /* 0x00000029030d7210 */ /* 0x044fe800007fe4ff */
[----:B------:R1:W-:Y:S01]  /*ac70*/  LDSM.16.M88.4 R188, [R30] ;  /* 0x000000001ebc783b */ /* 0x0003e20000000200 */
[C---:B---3--:R-:W-:Y:S04]  /*ac80*/  HMMA.16816.F32.BF16 R4, R168.reuse, R8, RZ ;  /* 0x00000008a804723c */ /* 0x048fe800000418ff */
[----:B------:R-:W-:Y:S01]  /*ac90*/  @!PT LDS RZ, [RZ] ;  /* 0x00000000fffff984 */ /* 0x000fe20000000800 */
[----:B------:R-:W-:Y:S01]  /*aca0*/  @!PT LDS RZ, [RZ] ;  /* 0x00000000fffff984 */ /* 0x000fe20000000800 */
[----:B------:R-:W-:Y:S01]  /*acb0*/  @!PT LDS RZ, [RZ] ;  /* 0x00000000fffff984 */ /* 0x000fe20000000800 */
[----:B------:R2:W-:Y:S01]  /*acc0*/  LDGSTS.E.BYPASS.LTC128B.128 [R29], [R12.64], !P6 ;  /* 0x000000000c1d7fae */ /* 0x0005e2000f101d50 */
[C---:B------:R-:W-:Y:S04]  /*acd0*/  IADD3 R14, P0, R0.reuse, R40, RZ ;  /* 0x00000028000e7210 */ /* 0x040fe80007f1e0ff */
[----:B------:R-:W3:Y:S01]  /*ace0*/  SHFL.IDX PT, R28, R28, 0x1, 0x181f ;  /* 0x00381f001c1c7f89 */ /* 0x000ee200000e0000 */
[C---:B------:R-:W-:Y:S02]  /*acf0*/  HMMA.16816.F32.BF16 R8, R168.reuse, R10, RZ ;  /* 0x0000000aa808723c */ /* 0x040fe400000418ff */
[C---:B------:R-:W-:Y:S02]  /*ad00*/  IADD3.X R15, R3.reuse, R37, RZ, P0, !PT ;  /* 0x00000025030f7210 */ /* 0x040fe400007fe4ff */
[C---:B-1----:R-:W-:Y:S04]  /*ad10*/  IADD3 R30, P0, R0.reuse, R36, RZ ;  /* 0x00000024001e7210 */ /* 0x042fe80007f1e0ff */
[C---:B------:R-:W-:Y:S04]  /*ad20*/  IADD3.X R31, R3.reuse, R2, RZ, P0, !PT ;  /* 0x00000002031f7210 */ /* 0x040fe800007fe4ff */
[----:B------:R-:W-:Y:S02]  /*ad30*/  IADD3 R38, P0, R0, R21, RZ ;  /* 0x0000001500267210 */ /* 0x000fe40007f1e0ff */
[----:B------:R-:W4:Y:S05]  /*ad40*/  LDL R0, [R1+0xc0] ;  /* 0x0000c00001007983 */ /* 0x000f2a0000100800 */
[----:B--2---:R-:W2:Y:S05]  /*ad50*/  LDL R13, [R1+0xc4] ;  /* 0x0000c400010d7983 */ /* 0x004eaa0000100800 */
[----:B------:R3:W-:Y:S01]  /*ad60*/  LDGSTS.E.BYPASS.LTC128B.128 [R23], [R14.64], !P5 ;  /* 0x000000000e177fae */ /* 0x0007e2000e901d50 */
[----:B------:R-:W-:Y:S02]  /*ad70*/  IADD3.X R39, R3, R132, RZ, P0, !PT ;  /* 0x0000008403277210 */ /* 0x000fe400007fe4ff */
[----:B------:R-:W-:Y:S04]  /*ad80*/  IADD3 R22, P0, R20, R22, RZ ;  /* 0x0000001614167210 */ /* 0x000fe80007f1e0ff */
[----:B---3--:R-:W-:Y:S02]  /*ad90*/  IADD3.X R23, R28, R41, RZ, P0, !PT ;  /* 0x000000291c177210 */ /* 0x008fe400007fe4ff */
[----:B------:R1:W5:Y:S05]  /*ada0*/  LDL.LU R41, [R1+0x104] ;  /* 0x0001040001297983 */ /* 0x00036a0000300800 */
[----:B--2---:R2:W-:Y:S05]  /*adb0*/  LDGSTS.E.BYPASS.LTC128B.128 [R13], [R30.64], !P4 ;  /* 0x000000001e0d7fae */ /* 0x0045ea000e101d50 */
[----:B----4-:R3:W-:Y:S05]  /*adc0*/  LDGSTS.E.BYPASS.LTC128B.128 [R0], [R38.64], !P3 ;  /* 0x0000000026007fae */ /* 0x0107ea000d901d50 */
[----:B------:R4:W-:Y:S01]  /*add0*/  LDGSTS.E.BYPASS.LTC128B.128 [R29+0x1000], [R22.64], !P6 ;  /* 0x01000000161d7fae */ /* 0x0009e2000f101d50 */
[C---:B--2---:R-:W-:Y:S01]  /*ade0*/  HMMA.16816.F32.BF16 R12, R168.reuse, R16, RZ ;  /* 0x00000010a80c723c */ /* 0x044fe200000418ff */
[----:B------:R-:W-:Y:S03]  /*adf0*/  IADD3 R30, P0, R20, R40, RZ ;  /* 0x00000028141e7210 */ /* 0x000fe60007f1e0ff */
[----:B------:R1:W5:Y:S01]  /*ae00*/  LDL.LU R40, [R1+0x100] ;  /* 0x0001000001287983 */ /* 0x0003620000300800 */
[----:B------:R-:W-:Y:S03]  /*ae10*/  IADD3.X R31, R28, R37, RZ, P0, !PT ;  /* 0x000000251c1f7210 */ /* 0x000fe600007fe4ff */
[C---:B------:R-:W-:Y:S01]  /*ae20*/  HMMA.16816.F32.BF16 R16, R168.reuse, R18, RZ ;  /* 0x00000012a810723c */ /* 0x040fe200000418ff */
[----:B---3--:R1:W5:Y:S03]  /*ae30*/  LDL.LU.64 R38, [R1+0xf8] ;  /* 0x0000f80001267983 */ /* 0x0083660000300a00 */
[----:B----4-:R-:W-:Y:S02]  /*ae40*/  IADD3 R22, P0, R20, R36, RZ ;  /* 0x0000002414167210 */ /* 0x010fe40007f1e0ff */
[----:B------:R2:W-:Y:S02]  /*ae50*/  LDGSTS.E.BYPASS.LTC128B.128 [R29+0x3000], [R30.64], !P5 ;  /* 0x030000001e1d7fae */ /* 0x0005e4000e901d50 */
[----:B------:R-:W-:Y:S03]  /*ae60*/  IADD3.X R23, R28, R2, RZ, P0, !PT ;  /* 0x000000021c177210 */ /* 0x000fe600007fe4ff */
[----:B------:R1:W5:Y:S05]  /*ae70*/  LDL.LU R37, [R1+0xf0] ;  /* 0x0000f00001257983 */ /* 0x00036a0000300800 */
[----:B------:R3:W-:Y:S05]  /*ae80*/  LDGSTS.E.BYPASS.LTC128B.128 [R29+0x5000], [R22.64], !P4 ;  /* 0x05000000161d7fae */ /* 0x0007ea000e101d50 */
[----:B------:R1:W5:Y:S05]  /*ae90*/  LDL.LU R36, [R1+0xec] ;  /* 0x0000ec0001247983 */ /* 0x00036a0000300800 */
[----:B------:R1:W5:Y:S05]  /*aea0*/  LDL.LU R2, [R1+0xe8] ;  /* 0x0000e80001027983 */ /* 0x00036a0000300800 */
[----:B------:R-:W4:Y:S01]  /*aeb0*/  LDL R3, [R1+0x28] ;  /* 0x0000280001037983 */ /* 0x000f220000100800 */
[----:B--2---:R-:W-:Y:S04]  /*aec0*/  IADD3 R30, P0, R20, R21, RZ ;  /* 0x00000015141e7210 */ /* 0x004fe80007f1e0ff */
[----:B------:R-:W2:Y:S01]  /*aed0*/  LDL R0, [R1+0x24] ;  /* 0x0000240001007983 */ /* 0x000ea20000100800 */
[----:B------:R-:W-:Y:S02]  /*aee0*/  IADD3.X R31, R28, R132, RZ, P0, !PT ;  /* 0x000000841c1f7210 */ /* 0x000fe400007fe4ff */
[----:B------:R-:W-:Y:S03]  /*aef0*/  PLOP3.LUT P0, PT, PT, PT, UP0, 0x80, 0x0 ;  /* 0x000000000000781c */ /* 0x000fe60003f0f008 */
[----:B------:R1:W-:Y:S01]  /*af00*/  LDGSTS.E.BYPASS.LTC128B.128 [R29+0x7000], [R30.64], !P3 ;  /* 0x070000001e1d7fae */ /* 0x0003e2000d901d50 */
[C---:B---3--:R-:W-:Y:S04]  /*af10*/  HMMA.16816.F32.BF16 R20, R168.reuse, R24, RZ ;  /* 0x00000018a814723c */ /* 0x048fe800000418ff */
[----:B------:R-:W0:Y:S04]  /*af20*/  LDGDEPBAR ;  /* 0x00000000000079af */ /* 0x000e280000000000 */
[C---:B------:R-:W-:Y:S08]  /*af30*/  HMMA.16816.F32.BF16 R24, R168.reuse, R26, RZ ;  /* 0x0000001aa818723c */ /* 0x040ff000000418ff */
[C---:B-1----:R-:W-:Y:S08]  /*af40*/  HMMA.16816.F32.BF16 R28, R168.reuse, R32, RZ ;  /* 0x00000020a81c723c */ /* 0x042ff000000418ff */
[----:B------:R-:W-:Y:S08]  /*af50*/  HMMA.16816.F32.BF16 R32, R168, R34, RZ ;  /* 0x00000022a820723c */ /* 0x000ff000000418ff */
[C---:B------:R-:W-:Y:S08]  /*af60*/  HMMA.16816.F32.BF16 R4, R172.reuse, R176, R4 ;  /* 0x000000b0ac04723c */ /* 0x040ff00000041804 */
[C---:B------:R-:W-:Y:S01]  /*af70*/  HMMA.16816.F32.BF16 R8, R172.reuse, R178, R8 ;  /* 0x000000b2ac08723c */ /* 0x040fe20000041808 */
[----:B------:R-:W1:Y:S07]  /*af80*/  LDSM.16.M88.4 R176, [R252+0x10100] ;  /* 0x01010000fcb0783b */ /* 0x000e6e0000000200 */
[C---:B------:R-:W-:Y:S08]  /*af90*/  HMMA.16816.F32.BF16 R12, R172.reuse, R180, R12 ;  /* 0x000000b4ac0c723c */ /* 0x040ff0000004180c */
[C---:B------:R-:W-:Y:S01]  /*afa0*/  HMMA.16816.F32.BF16 R16, R172.reuse, R182, R16 ;  /* 0x000000b6ac10723c */ /* 0x040fe20000041810 */
[----:B------:R-:W3:Y:S07]  /*afb0*/  LDSM.16.M88.4 R180, [R252+0x10900] ;  /* 0x01090000fcb4783b */ /* 0x000eee0000000200 */
[C---:B------:R-:W-:Y:S08]  /*afc0*/  HMMA.16816.F32.BF16 R20, R172.reuse, R184, R20 ;  /* 0x000000b8ac14723c */ /* 0x040ff00000041814 */
[C---:B------:R-:W-:Y:S01]  /*afd0*/  HMMA.16816.F32.BF16 R24, R172.reuse, R186, R24 ;  /* 0x000000baac18723c */ /* 0x040fe20000041818 */
[----:B------:R-:W-:Y:S07]  /*afe0*/  LDSM.16.M88.4 R184, [R252+0x11900] ;  /* 0x01190000fcb8783b */ /* 0x000fee0000000200 */
[C---:B------:R-:W-:Y:S01]  /*aff0*/  HMMA.16816.F32.BF16 R28, R172.reuse, R188, R28 ;  /* 0x000000bcac1c723c */ /* 0x040fe2000004181c */
[----:B------:R-:W2:Y:S05]  /*b000*/  LDL R188, [R1+0x30] ;  /* 0x0000300001bc7983 */ /* 0x000eaa0000100800 */
[----:B------:R-:W2:Y:S02]  /*b010*/  LDL R189, [R1+0x2c] ;  /* 0x00002c0001bd7983 */ /* 0x000ea40000100800 */
        /* <DEDUP_REMOVED lines=21> */
[----:B------:R-:W1:Y:S07]  /*b170*/  LDSM.16.M88.4 R184, [R134+0x12900] ;  /* 0x0129000086b8783b */ /* 0x000e6e0000000200 */
[C---:B---3--:R-:W-:Y:S08]  /*b180*/  HMMA.16816.F32.BF16 R28, R196.reuse, R180, R28 ;  /* 0x000000b4c41c723c */ /* 0x048ff0000004181c */
[----:B------:R-:W-:Y:S01]  /*b190*/  HMMA.16816.F32.BF16 R32, R196, R182, R32 ;  /* 0x000000b6c420723c */ /* 0x000fe20000041820 */
[----:B------:R-:W3:Y:S07]  /*b1a0*/  LDSM.16.M88.4 R180, [R134+0x13100] ;  /* 0x0131000086b4783b */ /* 0x000eee0000000200 */
[C---:B-1----:R-:W-:Y:S08]  /*b1b0*/  HMMA.16816.F32.BF16 R4, R200.reuse, R176, R4 ;  /* 0x000000b0c804723c */ /* 0x042ff00000041804 */
[C---:B------:R-:W-:Y:S01]  /*b1c0*/  HMMA.16816.F32.BF16 R8, R200.reuse, R178, R8 ;  /* 0x000000b2c808723c */ /* 0x040fe20000041808 */
[----:B------:R-:W1:Y:S07]  /*b1d0*/  LDSM.16.M88.4 R176, [R134+0x13900] ;  /* 0x0139000086b0783b */ /* 0x000e6e0000000200 */
[C---:B------:R-:W-:Y:S08]  /*b1e0*/  HMMA.16816.F32.BF16 R12, R200.reuse, R184, R12 ;  /* 0x000000b8c80c723c */ /* 0x040ff0000004180c */
[C---:B------:R-:W-:Y:S08]  /*b1f0*/  HMMA.16816.F32.BF16 R16, R200.reuse, R186, R16 ;  /* 0x000000bac810723c */ /* 0x040ff00000041810 */
[C---:B---3--:R-:W-:Y:S08]  /*b200*/  HMMA.16816.F32.BF16 R20, R200.reuse, R180, R20 ;  /* 0x000000b4c814723c */ /* 0x048ff00000041814 */
[C---:B------:R-:W-:Y:S08]  /*b210*/  HMMA.16816.F32.BF16 R24, R200.reuse, R182, R24 ;  /* 0x000000b6c818723c */ /* 0x040ff00000041818 */
[C---:B-1----:R-:W-:Y:S08]  /*b220*/  HMMA.16816.F32.BF16 R28, R200.reuse, R176, R28 ;  /* 0x000000b0c81c723c */ /* 0x042ff0000004181c */
[----:B------:R-:W-:Y:S01]  /*b230*/  HMMA.16816.F32.BF16 R32, R200, R178, R32 ;  /* 0x000000b2c820723c */ /* 0x000fe20000041820 */
[----:B----4-:R1:W-:Y:S05]  /*b240*/  LDSM.16.M88.4 R176, [R3] ;  /* 0x0000000003b0783b */ /* 0x0103ea0000000200 */
[----:B-1----:R-:W3:Y:S05]  /*b250*/  LDL R3, [R1+0x18] ;  /* 0x0000180001037983 */ /* 0x002eea0000100800 */
[----:B--2---:R1:W2:Y:S05]  /*b260*/  LDSM.16.M88.4 R184, [R188] ;  /* 0x00000000bcb8783b */ /* 0x0042aa0000000200 */
[----:B------:R4:W2:Y:S05]  /*b270*/  LDSM.16.M88.4 R180, [R189] ;  /* 0x00000000bdb4783b */ /* 0x0008aa0000000200 */
[----:B-1----:R-:W3:Y:S05]  /*b280*/  LDL R188, [R1+0x1c] ;  /* 0x00001c0001bc7983 */ /* 0x002eea0000100800 */
[----:B----4-:R-:W4:Y:S01]  /*b290*/  LDL R189, [R1+0x20] ;  /* 0x0000200001bd7983 */ /* 0x010f220000100800 */
[C---:B--2---:R-:W-:Y:S08]  /*b2a0*/  HMMA.16816.F32.BF16 R4, R204.reuse, R184, R4 ;  /* 0x000000b8cc04723c */ /* 0x044ff00000041804 */
[C---:B------:R-:W-:Y:S01]  /*b2b0*/  HMMA.16816.F32.BF16 R8, R204.reuse, R186, R8 ;  /* 0x000000bacc08723c */ /* 0x040fe20000041808 */
[----:B------:R1:W2:Y:S07]  /*b2c0*/  LDSM.16.M88.4 R184, [R0] ;  /* 0x0000000000b8783b */ /* 0x0002ae0000000200 */
[C---:B------:R-:W-:Y:S08]  /*b2d0*/  HMMA.16816.F32.BF16 R12, R204.reuse, R180, R12 ;  /* 0x000000b4cc0c723c */ /* 0x040ff0000004180c */
[C---:B------:R-:W-:Y:S01]  /*b2e0*/  HMMA.16816.F32.BF16 R16, R204.reuse, R182, R16 ;  /* 0x000000b6cc10723c */ /* 0x040fe20000041810 */
[----:B------:R-:W2:Y:S07]  /*b2f0*/  LDSM.16.M88.4 R180, [R252+0x12100] ;  /* 0x01210000fcb4783b */ /* 0x000eae0000000200 */
[C---:B------:R-:W-:Y:S01]  /*b300*/  HMMA.16816.F32.BF16 R20, R204.reuse, R176, R20 ;  /* 0x000000b0cc14723c */ /* 0x040fe20000041814 */
[----:B-1----:R-:W4:Y:S07]  /*b310*/  LDL R0, [R1+0x14] ;  /* 0x0000140001007983 */ /* 0x002f2e0000100800 */
[C---:B------:R-:W-:Y:S01]  /*b320*/  HMMA.16816.F32.BF16 R24, R204.reuse, R178, R24 ;  /* 0x000000b2cc18723c */ /* 0x040fe20000041818 */
[----:B------:R-:W1:Y:S07]  /*b330*/  LDSM.16.M88.4 R176, [R252+0x12900] ;  /* 0x01290000fcb0783b */ /* 0x000e6e0000000200 */
[C---:B--2---:R-:W-:Y:S08]  /*b340*/  HMMA.16816.F32.BF16 R28, R204.reuse, R184, R28 ;  /* 0x000000b8cc1c723c */ /* 0x044ff0000004181c */
[----:B------:R-:W-:Y:S01]  /*b350*/  HMMA.16816.F32.BF16 R32, R204, R186, R32 ;  /* 0x000000bacc20723c */ /* 0x000fe20000041820 */
[----:B------:R-:W2:Y:S07]  /*b360*/  LDSM.16.M88.4 R184, [R252+0x13100] ;  /* 0x01310000fcb8783b */ /* 0x000eae0000000200 */
[C---:B------:R-:W-:Y:S08]  /*b370*/  HMMA.16816.F32.BF16 R4, R208.reuse, R180, R4 ;  /* 0x000000b4d004723c */ /* 0x040ff00000041804 */
[C---:B------:R-:W-:Y:S01]  /*b380*/  HMMA.16816.F32.BF16 R8, R208.reuse, R182, R8 ;  /* 0x000000b6d008723c */ /* 0x040fe20000041808 */
[----:B------:R-:W2:Y:S07]  /*b390*/  LDSM.16.M88.4 R180, [R252+0x13900] ;  /* 0x01390000fcb4783b */ /* 0x000eae0000000200 */
[C---:B-1----:R-:W-:Y:S08]  /*b3a0*/  HMMA.16816.F32.BF16 R12, R208.reuse, R176, R12 ;  /* 0x000000b0d00c723c */ /* 0x042ff0000004180c */
[C---:B------:R-:W-:Y:S01]  /*b3b0*/  HMMA.16816.F32.BF16 R16, R208.reuse, R178, R16 ;  /* 0x000000b2d010723c */ /* 0x040fe20000041810 */
[----:B------:R-:W1:Y:S07]  /*b3c0*/  LDSM.16.M88.4 R176, [R249+0x2000] ;  /* 0x00200000f9b0783b */ /* 0x000e6e0000000200 */
[C---:B--2---:R-:W-:Y:S08]  /*b3d0*/  HMMA.16816.F32.BF16 R20, R208.reuse, R184, R20 ;  /* 0x000000b8d014723c */ /* 0x044ff00000041814 */
[C---:B------:R-:W-:Y:S01]  /*b3e0*/  HMMA.16816.F32.BF16 R24, R208.reuse, R186, R24 ;  /* 0x000000bad018723c */ /* 0x040fe20000041818 */
[----:B------:R-:W2:Y:S07]  /*b3f0*/  LDSM.16.M88.4 R184, [R249+0x2800] ;  /* 0x00280000f9b8783b */ /* 0x000eae0000000200 */
[C---:B------:R-:W-:Y:S08]  /*b400*/  HMMA.16816.F32.BF16 R28, R208.reuse, R180, R28 ;  /* 0x000000b4d01c723c */ /* 0x040ff0000004181c */
        /* <DEDUP_REMOVED lines=17> */
[C---:B------:R-:W-:Y:S08]  /*b520*/  HMMA.16816.F32.BF16 R12, R216.reuse, R180, R12 ;  /* 0x000000b4d80c723c */ /* 0x040ff0000004180c */
[C---:B------:R-:W-:Y:S08]  /*b530*/  HMMA.16816.F32.BF16 R16, R216.reuse, R182, R16 ;  /* 0x000000b6d810723c */ /* 0x040ff00000041810 */
[C---:B-1----:R-:W-:Y:S08]  /*b540*/  HMMA.16816.F32.BF16 R20, R216.reuse, R176, R20 ;  /* 0x000000b0d814723c */ /* 0x042ff00000041814 */
[C---:B------:R-:W-:Y:S08]  /*b550*/  HMMA.16816.F32.BF16 R24, R216.reuse, R178, R24 ;  /* 0x000000b2d818723c */ /* 0x040ff00000041818 */
[C---:B--2---:R-:W-:Y:S08]  /*b560*/  HMMA.16816.F32.BF16 R28, R216.reuse, R184, R28 ;  /* 0x000000b8d81c723c */ /* 0x044ff0000004181c */
[----:B------:R-:W-:Y:S01]  /*b570*/  HMMA.16816.F32.BF16 R32, R216, R186, R32 ;  /* 0x000000bad820723c */ /* 0x000fe20000041820 */
[----:B---3--:R1:W-:Y:S05]  /*b580*/  LDSM.16.M88.4 R184, [R3] ;  /* 0x0000000003b8783b */ /* 0x0083ea0000000200 */
[----:B-1----:R-:W2:Y:S05]  /*b590*/  LDL R3, [R1+0x8] ;  /* 0x0000080001037983 */ /* 0x002eaa0000100800 */
[----:B------:R1:W-:Y:S05]  /*b5a0*/  LDSM.16.M88.4 R176, [R188] ;  /* 0x00000000bcb0783b */ /* 0x0003ea0000000200 */
[----:B----4-:R3:W4:Y:S05]  /*b5b0*/  LDSM.16.M88.4 R180, [R189] ;  /* 0x00000000bdb4783b */ /* 0x01072a0000000200 */
[----:B-1----:R-:W2:Y:S05]  /*b5c0*/  LDL R188, [R1+0xc] ;  /* 0x00000c0001bc7983 */ /* 0x002eaa0000100800 */
        /* <DEDUP_REMOVED lines=47> */
[----:B--2---:R-:W-:Y:S05]  /*b8c0*/  LDSM.16.M88.4 R180, [R3] ;  /* 0x0000000003b4783b */ /* 0x004fea0000000200 */
[----:B------:R-:W-:Y:S05]  /*b8d0*/  LDSM.16.M88.4 R184, [R188] ;  /* 0x00000000bcb8783b */ /* 0x000fea0000000200 */
        /* <DEDUP_REMOVED lines=52> */
[----:B---3--:R-:W3:Y:S09]  /*bc20*/  LDSM.16.M88.4 R4, [R249+0x7000] ;  /* 0x00700000f904783b */ /* 0x008ef20000000200 */
[----:B-1----:R-:W1:Y:S10]  /*bc30*/  MUFU.TANH R3, R10 ;  /* 0x0000000a00037308 */ /* 0x002e740000002400 */
[----:B--2---:R2:W4:Y:S10]  /*bc40*/  MUFU.TANH R0, R11 ;  /* 0x0000000b00007308 */ /* 0x0045340000002400 */
[----:B------:R-:W3:Y:S01]  /*bc50*/  MUFU.TANH R191, R14 ;  /* 0x0000000e00bf7308 */ /* 0x000ee20000002400 */
[----:B-1----:R-:W-:Y:S09]  /*bc60*/  STL [R1+0x48], R3 ;  /* 0x0000480301007387 */ /* 0x002ff20000100800 */
[----:B------:R-:W1:Y:S01]  /*bc70*/  MUFU.TANH R190, R15 ;  /* 0x0000000f00be7308 */ /* 0x000e620000002400 */
[----:B--2---:R-:W2:Y:S01]  /*bc80*/  LDSM.16.M88.4 R8, [R249+0x7800] ;  /* 0x00780000f908783b */ /* 0x004ea20000000200 */
[----:B------:R-:W-:Y:S04]  /*bc90*/  DEPBAR.LE SB0, 0x0 ;  /* 0x000080000000791a */ /* 0x000fe80000000000 */
[----:B----4-:R4:W-:Y:S04]  /*bca0*/  STL [R1+0x40], R0 ;  /* 0x0000400001007387 */ /* 0x0109e80000100800 */
[----:B------:R-:W1:Y:S01]  /*bcb0*/  MUFU.TANH R181, R16 ;  /* 0x0000001000b57308 */ /* 0x000e620000002400 */
[C---:B---3--:R-:W-:Y:S01]  /*bcc0*/  HMMA.16816.F32.BF16 R20, R244.reuse, R4, R20 ;  /* 0x00000004f414723c */ /* 0x048fe20000041814 */
[----:B------:R-:W-:Y:S07]  /*bcd0*/  BAR.SYNC.DEFER_BLOCKING 0x0 ;  /* 0x0000000000007b1d */ /* 0x000fee0000010000 */
[C---:B------:R-:W-:Y:S01]  /*bce0*/  HMMA.16816.F32.BF16 R24, R244.reuse, R6, R24 ;  /* 0x00000006f418723c */ /* 0x040fe20000041818 */
[----:B------:R-:W3:Y:S10]  /*bcf0*/  MUFU.TANH R178, R17 ;  /* 0x0000001100b27308 */ /* 0x000ef40000002400 */
[----:B------:R1:W1:Y:S05]  /*bd00*/  MUFU.TANH R189, R18 ;  /* 0x0000001200bd7308 */ /* 0x00026a0000002400 */
[----:B------:R-:W-:Y:S02]  /*bd10*/  FMUL.FTZ R20, R20, c[0x0][0x320] ;  /* 0x0000c80014147a20 */ /* 0x000fe40000410000 */
[----:B------:R-:W-:Y:S02]  /*bd20*/  FMUL.FTZ R21, R21, c[0x0][0x320] ;  /* 0x0000c80015157a20 */ /* 0x000fe40000410000 */
[----:B------:R-:W-:Y:S01]  /*bd30*/  FMUL.FTZ R22, R22, c[0x0][0x320] ;  /* 0x0000c80016167a20 */ /* 0x000fe20000410000 */
[----:B------:R3:W3:Y:S01]  /*bd40*/  MUFU.TANH R188, R19 ;  /* 0x0000001300bc7308 */ /* 0x0006e20000002400 */
[----:B------:R-:W-:Y:S01]  /*bd50*/  FMUL.FTZ R23, R23, c[0x0][0x320] ;  /* 0x0000c80017177a20 */ /* 0x000fe20000410000 */
[C---:B--2---:R-:W-:Y:S08]  /*bd60*/  HMMA.16816.F32.BF16 R28, R244.reuse, R8, R28 ;  /* 0x00000008f41c723c */ /* 0x044ff0000004181c */
[----:B------:R2:W2:Y:S01]  /*bd70*/  MUFU.TANH R177, R20 ;  /* 0x0000001400b17308 */ /* 0x0004a20000002400 */
[----:B------:R-:W-:Y:S03]  /*bd80*/  HMMA.16816.F32.BF16 R32, R244, R10, R32 ;  /* 0x0000000af420723c */ /* 0x000fe60000041820 */
[----:B-1----:R-:W-:Y:S06]  /*bd90*/  FMUL.FTZ R18, R25, c[0x0][0x320] ;  /* 0x0000c80019127a20 */ /* 0x002fec0000410000 */
[----:B------:R1:W1:Y:S06]  /*bda0*/  MUFU.TANH R176, R21 ;  /* 0x0000001500b07308 */ /* 0x00026c0000002400 */
[----:B------:R-:W-:Y:S04]  /*bdb0*/  FMUL.FTZ R17, R28, c[0x0][0x320] ;  /* 0x0000c8001c117a20 */ /* 0x000fe80000410000 */
[----:B------:R1:W1:Y:S01]  /*bdc0*/  MUFU.TANH R180, R22 ;  /* 0x0000001600b47308 */ /* 0x0002620000002400 */
[----:B------:R-:W-:Y:S02]  /*bdd0*/  FMUL.FTZ R16, R29, c[0x0][0x320] ;  /* 0x0000c8001d107a20 */ /* 0x000fe40000410000 */
[----:B---3--:R-:W-:Y:S02]  /*bde0*/  FMUL.FTZ R19, R31, c[0x0][0x320] ;  /* 0x0000c8001f137a20 */ /* 0x008fe40000410000 */
[----:B--2---:R-:W-:Y:S02]  /*bdf0*/  FMUL.FTZ R20, R24, c[0x0][0x320] ;  /* 0x0000c80018147a20 */ /* 0x004fe40000410000 */
[----:B------:R-:W-:Y:S02]  /*be00*/  FMUL.FTZ R15, R32, c[0x0][0x320] ;  /* 0x0000c800200f7a20 */ /* 0x000fe40000410000 */
[----:B------:R-:W-:Y:S01]  /*be10*/  FMUL.FTZ R14, R33, c[0x0][0x320] ;  /* 0x0000c800210e7a20 */ /* 0x000fe20000410000 */
[----:B------:R2:W3:Y:S01]  /*be20*/  MUFU.TANH R179, R23 ;  /* 0x0000001700b37308 */ /* 0x0004e20000002400 */
[----:B------:R-:W-:Y:S02]  /*be30*/  FMUL.FTZ R4, R34, c[0x0][0x320] ;  /* 0x0000c80022047a20 */ /* 0x000fe40000410000 */
[----:B----4-:R-:W-:Y:S02]  /*be40*/  FMUL.FTZ R0, R35, c[0x0][0x320] ;  /* 0x0000c80023007a20 */ /* 0x010fe40000410000 */
[----:B-1----:R-:W-:Y:S05]  /*be50*/  FMUL.FTZ R21, R30, c[0x0][0x320] ;  /* 0x0000c8001e157a20 */ /* 0x002fea0000410000 */
[----:B------:R1:W4:Y:S01]  /*be60*/  MUFU.TANH R183, R12 ;  /* 0x0000000c00b77308 */ /* 0x0003220000002400 */
[----:B------:R-:W-:Y:S09]  /*be70*/  FMUL.FTZ R22, R27, c[0x0][0x320] ;  /* 0x0000c8001b167a20 */ /* 0x000ff20000410000 */
[----:B------:R1:W1:Y:S01]  /*be80*/  MUFU.TANH R182, R13 ;  /* 0x0000000d00b67308 */ /* 0x0002620000002400 */
        /* <DEDUP_REMOVED lines=14> */
.L_x_618:
[----:B---3--:R-:W2:Y:S01]  /*bf70*/  LDL.LU R9, [R1+0xa4] ;  /* 0x0000a40001097983 */ /* 0x008ea20000300800 */
        /* <DEDUP_REMOVED lines=9> */
[----:B------:R-:W4:Y:S01]  /*c010*/  LDL.LU R10, [R1+0x40] ;  /* 0x00004000010a7983 */ /* 0x000f220000300800 */
        /* <DEDUP_REMOVED lines=42> */
[C---:B------:R-:W-:Y:S02]  /*c2c0*/  FMUL.FTZ R28, R6.reuse, R140 ;  /* 0x0000008c061c7220 */ /* 0x040fe40000410000 */
[C---:B------:R-:W-:Y:S02]  /*c2d0*/  FMUL.FTZ R29, R6.reuse, R141 ;  /* 0x0000008d061d7220 */ /* 0x040fe40000410000 */
[C---:B------:R-:W-:Y:S01]  /*c2e0*/  FMUL.FTZ R16, R6.reuse, R152 ;  /* 0x0000009806107220 */ /* 0x040fe20000410000 */
[----:B------:R-:W-:Y:S01]  /*c2f0*/  MOV R152, R25 ;  /* 0x0000001900987202 */ /* 0x000fe20000000f00 */
        /* <DEDUP_REMOVED lines=87> */
[--C-:B------:R-:W-:Y:S02]  /*c870*/  FFMA.FTZ R7, R13, c[0x0][0x2d0], -R5.reuse ;  /* 0x0000b4000d077a23 */ /* 0x100fe40000010805 */
[----:B------:R-:W1:Y:S01]  /*c880*/  MUFU.EX2 R0, R0 ;  /* 0x0000000000007308 */ /* 0x000e620000000800 */
[----:B------:R-:W-:Y:S01]  /*c890*/  FMUL.FTZ R13, R6, R157 ;  /* 0x0000009d060d7220 */ /* 0x000fe20000410000 */
[----:B------:R-:W-:Y:S01]  /*c8a0*/  MOV R157, R35 ;  /* 0x00000023009d7202 */ /* 0x000fe20000000f00 */
[--C-:B------:R-:W-:Y:S02]  /*c8b0*/  FFMA.FTZ R133, R12, c[0x0][0x2d0], -R5.reuse ;  /* 0x0000b4000c857a23 */ /* 0x100fe40000010805 */
[----:B------:R-:W-:Y:S01]  /*c8c0*/  FMUL.FTZ R12, R6, R156 ;  /* 0x0000009c060c7220 */ /* 0x000fe20000410000 */
[----:B------:R-:W-:Y:S01]  /*c8d0*/  MOV R156, R34 ;  /* 0x00000022009c7202 */ /* 0x000fe20000000f00 */
[--C-:B------:R-:W-:Y:S02]  /*c8e0*/  FFMA.FTZ R18, R4, c[0x0][0x2d0], -R5.reuse ;  /* 0x0000b40004127a23 */ /* 0x100fe40000010805 */
[--C-:B------:R-:W-:Y:S01]  /*c8f0*/  FFMA.FTZ R185, R180, c[0x0][0x2d0], -R5.reuse ;  /* 0x0000b400b4b97a23 */ /* 0x100fe20000010805 */
[----:B------:R-:W-:Y:S01]  /*c900*/  MUFU.EX2 R8, R8 ;  /* 0x0000000800087308 */ /* 0x000fe20000000800 */
[--C-:B------:R-:W-:Y:S01]  /*c910*/  FFMA.FTZ R180, R179, c[0x0][0x2d0], -R5.reuse ;  /* 0x0000b400b3b47a23 */ /* 0x100fe20000010805 */
[----:B------:R-:W-:Y:S01]  /*c920*/  MOV R179, R24 ;  /* 0x0000001800b37202 */ /* 0x000fe20000000f00 */
[--C-:B------:R-:W-:Y:S02]  /*c930*/  FFMA.FTZ R181, R10, c[0x0][0x2d0], -R5.reuse ;  /* 0x0000b4000ab57a23 */ /* 0x100fe40000010805 */
[--C-:B------:R-:W-:Y:S02]  /*c940*/  FFMA.FTZ R14, R23, c[0x0][0x2d0], -R5.reuse ;  /* 0x0000b400170e7a23 */ /* 0x100fe40000010805 */
[--C-:B------:R-:W-:Y:S02]  /*c950*/  FFMA.FTZ R10, R22, c[0x0][0x2d0], -R5.reuse ;  /* 0x0000b400160a7a23 */ /* 0x100fe40000010805 */
[--C-:B------:R-:W-:Y:S01]  /*c960*/  FFMA.FTZ R31, R21, c[0x0][0x2d0], -R5.reuse ;  /* 0x0000b400151f7a23 */ /* 0x100fe20000010805 */
[----:B------:R-:W3:Y:S01]  /*c970*/  MUFU.EX2 R7, R7 ;  /* 0x0000000700077308 */ /* 0x000ee20000000800 */
[--C-:B------:R-:W-:Y:S02]  /*c980*/  FFMA.FTZ R19, R19, c[0x0][0x2d0], -R5.reuse ;  /* 0x0000b40013137a23 */ /* 0x100fe40000010805 */
[----:B------:R-:W-:Y:S02]  /*c990*/  FMUL.FTZ R4, R6, R164 ;  /* 0x000000a406047220 */ /* 0x000fe40000410000 */
[C---:B-1----:R-:W-:Y:S02]  /*c9a0*/  FMUL.FTZ R34, R0.reuse, R138 ;  /* 0x0000008a00227220 */ /* 0x042fe40000410000 */
[----:B------:R-:W-:Y:S02]  /*c9b0*/  FMUL.FTZ R35, R0, R139 ;  /* 0x0000008b00237220 */ /* 0x000fe40000410000 */
[----:B------:R-:W1:Y:S01]  /*c9c0*/  LDSM.16.MT88.4 R136, [R135+0x100] ;  /* 0x000100008788783b */ /* 0x000e620000004200 */
[C---:B------:R-:W-:Y:S01]  /*c9d0*/  FMUL.FTZ R21, R6.reuse, R149 ;  /* 0x0000009506157220 */ /* 0x040fe20000410000 */
[----:B------:R-:W-:Y:S01]  /*c9e0*/  MOV R149, R11 ;  /* 0x0000000b00957202 */ /* 0x000fe20000000f00 */
[----:B------:R-:W-:Y:S01]  /*c9f0*/  FMUL.FTZ R24, R6, R144 ;  /* 0x0000009006187220 */ /* 0x000fe20000410000 */
[----:B------:R-:W-:Y:S01]  /*ca00*/  MUFU.EX2 R185, R185 ;  /* 0x000000b900b97308 */ /* 0x000fe20000000800 */
[--C-:B------:R-:W-:Y:S02]  /*ca10*/  FFMA.FTZ R191, R191, c[0x0][0x2d0], -R5.reuse ;  /* 0x0000b400bfbf7a23 */ /* 0x100fe40000010805 */
[--C-:B------:R-:W-:Y:S02]  /*ca20*/  FFMA.FTZ R190, R190, c[0x0][0x2d0], -R5.reuse ;  /* 0x0000b400bebe7a23 */ /* 0x100fe40000010805 */
[--C-:B------:R-:W-:Y:S02]  /*ca30*/  FFMA.FTZ R189, R189, c[0x0][0x2d0], -R5.reuse ;  /* 0x0000b400bdbd7a23 */ /* 0x100fe40000010805 */
[--C-:B------:R-:W-:Y:S02]  /*ca40*/  FFMA.FTZ R188, R188, c[0x0][0x2d0], -R5.reuse ;  /* 0x0000b400bcbc7a23 */ /* 0x100fe40000010805 */
[----:B------:R-:W-:Y:S01]  /*ca50*/  FFMA.FTZ R15, R3, c[0x0][0x2d0], -R5 ;  /* 0x0000b400030f7a23 */ /* 0x000fe20000010805 */
[----:B------:R-:W-:Y:S01]  /*ca60*/  MUFU.EX2 R144, R182 ;  /* 0x000000b600907308 */ /* 0x000fe20000000800 */
[C---:B---3--:R-:W-:Y:S01]  /*ca70*/  F2FP.BF16.PACK_AB R177, R7.reuse, R8 ;  /* 0x0000000807b1723e */ /* 0x048fe200000010ff */
[----:B------:R-:W-:Y:S01]  /*ca80*/  FMUL.FTZ R5, R6, R165 ;  /* 0x000000a506057220 */ /* 0x000fe20000410000 */
[----:B------:R-:W-:Y:S01]  /*ca90*/  MOV R165, R18 ;  /* 0x0000001200a57202 */ /* 0x000fe20000000f00 */
[C---:B------:R-:W-:Y:S01]  /*caa0*/  FMUL.FTZ R18, R0.reuse, R154 ;  /* 0x0000009a00127220 */ /* 0x040fe20000410000 */
[----:B------:R-:W-:Y:S01]  /*cab0*/  MOV R164, R15 ;  /* 0x0000000f00a47202 */ /* 0x000fe20000000f00 */
[C---:B------:R-:W-:Y:S01]  /*cac0*/  FMUL.FTZ R11, R0.reuse, R163 ;  /* 0x000000a3000b7220 */ /* 0x040fe20000410000 */
[----:B------:R-:W-:Y:S01]  /*cad0*/  MOV R163, R27 ;  /* 0x0000001b00a37202 */ /* 0x000fe20000000f00 */
[C---:B------:R-:W-:Y:S02]  /*cae0*/  FMUL.FTZ R15, R0.reuse, R159 ;  /* 0x0000009f000f7220 */ /* 0x040fe40000410000 */
        /* <DEDUP_REMOVED lines=60> */
[----:B------:R-:W-:Y:S01]  /*ceb0*/  FMUL.FTZ R9, R6, R161 ;  /* 0x000000a106097220 */ /* 0x000fe20000410000 */
[----:B------:R-:W-:Y:S01]  /*cec0*/  MOV R161, R31 ;  /* 0x0000001f00a17202 */ /* 0x000fe20000000f00 */
[C---:B------:R-:W-:Y:S01]  /*ced0*/  FMUL.FTZ R6, R0.reuse, R166 ;  /* 0x000000a600067220 */ /* 0x040fe20000410000 */
[----:B------:R-:W-:Y:S01]  /*cee0*/  MOV R166, R179 ;  /* 0x000000b300a67202 */ /* 0x000fe20000000f00 */
[----:B------:R-:W-:Y:S01]  /*cef0*/  FADD.FTZ R3, R7, R3 ;  /* 0x0000000307037221 */ /* 0x000fe20000010000 */
[----:B------:R-:W2:Y:S01]  /*cf00*/  MUFU.EX2 R179, R133 ;  /* 0x0000008500b37308 */ /* 0x000ea20000000800 */
        /* <DEDUP_REMOVED lines=8> */
[----:B------:R-:W-:Y:S01]  /*cf90*/  MUFU.EX2 R183, R162 ;  /* 0x000000a200b77308 */ /* 0x000fe20000000800 */
[C---:B------:R-:W-:Y:S02]  /*cfa0*/  FMUL.FTZ R31, R0.reuse, R143 ;  /* 0x0000008f001f7220 */ /* 0x040fe40000410000 */
[----:B------:R-:W-:Y:S01]  /*cfb0*/  LDSM.16.MT88.4 R140, [R135+0x900] ;  /* 0x00090000878c783b */ /* 0x000fe20000004200 */
[----:B------:R-:W-:Y:S06]  /*cfc0*/  FMUL.FTZ R131, R0, R131 ;  /* 0x0000008300837220 */ /* 0x000fec0000410000 */
[----:B------:R-:W-:Y:S01]  /*cfd0*/  MUFU.EX2 R181, R161 ;  /* 0x000000a100b57308 */ /* 0x000fe20000000800 */
[----:B--2---:R-:W-:Y:S01]  /*cfe0*/  FADD.FTZ R153, R179, R3 ;  /* 0x00000003b3997221 */ /* 0x004fe20000010000 */
[----:B------:R-:W-:Y:S08]  /*cff0*/  F2FP.BF16.PACK_AB R179, R154, R179 ;  /* 0x000000b39ab3723e */ /* 0x000ff000000010ff */
[----:B------:R-:W-:Y:S01]  /*d000*/  MUFU.EX2 R3, R186 ;  /* 0x000000ba00037308 */ /* 0x000fe20000000800 */
[C---:B-1----:R-:W-:Y:S08]  /*d010*/  HMMA.16816.F32.BF16 R4, R176.reuse, R136, R4 ;  /* 0x00000088b004723c */ /* 0x042ff00000041804 */
[C---:B------:R-:W-:Y:S01]  /*d020*/  HMMA.16816.F32.BF16 R8, R176.reuse, R138, R8 ;  /* 0x0000008ab008723c */ /* 0x040fe20000041808 */
[----:B------:R-:W1:Y:S01]  /*d030*/  LDSM.16.MT88.4 R136, [R248+0x100] ;  /* 0x00010000f888783b */ /* 0x000e620000004200 */
[----:B------:R-:W-:Y:S10]  /*d040*/  MUFU.EX2 R182, R167 ;  /* 0x000000a700b67308 */ /* 0x000ff40000000800 */
[----:B------:R-:W2:Y:S02]  /*d050*/  MUFU.EX2 R133, R187 ;  /* 0x000000bb00857308 */ /* 0x000ea40000000800 */
[----:B--2---:R-:W-:Y:S08]  /*d060*/  FADD.FTZ R0, R133, R184 ;  /* 0x000000b885007221 */ /* 0x004ff00000010000 */
[----:B------:R-:W-:Y:S01]  /*d070*/  MUFU.EX2 R184, R180 ;  /* 0x000000b400b87308 */ /* 0x000fe20000000800 */
[----:B------:R-:W-:Y:S01]  /*d080*/  FADD.FTZ R0, R3, R0 ;  /* 0x0000000003007221 */ /* 0x000fe20000010000 */
[C---:B-1----:R-:W-:Y:S03]  /*d090*/  HMMA.16816.F32.BF16 R12, R176.reuse, R136, R12 ;  /* 0x00000088b00c723c */ /* 0x042fe6000004180c */
[----:B------:R-:W-:Y:S04]  /*d0a0*/  FADD.FTZ R0, R145, R0 ;  /* 0x0000000091007221 */ /* 0x000fe80000010000 */
[----:B------:R-:W-:Y:S01]  /*d0b0*/  FADD.FTZ R0, R144, R0 ;  /* 0x0000000090007221 */ /* 0x000fe20000010000 */
[C---:B------:R-:W-:Y:S01]  /*d0c0*/  HMMA.16816.F32.BF16 R16, R176.reuse, R138, R16 ;  /* 0x0000008ab010723c */ /* 0x040fe20000041810 */
[----:B------:R-:W1:Y:S01]  /*d0d0*/  LDSM.16.MT88.4 R136, [R251+0x100] ;  /* 0x00010000fb88783b */ /* 0x000e620000004200 */
[----:B------:R-:W2:Y:S06]  /*d0e0*/  MUFU.EX2 R180, R160 ;  /* 0x000000a000b47308 */ /* 0x000eac0000000800 */
        /* <DEDUP_REMOVED lines=42> */
[----:B------:R1:W-:Y:S03]  /*d390*/  MUFU.EX2 R3, R163 ;  /* 0x000000a300037308 */ /* 0x0003e60000000800 */
[----:B------:R-:W-:Y:S03]  /*d3a0*/  F2FP.BF16.PACK_AB R137, R190, R191 ;  /* 0x000000bfbe89723e */ /* 0x000fe600000010ff */
[----:B------:R-:W-:Y:S02]  /*d3b0*/  F2FP.BF16.PACK_AB R138, R144, R145 ;  /* 0x00000091908a723e */ /* 0x000fe400000010ff */
[----:B------:R-:W3:Y:S02]  /*d3c0*/  LDSM.16.MT88.4 R144, [R248+0x900] ;  /* 0x00090000f890783b */ /* 0x000ee40000004200 */
[----:B------:R-:W4:Y:S01]  /*d3d0*/  MUFU.EX2 R133, R158 ;  /* 0x0000009e00857308 */ /* 0x000f220000000800 */
[----:B------:R-:W-:Y:S02]  /*d3e0*/  F2FP.BF16.PACK_AB R139, R188, R189 ;  /* 0x000000bdbc8b723e */ /* 0x000fe400000010ff */
[----:B--2---:R-:W-:Y:S05]  /*d3f0*/  F2FP.BF16.PACK_AB R177, R180, R181 ;  /* 0x000000b5b4b1723e */ /* 0x004fea00000010ff */
[C---:B------:R-:W-:Y:S02]  /*d400*/  HMMA.16816.F32.BF16 R4, R136.reuse, R140, R4 ;  /* 0x0000008c8804723c */ /* 0x040fe40000041804 */
[----:B------:R-:W2:Y:S01]  /*d410*/  MUFU.EX2 R176, R166 ;  /* 0x000000a600b07308 */ /* 0x000ea20000000800 */
[----:B-1----:R-:W-:Y:S05]  /*d420*/  LDSM.16.MT88.4 R160, [R135+0x1900] ;  /* 0x0019000087a0783b */ /* 0x002fea0000004200 */
[C---:B------:R-:W-:Y:S04]  /*d430*/  HMMA.16816.F32.BF16 R8, R136.reuse, R142, R8 ;  /* 0x0000008e8808723c */ /* 0x040fe80000041808 */
[----:B------:R-:W-:Y:S01]  /*d440*/  MUFU.EX2 R178, R156 ;  /* 0x0000009c00b27308 */ /* 0x000fe20000000800 */
[----:B------:R-:W1:Y:S01]  /*d450*/  LDSM.16.MT88.4 R140, [R251+0x900] ;  /* 0x00090000fb8c783b */ /* 0x000e620000004200 */
[----:B----4-:R-:W-:Y:S06]  /*d460*/  FADD.FTZ R0, R133, R0 ;  /* 0x0000000085007221 */ /* 0x010fec0000010000 */
[----:B------:R-:W-:Y:S04]  /*d470*/  FADD.FTZ R0, R3, R0 ;  /* 0x0000000003007221 */ /* 0x000fe80000010000 */
[----:B------:R-:W-:Y:S04]  /*d480*/  FADD.FTZ R0, R149, R0 ;  /* 0x0000000095007221 */ /* 0x000fe80000010000 */
[----:B------:R-:W-:Y:S01]  /*d490*/  FADD.FTZ R0, R148, R0 ;  /* 0x0000000094007221 */ /* 0x000fe20000010000 */
[C---:B---3--:R-:W-:Y:S03]  /*d4a0*/  HMMA.16816.F32.BF16 R12, R136.reuse, R144, R12 ;  /* 0x00000090880c723c */ /* 0x048fe6000004180c */
[----:B------:R-:W-:Y:S04]  /*d4b0*/  FADD.FTZ R0, R152, R0 ;  /* 0x0000000098007221 */ /* 0x000fe80000010000 */
[C---:B--2---:R-:W-:Y:S01]  /*d4c0*/  FADD.FTZ R0, R176.reuse, R0 ;  /* 0x00000000b0007221 */ /* 0x044fe20000010000 */
[C---:B------:R-:W-:Y:S01]  /*d4d0*/  HMMA.16816.F32.BF16 R16, R136.reuse, R146, R16 ;  /* 0x000000928810723c */ /* 0x040fe20000041810 */
[----:B------:R-:W2:Y:S03]  /*d4e0*/  LDSM.16.MT88.4 R144, [R250+0x900] ;  /* 0x00090000fa90783b */ /* 0x000ea60000004200 */
[----:B------:R-:W-:Y:S04]  /*d4f0*/  F2FP.BF16.PACK_AB R176, R176, R152 ;  /* 0x00000098b0b0723e */ /* 0x000fe800000010ff */
        /* <DEDUP_REMOVED lines=43> */
[----:B------:R-:W3:Y:S03]  /*d7b0*/  LDSM.16.MT88.4 R148, [R251+0x1100] ;  /* 0x00110000fb94783b */ /* 0x000ee60000004200 */
[----:B------:R-:W-:Y:S02]  /*d7c0*/  F2FP.BF16.PACK_AB R136, R3, R133 ;  /* 0x000000850388723e */ /* 0x000fe400000010ff */
[----:B------:R-:W-:Y:S01]  /*d7d0*/  F2FP.BF16.PACK_AB R137, R184, R185 ;  /* 0x000000b9b889723e */ /* 0x000fe200000010ff */
[----:B------:R-:W4:Y:S01]  /*d7e0*/  MUFU.EX2 R133, R157 ;  /* 0x0000009d00857308 */ /* 0x000f220000000800 */
[----:B------:R-:W-:Y:S07]  /*d7f0*/  F2FP.BF16.PACK_AB R139, R182, R183 ;  /* 0x000000b7b68b723e */ /* 0x000fee00000010ff */
[C---:B-1----:R-:W-:Y:S08]  /*d800*/  HMMA.16816.F32.BF16 R4, R136.reuse, R140, R4 ;  /* 0x0000008c8804723c */ /* 0x042ff00000041804 */
[C---:B------:R-:W-:Y:S01]  /*d810*/  HMMA.16816.F32.BF16 R8, R136.reuse, R142, R8 ;  /* 0x0000008e8808723c */ /* 0x040fe20000041808 */
[----:B------:R-:W1:Y:S03]  /*d820*/  LDSM.16.MT88.4 R140, [R250+0x1100] ;  /* 0x00110000fa8c783b */ /* 0x000e660000004200 */
[----:B----4-:R-:W-:Y:S04]  /*d830*/  FADD.FTZ R3, R133, R0 ;  /* 0x0000000085037221 */ /* 0x010fe80000010000 */
[C---:B--2---:R-:W-:Y:S04]  /*d840*/  HMMA.16816.F32.BF16 R12, R136.reuse, R144, R12 ;  /* 0x00000090880c723c */ /* 0x044fe8000004180c */
[C---:B------:R-:W-:Y:S01]  /*d850*/  FADD.FTZ R3, R178.reuse, R3 ;  /* 0x00000003b2037221 */ /* 0x040fe20000010000 */
[----:B------:R-:W-:Y:S01]  /*d860*/  F2FP.BF16.PACK_AB R178, R178, R133 ;  /* 0x00000085b2b2723e */ /* 0x000fe200000010ff */
[----:B------:R-:W-:Y:S01]  /*d870*/  FADD.FTZ R0, R154, R153 ;  /* 0x000000999a007221 */ /* 0x000fe20000010000 */
[----:B------:R-:W-:Y:S01]  /*d880*/  MUFU.EX2 R133, R165 ;  /* 0x000000a500857308 */ /* 0x000fe20000000800 */
[----:B------:R-:W-:Y:S01]  /*d890*/  LDSM.16.MT88.4 R152, [R248+0x1900] ;  /* 0x00190000f898783b */ /* 0x000fe20000004200 */
[C---:B------:R-:W-:Y:S03]  /*d8a0*/  HMMA.16816.F32.BF16 R16, R136.reuse, R146, R16 ;  /* 0x000000928810723c */ /* 0x040fe60000041810 */
[----:B------:R-:W-:Y:S04]  /*d8b0*/  FADD.FTZ R0, R191, R0 ;  /* 0x00000000bf007221 */ /* 0x000fe80000010000 */
[----:B------:R-:W2:Y:S01]  /*d8c0*/  LDSM.16.MT88.4 R144, [R135+0x3100] ;  /* 0x003100008790783b */ /* 0x000ea20000004200 */
[C---:B---3--:R-:W-:Y:S04]  /*d8d0*/  HMMA.16816.F32.BF16 R20, R136.reuse, R148, R20 ;  /* 0x000000948814723c */ /* 0x048fe80000041814 */
        /* <DEDUP_REMOVED lines=22> */
[-C--:B------:R-:W-:Y:S02]  /*da40*/  MOV R133, R2.reuse ;  /* 0x0000000200857202 */ /* 0x080fe40000000f00 */
[C---:B------:R-:W-:Y:S01]  /*da50*/  HMMA.16816.F32.BF16 R48, R136.reuse, R150, R48 ;  /* 0x000000968830723c */ /* 0x040fe20000041830 */
[----:B------:R-:W3:Y:S03]  /*da60*/  LDSM.16.MT88.4 R148, [R135+0x5100] ;  /* 0x005100008794783b */ /* 0x000ee60000004200 */
[----:B------:R-:W-:Y:S01]  /*da70*/  FADD.FTZ R0, R3, R0 ;  /* 0x0000000003007221 */ /* 0x000fe20000010000 */
[----:B------:R-:W-:Y:S02]  /*da80*/  MOV R3, R2 ;  /* 0x0000000200037202 */ /* 0x000fe40000000f00 */
[----:B------:R-:W-:Y:S01]  /*da90*/  MOV R2, R132 ;  /* 0x0000008400027202 */ /* 0x000fe20000000f00 */
        /* <DEDUP_REMOVED lines=75> */
.L_x_616:
[----:B------:R-:W2:Y:S04]  /*df50*/  LDL.LU R6, [R1+0xa4] ;  /* 0x0000a40001067983 */ /* 0x000ea80000300800 */
[----:B------:R-:W3:Y:S01]  /*df60*/  LDL.LU R5, [R1+0x9c] ;  /* 0x00009c0001057983 */ /* 0x000ee20000300800 */
[----:B------:R-:W-:-:S02]  /*df70*/  MOV R2, RZ ;  /* 0x000000ff00027202 */ /* 0x000fc40000000f00 */
[----:B------:R-:W-:Y:S01]  /*df80*/  PLOP3.LUT P2, PT, PT, PT, PT, 0x8, 0x0 ;  /* 0x000000000000781c */ /* 0x000fe20003f4e170 */
[----:B--2---:R-:W1:Y:S04]  /*df90*/  SHFL.BFLY PT, R0, R6, 0x2, 0x1f ;  /* 0x0c401f0006007f89 */ /* 0x004e6800000e0000 */
[----:B---3--:R-:W2:Y:S01]  /*dfa0*/  SHFL.BFLY PT, R4, R5, 0x2, 0x1f ;  /* 0x0c401f0005047f89 */ /* 0x008ea200000e0000 */
[----:B-1----:R-:W-:Y:S02]  /*dfb0*/  FADD.FTZ R0, R0, R6 ;  /* 0x0000000600007221 */ /* 0x002fe40000010000 */
[----:B--2---:R-:W-:-:S03]  /*dfc0*/  FADD.FTZ R4, R4, R5 ;  /* 0x0000000504047221 */ /* 0x004fc60000010000 */
[----:B------:R-:W1:Y:S04]  /*dfd0*/  SHFL.BFLY PT, R6, R0, 0x1, 0x1f ;  /* 0x0c201f0000067f89 */ /* 0x000e6800000e0000 */
        /* <DEDUP_REMOVED lines=148> */
.L_x_610:
        /* <DEDUP_REMOVED lines=108> */
[----:B------:R-:W-:Y:S01]  /*efe0*/  F2FP.BF16.PACK_AB R13, R13, R118 ;  /* 0x000000760d0d723e */ /* 0x000fe200000010ff */
        /* <DEDUP_REMOVED lines=88> */
.L_x_621:
        /* <DEDUP_REMOVED lines=9> */
[----:B------:R-:W-:Y:S01]  /*f600*/  USHF.R.S32.HI UR11, URZ, 0x1f, UR14 ;  /* 0x0000001f3f0b7899 */ /* 0x000fe2000801140e */
[----:B------:R-:W-:Y:S01]  /*f610*/  LEA.HI R6, R47, R57, RZ, 0x3 ;  /* 0x000000392f067211 */ /* 0x000fe200078f18ff */
[----:B------:R-:W-:Y:S01]  /*f620*/  ULDC.64 UR4, c[0x0][0x3a0] ;  /* 0x0000e80000047ab9 */ /* 0x000fe20000000a00 */
[----:B------:R-:W-:Y:S01]  /*f630*/  SHF.R.S32.HI R2, RZ, 0x1f, R3 ;  /* 0x0000001fff027819 */ /* 0x000fe20000011403 */
[----:B------:R-:W-:Y:S01]  /*f640*/  IMAD.IADD R4, R40, 0x1, -R0 ;  /* 0x0000000128047824 */ /* 0x000fe200078e0a00 */
[----:B------:R-:W-:Y:S01]  /*f650*/  LEA.HI R0, R22, R22, RZ, 0x1 ;  /* 0x0000001616007211 */ /* 0x000fe200078f08ff */
[----:B------:R-:W-:Y:S01]  /*f660*/  UIMAD UR10, UR8, UR6, URZ ;  /* 0x00000006080a72a4 */ /* 0x000fe2000f8e023f */
[----:B------:R-:W-:Y:S01]  /*f670*/  LEA.HI R2, R2, R3, RZ, 0x2 ;  /* 0x0000000302027211 */ /* 0x000fe200078f10ff */
[----:B------:R-:W-:Y:S01]  /*f680*/  UMOV UR12, UR20 ;  /* 0x00000014000c7c82 */ /* 0x000fe20008000000 */
[----:B------:R-:W-:Y:S01]  /*f690*/  LOP3.LUT R0, R0, 0x1ffffffe, RZ, 0xc0, !PT ;  /* 0x1ffffffe00007812 */ /* 0x000fe200078ec0ff */
[----:B------:R-:W-:Y:S01]  /*f6a0*/  UMOV UR13, UR21 ;  /* 0x00000015000d7c82 */ /* 0x000fe20008000000 */
[----:B------:R-:W-:Y:S01]  /*f6b0*/  SHF.R.S32.HI R2, RZ, 0x2, R2 ;  /* 0x00000002ff027819 */ /* 0x000fe20000011402 */
[----:B------:R-:W-:Y:S01]  /*f6c0*/  UIMAD UR15, UR21, UR4, URZ ;  /* 0x00000004150f72a4 */ /* 0x000fe2000f8e023f */
[----:B------:R-:W-:Y:S01]  /*f6d0*/  LOP3.LUT P2, RZ, R3, 0x3, RZ, 0xc0, !PT ;  /* 0x0000000303ff7812 */ /* 0x000fe2000784c0ff */
[----:B------:R-:W-:Y:S01]  /*f6e0*/  IMAD.IADD R0, R22, 0x1, -R0 ;  /* 0x0000000116007824 */ /* 0x000fe200078e0a00 */
[----:B------:R-:W-:Y:S01]  /*f6f0*/  USEL UR11, UR11, URZ, !UP1 ;  /* 0x0000003f0b0b7287 */ /* 0x000fe2000c800000 */
[----:B------:R-:W-:Y:S01]  /*f700*/  IMAD R15, R4, 0x10, R2 ;  /* 0x00000010040f7824 */ /* 0x000fe200078e0202 */
[----:B------:R-:W-:Y:S01]  /*f710*/  UIMAD.WIDE.U32 UR12, UR9, UR6, UR12 ;  /* 0x00000006090c72a5 */ /* 0x000fe2000f8e000c */
[----:B------:R-:W-:Y:S01]  /*f720*/  LOP3.LUT R4, R6, 0xfffffff8, RZ, 0xc0, !PT ;  /* 0xfffffff806047812 */ /* 0x000fe200078ec0ff */
[----:B------:R-:W-:Y:S01]  /*f730*/  UIMAD UR10, UR9, UR7, UR10 ;  /* 0x00000007090a72a4 */ /* 0x000fe2000f8e020a */
[----:B------:R-:W-:Y:S01]  /*f740*/  IMAD R0, R0, 0x8, R15 ;  /* 0x0000000800007824 */ /* 0x000fe200078e020f */
[----:B------:R-:W-:Y:S01]  /*f750*/  UIMAD.WIDE.U32 UR18, UR20, UR4, URZ ;  /* 0x00000004141272a5 */ /* 0x000fe2000f8e003f */
[----:B------:R-:W-:Y:S01]  /*f760*/  SHF.R.S32.HI R14, RZ, 0x3, R6 ;  /* 0x00000003ff0e7819 */ /* 0x000fe20000011406 */
[----:B------:R-:W-:Y:S01]  /*f770*/  ULDC.64 UR6, c[0x0][0x498] ;  /* 0x0001260000067ab9 */ /* 0x000fe20000000a00 */
[----:B------:R-:W-:Y:S01]  /*f780*/  IMAD.IADD R7, R57, 0x1, -R4 ;  /* 0x0000000139077824 */ /* 0x000fe200078e0a04 */
[----:B-1----:R-:W-:Y:S01]  /*f790*/  LEA R0, R28, R0, 0x7 ;  /* 0x000000001c007211 */ /* 0x002fe200078e38ff */
[----:B------:R-:W-:Y:S01]  /*f7a0*/  UIMAD UR15, UR20, UR5, UR15 ;  /* 0x00000005140f72a4 */ /* 0x000fe2000f8e020f */
        /* <DEDUP_REMOVED lines=63> */
[----:B------:R-:W-:Y:S01]  /*fba0*/  IMAD R28, R28, 0x80, R14 ;  /* 0x000000801c1c7824 */ /* 0x000fe200078e020e */
[C---:B------:R-:W-:Y:S01]  /*fbb0*/  IADD3 R8, R5.reuse, 0x8, RZ ;  /* 0x0000000805087810 */ /* 0x040fe20007ffe0ff */
[----:B------:R-:W-:Y:S01]  /*fbc0*/  IMAD R7, R6, c[0x0][0x3dc], R4 ;  /* 0x0000f70006077a24 */ /* 0x000fe200078e0204 */
[-C--:B------:R-:W-:Y:S01]  /*fbd0*/  ISETP.GE.OR P0, PT, R5, R29.reuse, P2 ;  /* 0x0000001d0500720c */ /* 0x080fe20001706670 */
[----:B------:R-:W-:Y:S01]  /*fbe0*/  IMAD.SHL.U32 R5, R18, 0x8, RZ ;  /* 0x0000000812057824 */ /* 0x000fe200078e00ff */
[----:B------:R-:W-:-:S04]  /*fbf0*/  ISETP.GE.OR P2, PT, R8, R29, P2 ;  /* 0x0000001d0800720c */ /* 0x000fc80001746670 */
[----:B------:R-:W-:Y:S01]  /*fc00*/  LOP3.LUT R8, R17, 0x7ffffe00, R5, 0xf8, !PT ;  /* 0x7ffffe0011087812 */ /* 0x000fe200078ef805 */
[----:B------:R-:W-:-:S04]  /*fc10*/  IMAD.WIDE.U32 R4, R6, c[0x0][0x3d8], R2 ;  /* 0x0000f60006047a25 */ /* 0x000fc800078e0002 */
[----:B------:R-:W-:Y:S02]  /*fc20*/  IMAD.SHL.U32 R2, R8, 0x2, RZ ;  /* 0x0000000208027824 */ /* 0x000fe400078e00ff */
[----:B--2---:R1:W-:Y:S01]  /*fc30*/  @!P0 ST.E [R12.64], R52 ;  /* 0x000000340c008985 */ /* 0x0043e2000c101910 */
[----:B------:R-:W-:Y:S01]  /*fc40*/  IMAD.IADD R3, R5, 0x1, R7 ;  /* 0x0000000105037824 */ /* 0x000fe200078e0207 */
[C---:B------:R-:W-:Y:S02]  /*fc50*/  LEA R31, P0, R4.reuse, c[0x0][0x380], 0x1 ;  /* 0x0000e000041f7a11 */ /* 0x040fe400078008ff */
[----:B----4-:R1:W-:Y:S02]  /*fc60*/  @!P2 ST.E [R10.64], R53 ;  /* 0x000000350a00a985 */ /* 0x0103e4000c101910 */
[----:B------:R-:W-:Y:S02]  /*fc70*/  LEA.HI.X R30, R4, c[0x0][0x384], R3, 0x1, P0 ;  /* 0x0000e100041e7a11 */ /* 0x000fe400000f0c03 */
[----:B------:R1:W2:Y:S01]  /*fc80*/  LDS.128 R44, [R2+0x1080] ;  /* 0x00108000022c7984 */ /* 0x0002a20000000c00 */
[----:B------:R-:W-:-:S03]  /*fc90*/  ISETP.GE.AND P0, PT, R28, R29, PT ;  /* 0x0000001d1c00720c */ /* 0x000fc60003f06270 */
        /* <DEDUP_REMOVED lines=42> */
.L_x_623:
[----:B--234-:R-:W-:Y:S05]  /*ff40*/  BSYNC B0 ;  /* 0x0000000000007941 */ /* 0x01cfea0003800000 */
.L_x_622:
        /* <DEDUP_REMOVED lines=30> */
.L_x_625:
[----:B------:R-:W-:Y:S05]  /*10130*/  BSYNC B0 ;  /* 0x0000000000007941 */ /* 0x000fea0003800000 */
.L_x_624:
[----:B--2---:R-:W-:Y:S01]  /*10140*/  IADD3 R4, R28, 0x40, RZ ;  /* 0x000000401c047810 */ /* 0x004fe20007ffe0ff */
[----:B------:R2:W4:Y:S01]  /*10150*/  SHFL.IDX PT, R3, R30, 0x2, 0x181f ;  /* 0x00581f001e037f89 */ /* 0x00052200000e0000 */
        /* <DEDUP_REMOVED lines=28> */
.L_x_627:
[----:B------:R-:W-:Y:S05]  /*10320*/  BSYNC B0 ;  /* 0x0000000000007941 */ /* 0x000fea0003800000 */
.L_x_626:
[----:B---3--:R-:W-:Y:S01]  /*10330*/  IADD3 R4, R28, 0x60, RZ ;  /* 0x000000601c047810 */ /* 0x008fe20007ffe0ff */
[----:B----4-:R3:W4:Y:S03]  /*10340*/  SHFL.IDX PT, R3, R30, 0x3, 0x181f ;  /* 0x00781f001e037f89 */ /* 0x01072600000e0000 */
        /* <DEDUP_REMOVED lines=15> */
[----:B------:R1:W-:Y:S01]  /*10440*/  @!P2 ST.E.128 [R8.64], R72 ;  /* 0x000000480800a985 */ /* 0x0003e2000c101d10 */
[----:B------:R-:W-:Y:S01]  /*10450*/  IADD3 R0, R0, 0xc0, RZ ;  /* 0x000000c000007810 */ /* 0x000fe20007ffe0ff */
[----:B------:R-:W-:-:S04]  /*10460*/  @!P1 IMAD.WIDE R6, R5, 0x2, R2 ;  /* 0x0000000205069825 */ /* 0x000fc800078e0202 */
[----:B------:R-:W-:Y:S01]  /*10470*/  @!P0 IMAD.WIDE R4, R4, 0x2, R2 ;  /* 0x0000000204048825 */ /* 0x000fe200078e0202 */
        /* <DEDUP_REMOVED lines=10> */
.L_x_620:
        /* <DEDUP_REMOVED lines=31> */
.L_x_628:
        /* <DEDUP_REMOVED lines=43> */
.L_x_630:
[----:B------:R-:W-:Y:S05]  /*109c0*/  BSYNC B0 ;  /* 0x0000000000007941 */ /* 0x000fea0003800000 */
.L_x_629:
        /* <DEDUP_REMOVED lines=77> */
.L_x_632:
[----:B------:R-:W-:Y:S05]  /*10ea0*/  BSYNC B0 ;  /* 0x0000000000007941 */ /* 0x000fea0003800000 */
.L_x_631:
        /* <DEDUP_REMOVED lines=27> */
.L_x_634:
[----:B------:R-:W-:Y:S05]  /*11060*/  BSYNC B0 ;  /* 0x0000000000007941 */ /* 0x000fea0003800000 */
.L_x_633:
        /* <DEDUP_REMOVED lines=27> */
.L_x_636:
[----:B------:R-:W-:Y:S05]  /*11220*/  BSYNC B0 ;  /* 0x0000000000007941 */ /* 0x000fea0003800000 */
.L_x_635:
        /* <DEDUP_REMOVED lines=28> */
.L_x_637:
        /* <DEDUP_REMOVED lines=9> */
.L_x_3638:


//--------------------- .text._ZN7cutlass13device_kernelIN5flash19enable_sm80_to_sm89INS1_16FlashAttnFwdSm80INS1_25CollectiveMainloopFwdSm80ILi8ELi1ELb0EN4cute5tupleIJNS5_1CILi128EEENS7_ILi32EEENS7_ILi256EEEEEELi256ENS_10bfloat16_tEfNS_4arch4Sm80ELb1ELb0ELb1ELb1ELb1ELb1ELb1ELb0EEENS1_21CollectiveEpilogueFwdINS6_IJS8_SA_S9_EEENS6_IJNS7_ILi1EEESI_SI_EEESC_SE_Li256ELb1ELb1ELb0ELb0EEENS1_19SingleTileSchedulerILb1ELb0ELb1ELi128EEEEEEEEEvNT_6ParamsE --------------------------
	.section	.text._ZN7cutlass13device_kernelIN5flash19enable_sm80_to_sm89INS1_16FlashAttnFwdSm80INS1_25CollectiveMainloopFwdSm80ILi8ELi1ELb0EN4cute5tupleIJNS5_1CILi128EEENS7_ILi32EEENS7_ILi256EEEEEELi256ENS_10bfloat16_tEfNS_4arch4Sm80ELb1ELb0ELb1ELb1ELb1ELb1ELb1ELb0EEENS1_21CollectiveEpilogueFwdINS6_IJS8_SA_S9_EEENS6_IJNS7_ILi1EEESI_SI_EEESC_SE_Li256ELb1ELb1ELb0ELb0EEENS1_19SingleTileSchedulerILb1ELb0ELb1ELi128EEEEEEEEEvNT_6ParamsE,"ax",@progbits
	.sectioninfo	@"SHI_REGISTERS=251"
	.align	128
.text._ZN7cutlass13device_kernelIN5flash19enable_sm80_to_sm89INS1_16FlashAttnFwdSm80INS1_25CollectiveMainloopFwdSm80ILi8ELi1ELb0EN4cute5tupleIJNS5_1CILi128EEENS7_ILi32EEENS7_ILi256EEEEEELi256ENS_10bfloat16_tEfNS_4arch4Sm80ELb1ELb0ELb1ELb1ELb1ELb1ELb1ELb0EEENS1_21CollectiveEpilogueFwdINS6_IJS8_SA_S9_EEENS6_IJNS7_ILi1EEESI_SI_EEESC_SE_Li256ELb1ELb1ELb0ELb0EEENS1_19SingleTileSchedulerILb1ELb0ELb1ELi128EEEEEEEEEvNT_6ParamsE:
        .type           _ZN7cutlass13device_kernelIN5flash19enable_sm80_to_sm89INS1_16FlashAttnFwdSm80INS1_25CollectiveMainloopFwdSm80ILi8ELi1ELb0EN4cute5tupleIJNS5_1CILi128EEENS7_ILi32EEENS7_ILi256EEEEEELi256ENS_10bfloat16_tEfNS_4arch4Sm80ELb1ELb0ELb1ELb1ELb1ELb1ELb1ELb0EEENS1_21CollectiveEpilogueFwdINS6_IJS8_SA_S9_EEENS6_IJNS7_ILi1EEESI_SI_EEESC_SE_Li256ELb1ELb1ELb0ELb0EEENS1_19SingleTileSchedulerILb1ELb0ELb1ELi128EEEEEEEEEvNT_6ParamsE,@function
        .size           _ZN7cutlass13device_kernelIN5flash19enable_sm80_to_sm89INS1_16FlashAttnFwdSm80INS1_25CollectiveMainloopFwdSm80ILi8ELi1ELb0EN4cute5tupleIJNS5_1CILi128EEENS7_ILi32EEENS7_ILi256EEEEEELi256ENS_10bfloat16_tEfNS_4arch4Sm80ELb1ELb0ELb1ELb1ELb1ELb1ELb1ELb0EEENS1_21CollectiveEpilogueFwdINS6_IJS8_SA_S9_EEENS6_IJNS7_ILi1EEESI_SI_EEESC_SE_Li256ELb1ELb1ELb0ELb0EEENS1_19SingleTileSchedulerILb1ELb0ELb1ELi128EEEEEEEEEvNT_6ParamsE,(.L_x_3639 - _ZN7cutlass13device_kernelIN5flash19enable_sm80_to_sm89INS1_16FlashAttnFwdSm80INS1_25CollectiveMainloopFwdSm80ILi8ELi1ELb0EN4cute5tupleIJNS5_1CILi128EEENS7_ILi32EEENS7_ILi256EEEEEELi256ENS_10bfloat16_tEfNS_4arch4Sm80ELb1ELb0ELb1ELb1ELb1ELb1ELb1ELb0EEENS1_21CollectiveEpilogueFwdINS6_IJS8_SA_S9_EEENS6_IJNS7_ILi1EEESI_SI_EEESC_SE_Li256ELb1ELb1ELb0ELb0EEENS1_19SingleTileSchedulerILb1ELb0ELb1ELi128EEEEEEEEEvNT_6ParamsE)
        .other          _ZN7cutlass13device_kernelIN5flash19enable_sm80_to_sm89INS1_16FlashAttnFwdSm80INS1_25CollectiveMainloopFwdSm80ILi8ELi1ELb0EN4cute5tupleIJNS5_1CILi128EEENS7_ILi32EEENS7_ILi256EEEEEELi256ENS_10bfloat16_tEfNS_4arch4Sm80ELb1ELb0ELb1ELb1ELb1ELb1ELb1ELb0EEENS1_21CollectiveEpilogueFwdINS6_IJS8_SA_S9_EEENS6_IJNS7_ILi1EEESI_SI_EEESC_SE_Li256ELb1ELb1ELb0ELb0EEENS1_19SingleTileSchedulerILb1ELb0ELb1ELi128EEEEEEEEEvNT_6ParamsE,@"STO_CUDA_ENTRY STV_DEFAULT"
_ZN7cutlass13device_kernelIN5flash19enable_sm80_to_sm89INS1_16FlashAttnFwdSm80INS1_25CollectiveMainloopFwdSm80ILi8ELi1ELb0EN4cute5tupleIJNS5_1CILi128EEENS7_ILi32EEENS7_ILi256EEEEEELi256ENS_10bfloat16_tEfNS_4arch4Sm80ELb1ELb0ELb1ELb1ELb1ELb1ELb1ELb0EEENS1_21CollectiveEpilogueFwdINS6_IJS8_SA_S9_EEENS6_IJNS7_ILi1EEESI_SI_EEESC_SE_Li256ELb1ELb1ELb0ELb0EEENS1_19SingleTileSchedulerILb1ELb0ELb1ELi128EEEEEEEEEvNT_6ParamsE:
        /* <DEDUP_REMOVED lines=20> */
.L_x_639:
        /* <DEDUP_REMOVED lines=13> */
.L_x_641:
[----:B------:R-:W-:Y:S02]  /*0210*/  ULDC UR5, c[0x0][0x54c] ;  /* 0x0001530000057ab9 */ /* 0x000fe40000000800 */
.L_x_640:
[----:B------:R-:W-:Y:S02]  /*0220*/  ULDC UR4, c[0x0][0x548] ;  /* 0x0001520000047ab9 */ /* 0x000fe40000000800 */
[----:B------:R-:W-:-:S02]  /*0230*/  USHF.L.U32 UR15, UR14, 0x7, URZ ;  /* 0x000000070e0f7899 */ /* 0x000fc4000800063f */
[----:B------:R-:W-:-:S04]  /*0240*/  UIMAD UR4, UR5, UR4, URZ ;  /* 0x00000004050472a4 */ /* 0x000fc8000f8e023f */
[----:B------:R-:W-:-:S04]  /*0250*/  UISETP.GE.AND UP0, UPT, UR15, UR4, UPT ;  /* 0x000000040f00728c */ /* 0x000fc8000bf06270 */
[----:B------:R-:W-:Y:S01]  /*0260*/  USEL UR21, UR21, 0xffffffff, !UP0 ;  /* 0xffffffff15157887 */ /* 0x000fe2000c000000 */
[----:B------:R-:W-:Y:S05]  /*0270*/  BRA `(.L_x_642) ;  /* 0x000001b000007947 */ /* 0x000fea0003800000 */
.L_x_638:
        /* <DEDUP_REMOVED lines=8> */
.L_x_643:
        /* <DEDUP_REMOVED lines=13> */
.L_x_645:
[----:B------:R-:W-:Y:S02]  /*03d0*/  ULDC UR5, c[0x0][0x54c] ;  /* 0x0001530000057ab9 */ /* 0x000fe40000000800 */
.L_x_644:
[----:B------:R-:W-:Y:S02]  /*03e0*/  ULDC UR4, c[0x0][0x548] ;  /* 0x0001520000047ab9 */ /* 0x000fe40000000800 */
[----:B------:R-:W-:-:S02]  /*03f0*/  USHF.L.U32 UR15, UR14, 0x7, URZ ;  /* 0x000000070e0f7899 */ /* 0x000fc4000800063f */
[----:B------:R-:W-:-:S04]  /*0400*/  UIMAD UR4, UR5, UR4, URZ ;  /* 0x00000004050472a4 */ /* 0x000fc8000f8e023f */
[----:B------:R-:W-:-:S04]  /*0410*/  UISETP.GE.AND UP0, UPT, UR15, UR4, UPT ;  /* 0x000000040f00728c */ /* 0x000fc8000bf06270 */
[----:B------:R-:W-:-:S06]  /*0420*/  USEL UR21, UR21, 0xffffffff, !UP0 ;  /* 0xffffffff15157887 */ /* 0x000fcc000c000000 */
.L_x_642:
        /* <DEDUP_REMOVED lines=64> */
.L_x_646:
        /* <DEDUP_REMOVED lines=10> */
.L_x_647:
[----:B------:R-:W-:Y:S05]  /*08d0*/  @!P4 BRA `(.L_x_648) ;  /* 0x000000500000c947 */ /* 0x000fea0003800000 */
[----:B-1--4-:R-:W4:Y:S04]  /*08e0*/  LDG.E R0, [R8.64] ;  /* 0x0000001808007981 */ /* 0x012f28000c1e1900 */
[----:B---3--:R-:W3:Y:S01]  /*08f0*/  LDG.E R3, [R8.64+0x4] ;  /* 0x0000041808037981 */ /* 0x008ee2000c1e1900 */
[----:B----4-:R-:W1:Y:S08]  /*0900*/  R2UR UR19, R0 ;  /* 0x00000000001373c2 */ /* 0x010e7000000e0000 */
[----:B---3--:R-:W1:Y:S02]  /*0910*/  R2UR UR4, R3 ;  /* 0x00000000030473c2 */ /* 0x008e6400000e0000 */
[----:B-1----:R-:W-:-:S06]  /*0920*/  UIADD3 UR19, -UR19, UR4, URZ ;  /* 0x0000000413137290 */ /* 0x002fcc000fffe13f */
.L_x_648:
        /* <DEDUP_REMOVED lines=12> */
[----:B------:R-:W-:Y:S02]  /*09f0*/  ULDC UR7, c[0x0][0x2c4] ;  /* 0x0000b10000077ab9 */ /* 0x000fe40000000800 */
[----:B------:R-:W-:Y:S02]  /*0a00*/  UISETP.NE.AND UP2, UPT, UR7, 0x1, UPT ;  /* 0x000000010700788c */ /* 0x000fe4000bf45270 */
[----:B------:R-:W-:-:S09]  /*0a10*/  UIADD3 UR7, -UR16, UR19, URZ ;  /* 0x0000001310077290 */ /* 0x000fd2000fffe13f */
[----:B------:R-:W-:Y:S01]  /*0a20*/  @UP2 UIADD3 UR22, UR15, 0x7f, URZ ;  /* 0x0000007f0f162890 */ /* 0x000fe2000fffe03f */
[----:B----4-:R-:W4:Y:S08]  /*0a30*/  @P0 R2UR UR4, R0 ;  /* 0x00000000000403c2 */ /* 0x010f3000000e0000 */
[----:B---3--:R-:W4:Y:S02]  /*0a40*/  @P0 R2UR UR5, R3 ;  /* 0x00000000030503c2 */ /* 0x008f2400000e0000 */
[----:B----4-:R-:W-:-:S03]  /*0a50*/  @UP3 UIADD3 UR18, -UR4, UR5, URZ ;  /* 0x0000000504123290 */ /* 0x010fc6000fffe13f */
[----:B------:R-:W-:Y:S02]  /*0a60*/  ULDC.64 UR4, c[0x0][0x2c8] ;  /* 0x0000b20000047ab9 */ /* 0x000fe40000000a00 */
[----:B------:R-:W-:Y:S02]  /*0a70*/  UIMAD.WIDE.U32 UR22, UR22, UR4, URZ ;  /* 0x00000004161672a5 */ /* 0x000fe4000f8e003f */
[----:B------:R-:W-:Y:S02]  /*0a80*/  UIADD3 UR11, UR7, UR18, URZ ;  /* 0x00000012070b7290 */ /* 0x000fe4000fffe03f */
[----:B------:R-:W-:Y:S02]  /*0a90*/  UIADD3 UR4, UR15, 0x7f, URZ ;  /* 0x0000007f0f047890 */ /* 0x000fe4000fffe03f */
[----:B--2---:R-:W-:Y:S02]  /*0aa0*/  UIADD3 UR9, UR11, 0x20, -UR20 ;  /* 0x000000200b097890 */ /* 0x004fe4000fffe814 */
[----:B------:R-:W-:-:S02]  /*0ab0*/  @UP2 USHF.R.U32.HI UR4, URZ, UR5, UR23 ;  /* 0x000000053f042299 */ /* 0x000fc40008011617 */
[----:B------:R-:W-:Y:S02]  /*0ac0*/  UIADD3 UR10, UR11, 0x1f, URZ ;  /* 0x0000001f0b0a7890 */ /* 0x000fe4000fffe03f */
[----:B------:R-:W-:Y:S02]  /*0ad0*/  UIADD3 UR5, UR9, UR4, URZ ;  /* 0x0000000409057290 */ /* 0x000fe4000fffe03f */
[----:B------:R-:W-:Y:S02]  /*0ae0*/  USHF.R.S32.HI UR8, URZ, 0x1f, UR10 ;  /* 0x0000001f3f087899 */ /* 0x000fe4000801140a */
[----:B------:R-:W-:Y:S02]  /*0af0*/  USHF.R.S32.HI UR4, URZ, 0x1f, UR5 ;  /* 0x0000001f3f047899 */ /* 0x000fe40008011405 */
[----:B------:R-:W-:Y:S02]  /*0b00*/  ULEA.HI UR10, UR8, UR10, URZ, 0x5 ;  /* 0x0000000a080a7291 */ /* 0x000fe4000f8f283f */
[----:B------:R-:W-:-:S02]  /*0b10*/  ULEA.HI UR4, UR4, UR5, URZ, 0x5 ;  /* 0x0000000504047291 */ /* 0x000fc4000f8f283f */
[----:B------:R-:W-:Y:S02]  /*0b20*/  USHF.R.S32.HI UR10, URZ, 0x5, UR10 ;  /* 0x000000053f0a7899 */ /* 0x000fe4000801140a */
[----:B------:R-:W-:-:S04]  /*0b30*/  USHF.R.S32.HI UR4, URZ, 0x5, UR4 ;  /* 0x000000053f047899 */ /* 0x000fc80008011404 */
[----:B------:R-:W-:-:S04]  /*0b40*/  UISETP.LT.AND UP0, UPT, UR10, UR4, UPT ;  /* 0x000000040a00728c */ /* 0x000fc8000bf01270 */
[----:B------:R-:W-:Y:S02]  /*0b50*/  USEL UR5, UR10, UR4, UP0 ;  /* 0x000000040a057287 */ /* 0x000fe40008000000 */
[----:B------:R-:W-:Y:S02]  /*0b60*/  UIADD3 UR4, -UR7, URZ, URZ ;  /* 0x0000003f07047290 */ /* 0x000fe4000fffe13f */
[----:B------:R-:W-:Y:S02]  /*0b70*/  ULEA UR7, UR5, -UR7, 0x5 ;  /* 0x8000000705077291 */ /* 0x000fe4000f8e283f */
[----:B------:R-:W-:Y:S02]  /*0b80*/  UISETP.LT.AND UP1, UPT, URZ, UR4, UPT ;  /* 0x000000043f00728c */ /* 0x000fe4000bf21270 */
[----:B------:R-:W-:Y:S02]  /*0b90*/  UISETP.LT.AND UP0, UPT, UR7, UR18, UPT ;  /* 0x000000120700728c */ /* 0x000fe4000bf01270 */
[----:B------:R-:W-:-:S02]  /*0ba0*/  USEL UR4, URZ, UR4, !UP1 ;  /* 0x000000043f047287 */ /* 0x000fc4000c800000 */
[----:B------:R-:W-:Y:S02]  /*0bb0*/  USEL UR5, UR7, UR18, UP0 ;  /* 0x0000001207057287 */ /* 0x000fe40008000000 */
[----:B------:R-:W-:Y:S02]  /*0bc0*/  USHF.R.U32.HI UR8, URZ, 0x5, UR4 ;  /* 0x000000053f087899 */ /* 0x000fe40008011604 */
[----:B------:R-:W-:-:S05]  /*0bd0*/  UISETP.GT.AND UP0, UPT, UR5, UR4, UPT ;  /* 0x000000040500728c */ /* 0x000fca000bf04270 */
[----:B------:R-:W-:-:S06]  /*0be0*/  UMOV UR7, UR8 ;  /* 0x0000000800077c82 */ /* 0x000fcc0008000000 */
        /* <DEDUP_REMOVED lines=18> */
[----:B------:R1:W2:Y:S01]  /*0d10*/  @P1 LDG.E R4, [R8.64] ;  /* 0x0000001808041981 */ /* 0x0002a2000c1e1900 */
        /* <DEDUP_REMOVED lines=91> */
.L_x_651:
[----:B------:R-:W-:Y:S05]  /*12d0*/  BSYNC B0 ;  /* 0x0000000000007941 */ /* 0x000fea0003800000 */
.L_x_650:
        /* <DEDUP_REMOVED lines=128> */
.L_x_670:
        /* <DEDUP_REMOVED lines=19> */
[----:B------:R-:W2:Y:S04]  /*1c10*/  @!P0 LDG.E R91, [R4.64] ;  /* 0x00000018045b8981 */ /* 0x000ea8000c1e1900 */
        /* <DEDUP_REMOVED lines=9> */
[C---:B---34-:R-:W-:Y:S04]  /*1cb0*/  LEA R55, P0, R2.reuse, c[0x0][0x1c8], 0x1 ;  /* 0x0000720002377a11 */ /* 0x058fe800078008ff */
        /* <DEDUP_REMOVED lines=55> */
.L_x_656:
[----:B------:R-:W-:Y:S05]  /*2030*/  BSYNC B0 ;  /* 0x0000000000007941 */ /* 0x000fea0003800000 */
.L_x_655:
[----:B------:R2:W3:Y:S04]  /*2040*/  SHFL.IDX PT, R57, R2, RZ, 0x181f ;  /* 0x00181fff02397589 */ /* 0x0004e800000e0000 */
[----:B------:R-:W4:Y:S01]  /*2050*/  SHFL.IDX PT, R55, R55, RZ, 0x181f ;  /* 0x00181fff37377589 */ /* 0x000f2200000e0000 */
[----:B------:R-:W-:-:S05]  /*2060*/  @P2 BRA `(.L_x_657) ;  /* 0x000024d000002947 */ /* 0x000fca0003800000 */
[----:B------:R-:W-:Y:S01]  /*2070*/  ISETP.GE.AND P0, PT, R16, c[0x0][0x1d4], PT ;  /* 0x0000750010007a0c */ /* 0x000fe20003f06270 */
[----:B--2--5:R-:W-:Y:S01]  /*2080*/  IMAD.MOV.U32 R2, RZ, RZ, R26 ;  /* 0x000000ffff027224 */ /* 0x024fe200078e001a */
        /* <DEDUP_REMOVED lines=29> */
[C---:B----4-:R-:W-:Y:S01]  /*2260*/  LEA R62, P1, R16.reuse, R55, 0x1 ;  /* 0x00000037103e7211 */ /* 0x050fe200078208ff */
[----:B------:R-:W-:Y:S02]  /*2270*/  IMAD.MOV.U32 R25, RZ, RZ, R31 ;  /* 0x000000ffff197224 */ /* 0x000fe400078e001f */
[----:B------:R-:W-:Y:S01]  /*2280*/  IMAD.MOV.U32 R39, RZ, RZ, R53 ;  /* 0x000000ffff277224 */ /* 0x000fe200078e0035 */
[----:B---3--:R-:W-:Y:S05]  /*2290*/  LEA.HI.X R63, R16, R57, R17, 0x1, P1 ;  /* 0x00000039103f7211 */ /* 0x008fea00008f0c11 */
        /* <DEDUP_REMOVED lines=49> */
.L_x_659:
[----:B------:R-:W-:Y:S05]  /*25b0*/  BSYNC B0 ;  /* 0x0000000000007941 */ /* 0x000fea0003800000 */
.L_x_658:
[----:B------:R-:W-:Y:S01]  /*25c0*/  ISETP.GE.AND P0, PT, R11, c[0x0][0x1d4], PT ;  /* 0x000075000b007a0c */ /* 0x000fe20003f06270 */
[----:B------:R-:W-:Y:S01]  /*25d0*/  @!UPT UIADD3 URZ, URZ, URZ, URZ ;  /* 0x0000003f3f3ff290 */ /* 0x000fe2000fffe03f */
[----:B------:R-:W-:Y:S11]  /*25e0*/  BSSY B0, `(.L_x_660) ;  /* 0x0000037000007945 */ /* 0x000ff60003800000 */
[----:B------:R-:W-:-:S05]  /*25f0*/  @P0 BRA `(.L_x_661) ;  /* 0x0000035000000947 */ /* 0x000fca0003800000 */
[----:B------:R-:W-:Y:S01]  /*2600*/  ISETP.GE.AND P0, PT, R9, c[0x0][0x27c], PT ;  /* 0x00009f0009007a0c */ /* 0x000fe20003f06270 */
[----:B-1----:R-:W1:Y:S01]  /*2610*/  LDS.128 R20, [R103+0xd080] ;  /* 0x00d0800067147984 */ /* 0x002e620000000c00 */
[C---:B----4-:R-:W-:Y:S04]  /*2620*/  LEA R58, P1, R96.reuse, R55, 0x1 ;  /* 0x00000037603a7211 */ /* 0x050fe800078208ff */
[----:B---3--:R-:W-:Y:S07]  /*2630*/  LEA.HI.X R59, R96, R57, R87, 0x1, P1 ;  /* 0x00000039603b7211 */ /* 0x008fee00008f0c57 */
        /* <DEDUP_REMOVED lines=49> */
.L_x_661:
[----:B------:R-:W-:Y:S05]  /*2950*/  BSYNC B0 ;  /* 0x0000000000007941 */ /* 0x000fea0003800000 */
.L_x_660:
        /* <DEDUP_REMOVED lines=57> */
.L_x_663:
[----:B------:R-:W-:Y:S05]  /*2cf0*/  BSYNC B0 ;  /* 0x0000000000007941 */ /* 0x000fea0003800000 */
.L_x_662:
[----:B------:R-:W-:Y:S11]  /*2d00*/  ISETP.GE.AND P0, PT, R106, c[0x0][0x1d4], PT ;  /* 0x000075006a007a0c */ /* 0x000ff60003f06270 */
[----:B------:R-:W-:Y:S02]  /*2d10*/  @!UPT UIADD3 URZ, URZ, URZ, URZ ;  /* 0x0000003f3f3ff290 */ /* 0x000fe4000fffe03f */
        /* <DEDUP_REMOVED lines=55> */
.L_x_654:
        /* <DEDUP_REMOVED lines=29> */
.L_x_665:
[----:B------:R-:W-:Y:S05]  /*3260*/  BSYNC B0 ;  /* 0x0000000000007941 */ /* 0x000fea0003800000 */
.L_x_664:
        /* <DEDUP_REMOVED lines=8> */
[----:B--2---:R-:W-:Y:S01]  /*32f0*/  IMAD.MOV.U32 R2, RZ, RZ, R24 ;  /* 0x000000ffff027224 */ /* 0x004fe200078e0018 */
        /* <DEDUP_REMOVED lines=120> */
[----:B----4-:R-:W-:Y:S01]  /*3a80*/  IADD3 R134, P2, R126, R82, RZ ;  /* 0x000000527e867210 */ /* 0x010fe20007f5e0ff */
[----:B------:R-:W-:Y:S01]  /*3a90*/  @!P0 FMUL.FTZ R8, R32, R29 ;  /* 0x0000001d20088220 */ /* 0x000fe20000410000 */
[----:B------:R-:W-:Y:S01]  /*3aa0*/  @!P0 F2FP.BF16.PACK_AB R131, R4, R3 ;  /* 0x000000030483823e */ /* 0x000fe200000010ff */
[----:B------:R-:W-:Y:S01]  /*3ab0*/  @!P0 FFMA.FTZ R6, R47, R49, R6 ;  /* 0x000000312f068223 */ /* 0x000fe20000010006 */
[----:B---3--:R-:W-:Y:S01]  /*3ac0*/  IADD3.X R135, R127, R80, RZ, P2, !PT ;  /* 0x000000507f877210 */ /* 0x008fe200017fe4ff */
        /* <DEDUP_REMOVED lines=15> */
.L_x_667:
[----:B------:R-:W-:Y:S05]  /*3bc0*/  BSYNC B0 ;  /* 0x0000000000007941 */ /* 0x000fea0003800000 */
.L_x_666:
        /* <DEDUP_REMOVED lines=124> */
.L_x_653:
[----:B------:R1:W2:Y:S01]  /*4390*/  SHFL.IDX PT, R3, R2, RZ, 0x181f ;  /* 0x00181fff02037589 */ /* 0x0002a200000e0000 */
[----:B------:R-:W-:Y:S03]  /*43a0*/  IADD3 R68, -R72, UR18, RZ ;  /* 0x0000001248447c10 */ /* 0x000fe6000fffe1ff */
[----:B------:R-:W3:Y:S01]  /*43b0*/  SHFL.IDX PT, R55, R55, RZ, 0x181f ;  /* 0x00181fff37377589 */ /* 0x000ee200000e0000 */
[----:B------:R-:W-:Y:S04]  /*43c0*/  IMNMX R68, R68, 0x20, PT ;  /* 0x0000002044447817 */ /* 0x000fe80003800200 */
[----:B------:R-:W-:Y:S11]  /*43d0*/  ISETP.GT.AND P0, PT, R68, R109, PT ;  /* 0x0000006d4400720c */ /* 0x000ff60003f04270 */
[----:B------:R-:W-:Y:S02]  /*43e0*/  @!UPT UIADD3 URZ, URZ, URZ, URZ ;  /* 0x0000003f3f3ff290 */ /* 0x000fe4000fffe03f */
[----:B------:R-:W-:-:S05]  /*43f0*/  @!P0 BRA `(.L_x_657) ;  /* 0x0000014000008947 */ /* 0x000fca0003800000 */
[C---:B------:R-:W-:Y:S02]  /*4400*/  ISETP.GE.AND P0, PT, R16.reuse, c[0x0][0x1d4], PT ;  /* 0x0000750010007a0c */ /* 0x040fe40003f06270 */
[----:B------:R-:W-:Y:S11]  /*4410*/  ISETP.GE.AND P2, PT, R11, c[0x0][0x1d4], PT ;  /* 0x000075000b007a0c */ /* 0x000ff60003f46270 */
[----:B------:R-:W4:Y:S01]  /*4420*/  @!P0 LDS.128 R4, [R103+0xc080] ;  /* 0x00c0800067048984 */ /* 0x000f220000000c00 */
[C---:B---3--:R-:W-:Y:S04]  /*4430*/  @!P0 LEA R30, P1, R16.reuse, R55, 0x1 ;  /* 0x00000037101e8211 */ /* 0x048fe800078208ff */
[----:B--2---:R-:W-:Y:S02]  /*4440*/  @!P0 LEA.HI.X R31, R16, R3, R17, 0x1, P1 ;  /* 0x00000003101f8211 */ /* 0x004fe400008f0c11 */
[----:B------:R-:W-:Y:S03]  /*4450*/  ISETP.GE.AND P1, PT, R108, c[0x0][0x1d4], PT ;  /* 0x000075006c007a0c */ /* 0x000fe60003f26270 */
[----:B----4-:R-:W-:Y:S01]  /*4460*/  @!P0 ST.E.128 [R30.64], R4 ;  /* 0x000000041e008985 */ /* 0x010fe2000c101d18 */
[C---:B------:R-:W-:Y:S03]  /*4470*/  @!P2 LEA R28, P0, R96.reuse, R55, 0x1 ;  /* 0x00000037601ca211 */ /* 0x040fe600078008ff */
[----:B------:R-:W2:Y:S01]  /*4480*/  @!P2 LDS.128 R24, [R103+0xd080] ;  /* 0x00d080006718a984 */ /* 0x000ea20000000c00 */
[----:B------:R-:W-:Y:S02]  /*4490*/  @!P2 LEA.HI.X R29, R96, R3, R87, 0x1, P0 ;  /* 0x00000003601da211 */ /* 0x000fe400000f0c57 */
[----:B------:R-:W-:Y:S03]  /*44a0*/  ISETP.GE.AND P0, PT, R106, c[0x0][0x1d4], PT ;  /* 0x000075006a007a0c */ /* 0x000fe60003f06270 */
[----:B--2---:R-:W-:Y:S01]  /*44b0*/  @!P2 ST.E.128 [R28.64], R24 ;  /* 0x000000181c00a985 */ /* 0x004fe2000c101d18 */
[C---:B------:R-:W-:Y:S03]  /*44c0*/  @!P1 LEA R18, P2, R95.reuse, R55, 0x1 ;  /* 0x000000375f129211 */ /* 0x040fe600078408ff */
[----:B------:R-:W2:Y:S01]  /*44d0*/  @!P1 LDS.128 R20, [R103+0xe080] ;  /* 0x00e0800067149984 */ /* 0x000ea20000000c00 */
[----:B------:R-:W-:Y:S05]  /*44e0*/  @!P1 LEA.HI.X R19, R95, R3, R86, 0x1, P2 ;  /* 0x000000035f139211 */ /* 0x000fea00010f0c56 */
[----:B--2---:R-:W-:Y:S01]  /*44f0*/  @!P1 ST.E.128 [R18.64], R20 ;  /* 0x0000001412009985 */ /* 0x004fe2000c101d18 */
[C---:B-1----:R-:W-:Y:S03]  /*4500*/  @!P0 LEA R2, P1, R94.reuse, R55, 0x1 ;  /* 0x000000375e028211 */ /* 0x042fe600078208ff */
[----:B------:R-:W1:Y:S01]  /*4510*/  @!P0 LDS.128 R4, [R103+0xf080] ;  /* 0x00f0800067048984 */ /* 0x000e620000000c00 */
[----:B------:R-:W-:Y:S05]  /*4520*/  @!P0 LEA.HI.X R3, R94, R3, R85, 0x1, P1 ;  /* 0x000000035e038211 */ /* 0x000fea00008f0c55 */
[----:B-1----:R1:W-:Y:S04]  /*4530*/  @!P0 ST.E.128 [R2.64], R4 ;  /* 0x0000000402008985 */ /* 0x0023e8000c101d18 */
.L_x_657:
[----:B------:R-:W-:Y:S05]  /*4540*/  BSYNC B1 ;  /* 0x0000000000017941 */ /* 0x000fea0003800000 */
.L_x_652:
        /* <DEDUP_REMOVED lines=9> */
[----:B--2---:R-:W-:Y:S05]  /*45e0*/  @P0 IMAD.WIDE.U32 R2, R4, c[0x0][0x258], R78 ;  /* 0x0000960004020a25 */ /* 0x004fea00078e004e */
        /* <DEDUP_REMOVED lines=25> */
[----:B------:R1:W2:Y:S01]  /*4780*/  SHFL.IDX PT, R3, R2, RZ, 0x181f ;  /* 0x00181fff02037589 */ /* 0x0002a200000e0000 */
[----:B------:R-:W-:Y:S03]  /*4790*/  ISETP.GT.AND P0, PT, R68, R109, PT ;  /* 0x0000006d4400720c */ /* 0x000fe60003f04270 */
[----:B------:R-:W4:Y:S01]  /*47a0*/  SHFL.IDX PT, R13, R13, RZ, 0x181f ;  /* 0x00181fff0d0d7589 */ /* 0x000f2200000e0000 */
[----:B------:R-:W-:Y:S04]  /*47b0*/  DEPBAR.LE SB0, 0x0 ;  /* 0x000080000000791a */ /* 0x000fe80000000000 */
[----:B------:R-:W-:Y:S06]  /*47c0*/  BAR.SYNC.DEFER_BLOCKING 0x0 ;  /* 0x0000000000007b1d */ /* 0x000fec0000010000 */
[----:B------:R-:W-:-:S05]  /*47d0*/  @!P0 BRA `(.L_x_669) ;  /* 0x0000014000008947 */ /* 0x000fca0003800000 */
[C---:B-12---:R-:W-:Y:S02]  /*47e0*/  ISETP.GE.AND P0, PT, R16.reuse, c[0x0][0x1d4], PT ;  /* 0x0000750010007a0c */ /* 0x046fe40003f06270 */
        /* <DEDUP_REMOVED lines=19> */
.L_x_669:
[----:B-12---:R-:W-:Y:S05]  /*4920*/  BSYNC B0 ;  /* 0x0000000000007941 */ /* 0x006fea0003800000 */
.L_x_668:
        /* <DEDUP_REMOVED lines=25> */
.L_x_649:
[----:B-1----:R-:W-:Y:S01]  /*4ac0*/  UIADD3 UR6, UR15, 0x7f, URZ ;  /* 0x0000007f0f067890 */ /* 0x002fe2000fffe03f */
[----:B------:R-:W-:Y:S01]  /*4ad0*/  PLOP3.LUT P2, PT, PT, PT, PT, 0x80, 0x0 ;  /* 0x000000000000781c */ /* 0x000fe20003f4f070 */
[----:B------:R-:W-:Y:S01]  /*4ae0*/  ULDC.64 UR4, c[0x0][0x2c8] ;  /* 0x0000b20000047ab9 */ /* 0x000fe20000000a00 */
[----:B------:R-:W-:Y:S01]  /*4af0*/  IMAD.MOV.U32 R3, RZ, RZ, RZ ;  /* 0x000000ffff037224 */ /* 0x000fe200078e00ff */
[----:B------:R-:W-:Y:S01]  /*4b00*/  UIMAD.WIDE.U32 UR18, UR6, UR4, URZ ;  /* 0x00000004061272a5 */ /* 0x000fe2000f8e003f */
[----:B------:R-:W-:Y:S01]  /*4b10*/  IMAD.MOV.U32 R130, RZ, RZ, RZ ;  /* 0x000000ffff827224 */ /* 0x000fe200078e00ff */
[----:B------:R-:W-:Y:S01]  /*4b20*/  CS2R R128, SRZ ;  /* 0x0000000000807805 */ /* 0x000fe2000001ff00 */
[----:B---34-:R-:W-:Y:S01]  /*4b30*/  CS2R R126, SRZ ;  /* 0x00000000007e7805 */ /* 0x018fe2000001ff00 */
[----:B------:R-:W-:Y:S01]  /*4b40*/  @UP2 USHF.R.U32.HI UR6, URZ, UR5, UR19 ;  /* 0x000000053f062299 */ /* 0x000fe20008011613 */
[----:B------:R-:W-:Y:S01]  /*4b50*/  CS2R R124, SRZ ;  /* 0x00000000007c7805 */ /* 0x000fe2000001ff00 */
[----:B------:R-:W-:Y:S01]  /*4b60*/  CS2R R122, SRZ ;  /* 0x00000000007a7805 */ /* 0x000fe2000001ff00 */
[----:B------:R-:W-:Y:S01]  /*4b70*/  CS2R R120, SRZ ;  /* 0x0000000000787805 */ /* 0x000fe2000001ff00 */
[----:B------:R-:W-:Y:S01]  /*4b80*/  UIADD3 UR6, UR9, UR6, URZ ;  /* 0x0000000609067290 */ /* 0x000fe2000fffe03f */
[----:B------:R-:W-:Y:S01]  /*4b90*/  CS2R R118, SRZ ;  /* 0x0000000000767805 */ /* 0x000fe2000001ff00 */
[----:B------:R-:W-:Y:S01]  /*4ba0*/  CS2R R116, SRZ ;  /* 0x0000000000747805 */ /* 0x000fe2000001ff00 */
[----:B------:R-:W-:Y:S01]  /*4bb0*/  CS2R R114, SRZ ;  /* 0x0000000000727805 */ /* 0x000fe2000001ff00 */
[----:B------:R-:W-:Y:S01]  /*4bc0*/  USHF.R.S32.HI UR4, URZ, 0x1f, UR6 ;  /* 0x0000001f3f047899 */ /* 0x000fe20008011406 */
[----:B------:R-:W-:Y:S01]  /*4bd0*/  CS2R R112, SRZ ;  /* 0x0000000000707805 */ /* 0x000fe2000001ff00 */
[----:B------:R-:W-:Y:S01]  /*4be0*/  CS2R R110, SRZ ;  /* 0x00000000006e7805 */ /* 0x000fe2000001ff00 */
[----:B------:R-:W-:Y:S01]  /*4bf0*/  CS2R R108, SRZ ;  /* 0x00000000006c7805 */ /* 0x000fe2000001ff00 */
[----:B------:R-:W-:Y:S01]  /*4c00*/  ULEA.HI UR4, UR4, UR6, URZ, 0x5 ;  /* 0x0000000604047291 */ /* 0x000fe2000f8f283f */
[----:B------:R-:W-:Y:S01]  /*4c10*/  CS2R R106, SRZ ;  /* 0x00000000006a7805 */ /* 0x000fe2000001ff00 */
[----:B------:R-:W-:Y:S01]  /*4c20*/  CS2R R104, SRZ ;  /* 0x0000000000687805 */ /* 0x000fe2000001ff00 */
[----:B------:R-:W-:Y:S01]  /*4c30*/  CS2R R102, SRZ ;  /* 0x0000000000667805 */ /* 0x000fe2000001ff00 */
[----:B------:R-:W-:Y:S01]  /*4c40*/  USHF.R.S32.HI UR4, URZ, 0x5, UR4 ;  /* 0x000000053f047899 */ /* 0x000fe20008011404 */
[----:B------:R-:W-:Y:S01]  /*4c50*/  CS2R R100, SRZ ;  /* 0x0000000000647805 */ /* 0x000fe2000001ff00 */
[----:B------:R-:W-:Y:S01]  /*4c60*/  CS2R R98, SRZ ;  /* 0x0000000000627805 */ /* 0x000fe2000001ff00 */
[----:B------:R-:W-:Y:S01]  /*4c70*/  CS2R R96, SRZ ;  /* 0x0000000000607805 */ /* 0x000fe2000001ff00 */
[----:B------:R-:W-:Y:S01]  /*4c80*/  UISETP.LT.AND UP0, UPT, UR10, UR4, UPT ;  /* 0x000000040a00728c */ /* 0x000fe2000bf01270 */
[----:B------:R-:W-:Y:S01]  /*4c90*/  CS2R R94, SRZ ;  /* 0x00000000005e7805 */ /* 0x000fe2000001ff00 */
[----:B------:R-:W-:Y:S01]  /*4ca0*/  CS2R R92, SRZ ;  /* 0x00000000005c7805 */ /* 0x000fe2000001ff00 */
[----:B------:R-:W-:Y:S01]  /*4cb0*/  CS2R R90, SRZ ;  /* 0x00000000005a7805 */ /* 0x000fe2000001ff00 */
[----:B------:R-:W-:Y:S01]  /*4cc0*/  USEL UR10, UR10, UR4, UP0 ;  /* 0x000000040a0a7287 */ /* 0x000fe20008000000 */
[----:B------:R-:W-:Y:S01]  /*4cd0*/  CS2R R88, SRZ ;  /* 0x0000000000587805 */ /* 0x000fe2000001ff00 */
[----:B------:R-:W-:Y:S01]  /*4ce0*/  CS2R R86, SRZ ;  /* 0x0000000000567805 */ /* 0x000fe2000001ff00 */
[----:B------:R-:W-:Y:S01]  /*4cf0*/  CS2R R84, SRZ ;  /* 0x0000000000547805 */ /* 0x000fe2000001ff00 */
[----:B------:R-:W-:Y:S01]  /*4d00*/  UISETP.GE.AND UP0, UPT, UR10, 0x1, UPT ;  /* 0x000000010a00788c */ /* 0x000fe2000bf06270 */
[----:B------:R-:W-:Y:S01]  /*4d10*/  CS2R R82, SRZ ;  /* 0x0000000000527805 */ /* 0x000fe2000001ff00 */
[----:B------:R-:W-:Y:S01]  /*4d20*/  CS2R R80, SRZ ;  /* 0x0000000000507805 */ /* 0x000fe2000001ff00 */
[----:B------:R-:W-:Y:S01]  /*4d30*/  CS2R R78, SRZ ;  /* 0x00000000004e7805 */ /* 0x000fe2000001ff00 */
[----:B-----5:R-:W-:Y:S01]  /*4d40*/  CS2R R76, SRZ ;  /* 0x00000000004c7805 */ /* 0x020fe2000001ff00 */
[----:B------:R-:W-:Y:S01]  /*4d50*/  CS2R R74, SRZ ;  /* 0x00000000004a7805 */ /* 0x000fe2000001ff00 */
[----:B------:R-:W-:Y:S01]  /*4d60*/  PLOP3.LUT P0, PT, PT, PT, UP0, 0x80, 0x0 ;  /* 0x000000000000781c */ /* 0x000fe20003f0f008 */
        /* <DEDUP_REMOVED lines=51> */
[-C--:B------:R-:W-:Y:S01]  /*50a0*/  LEA.HI R56, R69, R66.reuse, RZ, 0x3 ;  /* 0x0000004245387211 */ /* 0x080fe200078f18ff */
[----:B------:R-:W-:Y:S01]  /*50b0*/  UIMAD UR6, UR6, UR4, URZ ;  /* 0x00000004060672a4 */ /* 0x000fe2000f8e023f */
[----:B------:R-:W-:Y:S01]  /*50c0*/  PLOP3.LUT P1, PT, PT, PT, UP2, 0x80, 0x0 ;  /* 0x000000000000781c */ /* 0x000fe20003f2f028 */
[----:B------:R-:W-:Y:S01]  /*50d0*/  UIMAD.WIDE.U32 UR8, UR17, UR4, URZ ;  /* 0x00000004110872a5 */ /* 0x000fe2000f8e003f */
[----:B------:R-:W-:Y:S01]  /*50e0*/  LOP3.LUT R57, R56, 0xfffffff8, RZ, 0xc0, !PT ;  /* 0xfffffff838397812 */ /* 0x000fe200078ec0ff */
[----:B------:R-:W-:Y:S01]  /*50f0*/  UIMAD UR17, UR17, UR5, UR6 ;  /* 0x00000005111172a4 */ /* 0x000fe2000f8e0206 */
[----:B------:R-:W-:Y:S01]  /*5100*/  SHF.R.S32.HI R56, RZ, 0x3, R56 ;  /* 0x00000003ff387819 */ /* 0x000fe20000011438 */
[----:B------:R-:W-:Y:S01]  /*5110*/  BSSY B0, `(.L_x_672) ;  /* 0x0000064000007945 */ /* 0x000fe20003800000 */
[----:B------:R-:W-:Y:S01]  /*5120*/  ULDC.64 UR6, c[0x0][0x348] ;  /* 0x0000d20000067ab9 */ /* 0x000fe20000000a00 */
[----:B------:R-:W-:Y:S01]  /*5130*/  IMAD.IADD R57, R66, 0x1, -R57 ;  /* 0x0000000142397824 */ /* 0x000fe200078e0a39 */
[----:B------:R-:W-:Y:S01]  /*5140*/  UISETP.NE.U32.AND UP0, UPT, URZ, UR6, UPT ;  /* 0x000000063f00728c */ /* 0x000fe2000bf05070 */
[----:B------:R-:W-:Y:S01]  /*5150*/  PLOP3.LUT P0, PT, PT, PT, UP2, 0x80, 0x0 ;  /* 0x000000000000781c */ /* 0x000fe20003f0f028 */
[----:B------:R-:W-:Y:S01]  /*5160*/  ULDC.64 UR4, c[0x0][0x1b8] ;  /* 0x00006e0000047ab9 */ /* 0x000fe20000000a00 */
[----:B------:R-:W-:Y:S01]  /*5170*/  IMAD R216, R57, 0x20, R56 ;  /* 0x0000002039d87824 */ /* 0x000fe200078e0238 */
[----:B------:R-:W-:Y:S01]  /*5180*/  UISETP.NE.AND.EX UP0, UPT, URZ, UR7, UPT, UP0 ;  /* 0x000000073f00728c */ /* 0x000fe2000bf05300 */
[-C--:B------:R-:W-:Y:S01]  /*5190*/  LEA.HI R61, R69, R66.reuse, RZ, 0x4 ;  /* 0x00000042453d7211 */ /* 0x080fe200078f20ff */
[----:B------:R-:W-:Y:S01]  /*51a0*/  USHF.R.S32.HI UR7, URZ, 0x1f, UR21 ;  /* 0x0000001f3f077899 */ /* 0x000fe20008011415 */
[----:B------:R-:W-:Y:S01]  /*51b0*/  IMAD.SHL.U32 R149, R56, 0x40, RZ ;  /* 0x0000004038957824 */ /* 0x000fe200078e00ff */
[----:B------:R-:W-:Y:S01]  /*51c0*/  UIADD3 UR9, UR9, UR17, URZ ;  /* 0x0000001109097290 */ /* 0x000fe2000fffe03f */
[----:B------:R-:W-:Y:S01]  /*51d0*/  IADD3 R0, R216, UR15, RZ ;  /* 0x0000000fd8007c10 */ /* 0x000fe2000fffe0ff */
[----:B------:R-:W-:Y:S01]  /*51e0*/  UIMAD UR6, UR12, UR4, URZ ;  /* 0x000000040c0672a4 */ /* 0x000fe2000f8e023f */
[----:B------:R-:W-:Y:S01]  /*51f0*/  IMAD.SHL.U32 R68, R57, 0x8, RZ ;  /* 0x0000000839447824 */ /* 0x000fe200078e00ff */
[----:B------:R-:W-:Y:S01]  /*5200*/  USEL UR7, UR7, URZ, !UP0 ;  /* 0x0000003f07077287 */ /* 0x000fe2000c000000 */
[----:B------:R-:W-:Y:S01]  /*5210*/  LEA.HI R147, R69, R66, RZ, 0x6 ;  /* 0x0000004245937211 */ /* 0x000fe200078f30ff */
[----:B------:R-:W-:Y:S01]  /*5220*/  UIMAD UR6, UR13, UR5, UR6 ;  /* 0x000000050d0672a4 */ /* 0x000fe2000f8e0206 */
[----:B-1----:R-:W-:Y:S01]  /*5230*/  @P1 IMAD.HI.U32 R3, R0, c[0x0][0x2c8], RZ ;  /* 0x0000b20000031a27 */ /* 0x002fe200078e00ff */
[----:B------:R-:W-:Y:S01]  /*5240*/  UIMAD.WIDE.U32 UR18, UR13, UR4, UR8 ;  /* 0x000000040d1272a5 */ /* 0x000fe2000f8e0008 */
[----:B------:R-:W-:Y:S01]  /*5250*/  LOP3.LUT R149, R149, 0x1c0, RZ, 0xc0, !PT ;  /* 0x000001c095957812 */ /* 0x000fe200078ec0ff */
[----:B------:R-:W-:Y:S01]  /*5260*/  USEL UR8, UR21, URZ, !UP0 ;  /* 0x0000003f15087287 */ /* 0x000fe2000c000000 */
[----:B------:R-:W-:Y:S01]  /*5270*/  IMAD.MOV.U32 R8, RZ, RZ, R0 ;  /* 0x000000ffff087224 */ /* 0x000fe200078e0000 */
[----:B------:R-:W-:Y:S01]  /*5280*/  ULDC.64 UR4, c[0x0][0x1c0] ;  /* 0x0000700000047ab9 */ /* 0x000fe20000000a00 */
[----:B------:R-:W-:Y:S01]  /*5290*/  @P0 SHF.R.U32.HI R8, RZ, c[0x0][0x2cc], R3 ;  /* 0x0000b300ff080a19 */ /* 0x000fe20000011603 */
[----:B------:R-:W-:Y:S01]  /*52a0*/  UIMAD UR7, UR7, UR4, URZ ;  /* 0x00000004070772a4 */ /* 0x000fe2000f8e023f */
[C---:B------:R-:W-:Y:S01]  /*52b0*/  IADD3 R38, R68.reuse, 0x40, RZ ;  /* 0x0000004044267810 */ /* 0x040fe20007ffe0ff */
[----:B------:R-:W-:Y:S01]  /*52c0*/  UIADD3 UR19, UR19, UR6, URZ ;  /* 0x0000000613137290 */ /* 0x000fe2000fffe03f */
[--C-:B------:R-:W-:Y:S01]  /*52d0*/  SHF.R.S32.HI R5, RZ, 0x1f, R8.reuse ;  /* 0x0000001fff057819 */ /* 0x100fe20000011408 */
[----:B------:R-:W-:Y:S01]  /*52e0*/  UIMAD UR5, UR8, UR5, UR7 ;  /* 0x00000005080572a4 */ /* 0x000fe2000f8e0207 */
[----:B------:R-:W-:Y:S01]  /*52f0*/  IMAD.MOV R3, RZ, RZ, -R8 ;  /* 0x000000ffff037224 */ /* 0x000fe200078e0a08 */
[----:B------:R-:W-:Y:S01]  /*5300*/  UIMAD.WIDE.U32 UR8, UR8, UR4, UR18 ;  /* 0x00000004080872a5 */ /* 0x000fe2000f8e0012 */
[----:B------:R-:W-:Y:S01]  /*5310*/  IADD3 R37, R68, 0x80, RZ ;  /* 0x0000008044257810 */ /* 0x000fe20007ffe0ff */
[----:B------:R-:W-:Y:S01]  /*5320*/  IMAD R5, R5, c[0x0][0x1b0], RZ ;  /* 0x00006c0005057a24 */ /* 0x000fe200078e02ff */
[----:B------:R-:W-:Y:S01]  /*5330*/  ULDC UR7, c[0x0][0x2c4] ;  /* 0x0000b10000077ab9 */ /* 0x000fe20000000800 */
[----:B------:R-:W-:Y:S01]  /*5340*/  IMAD R4, R3, c[0x0][0x2c4], R0 ;  /* 0x0000b10003047a24 */ /* 0x000fe200078e0200 */
[----:B------:R-:W-:Y:S01]  /*5350*/  UIADD3 UR5, UR9, UR5, URZ ;  /* 0x0000000509057290 */ /* 0x000fe2000fffe03f */
[----:B------:R-:W-:Y:S01]  /*5360*/  IMAD.U32 R7, RZ, RZ, UR9 ;  /* 0x00000009ff077e24 */ /* 0x000fe2000f8e00ff */
[----:B------:R-:W-:Y:S01]  /*5370*/  LOP3.LUT R3, R61, 0xfffffff0, RZ, 0xc0, !PT ;  /* 0xfffffff03d037812 */ /* 0x000fe200078ec0ff */
[----:B------:R-:W-:Y:S01]  /*5380*/  IMAD.U32 R6, RZ, RZ, UR8 ;  /* 0x00000008ff067e24 */ /* 0x000fe2000f8e00ff */
[----:B------:R-:W-:Y:S01]  /*5390*/  UIMAD UR7, UR20, UR7, URZ ;  /* 0x00000007140772a4 */ /* 0x000fe2000f8e023f */
[----:B------:R-:W-:Y:S01]  /*53a0*/  IMAD R5, R8, c[0x0][0x1b4], R5 ;  /* 0x00006d0008057a24 */ /* 0x000fe200078e0205 */
[----:B------:R-:W-:Y:S01]  /*53b0*/  IADD3 R36, R68, 0xc0, RZ ;  /* 0x000000c044247810 */ /* 0x000fe20007ffe0ff */
[----:B------:R-:W-:Y:S01]  /*53c0*/  IMAD.U32 R7, RZ, RZ, UR5 ;  /* 0x00000005ff077e24 */ /* 0x000fe2000f8e00ff */
[----:B------:R-:W-:Y:S01]  /*53d0*/  SHF.R.U32.HI R148, RZ, 0x3, R149 ;  /* 0x00000003ff947819 */ /* 0x000fe20000011695 */
[----:B------:R-:W-:Y:S01]  /*53e0*/  IMAD.IADD R3, R66, 0x1, -R3 ;  /* 0x0000000142037824 */ /* 0x000fe200078e0a03 */
[----:B------:R-:W-:Y:S01]  /*53f0*/  ISETP.GE.AND P4, PT, R68, c[0x0][0x198], PT ;  /* 0x0000660044007a0c */ /* 0x000fe20003f86270 */
[----:B------:R-:W-:Y:S01]  /*5400*/  IMAD.WIDE.U32 R8, R8, c[0x0][0x1b0], R6 ;  /* 0x00006c0008087a25 */ /* 0x000fe200078e0006 */
[----:B------:R-:W-:-:S02]  /*5410*/  SHF.R.S32.HI R7, RZ, 0x1f, R4 ;  /* 0x0000001fff077819 */ /* 0x000fc40000011404 */
[----:B------:R-:W-:Y:S01]  /*5420*/  SHF.R.S32.HI R58, RZ, 0x1f, R3 ;  /* 0x0000001fff3a7819 */ /* 0x000fe20000011403 */
[----:B------:R-:W-:Y:S01]  /*5430*/  IMAD.IADD R9, R9, 0x1, R5 ;  /* 0x0000000109097824 */ /* 0x000fe200078e0205 */
[----:B------:R-:W-:Y:S01]  /*5440*/  IADD3 R6, R56, UR15, RZ ;  /* 0x0000000f38067c10 */ /* 0x000fe2000fffe0ff */
[----:B------:R-:W-:Y:S01]  /*5450*/  IMAD R7, R7, c[0x0][0x1a8], RZ ;  /* 0x00006a0007077a24 */ /* 0x000fe200078e02ff */
[----:B------:R-:W-:Y:S01]  /*5460*/  LEA.HI R58, R58, R3, RZ, 0x3 ;  /* 0x000000033a3a7211 */ /* 0x000fe200078f18ff */
[----:B------:R-:W-:Y:S01]  /*5470*/  IMAD.SHL.U32 R147, R147, 0x8, RZ ;  /* 0x0000000893937824 */ /* 0x000fe200078e00ff */
[----:B------:R-:W-:Y:S01]  /*5480*/  ISETP.GE.AND P6, PT, R6, UR7, PT ;  /* 0x0000000706007c0c */ /* 0x000fe2000bfc6270 */
[----:B------:R-:W-:Y:S01]  /*5490*/  IMAD R7, R4, c[0x0][0x1ac], R7 ;  /* 0x00006b0004077a24 */ /* 0x000fe200078e0207 */
[----:B------:R-:W-:Y:S01]  /*54a0*/  LOP3.LUT R0, R58, 0xfffffff8, RZ, 0xc0, !PT ;  /* 0xfffffff83a007812 */ /* 0x000fe200078ec0ff */
[----:B------:R-:W-:Y:S01]  /*54b0*/  IMAD.WIDE.U32 R4, R4, c[0x0][0x1a8], R8 ;  /* 0x00006a0004047a25 */ /* 0x000fe200078e0008 */
[----:B------:R-:W-:-:S02]  /*54c0*/  ISETP.GE.AND P3, PT, R38, c[0x0][0x198], PT ;  /* 0x0000660026007a0c */ /* 0x000fc40003f66270 */
[----:B------:R-:W-:Y:S01]  /*54d0*/  ISETP.GE.AND P5, PT, R36, c[0x0][0x198], PT ;  /* 0x0000660024007a0c */ /* 0x000fe20003fa6270 */
[----:B------:R-:W-:Y:S01]  /*54e0*/  IMAD.IADD R5, R5, 0x1, R7 ;  /* 0x0000000105057824 */ /* 0x000fe200078e0207 */
[C---:B------:R-:W-:Y:S01]  /*54f0*/  LEA R14, P0, R4.reuse, c[0x0][0x160], 0x1 ;  /* 0x00005800040e7a11 */ /* 0x040fe200078008ff */
[----:B------:R-:W-:Y:S01]  /*5500*/  IMAD.IADD R0, R3, 0x1, -R0 ;  /* 0x0000000103007824 */ /* 0x000fe200078e0a00 */
[----:B------:R-:W-:Y:S02]  /*5510*/  LOP3.LUT R3, R149, 0x38, R68, 0xf8, !PT ;  /* 0x0000003895037812 */ /* 0x000fe400078ef844 */
[----:B------:R-:W-:Y:S01]  /*5520*/  LEA.HI.X R5, R4, c[0x0][0x164], R5, 0x1, P0 ;  /* 0x0000590004057a11 */ /* 0x000fe200000f0c05 */
[----:B------:R1:W3:Y:S01]  /*5530*/  SHFL.IDX PT, R12, R14, RZ, 0x181f ;  /* 0x00181fff0e0c7589 */ /* 0x0002e200000e0000 */
[----:B------:R-:W-:Y:S02]  /*5540*/  ISETP.GE.AND P0, PT, R37, c[0x0][0x198], PT ;  /* 0x0000660025007a0c */ /* 0x000fe40003f06270 */
[----:B------:R-:W-:Y:S01]  /*5550*/  LOP3.LUT R4, R3, R148, RZ, 0x3c, !PT ;  /* 0x0000009403047212 */ /* 0x000fe200078e3cff */
[----:B------:R-:W-:Y:S01]  /*5560*/  IMAD.MOV.U32 R3, RZ, RZ, 0x20 ;  /* 0x00000020ff037424 */ /* 0x000fe200078e00ff */
[----:B------:R-:W-:Y:S01]  /*5570*/  LOP3.LUT R147, R147, 0xfffffe00, RZ, 0xc0, !PT ;  /* 0xfffffe0093937812 */ /* 0x000fe200078ec0ff */
[----:B------:R1:W4:Y:S01]  /*5580*/  SHFL.IDX PT, R13, R5, RZ, 0x181f ;  /* 0x00181fff050d7589 */ /* 0x00032200000e0000 */
[----:B------:R-:W-:-:S03]  /*5590*/  P2R R11, PR, RZ, 0x40 ;  /* 0x00000040ff0b7803 */ /* 0x000fc60000000000 */
        /* <DEDUP_REMOVED lines=9> */
[----:B------:R-:W-:Y:S01]  /*5630*/  IMAD.WIDE R16, R68, 0x2, R12 ;  /* 0x0000000244107825 */ /* 0x000fe200078e020c */
        /* <DEDUP_REMOVED lines=17> */
.L_x_673:
[----:B-1-34-:R-:W-:Y:S05]  /*5750*/  BSYNC B0 ;  /* 0x0000000000007941 */ /* 0x01afea0003800000 */
.L_x_672:
        /* <DEDUP_REMOVED lines=26> */
.L_x_675:
[----:B------:R-:W-:Y:S05]  /*5900*/  BSYNC B0 ;  /* 0x0000000000007941 */ /* 0x000fea0003800000 */
.L_x_674:
[----:B------:R-:W-:Y:S01]  /*5910*/  IADD3 R4, R6, 0x40, RZ ;  /* 0x0000004006047810 */ /* 0x000fe20007ffe0ff */
[----:B--2---:R2:W4:Y:S01]  /*5920*/  SHFL.IDX PT, R17, R5, 0x2, 0x181f ;  /* 0x00581f0005117f89 */ /* 0x00452200000e0000 */
[----:B------:R-:W-:Y:S02]  /*5930*/  BSSY B0, `(.L_x_676) ;  /* 0x0000018000007945 */ /* 0x000fe40003800000 */
[----:B------:R-:W-:Y:S01]  /*5940*/  ISETP.GE.AND P1, PT, R4, UR7, PT ;  /* 0x0000000704007c0c */ /* 0x000fe2000bf26270 */
[----:B------:R2:W1:Y:S03]  /*5950*/  SHFL.IDX PT, R16, R14, 0x2, 0x181f ;  /* 0x00581f000e107f89 */ /* 0x00046600000e0000 */
[----:B------:R-:W-:-:S09]  /*5960*/  P2R R4, PR, RZ, 0x2 ;  /* 0x00000002ff047803 */ /* 0x000fd20000000000 */
[----:B------:R-:W-:Y:S05]  /*5970*/  @P1 BRA `(.L_x_677) ;  /* 0x0000013000001947 */ /* 0x000fea0003800000 */
[----:B------:R-:W-:Y:S01]  /*5980*/  SHF.R.S32.HI R13, RZ, 0x1f, R38 ;  /* 0x0000001fff0d7819 */ /* 0x000fe20000011426 */
[----:B---3--:R-:W-:Y:S01]  /*5990*/  IMAD.SHL.U32 R12, R39, 0x2, RZ ;  /* 0x00000002270c7824 */ /* 0x008fe200078e00ff */
[----:B------:R-:W-:Y:S01]  /*59a0*/  SHF.R.S32.HI R8, RZ, 0x1f, R37 ;  /* 0x0000001fff087819 */ /* 0x000fe20000011425 */
[----:B-1--4-:R-:W-:Y:S01]  /*59b0*/  IMAD.WIDE R18, R68, 0x2, R16 ;  /* 0x0000000244127825 */ /* 0x012fe200078e0210 */
        /* <DEDUP_REMOVED lines=15> */
.L_x_677:
[----:B------:R-:W-:Y:S05]  /*5ab0*/  BSYNC B0 ;  /* 0x0000000000007941 */ /* 0x000fea0003800000 */
.L_x_676:
[----:B------:R-:W-:Y:S01]  /*5ac0*/  IADD3 R8, R6, 0x60, RZ ;  /* 0x0000006006087810 */ /* 0x000fe20007ffe0ff */
[----:B-1-3--:R-:W-:Y:S01]  /*5ad0*/  SHFL.IDX PT, R12, R14, 0x3, 0x181f ;  /* 0x00781f000e0c7f89 */ /* 0x00afe200000e0000 */
[----:B------:R-:W-:Y:S01]  /*5ae0*/  IMAD.MOV.U32 R215, RZ, RZ, c[0x0][0x2b8] ;  /* 0x0000ae00ffd77624 */ /* 0x000fe200078e00ff */
[----:B------:R-:W-:Y:S01]  /*5af0*/  LOP3.LUT R7, R7, 0xfffffffe, RZ, 0xc0, !PT ;  /* 0xfffffffe07077812 */ /* 0x000fe200078ec0ff */
[----:B------:R-:W-:Y:S01]  /*5b00*/  USHF.R.S32.HI UR6, URZ, 0x1f, UR17 ;  /* 0x0000001f3f067899 */ /* 0x000fe20008011411 */
[----:B------:R-:W-:Y:S01]  /*5b10*/  ISETP.GE.AND P6, PT, R8, UR7, PT ;  /* 0x0000000708007c0c */ /* 0x000fe2000bfc6270 */
[----:B------:R1:W3:Y:S01]  /*5b20*/  SHFL.IDX PT, R13, R5, 0x3, 0x181f ;  /* 0x00781f00050d7f89 */ /* 0x0002e200000e0000 */
[----:B------:R-:W-:Y:S01]  /*5b30*/  ISETP.NE.AND P1, PT, R215, 0x1, PT ;  /* 0x00000001d700780c */ /* 0x000fe20003f25270 */
[----:B------:R-:W-:Y:S01]  /*5b40*/  ULDC.64 UR4, c[0x0][0x2b0] ;  /* 0x0000ac0000047ab9 */ /* 0x000fe20000000a00 */
[----:B------:R-:W-:Y:S01]  /*5b50*/  IMAD.MOV.U32 R217, RZ, RZ, RZ ;  /* 0x000000ffffd97224 */ /* 0x000fe200078e00ff */
[----:B------:R-:W-:-:S02]  /*5b60*/  UIMAD UR6, UR6, UR4, URZ ;  /* 0x00000004060672a4 */ /* 0x000fc4000f8e023f */
[----:B------:R-:W-:Y:S02]  /*5b70*/  UIMAD.WIDE.U32 UR8, UR17, UR4, URZ ;  /* 0x00000004110872a5 */ /* 0x000fe4000f8e003f */
[----:B------:R-:W-:-:S03]  /*5b80*/  UIMAD UR6, UR17, UR5, UR6 ;  /* 0x00000005110672a4 */ /* 0x000fc6000f8e0206 */
[----:B------:R-:W-:Y:S01]  /*5b90*/  ULDC.64 UR4, c[0x0][0x1e8] ;  /* 0x00007a0000047ab9 */ /* 0x000fe20000000a00 */
[----:B----4-:R-:W-:Y:S01]  /*5ba0*/  @!P6 SHF.R.S32.HI R17, RZ, 0x1f, R38 ;  /* 0x0000001fff11e819 */ /* 0x010fe20000011426 */
[----:B------:R-:W-:Y:S01]  /*5bb0*/  @!P6 IMAD.SHL.U32 R8, R39, 0x2, RZ ;  /* 0x000000022708e824 */ /* 0x000fe200078e00ff */
[----:B------:R-:W-:Y:S01]  /*5bc0*/  @!P6 SHF.R.S32.HI R10, RZ, 0x1f, R37 ;  /* 0x0000001fff0ae819 */ /* 0x000fe20000011425 */
[----:B------:R-:W-:Y:S01]  /*5bd0*/  UIADD3 UR6, UR9, UR6, URZ ;  /* 0x0000000609067290 */ /* 0x000fe2000fffe03f */
[----:B------:R-:W-:Y:S02]  /*5be0*/  @!P6 LEA.HI R17, R17, R38, RZ, 0x3 ;  /* 0x000000261111e211 */ /* 0x000fe400078f18ff */
[----:B------:R-:W-:Y:S02]  /*5bf0*/  @!P6 LEA.HI R15, R10, R37, RZ, 0x3 ;  /* 0x000000250a0fe211 */ /* 0x000fe400078f18ff */
[----:B------:R-:W-:Y:S02]  /*5c00*/  @!P6 LOP3.LUT R17, R17, 0xfffffff8, RZ, 0xc0, !PT ;  /* 0xfffffff81111e812 */ /* 0x000fe400078ec0ff */
[----:B------:R-:W-:Y:S01]  /*5c10*/  @!P6 LOP3.LUT R15, R15, 0xfffffff8, RZ, 0xc0, !PT ;  /* 0xfffffff80f0fe812 */ /* 0x000fe200078ec0ff */
[----:B-12---:R-:W-:Y:S01]  /*5c20*/  IMAD.U32 R5, RZ, RZ, UR10 ;  /* 0x0000000aff057e24 */ /* 0x006fe2000f8e00ff */
[----:B------:R-:W-:Y:S01]  /*5c30*/  @P1 LOP3.LUT R7, R7, 0x1, RZ, 0xfc, !PT ;  /* 0x0000000107071812 */ /* 0x000fe200078efcff */
[----:B---3--:R-:W-:-:S04]  /*5c40*/  @!P6 IMAD.WIDE R18, R68, 0x2, R12 ;  /* 0x000000024412e825 */ /* 0x008fc800078e020c */
[----:B------:R-:W-:Y:S01]  /*5c50*/  IMAD R218, R5, 0x20, R216 ;  /* 0x0000002005da7824 */ /* 0x000fe200078e02d8 */
[----:B------:R-:W-:Y:S01]  /*5c60*/  @!P6 SHF.R.S32.HI R5, RZ, 0x1f, R36 ;  /* 0x0000001fff05e819 */ /* 0x000fe20000011424 */
[--C-:B------:R-:W-:Y:S01]  /*5c70*/  @!P6 IMAD.WIDE R16, R17, 0x2, R12.reuse ;  /* 0x000000021110e825 */ /* 0x100fe200078e020c */
[----:B------:R-:W-:Y:S01]  /*5c80*/  @!PT LDS RZ, [RZ] ;  /* 0x00000000fffff984 */ /* 0x000fe20000000800 */
[----:B------:R1:W-:Y:S02]  /*5c90*/  @!P6 LDGSTS.E.BYPASS.LTC128B.128 [R8+0x13080], [R18.64], !P4 ;  /* 0x130800001208efae */ /* 0x0003e4000e101d58 */
[----:B------:R-:W-:Y:S01]  /*5ca0*/  @!P6 LEA.HI R5, R5, R36, RZ, 0x3 ;  /* 0x000000240505e211 */ /* 0x000fe200078f18ff */
[----:B------:R-:W-:Y:S01]  /*5cb0*/  @!P6 IMAD.WIDE R14, R15, 0x2, R12 ;  /* 0x000000020f0ee825 */ /* 0x000fe200078e020c */
[----:B------:R-:W-:Y:S01]  /*5cc0*/  IADD3 R218, R218, -0x20, RZ ;  /* 0xffffffe0dada7810 */ /* 0x000fe20007ffe0ff */
[----:B------:R1:W-:Y:S01]  /*5cd0*/  @!P6 LDGSTS.E.BYPASS.LTC128B.128 [R8+0x17080], [R16.64], !P3 ;  /* 0x170800001008efae */ /* 0x0003e2000d901d58 */
[----:B------:R-:W-:-:S03]  /*5ce0*/  @!P6 LOP3.LUT R7, R5, 0xfffffff8, RZ, 0xc0, !PT ;  /* 0xfffffff80507e812 */ /* 0x000fc600078ec0ff */
[----:B------:R2:W-:Y:S01]  /*5cf0*/  @!P6 LDGSTS.E.BYPASS.LTC128B.128 [R8+0x1b080], [R14.64], !P0 ;  /* 0x1b0800000e08efae */ /* 0x0005e2000c101d58 */
[C---:B------:R-:W-:Y:S01]  /*5d00*/  ISETP.GE.AND P0, PT, R218.reuse, UR11, PT ;  /* 0x0000000bda007c0c */ /* 0x040fe2000bf06270 */
[----:B------:R-:W-:Y:S01]  /*5d10*/  @!P6 IMAD.WIDE R12, R7, 0x2, R12 ;  /* 0x00000002070ce825 */ /* 0x000fe200078e020c */
[----:B------:R-:W-:Y:S02]  /*5d20*/  IADD3 R218, R218, UR16, RZ ;  /* 0x00000010dada7c10 */ /* 0x000fe4000fffe0ff */
[----:B------:R-:W-:Y:S02]  /*5d30*/  ISETP.GT.OR P0, PT, R216, 0x1f, P0 ;  /* 0x0000001fd800780c */ /* 0x000fe40000704670 */
[----:B------:R3:W-:Y:S01]  /*5d40*/  @!P6 LDGSTS.E.BYPASS.LTC128B.128 [R8+0x1f080], [R12.64], !P5 ;  /* 0x1f0800000c08efae */ /* 0x0007e2000e901d58 */
[----:B------:R-:W-:-:S03]  /*5d50*/  @P1 IMAD.HI.U32 R10, R218, c[0x0][0x2bc], RZ ;  /* 0x0000af00da0a1a27 */ /* 0x000fc600078e00ff */
[----:B------:R-:W0:Y:S01]  /*5d60*/  LDGDEPBAR ;  /* 0x00000000000079af */ /* 0x000e220000000000 */
[----:B------:R-:W-:Y:S01]  /*5d70*/  IMAD.MOV.U32 R5, RZ, RZ, R218 ;  /* 0x000000ffff057224 */ /* 0x000fe200078e00da */
[----:B------:R-:W-:-:S05]  /*5d80*/  @P1 SHF.R.U32.HI R5, RZ, c[0x0][0x2c0], R10 ;  /* 0x0000b000ff051a19 */ /* 0x000fca000001160a */
[----:B------:R-:W-:-:S04]  /*5d90*/  @!P0 IADD3 R10, P1, R5, UR8, RZ ;  /* 0x00000008050a8c10 */ /* 0x000fc8000ff3e0ff */
[----:B------:R-:W-:Y:S02]  /*5da0*/  @!P0 LEA.HI.X.SX32 R7, R5, UR6, 0x1, P1 ;  /* 0x0000000605078c11 */ /* 0x000fe400088f0eff */
[----:B--2---:R-:W-:-:S04]  /*5db0*/  @!P0 LEA R14, P1, R10, c[0x0][0x2a0], 0x2 ;  /* 0x0000a8000a0e8a11 */ /* 0x004fc800078210ff */
[----:B------:R-:W-:Y:S01]  /*5dc0*/  @!P0 LEA.HI.X R15, R10, c[0x0][0x2a4], R7, 0x2, P1 ;  /* 0x0000a9000a0f8a11 */ /* 0x000fe200008f1407 */
        /* <DEDUP_REMOVED lines=9> */
[----:B------:R-:W-:Y:S01]  /*5e60*/  ULEA UR22, UR10, 0xffffffe0, 0x5 ;  /* 0xffffffe00a167891 */ /* 0x000fe2000f8e283f */
[----:B---3--:R-:W-:Y:S01]  /*5e70*/  IMAD.WIDE.U32 R12, R218, c[0x0][0x1e0], RZ ;  /* 0x00007800da0c7a25 */ /* 0x008fe200078e00ff */
[----:B------:R-:W-:Y:S01]  /*5e80*/  SHF.R.S32.HI R60, RZ, 0x1f, R218 ;  /* 0x0000001fff3c7819 */ /* 0x000fe200000114da */
[----:B------:R-:W-:Y:S01]  /*5e90*/  UIADD3 UR17, UR19, UR17, URZ ;  /* 0x0000001113117290 */ /* 0x000fe2000fffe03f */
[----:B------:R-:W-:Y:S01]  /*5ea0*/  ISETP.GE.AND P3, PT, R37, c[0x0][0x1d4], PT ;  /* 0x0000750025007a0c */ /* 0x000fe20003f66270 */
[----:B------:R-:W-:Y:S01]  /*5eb0*/  UIADD3 UR22, UR11, -UR22, URZ ;  /* 0x800000160b167290 */ /* 0x000fe2000fffe03f */
[----:B------:R-:W-:Y:S01]  /*5ec0*/  ISETP.GE.AND P2, PT, R36, c[0x0][0x1d4], PT ;  /* 0x0000750024007a0c */ /* 0x000fe20003f46270 */
[----:B------:R-:W-:Y:S01]  /*5ed0*/  IMAD R5, R60, c[0x0][0x1e0], RZ ;  /* 0x000078003c057a24 */ /* 0x000fe200078e02ff */
[----:B------:R-:W-:Y:S01]  /*5ee0*/  ULDC.64 UR4, c[0x0][0x210] ;  /* 0x0000840000047ab9 */ /* 0x000fe20000000a00 */
[----:B------:R-:W-:Y:S01]  /*5ef0*/  LEA.HI R71, R69, R66, RZ, 0x5 ;  /* 0x0000004245477211 */ /* 0x000fe200078f28ff */
[----:B------:R-:W-:Y:S01]  /*5f00*/  UIMAD UR12, UR12, UR4, URZ ;  /* 0x000000040c0c72a4 */ /* 0x000fe2000f8e023f */
[----:B------:R-:W-:Y:S01]  /*5f10*/  IMAD R5, R218, c[0x0][0x1e4], R5 ;  /* 0x00007900da057a24 */ /* 0x000fe200078e0205 */
[----:B------:R-:W-:Y:S01]  /*5f20*/  IADD3 R10, -R56, UR22, RZ ;  /* 0x00000016380a7c10 */ /* 0x000fe2000fffe1ff */
[----:B------:R-:W-:Y:S01]  /*5f30*/  UIMAD.WIDE.U32 UR26, UR13, UR4, URZ ;  /* 0x000000040d1a72a5 */ /* 0x000fe2000f8e003f */
[----:B------:R-:W-:Y:S01]  /*5f40*/  SHF.R.S32.HI R70, RZ, 0x5, R71 ;  /* 0x00000005ff467819 */ /* 0x000fe20000011447 */
[----:B------:R-:W-:Y:S01]  /*5f50*/  IMAD.IADD R13, R13, 0x1, R5 ;  /* 0x000000010d0d7824 */ /* 0x000fe200078e0205 */
[----:B------:R-:W-:Y:S01]  /*5f60*/  UIMAD UR12, UR13, UR5, UR12 ;  /* 0x000000050d0c72a4 */ /* 0x000fe2000f8e020c */
[----:B------:R-:W-:-:S03]  /*5f70*/  IMAD.U32 R5, RZ, RZ, UR13 ;  /* 0x0000000dff057e24 */ /* 0x000fc6000f8e00ff */
[----:B------:R-:W-:Y:S01]  /*5f80*/  UIADD3 UR12, UR27, UR12, URZ ;  /* 0x0000000c1b0c7290 */ /* 0x000fe2000fffe03f */
[----:B--2---:R-:W-:Y:S01]  /*5f90*/  SHF.R.S32.HI R59, RZ, 0x1f, R217 ;  /* 0x0000001fff3b7819 */ /* 0x004fe200000114d9 */
[----:B------:R-:W-:-:S04]  /*5fa0*/  IMAD.WIDE.U32 R12, R217, c[0x0][0x1f0], R12 ;  /* 0x00007c00d90c7a25 */ /* 0x000fc800078e000c */
[----:B-1----:R-:W-:Y:S02]  /*5fb0*/  IMAD R8, R59, c[0x0][0x1f0], RZ ;  /* 0x00007c003b087a24 */ /* 0x002fe400078e02ff */
[----:B------:R-:W-:Y:S02]  /*5fc0*/  IMAD R5, R5, c[0x0][0x1e8], R12 ;  /* 0x00007a0005057a24 */ /* 0x000fe400078e020c */
[----:B------:R-:W-:Y:S01]  /*5fd0*/  IMAD R7, R217, c[0x0][0x1f4], R8 ;  /* 0x00007d00d9077a24 */ /* 0x000fe200078e0208 */
[----:B------:R-:W-:Y:S02]  /*5fe0*/  IADD3 R8, P0, R12, UR18, RZ ;  /* 0x000000120c087c10 */ /* 0x000fe4000ff1e0ff */
[----:B------:R-:W-:Y:S01]  /*5ff0*/  LEA R14, R5, c[0x0][0x1c8], 0x1 ;  /* 0x00007200050e7a11 */ /* 0x000fe200078e08ff */
[----:B------:R-:W-:Y:S01]  /*6000*/  IMAD.IADD R7, R13, 0x1, R7 ;  /* 0x000000010d077824 */ /* 0x000fe200078e0207 */
[----:B------:R-:W-:-:S03]  /*6010*/  LEA RZ, P1, R8, c[0x0][0x1c8], 0x1 ;  /* 0x0000720008ff7a11 */ /* 0x000fc600078208ff */
[----:B------:R-:W-:Y:S01]  /*6020*/  SHFL.IDX PT, R12, R14, RZ, 0x181f ;  /* 0x00181fff0e0c7589 */ /* 0x000fe200000e0000 */
[----:B------:R-:W-:Y:S02]  /*6030*/  IADD3.X R7, R7, UR17, RZ, P0, !PT ;  /* 0x0000001107077c10 */ /* 0x000fe400087fe4ff */
[----:B------:R-:W-:Y:S02]  /*6040*/  ISETP.GE.AND P0, PT, R10, 0x1, PT ;  /* 0x000000010a00780c */ /* 0x000fe40003f06270 */
[----:B------:R-:W-:Y:S02]  /*6050*/  LEA.HI.X R13, R8, c[0x0][0x1cc], R7, 0x1, P1 ;  /* 0x00007300080d7a11 */ /* 0x000fe400008f0c07 */
[----:B------:R-:W-:-:S04]  /*6060*/  ISETP.GT.AND P1, PT, R216, 0x1f, PT ;  /* 0x0000001fd800780c */ /* 0x000fc80003f24270 */
[----:B------:R-:W1:Y:S05]  /*6070*/  SHFL.IDX PT, R13, R13, RZ, 0x181f ;  /* 0x00181fff0d0d7589 */ /* 0x000e6a00000e0000 */
[----:B------:R-:W-:Y:S02]  /*6080*/  @P0 SHF.R.S32.HI R7, RZ, 0x1f, R38 ;  /* 0x0000001fff070819 */ /* 0x000fe40000011426 */
[----:B------:R-:W-:Y:S02]  /*6090*/  @P0 SHF.R.S32.HI R10, RZ, 0x1f, R37 ;  /* 0x0000001fff0a0819 */ /* 0x000fe40000011425 */
[----:B------:R-:W-:Y:S02]  /*60a0*/  @P0 SHF.R.S32.HI R5, RZ, 0x1f, R36 ;  /* 0x0000001fff050819 */ /* 0x000fe40000011424 */
[----:B------:R-:W-:-:S02]  /*60b0*/  @P0 LEA.HI R8, R7, R38, RZ, 0x3 ;  /* 0x0000002607080211 */ /* 0x000fc400078f18ff */
[----:B------:R-:W-:Y:S01]  /*60c0*/  @P0 LEA.HI R7, R10, R37, RZ, 0x3 ;  /* 0x000000250a070211 */ /* 0x000fe200078f18ff */
[----:B------:R-:W-:Y:S01]  /*60d0*/  @P0 IMAD.SHL.U32 R10, R39, 0x2, RZ ;  /* 0x00000002270a0824 */ /* 0x000fe200078e00ff */
        /* <DEDUP_REMOVED lines=18> */
.L_x_678:
[----:B------:R-:W-:Y:S01]  /*6200*/  ULDC.U8 UR4, c[0x0][0x298] ;  /* 0x0000a60000047ab9 */ /* 0x000fe20000000000 */
[----:B------:R-:W-:Y:S01]  /*6210*/  SHF.R.S32.HI R8, RZ, 0x1f, R67 ;  /* 0x0000001fff087819 */ /* 0x000fe20000011443 */
[----:B-1----:R-:W-:Y:S01]  /*6220*/  IMAD.WIDE.U32 R16, R67, c[0x0][0x280], RZ ;  /* 0x0000a00043107a25 */ /* 0x002fe200078e00ff */
[----:B------:R-:W-:Y:S01]  /*6230*/  ISETP.NE.AND P0, PT, RZ, UR4, PT ;  /* 0x00000004ff007c0c */ /* 0x000fe2000bf05270 */
[----:B------:R-:W-:Y:S01]  /*6240*/  BSSY B2, `(.L_x_679) ;  /* 0x00009a0000027945 */ /* 0x000fe20003800000 */
[----:B------:R-:W-:Y:S01]  /*6250*/  LEA R5, R57, R6, 0x5 ;  /* 0x0000000639057211 */ /* 0x000fe200078e28ff */
[C---:B------:R-:W-:Y:S01]  /*6260*/  IMAD R10, R8.reuse, c[0x0][0x280], RZ ;  /* 0x0000a000080a7a24 */ /* 0x040fe200078e02ff */
        /* <DEDUP_REMOVED lines=9> */
[----:B------:R-:W-:Y:S01]  /*6300*/  IMAD.MOV.U32 R14, RZ, RZ, R12 ;  /* 0x000000ffff0e7224 */ /* 0x000fe200078e000c */
        /* <DEDUP_REMOVED lines=9> */
[----:B------:R-:W-:-:S02]  /*63a0*/  CS2R R132, SRZ ;  /* 0x0000000000847805 */ /* 0x000fc4000001ff00 */
[----:B------:R-:W-:Y:S01]  /*63b0*/  @P0 IMAD.HI.U32 R6, R5, c[0x0][0x2c8], RZ ;  /* 0x0000b20005060a27 */ /* 0x000fe200078e00ff */
[----:B------:R-:W-:-:S13]  /*63c0*/  PLOP3.LUT P0, PT, PT, PT, UP2, 0x80, 0x0 ;  /* 0x000000000000781c */ /* 0x000fda0003f0f028 */
[----:B------:R-:W-:Y:S01]  /*63d0*/  @P0 SHF.R.U32.HI R5, RZ, c[0x0][0x2cc], R6 ;  /* 0x0000b300ff050a19 */ /* 0x000fe20000011606 */
[----:B------:R-:W-:Y:S02]  /*63e0*/  IMAD.MOV.U32 R6, RZ, RZ, R16 ;  /* 0x000000ffff067224 */ /* 0x000fe400078e0010 */
[----:B------:R-:W-:Y:S01]  /*63f0*/  IMAD.SHL.U32 R16, R57, 0x4, RZ ;  /* 0x0000000439107824 */ /* 0x000fe200078e00ff */
[----:B------:R-:W-:Y:S01]  /*6400*/  SHF.R.S32.HI R8, RZ, 0x1f, R5 ;  /* 0x0000001fff087819 */ /* 0x000fe20000011405 */
[----:B------:R-:W-:-:S04]  /*6410*/  IMAD.WIDE.U32 R6, R5, c[0x0][0x280], R6 ;  /* 0x0000a00005067a25 */ /* 0x000fc800078e0006 */
[C---:B------:R-:W-:Y:S02]  /*6420*/  IMAD R10, R8.reuse, c[0x0][0x280], RZ ;  /* 0x0000a000080a7a24 */ /* 0x040fe400078e02ff */
[----:B------:R-:W-:Y:S02]  /*6430*/  IMAD R8, R8, c[0x0][0x290], RZ ;  /* 0x0000a40008087a24 */ /* 0x000fe400078e02ff */
[C---:B------:R-:W-:Y:S02]  /*6440*/  IMAD R10, R5.reuse, c[0x0][0x284], R10 ;  /* 0x0000a100050a7a24 */ /* 0x040fe400078e020a */
[----:B------:R-:W-:-:S03]  /*6450*/  IMAD.WIDE.U32 R14, R5, c[0x0][0x290], R14 ;  /* 0x0000a400050e7a25 */ /* 0x000fc600078e000e */
[----:B------:R-:W-:Y:S01]  /*6460*/  IADD3 R13, R7, R10, RZ ;  /* 0x0000000a070d7210 */ /* 0x000fe20007ffe0ff */
[----:B------:R-:W-:Y:S01]  /*6470*/  IMAD R5, R5, c[0x0][0x294], R8 ;  /* 0x0000a50005057a24 */ /* 0x000fe200078e0208 */
[----:B------:R-:W-:-:S04]  /*6480*/  LEA R10, P0, R6, c[0x0][0x270], 0x1 ;  /* 0x00009c00060a7a11 */ /* 0x000fc800078008ff */
[----:B------:R-:W-:Y:S01]  /*6490*/  LEA.HI.X R13, R6, c[0x0][0x274], R13, 0x1, P0 ;  /* 0x00009d00060d7a11 */ /* 0x000fe200000f0c0d */
[----:B------:R1:W2:Y:S01]  /*64a0*/  SHFL.IDX PT, R18, R10, RZ, 0x181f ;  /* 0x00181fff0a127589 */ /* 0x0002a200000e0000 */
[----:B------:R-:W-:Y:S02]  /*64b0*/  IADD3 R5, R15, R5, RZ ;  /* 0x000000050f057210 */ /* 0x000fe40007ffe0ff */
[C---:B------:R-:W-:Y:S01]  /*64c0*/  LEA R8, P0, R14.reuse, c[0x0][0x288], 0x1 ;  /* 0x0000a2000e087a11 */ /* 0x040fe200078008ff */
[----:B------:R1:W3:Y:S03]  /*64d0*/  SHFL.IDX PT, R19, R13, RZ, 0x181f ;  /* 0x00181fff0d137589 */ /* 0x0002e600000e0000 */
[----:B------:R-:W-:Y:S02]  /*64e0*/  LEA.HI.X R12, R14, c[0x0][0x28c], R5, 0x1, P0 ;  /* 0x0000a3000e0c7a11 */ /* 0x000fe400000f0c05 */
[----:B------:R-:W-:Y:S01]  /*64f0*/  ISETP.NE.AND P0, PT, R11, RZ, PT ;  /* 0x000000ff0b00720c */ /* 0x000fe20003f05270 */
[----:B------:R1:W4:Y:S04]  /*6500*/  SHFL.IDX PT, R14, R8, RZ, 0x181f ;  /* 0x00181fff080e7589 */ /* 0x00032800000e0000 */
[----:B------:R1:W1:Y:S08]  /*6510*/  SHFL.IDX PT, R15, R12, RZ, 0x181f ;  /* 0x00181fff0c0f7589 */ /* 0x00027000000e0000 */
        /* <DEDUP_REMOVED lines=41> */
.L_x_682:
[----:B------:R-:W-:Y:S05]  /*67b0*/  BSYNC B0 ;  /* 0x0000000000007941 */ /* 0x000fea0003800000 */
.L_x_681:
        /* <DEDUP_REMOVED lines=86> */
.L_x_684:
[----:B------:R-:W-:Y:S05]  /*6d20*/  BSYNC B0 ;  /* 0x0000000000007941 */ /* 0x000fea0003800000 */
.L_x_683:
        /* <DEDUP_REMOVED lines=88> */
.L_x_686:
[----:B----4-:R-:W-:Y:S05]  /*72b0*/  BSYNC B0 ;  /* 0x0000000000007941 */ /* 0x010fea0003800000 */
.L_x_685:
        /* <DEDUP_REMOVED lines=85> */
.L_x_688:
[----:B----4-:R-:W-:Y:S05]  /*7810*/  BSYNC B0 ;  /* 0x0000000000007941 */ /* 0x010fea0003800000 */
.L_x_687:
        /* <DEDUP_REMOVED lines=89> */
.L_x_692:
[----:B------:R-:W-:Y:S05]  /*7db0*/  BSYNC B0 ;  /* 0x0000000000007941 */ /* 0x000fea0003800000 */
.L_x_691:
        /* <DEDUP_REMOVED lines=50> */
.L_x_694:
[----:B------:R-:W-:Y:S05]  /*80e0*/  BSYNC B0 ;  /* 0x0000000000007941 */ /* 0x000fea0003800000 */
.L_x_693:
        /* <DEDUP_REMOVED lines=50> */
.L_x_696:
[----:B------:R-:W-:Y:S05]  /*8410*/  BSYNC B0 ;  /* 0x0000000000007941 */ /* 0x000fea0003800000 */
.L_x_695:
        /* <DEDUP_REMOVED lines=49> */
.L_x_690:
[----:B------:R-:W-:Y:S05]  /*8730*/  BSYNC B1 ;  /* 0x0000000000017941 */ /* 0x000fea0003800000 */
.L_x_689:
        /* <DEDUP_REMOVED lines=53> */
.L_x_700:
[----:B------:R-:W-:Y:S05]  /*8a90*/  BSYNC B0 ;  /* 0x0000000000007941 */ /* 0x000fea0003800000 */
.L_x_699:
        /* <DEDUP_REMOVED lines=50> */
.L_x_702:
[----:B------:R-:W-:Y:S05]  /*8dc0*/  BSYNC B0 ;  /* 0x0000000000007941 */ /* 0x000fea0003800000 */
.L_x_701:
        /* <DEDUP_REMOVED lines=50> */
.L_x_704:
[----:B------:R-:W-:Y:S05]  /*90f0*/  BSYNC B0 ;  /* 0x0000000000007941 */ /* 0x000fea0003800000 */
.L_x_703:
        /* <DEDUP_REMOVED lines=27> */
[----:B------:R-:W-:Y:S01]  /*92b0*/  FFMA.FTZ R77, R77, R4, R76 ;  /* 0x000000044d4d7223 */ /* 0x000fe2000001004c */
[C---:B------:R-:W-:Y:S01]  /*92c0*/  SHF.L.U32 R7, R67.reuse, 0x10, RZ ;  /* 0x0000001043077819 */ /* 0x040fe200000006ff */
[----:B------:R-:W-:Y:S01]  /*92d0*/  FMUL.FTZ R5, R78, R55 ;  /* 0x000000374e057220 */ /* 0x000fe20000410000 */
[----:B------:R-:W-:Y:S01]  /*92e0*/  LOP3.LUT R76, R67, 0xffff0000, RZ, 0xc0, !PT ;  /* 0xffff0000434c7812 */ /* 0x000fe200078ec0ff */
[C---:B------:R-:W-:Y:S01]  /*92f0*/  IMAD.U32 R4, R64.reuse, 0x10000, RZ ;  /* 0x0001000040047824 */ /* 0x040fe200078e00ff */
[----:B------:R-:W-:Y:S01]  /*9300*/  LOP3.LUT R64, R64, 0xffff0000, RZ, 0xc0, !PT ;  /* 0xffff000040407812 */ /* 0x000fe200078ec0ff */
[----:B------:R-:W-:-:S02]  /*9310*/  FMUL.FTZ R78, R78, R65 ;  /* 0x000000414e4e7220 */ /* 0x000fc40000410000 */
        /* <DEDUP_REMOVED lines=15> */
.L_x_698:
[----:B------:R-:W-:Y:S05]  /*9410*/  BSYNC B1 ;  /* 0x0000000000017941 */ /* 0x000fea0003800000 */
.L_x_697:
        /* <DEDUP_REMOVED lines=16> */
[----:B------:R-:W-:Y:S01]  /*9520*/  LOP3.LUT R78, R53, 0xffff0000, RZ, 0xc0, !PT ;  /* 0xffff0000354e7812 */ /* 0x000fe200078ec0ff */
        /* <DEDUP_REMOVED lines=11> */
[-C--:B------:R-:W-:Y:S01]  /*95e0*/  FMUL.FTZ R55, R55, R7.reuse ;  /* 0x0000000737377220 */ /* 0x080fe20000410000 */
[----:B------:R-:W-:Y:S01]  /*95f0*/  LOP3.LUT R79, R5, 0xffff0000, RZ, 0xc0, !PT ;  /* 0xffff0000054f7812 */ /* 0x000fe200078ec0ff */
[----:B------:R-:W-:-:S02]  /*9600*/  FFMA.FTZ R53, R64, R7, -R53 ;  /* 0x0000000740357223 */ /* 0x000fc40000010835 */
[CC--:B------:R-:W-:Y:S02]  /*9610*/  FMUL.FTZ R5, R65.reuse, R51.reuse ;  /* 0x0000003341057220 */ /* 0x0c0fe40000410000 */
[----:B------:R-:W-:Y:S01]  /*9620*/  FFMA.FTZ R4, R64, R4, R55 ;  /* 0x0000000440047223 */ /* 0x000fe20000010037 */
[----:B------:R-:W-:Y:S01]  /*9630*/  SHF.L.U32 R55, R54, 0x10, RZ ;  /* 0x0000001036377819 */ /* 0x000fe200000006ff */
[C---:B------:R-:W-:Y:S01]  /*9640*/  IMAD.U32 R7, R52.reuse, 0x10000, RZ ;  /* 0x0001000034077824 */ /* 0x040fe200078e00ff */
[----:B------:R-:W-:Y:S01]  /*9650*/  LOP3.LUT R52, R52, 0xffff0000, RZ, 0xc0, !PT ;  /* 0xffff000034347812 */ /* 0x000fe200078ec0ff */
[-C--:B------:R-:W-:Y:S01]  /*9660*/  FMUL.FTZ R65, R65, R78.reuse ;  /* 0x0000004e41417220 */ /* 0x080fe20000410000 */
[----:B------:R-:W-:Y:S01]  /*9670*/  LOP3.LUT R54, R54, 0xffff0000, RZ, 0xc0, !PT ;  /* 0xffff000036367812 */ /* 0x000fe200078ec0ff */
[C---:B------:R-:W-:Y:S02]  /*9680*/  FFMA.FTZ R5, R6.reuse, R78, -R5 ;  /* 0x0000004e06057223 */ /* 0x040fe40000010805 */
[----:B------:R-:W-:-:S02]  /*9690*/  FFMA.FTZ R64, R6, R51, R65 ;  /* 0x0000003306407223 */ /* 0x000fc40000010041 */
[C---:B------:R-:W-:Y:S02]  /*96a0*/  FMUL.FTZ R6, R76.reuse, R7 ;  /* 0x000000074c067220 */ /* 0x040fe40000410000 */
[C---:B------:R-:W-:Y:S02]  /*96b0*/  FMUL.FTZ R51, R79.reuse, R52 ;  /* 0x000000344f337220 */ /* 0x040fe40000410000 */
[-C--:B------:R-:W-:Y:S02]  /*96c0*/  FMUL.FTZ R76, R76, R55.reuse ;  /* 0x000000374c4c7220 */ /* 0x080fe40000410000 */
[-C--:B------:R-:W-:Y:S02]  /*96d0*/  FMUL.FTZ R79, R79, R54.reuse ;  /* 0x000000364f4f7220 */ /* 0x080fe40000410000 */
[C---:B------:R-:W-:Y:S01]  /*96e0*/  FFMA.FTZ R55, R77.reuse, R55, -R6 ;  /* 0x000000374d377223 */ /* 0x040fe20000010806 */
        /* <DEDUP_REMOVED lines=8> */
.L_x_708:
[----:B------:R-:W-:Y:S05]  /*9770*/  BSYNC B0 ;  /* 0x0000000000007941 */ /* 0x000fea0003800000 */
.L_x_707:
        /* <DEDUP_REMOVED lines=28> */
[C---:B------:R-:W-:Y:S02]  /*9940*/  FMUL.FTZ R5, R53.reuse, R47 ;  /* 0x0000002f35057220 */ /* 0x040fe40000410000 */
        /* <DEDUP_REMOVED lines=8> */
[----:B------:R-:W-:Y:S02]  /*99d0*/  FMUL.FTZ R6, R55, R7 ;  /* 0x0000000737067220 */ /* 0x000fe40000410000 */
[----:B------:R-:W-:Y:S02]  /*99e0*/  FMUL.FTZ R47, R67, R48 ;  /* 0x00000030432f7220 */ /* 0x000fe40000410000 */
[-C--:B------:R-:W-:Y:S02]  /*99f0*/  FMUL.FTZ R55, R55, R51.reuse ;  /* 0x0000003337377220 */ /* 0x080fe40000410000 */
[-C--:B------:R-:W-:Y:S02]  /*9a00*/  FMUL.FTZ R67, R67, R50.reuse ;  /* 0x0000003243437220 */ /* 0x080fe40000410000 */
        /* <DEDUP_REMOVED lines=9> */
.L_x_710:
[----:B------:R-:W-:Y:S05]  /*9aa0*/  BSYNC B0 ;  /* 0x0000000000007941 */ /* 0x000fea0003800000 */
.L_x_709:
        /* <DEDUP_REMOVED lines=50> */
.L_x_712:
[----:B------:R-:W-:Y:S05]  /*9dd0*/  BSYNC B0 ;  /* 0x0000000000007941 */ /* 0x000fea0003800000 */
.L_x_711:
        /* <DEDUP_REMOVED lines=49> */
.L_x_706:
[----:B------:R-:W-:Y:S05]  /*a0f0*/  BSYNC B1 ;  /* 0x0000000000017941 */ /* 0x000fea0003800000 */
.L_x_705:
        /* <DEDUP_REMOVED lines=52> */
.L_x_715:
[----:B------:R-:W-:Y:S05]  /*a440*/  BSYNC B0 ;  /* 0x0000000000007941 */ /* 0x000fea0003800000 */
.L_x_714:
        /* <DEDUP_REMOVED lines=50> */
.L_x_717:
[----:B------:R-:W-:Y:S05]  /*a770*/  BSYNC B0 ;  /* 0x0000000000007941 */ /* 0x000fea0003800000 */
.L_x_716:
        /* <DEDUP_REMOVED lines=50> */
.L_x_719:
[----:B------:R-:W-:Y:S05]  /*aaa0*/  BSYNC B0 ;  /* 0x0000000000007941 */ /* 0x000fea0003800000 */
.L_x_718:
        /* <DEDUP_REMOVED lines=50> */
.L_x_680:
[----:B------:R-:W-:Y:S01]  /*add0*/  PLOP3.LUT P0, PT, PT, PT, UP2, 0x80, 0x0 ;  /* 0x000000000000781c */ /* 0x000fe20003f0f028 */
[----:B------:R-:W-:Y:S01]  /*ade0*/  IMAD.MOV.U32 R17, RZ, RZ, R7 ;  /* 0x000000ffff117224 */ /* 0x000fe200078e0007 */
[----:B------:R-:W-:Y:S01]  /*adf0*/  MOV R13, R15 ;  /* 0x0000000f000d7202 */ /* 0x000fe20000000f00 */
        /* <DEDUP_REMOVED lines=18> */
[C---:B------:R-:W-:Y:S02]  /*af20*/  IMAD R6, R5.reuse, c[0x0][0x284], R6 ;  /* 0x0000a10005067a24 */ /* 0x040fe400078e0206 */
[----:B------:R-:W-:Y:S01]  /*af30*/  IMAD.WIDE.U32 R12, R5, c[0x0][0x290], R12 ;  /* 0x0000a400050c7a25 */ /* 0x000fe200078e000c */
[----:B------:R1:W2:Y:S03]  /*af40*/  SHFL.IDX PT, R14, R7, RZ, 0x181f ;  /* 0x00181fff070e7589 */ /* 0x0002a600000e0000 */
[----:B------:R-:W-:-:S02]  /*af50*/  IMAD.IADD R6, R17, 0x1, R6 ;  /* 0x0000000111067824 */ /* 0x000fc400078e0206 */
[----:B------:R-:W-:-:S03]  /*af60*/  IMAD R5, R5, c[0x0][0x294], R8 ;  /* 0x0000a50005057a24 */ /* 0x000fc600078e0208 */
[----:B------:R-:W-:Y:S01]  /*af70*/  LEA.HI.X R6, R16, c[0x0][0x274], R6, 0x1, P0 ;  /* 0x00009d0010067a11 */ /* 0x000fe200000f0c06 */
[----:B------:R-:W-:Y:S01]  /*af80*/  IMAD.IADD R5, R13, 0x1, R5 ;  /* 0x000000010d057824 */ /* 0x000fe200078e0205 */
[----:B------:R-:W-:-:S03]  /*af90*/  LEA R8, P0, R12, c[0x0][0x288], 0x1 ;  /* 0x0000a2000c087a11 */ /* 0x000fc600078008ff */
[----:B------:R1:W3:Y:S01]  /*afa0*/  SHFL.IDX PT, R15, R6, RZ, 0x181f ;  /* 0x00181fff060f7589 */ /* 0x0002e200000e0000 */
[----:B------:R-:W-:Y:S02]  /*afb0*/  LEA.HI.X R5, R12, c[0x0][0x28c], R5, 0x1, P0 ;  /* 0x0000a3000c057a11 */ /* 0x000fe400000f0c05 */
[----:B------:R-:W-:Y:S01]  /*afc0*/  ISETP.NE.AND P0, PT, R11, RZ, PT ;  /* 0x000000ff0b00720c */ /* 0x000fe20003f05270 */
[----:B------:R1:W4:Y:S04]  /*afd0*/  SHFL.IDX PT, R12, R8, RZ, 0x181f ;  /* 0x00181fff080c7589 */ /* 0x00032800000e0000 */
[----:B------:R1:W1:Y:S08]  /*afe0*/  SHFL.IDX PT, R13, R5, RZ, 0x181f ;  /* 0x00181fff050d7589 */ /* 0x00027000000e0000 */
        /* <DEDUP_REMOVED lines=22> */
.L_x_721:
[----:B--2---:R-:W-:Y:S05]  /*b150*/  BSYNC B0 ;  /* 0x0000000000007941 */ /* 0x004fea0003800000 */
.L_x_720:
[----:B------:R-:W-:Y:S01]  /*b160*/  ISETP.NE.AND P0, PT, R9, RZ, PT ;  /* 0x000000ff0900720c */ /* 0x000fe20003f05270 */
[----:B-----5:R-:W-:Y:S01]  /*b170*/  IMAD.MOV.U32 R9, RZ, RZ, R93 ;  /* 0x000000ffff097224 */ /* 0x020fe200078e005d */
[----:B-1----:R1:W2:Y:S01]  /*b180*/  SHFL.IDX PT, R13, R6, 0x1, 0x181f ;  /* 0x00381f00060d7f89 */ /* 0x0022a200000e0000 */
[----:B----4-:R-:W-:Y:S01]  /*b190*/  IMAD.MOV.U32 R12, RZ, RZ, R94 ;  /* 0x000000ffff0c7224 */ /* 0x010fe200078e005e */
        /* <DEDUP_REMOVED lines=63> */
.L_x_723:
[----:B--2---:R-:W-:Y:S05]  /*b590*/  BSYNC B0 ;  /* 0x0000000000007941 */ /* 0x004fea0003800000 */
.L_x_722:
[----:B------:R-:W-:Y:S01]  /*b5a0*/  ISETP.NE.AND P0, PT, R4, RZ, PT ;  /* 0x000000ff0400720c */ /* 0x000fe20003f05270 */
[----:B-1--45:R-:W-:Y:S01]  /*b5b0*/  IMAD.MOV.U32 R11, RZ, RZ, R54 ;  /* 0x000000ffff0b7224 */ /* 0x032fe200078e0036 */
[----:B------:R1:W2:Y:S01]  /*b5c0*/  SHFL.IDX PT, R15, R6, 0x2, 0x181f ;  /* 0x00581f00060f7f89 */ /* 0x0002a200000e0000 */
        /* <DEDUP_REMOVED lines=27> */
[----:B------:R1:W4:Y:S01]  /*b780*/  SHFL.IDX PT, R14, R7, 0x2, 0x181f ;  /* 0x00581f00070e7f89 */ /* 0x00032200000e0000 */
[----:B------:R-:W-:Y:S01]  /*b790*/  IMAD.MOV.U32 R4, RZ, RZ, R73 ;  /* 0x000000ffff047224 */ /* 0x000fe200078e0049 */
[----:B------:R-:W-:Y:S01]  /*b7a0*/  PRMT R134, R11, 0x7610, R134 ;  /* 0x000076100b867816 */ /* 0x000fe20000000086 */
[----:B------:R-:W-:Y:S01]  /*b7b0*/  CS2R R26, SRZ ;  /* 0x00000000001a7805 */ /* 0x000fe2000001ff00 */
[----:B------:R1:W3:Y:S01]  /*b7c0*/  SHFL.IDX PT, R13, R5, 0x2, 0x181f ;  /* 0x00581f00050d7f89 */ /* 0x0002e200000e0000 */
[----:B------:R-:W-:Y:S01]  /*b7d0*/  PRMT R133, R10, 0x7610, R133 ;  /* 0x000076100a857816 */ /* 0x000fe20000000085 */
[----:B------:R-:W-:Y:S01]  /*b7e0*/  CS2R R34, SRZ ;  /* 0x0000000000227805 */ /* 0x000fe2000001ff00 */
[----:B------:R-:W-:Y:S01]  /*b7f0*/  PRMT R132, R9, 0x7610, R132 ;  /* 0x0000761009847816 */ /* 0x000fe20000000084 */
[----:B---3--:R1:W3:Y:S01]  /*b800*/  SHFL.IDX PT, R12, R8, 0x2, 0x181f ;  /* 0x00581f00080c7f89 */ /* 0x0082e200000e0000 */
        /* <DEDUP_REMOVED lines=14> */
[----:B----4-:R-:W-:-:S04]  /*b8f0*/  @!P0 IMAD.WIDE R16, R68, 0x2, R14 ;  /* 0x0000000244108825 */ /* 0x010fc800078e020e */
[----:B---3--:R-:W-:Y:S01]  /*b900*/  @!P0 IMAD.WIDE R10, R68, 0x2, R12 ;  /* 0x00000002440a8825 */ /* 0x008fe200078e020c */
        /* <DEDUP_REMOVED lines=14> */
.L_x_725:
[----:B--2---:R-:W-:Y:S05]  /*b9f0*/  BSYNC B0 ;  /* 0x0000000000007941 */ /* 0x004fea0003800000 */
.L_x_724:
[----:B-----5:R-:W-:Y:S01]  /*ba00*/  IMAD.MOV.U32 R4, RZ, RZ, R33 ;  /* 0x000000ffff047224 */ /* 0x020fe200078e0021 */
[----:B------:R2:W1:Y:S01]  /*ba10*/  SHFL.IDX PT, R63, R6, 0x3, 0x181f ;  /* 0x00781f00063f7f89 */ /* 0x00046200000e0000 */
        /* <DEDUP_REMOVED lines=20> */
[----:B------:R1:W3:Y:S01]  /*bb60*/  SHFL.IDX PT, R65, R5, 0x3, 0x181f ;  /* 0x00781f0005417f89 */ /* 0x0002e200000e0000 */
[----:B------:R-:W-:Y:S01]  /*bb70*/  IMAD.MOV.U32 R10, RZ, RZ, R31 ;  /* 0x000000ffff0a7224 */ /* 0x000fe200078e001f */
[----:B------:R-:W-:Y:S01]  /*bb80*/  CS2R R24, SRZ ;  /* 0x0000000000187805 */ /* 0x000fe2000001ff00 */
[----:B------:R-:W-:Y:S01]  /*bb90*/  IMAD.MOV.U32 R9, RZ, RZ, R28 ;  /* 0x000000ffff097224 */ /* 0x000fe200078e001c */
[----:B------:R3:W3:Y:S01]  /*bba0*/  SHFL.IDX PT, R64, R8, 0x3, 0x181f ;  /* 0x00781f0008407f89 */ /* 0x0006e200000e0000 */
[----:B-12---:R-:W-:Y:S01]  /*bbb0*/  IMAD.MOV.U32 R6, RZ, RZ, R43 ;  /* 0x000000ffff067224 */ /* 0x006fe200078e002b */
        /* <DEDUP_REMOVED lines=10> */
[----:B----4-:R-:W-:Y:S01]  /*bc60*/  CS2R R14, SRZ ;  /* 0x00000000000e7805 */ /* 0x010fe2000001ff00 */
[----:B---3--:R-:W-:Y:S01]  /*bc70*/  CS2R R12, SRZ ;  /* 0x00000000000c7805 */ /* 0x008fe2000001ff00 */
[----:B------:R-:W-:-:S02]  /*bc80*/  IMAD.MOV.U32 R7, RZ, RZ, R42 ;  /* 0x000000ffff077224 */ /* 0x000fc400078e002a */
        /* <DEDUP_REMOVED lines=25> */
.L_x_727:
[----:B------:R-:W-:Y:S05]  /*be20*/  BSYNC B0 ;  /* 0x0000000000007941 */ /* 0x000fea0003800000 */
.L_x_726:
        /* <DEDUP_REMOVED lines=146> */
.L_x_731:
[----:B------:R-:W-:Y:S05]  /*c750*/  BSYNC B0 ;  /* 0x0000000000007941 */ /* 0x000fea0003800000 */
.L_x_730:
        /* <DEDUP_REMOVED lines=11> */
[-C--:B------:R-:W-:Y:S02]  /*c810*/  LOP3.LUT R8, R9, R148.reuse, RZ, 0x3c, !PT ;  /* 0x0000009409087212 */ /* 0x080fe400078e3cff */
        /* <DEDUP_REMOVED lines=103> */
.L_x_729:
[----:B------:R-:W-:Y:S05]  /*ce90*/  BSYNC B1 ;  /* 0x0000000000017941 */ /* 0x000fea0003800000 */
.L_x_728:
        /* <DEDUP_REMOVED lines=19> */
[----:B------:R-:W-:Y:S01]  /*cfd0*/  LOP3.LUT R6, R11, 0x38, R6, 0xf8, !PT ;  /* 0x000000380b067812 */ /* 0x000fe200078ef806 */
        /* <DEDUP_REMOVED lines=100> */
.L_x_735:
[----:B------:R-:W-:Y:S05]  /*d620*/  BSYNC B0 ;  /* 0x0000000000007941 */ /* 0x000fea0003800000 */
.L_x_734:
[----:B------:R-:W-:-:S13]  /*d630*/  ISETP.GE.AND P0, PT, R38, c[0x0][0x27c], PT ;  /* 0x00009f0026007a0c */ /* 0x000fda0003f06270 */
[----:B------:R-:W-:Y:S05]  /*d640*/  @P0 BRA `(.L_x_733) ;  /* 0x0000078000000947 */ /* 0x000fea0003800000 */
[----:B-1----:R-:W-:Y:S01]  /*d650*/  SHF.R.S32.HI R7, RZ, 0x1f, R38 ;  /* 0x0000001fff077819 */ /* 0x002fe20000011426 */
[----:B------:R-:W-:Y:S01]  /*d660*/  IMAD.MOV.U32 R9, RZ, RZ, c[0x0][0x27c] ;  /* 0x00009f00ff097624 */ /* 0x000fe200078e00ff */
[----:B------:R-:W-:Y:S01]  /*d670*/  SHF.R.S32.HI R5, RZ, 0x1f, R88 ;  /* 0x0000001fff057819 */ /* 0x000fe20000011458 */
[----:B------:R-:W-:Y:S01]  /*d680*/  IMAD.SHL.U32 R10, R88, 0x40, RZ ;  /* 0x00000040580a7824 */ /* 0x000fe200078e00ff */
[----:B------:R-:W-:Y:S02]  /*d690*/  LEA.HI R11, R7, R38, RZ, 0x3 ;  /* 0x00000026070b7211 */ /* 0x000fe400078f18ff */
        /* <DEDUP_REMOVED lines=115> */
.L_x_733:
[----:B------:R-:W-:Y:S05]  /*ddd0*/  BSYNC B1 ;  /* 0x0000000000017941 */ /* 0x000fea0003800000 */
.L_x_732:
        /* <DEDUP_REMOVED lines=120> */
.L_x_739:
[----:B------:R-:W-:Y:S05]  /*e560*/  BSYNC B0 ;  /* 0x0000000000007941 */ /* 0x000fea0003800000 */
.L_x_738:
        /* <DEDUP_REMOVED lines=122> */
.L_x_737:
[----:B------:R-:W-:Y:S05]  /*ed10*/  BSYNC B1 ;  /* 0x0000000000017941 */ /* 0x000fea0003800000 */
.L_x_736:
        /* <DEDUP_REMOVED lines=119> */
.L_x_741:
[----:B------:R-:W-:Y:S05]  /*f490*/  BSYNC B0 ;  /* 0x0000000000007941 */ /* 0x000fea0003800000 */
.L_x_740:
        /* <DEDUP_REMOVED lines=30> */
[--C-:B------:R-:W-:Y:S01]  /*f680*/  SHF.R.U64 R14, R16, 0x10, R17.reuse ;  /* 0x00000010100e7819 */ /* 0x100fe20000001211 */
[----:B------:R-:W-:Y:S01]  /*f690*/  IMAD.SHL.U32 R12, R12, 0x2, RZ ;  /* 0x000000020c0c7824 */ /* 0x000fe200078e00ff */
[----:B------:R-:W-:Y:S02]  /*f6a0*/  SHF.R.U32.HI R17, RZ, 0x10, R17 ;  /* 0x00000010ff117819 */ /* 0x000fe40000011611 */
[----:B------:R-:W1:Y:S01]  /*f6b0*/  LDS.128 R8, [R13+0x10080] ;  /* 0x010080000d087984 */ /* 0x000e620000000c00 */
[--C-:B------:R-:W-:Y:S02]  /*f6c0*/  SHF.R.U64 R16, R18, 0x10, R19.reuse ;  /* 0x0000001012107819 */ /* 0x100fe40000001213 */
[----:B------:R-:W-:Y:S01]  /*f6d0*/  SHF.R.U32.HI R19, RZ, 0x10, R19 ;  /* 0x00000010ff137819 */ /* 0x000fe20000011613 */
[----:B------:R-:W2:Y:S01]  /*f6e0*/  LDS.128 R4, [R12+0x10080] ;  /* 0x010080000c047984 */ /* 0x000ea20000000c00 */
[----:B------:R-:W-:-:S02]  /*f6f0*/  SHF.R.U32.HI R24, RZ, 0x10, R25 ;  /* 0x00000010ff187819 */ /* 0x000fc40000011619 */
[----:B------:R-:W-:Y:S02]  /*f700*/  PRMT R80, R80, 0x5410, R15 ;  /* 0x0000541050507816 */ /* 0x000fe4000000000f */
[----:B------:R-:W-:Y:S02]  /*f710*/  PRMT R63, R63, 0x5410, R14 ;  /* 0x000054103f3f7816 */ /* 0x000fe4000000000e */
[----:B------:R-:W-:Y:S02]  /*f720*/  PRMT R62, R62, 0x5410, R17 ;  /* 0x000054103e3e7816 */ /* 0x000fe40000000011 */
[----:B------:R-:W-:Y:S02]  /*f730*/  SHF.R.U64 R21, R26, 0x10, R27 ;  /* 0x000000101a157819 */ /* 0x000fe4000000121b */
[----:B------:R-:W-:Y:S01]  /*f740*/  PRMT R64, R64, 0x5410, R19 ;  /* 0x0000541040407816 */ /* 0x000fe20000000013 */
[----:B------:R-:W-:Y:S01]  /*f750*/  IMAD.U32 R25, R62, 0x10000, RZ ;  /* 0x000100003e197824 */ /* 0x000fe200078e00ff */
[----:B------:R-:W-:-:S02]  /*f760*/  PRMT R67, R67, 0x5410, R24 ;  /* 0x0000541043437816 */ /* 0x000fc40000000018 */
[----:B------:R-:W-:Y:S01]  /*f770*/  PRMT R82, R82, 0x5410, R21 ;  /* 0x0000541052527816 */ /* 0x000fe20000000015 */
[C---:B------:R-:W-:Y:S01]  /*f780*/  IMAD.U32 R21, R80.reuse, 0x10000, RZ ;  /* 0x0001000050157824 */ /* 0x040fe200078e00ff */
[----:B------:R-:W-:Y:S02]  /*f790*/  LOP3.LUT R80, R80, 0xffff0000, RZ, 0xc0, !PT ;  /* 0xffff000050507812 */ /* 0x000fe400078ec0ff */
[----:B------:R-:W-:Y:S02]  /*f7a0*/  SHF.R.U32.HI R26, RZ, 0x10, R27 ;  /* 0x00000010ff1a7819 */ /* 0x000fe4000001161b */
[----:B------:R-:W-:Y:S02]  /*f7b0*/  PRMT R65, R65, 0x5410, R16 ;  /* 0x0000541041417816 */ /* 0x000fe40000000010 */
[----:B------:R-:W-:Y:S01]  /*f7c0*/  PRMT R81, R81, 0x5410, R26 ;  /* 0x0000541051517816 */ /* 0x000fe2000000001a */
[----:B------:R-:W-:Y:S01]  /*f7d0*/  IMAD.U32 R26, R64, 0x10000, RZ ;  /* 0x00010000401a7824 */ /* 0x000fe200078e00ff */
[----:B------:R-:W-:-:S02]  /*f7e0*/  LOP3.LUT R62, R62, 0xffff0000, RZ, 0xc0, !PT ;  /* 0xffff00003e3e7812 */ /* 0x000fc400078ec0ff */
        /* <DEDUP_REMOVED lines=11> */
[C---:B------:R-:W-:Y:S01]  /*f8a0*/  IMAD.U32 R5, R63.reuse, 0x10000, RZ ;  /* 0x000100003f057824 */ /* 0x040fe200078e00ff */
        /* <DEDUP_REMOVED lines=26> */
[----:B------:R-:W-:Y:S02]  /*fa50*/  FFMA.FTZ R26, R9, R26, R20 ;  /* 0x0000001a091a7223 */ /* 0x000fe40000010014 */
[C---:B------:R-:W-:Y:S01]  /*fa60*/  IMAD.U32 R16, R10.reuse, 0x10000, RZ ;  /* 0x000100000a107824 */ /* 0x040fe200078e00ff */
[----:B------:R-:W-:Y:S01]  /*fa70*/  LOP3.LUT R10, R10, 0xffff0000, RZ, 0xc0, !PT ;  /* 0xffff00000a0a7812 */ /* 0x000fe200078ec0ff */
[----:B------:R-:W-:Y:S02]  /*fa80*/  FMUL.FTZ R4, R24, R62 ;  /* 0x0000003e18047220 */ /* 0x000fe40000410000 */
[C---:B------:R-:W-:Y:S02]  /*fa90*/  FMUL.FTZ R9, R23.reuse, R8 ;  /* 0x0000000817097220 */ /* 0x040fe40000410000 */
[----:B------:R-:W-:-:S02]  /*faa0*/  FMUL.FTZ R23, R23, R25 ;  /* 0x0000001917177220 */ /* 0x000fc40000410000 */
[-C--:B------:R-:W-:Y:S02]  /*fab0*/  FMUL.FTZ R24, R24, R67.reuse ;  /* 0x0000004318187220 */ /* 0x080fe40000410000 */
[----:B------:R-:W-:Y:S01]  /*fac0*/  FFMA.FTZ R20, R17, R67, -R4 ;  /* 0x0000004311147223 */ /* 0x000fe20000010804 */
[----:B------:R-:W-:Y:S01]  /*fad0*/  LOP3.LUT R4, R81, 0xffff0000, RZ, 0xc0, !PT ;  /* 0xffff000051047812 */ /* 0x000fe200078ec0ff */
        /* <DEDUP_REMOVED lines=19> */
[----:B------:R-:W-:Y:S01]  /*fc10*/  F2FP.BF16.PACK_AB R7, R19, R26 ;  /* 0x0000001a1307723e */ /* 0x000fe200000010ff */
[----:B------:R1:W-:Y:S04]  /*fc20*/  STS.128 [R13+0x10080], R8 ;  /* 0x010080080d007388 */ /* 0x0003e80000000c00 */
[----:B------:R1:W-:Y:S02]  /*fc30*/  STS.128 [R12+0x10080], R4 ;  /* 0x010080040c007388 */ /* 0x0003e40000000c00 */
.L_x_713:
[----:B------:R-:W-:Y:S05]  /*fc40*/  BSYNC B2 ;  /* 0x0000000000027941 */ /* 0x000fea0003800000 */
.L_x_679:
        /* <DEDUP_REMOVED lines=16> */
[----:B------:R-:W-:Y:S01]  /*fd50*/  IMAD.SHL.U32 R65, R58, 0x40, RZ ;  /* 0x000000403a417824 */ /* 0x000fe200078e00ff */
[----:B------:R-:W-:Y:S01]  /*fd60*/  LOP3.LUT R0, R0, 0x1c0, RZ, 0xc0, !PT ;  /* 0x000001c000007812 */ /* 0x000fe200078ec0ff */
[----:B------:R-:W-:Y:S01]  /*fd70*/  IMAD.IADD R11, R4, 0x1, -R11 ;  /* 0x00000001040b7824 */ /* 0x000fe200078e0a0b */
[----:B------:R-:W-:Y:S01]  /*fd80*/  UISETP.GE.AND UP0, UPT, UR10, 0x2, UPT ;  /* 0x000000020a00788c */ /* 0x000fe2000bf06270 */
[----:B------:R-:W-:Y:S01]  /*fd90*/  IMAD R4, R59, c[0x0][0x218], RZ ;  /* 0x000086003b047a24 */ /* 0x000fe200078e02ff */
[----:B------:R-:W-:Y:S01]  /*fda0*/  SHF.R.U32.HI R64, RZ, 0x3, R0 ;  /* 0x00000003ff407819 */ /* 0x000fe20000011600 */
[----:B------:R-:W-:Y:S01]  /*fdb0*/  IMAD R213, R11, 0x200, R8 ;  /* 0x000002000bd57824 */ /* 0x000fe200078e0208 */
[----:B------:R-:W-:Y:S01]  /*fdc0*/  LOP3.LUT R65, R65, 0xfffffe00, RZ, 0xc0, !PT ;  /* 0xfffffe0041417812 */ /* 0x000fe200078ec0ff */
[----:B------:R-:W-:-:S04]  /*fdd0*/  IMAD.WIDE.U32 R6, R217, c[0x0][0x218], R6 ;  /* 0x00008600d9067a25 */ /* 0x000fc800078e0006 */
[----:B------:R-:W-:Y:S01]  /*fde0*/  IMAD.SHL.U32 R213, R213, 0x2, RZ ;  /* 0x00000002d5d57824 */ /* 0x000fe200078e00ff */
[----:B------:R-:W-:Y:S01]  /*fdf0*/  BAR.SYNC.DEFER_BLOCKING 0x0 ;  /* 0x0000000000007b1d */ /* 0x000fe20000010000 */
[----:B------:R-:W-:Y:S02]  /*fe00*/  IMAD R4, R217, c[0x0][0x21c], R4 ;  /* 0x00008700d9047a24 */ /* 0x000fe400078e0204 */
[----:B------:R-:W-:Y:S01]  /*fe10*/  IMAD.SHL.U32 R11, R11, 0x8, RZ ;  /* 0x000000080b0b7824 */ /* 0x000fe200078e00ff */
[----:B------:R-:W-:Y:S01]  /*fe20*/  IADD3 R5, R213, 0xc080, RZ ;  /* 0x0000c080d5057810 */ /* 0x000fe20007ffe0ff */
[----:B------:R-:W-:Y:S01]  /*fe30*/  IMAD.SHL.U32 R219, R39, 0x2, RZ ;  /* 0x0000000227db7824 */ /* 0x000fe200078e00ff */
[----:B------:R-:W-:Y:S02]  /*fe40*/  IADD3 R212, R213, 0xc0a0, RZ ;  /* 0x0000c0a0d5d47810 */ /* 0x000fe40007ffe0ff */
[----:B------:R-:W-:Y:S02]  /*fe50*/  @P0 IADD3 R212, R5, -0x20, RZ ;  /* 0xffffffe005d40810 */ /* 0x000fe40007ffe0ff */
[----:B------:R-:W-:-:S02]  /*fe60*/  IADD3 R5, P0, R6, UR26, RZ ;  /* 0x0000001a06057c10 */ /* 0x000fc4000ff1e0ff */
[----:B------:R-:W-:Y:S01]  /*fe70*/  LOP3.LUT R11, R0, 0x8, R11, 0xf8, !PT ;  /* 0x00000008000b7812 */ /* 0x000fe200078ef80b */
[----:B------:R-:W-:Y:S01]  /*fe80*/  IMAD.MOV.U32 R0, RZ, RZ, 0x40 ;  /* 0x00000040ff007424 */ /* 0x000fe200078e00ff */
[----:B------:R-:W-:Y:S01]  /*fe90*/  IADD3.X R4, R7, UR12, R4, P0, !PT ;  /* 0x0000000c07047c10 */ /* 0x000fe200087fe404 */
[----:B------:R-:W-:Y:S01]  /*fea0*/  IMAD R7, R70, 0x400, R65 ;  /* 0x0000040046077824 */ /* 0x000fe200078e0241 */
[----:B------:R-:W-:Y:S02]  /*feb0*/  LEA R6, P0, R5, c[0x0][0x1f8], 0x1 ;  /* 0x00007e0005067a11 */ /* 0x000fe400078008ff */
[----:B------:R-:W-:Y:S02]  /*fec0*/  LOP3.LUT R64, R11, R64, RZ, 0x3c, !PT ;  /* 0x000000400b407212 */ /* 0x000fe400078e3cff */
[----:B------:R-:W-:Y:S02]  /*fed0*/  LEA.HI.X R5, R5, c[0x0][0x1fc], R4, 0x1, P0 ;  /* 0x00007f0005057a11 */ /* 0x000fe400000f0c04 */
[----:B------:R1:W-:Y:S01]  /*fee0*/  SHFL.IDX PT, R4, R6, RZ, 0x181f ;  /* 0x00181fff06047589 */ /* 0x0003e200000e0000 */
[----:B------:R-:W-:Y:S01]  /*fef0*/  IMAD.IADD R214, R64, 0x1, R7 ;  /* 0x0000000140d67824 */ /* 0x000fe200078e0207 */
[----:B------:R-:W-:-:S02]  /*ff00*/  LOP3.LUT P0, RZ, R57, 0x4, RZ, 0xc0, !PT ;  /* 0x0000000439ff7812 */ /* 0x000fc4000780c0ff */
[----:B------:R-:W2:Y:S01]  /*ff10*/  SHFL.IDX PT, R5, R5, RZ, 0x181f ;  /* 0x00181fff05057589 */ /* 0x000ea200000e0000 */
[----:B------:R-:W-:Y:S01]  /*ff20*/  IMAD.SHL.U32 R214, R214, 0x2, RZ ;  /* 0x00000002d6d67824 */ /* 0x000fe200078e00ff */
[----:B------:R-:W-:Y:S02]  /*ff30*/  SEL R0, R0, 0xffffffc0, !P0 ;  /* 0xffffffc000007807 */ /* 0x000fe40004000000 */
[----:B------:R-:W-:Y:S01]  /*ff40*/  LDSM.16.M88.4 R24, [R213+0xc080] ;  /* 0x00c08000d518783b */ /* 0x000fe20000000200 */
[----:B------:R-:W-:Y:S01]  /*ff50*/  ISETP.LT.AND P0, PT, R56, UR22, PT ;  /* 0x0000001638007c0c */ /* 0x000fe2000bf01270 */
[----:B------:R-:W-:Y:S01]  /*ff60*/  IMAD R210, R2, 0x2, R214 ;  /* 0x0000000202d27824 */ /* 0x000fe200078e02d6 */
[----:B------:R-:W-:Y:S01]  /*ff70*/  SHF.R.S32.HI R7, RZ, 0x1f, R38 ;  /* 0x0000001fff077819 */ /* 0x000fe20000011426 */
[----:B------:R-:W-:Y:S01]  /*ff80*/  LDSM.16.M88.4 R20, [R214+0x10080] ;  /* 0x01008000d614783b */ /* 0x000fe20000000200 */
[----:B------:R-:W-:Y:S01]  /*ff90*/  ISETP.GE.OR P6, PT, R68, c[0x0][0x1d4], !P0 ;  /* 0x0000750044007a0c */ /* 0x000fe200047c6670 */
[----:B------:R-:W-:Y:S01]  /*ffa0*/  IMAD R209, R3, 0x2, R214 ;  /* 0x0000000203d17824 */ /* 0x000fe200078e02d6 */
[----:B------:R-:W-:Y:S01]  /*ffb0*/  LEA.HI R224, R7, R38, RZ, 0x3 ;  /* 0x0000002607e07211 */ /* 0x000fe200078f18ff */
[----:B------:R-:W3:Y:S01]  /*ffc0*/  LDSM.16.M88.4 R40, [R213+0xc880] ;  /* 0x00c88000d528783b */ /* 0x000ee20000000200 */
[----:B------:R-:W-:Y:S01]  /*ffd0*/  SHF.R.S32.HI R7, RZ, 0x1f, R36 ;  /* 0x0000001fff077819 */ /* 0x000fe20000011424 */
[----:B------:R-:W-:Y:S01]  /*ffe0*/  IMAD.IADD R208, R213, 0x1, R0 ;  /* 0x00000001d5d07824 */ /* 0x000fe200078e0200 */
[----:B------:R-:W-:Y:S01]  /*fff0*/  LOP3.LUT R224, R224, 0xfffffff8, RZ, 0xc0, !PT ;  /* 0xfffffff8e0e07812 */ /* 0x000fe200078ec0ff */
[----:B------:R-:W-:Y:S01]  /*10000*/  LDSM.16.M88.4 R16, [R212] ;  /* 0x00000000d410783b */ /* 0x000fe20000000200 */
[----:B------:R-:W-:Y:S01]  /*10010*/  LEA.HI R222, R7, R36, RZ, 0x3 ;  /* 0x0000002407de7211 */ /* 0x000fe200078f18ff */
[----:B------:R-:W-:Y:S01]  /*10020*/  IMAD R207, R3, 0x2, R210 ;  /* 0x0000000203cf7824 */ /* 0x000fe200078e02d2 */
[----:B-1----:R-:W-:Y:S01]  /*10030*/  SHF.R.S32.HI R6, RZ, 0x1f, R37 ;  /* 0x0000001fff067819 */ /* 0x002fe20000011425 */
[----:B------:R-:W-:Y:S01]  /*10040*/  LDSM.16.M88.4 R44, [R212+0x800] ;  /* 0x00080000d42c783b */ /* 0x000fe20000000200 */
[----:B------:R-:W-:Y:S01]  /*10050*/  LOP3.LUT R222, R222, 0xfffffff8, RZ, 0xc0, !PT ;  /* 0xfffffff8dede7812 */ /* 0x000fe200078ec0ff */
[----:B------:R-:W-:Y:S01]  /*10060*/  IMAD.IADD R202, R0, 0x1, R212 ;  /* 0x0000000100ca7824 */ /* 0x000fe200078e02d4 */
[----:B------:R-:W-:Y:S01]  /*10070*/  LEA.HI R223, R6, R37, RZ, 0x3 ;  /* 0x0000002506df7211 */ /* 0x000fe200078f18ff */
[----:B--2---:R-:W-:Y:S01]  /*10080*/  IMAD.WIDE R14, R68, 0x2, R4 ;  /* 0x00000002440e7825 */ /* 0x004fe200078e0204 */
[----:B------:R-:W1:Y:S01]  /*10090*/  LDSM.16.M88.4 R8, [R210+0x10080] ;  /* 0x01008000d208783b */ /* 0x000e620000000200 */
[----:B------:R-:W-:-:S02]  /*100a0*/  SHF.R.S32.HI R225, RZ, 0x1f, R222 ;  /* 0x0000001fffe17819 */ /* 0x000fc400000114de */
        /* <DEDUP_REMOVED lines=11> */
[----:B------:R-:W-:-:S02]  /*10160*/  IADD3 R200, R212, 0x1800, RZ ;  /* 0x00001800d4c87810 */ /* 0x000fc40007ffe0ff */
[C---:B------:R-:W-:Y:S02]  /*10170*/  IADD3 R199, R212.reuse, 0x2000, RZ ;  /* 0x00002000d4c77810 */ /* 0x040fe40007ffe0ff */
[----:B------:R-:W-:Y:S01]  /*10180*/  IADD3 R198, R212, 0x2800, RZ ;  /* 0x00002800d4c67810 */ /* 0x000fe20007ffe0ff */
[----:B------:R2:W-:Y:S01]  /*10190*/  LDGSTS.E.BYPASS.LTC128B.128 [R219+0x9080], [R12.64], !P6 ;  /* 0x090800000cdb7fae */ /* 0x0005e2000f101d58 */
[----:B------:R-:W-:Y:S02]  /*101a0*/  ISETP.GE.OR P6, PT, R37, c[0x0][0x1d4], !P0 ;  /* 0x0000750025007a0c */ /* 0x000fe400047c6670 */
[----:B------:R-:W-:Y:S02]  /*101b0*/  ISETP.GE.OR P0, PT, R36, c[0x0][0x1d4], !P0 ;  /* 0x0000750024007a0c */ /* 0x000fe40004706670 */
[C---:B------:R-:W-:Y:S02]  /*101c0*/  IADD3 R197, R212.reuse, 0x3000, RZ ;  /* 0x00003000d4c57810 */ /* 0x040fe40007ffe0ff */
[----:B------:R-:W-:Y:S01]  /*101d0*/  IADD3 R196, R212, 0x3800, RZ ;  /* 0x00003800d4c47810 */ /* 0x000fe20007ffe0ff */
[----:B---3--:R-:W-:Y:S06]  /*101e0*/  HMMA.16816.F32.BF16 R36, R20, R40, RZ ;  /* 0x000000281424723c */ /* 0x008fec00000418ff */
[----:B------:R3:W-:Y:S04]  /*101f0*/  LDGSTS.E.BYPASS.LTC128B.128 [R219+0xa080], [R28.64], !P6 ;  /* 0x0a0800001cdb7fae */ /* 0x0007e8000f101d58 */
[----:B------:R4:W-:Y:S01]  /*10200*/  LDGSTS.E.BYPASS.LTC128B.128 [R219+0xb080], [R52.64], !P0 ;  /* 0x0b08000034db7fae */ /* 0x0009e2000c101d58 */
[----:B------:R-:W-:-:S03]  /*10210*/  PLOP3.LUT P0, PT, PT, PT, UP0, 0x40, 0x0 ;  /* 0x000000000000781c */ /* 0x000fc60003f0e808 */
[----:B------:R-:W-:Y:S04]  /*10220*/  LDSM.16.M88.4 R48, [R209+0x10080] ;  /* 0x01008000d130783b */ /* 0x000fe80000000200 */
[----:B------:R-:W5:Y:S01]  /*10230*/  LDSM.16.M88.4 R4, [R208+0xc080] ;  /* 0x00c08000d004783b */ /* 0x000f620000000200 */
[C---:B--2---:R-:W-:Y:S03]  /*10240*/  HMMA.16816.F32.BF16 R12, R20.reuse, R24, RZ ;  /* 0x00000018140c723c */ /* 0x044fe600000418ff */
[----:B------:R-:W2:Y:S04]  /*10250*/  LDSM.16.M88.4 R60, [R208+0xc880] ;  /* 0x00c88000d03c783b */ /* 0x000ea80000000200 */
[----:B------:R-:W-:Y:S01]  /*10260*/  LDSM.16.M88.4 R32, [R207+0x10080] ;  /* 0x01008000cf20783b */ /* 0x000fe20000000200 */
[C---:B------:R-:W-:Y:S03]  /*10270*/  HMMA.16816.F32.BF16 R24, R20.reuse, R26, RZ ;  /* 0x0000001a1418723c */ /* 0x040fe600000418ff */
[----:B------:R-:W-:Y:S04]  /*10280*/  LDSM.16.M88.4 R56, [R213+0xd080] ;  /* 0x00d08000d538783b */ /* 0x000fe80000000200 */
[----:B---3--:R-:W3:Y:S01]  /*10290*/  LDSM.16.M88.4 R28, [R202] ;  /* 0x00000000ca1c783b */ /* 0x008ee20000000200 */
[----:B------:R-:W-:Y:S03]  /*102a0*/  HMMA.16816.F32.BF16 R20, R20, R42, RZ ;  /* 0x0000002a1414723c */ /* 0x000fe600000418ff */
[----:B----4-:R-:W4:Y:S04]  /*102b0*/  LDSM.16.M88.4 R52, [R202+0x800] ;  /* 0x00080000ca34783b */ /* 0x010f280000000200 */
[----:B------:R-:W-:Y:S01]  /*102c0*/  LDSM.16.M88.4 R40, [R212+0x1000] ;  /* 0x00100000d428783b */ /* 0x000fe20000000200 */
[C---:B-1----:R-:W-:Y:S03]  /*102d0*/  HMMA.16816.F32.BF16 R12, R8.reuse, R16, R12 ;  /* 0x00000010080c723c */ /* 0x042fe6000004180c */
[----:B------:R-:W0:Y:S05]  /*102e0*/  LDGDEPBAR ;  /* 0x00000000000079af */ /* 0x000e2a0000000000 */
[C---:B------:R-:W-:Y:S01]  /*102f0*/  HMMA.16816.F32.BF16 R24, R8.reuse, R18, R24 ;  /* 0x000000120818723c */ /* 0x040fe20000041818 */
[----:B------:R-:W1:Y:S07]  /*10300*/  LDSM.16.M88.4 R16, [R214+0x14080] ;  /* 0x01408000d610783b */ /* 0x000e6e0000000200 */
[----:B------:R-:W-:Y:S08]  /*10310*/  HMMA.16816.F32.BF16 R36, R8, R44, R36 ;  /* 0x0000002c0824723c */ /* 0x000ff00000041824 */
[C---:B-----5:R-:W-:Y:S08]  /*10320*/  HMMA.16816.F32.BF16 R12, R48.reuse, R4, R12 ;  /* 0x00000004300c723c */ /* 0x060ff0000004180c */
[----:B------:R-:W-:Y:S01]  /*10330*/  HMMA.16816.F32.BF16 R24, R48, R6, R24 ;  /* 0x000000063018723c */ /* 0x000fe20000041818 */
[----:B------:R-:W-:Y:S07]  /*10340*/  LDSM.16.M88.4 R4, [R210+0x14080] ;  /* 0x01408000d204783b */ /* 0x000fee0000000200 */
[----:B------:R-:W-:Y:S01]  /*10350*/  HMMA.16816.F32.BF16 R8, R8, R46, R20 ;  /* 0x0000002e0808723c */ /* 0x000fe20000041814 */
[----:B------:R-:W5:Y:S04]  /*10360*/  LDSM.16.M88.4 R44, [R213+0xd880] ;  /* 0x00d88000d52c783b */ /* 0x000f680000000200 */
[----:B------:R-:W-:Y:S03]  /*10370*/  LDSM.16.M88.4 R20, [R209+0x14080] ;  /* 0x01408000d114783b */ /* 0x000fe60000000200 */
[----:B--2---:R-:W-:Y:S08]  /*10380*/  HMMA.16816.F32.BF16 R36, R48, R60, R36 ;  /* 0x0000003c3024723c */ /* 0x004ff00000041824 */
[C---:B---3--:R-:W-:Y:S08]  /*10390*/  HMMA.16816.F32.BF16 R12, R32.reuse, R28, R12 ;  /* 0x0000001c200c723c */ /* 0x048ff0000004180c */
[----:B------:R-:W-:Y:S01]  /*103a0*/  HMMA.16816.F32.BF16 R24, R32, R30, R24 ;  /* 0x0000001e2018723c */ /* 0x000fe20000041818 */
[----:B------:R-:W-:Y:S07]  /*103b0*/  LDSM.16.M88.4 R28, [R208+0xd080] ;  /* 0x00d08000d01c783b */ /* 0x000fee0000000200 */
[----:B------:R-:W-:Y:S01]  /*103c0*/  HMMA.16816.F32.BF16 R48, R48, R62, R8 ;  /* 0x0000003e3030723c */ /* 0x000fe20000041808 */
[----:B------:R-:W2:Y:S04]  /*103d0*/  LDSM.16.M88.4 R60, [R212+0x1800] ;  /* 0x00180000d43c783b */ /* 0x000ea80000000200 */
[----:B------:R-:W-:Y:S03]  /*103e0*/  LDSM.16.M88.4 R8, [R207+0x14080] ;  /* 0x01408000cf08783b */ /* 0x000fe60000000200 */
[----:B----4-:R-:W-:Y:S08]  /*103f0*/  HMMA.16816.F32.BF16 R36, R32, R52, R36 ;  /* 0x000000342024723c */ /* 0x010ff00000041824 */
[C---:B-1----:R-:W-:Y:S08]  /*10400*/  HMMA.16816.F32.BF16 R12, R16.reuse, R56, R12 ;  /* 0x00000038100c723c */ /* 0x042ff0000004180c */
[----:B------:R-:W-:Y:S01]  /*10410*/  HMMA.16816.F32.BF16 R24, R16, R58, R24 ;  /* 0x0000003a1018723c */ /* 0x000fe20000041818 */
[----:B------:R-:W-:Y:S07]  /*10420*/  LDSM.16.M88.4 R56, [R202+0x1000] ;  /* 0x00100000ca38783b */ /* 0x000fee0000000200 */
[----:B------:R-:W-:Y:S01]  /*10430*/  HMMA.16816.F32.BF16 R48, R32, R54, R48 ;  /* 0x000000362030723c */ /* 0x000fe20000041830 */
[----:B------:R-:W1:Y:S04]  /*10440*/  LDSM.16.M88.4 R52, [R208+0xd880] ;  /* 0x00d88000d034783b */ /* 0x000e680000000200 */
[----:B------:R-:W-:Y:S03]  /*10450*/  LDSM.16.M88.4 R32, [R214+0x18080] ;  /* 0x01808000d620783b */ /* 0x000fe60000000200 */
[----:B-----5:R-:W-:Y:S08]  /*10460*/  HMMA.16816.F32.BF16 R36, R16, R44, R36 ;  /* 0x0000002c1024723c */ /* 0x020ff00000041824 */
[C---:B------:R-:W-:Y:S08]  /*10470*/  HMMA.16816.F32.BF16 R12, R4.reuse, R40, R12 ;  /* 0x00000028040c723c */ /* 0x040ff0000004180c */
[----:B------:R-:W-:Y:S01]  /*10480*/  HMMA.16816.F32.BF16 R24, R4, R42, R24 ;  /* 0x0000002a0418723c */ /* 0x000fe20000041818 */
[----:B------:R-:W-:Y:S07]  /*10490*/  LDSM.16.M88.4 R40, [R213+0xe080] ;  /* 0x00e08000d528783b */ /* 0x000fee0000000200 */
[----:B------:R-:W-:Y:S01]  /*104a0*/  HMMA.16816.F32.BF16 R48, R16, R46, R48 ;  /* 0x0000002e1030723c */ /* 0x000fe20000041830 */
[----:B------:R-:W3:Y:S04]  /*104b0*/  LDSM.16.M88.4 R44, [R202+0x1800] ;  /* 0x00180000ca2c783b */ /* 0x000ee80000000200 */
        /* <DEDUP_REMOVED lines=15> */
[----:B---3--:R-:W-:Y:S08]  /*105b0*/  HMMA.16816.F32.BF16 R36, R8, R44, R36 ;  /* 0x0000002c0824723c */ /* 0x008ff00000041824 */
[C---:B------:R-:W-:Y:S08]  /*105c0*/  HMMA.16816.F32.BF16 R12, R32.reuse, R40, R12 ;  /* 0x00000028200c723c */ /* 0x040ff0000004180c */
[----:B------:R-:W-:Y:S01]  /*105d0*/  HMMA.16816.F32.BF16 R24, R32, R42, R24 ;  /* 0x0000002a2018723c */ /* 0x000fe20000041818 */
[----:B------:R-:W1:Y:S07]  /*105e0*/  LDSM.16.M88.4 R40, [R212+0x2800] ;  /* 0x00280000d428783b */ /* 0x000e6e0000000200 */
[----:B------:R-:W-:Y:S01]  /*105f0*/  HMMA.16816.F32.BF16 R48, R8, R46, R48 ;  /* 0x0000002e0830723c */ /* 0x000fe20000041830 */
[----:B------:R-:W-:Y:S04]  /*10600*/  LDSM.16.M88.4 R44, [R214+0x1c080] ;  /* 0x01c08000d62c783b */ /* 0x000fe80000000200 */
[----:B------:R-:W-:Y:S03]  /*10610*/  LDSM.16.M88.4 R8, [R213+0xf080] ;  /* 0x00f08000d508783b */ /* 0x000fe60000000200 */
[----:B--2---:R-:W-:Y:S08]  /*10620*/  HMMA.16816.F32.BF16 R36, R32, R60, R36 ;  /* 0x0000003c2024723c */ /* 0x004ff00000041824 */
        /* <DEDUP_REMOVED lines=42> */
[----:B------:R-:W-:Y:S01]  /*108d0*/  FMUL.FTZ R4, R13, c[0x0][0x320] ;  /* 0x0000c8000d047a20 */ /* 0x000fe20000410000 */
[----:B------:R-:W-:Y:S01]  /*108e0*/  SHF.R.S32.HI R13, RZ, 0x1f, R224 ;  /* 0x0000001fff0d7819 */ /* 0x000fe200000114e0 */
        /* <DEDUP_REMOVED lines=8> */
[----:B------:R-:W-:-:S02]  /*10970*/  FMUL.FTZ R12, R25, c[0x0][0x320] ;  /* 0x0000c800190c7a20 */ /* 0x000fc40000410000 */
[----:B------:R-:W-:Y:S02]  /*10980*/  FMUL.FTZ R8, R27, c[0x0][0x320] ;  /* 0x0000c8001b087a20 */ /* 0x000fe40000410000 */
        /* <DEDUP_REMOVED lines=54> */
.L_x_742:
[----:B--234-:R-:W-:Y:S01]  /*10cf0*/  LOP3.LUT R11, R71, 0xffffffe0, RZ, 0xc0, !PT ;  /* 0xffffffe0470b7812 */ /* 0x01cfe200078ec0ff */
[----:B------:R-:W-:Y:S01]  /*10d00*/  UMOV UR4, 0xffffffe0 ;  /* 0xffffffe000047882 */ /* 0x000fe20000000000 */
[----:B------:R-:W-:Y:S01]  /*10d10*/  LEA.HI R13, R69, R66, RZ, 0x2 ;  /* 0x00000042450d7211 */ /* 0x000fe200078f10ff */
[----:B------:R-:W-:Y:S01]  /*10d20*/  UIMAD UR4, UR10, UR4, 0x21 ;  /* 0x000000210a0474a4 */ /* 0x000fe2000f8e0204 */
[----:B------:R-:W-:Y:S01]  /*10d30*/  SHF.R.S32.HI R15, RZ, 0x1f, R70 ;  /* 0x0000001fff0f7819 */ /* 0x000fe20000011446 */
[----:B------:R-:W-:Y:S01]  /*10d40*/  IMAD.IADD R11, R66, 0x1, -R11 ;  /* 0x00000001420b7824 */ /* 0x000fe200078e0a0b */
[----:B------:R-:W-:Y:S01]  /*10d50*/  LOP3.LUT R13, R13, 0xfffffffc, RZ, 0xc0, !PT ;  /* 0xfffffffc0d0d7812 */ /* 0x000fe200078ec0ff */
[----:B------:R-:W-:Y:S01]  /*10d60*/  FMUL.FTZ R19, R48, c[0x0][0x320] ;  /* 0x0000c80030137a20 */ /* 0x000fe20000410000 */
[----:B------:R-:W-:Y:S01]  /*10d70*/  LEA.HI R15, R15, R70, RZ, 0x3 ;  /* 0x000000460f0f7211 */ /* 0x000fe200078f18ff */
[----:B------:R-:W-:Y:S01]  /*10d80*/  FMUL.FTZ R21, R49, c[0x0][0x320] ;  /* 0x0000c80031157a20 */ /* 0x000fe20000410000 */
[----:B------:R-:W-:Y:S01]  /*10d90*/  SHF.R.S32.HI R14, RZ, 0x1f, R11 ;  /* 0x0000001fff0e7819 */ /* 0x000fe2000001140b */
[----:B------:R-:W-:Y:S01]  /*10da0*/  IMAD.IADD R66, R66, 0x1, -R13 ;  /* 0x0000000142427824 */ /* 0x000fe200078e0a0d */
[----:B------:R-:W-:Y:S01]  /*10db0*/  LOP3.LUT R15, R15, 0xffffff8, RZ, 0xc0, !PT ;  /* 0x0ffffff80f0f7812 */ /* 0x000fe200078ec0ff */
[----:B------:R-:W-:Y:S01]  /*10dc0*/  MUFU.TANH R19, R19 ;  /* 0x0000001300137308 */ /* 0x000fe20000002400 */
[----:B------:R-:W-:Y:S01]  /*10dd0*/  LEA.HI R13, R14, R11, RZ, 0x2 ;  /* 0x0000000b0e0d7211 */ /* 0x000fe200078f10ff */
[----:B------:R-:W-:Y:S01]  /*10de0*/  IMAD.IADD R211, R65, 0x1, R64 ;  /* 0x0000000141d37824 */ /* 0x000fe200078e0240 */
[----:B------:R-:W-:Y:S01]  /*10df0*/  LEA.HI R14, R66, R66, RZ, 0x1 ;  /* 0x00000042420e7211 */ /* 0x000fe200078f08ff */
[----:B------:R-:W-:Y:S01]  /*10e00*/  IMAD.IADD R70, R70, 0x1, -R15 ;  /* 0x0000000146467824 */ /* 0x000fe200078e0a0f */
[----:B------:R-:W-:Y:S01]  /*10e10*/  PLOP3.LUT P0, PT, PT, PT, UP2, 0x80, 0x0 ;  /* 0x000000000000781c */ /* 0x000fe20003f0f028 */
[----:B------:R-:W-:Y:S01]  /*10e20*/  IMAD.SHL.U32 R211, R211, 0x2, RZ ;  /* 0x00000002d3d37824 */ /* 0x000fe200078e00ff */
[C---:B------:R-:W-:Y:S01]  /*10e30*/  LEA.HI.SX32 R15, R13.reuse, UR15, 0x1e ;  /* 0x0000000f0d0f7c11 */ /* 0x040fe2000f8ff2ff */
[----:B------:R-:W-:Y:S01]  /*10e40*/  MUFU.TANH R21, R21 ;  /* 0x0000001500157308 */ /* 0x000fe20000002400 */
[----:B------:R-:W-:Y:S01]  /*10e50*/  LOP3.LUT R17, R14, 0x1ffffffe, RZ, 0xc0, !PT ;  /* 0x1ffffffe0e117812 */ /* 0x000fe200078ec0ff */
[----:B------:R-:W-:Y:S01]  /*10e60*/  IMAD R206, R2, 0x2, R211 ;  /* 0x0000000202ce7824 */ /* 0x000fe200078e02d3 */
[----:B------:R-:W-:Y:S01]  /*10e70*/  LOP3.LUT R16, R13, 0x7ffffffc, RZ, 0xc0, !PT ;  /* 0x7ffffffc0d107812 */ /* 0x000fe200078ec0ff */
[----:B------:R-:W-:Y:S01]  /*10e80*/  IMAD R15, R70, 0x10, R15 ;  /* 0x00000010460f7824 */ /* 0x000fe200078e020f */
[----:B------:R-:W-:Y:S01]  /*10e90*/  LDSM.16.MT88.4 R140, [R211+0x8080] ;  /* 0x00808000d38c783b */ /* 0x000fe20000004200 */
[----:B------:R-:W-:Y:S01]  /*10ea0*/  IMAD.IADD R226, R66, 0x1, -R17 ;  /* 0x0000000142e27824 */ /* 0x000fe200078e0a11 */
[----:B------:R-:W-:Y:S01]  /*10eb0*/  @UP2 USHF.L.U32 UR14, UR14, 0x7, URZ ;  /* 0x000000070e0e2899 */ /* 0x000fe2000800063f */
[----:B------:R-:W-:Y:S01]  /*10ec0*/  IMAD.IADD R227, R11, 0x1, -R16 ;  /* 0x000000010be37824 */ /* 0x000fe200078e0a10 */
[----:B------:R-:W-:Y:S01]  /*10ed0*/  LDSM.16.MT88.4 R132, [R206+0x8080] ;  /* 0x00808000ce84783b */ /* 0x000fe20000004200 */
[----:B------:R-:W-:-:S02]  /*10ee0*/  IMAD R226, R226, 0x8, R15 ;  /* 0x00000008e2e27824 */ /* 0x000fc400078e020f */
[----:B------:R-:W-:Y:S01]  /*10ef0*/  IMAD.U32 R16, RZ, RZ, UR4 ;  /* 0x00000004ff107e24 */ /* 0x000fe2000f8e00ff */
[----:B------:R-:W-:Y:S01]  /*10f00*/  LDSM.16.MT88.4 R40, [R211+0x9080] ;  /* 0x00908000d328783b */ /* 0x000fe20000004200 */
[----:B------:R-:W-:Y:S01]  /*10f10*/  @P0 IMAD.HI.U32 R14, R226, c[0x0][0x2c8], RZ ;  /* 0x0000b200e20e0a27 */ /* 0x000fe200078e00ff */
[----:B------:R-:W-:Y:S01]  /*10f20*/  PLOP3.LUT P0, PT, PT, PT, UP2, 0x80, 0x0 ;  /* 0x000000000000781c */ /* 0x000fe20003f0f028 */
[----:B------:R-:W-:Y:S01]  /*10f30*/  ULDC.64 UR4, c[0x0][0x2c8] ;  /* 0x0000b20000047ab9 */ /* 0x000fe20000000a00 */
[----:B------:R-:W-:Y:S01]  /*10f40*/  LDSM.16.MT88.4 R72, [R211+0xa080] ;  /* 0x00a08000d348783b */ /* 0x000fe20000004200 */
[----:B------:R-:W-:Y:S02]  /*10f50*/  IMAD.MOV.U32 R22, RZ, RZ, R226 ;  /* 0x000000ffff167224 */ /* 0x000fe400078e00e2 */
[----:B------:R-:W-:Y:S01]  /*10f60*/  IMAD.SHL.U32 R227, R227, 0x2, RZ ;  /* 0x00000002e3e37824 */ /* 0x000fe200078e00ff */
[----:B------:R-:W-:Y:S01]  /*10f70*/  LDSM.16.MT88.4 R80, [R206+0xa080] ;  /* 0x00a08000ce50783b */ /* 0x000fe20000004200 */
[----:B------:R-:W-:-:S02]  /*10f80*/  FMUL.FTZ R17, R37, c[0x0][0x320] ;  /* 0x0000c80025117a20 */ /* 0x000fc40000410000 */
[----:B------:R-:W-:Y:S01]  /*10f90*/  IMAD R205, R3, 0x2, R211 ;  /* 0x0000000203cd7824 */ /* 0x000fe200078e02d3 */
[----:B------:R-:W-:Y:S01]  /*10fa0*/  IADD3 R15, -R227, UR11, R16 ;  /* 0x0000000be30f7c10 */ /* 0x000fe2000fffe110 */
[----:B------:R-:W-:Y:S01]  /*10fb0*/  IMAD R204, R3, 0x2, R206 ;  /* 0x0000000203cc7824 */ /* 0x000fe200078e02ce */
[----:B------:R-:W-:Y:S01]  /*10fc0*/  IADD3 R11, -R227, UR22, RZ ;  /* 0x00000016e30b7c10 */ /* 0x000fe2000fffe1ff */
[----:B------:R-:W2:Y:S01]  /*10fd0*/  MUFU.TANH R17, R17 ;  /* 0x0000001100117308 */ /* 0x000ea20000002400 */
[----:B------:R-:W-:Y:S01]  /*10fe0*/  @P0 SHF.R.U32.HI R22, RZ, c[0x0][0x2cc], R14 ;  /* 0x0000b300ff160a19 */ /* 0x000fe2000001160e */
[----:B------:R-:W-:Y:S01]  /*10ff0*/  LDSM.16.MT88.4 R56, [R205+0x9080] ;  /* 0x00908000cd38783b */ /* 0x000fe20000004200 */
[----:B------:R-:W-:Y:S01]  /*11000*/  IADD3 R15, R15, -UR20, RZ ;  /* 0x800000140f0f7c10 */ /* 0x000fe2000fffe0ff */
[----:B------:R-:W-:Y:S02]  /*11010*/  UIMAD.WIDE.U32 UR22, UR14, UR4, URZ ;  /* 0x000000040e1672a5 */ /* 0x000fe4000f8e003f */
[----:B------:R-:W3:Y:S04]  /*11020*/  SHFL.IDX PT, R14, R22, RZ, 0x1c1f ;  /* 0x001c1fff160e7589 */ /* 0x000ee800000e0000 */
[----:B------:R-:W-:Y:S01]  /*11030*/  LDSM.16.MT88.4 R32, [R204+0x8080] ;  /* 0x00808000cc20783b */ /* 0x000fe20000004200 */
[----:B------:R-:W-:-:S02]  /*11040*/  @UP2 UMOV UR7, UR23 ;  /* 0x0000001700072c82 */ /* 0x000fc40008000000 */
[----:B------:R-:W-:Y:S01]  /*11050*/  @UP2 USHF.R.U32.HI UR15, URZ, UR5, UR7 ;  /* 0x000000053f0f2299 */ /* 0x000fe20008011607 */
[----:B------:R-:W-:Y:S01]  /*11060*/  LDSM.16.MT88.4 R64, [R204+0x9080] ;  /* 0x00908000cc40783b */ /* 0x000fe20000004200 */
[----:B------:R-:W-:Y:S02]  /*11070*/  UIADD3 UR7, UR10, -0x2, URZ ;  /* 0xfffffffe0a077890 */ /* 0x000fe4000fffe03f */
[----:B------:R-:W-:Y:S01]  /*11080*/  UIADD3 UR15, UR15, UR11, -UR20 ;  /* 0x0000000b0f0f7290 */ /* 0x000fe2000fffe814 */
[----:B------:R-:W-:Y:S03]  /*11090*/  LDSM.16.MT88.4 R88, [R205+0xa080] ;  /* 0x00a08000cd58783b */ /* 0x000fe60000004200 */
[----:B------:R-:W-:Y:S01]  /*110a0*/  USHF.R.S32.HI UR4, URZ, 0x1f, UR15 ;  /* 0x0000001f3f047899 */ /* 0x000fe2000801140f */
[----:B------:R-:W-:Y:S03]  /*110b0*/  LDSM.16.MT88.4 R96, [R204+0xa080] ;  /* 0x00a08000cc60783b */ /* 0x000fe60000004200 */
[----:B------:R-:W-:Y:S01]  /*110c0*/  ULEA.HI UR4, UR4, UR15, URZ, 0x5 ;  /* 0x0000000f04047291 */ /* 0x000fe2000f8f283f */
[----:B------:R-:W-:Y:S03]  /*110d0*/  LDSM.16.MT88.4 R104, [R211+0xb080] ;  /* 0x00b08000d368783b */ /* 0x000fe60000004200 */
[----:B------:R-:W-:Y:S01]  /*110e0*/  USHF.R.S32.HI UR4, URZ, 0x5, UR4 ;  /* 0x000000053f047899 */ /* 0x000fe20008011404 */
[----:B---3--:R-:W-:Y:S01]  /*110f0*/  IMAD.IADD R14, R15, 0x1, R14 ;  /* 0x000000010f0e7824 */ /* 0x008fe200078e020e */
[----:B------:R-:W-:Y:S04]  /*11100*/  LDSM.16.MT88.4 R112, [R206+0xb080] ;  /* 0x00b08000ce70783b */ /* 0x000fe80000004200 */
[----:B------:R-:W-:Y:S01]  /*11110*/  IMNMX R13, R11, R14, PT ;  /* 0x0000000e0b0d7217 */ /* 0x000fe20003800200 */
[----:B------:R-:W-:Y:S01]  /*11120*/  LDSM.16.MT88.4 R120, [R205+0xb080] ;  /* 0x00b08000cd78783b */ /* 0x000fe20000004200 */
[----:B------:R-:W-:-:S02]  /*11130*/  IMNMX R235, RZ, UR4, !PT ;  /* 0x00000004ffeb7c17 */ /* 0x000fc4000f800200 */
[C---:B------:R-:W-:Y:S01]  /*11140*/  ISETP.GT.AND P0, PT, R13.reuse, RZ, PT ;  /* 0x000000ff0d00720c */ /* 0x040fe20003f04270 */
[----:B------:R-:W-:Y:S03]  /*11150*/  LDSM.16.MT88.4 R188, [R205+0x8880] ;  /* 0x00888000cdbc783b */ /* 0x000fe60000004200 */
[----:B-1----:R-:W-:Y:S01]  /*11160*/  FSEL R16, R0, -INF , P0 ;  /* 0xff80000000107808 */ /* 0x002fe20000000000 */
[----:B------:R-:W-:Y:S01]  /*11170*/  LDSM.16.MT88.4 R184, [R204+0x8880] ;  /* 0x00888000ccb8783b */ /* 0x000fe20000004200 */
[----:B------:R-:W-:-:S03]  /*11180*/  ISETP.GT.AND P0, PT, R13, 0x1, PT ;  /* 0x000000010d00780c */ /* 0x000fc60003f04270 */
[----:B------:R-:W1:Y:S01]  /*11190*/  SHFL.IDX PT, R0, R22, 0x1, 0x1c1f ;  /* 0x003c1f0016007f89 */ /* 0x000e6200000e0000 */
[----:B------:R-:W-:Y:S02]  /*111a0*/  FSEL R20, R4, -INF , P0 ;  /* 0xff80000004147808 */ /* 0x000fe40000000000 */
[C---:B------:R-:W-:Y:S01]  /*111b0*/  ISETP.GT.AND P0, PT, R13.reuse, 0x8, PT ;  /* 0x000000080d00780c */ /* 0x040fe20003f04270 */
[----:B------:R-:W-:Y:S03]  /*111c0*/  LDSM.16.MT88.4 R180, [R206+0x9880] ;  /* 0x00988000ceb4783b */ /* 0x000fe60000004200 */
[----:B------:R-:W-:Y:S01]  /*111d0*/  FSEL R14, R6, -INF , P0 ;  /* 0xff800000060e7808 */ /* 0x000fe20000000000 */
[----:B------:R-:W-:Y:S01]  /*111e0*/  LDSM.16.MT88.4 R176, [R205+0x9880] ;  /* 0x00988000cdb0783b */ /* 0x000fe20000004200 */
[----:B------:R-:W-:-:S03]  /*111f0*/  ISETP.GT.AND P0, PT, R13, 0x9, PT ;  /* 0x000000090d00780c */ /* 0x000fc60003f04270 */
[----:B------:R-:W-:Y:S01]  /*11200*/  LDSM.16.MT88.4 R172, [R204+0x9880] ;  /* 0x00988000ccac783b */ /* 0x000fe20000004200 */
[----:B------:R-:W-:Y:S02]  /*11210*/  FSEL R18, R12, -INF , P0 ;  /* 0xff8000000c127808 */ /* 0x000fe40000000000 */
[C---:B------:R-:W-:Y:S01]  /*11220*/  ISETP.GT.AND P0, PT, R13.reuse, 0x10, PT ;  /* 0x000000100d00780c */ /* 0x040fe20003f04270 */
[----:B------:R-:W-:Y:S03]  /*11230*/  LDSM.16.MT88.4 R168, [R211+0xa880] ;  /* 0x00a88000d3a8783b */ /* 0x000fe60000004200 */
[----:B------:R-:W-:Y:S01]  /*11240*/  FSEL R6, R10, -INF , P0 ;  /* 0xff8000000a067808 */ /* 0x000fe20000000000 */
[----:B------:R-:W-:Y:S01]  /*11250*/  LDSM.16.MT88.4 R164, [R206+0xa880] ;  /* 0x00a88000cea4783b */ /* 0x000fe20000004200 */
[----:B------:R-:W-:Y:S01]  /*11260*/  ISETP.GT.AND P0, PT, R13, 0x11, PT ;  /* 0x000000110d00780c */ /* 0x000fe20003f04270 */
[----:B-1----:R-:W-:-:S03]  /*11270*/  IMAD.IADD R0, R15, 0x1, R0 ;  /* 0x000000010f007824 */ /* 0x002fc600078e0200 */
[----:B--2---:R-:W-:Y:S01]  /*11280*/  FSEL R4, R17, -INF , P0 ;  /* 0xff80000011047808 */ /* 0x004fe20000000000 */
[----:B------:R-:W-:Y:S01]  /*11290*/  FMUL.FTZ R15, R38, c[0x0][0x320] ;  /* 0x0000c800260f7a20 */ /* 0x000fe20000410000 */
[----:B------:R-:W-:Y:S01]  /*112a0*/  ISETP.GT.AND P0, PT, R13, 0x18, PT ;  /* 0x000000180d00780c */ /* 0x000fe20003f04270 */
[----:B------:R-:W-:Y:S01]  /*112b0*/  LDSM.16.MT88.4 R160, [R205+0xa880] ;  /* 0x00a88000cda0783b */ /* 0x000fe20000004200 */
[----:B------:R-:W-:Y:S01]  /*112c0*/  IMNMX R0, R11, R0, PT ;  /* 0x000000000b007217 */ /* 0x000fe20003800200 */
[----:B------:R-:W-:Y:S01]  /*112d0*/  FMUL.FTZ R11, R50, c[0x0][0x320] ;  /* 0x0000c800320b7a20 */ /* 0x000fe20000410000 */
[----:B------:R-:W-:Y:S01]  /*112e0*/  FSEL R12, R19, -INF , P0 ;  /* 0xff800000130c7808 */ /* 0x000fe20000000000 */
[----:B------:R-:W1:Y:S01]  /*112f0*/  MUFU.TANH R15, R15 ;  /* 0x0000000f000f7308 */ /* 0x000e620000002400 */
[----:B------:R-:W-:Y:S01]  /*11300*/  ISETP.GT.AND P0, PT, R13, 0x19, PT ;  /* 0x000000190d00780c */ /* 0x000fe20003f04270 */
[----:B------:R-:W-:Y:S01]  /*11310*/  FMUL.FTZ R13, R39, c[0x0][0x320] ;  /* 0x0000c800270d7a20 */ /* 0x000fe20000410000 */
[----:B------:R-:W-:Y:S01]  /*11320*/  FMNMX.FTZ R17, R16, R20, !PT ;  /* 0x0000001410117209 */ /* 0x000fe20007810000 */
[----:B------:R-:W-:Y:S01]  /*11330*/  LDSM.16.MT88.4 R156, [R204+0xa880] ;  /* 0x00a88000cc9c783b */ /* 0x000fe20000004200 */
[----:B------:R-:W-:-:S02]  /*11340*/  FSEL R10, R21, -INF , P0 ;  /* 0xff800000150a7808 */ /* 0x000fc40000000000 */
[----:B------:R-:W-:Y:S01]  /*11350*/  ISETP.GT.AND P0, PT, R0, RZ, PT ;  /* 0x000000ff0000720c */ /* 0x000fe20003f04270 */
[----:B------:R-:W2:Y:S01]  /*11360*/  MUFU.TANH R13, R13 ;  /* 0x0000000d000d7308 */ /* 0x000ea20000002400 */
[----:B------:R-:W-:Y:S01]  /*11370*/  FMNMX.FTZ R17, R14, R17, !PT ;  /* 0x000000110e117209 */ /* 0x000fe20007810000 */
[----:B------:R-:W-:Y:S01]  /*11380*/  LDSM.16.MT88.4 R152, [R211+0xb880] ;  /* 0x00b88000d398783b */ /* 0x000fe20000004200 */
[----:B------:R-:W-:Y:S02]  /*11390*/  FSEL R21, R5, -INF , P0 ;  /* 0xff80000005157808 */ /* 0x000fe40000000000 */
[----:B------:R-:W-:Y:S01]  /*113a0*/  ISETP.GT.AND P0, PT, R0, 0x1, PT ;  /* 0x000000010000780c */ /* 0x000fe20003f04270 */
[----:B------:R-:W0:Y:S01]  /*113b0*/  LDGDEPBAR ;  /* 0x00000000000079af */ /* 0x000e220000000000 */
[----:B------:R-:W-:Y:S01]  /*113c0*/  FMNMX.FTZ R17, R18, R17, !PT ;  /* 0x0000001112117209 */ /* 0x000fe20007810000 */
[----:B------:R-:W3:Y:S01]  /*113d0*/  MUFU.TANH R11, R11 ;  /* 0x0000000b000b7308 */ /* 0x000ee20000002400 */
[----:B------:R-:W-:-:S02]  /*113e0*/  FSEL R19, R7, -INF , P0 ;  /* 0xff80000007137808 */ /* 0x000fc40000000000 */
[C---:B------:R-:W-:Y:S02]  /*113f0*/  ISETP.GT.AND P0, PT, R0.reuse, 0x8, PT ;  /* 0x000000080000780c */ /* 0x040fe40003f04270 */
[----:B------:R-:W-:Y:S02]  /*11400*/  FMNMX.FTZ R22, R21, R19, !PT ;  /* 0x0000001315167209 */ /* 0x000fe40007810000 */
[----:B------:R-:W-:Y:S01]  /*11410*/  FSEL R7, R9, -INF , P0 ;  /* 0xff80000009077808 */ /* 0x000fe20000000000 */
[----:B------:R-:W-:Y:S01]  /*11420*/  FMUL.FTZ R9, R51, c[0x0][0x320] ;  /* 0x0000c80033097a20 */ /* 0x000fe20000410000 */
[----:B------:R-:W-:Y:S01]  /*11430*/  ISETP.GT.AND P0, PT, R0, 0x9, PT ;  /* 0x000000090000780c */ /* 0x000fe20003f04270 */
[----:B------:R-:W-:Y:S01]  /*11440*/  LDSM.16.MT88.4 R48, [R206+0x9080] ;  /* 0x00908000ce30783b */ /* 0x000fe20000004200 */
[----:B------:R-:W-:Y:S02]  /*11450*/  FMNMX.FTZ R22, R7, R22, !PT ;  /* 0x0000001607167209 */ /* 0x000fe40007810000 */
[----:B------:R-:W-:Y:S01]  /*11460*/  FSEL R5, R8, -INF , P0 ;  /* 0xff80000008057808 */ /* 0x000fe20000000000 */
[----:B------:R-:W4:Y:S01]  /*11470*/  MUFU.TANH R9, R9 ;  /* 0x0000000900097308 */ /* 0x000f220000002400 */
[----:B------:R-:W-:-:S02]  /*11480*/  ISETP.GT.AND P0, PT, R0, 0x10, PT ;  /* 0x000000100000780c */ /* 0x000fc40003f04270 */
[----:B------:R-:W-:Y:S02]  /*11490*/  FMNMX.FTZ R17, R6, R17, !PT ;  /* 0x0000001106117209 */ /* 0x000fe40007810000 */
[----:B-1----:R-:W-:Y:S02]  /*114a0*/  FSEL R15, R15, -INF , P0 ;  /* 0xff8000000f0f7808 */ /* 0x002fe40000000000 */
[----:B------:R-:W-:Y:S02]  /*114b0*/  ISETP.GT.AND P0, PT, R0, 0x11, PT ;  /* 0x000000110000780c */ /* 0x000fe40003f04270 */
[----:B------:R-:W-:Y:S02]  /*114c0*/  FMNMX.FTZ R22, R5, R22, !PT ;  /* 0x0000001605167209 */ /* 0x000fe40007810000 */
[----:B--2---:R-:W-:Y:S02]  /*114d0*/  FSEL R13, R13, -INF , P0 ;  /* 0xff8000000d0d7808 */ /* 0x004fe40000000000 */
[----:B------:R-:W-:-:S02]  /*114e0*/  FMNMX.FTZ R17, R4, R17, !PT ;  /* 0x0000001104117209 */ /* 0x000fc40007810000 */
[----:B------:R-:W-:Y:S02]  /*114f0*/  ISETP.GT.AND P0, PT, R0, 0x18, PT ;  /* 0x000000180000780c */ /* 0x000fe40003f04270 */
[----:B------:R-:W-:Y:S02]  /*11500*/  FMNMX.FTZ R22, R15, R22, !PT ;  /* 0x000000160f167209 */ /* 0x000fe40007810000 */
[----:B------:R-:W-:Y:S02]  /*11510*/  FMNMX.FTZ R17, R12, R17, !PT ;  /* 0x000000110c117209 */ /* 0x000fe40007810000 */
[----:B---3--:R-:W-:Y:S02]  /*11520*/  FSEL R11, R11, -INF , P0 ;  /* 0xff8000000b0b7808 */ /* 0x008fe40000000000 */
[----:B------:R-:W-:Y:S02]  /*11530*/  ISETP.GT.AND P0, PT, R0, 0x19, PT ;  /* 0x000000190000780c */ /* 0x000fe40003f04270 */
[----:B------:R-:W-:-:S02]  /*11540*/  FMNMX.FTZ R22, R13, R22, !PT ;  /* 0x000000160d167209 */ /* 0x000fc40007810000 */
[----:B------:R-:W-:Y:S02]  /*11550*/  FMNMX.FTZ R8, R10, R17, !PT ;  /* 0x000000110a087209 */ /* 0x000fe40007810000 */
[----:B----4-:R-:W-:Y:S02]  /*11560*/  FSEL R9, R9, -INF , P0 ;  /* 0xff80000009097808 */ /* 0x010fe40000000000 */
        /* <DEDUP_REMOVED lines=8> */
[----:B-1----:R-:W-:-:S03]  /*115f0*/  FMNMX.FTZ R0, R25, R0, !PT ;  /* 0x0000000019007209 */ /* 0x002fc60007810000 */
[----:B------:R-:W1:Y:S01]  /*11600*/  LDSM.16.MT88.4 R24, [R205+0x8080] ;  /* 0x00808000cd18783b */ /* 0x000e620000004200 */
        /* <DEDUP_REMOVED lines=9> */
[--C-:B------:R-:W-:Y:S01]  /*116a0*/  FFMA.FTZ R150, R14, c[0x0][0x2d0], -R17.reuse ;  /* 0x0000b4000e967a23 */ /* 0x100fe20000010811 */
[----:B------:R-:W-:Y:S01]  /*116b0*/  ISETP.LE.AND P0, PT, R235, UR7, PT ;  /* 0x00000007eb007c0c */ /* 0x000fe2000bf03270 */
[----:B------:R-:W-:Y:S01]  /*116c0*/  FFMA.FTZ R149, R18, c[0x0][0x2d0], -R17 ;  /* 0x0000b40012957a23 */ /* 0x000fe20000010811 */
[----:B------:R-:W-:Y:S01]  /*116d0*/  MUFU.EX2 R192, R192 ;  /* 0x000000c000c07308 */ /* 0x000fe20000000800 */
[----:B------:R-:W-:-:S02]  /*116e0*/  FFMA.FTZ R193, R21, c[0x0][0x2d0], -R8 ;  /* 0x0000b40015c17a23 */ /* 0x000fc40000010808 */
[--C-:B------:R-:W-:Y:S02]  /*116f0*/  FFMA.FTZ R194, R19, c[0x0][0x2d0], -R8.reuse ;  /* 0x0000b40013c27a23 */ /* 0x100fe40000010808 */
[--C-:B------:R-:W-:Y:S02]  /*11700*/  FFMA.FTZ R195, R7, c[0x0][0x2d0], -R8.reuse ;  /* 0x0000b40007c37a23 */ /* 0x100fe40000010808 */
[----:B------:R-:W-:Y:S01]  /*11710*/  FFMA.FTZ R2, R5, c[0x0][0x2d0], -R8 ;  /* 0x0000b40005027a23 */ /* 0x000fe20000010808 */
[----:B------:R-:W2:Y:S01]  /*11720*/  MUFU.EX2 R151, R151 ;  /* 0x0000009700977308 */ /* 0x000ea20000000800 */
[--C-:B------:R-:W-:Y:S02]  /*11730*/  FFMA.FTZ R3, R6, c[0x0][0x2d0], -R17.reuse ;  /* 0x0000b40006037a23 */ /* 0x100fe40000010811 */
[--C-:B------:R-:W-:Y:S02]  /*11740*/  FFMA.FTZ R220, R4, c[0x0][0x2d0], -R17.reuse ;  /* 0x0000b40004dc7a23 */ /* 0x100fe40000010811 */
[----:B------:R-:W3:Y:S01]  /*11750*/  LDSM.16.MT88.4 R4, [R204+0xb080] ;  /* 0x00b08000cc04783b */ /* 0x000ee20000004200 */
[----:B------:R-:W-:-:S02]  /*11760*/  FFMA.FTZ R221, R12, c[0x0][0x2d0], -R17 ;  /* 0x0000b4000cdd7a23 */ /* 0x000fc40000010811 */
[----:B------:R-:W-:Y:S01]  /*11770*/  MUFU.EX2 R150, R150 ;  /* 0x0000009600967308 */ /* 0x000fe20000000800 */
[----:B------:R-:W-:Y:S02]  /*11780*/  FFMA.FTZ R228, R10, c[0x0][0x2d0], -R17 ;  /* 0x0000b4000ae47a23 */ /* 0x000fe40000010811 */
[--C-:B------:R-:W-:Y:S01]  /*11790*/  FFMA.FTZ R229, R15, c[0x0][0x2d0], -R8.reuse ;  /* 0x0000b4000fe57a23 */ /* 0x100fe20000010808 */
[----:B------:R-:W4:Y:S01]  /*117a0*/  LDSM.16.MT88.4 R16, [R211+0x8880] ;  /* 0x00888000d310783b */ /* 0x000f220000004200 */
[--C-:B------:R-:W-:Y:S02]  /*117b0*/  FFMA.FTZ R230, R13, c[0x0][0x2d0], -R8.reuse ;  /* 0x0000b4000de67a23 */ /* 0x100fe40000010808 */
[--C-:B------:R-:W-:Y:S01]  /*117c0*/  FFMA.FTZ R231, R11, c[0x0][0x2d0], -R8.reuse ;  /* 0x0000b4000be77a23 */ /* 0x100fe20000010808 */
[----:B------:R-:W5:Y:S01]  /*117d0*/  MUFU.EX2 R149, R149 ;  /* 0x0000009500957308 */ /* 0x000f620000000800 */
[----:B------:R-:W-:Y:S01]  /*117e0*/  FFMA.FTZ R232, R9, c[0x0][0x2d0], -R8 ;  /* 0x0000b40009e87a23 */ /* 0x000fe20000010808 */
[----:B------:R-:W1:Y:S01]  /*117f0*/  LDSM.16.MT88.4 R12, [R206+0x8880] ;  /* 0x00888000ce0c783b */ /* 0x000e620000004200 */
[----:B--2---:R-:W-:Y:S01]  /*11800*/  F2FP.BF16.PACK_AB R128, R151, R192 ;  /* 0x000000c09780723e */ /* 0x004fe200000010ff */
[----:B------:R-:W-:-:S02]  /*11810*/  FADD.FTZ R151, R192, R151 ;  /* 0x00000097c0977221 */ /* 0x000fc40000010000 */
[----:B------:R-:W2:Y:S02]  /*11820*/  LDSM.16.MT88.4 R8, [R211+0x9880] ;  /* 0x00988000d308783b */ /* 0x000ea40000004200 */
        /* <DEDUP_REMOVED lines=22> */
[C---:B------:R-:W-:Y:S02]  /*11990*/  HMMA.16816.F32.BF16 R132, R128.reuse, R134, RZ ;  /* 0x000000868084723c */ /* 0x040fe400000418ff */
[----:B------:R-:W-:Y:S06]  /*119a0*/  MUFU.EX2 R231, R231 ;  /* 0x000000e700e77308 */ /* 0x000fec0000000800 */
[C---:B------:R-:W-:Y:S02]  /*119b0*/  HMMA.16816.F32.BF16 R40, R128.reuse, R42, RZ ;  /* 0x0000002a8028723c */ /* 0x040fe400000418ff */
[----:B------:R-:W2:Y:S06]  /*119c0*/  MUFU.EX2 R232, R232 ;  /* 0x000000e800e87308 */ /* 0x000eac0000000800 */
[C---:B-1----:R-:W-:Y:S08]  /*119d0*/  HMMA.16816.F32.BF16 R20, R128.reuse, R24, RZ ;  /* 0x000000188014723c */ /* 0x042ff000000418ff */
        /* <DEDUP_REMOVED lines=32> */
[----:B--2---:R-:W-:Y:S01]  /*11be0*/  F2FP.BF16.PACK_AB R7, R232, R231 ;  /* 0x000000e7e807723e */ /* 0x004fe200000010ff */
        /* <DEDUP_REMOVED lines=11> */
[C---:B------:R-:W-:Y:S01]  /*11ca0*/  HMMA.16816.F32.BF16 R40, R4.reuse, R10, R40 ;  /* 0x0000000a0428723c */ /* 0x040fe20000041828 */
[----:B------:R-:W3:Y:S07]  /*11cb0*/  LDSM.16.MT88.4 R8, [R204+0xb880] ;  /* 0x00b88000cc08783b */ /* 0x000eee0000004200 */
        /* <DEDUP_REMOVED lines=23> */
[C---:B------:R-:W-:Y:S08]  /*11e30*/  HMMA.16816.F32.BF16 R120, R4.reuse, R14, R120 ;  /* 0x0000000e0478723c */ /* 0x040ff00000041878 */
[C---:B---3--:R-:W-:Y:S08]  /*11e40*/  HMMA.16816.F32.BF16 R124, R4.reuse, R8, R124 ;  /* 0x00000008047c723c */ /* 0x048ff0000004187c */
[----:B------:R-:W-:Y:S01]  /*11e50*/  HMMA.16816.F32.BF16 R128, R4, R10, R128 ;  /* 0x0000000a0480723c */ /* 0x000fe20000041880 */
[----:B------:R-:W-:Y:S07]  /*11e60*/  @!P0 BRA `(.L_x_743) ;  /* 0x0000267000008947 */ /* 0x000fee0003800000 */
[----:B------:R-:W1:Y:S01]  /*11e70*/  S2R R2, SR_TID.X ;  /* 0x0000000000027919 */ /* 0x000e620000002100 */
[----:B------:R-:W-:Y:S01]  /*11e80*/  PLOP3.LUT P0, PT, PT, PT, UP2, 0x80, 0x0 ;  /* 0x000000000000781c */ /* 0x000fe20003f0f028 */
[----:B------:R-:W-:Y:S01]  /*11e90*/  IMAD.MOV.U32 R3, RZ, RZ, R0 ;  /* 0x000000ffff037224 */ /* 0x000fe200078e0000 */
[----:B------:R-:W-:Y:S01]  /*11ea0*/  SHF.R.S32.HI R233, RZ, 0x1f, R224 ;  /* 0x0000001fffe97819 */ /* 0x000fe200000114e0 */
[C---:B------:R-:W-:Y:S01]  /*11eb0*/  IMAD.SHL.U32 R232, R224.reuse, 0x2, RZ ;  /* 0x00000002e0e87824 */ /* 0x040fe200078e00ff */
[----:B------:R-:W-:Y:S01]  /*11ec0*/  SHF.R.S32.HI R228, RZ, 0x1f, R223 ;  /* 0x0000001fffe47819 */ /* 0x000fe200000114df */
[C---:B------:R-:W-:Y:S01]  /*11ed0*/  IMAD.SHL.U32 R231, R223.reuse, 0x2, RZ ;  /* 0x00000002dfe77824 */ /* 0x040fe200078e00ff */
[----:B------:R-:W-:Y:S01]  /*11ee0*/  SHF.L.U64.HI R233, R224, 0x1, R233 ;  /* 0x00000001e0e97819 */ /* 0x000fe200000102e9 */
[----:B------:R-:W-:Y:S01]  /*11ef0*/  UMOV UR4, 0x1 ;  /* 0x0000000100047882 */ /* 0x000fe20000000000 */
[----:B------:R-:W-:-:S05]  /*11f00*/  SHF.L.U64.HI R228, R223, 0x1, R228 ;  /* 0x00000001dfe47819 */ /* 0x000fca00000102e4 */
[----:B------:R-:W-:Y:S01]  /*11f10*/  @P0 IMAD.HI.U32 R234, R226, c[0x0][0x2c8], RZ ;  /* 0x0000b200e2ea0a27 */ /* 0x000fe200078e00ff */
[----:B------:R-:W-:Y:S02]  /*11f20*/  PLOP3.LUT P0, PT, PT, PT, UP2, 0x80, 0x0 ;  /* 0x000000000000781c */ /* 0x000fe40003f0f028 */
[----:B-1----:R-:W-:-:S04]  /*11f30*/  SHF.R.S32.HI R229, RZ, 0x1f, R2 ;  /* 0x0000001fffe57819 */ /* 0x002fc80000011402 */
[----:B------:R-:W-:-:S07]  /*11f40*/  LEA.HI R229, R229, R2, RZ, 0x3 ;  /* 0x00000002e5e57211 */ /* 0x000fce00078f18ff */
[----:B------:R-:W-:Y:S02]  /*11f50*/  @P0 SHF.R.U32.HI R234, RZ, c[0x0][0x2cc], R234 ;  /* 0x0000b300ffea0a19 */ /* 0x000fe400000116ea */
[----:B------:R-:W-:-:S05]  /*11f60*/  LOP3.LUT R229, R229, 0xfffffff8, RZ, 0xc0, !PT ;  /* 0xfffffff8e5e57812 */ /* 0x000fca00078ec0ff */
[----:B------:R-:W-:Y:S02]  /*11f70*/  IMAD.IADD R229, R2, 0x1, -R229 ;  /* 0x0000000102e57824 */ /* 0x000fe400078e0ae5 */
[----:B------:R-:W-:Y:S02]  /*11f80*/  IMAD.MOV.U32 R2, RZ, RZ, R148 ;  /* 0x000000ffff027224 */ /* 0x000fe400078e0094 */
[----:B------:R-:W-:-:S05]  /*11f90*/  IMAD.SHL.U32 R229, R229, 0x8, RZ ;  /* 0x00000008e5e57824 */ /* 0x000fca00078e00ff */
[----:B------:R-:W-:-:S04]  /*11fa0*/  SHF.R.S32.HI R230, RZ, 0x1f, R229 ;  /* 0x0000001fffe67819 */ /* 0x000fc800000114e5 */
[C---:B------:R-:W-:Y:S01]  /*11fb0*/  SHF.L.U64.HI R230, R229.reuse, 0x1, R230 ;  /* 0x00000001e5e67819 */ /* 0x040fe200000102e6 */
[----:B------:R-:W-:Y:S02]  /*11fc0*/  IMAD.SHL.U32 R229, R229, 0x2, RZ ;  /* 0x00000002e5e57824 */ /* 0x000fe400078e00ff */
.L_x_746:
[----:B------:R-:W-:Y:S04]  /*11fd0*/  DEPBAR.LE SB0, 0x0 ;  /* 0x000080000000791a */ /* 0x000fe80000000000 */
[----:B------:R-:W-:Y:S01]  /*11fe0*/  BAR.SYNC.DEFER_BLOCKING 0x0 ;  /* 0x0000000000007b1d */ /* 0x000fe20000010000 */
[----:B------:R-:W-:Y:S05]  /*11ff0*/  ISETP.LE.AND P0, PT, RZ, UR7, PT ;  /* 0x00000007ff007c0c */ /* 0x000fea000bf03270 */
[----:B------:R1:W2:Y:S04]  /*12000*/  LDSM.16.M88.4 R148, [R214+0x10080] ;  /* 0x01008000d694783b */ /* 0x0002a80000000200 */
[----:B------:R1:W3:Y:S04]  /*12010*/  LDSM.16.M88.4 R152, [R213+0xc080] ;  /* 0x00c08000d598783b */ /* 0x0002e80000000200 */
[----:B------:R1:W4:Y:S04]  /*12020*/  LDSM.16.M88.4 R156, [R213+0xc880] ;  /* 0x00c88000d59c783b */ /* 0x0003280000000200 */
[----:B------:R1:W1:Y:S04]  /*12030*/  LDSM.16.M88.4 R160, [R210+0x10080] ;  /* 0x01008000d2a0783b */ /* 0x0002680000000200 */
[----:B------:R1:W1:Y:S04]  /*12040*/  LDSM.16.M88.4 R164, [R212] ;  /* 0x00000000d4a4783b */ /* 0x0002680000000200 */
[----:B------:R1:W1:Y:S01]  /*12050*/  LDSM.16.M88.4 R168, [R203] ;  /* 0x00000000cba8783b */ /* 0x0002620000000200 */
[----:B------:R-:W-:-:S05]  /*12060*/  @!P0 BRA `(.L_x_744) ;  /* 0x000001c000008947 */ /* 0x000fca0003800000 */
        /* <DEDUP_REMOVED lines=28> */
.L_x_744:
[C---:B--234-:R-:W-:Y:S01]  /*12230*/  HMMA.16816.F32.BF16 R4, R148.reuse, R152, RZ ;  /* 0x000000989404723c */ /* 0x05cfe200000418ff */
[----:B------:R-:W-:Y:S01]  /*12240*/  LDSM.16.M88.4 R172, [R209+0x10080] ;  /* 0x01008000d1ac783b */ /* 0x000fe20000000200 */
[----:B------:R-:W-:Y:S05]  /*12250*/  UISETP.GE.AND UP0, UPT, UR7, 0x1, UPT ;  /* 0x000000010700788c */ /* 0x000fea000bf06270 */
        /* <DEDUP_REMOVED lines=185> */
.L_x_745:
[----:B--234-:R-:W-:Y:S01]  /*12df0*/  PLOP3.LUT P0, PT, PT, PT, UP2, 0x80, 0x0 ;  /* 0x000000000000781c */ /* 0x01cfe20003f0f028 */
[----:B------:R-:W-:Y:S01]  /*12e00*/  UIMAD UR5, UR7, -0x20, UR4 ;  /* 0xffffffe0070578a4 */ /* 0x000fe2000f8e0204 */
[----:B------:R-:W-:Y:S01]  /*12e10*/  MOV R9, R226 ;  /* 0x000000e200097202 */ /* 0x000fe20000000f00 */
[----:B------:R-:W-:Y:S04]  /*12e20*/  LDSM.16.MT88.4 R156, [R206+0x8080] ;  /* 0x00808000ce9c783b */ /* 0x000fe80000004200 */
[----:B------:R-:W-:Y:S04]  /*12e30*/  MOV R6, UR5 ;  /* 0x0000000500067c02 */ /* 0x000fe80008000f00 */
[----:B------:R-:W-:Y:S01]  /*12e40*/  IADD3 R6, R6, UR11, -R227 ;  /* 0x0000000b06067c10 */ /* 0x000fe2000fffe8e3 */
[----:B------:R-:W-:Y:S01]  /*12e50*/  LDSM.16.MT88.4 R172, [R204+0x9880] ;  /* 0x00988000ccac783b */ /* 0x000fe20000004200 */
[----:B------:R-:W-:Y:S02]  /*12e60*/  @P0 MOV R9, R234 ;  /* 0x000000ea00090202 */ /* 0x000fe40000000f00 */
[----:B------:R-:W-:Y:S05]  /*12e70*/  IADD3 R7, R6, -UR20, RZ ;  /* 0x8000001406077c10 */ /* 0x000fea000fffe0ff */
[----:B------:R-:W2:Y:S08]  /*12e80*/  SHFL.IDX PT, R4, R9, RZ, 0x1c1f ;  /* 0x001c1fff09047589 */ /* 0x000eb000000e0000 */
[----:B------:R-:W3:Y:S08]  /*12e90*/  SHFL.IDX PT, R10, R9, 0x1, 0x1c1f ;  /* 0x003c1f00090a7f89 */ /* 0x000ef000000e0000 */
[----:B------:R-:W-:Y:S08]  /*12ea0*/  LDSM.16.MT88.4 R176, [R211+0xa880] ;  /* 0x00a88000d3b0783b */ /* 0x000ff00000004200 */
[----:B------:R-:W0:Y:S01]  /*12eb0*/  LDGDEPBAR ;  /* 0x00000000000079af */ /* 0x000e220000000000 */
[----:B--2---:R-:W-:Y:S04]  /*12ec0*/  IADD3 R5, R7, R4, RZ ;  /* 0x0000000407057210 */ /* 0x004fe80007ffe0ff */
[C---:B------:R-:W-:Y:S04]  /*12ed0*/  ISETP.GT.AND P0, PT, R5.reuse, RZ, PT ;  /* 0x000000ff0500720c */ /* 0x040fe80003f04270 */
[----:B------:R-:W-:Y:S02]  /*12ee0*/  FSEL R8, R0, -INF , P0 ;  /* 0xff80000000087808 */ /* 0x000fe40000000000 */
[----:B------:R-:W-:Y:S02]  /*12ef0*/  ISETP.GT.AND P0, PT, R5, 0x1, PT ;  /* 0x000000010500780c */ /* 0x000fe40003f04270 */
[----:B---3--:R-:W-:Y:S02]  /*12f00*/  IADD3 R0, R7, R10, RZ ;  /* 0x0000000a07007210 */ /* 0x008fe40007ffe0ff */
[----:B-1----:R-:W-:Y:S02]  /*12f10*/  FSEL R182, R182, -INF , P0 ;  /* 0xff800000b6b67808 */ /* 0x002fe40000000000 */
[C---:B------:R-:W-:Y:S02]  /*12f20*/  ISETP.GT.AND P0, PT, R5.reuse, 0x8, PT ;  /* 0x000000080500780c */ /* 0x040fe40003f04270 */
[----:B------:R-:W-:Y:S02]  /*12f30*/  FMNMX.FTZ R7, R8, R3, !PT ;  /* 0x0000000308077209 */ /* 0x000fe40007810000 */
[----:B------:R-:W-:Y:S02]  /*12f40*/  FSEL R4, R186, -INF , P0 ;  /* 0xff800000ba047808 */ /* 0x000fe40000000000 */
[----:B------:R-:W-:Y:S02]  /*12f50*/  ISETP.GT.AND P0, PT, R5, 0x9, PT ;  /* 0x000000090500780c */ /* 0x000fe40003f04270 */
        /* <DEDUP_REMOVED lines=8> */
[----:B------:R-:W-:Y:S02]  /*12fe0*/  ISETP.GT.AND P0, PT, R0, RZ, PT ;  /* 0x000000ff0000720c */ /* 0x000fe40003f04270 */
        /* <DEDUP_REMOVED lines=11> */
[----:B------:R-:W-:Y:S01]  /*130a0*/  ISETP.GT.AND P0, PT, R0, 0x8, PT ;  /* 0x000000080000780c */ /* 0x000fe20003f04270 */
[----:B------:R-:W-:Y:S01]  /*130b0*/  LDSM.16.MT88.4 R192, [R206+0xb880] ;  /* 0x00b88000cec0783b */ /* 0x000fe20000004200 */
[----:B------:R-:W-:Y:S02]  /*130c0*/  FMNMX.FTZ R7, R164, R7, !PT ;  /* 0x00000007a4077209 */ /* 0x000fe40007810000 */
[----:B------:R-:W-:Y:S02]  /*130d0*/  FSEL R183, R183, -INF , P0 ;  /* 0xff800000b7b77808 */ /* 0x000fe40000000000 */
[----:B------:R-:W-:Y:S02]  /*130e0*/  ISETP.GT.AND P0, PT, R0, 0x9, PT ;  /* 0x000000090000780c */ /* 0x000fe40003f04270 */
[----:B------:R-:W-:Y:S02]  /*130f0*/  FMNMX.FTZ R12, R183, R10, !PT ;  /* 0x0000000ab70c7209 */ /* 0x000fe40007810000 */
[----:B------:R-:W-:Y:S02]  /*13100*/  FSEL R9, R184, -INF , P0 ;  /* 0xff800000b8097808 */ /* 0x000fe40000000000 */
[C---:B------:R-:W-:Y:S01]  /*13110*/  ISETP.GT.AND P0, PT, R0.reuse, 0x10, PT ;  /* 0x000000100000780c */ /* 0x040fe20003f04270 */
[----:B------:R-:W-:Y:S01]  /*13120*/  LDSM.16.MT88.4 R184, [R204+0xa880] ;  /* 0x00a88000ccb8783b */ /* 0x000fe20000004200 */
        /* <DEDUP_REMOVED lines=9> */
[----:B------:R-:W1:Y:S01]  /*131c0*/  SHFL.BFLY PT, R10, R5, 0x2, 0x1f ;  /* 0x0c401f00050a7f89 */ /* 0x000e6200000e0000 */
[----:B------:R-:W-:Y:S02]  /*131d0*/  FMNMX.FTZ R0, R165, R12, !PT ;  /* 0x0000000ca5007209 */ /* 0x000fe40007810000 */
[----:B------:R-:W-:Y:S02]  /*131e0*/  FSEL R149, R190, -INF , P0 ;  /* 0xff800000be957808 */ /* 0x000fe40000000000 */
[----:B------:R-:W-:Y:S03]  /*131f0*/  FMNMX.FTZ R0, R161, R0, !PT ;  /* 0x00000000a1007209 */ /* 0x000fe60007810000 */
[----:B------:R-:W-:Y:S01]  /*13200*/  LDSM.16.MT88.4 R188, [R211+0xb880] ;  /* 0x00b88000d3bc783b */ /* 0x000fe20000004200 */
[----:B------:R-:W-:Y:S07]  /*13210*/  FMNMX.FTZ R7, R149, R0, !PT ;  /* 0x0000000095077209 */ /* 0x000fee0007810000 */
[----:B------:R-:W2:Y:S01]  /*13220*/  SHFL.BFLY PT, R0, R7, 0x2, 0x1f ;  /* 0x0c401f0007007f89 */ /* 0x000ea200000e0000 */
[----:B-1----:R-:W-:Y:S07]  /*13230*/  FMNMX.FTZ R13, R10, R5, !PT ;  /* 0x000000050a0d7209 */ /* 0x002fee0007810000 */
[----:B------:R-:W1:Y:S01]  /*13240*/  SHFL.BFLY PT, R10, R13, 0x1, 0x1f ;  /* 0x0c201f000d0a7f89 */ /* 0x000e6200000e0000 */
[----:B--2---:R-:W-:Y:S07]  /*13250*/  FMNMX.FTZ R5, R7, R0, !PT ;  /* 0x0000000007057209 */ /* 0x004fee0007810000 */
[----:B------:R-:W2:Y:S01]  /*13260*/  SHFL.BFLY PT, R148, R5, 0x1, 0x1f ;  /* 0x0c201f0005947f89 */ /* 0x000ea200000e0000 */
[----:B-1----:R-:W-:Y:S07]  /*13270*/  FMNMX.FTZ R0, R13, R10, !PT ;  /* 0x0000000a0d007209 */ /* 0x002fee0007810000 */
[----:B------:R-:W1:Y:S01]  /*13280*/  LDSM.16.MT88.4 R12, [R211+0x8080] ;  /* 0x00808000d30c783b */ /* 0x000e620000004200 */
[C---:B------:R-:W-:Y:S01]  /*13290*/  FSETP.NEU.FTZ.AND P0, PT, R0.reuse, -INF , PT ;  /* 0xff8000000000780b */ /* 0x040fe20003f1d000 */
[----:B------:R-:W-:Y:S05]  /*132a0*/  FMUL.FTZ R163, R0, c[0x0][0x2d0] ;  /* 0x0000b40000a37a20 */ /* 0x000fea0000410000 */
[----:B------:R-:W-:Y:S05]  /*132b0*/  FSEL R163, R163, RZ, P0 ;  /* 0x000000ffa3a37208 */ /* 0x000fea0000000000 */
[--C-:B------:R-:W-:Y:S01]  /*132c0*/  FFMA.FTZ R241, R4, c[0x0][0x2d0], -R163.reuse ;  /* 0x0000b40004f17a23 */ /* 0x100fe200000108a3 */
[----:B--2---:R-:W-:Y:S01]  /*132d0*/  FMNMX.FTZ R148, R148, R5, !PT ;  /* 0x0000000594947209 */ /* 0x004fe20007810000 */
[--C-:B------:R-:W-:Y:S01]  /*132e0*/  FFMA.FTZ R150, R182, c[0x0][0x2d0], -R163.reuse ;  /* 0x0000b400b6967a23 */ /* 0x100fe200000108a3 */
[----:B------:R-:W-:Y:S01]  /*132f0*/  FSEL R4, R0, RZ, P0 ;  /* 0x000000ff00047208 */ /* 0x000fe20000000000 */
[----:B------:R-:W-:Y:S01]  /*13300*/  FFMA.FTZ R151, R8, c[0x0][0x2d0], -R163 ;  /* 0x0000b40008977a23 */ /* 0x000fe200000108a3 */
[C---:B------:R-:W-:Y:S01]  /*13310*/  FSETP.NEU.FTZ.AND P0, PT, R148.reuse, -INF , PT ;  /* 0xff8000009400780b */ /* 0x040fe20003f1d000 */
[----:B------:R-:W-:Y:S01]  /*13320*/  FMUL.FTZ R160, R148, c[0x0][0x2d0] ;  /* 0x0000b40094a07a20 */ /* 0x000fe20000410000 */
[----:B------:R-:W-:Y:S01]  /*13330*/  MUFU.EX2 R241, R241 ;  /* 0x000000f100f17308 */ /* 0x000fe20000000800 */
[----:B------:R-:W-:Y:S01]  /*13340*/  FADD.FTZ R4, -R4, R3 ;  /* 0x0000000304047221 */ /* 0x000fe20000010100 */
[----:B------:R-:W-:Y:S01]  /*13350*/  FSEL R5, R148, RZ, P0 ;  /* 0x000000ff94057208 */ /* 0x000fe20000000000 */
[--C-:B------:R-:W-:Y:S01]  /*13360*/  FFMA.FTZ R240, R6, c[0x0][0x2d0], -R163.reuse ;  /* 0x0000b40006f07a23 */ /* 0x100fe200000108a3 */
[----:B------:R-:W-:Y:S01]  /*13370*/  FSEL R160, R160, RZ, P0 ;  /* 0x000000ffa0a07208 */ /* 0x000fe20000000000 */
[----:B------:R-:W-:Y:S01]  /*13380*/  FMUL.FTZ R3, R4, c[0x0][0x2d0] ;  /* 0x0000b40004037a20 */ /* 0x000fe20000410000 */
[----:B------:R-:W-:Y:S01]  /*13390*/  ISETP.LT.AND P0, PT, R235, UR7, PT ;  /* 0x00000007eb007c0c */ /* 0x000fe2000bf01270 */
[----:B------:R-:W-:Y:S01]  /*133a0*/  FADD.FTZ R5, -R5, R2 ;  /* 0x0000000205057221 */ /* 0x000fe20000010100 */
[----:B------:R-:W-:Y:S01]  /*133b0*/  UIADD3 UR7, UR7, -0x1, URZ ;  /* 0xffffffff07077890 */ /* 0x000fe2000fffe03f */
[--C-:B------:R-:W-:Y:S01]  /*133c0*/  FFMA.FTZ R239, R181, c[0x0][0x2d0], -R160.reuse ;  /* 0x0000b400b5ef7a23 */ /* 0x100fe200000108a0 */
[----:B------:R-:W-:Y:S01]  /*133d0*/  MUFU.EX2 R151, R151 ;  /* 0x0000009700977308 */ /* 0x000fe20000000800 */
[--C-:B------:R-:W-:Y:S02]  /*133e0*/  FFMA.FTZ R237, R183, c[0x0][0x2d0], -R160.reuse ;  /* 0x0000b400b7ed7a23 */ /* 0x100fe400000108a0 */
[--C-:B------:R-:W-:Y:S01]  /*133f0*/  FFMA.FTZ R238, R11, c[0x0][0x2d0], -R160.reuse ;  /* 0x0000b4000bee7a23 */ /* 0x100fe200000108a0 */
[----:B------:R-:W-:Y:S01]  /*13400*/  LDSM.16.MT88.4 R180, [R206+0xa880] ;  /* 0x00a88000ceb4783b */ /* 0x000fe20000004200 */
[--C-:B------:R-:W-:Y:S02]  /*13410*/  FFMA.FTZ R236, R9, c[0x0][0x2d0], -R160.reuse ;  /* 0x0000b40009ec7a23 */ /* 0x100fe400000108a0 */
[----:B------:R-:W-:Y:S02]  /*13420*/  FMUL.FTZ R2, R5, c[0x0][0x2d0] ;  /* 0x0000b40005027a20 */ /* 0x000fe40000410000 */
[--C-:B------:R-:W-:Y:S01]  /*13430*/  FFMA.FTZ R242, R168, c[0x0][0x2d0], -R163.reuse ;  /* 0x0000b400a8f27a23 */ /* 0x100fe200000108a3 */
[----:B------:R-:W2:Y:S01]  /*13440*/  MUFU.EX2 R3, R3 ;  /* 0x0000000300037308 */ /* 0x000ea20000000800 */
[--C-:B------:R-:W-:Y:S01]  /*13450*/  FFMA.FTZ R243, R166, c[0x0][0x2d0], -R163.reuse ;  /* 0x0000b400a6f37a23 */ /* 0x100fe200000108a3 */
[----:B------:R-:W-:Y:S01]  /*13460*/  LDSM.16.MT88.4 R168, [R206+0x9880] ;  /* 0x00988000cea8783b */ /* 0x000fe20000004200 */
[--C-:B------:R-:W-:Y:S02]  /*13470*/  FFMA.FTZ R244, R167, c[0x0][0x2d0], -R160.reuse ;  /* 0x0000b400a7f47a23 */ /* 0x100fe400000108a0 */
[--C-:B------:R-:W-:Y:S02]  /*13480*/  FFMA.FTZ R245, R165, c[0x0][0x2d0], -R160.reuse ;  /* 0x0000b400a5f57a23 */ /* 0x100fe400000108a0 */
[--C-:B------:R-:W-:Y:S02]  /*13490*/  FFMA.FTZ R246, R164, c[0x0][0x2d0], -R163.reuse ;  /* 0x0000b400a4f67a23 */ /* 0x100fe400000108a3 */
[--C-:B------:R-:W-:Y:S01]  /*134a0*/  FFMA.FTZ R248, R161, c[0x0][0x2d0], -R160.reuse ;  /* 0x0000b400a1f87a23 */ /* 0x100fe200000108a0 */
[----:B------:R-:W3:Y:S01]  /*134b0*/  MUFU.EX2 R2, R2 ;  /* 0x0000000200027308 */ /* 0x000ee20000000800 */
[----:B------:R-:W-:Y:S01]  /*134c0*/  LDSM.16.MT88.4 R164, [R211+0x9880] ;  /* 0x00988000d3a4783b */ /* 0x000fe20000004200 */
[----:B------:R-:W-:Y:S02]  /*134d0*/  FFMA.FTZ R163, R162, c[0x0][0x2d0], -R163 ;  /* 0x0000b400a2a37a23 */ /* 0x000fe400000108a3 */
[----:B------:R-:W-:Y:S06]  /*134e0*/  FFMA.FTZ R160, R149, c[0x0][0x2d0], -R160 ;  /* 0x0000b40095a07a23 */ /* 0x000fec00000108a0 */
[----:B------:R-:W4:Y:S01]  /*134f0*/  MUFU.EX2 R150, R150 ;  /* 0x0000009600967308 */ /* 0x000f220000000800 */
[C---:B--2---:R-:W-:Y:S02]  /*13500*/  FMUL.FTZ R4, R3.reuse, R144 ;  /* 0x0000009003047220 */ /* 0x044fe40000410000 */
[C---:B------:R-:W-:Y:S02]  /*13510*/  FMUL.FTZ R5, R3.reuse, R145 ;  /* 0x0000009103057220 */ /* 0x040fe40000410000 */
[C---:B------:R-:W-:Y:S05]  /*13520*/  FMUL.FTZ R8, R3.reuse, R140 ;  /* 0x0000008c03087220 */ /* 0x040fea0000410000 */
[----:B------:R-:W2:Y:S01]  /*13530*/  MUFU.EX2 R240, R240 ;  /* 0x000000f000f07308 */ /* 0x000ea20000000800 */
[C---:B------:R-:W-:Y:S02]  /*13540*/  FMUL.FTZ R9, R3.reuse, R141 ;  /* 0x0000008d03097220 */ /* 0x040fe40000410000 */
[C---:B------:R-:W-:Y:S02]  /*13550*/  FMUL.FTZ R16, R3.reuse, R132 ;  /* 0x0000008403107220 */ /* 0x040fe40000410000 */
[C---:B---3--:R-:W-:Y:S02]  /*13560*/  FMUL.FTZ R6, R2.reuse, R146 ;  /* 0x0000009202067220 */ /* 0x048fe40000410000 */
[C---:B------:R-:W-:Y:S02]  /*13570*/  FMUL.FTZ R7, R2.reuse, R147 ;  /* 0x0000009302077220 */ /* 0x040fe40000410000 */
[----:B------:R-:W3:Y:S01]  /*13580*/  LDSM.16.MT88.4 R144, [R205+0x8080] ;  /* 0x00808000cd90783b */ /* 0x000ee20000004200 */
[----:B------:R-:W-:Y:S01]  /*13590*/  MUFU.EX2 R239, R239 ;  /* 0x000000ef00ef7308 */ /* 0x000fe20000000800 */
[C---:B------:R-:W-:Y:S02]  /*135a0*/  FMUL.FTZ R10, R2.reuse, R142 ;  /* 0x0000008e020a7220 */ /* 0x040fe40000410000 */
[----:B------:R-:W-:Y:S01]  /*135b0*/  FMUL.FTZ R11, R2, R143 ;  /* 0x0000008f020b7220 */ /* 0x000fe20000410000 */
[----:B----4-:R-:W-:Y:S01]  /*135c0*/  F2FP.BF16.PACK_AB R152, R150, R151 ;  /* 0x000000979698723e */ /* 0x010fe200000010ff */
[C---:B------:R-:W-:Y:S02]  /*135d0*/  FMUL.FTZ R17, R3.reuse, R133 ;  /* 0x0000008503117220 */ /* 0x040fe40000410000 */
[C---:B------:R-:W-:Y:S01]  /*135e0*/  FMUL.FTZ R18, R2.reuse, R134 ;  /* 0x0000008602127220 */ /* 0x040fe20000410000 */
[----:B------:R-:W-:Y:S01]  /*135f0*/  LDSM.16.MT88.4 R140, [R206+0x9080] ;  /* 0x00908000ce8c783b */ /* 0x000fe20000004200 */
[----:B------:R-:W-:Y:S01]  /*13600*/  FMUL.FTZ R19, R2, R135 ;  /* 0x0000008702137220 */ /* 0x000fe20000410000 */
[----:B------:R-:W4:Y:S01]  /*13610*/  MUFU.EX2 R238, R238 ;  /* 0x000000ee00ee7308 */ /* 0x000f220000000800 */
[C---:B------:R-:W-:Y:S02]  /*13620*/  FMUL.FTZ R28, R3.reuse, R28 ;  /* 0x0000001c031c7220 */ /* 0x040fe40000410000 */
[C---:B------:R-:W-:Y:S01]  /*13630*/  FMUL.FTZ R29, R3.reuse, R29 ;  /* 0x0000001d031d7220 */ /* 0x040fe20000410000 */
[----:B--2---:R-:W-:Y:S01]  /*13640*/  F2FP.BF16.PACK_AB R154, R240, R241 ;  /* 0x000000f1f09a723e */ /* 0x004fe200000010ff */
[C---:B------:R-:W-:Y:S01]  /*13650*/  FMUL.FTZ R30, R2.reuse, R30 ;  /* 0x0000001e021e7220 */ /* 0x040fe20000410000 */
[----:B------:R-:W-:Y:S01]  /*13660*/  LDSM.16.MT88.4 R132, [R211+0x9080] ;  /* 0x00908000d384783b */ /* 0x000fe20000004200 */
        /* <DEDUP_REMOVED lines=8> */
[----:B------:R-:W2:Y:S01]  /*136f0*/  MUFU.EX2 R236, R236 ;  /* 0x000000ec00ec7308 */ /* 0x000ea20000000800 */
[C---:B------:R-:W-:Y:S02]  /*13700*/  FMUL.FTZ R38, R2.reuse, R38 ;  /* 0x0000002602267220 */ /* 0x040fe40000410000 */
[----:B------:R-:W-:Y:S01]  /*13710*/  FMUL.FTZ R39, R2, R39 ;  /* 0x0000002702277220 */ /* 0x000fe20000410000 */
[----:B----4-:R-:W-:Y:S01]  /*13720*/  F2FP.BF16.PACK_AB R153, R238, R239 ;  /* 0x000000efee99723e */ /* 0x010fe200000010ff */
        /* <DEDUP_REMOVED lines=9> */
[----:B------:R4:W-:Y:S01]  /*137c0*/  MUFU.EX2 R149, R160 ;  /* 0x000000a000957308 */ /* 0x0009e20000000800 */
[C---:B------:R-:W-:Y:S02]  /*137d0*/  FMUL.FTZ R48, R3.reuse, R48 ;  /* 0x0000003003307220 */ /* 0x040fe40000410000 */
[C---:B------:R-:W-:Y:S01]  /*137e0*/  FMUL.FTZ R49, R3.reuse, R49 ;  /* 0x0000003103317220 */ /* 0x040fe20000410000 */
[----:B--2---:R-:W-:Y:S01]  /*137f0*/  F2FP.BF16.PACK_AB R155, R236, R237 ;  /* 0x000000edec9b723e */ /* 0x004fe200000010ff */
[C---:B------:R-:W-:Y:S02]  /*13800*/  FMUL.FTZ R50, R2.reuse, R50 ;  /* 0x0000003202327220 */ /* 0x040fe40000410000 */
[C---:B------:R-:W-:Y:S02]  /*13810*/  FMUL.FTZ R51, R2.reuse, R51 ;  /* 0x0000003302337220 */ /* 0x040fe40000410000 */
[C---:B------:R-:W-:Y:S01]  /*13820*/  FMUL.FTZ R52, R3.reuse, R52 ;  /* 0x0000003403347220 */ /* 0x040fe20000410000 */
[----:B------:R-:W-:Y:S01]  /*13830*/  MUFU.EX2 R242, R242 ;  /* 0x000000f200f27308 */ /* 0x000fe20000000800 */
[C---:B-1----:R-:W-:Y:S05]  /*13840*/  HMMA.16816.F32.BF16 R4, R152.reuse, R12, R4 ;  /* 0x0000000c9804723c */ /* 0x042fea0000041804 */
[C---:B------:R-:W-:Y:S02]  /*13850*/  FMUL.FTZ R53, R3.reuse, R53 ;  /* 0x0000003503357220 */ /* 0x040fe40000410000 */
[C---:B------:R-:W-:Y:S01]  /*13860*/  FMUL.FTZ R12, R3.reuse, R136 ;  /* 0x00000088030c7220 */ /* 0x040fe20000410000 */
[C---:B------:R-:W-:Y:S01]  /*13870*/  HMMA.16816.F32.BF16 R8, R152.reuse, R14, R8 ;  /* 0x0000000e9808723c */ /* 0x040fe20000041808 */
[----:B------:R-:W1:Y:S03]  /*13880*/  MUFU.EX2 R243, R243 ;  /* 0x000000f300f37308 */ /* 0x000e660000000800 */
[C---:B------:R-:W-:Y:S01]  /*13890*/  FMUL.FTZ R13, R3.reuse, R137 ;  /* 0x00000089030d7220 */ /* 0x040fe20000410000 */
[----:B----4-:R-:W-:Y:S01]  /*138a0*/  LDSM.16.MT88.4 R160, [R205+0x8880] ;  /* 0x00888000cda0783b */ /* 0x010fe20000004200 */
[C---:B------:R-:W-:Y:S02]  /*138b0*/  FMUL.FTZ R20, R3.reuse, R20 ;  /* 0x0000001403147220 */ /* 0x040fe40000410000 */
[C---:B------:R-:W-:Y:S03]  /*138c0*/  FMUL.FTZ R14, R2.reuse, R138 ;  /* 0x0000008a020e7220 */ /* 0x040fe60000410000 */
[----:B------:R-:W-:Y:S01]  /*138d0*/  MUFU.EX2 R244, R244 ;  /* 0x000000f400f47308 */ /* 0x000fe20000000800 */
[C---:B------:R-:W-:Y:S02]  /*138e0*/  FMUL.FTZ R15, R2.reuse, R139 ;  /* 0x0000008b020f7220 */ /* 0x040fe40000410000 */
[----:B------:R-:W2:Y:S01]  /*138f0*/  LDSM.16.MT88.4 R136, [R204+0x8080] ;  /* 0x00808000cc88783b */ /* 0x000ea20000004200 */
[C---:B------:R-:W-:Y:S02]  /*13900*/  FMUL.FTZ R54, R2.reuse, R54 ;  /* 0x0000003602367220 */ /* 0x040fe40000410000 */
[C---:B------:R-:W-:Y:S02]  /*13910*/  FMUL.FTZ R55, R2.reuse, R55 ;  /* 0x0000003702377220 */ /* 0x040fe40000410000 */
[C---:B------:R-:W-:Y:S02]  /*13920*/  HMMA.16816.F32.BF16 R12, R152.reuse, R156, R12 ;  /* 0x0000009c980c723c */ /* 0x040fe4000004180c */
[----:B------:R-:W4:Y:S01]  /*13930*/  MUFU.EX2 R245, R245 ;  /* 0x000000f500f57308 */ /* 0x000f220000000800 */
[C---:B------:R-:W-:Y:S02]  /*13940*/  FMUL.FTZ R56, R3.reuse, R56 ;  /* 0x0000003803387220 */ /* 0x040fe40000410000 */
[C---:B------:R-:W-:Y:S02]  /*13950*/  FMUL.FTZ R57, R3.reuse, R57 ;  /* 0x0000003903397220 */ /* 0x040fe40000410000 */
[C---:B------:R-:W-:Y:S01]  /*13960*/  FMUL.FTZ R58, R2.reuse, R58 ;  /* 0x0000003a023a7220 */ /* 0x040fe20000410000 */
[C---:B------:R-:W-:Y:S01]  /*13970*/  HMMA.16816.F32.BF16 R16, R152.reuse, R158, R16 ;  /* 0x0000009e9810723c */ /* 0x040fe20000041810 */
[----:B------:R-:W-:Y:S03]  /*13980*/  LDSM.16.MT88.4 R156, [R206+0x8880] ;  /* 0x00888000ce9c783b */ /* 0x000fe60000004200 */
[C---:B------:R-:W-:Y:S01]  /*13990*/  FMUL.FTZ R21, R3.reuse, R21 ;  /* 0x0000001503157220 */ /* 0x040fe20000410000 */
[----:B------:R-:W5:Y:S01]  /*139a0*/  MUFU.EX2 R246, R246 ;  /* 0x000000f600f67308 */ /* 0x000f620000000800 */
[C---:B------:R-:W-:Y:S02]  /*139b0*/  FMUL.FTZ R22, R2.reuse, R22 ;  /* 0x0000001602167220 */ /* 0x040fe40000410000 */
[C---:B------:R-:W-:Y:S04]  /*139c0*/  FMUL.FTZ R23, R2.reuse, R23 ;  /* 0x0000001702177220 */ /* 0x040fe80000410000 */
[C---:B------:R-:W-:Y:S02]  /*139d0*/  FMUL.FTZ R59, R2.reuse, R59 ;  /* 0x0000003b023b7220 */ /* 0x040fe40000410000 */
[C---:B------:R-:W-:Y:S01]  /*139e0*/  FMUL.FTZ R60, R3.reuse, R60 ;  /* 0x0000003c033c7220 */ /* 0x040fe20000410000 */
[C---:B---3--:R-:W-:Y:S01]  /*139f0*/  HMMA.16816.F32.BF16 R20, R152.reuse, R144, R20 ;  /* 0x000000909814723c */ /* 0x048fe20000041814 */
[----:B------:R-:W3:Y:S02]  /*13a00*/  MUFU.EX2 R248, R248 ;  /* 0x000000f800f87308 */ /* 0x000ee40000000800 */
        /* <DEDUP_REMOVED lines=10> */
[C---:B--2---:R-:W-:Y:S04]  /*13ab0*/  HMMA.16816.F32.BF16 R28, R152.reuse, R136, R28 ;  /* 0x00000088981c723c */ /* 0x044fe8000004181c */
        /* <DEDUP_REMOVED lines=21> */
[C---:B--2---:R-:W-:Y:S03]  /*13c10*/  HMMA.16816.F32.BF16 R52, R152.reuse, R136, R52 ;  /* 0x000000889834723c */ /* 0x044fe60000041834 */
[C---:B------:R-:W-:Y:S02]  /*13c20*/  FMUL.FTZ R79, R2.reuse, R79 ;  /* 0x0000004f024f7220 */ /* 0x040fe40000410000 */
[C---:B------:R-:W-:Y:S02]  /*13c30*/  FMUL.FTZ R80, R3.reuse, R80 ;  /* 0x0000005003507220 */ /* 0x040fe40000410000 */
[C---:B------:R-:W-:Y:S01]  /*13c40*/  FMUL.FTZ R81, R3.reuse, R81 ;  /* 0x0000005103517220 */ /* 0x040fe20000410000 */
[C---:B------:R-:W-:Y:S01]  /*13c50*/  HMMA.16816.F32.BF16 R56, R152.reuse, R138, R56 ;  /* 0x0000008a9838723c */ /* 0x040fe20000041838 */
[----:B------:R-:W2:Y:S03]  /*13c60*/  LDSM.16.MT88.4 R136, [R206+0xa080] ;  /* 0x00a08000ce88783b */ /* 0x000ea60000004200 */
[C---:B------:R-:W-:Y:S02]  /*13c70*/  FMUL.FTZ R82, R2.reuse, R82 ;  /* 0x0000005202527220 */ /* 0x040fe40000410000 */
[C---:B------:R-:W-:Y:S02]  /*13c80*/  FMUL.FTZ R83, R2.reuse, R83 ;  /* 0x0000005302537220 */ /* 0x040fe40000410000 */
[C---:B-1----:R-:W-:Y:S04]  /*13c90*/  HMMA.16816.F32.BF16 R60, R152.reuse, R132, R60 ;  /* 0x00000084983c723c */ /* 0x042fe8000004183c */
[C---:B------:R-:W-:Y:S02]  /*13ca0*/  FMUL.FTZ R84, R3.reuse, R84 ;  /* 0x0000005403547220 */ /* 0x040fe40000410000 */
[C---:B------:R-:W-:Y:S02]  /*13cb0*/  FMUL.FTZ R85, R3.reuse, R85 ;  /* 0x0000005503557220 */ /* 0x040fe40000410000 */
        /* <DEDUP_REMOVED lines=38> */
[C---:B------:R-:W-:Y:S02]  /*13f20*/  FMUL.FTZ R109, R3.reuse, R109 ;  /* 0x0000006d036d7220 */ /* 0x040fe40000410000 */
[C---:B------:R-:W-:Y:S01]  /*13f30*/  FMUL.FTZ R110, R2.reuse, R110 ;  /* 0x0000006e026e7220 */ /* 0x040fe20000410000 */
[C---:B------:R-:W-:Y:S01]  /*13f40*/  HMMA.16816.F32.BF16 R104, R152.reuse, R138, R104 ;  /* 0x0000008a9868723c */ /* 0x040fe20000041868 */
[----:B------:R-:W2:Y:S02]  /*13f50*/  LDSM.16.MT88.4 R136, [R204+0xb080] ;  /* 0x00b08000cc88783b */ /* 0x000ea40000004200 */
[C---:B------:R-:W-:Y:S02]  /*13f60*/  FMUL.FTZ R111, R2.reuse, R111 ;  /* 0x0000006f026f7220 */ /* 0x040fe40000410000 */
        /* <DEDUP_REMOVED lines=12> */
[C---:B------:R-:W-:Y:S02]  /*14030*/  FMUL.FTZ R121, R3.reuse, R121 ;  /* 0x0000007903797220 */ /* 0x040fe40000410000 */
[C---:B------:R-:W-:Y:S01]  /*14040*/  FMUL.FTZ R122, R2.reuse, R122 ;  /* 0x0000007a027a7220 */ /* 0x040fe20000410000 */
[C---:B---3--:R-:W-:Y:S03]  /*14050*/  HMMA.16816.F32.BF16 R116, R152.reuse, R140, R116 ;  /* 0x0000008c9874723c */ /* 0x048fe60000041874 */
[C---:B------:R-:W-:Y:S02]  /*14060*/  FMUL.FTZ R123, R2.reuse, R123 ;  /* 0x0000007b027b7220 */ /* 0x040fe40000410000 */
[C---:B------:R-:W-:Y:S02]  /*14070*/  FMUL.FTZ R124, R3.reuse, R124 ;  /* 0x0000007c037c7220 */ /* 0x040fe40000410000 */
[C---:B------:R-:W-:Y:S02]  /*14080*/  FMUL.FTZ R125, R3.reuse, R125 ;  /* 0x0000007d037d7220 */ /* 0x040fe40000410000 */
[C---:B------:R-:W-:Y:S01]  /*14090*/  FMUL.FTZ R126, R2.reuse, R126 ;  /* 0x0000007e027e7220 */ /* 0x040fe20000410000 */
[C---:B------:R-:W-:Y:S03]  /*140a0*/  HMMA.16816.F32.BF16 R120, R152.reuse, R142, R120 ;  /* 0x0000008e9878723c */ /* 0x040fe60000041878 */
[C---:B------:R-:W-:Y:S02]  /*140b0*/  FMUL.FTZ R127, R2.reuse, R127 ;  /* 0x0000007f027f7220 */ /* 0x040fe40000410000 */
[C---:B------:R-:W-:Y:S02]  /*140c0*/  FMUL.FTZ R128, R3.reuse, R128 ;  /* 0x0000008003807220 */ /* 0x040fe40000410000 */
[C---:B------:R-:W-:Y:S02]  /*140d0*/  FMUL.FTZ R129, R3.reuse, R129 ;  /* 0x0000008103817220 */ /* 0x040fe40000410000 */
[C---:B------:R-:W-:Y:S01]  /*140e0*/  FMUL.FTZ R130, R2.reuse, R130 ;  /* 0x0000008202827220 */ /* 0x040fe20000410000 */
[C---:B--2---:R-:W-:Y:S03]  /*140f0*/  HMMA.16816.F32.BF16 R124, R152.reuse, R136, R124 ;  /* 0x00000088987c723c */ /* 0x044fe6000004187c */
[C---:B------:R-:W-:Y:S02]  /*14100*/  FMUL.FTZ R131, R2.reuse, R131 ;  /* 0x0000008302837220 */ /* 0x040fe40000410000 */
[----:B------:R-:W-:Y:S02]  /*14110*/  FFMA.FTZ R151, R3, R220, R151 ;  /* 0x000000dc03977223 */ /* 0x000fe40000010097 */
[----:B------:R-:W-:Y:S01]  /*14120*/  FFMA.FTZ R239, R2, R221, R239 ;  /* 0x000000dd02ef7223 */ /* 0x000fe200000100ef */
[----:B------:R-:W-:Y:S01]  /*14130*/  MOV R2, R148 ;  /* 0x0000009400027202 */ /* 0x000fe20000000f00 */
[----:B------:R-:W-:Y:S01]  /*14140*/  FADD.FTZ R150, R150, R151 ;  /* 0x0000009796967221 */ /* 0x000fe20000010000 */
[----:B------:R-:W-:Y:S03]  /*14150*/  HMMA.16816.F32.BF16 R128, R152, R138, R128 ;  /* 0x0000008a9880723c */ /* 0x000fe60000041880 */
[----:B------:R-:W-:Y:S02]  /*14160*/  FADD.FTZ R238, R238, R239 ;  /* 0x000000efeeee7221 */ /* 0x000fe40000010000 */
[----:B------:R-:W-:Y:S02]  /*14170*/  FADD.FTZ R3, R241, R150 ;  /* 0x00000096f1037221 */ /* 0x000fe40000010000 */
[----:B------:R-:W-:Y:S02]  /*14180*/  F2FP.BF16.PACK_AB R152, R243, R242 ;  /* 0x000000f2f398723e */ /* 0x000fe400000010ff */
[----:B----4-:R-:W-:Y:S03]  /*14190*/  F2FP.BF16.PACK_AB R153, R245, R244 ;  /* 0x000000f4f599723e */ /* 0x010fe600000010ff */
[----:B-----5:R-:W-:Y:S01]  /*141a0*/  F2FP.BF16.PACK_AB R154, R247, R246 ;  /* 0x000000f6f79a723e */ /* 0x020fe200000010ff */
[----:B------:R-:W-:Y:S01]  /*141b0*/  FADD.FTZ R3, R240, R3 ;  /* 0x00000003f0037221 */ /* 0x000fe20000010000 */
[----:B------:R-:W-:Y:S03]  /*141c0*/  F2FP.BF16.PACK_AB R155, R149, R248 ;  /* 0x000000f8959b723e */ /* 0x000fe600000010ff */
[----:B------:R-:W-:Y:S01]  /*141d0*/  FADD.FTZ R242, R242, R3 ;  /* 0x00000003f2f27221 */ /* 0x000fe20000010000 */
[----:B------:R-:W-:Y:S03]  /*141e0*/  MOV R3, R0 ;  /* 0x0000000000037202 */ /* 0x000fe60000000f00 */
[C---:B-1----:R-:W-:Y:S01]  /*141f0*/  HMMA.16816.F32.BF16 R144, R152.reuse, R132, R4 ;  /* 0x000000849890723c */ /* 0x042fe20000041804 */
[----:B------:R-:W1:Y:S02]  /*14200*/  LDSM.16.MT88.4 R4, [R204+0x8880] ;  /* 0x00888000cc04783b */ /* 0x000e640000004200 */
[----:B------:R-:W-:Y:S04]  /*14210*/  FADD.FTZ R243, R243, R242 ;  /* 0x000000f2f3f37221 */ /* 0x000fe80000010000 */
[----:B------:R-:W-:Y:S01]  /*14220*/  FADD.FTZ R220, R246, R243 ;  /* 0x000000f3f6dc7221 */ /* 0x000fe20000010000 */
[C---:B------:R-:W-:Y:S01]  /*14230*/  HMMA.16816.F32.BF16 R140, R152.reuse, R134, R8 ;  /* 0x00000086988c723c */ /* 0x040fe20000041808 */
[----:B------:R-:W2:Y:S03]  /*14240*/  LDSM.16.MT88.4 R8, [R205+0x9880] ;  /* 0x00988000cd08783b */ /* 0x000ea60000004200 */
[----:B------:R-:W-:Y:S04]  /*14250*/  FADD.FTZ R220, R247, R220 ;  /* 0x000000dcf7dc7221 */ /* 0x000fe80000010000 */
        /* <DEDUP_REMOVED lines=10> */
[----:B------:R-:W-:Y:S04]  /*14300*/  FADD.FTZ R5, R236, R5 ;  /* 0x00000005ec057221 */ /* 0x000fe80000010000 */
        /* <DEDUP_REMOVED lines=29> */
.L_x_743:
[----:B------:R-:W-:-:S13]  /*144e0*/  ISETP.LE.AND P0, PT, RZ, UR7, PT ;  /* 0x00000007ff007c0c */ /* 0x000fda000bf03270 */
[----:B------:R-:W-:Y:S05]  /*144f0*/  @!P0 BRA `(.L_x_747) ;  /* 0x0000235000008947 */ /* 0x000fea0003800000 */
[----:B------:R-:W1:Y:S01]  /*14500*/  S2R R3, SR_TID.X ;  /* 0x0000000000037919 */ /* 0x000e620000002100 */
[----:B------:R-:W-:Y:S01]  /*14510*/  SHF.R.S32.HI R5, RZ, 0x1f, R224 ;  /* 0x0000001fff057819 */ /* 0x000fe200000114e0 */
[C---:B------:R-:W-:Y:S01]  /*14520*/  IMAD.SHL.U32 R228, R222.reuse, 0x2, RZ ;  /* 0x00000002dee47824 */ /* 0x040fe200078e00ff */
[----:B------:R-:W-:Y:S01]  /*14530*/  SHF.L.U64.HI R225, R222, 0x1, R225 ;  /* 0x00000001dee17819 */ /* 0x000fe200000102e1 */
[C---:B------:R-:W-:Y:S01]  /*14540*/  IMAD.SHL.U32 R229, R224.reuse, 0x2, RZ ;  /* 0x00000002e0e57824 */ /* 0x040fe200078e00ff */
[----:B------:R-:W-:Y:S01]  /*14550*/  SHF.L.U64.HI R222, R224, 0x1, R5 ;  /* 0x00000001e0de7819 */ /* 0x000fe20000010205 */
[----:B------:R-:W-:Y:S01]  /*14560*/  IMAD.MOV.U32 R149, RZ, RZ, R148 ;  /* 0x000000ffff957224 */ /* 0x000fe200078e0094 */
[----:B-1----:R-:W-:-:S04]  /*14570*/  SHF.R.S32.HI R2, RZ, 0x1f, R3 ;  /* 0x0000001fff027819 */ /* 0x002fc80000011403 */
[----:B------:R-:W-:-:S04]  /*14580*/  LEA.HI R2, R2, R3, RZ, 0x3 ;  /* 0x0000000302027211 */ /* 0x000fc800078f18ff */
[----:B------:R-:W-:-:S05]  /*14590*/  LOP3.LUT R2, R2, 0xfffffff8, RZ, 0xc0, !PT ;  /* 0xfffffff802027812 */ /* 0x000fca00078ec0ff */
[----:B------:R-:W-:Y:S02]  /*145a0*/  IMAD.IADD R2, R3, 0x1, -R2 ;  /* 0x0000000103027824 */ /* 0x000fe400078e0a02 */
[----:B------:R-:W-:Y:S01]  /*145b0*/  IMAD.MOV.U32 R3, RZ, RZ, R0 ;  /* 0x000000ffff037224 */ /* 0x000fe200078e0000 */
[----:B------:R-:W-:Y:S01]  /*145c0*/  SHF.R.S32.HI R0, RZ, 0x1f, R223 ;  /* 0x0000001fff007819 */ /* 0x000fe200000114df */
[----:B------:R-:W-:-:S03]  /*145d0*/  IMAD.SHL.U32 R226, R2, 0x8, RZ ;  /* 0x0000000802e27824 */ /* 0x000fc600078e00ff */
[C---:B------:R-:W-:Y:S01]  /*145e0*/  SHF.L.U64.HI R224, R223.reuse, 0x1, R0 ;  /* 0x00000001dfe07819 */ /* 0x040fe20000010200 */
[----:B------:R-:W-:Y:S01]  /*145f0*/  IMAD.SHL.U32 R223, R223, 0x2, RZ ;  /* 0x00000002dfdf7824 */ /* 0x000fe200078e00ff */
[----:B------:R-:W-:-:S04]  /*14600*/  SHF.R.S32.HI R227, RZ, 0x1f, R226 ;  /* 0x0000001fffe37819 */ /* 0x000fc800000114e2 */
[C---:B------:R-:W-:Y:S01]  /*14610*/  SHF.L.U64.HI R227, R226.reuse, 0x1, R227 ;  /* 0x00000001e2e37819 */ /* 0x040fe200000102e3 */
[----:B------:R-:W-:Y:S01]  /*14620*/  IMAD.SHL.U32 R226, R226, 0x2, RZ ;  /* 0x00000002e2e27824 */ /* 0x000fe200078e00ff */
[----:B------:R-:W-:Y:S05]  /*14630*/  BRA `(.L_x_748) ;  /* 0x000002c000007947 */ /* 0x000fea0003800000 */
.L_x_750:
[----:B------:R-:W-:Y:S01]  /*14640*/  IMAD.MOV.U32 R217, RZ, RZ, RZ ;  /* 0x000000ffffd97224 */ /* 0x000fe200078e00ff */
[----:B------:R-:W-:Y:S01]  /*14650*/  ULEA UR4, UR7, UR16, 0x5 ;  /* 0x0000001007047291 */ /* 0x000fe2000f8e283f */
[----:B------:R-:W-:Y:S05]  /*14660*/  ISETP.NE.AND P6, PT, R215, 0x1, PT ;  /* 0x00000001d700780c */ /* 0x000fea0003fc5270 */
        /* <DEDUP_REMOVED lines=18> */
[----:B------:R-:W-:Y:S04]  /*14790*/  IMAD.WIDE.U32 R10, R217, c[0x0][0x1f0], R10 ;  /* 0x00007c00d90a7a25 */ /* 0x000fe800078e000a */
        /* <DEDUP_REMOVED lines=8> */
[----:B-1----:R-:W-:Y:S05]  /*14820*/  IADD3 R12, P0, R0, R226, RZ ;  /* 0x000000e2000c7210 */ /* 0x002fea0007f1e0ff */
[----:B--2---:R-:W-:Y:S01]  /*14830*/  IMAD.X R13, R2, 0x1, R227, P0 ;  /* 0x00000001020d7824 */ /* 0x004fe200000e06e3 */
[----:B------:R-:W-:Y:S04]  /*14840*/  IADD3 R10, P0, R0, R229, RZ ;  /* 0x000000e5000a7210 */ /* 0x000fe80007f1e0ff */
[----:B------:R-:W-:Y:S01]  /*14850*/  @!PT LDS RZ, [RZ] ;  /* 0x00000000fffff984 */ /* 0x000fe20000000800 */
[----:B------:R1:W-:Y:S01]  /*14860*/  LDGSTS.E.BYPASS.LTC128B.128 [R219+0xc080], [R12.64], !P4 ;  /* 0x0c0800000cdb7fae */ /* 0x0003e2000e101d58 */
[----:B------:R-:W-:Y:S01]  /*14870*/  IMAD.X R11, R2, 0x1, R222, P0 ;  /* 0x00000001020b7824 */ /* 0x000fe200000e06de */
[----:B------:R-:W-:Y:S04]  /*14880*/  IADD3 R4, P0, R0, R223, RZ ;  /* 0x000000df00047210 */ /* 0x000fe80007f1e0ff */
[----:B------:R1:W-:Y:S01]  /*14890*/  LDGSTS.E.BYPASS.LTC128B.128 [R219+0xd080], [R10.64], !P5 ;  /* 0x0d0800000adb7fae */ /* 0x0003e2000e901d58 */
[----:B------:R-:W-:Y:S01]  /*148a0*/  IMAD.X R5, R2, 0x1, R224, P0 ;  /* 0x0000000102057824 */ /* 0x000fe200000e06e0 */
[----:B------:R-:W-:Y:S04]  /*148b0*/  IADD3 R14, P0, R0, R228, RZ ;  /* 0x000000e4000e7210 */ /* 0x000fe80007f1e0ff */
[----:B------:R1:W-:Y:S01]  /*148c0*/  LDGSTS.E.BYPASS.LTC128B.128 [R219+0xe080], [R4.64], !P3 ;  /* 0x0e08000004db7fae */ /* 0x0003e2000d901d58 */
[----:B------:R-:W-:Y:S05]  /*148d0*/  IMAD.X R15, R2, 0x1, R225, P0 ;  /* 0x00000001020f7824 */ /* 0x000fea00000e06e1 */
[----:B------:R1:W-:Y:S01]  /*148e0*/  LDGSTS.E.BYPASS.LTC128B.128 [R219+0xf080], [R14.64], !P2 ;  /* 0x0f0800000edb7fae */ /* 0x0003e2000d101d58 */
[----:B------:R-:W-:-:S05]  /*148f0*/  BRA `(.L_x_749) ;  /* 0x00000b7000007947 */ /* 0x000fca0003800000 */
.L_x_748:
        /* <DEDUP_REMOVED lines=25> */
[----:B--2---:R-:W-:Y:S04]  /*14a90*/  IADD3 R176, P0, R150, R226, RZ ;  /* 0x000000e296b07210 */ /* 0x004fe80007f1e0ff */
[----:B---3--:R-:W-:Y:S01]  /*14aa0*/  IADD3.X R177, R0, R227, RZ, P0, !PT ;  /* 0x000000e300b17210 */ /* 0x008fe200007fe4ff */
[C---:B------:R-:W-:Y:S01]  /*14ab0*/  HMMA.16816.F32.BF16 R8, R16.reuse, R10, RZ ;  /* 0x0000000a1008723c */ /* 0x040fe200000418ff */
[----:B------:R-:W-:Y:S03]  /*14ac0*/  IADD3 R180, P0, R150, R229, RZ ;  /* 0x000000e596b47210 */ /* 0x000fe60007f1e0ff */
[----:B------:R-:W-:Y:S01]  /*14ad0*/  @!PT LDS RZ, [RZ] ;  /* 0x00000000fffff984 */ /* 0x000fe20000000800 */
[----:B------:R-:W-:Y:S01]  /*14ae0*/  @!PT LDS RZ, [RZ] ;  /* 0x00000000fffff984 */ /* 0x000fe20000000800 */
[----:B------:R-:W-:Y:S01]  /*14af0*/  @!PT LDS RZ, [RZ] ;  /* 0x00000000fffff984 */ /* 0x000fe20000000800 */
[----:B------:R1:W-:Y:S01]  /*14b00*/  LDGSTS.E.BYPASS.LTC128B.128 [R219+0x8080], [R176.64], !P4 ;  /* 0x08080000b0db7fae */ /* 0x0003e2000e101d58 */
[----:B------:R-:W-:Y:S02]  /*14b10*/  IADD3.X R181, R0, R222, RZ, P0, !PT ;  /* 0x000000de00b57210 */ /* 0x000fe400007fe4ff */
[----:B------:R-:W-:Y:S01]  /*14b20*/  IADD3 R184, P0, R150, R223, RZ ;  /* 0x000000df96b87210 */ /* 0x000fe20007f1e0ff */
[C---:B------:R-:W-:Y:S02]  /*14b30*/  HMMA.16816.F32.BF16 R12, R16.reuse, R152, RZ ;  /* 0x00000098100c723c */ /* 0x040fe400000418ff */
[----:B------:R2:W-:Y:S02]  /*14b40*/  LDGSTS.E.BYPASS.LTC128B.128 [R219+0x9080], [R180.64], !P5 ;  /* 0x09080000b4db7fae */ /* 0x0005e4000e901d58 */
[----:B------:R-:W-:Y:S02]  /*14b50*/  IADD3.X R185, R0, R224, RZ, P0, !PT ;  /* 0x000000e000b97210 */ /* 0x000fe400007fe4ff */
[----:B------:R-:W-:Y:S02]  /*14b60*/  IADD3 R150, P0, R150, R228, RZ ;  /* 0x000000e496967210 */ /* 0x000fe40007f1e0ff */
[----:B------:R-:W-:Y:S01]  /*14b70*/  HMMA.16816.F32.BF16 R16, R16, R154, RZ ;  /* 0x0000009a1010723c */ /* 0x000fe200000418ff */
[----:B------:R3:W-:Y:S03]  /*14b80*/  LDGSTS.E.BYPASS.LTC128B.128 [R219+0xa080], [R184.64], !P3 ;  /* 0x0a080000b8db7fae */ /* 0x0007e6000d901d58 */
[----:B------:R-:W-:Y:S02]  /*14b90*/  IADD3.X R151, R0, R225, RZ, P0, !PT ;  /* 0x000000e100977210 */ /* 0x000fe400007fe4ff */
[----:B------:R-:W-:Y:S02]  /*14ba0*/  PLOP3.LUT P0, PT, PT, PT, UP0, 0x80, 0x0 ;  /* 0x000000000000781c */ /* 0x000fe40003f0f008 */
[C---:B----4-:R-:W-:Y:S01]  /*14bb0*/  HMMA.16816.F32.BF16 R4, R156.reuse, R160, R4 ;  /* 0x000000a09c04723c */ /* 0x050fe20000041804 */
[----:B------:R4:W-:Y:S05]  /*14bc0*/  LDGSTS.E.BYPASS.LTC128B.128 [R219+0xb080], [R150.64], !P2 ;  /* 0x0b08000096db7fae */ /* 0x0009ea000d101d58 */
[----:B------:R-:W-:Y:S02]  /*14bd0*/  LDSM.16.M88.4 R168, [R209+0x10080] ;  /* 0x01008000d1a8783b */ /* 0x000fe40000000200 */
[C---:B------:R-:W-:Y:S03]  /*14be0*/  HMMA.16816.F32.BF16 R8, R156.reuse, R162, R8 ;  /* 0x000000a29c08723c */ /* 0x040fe60000041808 */
[----:B------:R-:W3:Y:S05]  /*14bf0*/  LDSM.16.M88.4 R172, [R208+0xc080] ;  /* 0x00c08000d0ac783b */ /* 0x000eea0000000200 */
[C---:B-----5:R-:W-:Y:S01]  /*14c00*/  HMMA.16816.F32.BF16 R12, R156.reuse, R164, R12 ;  /* 0x000000a49c0c723c */ /* 0x060fe2000004180c */
[----:B------:R-:W5:Y:S05]  /*14c10*/  LDSM.16.M88.4 R152, [R208+0xc880] ;  /* 0x00c88000d098783b */ /* 0x000f6a0000000200 */
[----:B------:R-:W0:Y:S02]  /*14c20*/  LDGDEPBAR ;  /* 0x00000000000079af */ /* 0x000e240000000000 */
[----:B------:R-:W-:Y:S03]  /*14c30*/  HMMA.16816.F32.BF16 R16, R156, R166, R16 ;  /* 0x000000a69c10723c */ /* 0x000fe60000041810 */
[----:B-1----:R-:W-:Y:S05]  /*14c40*/  LDSM.16.M88.4 R176, [R207+0x10080] ;  /* 0x01008000cfb0783b */ /* 0x002fea0000000200 */
[----:B--2---:R-:W1:Y:S05]  /*14c50*/  LDSM.16.M88.4 R180, [R202] ;  /* 0x00000000cab4783b */ /* 0x004e6a0000000200 */
[----:B------:R-:W2:Y:S05]  /*14c60*/  LDSM.16.M88.4 R156, [R202+0x800] ;  /* 0x00080000ca9c783b */ /* 0x000eaa0000000200 */
[----:B------:R-:W-:Y:S05]  /*14c70*/  LDSM.16.M88.4 R160, [R214+0x14080] ;  /* 0x01408000d6a0783b */ /* 0x000fea0000000200 */
[----:B------:R-:W2:Y:S01]  /*14c80*/  LDSM.16.M88.4 R164, [R213+0xd080] ;  /* 0x00d08000d5a4783b */ /* 0x000ea20000000200 */
[C---:B---3--:R-:W-:Y:S08]  /*14c90*/  HMMA.16816.F32.BF16 R4, R168.reuse, R172, R4 ;  /* 0x000000aca804723c */ /* 0x048ff00000041804 */
[C---:B------:R-:W-:Y:S01]  /*14ca0*/  HMMA.16816.F32.BF16 R8, R168.reuse, R174, R8 ;  /* 0x000000aea808723c */ /* 0x040fe20000041808 */
[----:B------:R-:W-:Y:S07]  /*14cb0*/  LDSM.16.M88.4 R172, [R201] ;  /* 0x00000000c9ac783b */ /* 0x000fee0000000200 */
[C---:B-----5:R-:W-:Y:S08]  /*14cc0*/  HMMA.16816.F32.BF16 R12, R168.reuse, R152, R12 ;  /* 0x00000098a80c723c */ /* 0x060ff0000004180c */
        /* <DEDUP_REMOVED lines=10> */
[C---:B------:R-:W-:Y:S08]  /*14d70*/  HMMA.16816.F32.BF16 R4, R160.reuse, R164, R4 ;  /* 0x000000a4a004723c */ /* 0x040ff00000041804 */
[C---:B------:R-:W-:Y:S01]  /*14d80*/  HMMA.16816.F32.BF16 R8, R160.reuse, R166, R8 ;  /* 0x000000a6a008723c */ /* 0x040fe20000041808 */
[----:B------:R-:W-:Y:S07]  /*14d90*/  LDSM.16.M88.4 R164, [R202+0x1000] ;  /* 0x00100000caa4783b */ /* 0x000fee0000000200 */
[C---:B---3--:R-:W-:Y:S08]  /*14da0*/  HMMA.16816.F32.BF16 R12, R160.reuse, R152, R12 ;  /* 0x00000098a00c723c */ /* 0x048ff0000004180c */
[----:B------:R-:W-:Y:S01]  /*14db0*/  HMMA.16816.F32.BF16 R16, R160, R154, R16 ;  /* 0x0000009aa010723c */ /* 0x000fe20000041810 */
[----:B------:R-:W3:Y:S05]  /*14dc0*/  LDSM.16.M88.4 R152, [R208+0xd880] ;  /* 0x00d88000d098783b */ /* 0x000eea0000000200 */
        /* <DEDUP_REMOVED lines=15> */
[C---:B------:R-:W-:Y:S08]  /*14ec0*/  HMMA.16816.F32.BF16 R4, R160.reuse, R164, R4 ;  /* 0x000000a4a004723c */ /* 0x040ff00000041804 */
[C---:B------:R-:W-:Y:S01]  /*14ed0*/  HMMA.16816.F32.BF16 R8, R160.reuse, R166, R8 ;  /* 0x000000a6a008723c */ /* 0x040fe20000041808 */
[----:B------:R-:W-:Y:S07]  /*14ee0*/  LDSM.16.M88.4 R164, [R208+0xe080] ;  /* 0x00e08000d0a4783b */ /* 0x000fee0000000200 */
[C---:B-1----:R-:W-:Y:S08]  /*14ef0*/  HMMA.16816.F32.BF16 R12, R160.reuse, R156, R12 ;  /* 0x0000009ca00c723c */ /* 0x042ff0000004180c */
[----:B------:R-:W-:Y:S01]  /*14f00*/  HMMA.16816.F32.BF16 R16, R160, R158, R16 ;  /* 0x0000009ea010723c */ /* 0x000fe20000041810 */
[----:B------:R-:W1:Y:S05]  /*14f10*/  LDSM.16.M88.4 R156, [R198] ;  /* 0x00000000c69c783b */ /* 0x000e6a0000000200 */
[----:B------:R-:W1:Y:S02]  /*14f20*/  LDSM.16.M88.4 R160, [R209+0x18080] ;  /* 0x01808000d1a0783b */ /* 0x000e640000000200 */
        /* <DEDUP_REMOVED lines=14> */
[C---:B------:R-:W-:Y:S08]  /*15010*/  HMMA.16816.F32.BF16 R4, R160.reuse, R164, R4 ;  /* 0x000000a4a004723c */ /* 0x040ff00000041804 */
[C---:B------:R-:W-:Y:S01]  /*15020*/  HMMA.16816.F32.BF16 R8, R160.reuse, R166, R8 ;  /* 0x000000a6a008723c */ /* 0x040fe20000041808 */
[----:B------:R-:W-:Y:S07]  /*15030*/  LDSM.16.M88.4 R164, [R197] ;  /* 0x00000000c5a4783b */ /* 0x000fee0000000200 */
[C---:B--2---:R-:W-:Y:S08]  /*15040*/  HMMA.16816.F32.BF16 R12, R160.reuse, R152, R12 ;  /* 0x00000098a00c723c */ /* 0x044ff0000004180c */
[----:B------:R-:W-:Y:S01]  /*15050*/  HMMA.16816.F32.BF16 R16, R160, R154, R16 ;  /* 0x0000009aa010723c */ /* 0x000fe20000041810 */
[----:B------:R-:W2:Y:S05]  /*15060*/  LDSM.16.M88.4 R152, [R213+0xf880] ;  /* 0x00f88000d598783b */ /* 0x000eaa0000000200 */
[----:B------:R-:W2:Y:S02]  /*15070*/  LDSM.16.M88.4 R160, [R210+0x1c080] ;  /* 0x01c08000d2a0783b */ /* 0x000ea40000000200 */
        /* <DEDUP_REMOVED lines=14> */
[C---:B------:R-:W-:Y:S08]  /*15160*/  HMMA.16816.F32.BF16 R4, R160.reuse, R164, R4 ;  /* 0x000000a4a004723c */ /* 0x040ff00000041804 */
        /* <DEDUP_REMOVED lines=19> */
[----:B------:R-:W-:Y:S05]  /*152a0*/  FMUL.FTZ R10, R10, c[0x0][0x320] ;  /* 0x0000c8000a0a7a20 */ /* 0x000fea0000410000 */
[----:B------:R-:W1:Y:S01]  /*152b0*/  MUFU.TANH R158, R158 ;  /* 0x0000009e009e7308 */ /* 0x000e620000002400 */
[----:B------:R-:W-:Y:S03]  /*152c0*/  HMMA.16816.F32.BF16 R16, R176, R154, R16 ;  /* 0x0000009ab010723c */ /* 0x000fe60000041810 */
[----:B------:R-:W-:Y:S02]  /*152d0*/  FMUL.FTZ R152, R8, c[0x0][0x320] ;  /* 0x0000c80008987a20 */ /* 0x000fe40000410000 */
[----:B------:R-:W-:Y:S02]  /*152e0*/  FMUL.FTZ R8, R9, c[0x0][0x320] ;  /* 0x0000c80009087a20 */ /* 0x000fe40000410000 */
[----:B------:R-:W-:Y:S02]  /*152f0*/  FMUL.FTZ R9, R11, c[0x0][0x320] ;  /* 0x0000c8000b097a20 */ /* 0x000fe40000410000 */
[----:B------:R3:W1:Y:S06]  /*15300*/  MUFU.TANH R6, R0 ;  /* 0x0000000000067308 */ /* 0x00066c0000002400 */
        /* <DEDUP_REMOVED lines=19> */
[----:B----4-:R3:W4:Y:S10]  /*15440*/  MUFU.TANH R151, R18 ;  /* 0x0000001200977308 */ /* 0x0107340000002400 */
[----:B------:R3:W1:Y:S02]  /*15450*/  MUFU.TANH R150, R19 ;  /* 0x0000001300967308 */ /* 0x0006640000002400 */
[----:B-1234-:R-:W-:-:S05]  /*15460*/  @P0 BRA `(.L_x_750) ;  /* 0xfffff1d000000947 */ /* 0x01efca000383ffff */
.L_x_749:
        /* <DEDUP_REMOVED lines=20> */
[----:B------:R-:W-:Y:S01]  /*155b0*/  ISETP.LT.AND P0, PT, RZ, UR7, PT ;  /* 0x00000007ff007c0c */ /* 0x000fe2000bf01270 */
[----:B------:R-:W1:Y:S01]  /*155c0*/  SHFL.BFLY PT, R13, R10, 0x2, 0x1f ;  /* 0x0c401f000a0d7f89 */ /* 0x000e6200000e0000 */
[----:B------:R-:W-:Y:S07]  /*155d0*/  UIADD3 UR7, UR7, -0x1, URZ ;  /* 0xffffffff07077890 */ /* 0x000fee000fffe03f */
        /* <DEDUP_REMOVED lines=8> */
[----:B------:R-:W2:Y:S08]  /*15660*/  SHFL.BFLY PT, R148, R5, 0x1, 0x1f ;  /* 0x0c201f0005947f89 */ /* 0x000eb000000e0000 */
[----:B------:R-:W3:Y:S01]  /*15670*/  LDSM.16.MT88.4 R12, [R211+0x8080] ;  /* 0x00808000d30c783b */ /* 0x000ee20000004200 */
        /* <DEDUP_REMOVED lines=11> */
[--C-:B------:R-:W-:Y:S02]  /*15730*/  FFMA.FTZ R231, R157, c[0x0][0x2d0], -R160.reuse ;  /* 0x0000b4009de77a23 */ /* 0x100fe400000108a0 */
[--C-:B------:R-:W-:Y:S01]  /*15740*/  FFMA.FTZ R230, R153, c[0x0][0x2d0], -R160.reuse ;  /* 0x0000b40099e67a23 */ /* 0x100fe200000108a0 */
[----:B------:R-:W-:Y:S01]  /*15750*/  LDSM.16.MT88.4 R156, [R205+0x8080] ;  /* 0x00808000cd9c783b */ /* 0x000fe20000004200 */
[--C-:B------:R-:W-:Y:S01]  /*15760*/  FFMA.FTZ R233, R8, c[0x0][0x2d0], -R163.reuse ;  /* 0x0000b40008e97a23 */ /* 0x100fe200000108a3 */
[----:B------:R-:W-:Y:S01]  /*15770*/  MUFU.EX2 R236, R236 ;  /* 0x000000ec00ec7308 */ /* 0x000fe20000000800 */
[--C-:B------:R-:W-:Y:S02]  /*15780*/  FFMA.FTZ R232, R6, c[0x0][0x2d0], -R160.reuse ;  /* 0x0000b40006e87a23 */ /* 0x100fe400000108a0 */
[--C-:B------:R-:W-:Y:S02]  /*15790*/  FFMA.FTZ R149, R9, c[0x0][0x2d0], -R160.reuse ;  /* 0x0000b40009957a23 */ /* 0x100fe400000108a0 */
[----:B------:R-:W-:Y:S01]  /*157a0*/  FMUL.FTZ R4, R2, c[0x0][0x2d0] ;  /* 0x0000b40002047a20 */ /* 0x000fe20000410000 */
[----:B------:R-:W2:Y:S01]  /*157b0*/  LDSM.16.MT88.4 R152, [R206+0x8080] ;  /* 0x00808000ce98783b */ /* 0x000ea20000004200 */
[--C-:B------:R-:W-:Y:S02]  /*157c0*/  FFMA.FTZ R237, R166, c[0x0][0x2d0], -R163.reuse ;  /* 0x0000b400a6ed7a23 */ /* 0x100fe400000108a3 */
[--C-:B------:R-:W-:Y:S01]  /*157d0*/  FFMA.FTZ R238, R164, c[0x0][0x2d0], -R163.reuse ;  /* 0x0000b400a4ee7a23 */ /* 0x100fe200000108a3 */
[----:B------:R4:W5:Y:S01]  /*157e0*/  MUFU.EX2 R2, R4 ;  /* 0x0000000400027308 */ /* 0x0009620000000800 */
[--C-:B------:R-:W-:Y:S02]  /*157f0*/  FFMA.FTZ R239, R167, c[0x0][0x2d0], -R160.reuse ;  /* 0x0000b400a7ef7a23 */ /* 0x100fe400000108a0 */
[--C-:B------:R-:W-:Y:S02]  /*15800*/  FFMA.FTZ R240, R165, c[0x0][0x2d0], -R160.reuse ;  /* 0x0000b400a5f07a23 */ /* 0x100fe400000108a0 */
[C---:B-1----:R-:W-:Y:S01]  /*15810*/  FMUL.FTZ R5, R3.reuse, R145 ;  /* 0x0000009103057220 */ /* 0x042fe20000410000 */
[----:B------:R-:W-:Y:S01]  /*15820*/  LDSM.16.MT88.4 R164, [R211+0x9880] ;  /* 0x00988000d3a4783b */ /* 0x000fe20000004200 */
[C---:B------:R-:W-:Y:S02]  /*15830*/  FMUL.FTZ R8, R3.reuse, R140 ;  /* 0x0000008c03087220 */ /* 0x040fe40000410000 */
[C---:B------:R-:W-:Y:S01]  /*15840*/  FMUL.FTZ R9, R3.reuse, R141 ;  /* 0x0000008d03097220 */ /* 0x040fe20000410000 */
[----:B------:R-:W1:Y:S01]  /*15850*/  MUFU.EX2 R235, R235 ;  /* 0x000000eb00eb7308 */ /* 0x000e620000000800 */
[C---:B------:R-:W-:Y:S02]  /*15860*/  FMUL.FTZ R16, R3.reuse, R132 ;  /* 0x0000008403107220 */ /* 0x040fe40000410000 */
[----:B------:R-:W-:Y:S02]  /*15870*/  FMUL.FTZ R17, R3, R133 ;  /* 0x0000008503117220 */ /* 0x000fe40000410000 */
[--C-:B------:R-:W-:Y:S02]  /*15880*/  FFMA.FTZ R241, R162, c[0x0][0x2d0], -R163.reuse ;  /* 0x0000b400a2f17a23 */ /* 0x100fe400000108a3 */
[----:B------:R-:W-:Y:S02]  /*15890*/  FFMA.FTZ R163, R161, c[0x0][0x2d0], -R163 ;  /* 0x0000b400a1a37a23 */ /* 0x000fe400000108a3 */
[C---:B------:R-:W-:Y:S01]  /*158a0*/  FMUL.FTZ R20, R3.reuse, R20 ;  /* 0x0000001403147220 */ /* 0x040fe20000410000 */
[----:B------:R-:W-:Y:S01]  /*158b0*/  MUFU.EX2 R234, R234 ;  /* 0x000000ea00ea7308 */ /* 0x000fe20000000800 */
[C---:B------:R-:W-:Y:S02]  /*158c0*/  FMUL.FTZ R21, R3.reuse, R21 ;  /* 0x0000001503157220 */ /* 0x040fe40000410000 */
[C---:B------:R-:W-:Y:S02]  /*158d0*/  FMUL.FTZ R24, R3.reuse, R24 ;  /* 0x0000001803187220 */ /* 0x040fe40000410000 */
[----:B----4-:R-:W-:Y:S02]  /*158e0*/  FMUL.FTZ R4, R3, R144 ;  /* 0x0000009003047220 */ /* 0x010fe40000410000 */
[C---:B-----5:R-:W-:Y:S02]  /*158f0*/  FMUL.FTZ R6, R2.reuse, R146 ;  /* 0x0000009202067220 */ /* 0x060fe40000410000 */
[C---:B------:R-:W-:Y:S01]  /*15900*/  FMUL.FTZ R7, R2.reuse, R147 ;  /* 0x0000009302077220 */ /* 0x040fe20000410000 */
[----:B------:R-:W4:Y:S01]  /*15910*/  MUFU.EX2 R233, R233 ;  /* 0x000000e900e97308 */ /* 0x000f220000000800 */
        /* <DEDUP_REMOVED lines=11> */
[C---:B------:R-:W-:Y:S02]  /*159d0*/  FMUL.FTZ R26, R2.reuse, R26 ;  /* 0x0000001a021a7220 */ /* 0x040fe40000410000 */
[----:B------:R-:W1:Y:S01]  /*159e0*/  MUFU.EX2 R231, R231 ;  /* 0x000000e700e77308 */ /* 0x000e620000000800 */
        /* <DEDUP_REMOVED lines=12> */
[----:B------:R-:W4:Y:S01]  /*15ab0*/  MUFU.EX2 R149, R149 ;  /* 0x0000009500957308 */ /* 0x000f220000000800 */
[----:B------:R-:W-:Y:S02]  /*15ac0*/  FMUL.FTZ R37, R3, R37 ;  /* 0x0000002503257220 */ /* 0x000fe40000410000 */
[C---:B------:R-:W-:Y:S01]  /*15ad0*/  FMUL.FTZ R38, R2.reuse, R38 ;  /* 0x0000002602267220 */ /* 0x040fe20000410000 */
        /* <DEDUP_REMOVED lines=17> */
[----:B------:R-:W1:Y:S01]  /*15bf0*/  MUFU.EX2 R238, R238 ;  /* 0x000000ee00ee7308 */ /* 0x000e620000000800 */
[C---:B---3--:R-:W-:Y:S05]  /*15c00*/  HMMA.16816.F32.BF16 R4, R144.reuse, R12, R4 ;  /* 0x0000000c9004723c */ /* 0x048fea0000041804 */
        /* <DEDUP_REMOVED lines=12> */
[C---:B--2---:R-:W-:Y:S02]  /*15cd0*/  HMMA.16816.F32.BF16 R12, R144.reuse, R152, R12 ;  /* 0x00000098900c723c */ /* 0x044fe4000004180c */
[----:B------:R-:W2:Y:S01]  /*15ce0*/  MUFU.EX2 R241, R241 ;  /* 0x000000f100f17308 */ /* 0x000ea20000000800 */
[C---:B------:R-:W-:Y:S02]  /*15cf0*/  FMUL.FTZ R56, R3.reuse, R56 ;  /* 0x0000003803387220 */ /* 0x040fe40000410000 */
[C---:B------:R-:W-:Y:S02]  /*15d00*/  FMUL.FTZ R57, R3.reuse, R57 ;  /* 0x0000003903397220 */ /* 0x040fe40000410000 */
[C---:B------:R-:W-:Y:S01]  /*15d10*/  FMUL.FTZ R58, R2.reuse, R58 ;  /* 0x0000003a023a7220 */ /* 0x040fe20000410000 */
[C---:B------:R-:W-:Y:S04]  /*15d20*/  HMMA.16816.F32.BF16 R16, R144.reuse, R154, R16 ;  /* 0x0000009a9010723c */ /* 0x040fe80000041810 */
[----:B------:R-:W-:Y:S01]  /*15d30*/  FMUL.FTZ R59, R2, R59 ;  /* 0x0000003b023b7220 */ /* 0x000fe20000410000 */
[----:B-1----:R-:W-:Y:S01]  /*15d40*/  F2FP.BF16.PACK_AB R152, R238, R237 ;  /* 0x000000edee98723e */ /* 0x002fe200000010ff */
[C---:B------:R-:W-:Y:S02]  /*15d50*/  FMUL.FTZ R60, R3.reuse, R60 ;  /* 0x0000003c033c7220 */ /* 0x040fe40000410000 */
[C---:B------:R-:W-:Y:S04]  /*15d60*/  HMMA.16816.F32.BF16 R20, R144.reuse, R156, R20 ;  /* 0x0000009c9014723c */ /* 0x040fe80000041814 */
[C---:B------:R-:W-:Y:S01]  /*15d70*/  FMUL.FTZ R61, R3.reuse, R61 ;  /* 0x0000003d033d7220 */ /* 0x040fe20000410000 */
[----:B---3--:R-:W-:Y:S01]  /*15d80*/  F2FP.BF16.PACK_AB R153, R240, R239 ;  /* 0x000000eff099723e */ /* 0x008fe200000010ff */
[C---:B------:R-:W-:Y:S02]  /*15d90*/  FMUL.FTZ R62, R2.reuse, R62 ;  /* 0x0000003e023e7220 */ /* 0x040fe40000410000 */
[C---:B------:R-:W-:Y:S01]  /*15da0*/  HMMA.16816.F32.BF16 R24, R144.reuse, R158, R24 ;  /* 0x0000009e9018723c */ /* 0x040fe20000041818 */
[----:B------:R-:W-:Y:S03]  /*15db0*/  LDSM.16.MT88.4 R156, [R206+0x8880] ;  /* 0x00888000ce9c783b */ /* 0x000fe60000004200 */
[----:B------:R-:W-:Y:S01]  /*15dc0*/  FMUL.FTZ R63, R2, R63 ;  /* 0x0000003f023f7220 */ /* 0x000fe20000410000 */
[----:B--2---:R-:W-:Y:S01]  /*15dd0*/  F2FP.BF16.PACK_AB R154, R242, R241 ;  /* 0x000000f1f29a723e */ /* 0x004fe200000010ff */
        /* <DEDUP_REMOVED lines=79> */
[----:B------:R-:W-:Y:S03]  /*162d0*/  FMUL.FTZ R113, R3, R113 ;  /* 0x0000007103717220 */ /* 0x000fe60000410000 */
[C---:B--2---:R-:W-:Y:S03]  /*162e0*/  HMMA.16816.F32.BF16 R108, R144.reuse, R132, R108 ;  /* 0x00000084906c723c */ /* 0x044fe6000004186c */
[C---:B------:R-:W-:Y:S02]  /*162f0*/  FMUL.FTZ R114, R2.reuse, R114 ;  /* 0x0000007202727220 */ /* 0x040fe40000410000 */
[----:B------:R-:W-:Y:S02]  /*16300*/  FMUL.FTZ R115, R2, R115 ;  /* 0x0000007302737220 */ /* 0x000fe40000410000 */
[--C-:B------:R-:W-:Y:S02]  /*16310*/  FFMA.FTZ R151, R151, c[0x0][0x2d0], -R160.reuse ;  /* 0x0000b40097977a23 */ /* 0x100fe400000108a0 */
[----:B------:R-:W-:Y:S03]  /*16320*/  FFMA.FTZ R160, R150, c[0x0][0x2d0], -R160 ;  /* 0x0000b40096a07a23 */ /* 0x000fe600000108a0 */
        /* <DEDUP_REMOVED lines=8> */
[C---:B------:R-:W-:Y:S02]  /*163b0*/  FMUL.FTZ R120, R3.reuse, R120 ;  /* 0x0000007803787220 */ /* 0x040fe40000410000 */
[C---:B------:R-:W-:Y:S01]  /*163c0*/  FMUL.FTZ R121, R3.reuse, R121 ;  /* 0x0000007903797220 */ /* 0x040fe20000410000 */
[C---:B---3--:R-:W-:Y:S03]  /*163d0*/  HMMA.16816.F32.BF16 R116, R144.reuse, R140, R116 ;  /* 0x0000008c9074723c */ /* 0x048fe60000041874 */
[C---:B------:R-:W-:Y:S02]  /*163e0*/  FMUL.FTZ R122, R2.reuse, R122 ;  /* 0x0000007a027a7220 */ /* 0x040fe40000410000 */
[C---:B------:R-:W-:Y:S02]  /*163f0*/  FMUL.FTZ R123, R2.reuse, R123 ;  /* 0x0000007b027b7220 */ /* 0x040fe40000410000 */
[C---:B------:R-:W-:Y:S02]  /*16400*/  FMUL.FTZ R124, R3.reuse, R124 ;  /* 0x0000007c037c7220 */ /* 0x040fe40000410000 */
[C---:B------:R-:W-:Y:S01]  /*16410*/  FMUL.FTZ R125, R3.reuse, R125 ;  /* 0x0000007d037d7220 */ /* 0x040fe20000410000 */
[----:B----4-:R-:W3:Y:S02]  /*16420*/  LDSM.16.MT88.4 R160, [R205+0x8880] ;  /* 0x00888000cda0783b */ /* 0x010ee40000004200 */
[C---:B------:R-:W-:Y:S03]  /*16430*/  HMMA.16816.F32.BF16 R120, R144.reuse, R142, R120 ;  /* 0x0000008e9078723c */ /* 0x040fe60000041878 */
[C---:B------:R-:W-:Y:S02]  /*16440*/  FMUL.FTZ R126, R2.reuse, R126 ;  /* 0x0000007e027e7220 */ /* 0x040fe40000410000 */
[----:B------:R-:W-:Y:S02]  /*16450*/  FMUL.FTZ R127, R2, R127 ;  /* 0x0000007f027f7220 */ /* 0x000fe40000410000 */
[C---:B------:R-:W-:Y:S01]  /*16460*/  FMUL.FTZ R128, R3.reuse, R128 ;  /* 0x0000008003807220 */ /* 0x040fe20000410000 */
[----:B-----5:R-:W-:Y:S01]  /*16470*/  F2FP.BF16.PACK_AB R155, R150, R151 ;  /* 0x00000097969b723e */ /* 0x020fe200000010ff */
        /* <DEDUP_REMOVED lines=13> */
[----:B------:R-:W-:Y:S03]  /*16550*/  FADD.FTZ R2, R233, R2 ;  /* 0x00000002e9027221 */ /* 0x000fe60000010000 */
[C---:B------:R-:W-:Y:S01]  /*16560*/  HMMA.16816.F32.BF16 R140, R152.reuse, R134, R8 ;  /* 0x00000086988c723c */ /* 0x040fe20000041808 */
[----:B------:R-:W2:Y:S03]  /*16570*/  LDSM.16.MT88.4 R8, [R205+0x9880] ;  /* 0x00988000cd08783b */ /* 0x000ea60000004200 */
[----:B------:R-:W-:Y:S04]  /*16580*/  FADD.FTZ R237, R237, R2 ;  /* 0x00000002eded7221 */ /* 0x000fe80000010000 */
[C---:B------:R-:W-:Y:S01]  /*16590*/  HMMA.16816.F32.BF16 R136, R152.reuse, R156, R12 ;  /* 0x0000009c9888723c */ /* 0x040fe2000004180c */
[----:B------:R-:W4:Y:S03]  /*165a0*/  LDSM.16.MT88.4 R12, [R205+0xa880] ;  /* 0x00a88000cd0c783b */ /* 0x000f260000004200 */
[----:B------:R-:W-:Y:S04]  /*165b0*/  FADD.FTZ R238, R238, R237 ;  /* 0x000000edeeee7221 */ /* 0x000fe80000010000 */
[C---:B------:R-:W-:Y:S01]  /*165c0*/  HMMA.16816.F32.BF16 R132, R152.reuse, R158, R16 ;  /* 0x0000009e9884723c */ /* 0x040fe20000041810 */
[----:B------:R-:W5:Y:S03]  /*165d0*/  LDSM.16.MT88.4 R16, [R205+0xb880] ;  /* 0x00b88000cd10783b */ /* 0x000f660000004200 */
[----:B------:R-:W-:Y:S04]  /*165e0*/  FADD.FTZ R241, R241, R238 ;  /* 0x000000eef1f17221 */ /* 0x000fe80000010000 */
[C---:B---3--:R-:W-:Y:S01]  /*165f0*/  HMMA.16816.F32.BF16 R20, R152.reuse, R160, R20 ;  /* 0x000000a09814723c */ /* 0x048fe20000041814 */
[----:B------:R-:W3:Y:S03]  /*16600*/  LDSM.16.MT88.4 R156, [R204+0xb880] ;  /* 0x00b88000cc9c783b */ /* 0x000ee60000004200 */
[----:B------:R-:W-:Y:S04]  /*16610*/  FADD.FTZ R220, R242, R241 ;  /* 0x000000f1f2dc7221 */ /* 0x000fe80000010000 */
[C---:B------:R-:W-:Y:S08]  /*16620*/  HMMA.16816.F32.BF16 R24, R152.reuse, R162, R24 ;  /* 0x000000a29818723c */ /* 0x040ff00000041818 */
[C---:B-1----:R-:W-:Y:S07]  /*16630*/  HMMA.16816.F32.BF16 R28, R152.reuse, R4, R28 ;  /* 0x00000004981c723c */ /* 0x042fee000004181c */
[----:B------:R-:W-:Y:S01]  /*16640*/  FADD.FTZ R4, R230, R231 ;  /* 0x000000e7e6047221 */ /* 0x000fe20000010000 */
[C---:B------:R-:W-:Y:S04]  /*16650*/  HMMA.16816.F32.BF16 R32, R152.reuse, R6, R32 ;  /* 0x000000069820723c */ /* 0x040fe80000041820 */
[----:B------:R-:W-:Y:S01]  /*16660*/  FADD.FTZ R4, R149, R4 ;  /* 0x0000000495047221 */ /* 0x000fe20000010000 */
[----:B------:R-:W-:Y:S03]  /*16670*/  MOV R149, R148 ;  /* 0x0000009400957202 */ /* 0x000fe60000000f00 */
        /* <DEDUP_REMOVED lines=29> */
.L_x_747:
        /* <DEDUP_REMOVED lines=155> */
.L_x_671:
        /* <DEDUP_REMOVED lines=197> */
.L_x_752:
        /* <DEDUP_REMOVED lines=157> */
.L_x_754:
[----:B--234-:R-:W-:Y:S05]  /*18820*/  BSYNC B0 ;  /* 0x0000000000007941 */ /* 0x01cfea0003800000 */
.L_x_753:
        /* <DEDUP_REMOVED lines=30> */
.L_x_756:
[----:B------:R-:W-:Y:S05]  /*18a10*/  BSYNC B0 ;  /* 0x0000000000007941 */ /* 0x000fea0003800000 */
.L_x_755:
        /* <DEDUP_REMOVED lines=30> */
.L_x_758:
[----:B------:R-:W-:Y:S05]  /*18c00*/  BSYNC B0 ;  /* 0x0000000000007941 */ /* 0x000fea0003800000 */
.L_x_757:
        /* <DEDUP_REMOVED lines=31> */
.L_x_751:
        /* <DEDUP_REMOVED lines=31> */
.L_x_759:
        /* <DEDUP_REMOVED lines=43> */
.L_x_761:
[----:B------:R-:W-:Y:S05]  /*192a0*/  BSYNC B0 ;  /* 0x0000000000007941 */ /* 0x000fea0003800000 */
.L_x_760:
        /* <DEDUP_REMOVED lines=77> */
.L_x_763:
[----:B------:R-:W-:Y:S05]  /*19780*/  BSYNC B0 ;  /* 0x0000000000007941 */ /* 0x000fea0003800000 */
.L_x_762:
        /* <DEDUP_REMOVED lines=27> */
.L_x_765:
[----:B------:R-:W-:Y:S05]  /*19940*/  BSYNC B0 ;  /* 0x0000000000007941 */ /* 0x000fea0003800000 */
.L_x_764:
        /* <DEDUP_REMOVED lines=27> */
.L_x_767:
[----:B------:R-:W-:Y:S05]  /*19b00*/  BSYNC B0 ;  /* 0x0000000000007941 */ /* 0x000fea0003800000 */
.L_x_766:
        /* <DEDUP_REMOVED lines=28> */
.L_x_768:
        /* <DEDUP_REMOVED lines=11> */
.L_x_3639:


//--------------------- .text._ZN7cutlass13device_kernelIN5flash19enable_sm80_to_sm89INS1_16FlashAttnFwdSm80INS1_25CollectiveMainloopFwdSm80ILi8ELi1ELb0EN4cute5tupleIJNS5_1CILi128EEENS7_ILi96EEENS7_ILi256EEEEEELi256ENS_10bfloat16_tEfNS_4arch4Sm80ELb0ELb0ELb1ELb0ELb1ELb0ELb1ELb0EEENS1_21CollectiveEpilogueFwdINS6_IJS8_SA_S9_EEENS6_IJNS7_ILi1EEESI_SI_EEESC_SE_Li256ELb0ELb1ELb0ELb0EEENS1_19SingleTileSchedulerILb0ELb0ELb1ELi128EEEEEEEEEvNT_6ParamsE --------------------------
	.section	.text._ZN7cutlass13device_kernelIN5flash19enable_sm80_to_sm89INS1_16FlashAttnFwdSm80INS1_25CollectiveMainloopFwdSm80ILi8ELi1ELb0EN4cute5tupleIJNS5_1CILi128EEENS7_ILi96EEENS7_ILi256EEEEEELi256ENS_10bfloat16_tEfNS_4arch4Sm80ELb0ELb0ELb1ELb0ELb1ELb0ELb1ELb0EEENS1_21CollectiveEpilogueFwdINS6_IJS8_SA_S9_EEENS6_IJNS7_ILi1EEESI_SI_EEESC_SE_Li256ELb0ELb1ELb0ELb0EEENS1_19SingleTileSchedulerILb0ELb0ELb1ELi128EEEEEEEEEvNT_6ParamsE,"ax",@progbits
	.sectioninfo	@"SHI_REGISTERS=255"
	.align	128
.text._ZN7cutlass13device_kernelIN5flash19enable_sm80_to_sm89INS1_16FlashAttnFwdSm80INS1_25CollectiveMainloopFwdSm80ILi8ELi1ELb0EN4cute5tupleIJNS5_1CILi128EEENS7_ILi96EEENS7_ILi256EEEEEELi256ENS_10bfloat16_tEfNS_4arch4Sm80ELb0ELb0ELb1ELb0ELb1ELb0ELb1ELb0EEENS1_21CollectiveEpilogueFwdINS6_IJS8_SA_S9_EEENS6_IJNS7_ILi1EEESI_SI_EEESC_SE_Li256ELb0ELb1ELb0ELb0EEENS1_19SingleTileSchedulerILb0ELb0ELb1ELi128EEEEEEEEEvNT_6ParamsE:
        .type           _ZN7cutlass13device_kernelIN5flash19enable_sm80_to_sm89INS1_16FlashAttnFwdSm80INS1_25CollectiveMainloopFwdSm80ILi8ELi1ELb0EN4cute5tupleIJNS5_1CILi128EEENS7_ILi96EEENS7_ILi256EEEEEELi256ENS_10bfloat16_tEfNS_4arch4Sm80ELb0ELb0ELb1ELb0ELb1ELb0ELb1ELb0EEENS1_21CollectiveEpilogueFwdINS6_IJS8_SA_S9_EEENS6_IJNS7_ILi1EEESI_SI_EEESC_SE_Li256ELb0ELb1ELb0ELb0EEENS1_19SingleTileSchedulerILb0ELb0ELb1ELi128EEEEEEEEEvNT_6ParamsE,@function
        .size           _ZN7cutlass13device_kernelIN5flash19enable_sm80_to_sm89INS1_16FlashAttnFwdSm80INS1_25CollectiveMainloopFwdSm80ILi8ELi1ELb0EN4cute5tupleIJNS5_1CILi128EEENS7_ILi96EEENS7_ILi256EEEEEELi256ENS_10bfloat16_tEfNS_4arch4Sm80ELb0ELb0ELb1ELb0ELb1ELb0ELb1ELb0EEENS1_21CollectiveEpilogueFwdINS6_IJS8_SA_S9_EEENS6_IJNS7_ILi1EEESI_SI_EEESC_SE_Li256ELb0ELb1ELb0ELb0EEENS1_19SingleTileSchedulerILb0ELb0ELb1ELi128EEEEEEEEEvNT_6ParamsE,(.L_x_3640 - _ZN7cutlass13device_kernelIN5flash19enable_sm80_to_sm89INS1_16FlashAttnFwdSm80INS1_25CollectiveMainloopFwdSm80ILi8ELi1ELb0EN4cute5tupleIJNS5_1CILi128EEENS7_ILi96EEENS7_ILi256EEEEEELi256ENS_10bfloat16_tEfNS_4arch4Sm80ELb0ELb0ELb1ELb0ELb1ELb0ELb1ELb0EEENS1_21CollectiveEpilogueFwdINS6_IJS8_SA_S9_EEENS6_IJNS7_ILi1EEESI_SI_EEESC_SE_Li256ELb0ELb1ELb0ELb0EEENS1_19SingleTileSchedulerILb0ELb0ELb1ELi128EEEEEEEEEvNT_6ParamsE)
        .other          _ZN7cutlass13device_kernelIN5flash19enable_sm80_to_sm89INS1_16FlashAttnFwdSm80INS1_25CollectiveMainloopFwdSm80ILi8ELi1ELb0EN4cute5tupleIJNS5_1CILi128EEENS7_ILi96EEENS7_ILi256EEEEEELi256ENS_10bfloat16_tEfNS_4arch4Sm80ELb0ELb0ELb1ELb0ELb1ELb0ELb1ELb0EEENS1_21CollectiveEpilogueFwdINS6_IJS8_SA_S9_EEENS6_IJNS7_ILi1EEESI_SI_EEESC_SE_Li256ELb0ELb1ELb0ELb0EEENS1_19SingleTileSchedulerILb0ELb0ELb1ELi128EEEEEEEEEvNT_6ParamsE,@"STO_CUDA_ENTRY STV_DEFAULT"
_ZN7cutlass13device_kernelIN5flash19enable_sm80_to_sm89INS1_16FlashAttnFwdSm80INS1_25CollectiveMainloopFwdSm80ILi8ELi1ELb0EN4cute5tupleIJNS5_1CILi128EEENS7_ILi96EEENS7_ILi256EEEEEELi256ENS_10bfloat16_tEfNS_4arch4Sm80ELb0ELb0ELb1ELb0ELb1ELb0ELb1ELb0EEENS1_21CollectiveEpilogueFwdINS6_IJS8_SA_S9_EEENS6_IJNS7_ILi1EEESI_SI_EEESC_SE_Li256ELb0ELb1ELb0ELb0EEENS1_19SingleTileSchedulerILb0ELb0ELb1ELi128EEEEEEEEEvNT_6ParamsE:
        /* <DEDUP_REMOVED lines=15> */
[----:B------:R-:W-:Y:S02]  /*00f0*/  ULDC.64 UR4, c[0x0][0x340] ;  /* 0x0000d00000047ab9 */ /* 0x000fe40000000a00 */
[----:B------:R-:W-:Y:S02]  /*0100*/  UISETP.NE.U32.AND UP1, UPT, URZ, UR4, UPT ;  /* 0x000000043f00728c */ /* 0x000fe4000bf25070 */
[----:B------:R1:W2:Y:S01]  /*0110*/  @P2 LDG.E R4, [R4.64] ;  /* 0x0000000c04042981 */ /* 0x0002a2000c1e1900 */
[----:B------:R-:W-:Y:S02]  /*0120*/  ULDC.64 UR6, c[0x0][0x340] ;  /* 0x0000d00000067ab9 */ /* 0x000fe40000000a00 */
[----:B------:R-:W-:-:S06]  /*0130*/  UISETP.NE.AND.EX UP1, UPT, URZ, UR5, UPT, UP1 ;  /* 0x000000053f00728c */ /* 0x000fcc000bf25310 */
[----:B------:R-:W-:-:S05]  /*0140*/  PLOP3.LUT P6, PT, PT, PT, UP1, 0x80, 0x0 ;  /* 0x000000000000781c */ /* 0x000fca0003fcf018 */
[----:B------:R-:W-:Y:S02]  /*0150*/  @UP1 UMOV UR4, 0x4 ;  /* 0x0000000400041882 */ /* 0x000fe40000000000 */
[----:B------:R-:W-:-:S06]  /*0160*/  @UP1 UIMAD.WIDE UR4, UR14, UR4, UR6 ;  /* 0x000000040e0412a5 */ /* 0x000fcc000f8e0206 */
[----:B------:R-:W-:Y:S02]  /*0170*/  IMAD.U32 R3, RZ, RZ, UR5 ;  /* 0x00000005ff037e24 */ /* 0x000fe4000f8e00ff */
[----:B------:R-:W-:Y:S01]  /*0180*/  IMAD.U32 R2, RZ, RZ, UR4 ;  /* 0x00000004ff027e24 */ /* 0x000fe2000f8e00ff */
[----:B------:R-:W3:Y:S01]  /*0190*/  S2UR UR7, SR_CTAID.Y ;  /* 0x00000000000779c3 */ /* 0x000ee20000002600 */
[----:B------:R-:W4:Y:S01]  /*01a0*/  S2R R13, SR_CTAID.X ;  /* 0x00000000000d7919 */ /* 0x000f220000002500 */
[----:B------:R-:W-:Y:S01]  /*01b0*/  IMAD.MOV.U32 R11, RZ, RZ, c[0x0][0x2c4] ;  /* 0x0000b100ff0b7624 */ /* 0x000fe200078e00ff */
[----:B------:R-:W-:Y:S02]  /*01c0*/  ULDC.64 UR4, c[0x0][0x1b8] ;  /* 0x00006e0000047ab9 */ /* 0x000fe40000000a00 */
[----:B------:R5:W2:Y:S01]  /*01d0*/  @P6 LDG.E R3, [R2.64] ;  /* 0x0000000c02036981 */ /* 0x000aa2000c1e1900 */
[----:B------:R-:W-:Y:S01]  /*01e0*/  USHF.R.S32.HI UR9, URZ, 0x1f, UR14 ;  /* 0x0000001f3f097899 */ /* 0x000fe2000801140e */
[C---:B------:R-:W-:Y:S01]  /*01f0*/  ISETP.NE.AND P0, PT, R11.reuse, 0x1, PT ;  /* 0x000000010b00780c */ /* 0x040fe20003f05270 */
[----:B------:R-:W-:Y:S01]  /*0200*/  IMAD R11, R11, c[0x0][0x168], RZ ;  /* 0x00005a000b0b7a24 */ /* 0x000fe200078e02ff */
[----:B---3--:R-:W-:-:S02]  /*0210*/  USHF.R.S32.HI UR6, URZ, 0x1f, UR7 ;  /* 0x0000001f3f067899 */ /* 0x008fc40008011407 */
[----:B------:R-:W-:Y:S02]  /*0220*/  UIMAD.WIDE.U32 UR10, UR7, UR4, URZ ;  /* 0x00000004070a72a5 */ /* 0x000fe4000f8e003f */
[----:B------:R-:W-:Y:S01]  /*0230*/  UIMAD UR8, UR6, UR4, URZ ;  /* 0x00000004060872a4 */ /* 0x000fe2000f8e023f */
[----:B-----5:R-:W3:Y:S03]  /*0240*/  S2R R2, SR_TID.X ;  /* 0x0000000000027919 */ /* 0x020ee60000002100 */
[----:B------:R-:W-:-:S03]  /*0250*/  UIMAD UR8, UR7, UR5, UR8 ;  /* 0x00000005070872a4 */ /* 0x000fc6000f8e0208 */
[----:B------:R-:W-:Y:S02]  /*0260*/  ULDC.64 UR4, c[0x0][0x1c0] ;  /* 0x0000700000047ab9 */ /* 0x000fe40000000a00 */
[----:B------:R-:W-:Y:S02]  /*0270*/  UIADD3 UR11, UR11, UR8, URZ ;  /* 0x000000080b0b7290 */ /* 0x000fe4000fffe03f */
[----:B------:R-:W-:Y:S02]  /*0280*/  UIMAD UR9, UR9, UR4, URZ ;  /* 0x00000004090972a4 */ /* 0x000fe4000f8e023f */
[----:B------:R-:W-:Y:S02]  /*0290*/  UIMAD.WIDE.U32 UR10, UR14, UR4, UR10 ;  /* 0x000000040e0a72a5 */ /* 0x000fe4000f8e000a */
[----:B------:R-:W-:Y:S02]  /*02a0*/  UIMAD UR5, UR14, UR5, UR9 ;  /* 0x000000050e0572a4 */ /* 0x000fe4000f8e0209 */
[----:B------:R-:W-:-:S02]  /*02b0*/  ULDC UR4, c[0x0][0x2ac] ;  /* 0x0000ab0000047ab9 */ /* 0x000fc40000000800 */
[----:B------:R-:W-:Y:S01]  /*02c0*/  UIADD3 UR5, UR11, UR5, URZ ;  /* 0x000000050b057290 */ /* 0x000fe2000fffe03f */
[----:B------:R-:W-:Y:S01]  /*02d0*/  IMAD.U32 R15, RZ, RZ, UR11 ;  /* 0x0000000bff0f7e24 */ /* 0x000fe2000f8e00ff */
[----:B------:R-:W-:Y:S01]  /*02e0*/  UMOV UR8, 0x60 ;  /* 0x0000006000087882 */ /* 0x000fe20000000000 */
[----:B------:R-:W-:Y:S01]  /*02f0*/  IMAD.U32 R14, RZ, RZ, UR10 ;  /* 0x0000000aff0e7e24 */ /* 0x000fe2000f8e00ff */
[----:B------:R-:W-:Y:S02]  /*0300*/  UMOV UR11, URZ ;  /* 0x0000003f000b7c82 */ /* 0x000fe40008000000 */
[----:B------:R-:W-:Y:S01]  /*0310*/  IMAD.U32 R15, RZ, RZ, UR5 ;  /* 0x00000005ff0f7e24 */ /* 0x000fe2000f8e00ff */
[----:B---3--:R-:W-:Y:S01]  /*0320*/  SHF.R.S32.HI R17, RZ, 0x1f, R2 ;  /* 0x0000001fff117819 */ /* 0x008fe20000011402 */
[----:B------:R-:W-:Y:S02]  /*0330*/  ULDC UR10, c[0x0][0x1d0] ;  /* 0x00007400000a7ab9 */ /* 0x000fe40000000800 */
[----:B------:R-:W-:Y:S01]  /*0340*/  UIMAD UR10, UR4, UR10, URZ ;  /* 0x0000000a040a72a4 */ /* 0x000fe2000f8e023f */
[----:B------:R-:W-:-:S02]  /*0350*/  LEA.HI R7, R17, R2, RZ, 0x3 ;  /* 0x0000000211077211 */ /* 0x000fc400078f18ff */
[----:B------:R-:W-:Y:S02]  /*0360*/  ULDC UR4, c[0x0][0x2b8] ;  /* 0x0000ae0000047ab9 */ /* 0x000fe40000000800 */
[----:B------:R-:W-:Y:S01]  /*0370*/  LOP3.LUT R0, R7, 0xfffffff8, RZ, 0xc0, !PT ;  /* 0xfffffff807007812 */ /* 0x000fe200078ec0ff */
[----:B------:R-:W-:Y:S01]  /*0380*/  UIADD3 UR16, UR10, 0x5f, URZ ;  /* 0x0000005f0a107890 */ /* 0x000fe2000fffe03f */
[----:B------:R-:W-:Y:S01]  /*0390*/  SHF.R.S32.HI R7, RZ, 0x3, R7 ;  /* 0x00000003ff077819 */ /* 0x000fe20000011407 */
[----:B------:R-:W-:Y:S02]  /*03a0*/  UISETP.NE.AND UP0, UPT, UR4, 0x1, UPT ;  /* 0x000000010400788c */ /* 0x000fe4000bf05270 */
[----:B------:R-:W-:Y:S01]  /*03b0*/  IMAD.IADD R0, R2, 0x1, -R0 ;  /* 0x0000000102007824 */ /* 0x000fe200078e0a00 */
[----:B------:R-:W-:Y:S01]  /*03c0*/  UIMAD.WIDE UR16, UR16, 0x2aaaaaab, URZ ;  /* 0x2aaaaaab101078a5 */ /* 0x000fe2000f8e023f */
[--C-:B----4-:R-:W-:Y:S02]  /*03d0*/  IMAD R16, R13, 0x80, R7.reuse ;  /* 0x000000800d107824 */ /* 0x110fe400078e0207 */
[----:B------:R-:W-:-:S02]  /*03e0*/  IMAD R116, R0, 0x20, R7 ;  /* 0x0000002000747824 */ /* 0x000fc400078e0207 */
[----:B------:R-:W-:Y:S02]  /*03f0*/  IMAD.SHL.U32 R213, R0, 0x8, RZ ;  /* 0x0000000800d57824 */ /* 0x000fe400078e00ff */
[----:B------:R-:W-:Y:S01]  /*0400*/  IMAD R9, R13, 0x80, R116 ;  /* 0x000000800d097824 */ /* 0x000fe200078e0274 */
[----:B------:R-:W-:Y:S01]  /*0410*/  STL [R1+0xc], R116 ;  /* 0x00000c7401007387 */ /* 0x000fe20000100800 */
[----:B------:R-:W-:Y:S01]  /*0420*/  UMOV UR5, UR17 ;  /* 0x0000001100057c82 */ /* 0x000fe20008000000 */
[----:B------:R-:W-:Y:S01]  /*0430*/  IADD3 R29, R213, 0x40, RZ ;  /* 0x00000040d51d7810 */ /* 0x000fe20007ffe0ff */
[----:B-1----:R-:W-:Y:S01]  /*0440*/  @P0 IMAD.HI.U32 R5, R9, c[0x0][0x2c8], RZ ;  /* 0x0000b20009050a27 */ /* 0x002fe200078e00ff */
[----:B------:R1:W-:Y:S01]  /*0450*/  STL [R1+0x8], R9 ;  /* 0x0000080901007387 */ /* 0x0003e20000100800 */
[C---:B------:R-:W-:Y:S01]  /*0460*/  IADD3 R28, R213.reuse, 0x80, RZ ;  /* 0x00000080d51c7810 */ /* 0x040fe20007ffe0ff */
[----:B------:R-:W-:Y:S01]  /*0470*/  USHF.R.U32.HI UR9, URZ, 0x1f, UR5 ;  /* 0x0000001f3f097899 */ /* 0x000fe20008011605 */
[----:B------:R-:W-:Y:S01]  /*0480*/  IMAD.MOV.U32 R6, RZ, RZ, R9 ;  /* 0x000000ffff067224 */ /* 0x000fe200078e0009 */
[----:B------:R-:W-:Y:S01]  /*0490*/  @P0 SHF.R.U32.HI R6, RZ, c[0x0][0x2cc], R5 ;  /* 0x0000b300ff060a19 */ /* 0x000fe20000011605 */
[----:B------:R-:W-:Y:S01]  /*04a0*/  IMAD.MOV.U32 R251, RZ, RZ, RZ ;  /* 0x000000fffffb7224 */ /* 0x000fe200078e00ff */
[----:B------:R-:W-:Y:S01]  /*04b0*/  IADD3 R215, R213, 0xc0, RZ ;  /* 0x000000c0d5d77810 */ /* 0x000fe20007ffe0ff */
[----:B------:R-:W-:Y:S01]  /*04c0*/  ULEA.HI.SX32 UR9, UR5, UR9, 0x1c ;  /* 0x0000000905097291 */ /* 0x000fe2000f8fe23f */
[--C-:B------:R-:W-:Y:S01]  /*04d0*/  SHF.R.S32.HI R5, RZ, 0x1f, R6.reuse ;  /* 0x0000001fff057819 */ /* 0x100fe20000011406 */
[----:B------:R-:W-:Y:S01]  /*04e0*/  IMAD.MOV R8, RZ, RZ, -R6 ;  /* 0x000000ffff087224 */ /* 0x000fe200078e0a06 */
[----:B------:R-:W-:Y:S01]  /*04f0*/  ISETP.GE.AND P5, PT, R29, c[0x0][0x198], PT ;  /* 0x000066001d007a0c */ /* 0x000fe20003fa6270 */
[----:B------:R-:W-:Y:S01]  /*0500*/  IMAD.WIDE.U32 R14, R6, c[0x0][0x1b0], R14 ;  /* 0x00006c00060e7a25 */ /* 0x000fe200078e000e */
[----:B------:R-:W-:Y:S01]  /*0510*/  ISETP.GE.AND P4, PT, R28, c[0x0][0x198], PT ;  /* 0x000066001c007a0c */ /* 0x000fe20003f86270 */
[----:B------:R-:W-:Y:S01]  /*0520*/  UIMAD UR8, UR9, UR8, -0x60 ;  /* 0xffffffa0090874a4 */ /* 0x000fe2000f8e0208 */
[----:B------:R-:W-:Y:S01]  /*0530*/  ISETP.GE.AND P3, PT, R215, c[0x0][0x198], PT ;  /* 0x00006600d7007a0c */ /* 0x000fe20003f66270 */
[----:B------:R-:W-:Y:S01]  /*0540*/  IMAD R5, R5, c[0x0][0x1b0], RZ ;  /* 0x00006c0005057a24 */ /* 0x000fe200078e02ff */
[----:B------:R-:W-:Y:S01]  /*0550*/  ULDC.64 UR4, c[0x0][0x2b0] ;  /* 0x0000ac0000047ab9 */ /* 0x000fe20000000a00 */
[----:B------:R-:W-:Y:S01]  /*0560*/  IMAD R8, R8, c[0x0][0x2c4], R9 ;  /* 0x0000b10008087a24 */ /* 0x000fe200078e0209 */
[----:B------:R-:W-:Y:S01]  /*0570*/  STL [R1+0x14], R213 ;  /* 0x000014d501007387 */ /* 0x000fe20000100800 */
[----:B------:R-:W-:-:S03]  /*0580*/  IMAD R5, R6, c[0x0][0x1b4], R5 ;  /* 0x00006d0006057a24 */ /* 0x000fc600078e0205 */
[----:B------:R-:W-:Y:S01]  /*0590*/  SHF.R.S32.HI R6, RZ, 0x1f, R8 ;  /* 0x0000001fff067819 */ /* 0x000fe20000011408 */
[----:B------:R-:W-:Y:S01]  /*05a0*/  IMAD.IADD R15, R15, 0x1, R5 ;  /* 0x000000010f0f7824 */ /* 0x000fe200078e0205 */
[----:B------:R-:W-:Y:S01]  /*05b0*/  STL [R1], R16 ;  /* 0x0000001001007387 */ /* 0x000fe20000100800 */
[----:B------:R-:W-:Y:S02]  /*05c0*/  IMAD.SHL.U32 R5, R7, 0x40, RZ ;  /* 0x0000004007057824 */ /* 0x000fe400078e00ff */
[----:B------:R-:W-:-:S03]  /*05d0*/  IMAD R6, R6, c[0x0][0x1a8], RZ ;  /* 0x00006a0006067a24 */ /* 0x000fc600078e02ff */
[----:B------:R-:W-:Y:S01]  /*05e0*/  LOP3.LUT R5, R5, 0x1c0, RZ, 0xc0, !PT ;  /* 0x000001c005057812 */ /* 0x000fe200078ec0ff */
[C---:B------:R-:W-:Y:S02]  /*05f0*/  IMAD R6, R8.reuse, c[0x0][0x1ac], R6 ;  /* 0x00006b0008067a24 */ /* 0x040fe400078e0206 */
[----:B-1----:R-:W-:Y:S01]  /*0600*/  IMAD.WIDE.U32 R8, R8, c[0x0][0x1a8], R14 ;  /* 0x00006a0008087a25 */ /* 0x002fe200078e000e */
[----:B------:R-:W-:Y:S02]  /*0610*/  SHF.R.U32.HI R12, RZ, 0x3, R5 ;  /* 0x00000003ff0c7819 */ /* 0x000fe40000011605 */
[----:B------:R-:W-:Y:S01]  /*0620*/  LOP3.LUT R5, R5, 0x38, R213, 0xf8, !PT ;  /* 0x0000003805057812 */ /* 0x000fe200078ef8d5 */
[----:B------:R-:W-:Y:S01]  /*0630*/  IMAD.IADD R9, R9, 0x1, R6 ;  /* 0x0000000109097824 */ /* 0x000fe200078e0206 */
[----:B------:R-:W-:Y:S02]  /*0640*/  LEA R10, P0, R8, c[0x0][0x160], 0x1 ;  /* 0x00005800080a7a11 */ /* 0x000fe400078008ff */
[----:B------:R-:W-:-:S02]  /*0650*/  LOP3.LUT R5, R5, R12, RZ, 0x3c, !PT ;  /* 0x0000000c05057212 */ /* 0x000fc400078e3cff */
[----:B------:R-:W-:Y:S01]  /*0660*/  LEA.HI.X R9, R8, c[0x0][0x164], R9, 0x1, P0 ;  /* 0x0000590008097a11 */ /* 0x000fe200000f0c09 */
[----:B------:R-:W-:Y:S01]  /*0670*/  SHFL.IDX PT, R12, R10, RZ, 0x181f ;  /* 0x00181fff0a0c7589 */ /* 0x000fe200000e0000 */
[-C--:B------:R-:W-:Y:S02]  /*0680*/  ISETP.GE.AND P0, PT, R16, R11.reuse, PT ;  /* 0x0000000b1000720c */ /* 0x080fe40003f06270 */
[----:B------:R-:W-:Y:S01]  /*0690*/  LEA.HI R6, R17, R2, RZ, 0x6 ;  /* 0x0000000211067211 */ /* 0x000fe200078f30ff */
[----:B------:R-:W1:Y:S04]  /*06a0*/  SHFL.IDX PT, R13, R9, RZ, 0x181f ;  /* 0x00181fff090d7589 */ /* 0x000e6800000e0000 */
[----:B------:R-:W-:Y:S01]  /*06b0*/  IMAD.SHL.U32 R8, R6, 0x8, RZ ;  /* 0x0000000806087824 */ /* 0x000fe200078e00ff */
[----:B------:R-:W-:Y:S01]  /*06c0*/  IADD3 R6, R16, 0x20, RZ ;  /* 0x0000002010067810 */ /* 0x000fe20007ffe0ff */
[----:B------:R-:W-:Y:S03]  /*06d0*/  SHFL.IDX PT, R22, R10, 0x1, 0x181f ;  /* 0x00381f000a167f89 */ /* 0x000fe600000e0000 */
[----:B------:R-:W-:Y:S01]  /*06e0*/  ISETP.GE.AND P1, PT, R6, R11, PT ;  /* 0x0000000b0600720c */ /* 0x000fe20003f26270 */
[----:B------:R-:W3:Y:S01]  /*06f0*/  SHFL.IDX PT, R23, R9, 0x1, 0x181f ;  /* 0x00381f0009177f89 */ /* 0x000ee200000e0000 */
[----:B------:R-:W-:-:S02]  /*0700*/  LOP3.LUT R214, R5, 0xfffffe00, R8, 0xf8, !PT ;  /* 0xfffffe0005d67812 */ /* 0x000fc400078ef808 */
[----:B------:R-:W-:Y:S02]  /*0710*/  @!P0 SHF.R.S32.HI R6, RZ, 0x1f, R29 ;  /* 0x0000001fff068819 */ /* 0x000fe4000001141d */
[----:B------:R-:W-:Y:S01]  /*0720*/  @!P0 SHF.R.S32.HI R5, RZ, 0x1f, R28 ;  /* 0x0000001fff058819 */ /* 0x000fe2000001141c */
[----:B------:R-:W-:Y:S01]  /*0730*/  @!P0 IMAD.SHL.U32 R8, R214, 0x2, RZ ;  /* 0x00000002d6088824 */ /* 0x000fe200078e00ff */
[----:B------:R-:W-:Y:S01]  /*0740*/  @!P0 LEA.HI R6, R6, R29, RZ, 0x3 ;  /* 0x0000001d06068211 */ /* 0x000fe200078f18ff */
[----:B------:R-:W-:Y:S01]  /*0750*/  STL [R1+0x4], R214 ;  /* 0x000004d601007387 */ /* 0x000fe20000100800 */
[----:B------:R-:W-:Y:S02]  /*0760*/  @!P0 LEA.HI R5, R5, R28, RZ, 0x3 ;  /* 0x0000001c05058211 */ /* 0x000fe400078f18ff */
[----:B------:R-:W-:Y:S01]  /*0770*/  @!P0 LOP3.LUT R6, R6, 0xfffffff8, RZ, 0xc0, !PT ;  /* 0xfffffff806068812 */ /* 0x000fe200078ec0ff */
[----:B------:R-:W-:Y:S01]  /*0780*/  STL [R1+0x10], R215 ;  /* 0x000010d701007387 */ /* 0x000fe20000100800 */
[----:B------:R-:W-:Y:S01]  /*0790*/  @!P0 LOP3.LUT R5, R5, 0xfffffff8, RZ, 0xc0, !PT ;  /* 0xfffffff805058812 */ /* 0x000fe200078ec0ff */
[----:B-1----:R-:W-:-:S02]  /*07a0*/  @!P0 IMAD.WIDE R14, R213, 0x2, R12 ;  /* 0x00000002d50e8825 */ /* 0x002fc400078e020c */
[----:B------:R-:W4:Y:S02]  /*07b0*/  LDL.LU R212, [R1+0x18] ;  /* 0x0000180001d47983 */ /* 0x000f240000300800 */
[----:B------:R-:W-:-:S04]  /*07c0*/  @!P0 IMAD.WIDE R18, R6, 0x2, R12 ;  /* 0x0000000206128825 */ /* 0x000fc800078e020c */
[----:B------:R-:W-:Y:S01]  /*07d0*/  @!P0 IMAD.WIDE R20, R5, 0x2, R12 ;  /* 0x0000000205148825 */ /* 0x000fe200078e020c */
[----:B--2---:R1:W2:Y:S01]  /*07e0*/  @P2 R2UR UR11, R4 ;  /* 0x00000000040b23c2 */ /* 0x0042a200000e0000 */
[----:B------:R-:W-:-:S13]  /*07f0*/  ISETP.GE.AND P2, PT, R213, c[0x0][0x198], PT ;  /* 0x00006600d5007a0c */ /* 0x000fda0003f46270 */
[----:B------:R5:W-:Y:S04]  /*0800*/  @!P0 LDGSTS.E.BYPASS.LTC128B.128 [R8+0x18100], [R14.64], !P2 ;  /* 0x181000000e088fae */ /* 0x000be8000d101d4c */
[----:B------:R2:W-:Y:S04]  /*0810*/  @!P0 LDGSTS.E.BYPASS.LTC128B.128 [R8+0x1c100], [R18.64], !P5 ;  /* 0x1c10000012088fae */ /* 0x0005e8000e901d4c */
[----:B------:R3:W-:Y:S01]  /*0820*/  @!P0 LDGSTS.E.BYPASS.LTC128B.128 [R8+0x20100], [R20.64], !P4 ;  /* 0x2010000014088fae */ /* 0x0007e2000e101d4c */
[----:B-1----:R-:W-:-:S04]  /*0830*/  @!P0 SHF.R.S32.HI R4, RZ, 0x1f, R215 ;  /* 0x0000001fff048819 */ /* 0x002fc800000114d7 */
[----:B------:R-:W-:Y:S01]  /*0840*/  @!P0 LEA.HI R4, R4, R215, RZ, 0x3 ;  /* 0x000000d704048211 */ /* 0x000fe200078f18ff */
[----:B------:R1:W1:Y:S03]  /*0850*/  @P6 R2UR UR15, R3 ;  /* 0x00000000030f63c2 */ /* 0x00026600000e0000 */
[----:B------:R-:W-:Y:S02]  /*0860*/  @!P0 LOP3.LUT R4, R4, 0xfffffff8, RZ, 0xc0, !PT ;  /* 0xfffffff804048812 */ /* 0x000fe400078ec0ff */
[----:B------:R-:W-:-:S03]  /*0870*/  PLOP3.LUT P6, PT, PT, PT, UP0, 0x80, 0x0 ;  /* 0x000000000000781c */ /* 0x000fc60003fcf008 */
[----:B------:R-:W-:Y:S01]  /*0880*/  @!P0 IMAD.WIDE R12, R4, 0x2, R12 ;  /* 0x00000002040c8825 */ /* 0x000fe200078e020c */
[----:B------:R-:W-:-:S04]  /*0890*/  IADD3 R4, R16, 0x40, RZ ;  /* 0x0000004010047810 */ /* 0x000fc80007ffe0ff */
[----:B------:R1:W-:Y:S01]  /*08a0*/  @!P0 LDGSTS.E.BYPASS.LTC128B.128 [R8+0x24100], [R12.64], !P3 ;  /* 0x241000000c088fae */ /* 0x0003e2000d901d4c */
[----:B------:R-:W-:Y:S02]  /*08b0*/  ISETP.GE.AND P0, PT, R4, R11, PT ;  /* 0x0000000b0400720c */ /* 0x000fe40003f06270 */
[----:B------:R-:W-:Y:S02]  /*08c0*/  @!P1 SHF.R.S32.HI R4, RZ, 0x1f, R29 ;  /* 0x0000001fff049819 */ /* 0x000fe4000001141d */
[----:B--2---:R-:W-:Y:S02]  /*08d0*/  @!P1 SHF.R.S32.HI R18, RZ, 0x1f, R28 ;  /* 0x0000001fff129819 */ /* 0x004fe4000001141c */
[----:B------:R-:W-:Y:S01]  /*08e0*/  @!P1 LEA.HI R4, R4, R29, RZ, 0x3 ;  /* 0x0000001d04049211 */ /* 0x000fe200078f18ff */
[----:B---3--:R-:W-:Y:S01]  /*08f0*/  @!P1 IMAD.WIDE R20, R213, 0x2, R22 ;  /* 0x00000002d5149825 */ /* 0x008fe200078e0216 */
[----:B-----5:R-:W-:Y:S02]  /*0900*/  @!P1 SHF.R.S32.HI R14, RZ, 0x1f, R215 ;  /* 0x0000001fff0e9819 */ /* 0x020fe400000114d7 */
[----:B------:R-:W-:-:S02]  /*0910*/  @!P1 LOP3.LUT R4, R4, 0xfffffff8, RZ, 0xc0, !PT ;  /* 0xfffffff804049812 */ /* 0x000fc400078ec0ff */
[----:B------:R-:W-:Y:S01]  /*0920*/  @!P1 LEA.HI R18, R18, R28, RZ, 0x3 ;  /* 0x0000001c12129211 */ /* 0x000fe200078f18ff */
[----:B------:R-:W-:Y:S01]  /*0930*/  @!P0 IMAD.SHL.U32 R6, R214, 0x2, RZ ;  /* 0x00000002d6068824 */ /* 0x000fe200078e00ff */
[----:B-1----:R-:W-:Y:S01]  /*0940*/  @!P0 SHF.R.S32.HI R3, RZ, 0x1f, R215 ;  /* 0x0000001fff038819 */ /* 0x002fe200000114d7 */
[----:B------:R-:W-:Y:S01]  /*0950*/  @!P1 IMAD.WIDE R4, R4, 0x2, R22 ;  /* 0x0000000204049825 */ /* 0x000fe200078e0216 */
[-C--:B------:R-:W-:Y:S02]  /*0960*/  @!P1 LEA.HI R14, R14, R215.reuse, RZ, 0x3 ;  /* 0x000000d70e0e9211 */ /* 0x080fe400078f18ff */
[----:B------:R-:W-:Y:S02]  /*0970*/  @!P0 LEA.HI R3, R3, R215, RZ, 0x3 ;  /* 0x000000d703038211 */ /* 0x000fe400078f18ff */
[----:B------:R-:W-:Y:S02]  /*0980*/  @!P1 LOP3.LUT R18, R18, 0xfffffff8, RZ, 0xc0, !PT ;  /* 0xfffffff812129812 */ /* 0x000fe400078ec0ff */
[----:B------:R-:W-:-:S02]  /*0990*/  @!P1 LOP3.LUT R14, R14, 0xfffffff8, RZ, 0xc0, !PT ;  /* 0xfffffff80e0e9812 */ /* 0x000fc400078ec0ff */
[----:B------:R-:W-:Y:S01]  /*09a0*/  @!P0 LOP3.LUT R3, R3, 0xfffffff8, RZ, 0xc0, !PT ;  /* 0xfffffff803038812 */ /* 0x000fe200078ec0ff */
[--C-:B------:R-:W-:Y:S01]  /*09b0*/  @!P1 IMAD.WIDE R18, R18, 0x2, R22.reuse ;  /* 0x0000000212129825 */ /* 0x100fe200078e0216 */
[----:B------:R-:W-:Y:S03]  /*09c0*/  SHFL.IDX PT, R12, R10, 0x2, 0x181f ;  /* 0x00581f000a0c7f89 */ /* 0x000fe600000e0000 */
[----:B------:R-:W-:Y:S01]  /*09d0*/  @!P1 IMAD.SHL.U32 R8, R214, 0x2, RZ ;  /* 0x00000002d6089824 */ /* 0x000fe200078e00ff */
[----:B------:R-:W1:Y:S01]  /*09e0*/  SHFL.IDX PT, R13, R9, 0x2, 0x181f ;  /* 0x00581f00090d7f89 */ /* 0x000e6200000e0000 */
[----:B------:R-:W-:-:S03]  /*09f0*/  @!P1 IMAD.WIDE R14, R14, 0x2, R22 ;  /* 0x000000020e0e9825 */ /* 0x000fc600078e0216 */
[----:B------:R2:W-:Y:S04]  /*0a00*/  @!P1 LDGSTS.E.BYPASS.LTC128B.128 [R8+0x19100], [R20.64], !P2 ;  /* 0x1910000014089fae */ /* 0x0005e8000d101d4c */
[----:B------:R3:W-:Y:S04]  /*0a10*/  @!P1 LDGSTS.E.BYPASS.LTC128B.128 [R8+0x1d100], [R4.64], !P5 ;  /* 0x1d10000004089fae */ /* 0x0007e8000e901d4c */
[----:B------:R2:W-:Y:S04]  /*0a20*/  @!P1 LDGSTS.E.BYPASS.LTC128B.128 [R8+0x21100], [R18.64], !P4 ;  /* 0x2110000012089fae */ /* 0x0005e8000e101d4c */
[----:B------:R2:W-:Y:S01]  /*0a30*/  @!P1 LDGSTS.E.BYPASS.LTC128B.128 [R8+0x25100], [R14.64], !P3 ;  /* 0x251000000e089fae */ /* 0x0005e2000d901d4c */
[----:B-1----:R-:W-:Y:S01]  /*0a40*/  @!P0 IMAD.WIDE R22, R3, 0x2, R12 ;  /* 0x0000000203168825 */ /* 0x002fe200078e020c */
[----:B---3--:R-:W-:-:S02]  /*0a50*/  @!P0 SHF.R.S32.HI R5, RZ, 0x1f, R29 ;  /* 0x0000001fff058819 */ /* 0x008fc4000001141d */
[----:B------:R-:W-:Y:S02]  /*0a60*/  @!P0 SHF.R.S32.HI R4, RZ, 0x1f, R28 ;  /* 0x0000001fff048819 */ /* 0x000fe4000001141c */
[----:B------:R-:W-:Y:S02]  /*0a70*/  @!P0 LEA.HI R5, R5, R29, RZ, 0x3 ;  /* 0x0000001d05058211 */ /* 0x000fe400078f18ff */
[----:B------:R-:W-:Y:S02]  /*0a80*/  @!P0 LEA.HI R4, R4, R28, RZ, 0x3 ;  /* 0x0000001c04048211 */ /* 0x000fe400078f18ff */
[----:B------:R-:W-:Y:S02]  /*0a90*/  @!P0 LOP3.LUT R5, R5, 0xfffffff8, RZ, 0xc0, !PT ;  /* 0xfffffff805058812 */ /* 0x000fe400078ec0ff */
[----:B------:R-:W-:Y:S02]  /*0aa0*/  @!P0 LOP3.LUT R4, R4, 0xfffffff8, RZ, 0xc0, !PT ;  /* 0xfffffff804048812 */ /* 0x000fe400078ec0ff */
[----:B--2---:R-:W-:Y:S01]  /*0ab0*/  IADD3 R8, R16, 0x60, RZ ;  /* 0x0000006010087810 */ /* 0x004fe20007ffe0ff */
[--C-:B------:R-:W-:Y:S01]  /*0ac0*/  @!P0 IMAD.WIDE R20, R5, 0x2, R12.reuse ;  /* 0x0000000205148825 */ /* 0x100fe200078e020c */
[----:B------:R-:W-:Y:S01]  /*0ad0*/  PLOP3.LUT P1, PT, PT, PT, UP0, 0x80, 0x0 ;  /* 0x000000000000781c */ /* 0x000fe20003f2f008 */
[----:B------:R-:W-:Y:S01]  /*0ae0*/  SHFL.IDX PT, R10, R10, 0x3, 0x181f ;  /* 0x00781f000a0a7f89 */ /* 0x000fe200000e0000 */
[----:B------:R-:W-:Y:S01]  /*0af0*/  IADD3 R3, R116, UR8, RZ ;  /* 0x0000000874037c10 */ /* 0x000fe2000fffe0ff */
[----:B------:R-:W-:-:S04]  /*0b00*/  @!P0 IMAD.WIDE R4, R4, 0x2, R12 ;  /* 0x0000000204048825 */ /* 0x000fc800078e020c */
[----:B------:R-:W-:-:S05]  /*0b10*/  @!P0 IMAD.WIDE R12, R213, 0x2, R12 ;  /* 0x00000002d50c8825 */ /* 0x000fca00078e020c */
[----:B------:R1:W-:Y:S04]  /*0b20*/  @!P0 LDGSTS.E.BYPASS.LTC128B.128 [R6+0x1a100], [R12.64], !P2 ;  /* 0x1a1000000c068fae */ /* 0x0003e8000d101d4c */
[----:B------:R1:W-:Y:S04]  /*0b30*/  @!P0 LDGSTS.E.BYPASS.LTC128B.128 [R6+0x1e100], [R20.64], !P5 ;  /* 0x1e10000014068fae */ /* 0x0003e8000e901d4c */
[----:B------:R2:W-:Y:S04]  /*0b40*/  @!P0 LDGSTS.E.BYPASS.LTC128B.128 [R6+0x22100], [R4.64], !P4 ;  /* 0x2210000004068fae */ /* 0x0005e8000e101d4c */
[----:B------:R1:W-:Y:S01]  /*0b50*/  @!P0 LDGSTS.E.BYPASS.LTC128B.128 [R6+0x26100], [R22.64], !P3 ;  /* 0x2610000016068fae */ /* 0x0003e2000d901d4c */
[----:B------:R-:W-:-:S03]  /*0b60*/  ISETP.GE.AND P0, PT, R8, R11, PT ;  /* 0x0000000b0800720c */ /* 0x000fc60003f06270 */
[----:B------:R-:W3:Y:S01]  /*0b70*/  SHFL.IDX PT, R11, R9, 0x3, 0x181f ;  /* 0x00781f00090b7f89 */ /* 0x000ee200000e0000 */
[----:B------:R-:W-:-:S09]  /*0b80*/  IADD3 R252, R3, UR11, RZ ;  /* 0x0000000b03fc7c10 */ /* 0x000fd2000fffe0ff */
[----:B------:R-:W-:Y:S01]  /*0b90*/  @!P0 SHF.R.S32.HI R8, RZ, 0x1f, R29 ;  /* 0x0000001fff088819 */ /* 0x000fe2000001141d */
[----:B--2---:R-:W-:-:S04]  /*0ba0*/  @P1 IMAD.HI.U32 R5, R252, c[0x0][0x2bc], RZ ;  /* 0x0000af00fc051a27 */ /* 0x004fc800078e00ff */
[----:B------:R-:W-:Y:S01]  /*0bb0*/  IMAD.MOV.U32 R4, RZ, RZ, R252 ;  /* 0x000000ffff047224 */ /* 0x000fe200078e00fc */
[----:B------:R-:W-:Y:S02]  /*0bc0*/  @P6 SHF.R.U32.HI R4, RZ, c[0x0][0x2c0], R5 ;  /* 0x0000b000ff046a19 */ /* 0x000fe40000011605 */
[----:B-1----:R-:W-:Y:S02]  /*0bd0*/  @!P0 SHF.R.S32.HI R6, RZ, 0x1f, R28 ;  /* 0x0000001fff068819 */ /* 0x002fe4000001141c */
[----:B------:R-:W-:Y:S02]  /*0be0*/  @!P0 SHF.R.S32.HI R5, RZ, 0x1f, R215 ;  /* 0x0000001fff058819 */ /* 0x000fe400000114d7 */
[----:B------:R-:W-:Y:S02]  /*0bf0*/  @!P0 LEA.HI R8, R8, R29, RZ, 0x3 ;  /* 0x0000001d08088211 */ /* 0x000fe400078f18ff */
[----:B------:R-:W-:Y:S02]  /*0c00*/  @!P0 LEA.HI R6, R6, R28, RZ, 0x3 ;  /* 0x0000001c06068211 */ /* 0x000fe400078f18ff */
[----:B------:R-:W-:-:S02]  /*0c10*/  @!P0 LEA.HI R5, R5, R215, RZ, 0x3 ;  /* 0x000000d705058211 */ /* 0x000fc400078f18ff */
[----:B------:R-:W-:Y:S02]  /*0c20*/  @!P0 LOP3.LUT R8, R8, 0xfffffff8, RZ, 0xc0, !PT ;  /* 0xfffffff808088812 */ /* 0x000fe400078ec0ff */
[----:B------:R-:W-:Y:S02]  /*0c30*/  @!P0 LOP3.LUT R6, R6, 0xfffffff8, RZ, 0xc0, !PT ;  /* 0xfffffff806068812 */ /* 0x000fe400078ec0ff */
[----:B------:R-:W-:Y:S01]  /*0c40*/  @!P0 LOP3.LUT R5, R5, 0xfffffff8, RZ, 0xc0, !PT ;  /* 0xfffffff805058812 */ /* 0x000fe200078ec0ff */
[----:B---3--:R-:W-:Y:S01]  /*0c50*/  @!P0 IMAD.WIDE R18, R213, 0x2, R10 ;  /* 0x00000002d5128825 */ /* 0x008fe200078e020a */
[----:B------:R-:W-:-:S03]  /*0c60*/  ISETP.GE.AND P1, PT, R3, UR10, PT ;  /* 0x0000000a03007c0c */ /* 0x000fc6000bf26270 */
[----:B------:R-:W-:Y:S02]  /*0c70*/  @!P0 IMAD.SHL.U32 R3, R214, 0x2, RZ ;  /* 0x00000002d6038824 */ /* 0x000fe400078e00ff */
[--C-:B------:R-:W-:Y:S01]  /*0c80*/  @!P0 IMAD.WIDE R20, R8, 0x2, R10.reuse ;  /* 0x0000000208148825 */ /* 0x100fe200078e020a */
[----:B------:R-:W-:Y:S02]  /*0c90*/  @!UP1 UMOV UR15, UR14 ;  /* 0x0000000e000f9c82 */ /* 0x000fe40008000000 */
[----:B------:R1:W-:Y:S01]  /*0ca0*/  @!P0 LDGSTS.E.BYPASS.LTC128B.128 [R3+0x1b100], [R18.64], !P2 ;  /* 0x1b10000012038fae */ /* 0x0003e2000d101d4c */
[--C-:B------:R-:W-:Y:S01]  /*0cb0*/  @!P0 IMAD.WIDE R22, R6, 0x2, R10.reuse ;  /* 0x0000000206168825 */ /* 0x100fe200078e020a */
[----:B------:R-:W-:Y:S01]  /*0cc0*/  USHF.R.S32.HI UR14, URZ, 0x1f, UR15 ;  /* 0x0000001f3f0e7899 */ /* 0x000fe2000801140f */
[----:B------:R-:W-:Y:S01]  /*0cd0*/  ISETP.GT.OR P1, PT, R116, 0x5f, P1 ;  /* 0x0000005f7400780c */ /* 0x000fe20000f24670 */
[----:B------:R1:W-:Y:S01]  /*0ce0*/  @!P0 LDGSTS.E.BYPASS.LTC128B.128 [R3+0x1f100], [R20.64], !P5 ;  /* 0x1f10000014038fae */ /* 0x0003e2000e901d4c */
[----:B------:R-:W-:-:S03]  /*0cf0*/  @!P0 IMAD.WIDE R10, R5, 0x2, R10 ;  /* 0x00000002050a8825 */ /* 0x000fc600078e020a */
[----:B------:R1:W-:Y:S01]  /*0d00*/  @!P0 LDGSTS.E.BYPASS.LTC128B.128 [R3+0x23100], [R22.64], !P4 ;  /* 0x2310000016038fae */ /* 0x0003e2000e101d4c */
[----:B------:R-:W-:-:S03]  /*0d10*/  UIMAD UR14, UR14, UR4, URZ ;  /* 0x000000040e0e72a4 */ /* 0x000fc6000f8e023f */
[----:B------:R1:W-:Y:S04]  /*0d20*/  @!P0 LDGSTS.E.BYPASS.LTC128B.128 [R3+0x27100], [R10.64], !P3 ;  /* 0x271000000a038fae */ /* 0x0003e8000d901d4c */
[----:B------:R-:W0:Y:S01]  /*0d30*/  LDGDEPBAR ;  /* 0x00000000000079af */ /* 0x000e220000000000 */
[----:B------:R-:W-:Y:S02]  /*0d40*/  UIMAD.WIDE.U32 UR16, UR15, UR4, URZ ;  /* 0x000000040f1072a5 */ /* 0x000fe4000f8e003f */
[----:B------:R-:W-:-:S03]  /*0d50*/  UIMAD UR14, UR15, UR5, UR14 ;  /* 0x000000050f0e72a4 */ /* 0x000fc6000f8e020e */
[----:B------:R-:W-:Y:S02]  /*0d60*/  ULDC.64 UR4, c[0x0][0x1e8] ;  /* 0x00007a0000047ab9 */ /* 0x000fe40000000a00 */
[----:B------:R-:W-:Y:S01]  /*0d70*/  UIADD3 UR14, UR17, UR14, URZ ;  /* 0x0000000e110e7290 */ /* 0x000fe2000fffe03f */
[----:B------:R-:W-:-:S05]  /*0d80*/  @!P1 IADD3 R12, P6, R4, UR16, RZ ;  /* 0x00000010040c9c10 */ /* 0x000fca000ffde0ff */
[----:B------:R-:W-:Y:S02]  /*0d90*/  @!P1 LEA.HI.X.SX32 R9, R4, UR14, 0x1, P6 ;  /* 0x0000000e04099c11 */ /* 0x000fe4000b0f0eff */
[----:B------:R-:W-:-:S04]  /*0da0*/  @!P1 LEA R14, P6, R12, c[0x0][0x2a0], 0x2 ;  /* 0x0000a8000c0e9a11 */ /* 0x000fc800078c10ff */
[----:B------:R-:W-:Y:S01]  /*0db0*/  @!P1 LEA.HI.X R15, R12, c[0x0][0x2a4], R9, 0x2, P6 ;  /* 0x0000a9000c0f9a11 */ /* 0x000fe200030f1409 */
[----:B------:R-:W-:Y:S06]  /*0dc0*/  BAR.SYNC.DEFER_BLOCKING 0x0 ;  /* 0x0000000000007b1d */ /* 0x000fec0000010000 */
[----:B------:R-:W2:Y:S01]  /*0dd0*/  @!P1 LDG.E R251, [R14.64] ;  /* 0x0000000c0efb9981 */ /* 0x000ea2000c1e1900 */
[----:B-1----:R-:W-:-:S04]  /*0de0*/  IMAD.MOV R3, RZ, RZ, -R4 ;  /* 0x000000ffff037224 */ /* 0x002fc800078e0a04 */
[----:B------:R-:W-:-:S05]  /*0df0*/  IMAD R252, R3, c[0x0][0x2b8], R252 ;  /* 0x0000ae0003fc7a24 */ /* 0x000fca00078e02fc */
[----:B------:R-:W-:Y:S01]  /*0e00*/  SHF.R.S32.HI R9, RZ, 0x1f, R252 ;  /* 0x0000001fff097819 */ /* 0x000fe200000114fc */
[----:B------:R-:W-:-:S04]  /*0e10*/  IMAD.WIDE.U32 R4, R252, c[0x0][0x1e0], RZ ;  /* 0x00007800fc047a25 */ /* 0x000fc800078e00ff */
[----:B------:R-:W-:-:S04]  /*0e20*/  IMAD R3, R9, c[0x0][0x1e0], RZ ;  /* 0x0000780009037a24 */ /* 0x000fc800078e02ff */
[----:B------:R-:W-:Y:S01]  /*0e30*/  IMAD R3, R252, c[0x0][0x1e4], R3 ;  /* 0x00007900fc037a24 */ /* 0x000fe200078e0203 */
[----:B------:R-:W-:-:S03]  /*0e40*/  UIMAD UR15, UR6, UR4, URZ ;  /* 0x00000004060f72a4 */ /* 0x000fc6000f8e023f */
[----:B------:R-:W-:Y:S01]  /*0e50*/  IMAD.IADD R5, R5, 0x1, R3 ;  /* 0x0000000105057824 */ /* 0x000fe200078e0203 */
[----:B------:R-:W-:Y:S02]  /*0e60*/  UIMAD.WIDE.U32 UR20, UR7, UR4, URZ ;  /* 0x00000004071472a5 */ /* 0x000fe4000f8e003f */
[----:B------:R-:W-:Y:S02]  /*0e70*/  UIMAD UR15, UR7, UR5, UR15 ;  /* 0x00000005070f72a4 */ /* 0x000fe4000f8e020f */
[----:B------:R-:W-:Y:S02]  /*0e80*/  UIADD3 UR18, UR9, -0x1, URZ ;  /* 0xffffffff09127890 */ /* 0x000fe4000fffe03f */
[----:B------:R-:W-:Y:S02]  /*0e90*/  UIADD3 UR15, UR21, UR15, URZ ;  /* 0x0000000f150f7290 */ /* 0x000fe4000fffe03f */
[----:B------:R-:W-:Y:S01]  /*0ea0*/  UIMAD UR18, UR18, -0x60, UR10 ;  /* 0xffffffa0121278a4 */ /* 0x000fe2000f8e020a */
[----:B------:R-:W-:Y:S01]  /*0eb0*/  LEA.HI R3, R17, R2, RZ, 0x4 ;  /* 0x0000000211037211 */ /* 0x000fe200078f20ff */
[----:B------:R-:W-:-:S02]  /*0ec0*/  IMAD R18, R252, c[0x0][0x1e0], RZ ;  /* 0x00007800fc127a24 */ /* 0x000fc400078e02ff */
[----:B------:R-:W-:Y:S01]  /*0ed0*/  IMAD.SHL.U32 R249, R0, 0x40, RZ ;  /* 0x0000004000f97824 */ /* 0x000fe200078e00ff */
[----:B------:R-:W-:Y:S02]  /*0ee0*/  SHF.R.S32.HI R12, RZ, 0x4, R3 ;  /* 0x00000004ff0c7819 */ /* 0x000fe40000011403 */
[----:B----4-:R-:W-:Y:S01]  /*0ef0*/  LOP3.LUT R212, R212, 0xfffffffe, RZ, 0xc0, !PT ;  /* 0xfffffffed4d47812 */ /* 0x010fe200078ec0ff */
[----:B------:R-:W-:Y:S01]  /*0f00*/  UISETP.GE.AND UP1, UPT, UR10, 0x1, UPT ;  /* 0x000000010a00788c */ /* 0x000fe2000bf26270 */
[C---:B------:R-:W-:Y:S01]  /*0f10*/  LOP3.LUT R11, R3.reuse, 0xfffffff0, RZ, 0xc0, !PT ;  /* 0xfffffff0030b7812 */ /* 0x040fe200078ec0ff */
[----:B------:R-:W-:Y:S01]  /*0f20*/  ULDC.64 UR4, c[0x0][0x210] ;  /* 0x0000840000047ab9 */ /* 0x000fe20000000a00 */
[----:B------:R-:W-:-:S04]  /*0f30*/  LEA.HI R3, R3, R12, RZ, 0x1 ;  /* 0x0000000c03037211 */ /* 0x000fc800078f08ff */
[----:B------:R-:W-:Y:S02]  /*0f40*/  LOP3.LUT R3, R3, 0xfffffffe, RZ, 0xc0, !PT ;  /* 0xfffffffe03037812 */ /* 0x000fe400078ec0ff */
[----:B------:R-:W-:-:S03]  /*0f50*/  LOP3.LUT R249, R249, 0x1c0, RZ, 0xc0, !PT ;  /* 0x000001c0f9f97812 */ /* 0x000fc600078ec0ff */
[----:B------:R-:W-:Y:S01]  /*0f60*/  IMAD.IADD R3, R12, 0x1, -R3 ;  /* 0x000000010c037824 */ /* 0x000fe200078e0a03 */
[----:B------:R-:W-:Y:S01]  /*0f70*/  ISETP.GE.AND P6, PT, R213, c[0x0][0x1d4], PT ;  /* 0x00007500d5007a0c */ /* 0x000fe20003fc6270 */
[----:B------:R-:W-:Y:S01]  /*0f80*/  IMAD.IADD R11, R2, 0x1, -R11 ;  /* 0x00000001020b7824 */ /* 0x000fe200078e0a0b */
[----:B------:R-:W-:Y:S02]  /*0f90*/  ISETP.GE.AND P5, PT, R29, c[0x0][0x1d4], PT ;  /* 0x000075001d007a0c */ /* 0x000fe40003fa6270 */
[----:B------:R-:W-:Y:S02]  /*0fa0*/  ISETP.GE.AND P4, PT, R28, c[0x0][0x1d4], PT ;  /* 0x000075001c007a0c */ /* 0x000fe40003f86270 */
[----:B------:R-:W-:-:S13]  /*0fb0*/  ISETP.GE.AND P3, PT, R215, c[0x0][0x1d4], PT ;  /* 0x00007500d7007a0c */ /* 0x000fda0003f66270 */
[----:B------:R-:W-:-:S05]  /*0fc0*/  @P3 LOP3.LUT R212, R212, 0x1, RZ, 0xfc, !PT ;  /* 0x00000001d4d43812 */ /* 0x000fca00078efcff */
[----:B------:R-:W-:Y:S01]  /*0fd0*/  STL [R1+0x18], R212 ;  /* 0x000018d401007387 */ /* 0x000fe20000100800 */
[----:B------:R-:W-:Y:S02]  /*0fe0*/  UIMAD UR6, UR6, UR4, URZ ;  /* 0x00000004060672a4 */ /* 0x000fe4000f8e023f */
[----:B------:R-:W-:Y:S02]  /*0ff0*/  UIMAD.WIDE.U32 UR22, UR7, UR4, URZ ;  /* 0x00000004071672a5 */ /* 0x000fe4000f8e003f */
[----:B------:R-:W-:-:S04]  /*1000*/  UIMAD UR5, UR7, UR5, UR6 ;  /* 0x00000005070572a4 */ /* 0x000fc8000f8e0206 */
[----:B------:R-:W-:Y:S01]  /*1010*/  UIADD3 UR5, UR23, UR5, URZ ;  /* 0x0000000517057290 */ /* 0x000fe2000fffe03f */
[----:B--2---:R-:W-:Y:S01]  /*1020*/  SHF.R.S32.HI R8, RZ, 0x1f, R251 ;  /* 0x0000001fff087819 */ /* 0x004fe200000114fb */
[----:B------:R-:W-:-:S04]  /*1030*/  IMAD.WIDE.U32 R4, R251, c[0x0][0x1f0], R4 ;  /* 0x00007c00fb047a25 */ /* 0x000fc800078e0004 */
[----:B------:R-:W-:Y:S01]  /*1040*/  IMAD R6, R8, c[0x0][0x1f0], RZ ;  /* 0x00007c0008067a24 */ /* 0x000fe200078e02ff */
[----:B------:R-:W-:-:S03]  /*1050*/  IADD3 R10, P1, R4, UR20, RZ ;  /* 0x00000014040a7c10 */ /* 0x000fc6000ff3e0ff */
[----:B------:R-:W-:Y:S01]  /*1060*/  IMAD R4, R251, c[0x0][0x1f4], R6 ;  /* 0x00007d00fb047a24 */ /* 0x000fe200078e0206 */
[----:B------:R-:W-:Y:S01]  /*1070*/  LEA R20, P0, R10, c[0x0][0x1c8], 0x1 ;  /* 0x000072000a147a11 */ /* 0x000fe200078008ff */
[----:B------:R-:W-:-:S03]  /*1080*/  IMAD.SHL.U32 R6, R7, 0x8, RZ ;  /* 0x0000000807067824 */ /* 0x000fc600078e00ff */
[----:B------:R-:W-:Y:S02]  /*1090*/  IADD3.X R4, R5, UR15, R4, P1, !PT ;  /* 0x0000000f05047c10 */ /* 0x000fe40008ffe404 */
[----:B------:R-:W-:Y:S02]  /*10a0*/  IADD3 R7, -R7, UR18, RZ ;  /* 0x0000001207077c10 */ /* 0x000fe4000fffe1ff */
[----:B------:R-:W-:Y:S01]  /*10b0*/  LEA.HI.X R10, R10, c[0x0][0x1cc], R4, 0x1, P0 ;  /* 0x000073000a0a7a11 */ /* 0x000fe200000f0c04 */
[----:B------:R-:W-:Y:S01]  /*10c0*/  SHFL.IDX PT, R26, R20, RZ, 0x181f ;  /* 0x00181fff141a7589 */ /* 0x000fe200000e0000 */
[----:B------:R-:W-:-:S03]  /*10d0*/  ISETP.GE.AND P2, PT, R7, 0x1, PT ;  /* 0x000000010700780c */ /* 0x000fc60003f46270 */
[----:B------:R-:W1:Y:S01]  /*10e0*/  SHFL.IDX PT, R27, R10, RZ, 0x181f ;  /* 0x00181fff0a1b7589 */ /* 0x000e6200000e0000 */
[----:B------:R-:W-:Y:S01]  /*10f0*/  IMAD R18, R251, c[0x0][0x1f0], R18 ;  /* 0x00007c00fb127a24 */ /* 0x000fe200078e0212 */
[----:B------:R-:W-:-:S04]  /*1100*/  LOP3.LUT R6, R249, 0x8, R6, 0xf8, !PT ;  /* 0x00000008f9067812 */ /* 0x000fc800078ef806 */
[----:B------:R-:W-:-:S04]  /*1110*/  IADD3 R18, R18, UR20, RZ ;  /* 0x0000001412127c10 */ /* 0x000fc8000fffe0ff */
[----:B------:R-:W-:Y:S02]  /*1120*/  @P2 SHF.R.S32.HI R22, RZ, 0x1f, R29 ;  /* 0x0000001fff162819 */ /* 0x000fe4000001141d */
[----:B------:R-:W-:Y:S02]  /*1130*/  @P2 SHF.R.S32.HI R14, RZ, 0x1f, R28 ;  /* 0x0000001fff0e2819 */ /* 0x000fe4000001141c */
[----:B------:R-:W-:Y:S02]  /*1140*/  @P2 SHF.R.S32.HI R12, RZ, 0x1f, R215 ;  /* 0x0000001fff0c2819 */ /* 0x000fe400000114d7 */
[----:B------:R-:W-:Y:S02]  /*1150*/  @P2 LEA.HI R22, R22, R29, RZ, 0x3 ;  /* 0x0000001d16162211 */ /* 0x000fe400078f18ff */
[----:B------:R-:W-:Y:S02]  /*1160*/  @P2 LEA.HI R14, R14, R28, RZ, 0x3 ;  /* 0x0000001c0e0e2211 */ /* 0x000fe400078f18ff */
[----:B------:R-:W-:-:S02]  /*1170*/  @P2 LEA.HI R12, R12, R215, RZ, 0x3 ;  /* 0x000000d70c0c2211 */ /* 0x000fc400078f18ff */
[----:B------:R-:W-:Y:S02]  /*1180*/  SHF.R.U32.HI R249, RZ, 0x3, R249 ;  /* 0x00000003fff97819 */ /* 0x000fe400000116f9 */
[----:B------:R-:W-:Y:S01]  /*1190*/  ISETP.GE.AND P1, PT, R7, 0x21, PT ;  /* 0x000000210700780c */ /* 0x000fe20003f26270 */
[----:B------:R-:W-:Y:S01]  /*11a0*/  SHFL.IDX PT, R20, R20, 0x1, 0x181f ;  /* 0x00381f0014147f89 */ /* 0x000fe200000e0000 */
[----:B------:R-:W-:Y:S02]  /*11b0*/  @P2 LOP3.LUT R22, R22, 0xfffffff8, RZ, 0xc0, !PT ;  /* 0xfffffff816162812 */ /* 0x000fe400078ec0ff */
[----:B------:R-:W-:Y:S01]  /*11c0*/  LEA R18, R18, c[0x0][0x1c8], 0x1 ;  /* 0x0000720012127a11 */ /* 0x000fe200078e08ff */
[----:B------:R-:W2:Y:S01]  /*11d0*/  SHFL.IDX PT, R21, R10, 0x1, 0x181f ;  /* 0x00381f000a157f89 */ /* 0x000ea200000e0000 */
[----:B------:R-:W-:Y:S02]  /*11e0*/  @P2 LOP3.LUT R14, R14, 0xfffffff8, RZ, 0xc0, !PT ;  /* 0xfffffff80e0e2812 */ /* 0x000fe400078ec0ff */
[----:B------:R-:W-:Y:S01]  /*11f0*/  @P2 LOP3.LUT R12, R12, 0xfffffff8, RZ, 0xc0, !PT ;  /* 0xfffffff80c0c2812 */ /* 0x000fe200078ec0ff */
[----:B-1----:R-:W-:Y:S01]  /*1200*/  @P2 IMAD.WIDE R24, R213, 0x2, R26 ;  /* 0x00000002d5182825 */ /* 0x002fe200078e021a */
[----:B------:R-:W-:-:S02]  /*1210*/  SHF.R.S32.HI R5, RZ, 0x1f, R11 ;  /* 0x0000001fff057819 */ /* 0x000fc4000001140b */
[----:B------:R-:W-:Y:S01]  /*1220*/  LOP3.LUT R249, R6, R249, RZ, 0x3c, !PT ;  /* 0x000000f906f97212 */ /* 0x000fe200078e3cff */
[----:B------:R-:W-:Y:S01]  /*1230*/  @P2 IMAD.SHL.U32 R6, R214, 0x2, RZ ;  /* 0x00000002d6062824 */ /* 0x000fe200078e00ff */
[----:B------:R-:W-:Y:S01]  /*1240*/  ISETP.GE.AND P0, PT, R7, 0x41, PT ;  /* 0x000000410700780c */ /* 0x000fe20003f06270 */
[--C-:B------:R-:W-:Y:S01]  /*1250*/  @P2 IMAD.WIDE R22, R22, 0x2, R26.reuse ;  /* 0x0000000216162825 */ /* 0x100fe200078e021a */
[----:B------:R-:W-:Y:S01]  /*1260*/  SHFL.IDX PT, R18, R18, 0x2, 0x181f ;  /* 0x00581f0012127f89 */ /* 0x000fe200000e0000 */
[----:B------:R-:W-:Y:S02]  /*1270*/  LEA.HI R5, R5, R11, RZ, 0x3 ;  /* 0x0000000b05057211 */ /* 0x000fe400078f18ff */
[--C-:B------:R-:W-:Y:S01]  /*1280*/  @P2 IMAD.WIDE R14, R14, 0x2, R26.reuse ;  /* 0x000000020e0e2825 */ /* 0x100fe200078e021a */
[----:B------:R1:W3:Y:S03]  /*1290*/  SHFL.IDX PT, R19, R10, 0x2, 0x181f ;  /* 0x00581f000a137f89 */ /* 0x0002e600000e0000 */
[----:B------:R-:W-:Y:S01]  /*12a0*/  @P2 IMAD.WIDE R12, R12, 0x2, R26 ;  /* 0x000000020c0c2825 */ /* 0x000fe200078e021a */
[----:B------:R4:W-:Y:S01]  /*12b0*/  @P2 LDGSTS.E.BYPASS.LTC128B.128 [R6+0xc100], [R24.64], !P6 ;  /* 0x0c10000018062fae */ /* 0x0009e2000f101d4c */
[----:B------:R-:W-:-:S03]  /*12c0*/  LOP3.LUT R4, R5, 0xfffffff8, RZ, 0xc0, !PT ;  /* 0xfffffff805047812 */ /* 0x000fc600078ec0ff */
[----:B------:R2:W-:Y:S04]  /*12d0*/  @P2 LDGSTS.E.BYPASS.LTC128B.128 [R6+0xf100], [R22.64], !P5 ;  /* 0x0f10000016062fae */ /* 0x0005e8000e901d4c */
[----:B------:R5:W-:Y:S04]  /*12e0*/  @P2 LDGSTS.E.BYPASS.LTC128B.128 [R6+0x12100], [R14.64], !P4 ;  /* 0x121000000e062fae */ /* 0x000be8000e101d4c */
[----:B------:R2:W-:Y:S01]  /*12f0*/  @P2 LDGSTS.E.BYPASS.LTC128B.128 [R6+0x15100], [R12.64], !P3 ;  /* 0x151000000c062fae */ /* 0x0005e2000d901d4c */
[----:B------:R-:W-:Y:S01]  /*1300*/  IMAD.IADD R4, R11, 0x1, -R4 ;  /* 0x000000010b047824 */ /* 0x000fe200078e0a04 */
[----:B------:R-:W-:-:S02]  /*1310*/  @P0 SHF.R.S32.HI R11, RZ, 0x1f, R28 ;  /* 0x0000001fff0b0819 */ /* 0x000fc4000001141c */
[----:B-1----:R-:W-:Y:S02]  /*1320*/  @P0 SHF.R.S32.HI R10, RZ, 0x1f, R215 ;  /* 0x0000001fff0a0819 */ /* 0x002fe400000114d7 */
[----:B------:R-:W-:Y:S02]  /*1330*/  @P0 LEA.HI R11, R11, R28, RZ, 0x3 ;  /* 0x0000001c0b0b0211 */ /* 0x000fe400078f18ff */
[----:B------:R-:W-:Y:S02]  /*1340*/  @P0 LEA.HI R10, R10, R215, RZ, 0x3 ;  /* 0x000000d70a0a0211 */ /* 0x000fe400078f18ff */
[----:B-----5:R-:W-:Y:S02]  /*1350*/  @P1 SHF.R.S32.HI R15, RZ, 0x1f, R29 ;  /* 0x0000001fff0f1819 */ /* 0x020fe4000001141d */
[----:B------:R-:W-:Y:S02]  /*1360*/  @P1 SHF.R.S32.HI R14, RZ, 0x1f, R28 ;  /* 0x0000001fff0e1819 */ /* 0x000fe4000001141c */
[----:B--2---:R-:W-:-:S02]  /*1370*/  @P1 SHF.R.S32.HI R13, RZ, 0x1f, R215 ;  /* 0x0000001fff0d1819 */ /* 0x004fc400000114d7 */
[----:B------:R-:W-:Y:S02]  /*1380*/  @P1 LEA.HI R15, R15, R29, RZ, 0x3 ;  /* 0x0000001d0f0f1211 */ /* 0x000fe400078f18ff */
[----:B------:R-:W-:Y:S02]  /*1390*/  @P0 SHF.R.S32.HI R12, RZ, 0x1f, R29 ;  /* 0x0000001fff0c0819 */ /* 0x000fe4000001141d */
[----:B------:R-:W-:Y:S02]  /*13a0*/  @P1 LEA.HI R14, R14, R28, RZ, 0x3 ;  /* 0x0000001c0e0e1211 */ /* 0x000fe400078f18ff */
[----:B------:R-:W-:Y:S02]  /*13b0*/  @P1 LEA.HI R13, R13, R215, RZ, 0x3 ;  /* 0x000000d70d0d1211 */ /* 0x000fe400078f18ff */
[----:B------:R-:W-:Y:S02]  /*13c0*/  @P1 LOP3.LUT R15, R15, 0xfffffff8, RZ, 0xc0, !PT ;  /* 0xfffffff80f0f1812 */ /* 0x000fe400078ec0ff */
[----:B------:R-:W-:-:S02]  /*13d0*/  @P0 LEA.HI R12, R12, R29, RZ, 0x3 ;  /* 0x0000001d0c0c0211 */ /* 0x000fc400078f18ff */
[----:B------:R-:W-:Y:S02]  /*13e0*/  @P1 LOP3.LUT R14, R14, 0xfffffff8, RZ, 0xc0, !PT ;  /* 0xfffffff80e0e1812 */ /* 0x000fe400078ec0ff */
[----:B------:R-:W-:Y:S01]  /*13f0*/  @P1 LOP3.LUT R13, R13, 0xfffffff8, RZ, 0xc0, !PT ;  /* 0xfffffff80d0d1812 */ /* 0x000fe200078ec0ff */
[--C-:B------:R-:W-:Y:S01]  /*1400*/  @P1 IMAD.WIDE R22, R15, 0x2, R20.reuse ;  /* 0x000000020f161825 */ /* 0x100fe200078e0214 */
[----:B------:R-:W-:Y:S02]  /*1410*/  @P0 LOP3.LUT R12, R12, 0xfffffff8, RZ, 0xc0, !PT ;  /* 0xfffffff80c0c0812 */ /* 0x000fe400078ec0ff */
[----:B------:R-:W-:Y:S01]  /*1420*/  @P0 LOP3.LUT R11, R11, 0xfffffff8, RZ, 0xc0, !PT ;  /* 0xfffffff80b0b0812 */ /* 0x000fe200078ec0ff */
[----:B------:R-:W-:Y:S01]  /*1430*/  @P1 IMAD.WIDE R14, R14, 0x2, R20 ;  /* 0x000000020e0e1825 */ /* 0x000fe200078e0214 */
[----:B------:R-:W-:-:S03]  /*1440*/  @P0 LOP3.LUT R10, R10, 0xfffffff8, RZ, 0xc0, !PT ;  /* 0xfffffff80a0a0812 */ /* 0x000fc600078ec0ff */
[----:B----4-:R-:W-:-:S04]  /*1450*/  @P1 IMAD.WIDE R24, R13, 0x2, R20 ;  /* 0x000000020d181825 */ /* 0x010fc800078e0214 */
[----:B------:R-:W-:Y:S02]  /*1460*/  @P1 IMAD.SHL.U32 R16, R214, 0x2, RZ ;  /* 0x00000002d6101824 */ /* 0x000fe400078e00ff */
[----:B------:R-:W-:-:S04]  /*1470*/  @P1 IMAD.WIDE R20, R213, 0x2, R20 ;  /* 0x00000002d5141825 */ /* 0x000fc800078e0214 */
[--C-:B---3--:R-:W-:Y:S01]  /*1480*/  @P0 IMAD.WIDE R12, R12, 0x2, R18.reuse ;  /* 0x000000020c0c0825 */ /* 0x108fe200078e0212 */
[----:B------:R1:W-:Y:S03]  /*1490*/  @P1 LDGSTS.E.BYPASS.LTC128B.128 [R16+0xd100], [R20.64], !P6 ;  /* 0x0d10000014101fae */ /* 0x0003e6000f101d4c */
[--C-:B------:R-:W-:Y:S01]  /*14a0*/  @P0 IMAD.WIDE R30, R11, 0x2, R18.reuse ;  /* 0x000000020b1e0825 */ /* 0x100fe200078e0212 */
[----:B------:R1:W-:Y:S03]  /*14b0*/  @P1 LDGSTS.E.BYPASS.LTC128B.128 [R16+0x10100], [R22.64], !P5 ;  /* 0x1010000016101fae */ /* 0x0003e6000e901d4c */
[--C-:B------:R-:W-:Y:S01]  /*14c0*/  @P0 IMAD.WIDE R26, R10, 0x2, R18.reuse ;  /* 0x000000020a1a0825 */ /* 0x100fe200078e0212 */
[----:B------:R2:W-:Y:S03]  /*14d0*/  @P1 LDGSTS.E.BYPASS.LTC128B.128 [R16+0x13100], [R14.64], !P4 ;  /* 0x131000000e101fae */ /* 0x0005e6000e101d4c */
[----:B------:R-:W-:Y:S01]  /*14e0*/  @P0 IMAD.SHL.U32 R6, R214, 0x2, RZ ;  /* 0x00000002d6060824 */ /* 0x000fe200078e00ff */
[----:B------:R3:W-:Y:S01]  /*14f0*/  @P1 LDGSTS.E.BYPASS.LTC128B.128 [R16+0x16100], [R24.64], !P3 ;  /* 0x1610000018101fae */ /* 0x0007e2000d901d4c */
[----:B------:R-:W-:-:S05]  /*1500*/  @P0 IMAD.WIDE R18, R213, 0x2, R18 ;  /* 0x00000002d5120825 */ /* 0x000fca00078e0212 */
[----:B------:R4:W-:Y:S04]  /*1510*/  @P0 LDGSTS.E.BYPASS.LTC128B.128 [R6+0xe100], [R18.64], !P6 ;  /* 0x0e10000012060fae */ /* 0x0009e8000f101d4c */
[----:B------:R5:W-:Y:S04]  /*1520*/  @P0 LDGSTS.E.BYPASS.LTC128B.128 [R6+0x11100], [R12.64], !P5 ;  /* 0x111000000c060fae */ /* 0x000be8000e901d4c */
[----:B------:R4:W-:Y:S04]  /*1530*/  @P0 LDGSTS.E.BYPASS.LTC128B.128 [R6+0x14100], [R30.64], !P4 ;  /* 0x141000001e060fae */ /* 0x0009e8000e101d4c */
[----:B------:R4:W-:Y:S04]  /*1540*/  @P0 LDGSTS.E.BYPASS.LTC128B.128 [R6+0x17100], [R26.64], !P3 ;  /* 0x171000001a060fae */ /* 0x0009e8000d901d4c */
[----:B------:R-:W0:Y:S01]  /*1550*/  LDGDEPBAR ;  /* 0x00000000000079af */ /* 0x000e220000000000 */
[C---:B------:R-:W-:Y:S01]  /*1560*/  R2P PR, R4.reuse, 0x6 ;  /* 0x0000000604007804 */ /* 0x040fe20000000000 */
[----:B------:R-:W-:-:S02]  /*1570*/  IMAD.SHL.U32 R4, R4, 0x40, RZ ;  /* 0x0000004004047824 */ /* 0x000fc400078e00ff */
[C---:B------:R-:W-:Y:S02]  /*1580*/  IMAD R249, R3.reuse, 0x200, R249 ;  /* 0x0000020003f97824 */ /* 0x040fe400078e02f9 */
[----:B------:R-:W-:Y:S01]  /*1590*/  IMAD.SHL.U32 R3, R3, 0x8, RZ ;  /* 0x0000000803037824 */ /* 0x000fe200078e00ff */
[----:B------:R-:W-:Y:S01]  /*15a0*/  LEA.HI R11, R17, R2, RZ, 0x5 ;  /* 0x00000002110b7211 */ /* 0x000fe200078f28ff */
[----:B------:R-:W-:Y:S02]  /*15b0*/  IMAD.MOV.U32 R10, RZ, RZ, 0x20 ;  /* 0x00000020ff0a7424 */ /* 0x000fe400078e00ff */
[----:B-----5:R-:W-:Y:S01]  /*15c0*/  IMAD.MOV.U32 R13, RZ, RZ, 0x10 ;  /* 0x00000010ff0d7424 */ /* 0x020fe200078e00ff */
[----:B------:R-:W-:Y:S01]  /*15d0*/  SHF.R.S32.HI R12, RZ, 0x5, R11 ;  /* 0x00000005ff0c7819 */ /* 0x000fe2000001140b */
[----:B----4-:R-:W-:Y:S01]  /*15e0*/  IMAD.SHL.U32 R6, R5, 0x40, RZ ;  /* 0x0000004005067824 */ /* 0x010fe200078e00ff */
[----:B------:R-:W-:Y:S01]  /*15f0*/  LOP3.LUT R5, R4, 0x1c0, RZ, 0xc0, !PT ;  /* 0x000001c004057812 */ /* 0x000fe200078ec0ff */
[----:B------:R-:W-:-:S04]  /*1600*/  DEPBAR.LE SB0, 0x1 ;  /* 0x000080400000791a */ /* 0x000fc80000000000 */
[----:B------:R-:W-:Y:S01]  /*1610*/  SEL R4, R13, 0xfffffff0, !P1 ;  /* 0xfffffff00d047807 */ /* 0x000fe20004800000 */
[----:B------:R-:W-:-:S04]  /*1620*/  DEPBAR.LE SB0, 0x0 ;  /* 0x000080000000791a */ /* 0x000fc80000000000 */
[----:B------:R-:W-:Y:S02]  /*1630*/  LOP3.LUT R13, R5, 0x8, R3, 0xf8, !PT ;  /* 0x00000008050d7812 */ /* 0x000fe400078ef803 */
[----:B------:R-:W-:Y:S02]  /*1640*/  LOP3.LUT R6, R6, 0xfffffe00, RZ, 0xc0, !PT ;  /* 0xfffffe0006067812 */ /* 0x000fe400078ec0ff */
[----:B------:R-:W-:Y:S02]  /*1650*/  SHF.R.U32.HI R5, RZ, 0x3, R5 ;  /* 0x00000003ff057819 */ /* 0x000fe40000011605 */
[----:B------:R-:W-:Y:S01]  /*1660*/  SEL R3, R10, 0xffffffe0, !P2 ;  /* 0xffffffe00a037807 */ /* 0x000fe20005000000 */
[----:B------:R-:W-:Y:S01]  /*1670*/  BAR.SYNC.DEFER_BLOCKING 0x0 ;  /* 0x0000000000007b1d */ /* 0x000fe20000010000 */
[----:B------:R-:W-:Y:S01]  /*1680*/  R2P PR, R0, 0x6 ;  /* 0x0000000600007804 */ /* 0x000fe20000000000 */
[----:B------:R-:W-:Y:S01]  /*1690*/  IMAD R0, R12, 0x400, R6 ;  /* 0x000004000c007824 */ /* 0x000fe200078e0206 */
[----:B------:R-:W-:Y:S01]  /*16a0*/  LOP3.LUT R5, R13, R5, RZ, 0x3c, !PT ;  /* 0x000000050d057212 */ /* 0x000fe200078e3cff */
[----:B------:R-:W-:Y:S01]  /*16b0*/  IMAD.SHL.U32 R249, R249, 0x2, RZ ;  /* 0x00000002f9f97824 */ /* 0x000fe200078e00ff */
[----:B------:R-:W-:-:S03]  /*16c0*/  PLOP3.LUT P0, PT, PT, PT, UP1, 0x80, 0x0 ;  /* 0x000000000000781c */ /* 0x000fc60003f0f018 */
[----:B------:R-:W-:Y:S01]  /*16d0*/  IMAD.IADD R0, R5, 0x1, R0 ;  /* 0x0000000105007824 */ /* 0x000fe200078e0200 */
[C---:B------:R-:W-:Y:S02]  /*16e0*/  IADD3 R12, R249.reuse, 0xc100, RZ ;  /* 0x0000c100f90c7810 */ /* 0x040fe40007ffe0ff */
[----:B------:R-:W-:Y:S02]  /*16f0*/  IADD3 R247, R249, 0xc120, RZ ;  /* 0x0000c120f9f77810 */ /* 0x000fe40007ffe0ff */
[----:B------:R-:W-:Y:S02]  /*1700*/  LEA R250, R0, 0x18100, 0x1 ;  /* 0x0001810000fa7811 */ /* 0x000fe400078e08ff */
[----:B------:R-:W-:Y:S01]  /*1710*/  @P1 IADD3 R247, R12, -0x20, RZ ;  /* 0xffffffe00cf71810 */ /* 0x000fe20007ffe0ff */
[----:B------:R-:W-:Y:S02]  /*1720*/  IMAD.SHL.U32 R12, R0, 0x2, RZ ;  /* 0x00000002000c7824 */ /* 0x000fe400078e00ff */
[----:B------:R-:W-:Y:S01]  /*1730*/  IMAD R248, R4, 0x2, R250 ;  /* 0x0000000204f87824 */ /* 0x000fe200078e02fa */
[----:B------:R-:W-:-:S02]  /*1740*/  LOP3.LUT R11, R11, 0xffffffe0, RZ, 0xc0, !PT ;  /* 0xffffffe00b0b7812 */ /* 0x000fc400078ec0ff */
[----:B------:R-:W-:Y:S01]  /*1750*/  ISETP.GE.AND P1, PT, R215, c[0x0][0x1d4], PT ;  /* 0x00007500d7007a0c */ /* 0x000fe20003f26270 */
[----:B--2---:R-:W2:Y:S01]  /*1760*/  LDSM.16.M88.4 R12, [R12+0x18100] ;  /* 0x018100000c0c783b */ /* 0x004ea20000000200 */
[----:B------:R-:W-:-:S03]  /*1770*/  LOP3.LUT R5, R5, R6, RZ, 0xfc, !PT ;  /* 0x0000000605057212 */ /* 0x000fc600078efcff */
[----:B------:R1:W4:Y:S01]  /*1780*/  LDSM.16.M88.4 R80, [R249+0xc100] ;  /* 0x00c10000f950783b */ /* 0x0003220000000200 */
[----:B------:R-:W-:-:S03]  /*1790*/  IMAD.IADD R2, R2, 0x1, -R11 ;  /* 0x0000000102027824 */ /* 0x000fc600078e0a0b */
[----:B------:R1:W1:Y:S01]  /*17a0*/  LDSM.16.M88.4 R72, [R249+0xc900] ;  /* 0x00c90000f948783b */ /* 0x0002620000000200 */
[----:B------:R-:W-:-:S03]  /*17b0*/  ISETP.GT.AND P3, PT, R116, 0x5f, PT ;  /* 0x0000005f7400780c */ /* 0x000fc60003f64270 */
[----:B------:R1:W1:Y:S01]  /*17c0*/  LDSM.16.M88.4 R64, [R249+0xd100] ;  /* 0x00d10000f940783b */ /* 0x0002620000000200 */
[----:B------:R-:W-:-:S03]  /*17d0*/  SEL R6, RZ, 0x10, P1 ;  /* 0x00000010ff067807 */ /* 0x000fc60000800000 */
[----:B------:R1:W1:Y:S01]  /*17e0*/  LDSM.16.M88.4 R56, [R249+0xd900] ;  /* 0x00d90000f938783b */ /* 0x0002620000000200 */
[----:B------:R-:W-:-:S03]  /*17f0*/  SEL R0, R10, 0xffffffe0, !P2 ;  /* 0xffffffe00a007807 */ /* 0x000fc60005000000 */
[----:B------:R1:W1:Y:S01]  /*1800*/  LDSM.16.M88.4 R48, [R249+0xe100] ;  /* 0x00e10000f930783b */ /* 0x0002620000000200 */
[----:B------:R-:W-:-:S03]  /*1810*/  IADD3 R239, R247, 0x800, RZ ;  /* 0x00000800f7ef7810 */ /* 0x000fc60007ffe0ff */
[----:B------:R1:W1:Y:S01]  /*1820*/  LDSM.16.M88.4 R96, [R249+0xe900] ;  /* 0x00e90000f960783b */ /* 0x0002620000000200 */
[----:B------:R-:W-:-:S03]  /*1830*/  IADD3 R238, R247, 0x1000, RZ ;  /* 0x00001000f7ee7810 */ /* 0x000fc60007ffe0ff */
[----:B------:R1:W1:Y:S01]  /*1840*/  LDSM.16.M88.4 R84, [R248] ;  /* 0x00000000f854783b */ /* 0x0002620000000200 */
[----:B------:R-:W-:-:S03]  /*1850*/  IADD3 R237, R247, 0x1800, RZ ;  /* 0x00001800f7ed7810 */ /* 0x000fc60007ffe0ff */
[----:B------:R1:W1:Y:S01]  /*1860*/  LDSM.16.M88.4 R40, [R247] ;  /* 0x00000000f728783b */ /* 0x0002620000000200 */
[----:B------:R-:W-:-:S03]  /*1870*/  IADD3 R236, R247, 0x2000, RZ ;  /* 0x00002000f7ec7810 */ /* 0x000fc60007ffe0ff */
[----:B------:R1:W1:Y:S01]  /*1880*/  LDSM.16.M88.4 R36, [R247+0x800] ;  /* 0x00080000f724783b */ /* 0x0002620000000200 */
[----:B------:R-:W-:-:S03]  /*1890*/  IADD3 R235, R247, 0x2800, RZ ;  /* 0x00002800f7eb7810 */ /* 0x000fc60007ffe0ff */
[----:B------:R1:W1:Y:S04]  /*18a0*/  LDSM.16.M88.4 R32, [R247+0x1000] ;  /* 0x00100000f720783b */ /* 0x0002680000000200 */
[----:B---3--:R3:W1:Y:S04]  /*18b0*/  LDSM.16.M88.4 R24, [R247+0x1800] ;  /* 0x00180000f718783b */ /* 0x0086680000000200 */
[----:B------:R3:W1:Y:S04]  /*18c0*/  LDSM.16.M88.4 R92, [R247+0x2000] ;  /* 0x00200000f75c783b */ /* 0x0006680000000200 */
[----:B------:R3:W1:Y:S01]  /*18d0*/  LDSM.16.M88.4 R88, [R247+0x2800] ;  /* 0x00280000f758783b */ /* 0x0006620000000200 */
[----:B------:R-:W-:Y:S05]  /*18e0*/  @!P0 BRA `(.L_x_769) ;  /* 0x0000059000008947 */ /* 0x000fea0003800000 */
[----:B--2-4-:R-:W-:Y:S01]  /*18f0*/  IMAD R9, R9, c[0x0][0x208], RZ ;  /* 0x0000820009097a24 */ /* 0x014fe200078e02ff */
[----:B-1----:R-:W-:Y:S01]  /*1900*/  P2R R20, PR, RZ, 0x8 ;  /* 0x00000008ff147803 */ /* 0x002fe20000000000 */
[----:B------:R-:W-:Y:S01]  /*1910*/  IMAD.WIDE.U32 R10, R252, c[0x0][0x208], RZ ;  /* 0x00008200fc0a7a25 */ /* 0x000fe200078e00ff */
[----:B------:R-:W-:-:S02]  /*1920*/  ISETP.GE.AND P3, PT, R213, c[0x0][0x1d4], PT ;  /* 0x00007500d5007a0c */ /* 0x000fc40003f66270 */
[----:B------:R-:W-:Y:S01]  /*1930*/  SHF.R.S32.HI R44, RZ, 0x1f, R29 ;  /* 0x0000001fff2c7819 */ /* 0x000fe2000001141d */
[----:B------:R-:W-:Y:S01]  /*1940*/  IMAD R9, R252, c[0x0][0x20c], R9 ;  /* 0x00008300fc097a24 */ /* 0x000fe200078e0209 */
[----:B------:R-:W-:Y:S01]  /*1950*/  SHF.R.S32.HI R30, RZ, 0x1f, R28 ;  /* 0x0000001fff1e7819 */ /* 0x000fe2000001141c */
[----:B------:R-:W-:Y:S01]  /*1960*/  IMAD R8, R8, c[0x0][0x218], RZ ;  /* 0x0000860008087a24 */ /* 0x000fe200078e02ff */
[----:B------:R-:W-:Y:S01]  /*1970*/  LEA.HI R44, R44, R29, RZ, 0x3 ;  /* 0x0000001d2c2c7211 */ /* 0x000fe200078f18ff */
[----:B------:R-:W-:Y:S01]  /*1980*/  IMAD.IADD R11, R11, 0x1, R9 ;  /* 0x000000010b0b7824 */ /* 0x000fe200078e0209 */
[----:B------:R-:W-:Y:S01]  /*1990*/  LEA.HI R30, R30, R28, RZ, 0x3 ;  /* 0x0000001c1e1e7211 */ /* 0x000fe200078f18ff */
[C---:B------:R-:W-:Y:S01]  /*19a0*/  IMAD R8, R251.reuse, c[0x0][0x21c], R8 ;  /* 0x00008700fb087a24 */ /* 0x040fe200078e0208 */
[----:B------:R-:W-:Y:S01]  /*19b0*/  LOP3.LUT R44, R44, 0xfffffff8, RZ, 0xc0, !PT ;  /* 0xfffffff82c2c7812 */ /* 0x000fe200078ec0ff */
[----:B------:R-:W-:Y:S01]  /*19c0*/  IMAD.WIDE.U32 R10, R251, c[0x0][0x218], R10 ;  /* 0x00008600fb0a7a25 */ /* 0x000fe200078e000a */
[----:B------:R-:W-:-:S02]  /*19d0*/  LOP3.LUT R30, R30, 0xfffffff8, RZ, 0xc0, !PT ;  /* 0xfffffff81e1e7812 */ /* 0x000fc400078ec0ff */
[----:B------:R-:W-:Y:S01]  /*19e0*/  ISETP.GE.AND P2, PT, R29, c[0x0][0x1d4], PT ;  /* 0x000075001d007a0c */ /* 0x000fe20003f46270 */
[----:B------:R-:W-:Y:S01]  /*19f0*/  IMAD.WIDE R46, R213, 0x2, RZ ;  /* 0x00000002d52e7825 */ /* 0x000fe200078e02ff */
[----:B------:R-:W-:Y:S02]  /*1a00*/  IADD3 R10, P0, R10, UR22, RZ ;  /* 0x000000160a0a7c10 */ /* 0x000fe4000ff1e0ff */
[----:B------:R-:W-:Y:S01]  /*1a10*/  ISETP.GE.AND P1, PT, R28, c[0x0][0x1d4], PT ;  /* 0x000075001c007a0c */ /* 0x000fe20003f26270 */
[----:B------:R-:W-:Y:S01]  /*1a20*/  IMAD.SHL.U32 R9, R214, 0x2, RZ ;  /* 0x00000002d6097824 */ /* 0x000fe200078e00ff */
[----:B------:R-:W-:Y:S01]  /*1a30*/  IADD3.X R8, R11, UR5, R8, P0, !PT ;  /* 0x000000050b087c10 */ /* 0x000fe200087fe408 */
[----:B------:R-:W-:Y:S01]  /*1a40*/  IMAD.WIDE R44, R44, 0x2, RZ ;  /* 0x000000022c2c7825 */ /* 0x000fe200078e02ff */
[----:B------:R-:W-:Y:S02]  /*1a50*/  LEA R11, P0, R10, c[0x0][0x1f8], 0x1 ;  /* 0x00007e000a0b7a11 */ /* 0x000fe400078008ff */
[----:B------:R-:W-:Y:S01]  /*1a60*/  P2R R21, PR, RZ, 0x20 ;  /* 0x00000020ff157803 */ /* 0x000fe20000000000 */
[----:B------:R-:W-:Y:S01]  /*1a70*/  IMAD.WIDE R30, R30, 0x2, RZ ;  /* 0x000000021e1e7825 */ /* 0x000fe200078e02ff */
[----:B------:R-:W-:Y:S01]  /*1a80*/  LEA.HI.X R10, R10, c[0x0][0x1fc], R8, 0x1, P0 ;  /* 0x00007f000a0a7a11 */ /* 0x000fe200000f0c08 */
[----:B------:R-:W1:Y:S01]  /*1a90*/  SHFL.IDX PT, R18, R11, RZ, 0x181f ;  /* 0x00181fff0b127589 */ /* 0x000e6200000e0000 */
[----:B------:R-:W-:-:S03]  /*1aa0*/  SHF.R.S32.HI R8, RZ, 0x1f, R215 ;  /* 0x0000001fff087819 */ /* 0x000fc600000114d7 */
[----:B------:R-:W2:Y:S01]  /*1ab0*/  SHFL.IDX PT, R19, R10, RZ, 0x181f ;  /* 0x00181fff0a137589 */ /* 0x000ea200000e0000 */
[----:B------:R-:W-:-:S03]  /*1ac0*/  LEA.HI R8, R8, R215, RZ, 0x3 ;  /* 0x000000d708087211 */ /* 0x000fc600078f18ff */
[----:B------:R-:W4:Y:S01]  /*1ad0*/  SHFL.IDX PT, R16, R11, 0x1, 0x181f ;  /* 0x00381f000b107f89 */ /* 0x000f2200000e0000 */
[----:B------:R-:W-:-:S03]  /*1ae0*/  LOP3.LUT R8, R8, 0xfffffff8, RZ, 0xc0, !PT ;  /* 0xfffffff808087812 */ /* 0x000fc600078ec0ff */
[----:B------:R-:W5:Y:S02]  /*1af0*/  SHFL.IDX PT, R17, R10, 0x1, 0x181f ;  /* 0x00381f000a117f89 */ /* 0x000f6400000e0000 */
[----:B------:R-:W-:Y:S01]  /*1b00*/  IMAD.WIDE R54, R8, 0x2, RZ ;  /* 0x0000000208367825 */ /* 0x000fe200078e02ff */
[----:B------:R-:W-:Y:S01]  /*1b10*/  P2R R8, PR, RZ, 0x10 ;  /* 0x00000010ff087803 */ /* 0x000fe20000000000 */
[----:B------:R-:W3:Y:S01]  /*1b20*/  SHFL.IDX PT, R11, R11, 0x2, 0x181f ;  /* 0x00581f000b0b7f89 */ /* 0x000ee200000e0000 */
[----:B------:R-:W-:-:S03]  /*1b30*/  ISETP.LT.OR P4, PT, R7, 0x21, P2 ;  /* 0x000000210700780c */ /* 0x000fc60001781670 */
[----:B------:R-:W3:Y:S01]  /*1b40*/  SHFL.IDX PT, R10, R10, 0x2, 0x181f ;  /* 0x00581f000a0a7f89 */ /* 0x000ee200000e0000 */
[----:B-1----:R-:W-:-:S05]  /*1b50*/  IADD3 R22, P0, R18, R46, RZ ;  /* 0x0000002e12167210 */ /* 0x002fca0007f1e0ff */
[----:B--2---:R-:W-:Y:S01]  /*1b60*/  IMAD.X R23, R19, 0x1, R47, P0 ;  /* 0x0000000113177824 */ /* 0x004fe200000e062f */
[----:B------:R-:W-:-:S13]  /*1b70*/  ISETP.LT.OR P0, PT, R7, 0x1, P3 ;  /* 0x000000010700780c */ /* 0x000fda0001f01670 */
[----:B------:R1:W-:Y:S02]  /*1b80*/  LDGSTS.E.BYPASS.LTC128B.128 [R9+0x100], [R22.64], !P0 ;  /* 0x0010000016097fae */ /* 0x0003e4000c101d4c */
[----:B-1----:R-:W-:-:S05]  /*1b90*/  IADD3 R22, P0, R18, R44, RZ ;  /* 0x0000002c12167210 */ /* 0x002fca0007f1e0ff */
[----:B------:R-:W-:Y:S01]  /*1ba0*/  IMAD.X R23, R19, 0x1, R45, P0 ;  /* 0x0000000113177824 */ /* 0x000fe200000e062d */
[----:B------:R-:W-:-:S05]  /*1bb0*/  IADD3 R52, P0, R18, R30, RZ ;  /* 0x0000001e12347210 */ /* 0x000fca0007f1e0ff */
[----:B------:R-:W-:Y:S01]  /*1bc0*/  IMAD.X R53, R19, 0x1, R31, P0 ;  /* 0x0000000113357824 */ /* 0x000fe200000e061f */
[----:B------:R-:W-:-:S05]  /*1bd0*/  IADD3 R18, P0, R18, R54, RZ ;  /* 0x0000003612127210 */ /* 0x000fca0007f1e0ff */
[----:B------:R-:W-:Y:S01]  /*1be0*/  IMAD.X R19, R19, 0x1, R55, P0 ;  /* 0x0000000113137824 */ /* 0x000fe200000e0637 */
[----:B----4-:R-:W-:-:S05]  /*1bf0*/  IADD3 R68, P0, R46, R16, RZ ;  /* 0x000000102e447210 */ /* 0x010fca0007f1e0ff */
[----:B-----5:R-:W-:Y:S01]  /*1c00*/  IMAD.X R69, R47, 0x1, R17, P0 ;  /* 0x000000012f457824 */ /* 0x020fe200000e0611 */
[----:B------:R-:W-:-:S05]  /*1c10*/  IADD3 R62, P0, R44, R16, RZ ;  /* 0x000000102c3e7210 */ /* 0x000fca0007f1e0ff */
[----:B------:R-:W-:Y:S01]  /*1c20*/  IMAD.X R63, R45, 0x1, R17, P0 ;  /* 0x000000012d3f7824 */ /* 0x000fe200000e0611 */
[----:B------:R-:W-:-:S05]  /*1c30*/  IADD3 R60, P0, R30, R16, RZ ;  /* 0x000000101e3c7210 */ /* 0x000fca0007f1e0ff */
[----:B------:R-:W-:Y:S01]  /*1c40*/  IMAD.X R61, R31, 0x1, R17, P0 ;  /* 0x000000011f3d7824 */ /* 0x000fe200000e0611 */
[----:B------:R-:W-:-:S05]  /*1c50*/  IADD3 R16, P0, R54, R16, RZ ;  /* 0x0000001036107210 */ /* 0x000fca0007f1e0ff */
[----:B------:R-:W-:Y:S01]  /*1c60*/  IMAD.X R17, R55, 0x1, R17, P0 ;  /* 0x0000000137117824 */ /* 0x000fe200000e0611 */
[----:B---3--:R-:W-:-:S05]  /*1c70*/  IADD3 R46, P0, R46, R11, RZ ;  /* 0x0000000b2e2e7210 */ /* 0x008fca0007f1e0ff */
[----:B------:R-:W-:Y:S01]  /*1c80*/  IMAD.X R47, R47, 0x1, R10, P0 ;  /* 0x000000012f2f7824 */ /* 0x000fe200000e060a */
[----:B------:R-:W-:-:S05]  /*1c90*/  IADD3 R44, P0, R44, R11, RZ ;  /* 0x0000000b2c2c7210 */ /* 0x000fca0007f1e0ff */
[----:B------:R-:W-:Y:S01]  /*1ca0*/  IMAD.X R45, R45, 0x1, R10, P0 ;  /* 0x000000012d2d7824 */ /* 0x000fe200000e060a */
[----:B------:R-:W-:-:S05]  /*1cb0*/  IADD3 R30, P0, R30, R11, RZ ;  /* 0x0000000b1e1e7210 */ /* 0x000fca0007f1e0ff */
[----:B------:R-:W-:Y:S01]  /*1cc0*/  IMAD.X R31, R31, 0x1, R10, P0 ;  /* 0x000000011f1f7824 */ /* 0x000fe200000e060a */
[----:B------:R-:W-:-:S05]  /*1cd0*/  IADD3 R54, P0, R54, R11, RZ ;  /* 0x0000000b36367210 */ /* 0x000fca0007f1e0ff */
[----:B------:R-:W-:Y:S01]  /*1ce0*/  IMAD.X R55, R55, 0x1, R10, P0 ;  /* 0x0000000137377824 */ /* 0x000fe200000e060a */
[C---:B------:R-:W-:Y:S02]  /*1cf0*/  ISETP.LT.OR P0, PT, R7.reuse, 0x1, P2 ;  /* 0x000000010700780c */ /* 0x040fe40001701670 */
[----:B------:R-:W-:-:S11]  /*1d00*/  ISETP.LT.OR P2, PT, R7, 0x41, P2 ;  /* 0x000000410700780c */ /* 0x000fd60001741670 */
[----:B------:R1:W-:Y:S01]  /*1d10*/  LDGSTS.E.BYPASS.LTC128B.128 [R9+0x3100], [R22.64], !P0 ;  /* 0x0310000016097fae */ /* 0x0003e2000c101d4c */
[----:B------:R-:W-:-:S13]  /*1d20*/  ISETP.LT.OR P0, PT, R7, 0x1, P1 ;  /* 0x000000010700780c */ /* 0x000fda0000f01670 */
[----:B------:R1:W-:Y:S01]  /*1d30*/  LDGSTS.E.BYPASS.LTC128B.128 [R9+0x6100], [R52.64], !P0 ;  /* 0x0610000034097fae */ /* 0x0003e2000c101d4c */
[----:B------:R-:W-:-:S04]  /*1d40*/  ISETP.GE.AND P0, PT, R215, c[0x0][0x1d4], PT ;  /* 0x00007500d7007a0c */ /* 0x000fc80003f06270 */
[----:B------:R-:W-:-:S13]  /*1d50*/  ISETP.LT.OR P5, PT, R7, 0x1, P0 ;  /* 0x000000010700780c */ /* 0x000fda00007a1670 */
[----:B------:R1:W-:Y:S01]  /*1d60*/  LDGSTS.E.BYPASS.LTC128B.128 [R9+0x9100], [R18.64], !P5 ;  /* 0x0910000012097fae */ /* 0x0003e2000e901d4c */
[C---:B------:R-:W-:Y:S02]  /*1d70*/  ISETP.LT.OR P5, PT, R7.reuse, 0x21, P3 ;  /* 0x000000210700780c */ /* 0x040fe40001fa1670 */
[----:B------:R-:W-:-:S11]  /*1d80*/  ISETP.LT.OR P3, PT, R7, 0x41, P3 ;  /* 0x000000410700780c */ /* 0x000fd60001f61670 */
[----:B------:R1:W-:Y:S01]  /*1d90*/  LDGSTS.E.BYPASS.LTC128B.128 [R9+0x1100], [R68.64], !P5 ;  /* 0x0110000044097fae */ /* 0x0003e2000e901d4c */
[----:B------:R-:W-:-:S03]  /*1da0*/  ISETP.NE.AND P5, PT, R21, RZ, PT ;  /* 0x000000ff1500720c */ /* 0x000fc60003fa5270 */
[----:B------:R1:W-:Y:S01]  /*1db0*/  LDGSTS.E.BYPASS.LTC128B.128 [R9+0x4100], [R62.64], !P4 ;  /* 0x041000003e097fae */ /* 0x0003e2000e101d4c */
[C---:B------:R-:W-:Y:S02]  /*1dc0*/  ISETP.LT.OR P4, PT, R7.reuse, 0x21, P1 ;  /* 0x000000210700780c */ /* 0x040fe40000f81670 */
[----:B------:R-:W-:-:S11]  /*1dd0*/  ISETP.LT.OR P1, PT, R7, 0x41, P1 ;  /* 0x000000410700780c */ /* 0x000fd60000f21670 */
[----:B------:R1:W-:Y:S01]  /*1de0*/  LDGSTS.E.BYPASS.LTC128B.128 [R9+0x7100], [R60.64], !P4 ;  /* 0x071000003c097fae */ /* 0x0003e2000e101d4c */
[C---:B------:R-:W-:Y:S02]  /*1df0*/  ISETP.LT.OR P4, PT, R7.reuse, 0x21, P0 ;  /* 0x000000210700780c */ /* 0x040fe40000781670 */
[----:B------:R-:W-:-:S11]  /*1e00*/  ISETP.LT.OR P0, PT, R7, 0x41, P0 ;  /* 0x000000410700780c */ /* 0x000fd60000701670 */
[----:B------:R1:W-:Y:S01]  /*1e10*/  LDGSTS.E.BYPASS.LTC128B.128 [R9+0xa100], [R16.64], !P4 ;  /* 0x0a10000010097fae */ /* 0x0003e2000e101d4c */
[----:B------:R-:W-:-:S03]  /*1e20*/  ISETP.NE.AND P4, PT, R8, RZ, PT ;  /* 0x000000ff0800720c */ /* 0x000fc60003f85270 */
[----:B------:R1:W-:Y:S01]  /*1e30*/  LDGSTS.E.BYPASS.LTC128B.128 [R9+0x2100], [R46.64], !P3 ;  /* 0x021000002e097fae */ /* 0x0003e2000d901d4c */
[----:B------:R-:W-:-:S03]  /*1e40*/  ISETP.NE.AND P3, PT, R20, RZ, PT ;  /* 0x000000ff1400720c */ /* 0x000fc60003f65270 */
[----:B------:R1:W-:Y:S04]  /*1e50*/  LDGSTS.E.BYPASS.LTC128B.128 [R9+0x5100], [R44.64], !P2 ;  /* 0x051000002c097fae */ /* 0x0003e8000d101d4c */
[----:B------:R1:W-:Y:S04]  /*1e60*/  LDGSTS.E.BYPASS.LTC128B.128 [R9+0x8100], [R30.64], !P1 ;  /* 0x081000001e097fae */ /* 0x0003e8000c901d4c */
[----:B------:R1:W-:Y:S02]  /*1e70*/  LDGSTS.E.BYPASS.LTC128B.128 [R9+0xb100], [R54.64], !P0 ;  /* 0x0b10000036097fae */ /* 0x0003e4000c101d4c */
.L_x_769:
[C---:B-12-4-:R-:W-:Y:S01]  /*1e80*/  HMMA.16816.F32.BF16 R8, R12.reuse, R80, RZ ;  /* 0x000000500c08723c */ /* 0x056fe200000418ff */
[C---:B------:R-:W-:Y:S01]  /*1e90*/  LEA R246, R3.reuse, R250, 0x1 ;  /* 0x000000fa03f67211 */ /* 0x040fe200078e08ff */
[----:B------:R-:W0:Y:S01]  /*1ea0*/  LDGDEPBAR ;  /* 0x00000000000079af */ /* 0x000e220000000000 */
[C---:B------:R-:W-:Y:S01]  /*1eb0*/  LEA R243, R0.reuse, R249, 0x1 ;  /* 0x000000f900f37211 */ /* 0x040fe200078e08ff */
[----:B------:R-:W-:Y:S01]  /*1ec0*/  UISETP.GE.AND UP1, UPT, UR10, 0x61, UPT ;  /* 0x000000610a00788c */ /* 0x000fe2000bf26270 */
[----:B------:R-:W-:Y:S01]  /*1ed0*/  LEA R245, R3, R248, 0x1 ;  /* 0x000000f803f57211 */ /* 0x000fe200078e08ff */
[----:B------:R-:W-:Y:S01]  /*1ee0*/  LDSM.16.M88.4 R20, [R246] ;  /* 0x00000000f614783b */ /* 0x000fe20000000200 */
[----:B------:R-:W-:Y:S01]  /*1ef0*/  LEA R234, R0, R247, 0x1 ;  /* 0x000000f700ea7211 */ /* 0x000fe200078e08ff */
[----:B------:R-:W-:Y:S01]  /*1f00*/  HMMA.16816.F32.BF16 R76, R12, R72, RZ ;  /* 0x000000480c4c723c */ /* 0x000fe200000418ff */
[----:B------:R-:W-:Y:S01]  /*1f10*/  IADD3 R233, R247, 0x3000, RZ ;  /* 0x00003000f7e97810 */ /* 0x000fe20007ffe0ff */
[----:B------:R-:W-:Y:S01]  /*1f20*/  LDSM.16.M88.4 R44, [R243+0xc100] ;  /* 0x00c10000f32c783b */ /* 0x000fe20000000200 */
[----:B------:R-:W-:-:S02]  /*1f30*/  PLOP3.LUT P0, PT, PT, PT, UP1, 0x40, 0x0 ;  /* 0x000000000000781c */ /* 0x000fc40003f0e818 */
[C---:B------:R-:W-:Y:S01]  /*1f40*/  IADD3 R232, R247.reuse, 0x3800, RZ ;  /* 0x00003800f7e87810 */ /* 0x040fe20007ffe0ff */
[----:B------:R-:W-:Y:S01]  /*1f50*/  LDSM.16.M88.4 R112, [R243+0xe900] ;  /* 0x00e90000f370783b */ /* 0x000fe20000000200 */
[C---:B------:R-:W-:Y:S01]  /*1f60*/  IADD3 R231, R247.reuse, 0x4000, RZ ;  /* 0x00004000f7e77810 */ /* 0x040fe20007ffe0ff */
[C---:B------:R-:W-:Y:S01]  /*1f70*/  HMMA.16816.F32.BF16 R80, R12.reuse, R82, RZ ;  /* 0x000000520c50723c */ /* 0x040fe200000418ff */
[C---:B------:R-:W-:Y:S01]  /*1f80*/  IADD3 R230, R247.reuse, 0x4800, RZ ;  /* 0x00004800f7e67810 */ /* 0x040fe20007ffe0ff */
[----:B------:R-:W-:Y:S01]  /*1f90*/  LDSM.16.M88.4 R108, [R245] ;  /* 0x00000000f56c783b */ /* 0x000fe20000000200 */
[C---:B------:R-:W-:Y:S02]  /*1fa0*/  IADD3 R229, R247.reuse, 0x5000, RZ ;  /* 0x00005000f7e57810 */ /* 0x040fe40007ffe0ff */
[C---:B------:R-:W-:Y:S01]  /*1fb0*/  IADD3 R228, R247.reuse, 0x5800, RZ ;  /* 0x00005800f7e47810 */ /* 0x040fe20007ffe0ff */
[----:B------:R-:W-:Y:S01]  /*1fc0*/  LDSM.16.M88.4 R100, [R234+0x800] ;  /* 0x00080000ea64783b */ /* 0x000fe20000000200 */
[C---:B------:R-:W-:Y:S01]  /*1fd0*/  IADD3 R227, R247.reuse, 0x6000, RZ ;  /* 0x00006000f7e37810 */ /* 0x040fe20007ffe0ff */
[----:B------:R-:W-:Y:S01]  /*1fe0*/  HMMA.16816.F32.BF16 R72, R12, R74, RZ ;  /* 0x0000004a0c48723c */ /* 0x000fe200000418ff */
[C---:B------:R-:W-:Y:S01]  /*1ff0*/  IADD3 R226, R247.reuse, 0x6800, RZ ;  /* 0x00006800f7e27810 */ /* 0x040fe20007ffe0ff */
[----:B------:R-:W-:Y:S01]  /*2000*/  LDSM.16.M88.4 R104, [R234] ;  /* 0x00000000ea68783b */ /* 0x000fe20000000200 */
[----:B------:R-:W-:-:S02]  /*2010*/  IADD3 R225, R247, 0x7000, RZ ;  /* 0x00007000f7e17810 */ /* 0x000fc40007ffe0ff */
[C---:B------:R-:W-:Y:S02]  /*2020*/  IADD3 R224, R247.reuse, 0x7800, RZ ;  /* 0x00007800f7e07810 */ /* 0x040fe40007ffe0ff */
[C---:B------:R-:W-:Y:S01]  /*2030*/  IADD3 R223, R247.reuse, 0x8000, RZ ;  /* 0x00008000f7df7810 */ /* 0x040fe20007ffe0ff */
[C---:B------:R-:W-:Y:S01]  /*2040*/  HMMA.16816.F32.BF16 R68, R12.reuse, R64, RZ ;  /* 0x000000400c44723c */ /* 0x040fe200000418ff */
[C---:B------:R-:W-:Y:S02]  /*2050*/  IADD3 R222, R247.reuse, 0x8800, RZ ;  /* 0x00008800f7de7810 */ /* 0x040fe40007ffe0ff */
[C---:B------:R-:W-:Y:S02]  /*2060*/  IADD3 R221, R247.reuse, 0x9000, RZ ;  /* 0x00009000f7dd7810 */ /* 0x040fe40007ffe0ff */
[C---:B------:R-:W-:Y:S02]  /*2070*/  IADD3 R220, R247.reuse, 0x9800, RZ ;  /* 0x00009800f7dc7810 */ /* 0x040fe40007ffe0ff */
[C---:B------:R-:W-:Y:S01]  /*2080*/  IADD3 R219, R247.reuse, 0xa000, RZ ;  /* 0x0000a000f7db7810 */ /* 0x040fe20007ffe0ff */
[----:B------:R-:W-:Y:S01]  /*2090*/  HMMA.16816.F32.BF16 R64, R12, R66, RZ ;  /* 0x000000420c40723c */ /* 0x000fe200000418ff */
[----:B------:R-:W-:-:S02]  /*20a0*/  IADD3 R218, R247, 0xa800, RZ ;  /* 0x0000a800f7da7810 */ /* 0x000fc40007ffe0ff */
[C---:B------:R-:W-:Y:S02]  /*20b0*/  IADD3 R217, R247.reuse, 0xb000, RZ ;  /* 0x0000b000f7d97810 */ /* 0x040fe40007ffe0ff */
[----:B------:R-:W-:-:S03]  /*20c0*/  IADD3 R216, R247, 0xb800, RZ ;  /* 0x0000b800f7d87810 */ /* 0x000fc60007ffe0ff */
        /* <DEDUP_REMOVED lines=10> */
[----:B------:R-:W4:Y:S07]  /*2170*/  LDSM.16.M88.4 R32, [R243+0xd900] ;  /* 0x00d90000f320783b */ /* 0x000f2e0000000200 */
[C---:B------:R-:W-:Y:S08]  /*2180*/  HMMA.16816.F32.BF16 R52, R12.reuse, R48, RZ ;  /* 0x000000300c34723c */ /* 0x040ff000000418ff */
[C---:B------:R-:W-:Y:S08]  /*2190*/  HMMA.16816.F32.BF16 R48, R12.reuse, R50, RZ ;  /* 0x000000320c30723c */ /* 0x040ff000000418ff */
[C---:B------:R-:W-:Y:S08]  /*21a0*/  HMMA.16816.F32.BF16 R16, R12.reuse, R96, RZ ;  /* 0x000000600c10723c */ /* 0x040ff000000418ff */
[----:B------:R-:W-:Y:S01]  /*21b0*/  HMMA.16816.F32.BF16 R12, R12, R98, RZ ;  /* 0x000000620c0c723c */ /* 0x000fe200000418ff */
[----:B------:R-:W-:Y:S07]  /*21c0*/  LDSM.16.M88.4 R96, [R234+0x1000] ;  /* 0x00100000ea60783b */ /* 0x000fee0000000200 */
[C---:B------:R-:W-:Y:S08]  /*21d0*/  HMMA.16816.F32.BF16 R60, R84.reuse, R24, R60 ;  /* 0x00000018543c723c */ /* 0x040ff0000004183c */
[C---:B------:R-:W-:Y:S01]  /*21e0*/  HMMA.16816.F32.BF16 R56, R84.reuse, R26, R56 ;  /* 0x0000001a5438723c */ /* 0x040fe20000041838 */
[----:B------:R-:W5:Y:S07]  /*21f0*/  LDSM.16.M88.4 R24, [R243+0xe100] ;  /* 0x00e10000f318783b */ /* 0x000f6e0000000200 */
[C---:B------:R-:W-:Y:S08]  /*2200*/  HMMA.16816.F32.BF16 R52, R84.reuse, R92, R52 ;  /* 0x0000005c5434723c */ /* 0x040ff00000041834 */
[C---:B------:R-:W-:Y:S01]  /*2210*/  HMMA.16816.F32.BF16 R48, R84.reuse, R94, R48 ;  /* 0x0000005e5430723c */ /* 0x040fe20000041830 */
[----:B------:R-:W-:Y:S07]  /*2220*/  LDSM.16.M88.4 R92, [R234+0x1800] ;  /* 0x00180000ea5c783b */ /* 0x000fee0000000200 */
[C---:B------:R-:W-:Y:S08]  /*2230*/  HMMA.16816.F32.BF16 R16, R84.reuse, R88, R16 ;  /* 0x000000585410723c */ /* 0x040ff00000041810 */
[----:B------:R-:W-:Y:S01]  /*2240*/  HMMA.16816.F32.BF16 R12, R84, R90, R12 ;  /* 0x0000005a540c723c */ /* 0x000fe2000004180c */
[----:B------:R-:W3:Y:S04]  /*2250*/  LDSM.16.M88.4 R88, [R234+0x2000] ;  /* 0x00200000ea58783b */ /* 0x000ee80000000200 */
[----:B------:R-:W-:Y:S03]  /*2260*/  LDSM.16.M88.4 R84, [R234+0x2800] ;  /* 0x00280000ea54783b */ /* 0x000fe60000000200 */
[C---:B-1----:R-:W-:Y:S08]  /*2270*/  HMMA.16816.F32.BF16 R76, R20.reuse, R40, R76 ;  /* 0x00000028144c723c */ /* 0x042ff0000004184c */
[C---:B------:R-:W-:Y:S01]  /*2280*/  HMMA.16816.F32.BF16 R72, R20.reuse, R42, R72 ;  /* 0x0000002a1448723c */ /* 0x040fe20000041848 */
[----:B------:R-:W-:Y:S07]  /*2290*/  LDSM.16.M88.4 R40, [R249+0xf100] ;  /* 0x00f10000f928783b */ /* 0x000fee0000000200 */
[C---:B--2---:R-:W-:Y:S08]  /*22a0*/  HMMA.16816.F32.BF16 R68, R20.reuse, R36, R68 ;  /* 0x000000241444723c */ /* 0x044ff00000041844 */
[C---:B------:R-:W-:Y:S01]  /*22b0*/  HMMA.16816.F32.BF16 R64, R20.reuse, R38, R64 ;  /* 0x000000261440723c */ /* 0x040fe20000041840 */
[----:B------:R-:W-:Y:S07]  /*22c0*/  LDSM.16.M88.4 R36, [R249+0xf900] ;  /* 0x00f90000f924783b */ /* 0x000fee0000000200 */
[C---:B------:R-:W-:Y:S08]  /*22d0*/  HMMA.16816.F32.BF16 R8, R20.reuse, R44, R8 ;  /* 0x0000002c1408723c */ /* 0x040ff00000041808 */
[C---:B------:R-:W-:Y:S01]  /*22e0*/  HMMA.16816.F32.BF16 R80, R20.reuse, R46, R80 ;  /* 0x0000002e1450723c */ /* 0x040fe20000041850 */
[----:B------:R-:W1:Y:S07]  /*22f0*/  LDSM.16.M88.4 R44, [R250+0x4000] ;  /* 0x00400000fa2c783b */ /* 0x000e6e0000000200 */
[C---:B----4-:R-:W-:Y:S08]  /*2300*/  HMMA.16816.F32.BF16 R60, R20.reuse, R32, R60 ;  /* 0x00000020143c723c */ /* 0x050ff0000004183c */
[C---:B------:R-:W-:Y:S01]  /*2310*/  HMMA.16816.F32.BF16 R56, R20.reuse, R34, R56 ;  /* 0x000000221438723c */ /* 0x040fe20000041838 */
[----:B------:R-:W2:Y:S07]  /*2320*/  LDSM.16.M88.4 R32, [R249+0x10100] ;  /* 0x01010000f920783b */ /* 0x000eae0000000200 */
[C---:B-----5:R-:W-:Y:S08]  /*2330*/  HMMA.16816.F32.BF16 R52, R20.reuse, R24, R52 ;  /* 0x000000181434723c */ /* 0x060ff00000041834 */
[C---:B------:R-:W-:Y:S01]  /*2340*/  HMMA.16816.F32.BF16 R48, R20.reuse, R26, R48 ;  /* 0x0000001a1430723c */ /* 0x040fe20000041830 */
[----:B------:R-:W4:Y:S07]  /*2350*/  LDSM.16.M88.4 R24, [R249+0x10900] ;  /* 0x01090000f918783b */ /* 0x000f2e0000000200 */
[C---:B------:R-:W-:Y:S08]  /*2360*/  HMMA.16816.F32.BF16 R16, R20.reuse, R112, R16 ;  /* 0x000000701410723c */ /* 0x040ff00000041810 */
[----:B------:R-:W-:Y:S01]  /*2370*/  HMMA.16816.F32.BF16 R12, R20, R114, R12 ;  /* 0x00000072140c723c */ /* 0x000fe2000004180c */
[----:B------:R-:W5:Y:S07]  /*2380*/  LDSM.16.M88.4 R20, [R249+0x11100] ;  /* 0x01110000f914783b */ /* 0x000f6e0000000200 */
[C---:B------:R-:W-:Y:S08]  /*2390*/  HMMA.16816.F32.BF16 R76, R108.reuse, R100, R76 ;  /* 0x000000646c4c723c */ /* 0x040ff0000004184c */
[C---:B------:R-:W-:Y:S01]  /*23a0*/  HMMA.16816.F32.BF16 R72, R108.reuse, R102, R72 ;  /* 0x000000666c48723c */ /* 0x040fe20000041848 */
[----:B------:R-:W-:Y:S07]  /*23b0*/  LDSM.16.M88.4 R100, [R243+0x10100] ;  /* 0x01010000f364783b */ /* 0x000fee0000000200 */
[C---:B------:R-:W-:Y:S08]  /*23c0*/  HMMA.16816.F32.BF16 R68, R108.reuse, R96, R68 ;  /* 0x000000606c44723c */ /* 0x040ff00000041844 */
[C---:B------:R-:W-:Y:S01]  /*23d0*/  HMMA.16816.F32.BF16 R64, R108.reuse, R98, R64 ;  /* 0x000000626c40723c */ /* 0x040fe20000041840 */
[----:B------:R-:W-:Y:S07]  /*23e0*/  LDSM.16.M88.4 R96, [R243+0x10900] ;  /* 0x01090000f360783b */ /* 0x000fee0000000200 */
[C---:B---3--:R-:W-:Y:S08]  /*23f0*/  HMMA.16816.F32.BF16 R52, R108.reuse, R88, R52 ;  /* 0x000000586c34723c */ /* 0x048ff00000041834 */
        /* <DEDUP_REMOVED lines=10> */
[----:B------:R-:W-:Y:S07]  /*24a0*/  LDSM.16.M88.4 R36, [R248+0x4000] ;  /* 0x00400000f824783b */ /* 0x000fee0000000200 */
[C---:B--2---:R-:W-:Y:S08]  /*24b0*/  HMMA.16816.F32.BF16 R68, R44.reuse, R32, R68 ;  /* 0x000000202c44723c */ /* 0x044ff00000041844 */
[----:B------:R-:W-:Y:S01]  /*24c0*/  HMMA.16816.F32.BF16 R64, R44, R34, R64 ;  /* 0x000000222c40723c */ /* 0x000fe20000041840 */
[----:B------:R-:W1:Y:S07]  /*24d0*/  LDSM.16.M88.4 R32, [R247+0x3000] ;  /* 0x00300000f720783b */ /* 0x000e6e0000000200 */
[C---:B------:R-:W-:Y:S08]  /*24e0*/  HMMA.16816.F32.BF16 R16, R108.reuse, R84, R16 ;  /* 0x000000546c10723c */ /* 0x040ff00000041810 */
[----:B------:R-:W-:Y:S01]  /*24f0*/  HMMA.16816.F32.BF16 R12, R108, R86, R12 ;  /* 0x000000566c0c723c */ /* 0x000fe2000004180c */
[----:B------:R-:W-:Y:S04]  /*2500*/  LDSM.16.M88.4 R84, [R247+0x5800] ;  /* 0x00580000f754783b */ /* 0x000fe80000000200 */
[----:B------:R-:W-:Y:S03]  /*2510*/  LDSM.16.M88.4 R108, [R243+0x11900] ;  /* 0x01190000f36c783b */ /* 0x000fe60000000200 */
[C---:B------:R-:W-:Y:S08]  /*2520*/  HMMA.16816.F32.BF16 R8, R44.reuse, R40, R8 ;  /* 0x000000282c08723c */ /* 0x040ff00000041808 */
[C---:B------:R-:W-:Y:S01]  /*2530*/  HMMA.16816.F32.BF16 R80, R44.reuse, R42, R80 ;  /* 0x0000002a2c50723c */ /* 0x040fe20000041850 */
[----:B------:R-:W-:Y:S07]  /*2540*/  LDSM.16.M88.4 R40, [R247+0x4000] ;  /* 0x00400000f728783b */ /* 0x000fee0000000200 */
[C---:B----4-:R-:W-:Y:S08]  /*2550*/  HMMA.16816.F32.BF16 R60, R44.reuse, R24, R60 ;  /* 0x000000182c3c723c */ /* 0x050ff0000004183c */
[C---:B------:R-:W-:Y:S01]  /*2560*/  HMMA.16816.F32.BF16 R56, R44.reuse, R26, R56 ;  /* 0x0000001a2c38723c */ /* 0x040fe20000041838 */
[----:B------:R-:W2:Y:S07]  /*2570*/  LDSM.16.M88.4 R24, [R247+0x3800] ;  /* 0x00380000f718783b */ /* 0x000eae0000000200 */
[C---:B-----5:R-:W-:Y:S08]  /*2580*/  HMMA.16816.F32.BF16 R52, R44.reuse, R20, R52 ;  /* 0x000000142c34723c */ /* 0x060ff00000041834 */
[C---:B------:R-:W-:Y:S01]  /*2590*/  HMMA.16816.F32.BF16 R48, R44.reuse, R22, R48 ;  /* 0x000000162c30723c */ /* 0x040fe20000041830 */
[----:B------:R-:W4:Y:S07]  /*25a0*/  LDSM.16.M88.4 R20, [R247+0x4800] ;  /* 0x00480000f714783b */ /* 0x000f2e0000000200 */
[C---:B---3--:R-:W-:Y:S08]  /*25b0*/  HMMA.16816.F32.BF16 R16, R44.reuse, R88, R16 ;  /* 0x000000582c10723c */ /* 0x048ff00000041810 */
[----:B------:R-:W-:Y:S01]  /*25c0*/  HMMA.16816.F32.BF16 R88, R44, R90, R12 ;  /* 0x0000005a2c58723c */ /* 0x000fe2000004180c */
[----:B------:R-:W-:Y:S04]  /*25d0*/  LDSM.16.M88.4 R44, [R246+0x4000] ;  /* 0x00400000f62c783b */ /* 0x000fe80000000200 */
[----:B------:R-:W3:Y:S03]  /*25e0*/  LDSM.16.M88.4 R12, [R243+0xf100] ;  /* 0x00f10000f30c783b */ /* 0x000ee60000000200 */
[C---:B-1----:R-:W-:Y:S08]  /*25f0*/  HMMA.16816.F32.BF16 R8, R36.reuse, R32, R8 ;  /* 0x000000202408723c */ /* 0x042ff00000041808 */
[C---:B------:R-:W-:Y:S01]  /*2600*/  HMMA.16816.F32.BF16 R80, R36.reuse, R34, R80 ;  /* 0x000000222450723c */ /* 0x040fe20000041850 */
[----:B------:R-:W1:Y:S07]  /*2610*/  LDSM.16.M88.4 R32, [R243+0x11100] ;  /* 0x01110000f320783b */ /* 0x000e6e0000000200 */
[C---:B--2---:R-:W-:Y:S08]  /*2620*/  HMMA.16816.F32.BF16 R76, R36.reuse, R24, R76 ;  /* 0x00000018244c723c */ /* 0x044ff0000004184c */
[C---:B------:R-:W-:Y:S01]  /*2630*/  HMMA.16816.F32.BF16 R72, R36.reuse, R26, R72 ;  /* 0x0000001a2448723c */ /* 0x040fe20000041848 */
[----:B------:R-:W-:Y:S07]  /*2640*/  LDSM.16.M88.4 R24, [R245+0x4000] ;  /* 0x00400000f518783b */ /* 0x000fee0000000200 */
[C---:B----4-:R-:W-:Y:S08]  /*2650*/  HMMA.16816.F32.BF16 R60, R36.reuse, R20, R60 ;  /* 0x00000014243c723c */ /* 0x050ff0000004183c */
[C---:B------:R-:W-:Y:S01]  /*2660*/  HMMA.16816.F32.BF16 R56, R36.reuse, R22, R56 ;  /* 0x000000162438723c */ /* 0x040fe20000041838 */
[----:B------:R-:W2:Y:S07]  /*2670*/  LDSM.16.M88.4 R20, [R234+0x3000] ;  /* 0x00300000ea14783b */ /* 0x000eae0000000200 */
[C---:B------:R-:W-:Y:S08]  /*2680*/  HMMA.16816.F32.BF16 R52, R36.reuse, R92, R52 ;  /* 0x0000005c2434723c */ /* 0x040ff00000041834 */
[C---:B------:R-:W-:Y:S01]  /*2690*/  HMMA.16816.F32.BF16 R48, R36.reuse, R94, R48 ;  /* 0x0000005e2430723c */ /* 0x040fe20000041830 */
[----:B------:R-:W-:Y:S07]  /*26a0*/  LDSM.16.M88.4 R92, [R249+0x13100] ;  /* 0x01310000f95c783b */ /* 0x000fee0000000200 */
[C---:B------:R-:W-:Y:S08]  /*26b0*/  HMMA.16816.F32.BF16 R68, R36.reuse, R40, R68 ;  /* 0x000000282444723c */ /* 0x040ff00000041844 */
[C---:B------:R-:W-:Y:S01]  /*26c0*/  HMMA.16816.F32.BF16 R64, R36.reuse, R42, R64 ;  /* 0x0000002a2440723c */ /* 0x040fe20000041840 */
[----:B------:R-:W-:Y:S07]  /*26d0*/  LDSM.16.M88.4 R40, [R234+0x5000] ;  /* 0x00500000ea28783b */ /* 0x000fee0000000200 */
[C---:B------:R-:W-:Y:S08]  /*26e0*/  HMMA.16816.F32.BF16 R16, R36.reuse, R84, R16 ;  /* 0x000000542410723c */ /* 0x040ff00000041810 */
[----:B------:R-:W-:Y:S01]  /*26f0*/  HMMA.16816.F32.BF16 R88, R36, R86, R88 ;  /* 0x000000562458723c */ /* 0x000fe20000041858 */
[----:B------:R-:W4:Y:S04]  /*2700*/  LDSM.16.M88.4 R36, [R234+0x3800] ;  /* 0x00380000ea24783b */ /* 0x000f280000000200 */
[----:B------:R-:W-:Y:S03]  /*2710*/  LDSM.16.M88.4 R84, [R234+0x5800] ;  /* 0x00580000ea54783b */ /* 0x000fe60000000200 */
[C---:B---3--:R-:W-:Y:S08]  /*2720*/  HMMA.16816.F32.BF16 R8, R44.reuse, R12, R8 ;  /* 0x0000000c2c08723c */ /* 0x048ff00000041808 */
[C---:B------:R-:W-:Y:S01]  /*2730*/  HMMA.16816.F32.BF16 R80, R44.reuse, R14, R80 ;  /* 0x0000000e2c50723c */ /* 0x040fe20000041850 */
[----:B------:R-:W-:Y:S07]  /*2740*/  LDSM.16.M88.4 R12, [R234+0x4800] ;  /* 0x00480000ea0c783b */ /* 0x000fee0000000200 */
[C---:B-1----:R-:W-:Y:S08]  /*2750*/  HMMA.16816.F32.BF16 R52, R44.reuse, R32, R52 ;  /* 0x000000202c34723c */ /* 0x042ff00000041834 */
[C---:B------:R-:W-:Y:S01]  /*2760*/  HMMA.16816.F32.BF16 R48, R44.reuse, R34, R48 ;  /* 0x000000222c30723c */ /* 0x040fe20000041830 */
[----:B------:R-:W1:Y:S07]  /*2770*/  LDSM.16.M88.4 R32, [R234+0x4000] ;  /* 0x00400000ea20783b */ /* 0x000e6e0000000200 */
[C---:B------:R-:W-:Y:S08]  /*2780*/  HMMA.16816.F32.BF16 R76, R44.reuse, R104, R76 ;  /* 0x000000682c4c723c */ /* 0x040ff0000004184c */
[C---:B------:R-:W-:Y:S01]  /*2790*/  HMMA.16816.F32.BF16 R72, R44.reuse, R106, R72 ;  /* 0x0000006a2c48723c */ /* 0x040fe20000041848 */
[----:B------:R-:W-:Y:S07]  /*27a0*/  LDSM.16.M88.4 R104, [R249+0x14100] ;  /* 0x01410000f968783b */ /* 0x000fee0000000200 */
        /* <DEDUP_REMOVED lines=8> */
[----:B------:R-:W-:Y:S07]  /*2830*/  LDSM.16.M88.4 R44, [R250+0x8000] ;  /* 0x00800000fa2c783b */ /* 0x000fee0000000200 */
[C---:B--2---:R-:W-:Y:S08]  /*2840*/  HMMA.16816.F32.BF16 R8, R24.reuse, R20, R8 ;  /* 0x000000141808723c */ /* 0x044ff00000041808 */
[C---:B------:R-:W-:Y:S01]  /*2850*/  HMMA.16816.F32.BF16 R80, R24.reuse, R22, R80 ;  /* 0x000000161850723c */ /* 0x040fe20000041850 */
[----:B------:R-:W2:Y:S07]  /*2860*/  LDSM.16.M88.4 R20, [R249+0x12100] ;  /* 0x01210000f914783b */ /* 0x000eae0000000200 */
[C---:B----4-:R-:W-:Y:S08]  /*2870*/  HMMA.16816.F32.BF16 R76, R24.reuse, R36, R76 ;  /* 0x00000024184c723c */ /* 0x050ff0000004184c */
[C---:B------:R-:W-:Y:S01]  /*2880*/  HMMA.16816.F32.BF16 R72, R24.reuse, R38, R72 ;  /* 0x000000261848723c */ /* 0x040fe20000041848 */
[----:B------:R-:W3:Y:S07]  /*2890*/  LDSM.16.M88.4 R36, [R249+0x13900] ;  /* 0x01390000f924783b */ /* 0x000eee0000000200 */
[C---:B-1----:R-:W-:Y:S08]  /*28a0*/  HMMA.16816.F32.BF16 R68, R24.reuse, R32, R68 ;  /* 0x000000201844723c */ /* 0x042ff00000041844 */
[C---:B------:R-:W-:Y:S01]  /*28b0*/  HMMA.16816.F32.BF16 R64, R24.reuse, R34, R64 ;  /* 0x000000221840723c */ /* 0x040fe20000041840 */
[----:B------:R-:W-:Y:S07]  /*28c0*/  LDSM.16.M88.4 R32, [R248+0x8000] ;  /* 0x00800000f820783b */ /* 0x000fee0000000200 */
[C---:B------:R-:W-:Y:S08]  /*28d0*/  HMMA.16816.F32.BF16 R60, R24.reuse, R12, R60 ;  /* 0x0000000c183c723c */ /* 0x040ff0000004183c */
[C---:B------:R-:W-:Y:S01]  /*28e0*/  HMMA.16816.F32.BF16 R56, R24.reuse, R14, R56 ;  /* 0x0000000e1838723c */ /* 0x040fe20000041838 */
[----:B------:R-:W1:Y:S07]  /*28f0*/  LDSM.16.M88.4 R12, [R247+0x6000] ;  /* 0x00600000f70c783b */ /* 0x000e6e0000000200 */
[C---:B------:R-:W-:Y:S01]  /*2900*/  HMMA.16816.F32.BF16 R108, R24.reuse, R40, R52 ;  /* 0x00000028186c723c */ /* 0x040fe20000041834 */
[----:B------:R-:W4:Y:S07]  /*2910*/  LDSM.16.M88.4 R52, [R247+0x6800] ;  /* 0x00680000f734783b */ /* 0x000f2e0000000200 */
[C---:B------:R-:W-:Y:S01]  /*2920*/  HMMA.16816.F32.BF16 R48, R24.reuse, R42, R48 ;  /* 0x0000002a1830723c */ /* 0x040fe20000041830 */
[----:B------:R-:W-:Y:S07]  /*2930*/  LDSM.16.M88.4 R40, [R247+0x7000] ;  /* 0x00700000f728783b */ /* 0x000fee0000000200 */
[C---:B------:R-:W-:Y:S08]  /*2940*/  HMMA.16816.F32.BF16 R16, R24.reuse, R84, R16 ;  /* 0x000000541810723c */ /* 0x040ff00000041810 */
[----:B------:R-:W-:Y:S01]  /*2950*/  HMMA.16816.F32.BF16 R88, R24, R86, R88 ;  /* 0x000000561858723c */ /* 0x000fe20000041858 */
[----:B------:R-:W5:Y:S04]  /*2960*/  LDSM.16.M88.4 R24, [R247+0x7800] ;  /* 0x00780000f718783b */ /* 0x000f680000000200 */
[----:B------:R-:W-:Y:S03]  /*2970*/  LDSM.16.M88.4 R84, [R246+0x8000] ;  /* 0x00800000f654783b */ /* 0x000fe60000000200 */
[C---:B--2---:R-:W-:Y:S08]  /*2980*/  HMMA.16816.F32.BF16 R8, R44.reuse, R20, R8 ;  /* 0x000000142c08723c */ /* 0x044ff00000041808 */
[C---:B------:R-:W-:Y:S01]  /*2990*/  HMMA.16816.F32.BF16 R80, R44.reuse, R22, R80 ;  /* 0x000000162c50723c */ /* 0x040fe20000041850 */
[----:B------:R-:W2:Y:S07]  /*29a0*/  LDSM.16.M88.4 R20, [R247+0x8000] ;  /* 0x00800000f714783b */ /* 0x000eae0000000200 */
[C---:B------:R-:W-:Y:S08]  /*29b0*/  HMMA.16816.F32.BF16 R76, R44.reuse, R96, R76 ;  /* 0x000000602c4c723c */ /* 0x040ff0000004184c */
[C---:B------:R-:W-:Y:S01]  /*29c0*/  HMMA.16816.F32.BF16 R72, R44.reuse, R98, R72 ;  /* 0x000000622c48723c */ /* 0x040fe20000041848 */
[----:B------:R-:W1:Y:S07]  /*29d0*/  LDSM.16.M88.4 R96, [R247+0x8800] ;  /* 0x00880000f760783b */ /* 0x000e6e0000000200 */
[C---:B------:R-:W-:Y:S08]  /*29e0*/  HMMA.16816.F32.BF16 R68, R44.reuse, R92, R68 ;  /* 0x0000005c2c44723c */ /* 0x040ff00000041844 */
[C---:B------:R-:W-:Y:S08]  /*29f0*/  HMMA.16816.F32.BF16 R64, R44.reuse, R94, R64 ;  /* 0x0000005e2c40723c */ /* 0x040ff00000041840 */
[C---:B---3--:R-:W-:Y:S01]  /*2a00*/  HMMA.16816.F32.BF16 R92, R44.reuse, R36, R60 ;  /* 0x000000242c5c723c */ /* 0x048fe2000004183c */
[----:B------:R-:W3:Y:S07]  /*2a10*/  LDSM.16.M88.4 R60, [R243+0x12100] ;  /* 0x01210000f33c783b */ /* 0x000eee0000000200 */
[C---:B------:R-:W-:Y:S01]  /*2a20*/  HMMA.16816.F32.BF16 R56, R44.reuse, R38, R56 ;  /* 0x000000262c38723c */ /* 0x040fe20000041838 */
[----:B------:R-:W2:Y:S07]  /*2a30*/  LDSM.16.M88.4 R36, [R243+0x13900] ;  /* 0x01390000f324783b */ /* 0x000eae0000000200 */
[C---:B------:R-:W-:Y:S08]  /*2a40*/  HMMA.16816.F32.BF16 R108, R44.reuse, R104, R108 ;  /* 0x000000682c6c723c */ /* 0x040ff0000004186c */
[C---:B------:R-:W-:Y:S08]  /*2a50*/  HMMA.16816.F32.BF16 R48, R44.reuse, R106, R48 ;  /* 0x0000006a2c30723c */ /* 0x040ff00000041830 */
[C---:B------:R-:W-:Y:S08]  /*2a60*/  HMMA.16816.F32.BF16 R16, R44.reuse, R100, R16 ;  /* 0x000000642c10723c */ /* 0x040ff00000041810 */
[----:B------:R-:W-:Y:S01]  /*2a70*/  HMMA.16816.F32.BF16 R88, R44, R102, R88 ;  /* 0x000000662c58723c */ /* 0x000fe20000041858 */
[----:B------:R-:W2:Y:S04]  /*2a80*/  LDSM.16.M88.4 R100, [R243+0x12900] ;  /* 0x01290000f364783b */ /* 0x000ea80000000200 */
[----:B------:R-:W-:Y:S03]  /*2a90*/  LDSM.16.M88.4 R44, [R243+0x13100] ;  /* 0x01310000f32c783b */ /* 0x000fe60000000200 */
[C---:B-1----:R-:W-:Y:S08]  /*2aa0*/  HMMA.16816.F32.BF16 R8, R32.reuse, R12, R8 ;  /* 0x0000000c2008723c */ /* 0x042ff00000041808 */
[C---:B------:R-:W-:Y:S01]  /*2ab0*/  HMMA.16816.F32.BF16 R80, R32.reuse, R14, R80 ;  /* 0x0000000e2050723c */ /* 0x040fe20000041850 */
[----:B------:R-:W1:Y:S07]  /*2ac0*/  LDSM.16.M88.4 R12, [R243+0x14100] ;  /* 0x01410000f30c783b */ /* 0x000e6e0000000200 */
[C---:B----4-:R-:W-:Y:S08]  /*2ad0*/  HMMA.16816.F32.BF16 R76, R32.reuse, R52, R76 ;  /* 0x00000034204c723c */ /* 0x050ff0000004184c */
[C---:B------:R-:W-:Y:S01]  /*2ae0*/  HMMA.16816.F32.BF16 R72, R32.reuse, R54, R72 ;  /* 0x000000362048723c */ /* 0x040fe20000041848 */
[----:B------:R-:W4:Y:S07]  /*2af0*/  LDSM.16.M88.4 R52, [R243+0x14900] ;  /* 0x01490000f334783b */ /* 0x000f2e0000000200 */
[C---:B-----5:R-:W-:Y:S08]  /*2b00*/  HMMA.16816.F32.BF16 R92, R32.reuse, R24, R92 ;  /* 0x00000018205c723c */ /* 0x060ff0000004185c */
[C---:B------:R-:W-:Y:S01]  /*2b10*/  HMMA.16816.F32.BF16 R56, R32.reuse, R26, R56 ;  /* 0x0000001a2038723c */ /* 0x040fe20000041838 */
[----:B------:R-:W-:Y:S07]  /*2b20*/  LDSM.16.M88.4 R24, [R245+0x8000] ;  /* 0x00800000f518783b */ /* 0x000fee0000000200 */
[C---:B--2---:R-:W-:Y:S08]  /*2b30*/  HMMA.16816.F32.BF16 R108, R32.reuse, R20, R108 ;  /* 0x00000014206c723c */ /* 0x044ff0000004186c */
[C---:B------:R-:W-:Y:S01]  /*2b40*/  HMMA.16816.F32.BF16 R48, R32.reuse, R22, R48 ;  /* 0x000000162030723c */ /* 0x040fe20000041830 */
[----:B------:R-:W2:Y:S07]  /*2b50*/  LDSM.16.M88.4 R20, [R234+0x6000] ;  /* 0x00600000ea14783b */ /* 0x000eae0000000200 */
[C---:B------:R-:W-:Y:S08]  /*2b60*/  HMMA.16816.F32.BF16 R16, R32.reuse, R96, R16 ;  /* 0x000000602010723c */ /* 0x040ff00000041810 */
[C---:B------:R-:W-:Y:S08]  /*2b70*/  HMMA.16816.F32.BF16 R68, R32.reuse, R40, R68 ;  /* 0x000000282044723c */ /* 0x040ff00000041844 */
[C---:B------:R-:W-:Y:S01]  /*2b80*/  HMMA.16816.F32.BF16 R64, R32.reuse, R42, R64 ;  /* 0x0000002a2040723c */ /* 0x040fe20000041840 */
[----:B------:R-:W-:Y:S07]  /*2b90*/  LDSM.16.M88.4 R40, [R234+0x7000] ;  /* 0x00700000ea28783b */ /* 0x000fee0000000200 */
[----:B------:R-:W-:Y:S01]  /*2ba0*/  HMMA.16816.F32.BF16 R88, R32, R98, R88 ;  /* 0x000000622058723c */ /* 0x000fe20000041858 */
[----:B------:R-:W5:Y:S04]  /*2bb0*/  LDSM.16.M88.4 R32, [R234+0x6800] ;  /* 0x00680000ea20783b */ /* 0x000f680000000200 */
[----:B------:R-:W-:Y:S03]  /*2bc0*/  LDSM.16.M88.4 R96, [R234+0x8800] ;  /* 0x00880000ea60783b */ /* 0x000fe60000000200 */
[C---:B---3--:R-:W-:Y:S08]  /*2bd0*/  HMMA.16816.F32.BF16 R8, R84.reuse, R60, R8 ;  /* 0x0000003c5408723c */ /* 0x048ff00000041808 */
[C---:B------:R-:W-:Y:S01]  /*2be0*/  HMMA.16816.F32.BF16 R80, R84.reuse, R62, R80 ;  /* 0x0000003e5450723c */ /* 0x040fe20000041850 */
[----:B------:R-:W-:Y:S07]  /*2bf0*/  LDSM.16.M88.4 R60, [R243+0x15100] ;  /* 0x01510000f33c783b */ /* 0x000fee0000000200 */
[C---:B------:R-:W-:Y:S08]  /*2c00*/  HMMA.16816.F32.BF16 R92, R84.reuse, R36, R92 ;  /* 0x00000024545c723c */ /* 0x040ff0000004185c */
[C---:B------:R-:W-:Y:S08]  /*2c10*/  HMMA.16816.F32.BF16 R56, R84.reuse, R38, R56 ;  /* 0x000000265438723c */ /* 0x040ff00000041838 */
[C---:B------:R-:W-:Y:S08]  /*2c20*/  HMMA.16816.F32.BF16 R76, R84.reuse, R100, R76 ;  /* 0x00000064544c723c */ /* 0x040ff0000004184c */
[C---:B------:R-:W-:Y:S01]  /*2c30*/  HMMA.16816.F32.BF16 R72, R84.reuse, R102, R72 ;  /* 0x000000665448723c */ /* 0x040fe20000041848 */
[----:B------:R-:W-:Y:S07]  /*2c40*/  LDSM.16.M88.4 R100, [R245+0xc000] ;  /* 0x00c00000f564783b */ /* 0x000fee0000000200 */
[C---:B-1----:R-:W-:Y:S08]  /*2c50*/  HMMA.16816.F32.BF16 R108, R84.reuse, R12, R108 ;  /* 0x0000000c546c723c */ /* 0x042ff0000004186c */
[C---:B------:R-:W-:Y:S01]  /*2c60*/  HMMA.16816.F32.BF16 R48, R84.reuse, R14, R48 ;  /* 0x0000000e5430723c */ /* 0x040fe20000041830 */
[----:B------:R-:W-:Y:S07]  /*2c70*/  LDSM.16.M88.4 R12, [R249+0x15100] ;  /* 0x01510000f90c783b */ /* 0x000fee0000000200 */
[C---:B----4-:R-:W-:Y:S01]  /*2c80*/  HMMA.16816.F32.BF16 R36, R84.reuse, R52, R16 ;  /* 0x000000345424723c */ /* 0x050fe20000041810 */
[----:B------:R-:W1:Y:S07]  /*2c90*/  LDSM.16.M88.4 R16, [R250+0xc000] ;  /* 0x00c00000fa10783b */ /* 0x000e6e0000000200 */
[C---:B------:R-:W-:Y:S08]  /*2ca0*/  HMMA.16816.F32.BF16 R68, R84.reuse, R44, R68 ;  /* 0x0000002c5444723c */ /* 0x040ff00000041844 */
[C---:B------:R-:W-:Y:S08]  /*2cb0*/  HMMA.16816.F32.BF16 R64, R84.reuse, R46, R64 ;  /* 0x0000002e5440723c */ /* 0x040ff00000041840 */
[----:B------:R-:W-:Y:S01]  /*2cc0*/  HMMA.16816.F32.BF16 R88, R84, R54, R88 ;  /* 0x000000365458723c */ /* 0x000fe20000041858 */
[----:B------:R-:W3:Y:S07]  /*2cd0*/  LDSM.16.M88.4 R52, [R249+0x15900] ;  /* 0x01590000f934783b */ /* 0x000eee0000000200 */
[C---:B--2---:R-:W-:Y:S01]  /*2ce0*/  HMMA.16816.F32.BF16 R44, R24.reuse, R20, R8 ;  /* 0x00000014182c723c */ /* 0x044fe20000041808 */
[----:B------:R-:W-:Y:S07]  /*2cf0*/  LDSM.16.M88.4 R8, [R247+0x9000] ;  /* 0x00900000f708783b */ /* 0x000fee0000000200 */
[C---:B------:R-:W-:Y:S01]  /*2d00*/  HMMA.16816.F32.BF16 R80, R24.reuse, R22, R80 ;  /* 0x000000161850723c */ /* 0x040fe20000041850 */
[----:B------:R-:W2:Y:S07]  /*2d10*/  LDSM.16.M88.4 R20, [R248+0xc000] ;  /* 0x00c00000f814783b */ /* 0x000eae0000000200 */
[C---:B-----5:R-:W-:Y:S08]  /*2d20*/  HMMA.16816.F32.BF16 R76, R24.reuse, R32, R76 ;  /* 0x00000020184c723c */ /* 0x060ff0000004184c */
[----:B------:R-:W-:Y:S01]  /*2d30*/  HMMA.16816.F32.BF16 R72, R24, R34, R72 ;  /* 0x000000221848723c */ /* 0x000fe20000041848 */
[----:B------:R-:W4:Y:S07]  /*2d40*/  LDSM.16.M88.4 R32, [R234+0x7800] ;  /* 0x00780000ea20783b */ /* 0x000f2e0000000200 */
[C---:B-1----:R-:W-:Y:S08]  /*2d50*/  HMMA.16816.F32.BF16 R44, R16.reuse, R12, R44 ;  /* 0x0000000c102c723c */ /* 0x042ff0000004182c */
[----:B------:R-:W-:Y:S01]  /*2d60*/  HMMA.16816.F32.BF16 R80, R16, R14, R80 ;  /* 0x0000000e1050723c */ /* 0x000fe20000041850 */
[----:B------:R-:W1:Y:S07]  /*2d70*/  LDSM.16.M88.4 R12, [R247+0x9800] ;  /* 0x00980000f70c783b */ /* 0x000e6e0000000200 */
[C---:B------:R-:W-:Y:S01]  /*2d80*/  HMMA.16816.F32.BF16 R84, R24.reuse, R40, R68 ;  /* 0x000000281854723c */ /* 0x040fe20000041844 */
[----:B------:R-:W-:Y:S07]  /*2d90*/  LDSM.16.M88.4 R68, [R246+0xc000] ;  /* 0x00c00000f644783b */ /* 0x000fee0000000200 */
[----:B------:R-:W-:Y:S01]  /*2da0*/  HMMA.16816.F32.BF16 R64, R24, R42, R64 ;  /* 0x0000002a1840723c */ /* 0x000fe20000041840 */
[----:B------:R-:W5:Y:S07]  /*2db0*/  LDSM.16.M88.4 R40, [R234+0x8000] ;  /* 0x00800000ea28783b */ /* 0x000f6e0000000200 */
[C---:B---3--:R-:W-:Y:S08]  /*2dc0*/  HMMA.16816.F32.BF16 R76, R16.reuse, R52, R76 ;  /* 0x00000034104c723c */ /* 0x048ff0000004184c */
[----:B------:R-:W-:Y:S01]  /*2dd0*/  HMMA.16816.F32.BF16 R72, R16, R54, R72 ;  /* 0x000000361048723c */ /* 0x000fe20000041848 */
[----:B------:R-:W-:Y:S07]  /*2de0*/  LDSM.16.M88.4 R52, [R249+0x16900] ;  /* 0x01690000f934783b */ /* 0x000fee0000000200 */
[----:B--2---:R-:W-:Y:S08]  /*2df0*/  HMMA.16816.F32.BF16 R44, R20, R8, R44 ;  /* 0x00000008142c723c */ /* 0x004ff0000004182c */
[C---:B----4-:R-:W-:Y:S01]  /*2e00*/  HMMA.16816.F32.BF16 R104, R24.reuse, R32, R92 ;  /* 0x000000201868723c */ /* 0x050fe2000004185c */
[----:B------:R-:W-:Y:S07]  /*2e10*/  LDSM.16.M88.4 R92, [R234+0x9000] ;  /* 0x00900000ea5c783b */ /* 0x000fee0000000200 */
[----:B------:R-:W-:Y:S01]  /*2e20*/  HMMA.16816.F32.BF16 R56, R24, R34, R56 ;  /* 0x000000221838723c */ /* 0x000fe20000041838 */
[----:B------:R-:W-:Y:S07]  /*2e30*/  LDSM.16.M88.4 R32, [R243+0x15900] ;  /* 0x01590000f320783b */ /* 0x000fee0000000200 */
[C---:B------:R-:W-:Y:S01]  /*2e40*/  HMMA.16816.F32.BF16 R80, R20.reuse, R10, R80 ;  /* 0x0000000a1450723c */ /* 0x040fe20000041850 */
[----:B------:R-:W2:Y:S07]  /*2e50*/  LDSM.16.M88.4 R8, [R249+0x16100] ;  /* 0x01610000f908783b */ /* 0x000eae0000000200 */
[C---:B-1----:R-:W-:Y:S08]  /*2e60*/  HMMA.16816.F32.BF16 R76, R20.reuse, R12, R76 ;  /* 0x0000000c144c723c */ /* 0x042ff0000004184c */
[----:B------:R-:W-:Y:S01]  /*2e70*/  HMMA.16816.F32.BF16 R72, R20, R14, R72 ;  /* 0x0000000e1448723c */ /* 0x000fe20000041848 */
[----:B------:R-:W-:Y:S07]  /*2e80*/  LDSM.16.M88.4 R12, [R243+0x16100] ;  /* 0x01610000f30c783b */ /* 0x000fee0000000200 */
[C---:B-----5:R-:W-:Y:S08]  /*2e90*/  HMMA.16816.F32.BF16 R108, R24.reuse, R40, R108 ;  /* 0x00000028186c723c */ /* 0x060ff0000004186c */
[C---:B------:R-:W-:Y:S01]  /*2ea0*/  HMMA.16816.F32.BF16 R48, R24.reuse, R42, R48 ;  /* 0x0000002a1830723c */ /* 0x040fe20000041830 */
[----:B------:R-:W1:Y:S07]  /*2eb0*/  LDSM.16.M88.4 R40, [R247+0xa000] ;  /* 0x00a00000f728783b */ /* 0x000e6e0000000200 */
[C---:B------:R-:W-:Y:S08]  /*2ec0*/  HMMA.16816.F32.BF16 R36, R24.reuse, R96, R36 ;  /* 0x000000601824723c */ /* 0x040ff00000041824 */
[----:B------:R-:W-:Y:S01]  /*2ed0*/  HMMA.16816.F32.BF16 R88, R24, R98, R88 ;  /* 0x000000621858723c */ /* 0x000fe20000041858 */
[----:B------:R-:W3:Y:S07]  /*2ee0*/  LDSM.16.M88.4 R24, [R234+0x9800] ;  /* 0x00980000ea18783b */ /* 0x000eee0000000200 */
[----:B--2---:R-:W-:Y:S08]  /*2ef0*/  HMMA.16816.F32.BF16 R84, R16, R8, R84 ;  /* 0x000000081054723c */ /* 0x004ff00000041854 */
[----:B------:R-:W-:Y:S08]  /*2f00*/  HMMA.16816.F32.BF16 R76, R68, R32, R76 ;  /* 0x00000020444c723c */ /* 0x000ff0000004184c */
[----:B------:R-:W-:Y:S01]  /*2f10*/  HMMA.16816.F32.BF16 R64, R16, R10, R64 ;  /* 0x0000000a1040723c */ /* 0x000fe20000041840 */
[----:B------:R-:W2:Y:S07]  /*2f20*/  LDSM.16.M88.4 R8, [R247+0xa800] ;  /* 0x00a80000f708783b */ /* 0x000eae0000000200 */
[----:B------:R-:W-:Y:S01]  /*2f30*/  HMMA.16816.F32.BF16 R72, R68, R34, R72 ;  /* 0x000000224448723c */ /* 0x000fe20000041848 */
[----:B------:R-:W-:Y:S07]  /*2f40*/  LDSM.16.M88.4 R32, [R234+0xa000] ;  /* 0x00a00000ea20783b */ /* 0x000fee0000000200 */
[C---:B------:R-:W-:Y:S08]  /*2f50*/  HMMA.16816.F32.BF16 R104, R16.reuse, R52, R104 ;  /* 0x000000341068723c */ /* 0x040ff00000041868 */
[----:B------:R-:W-:Y:S08]  /*2f60*/  HMMA.16816.F32.BF16 R56, R16, R54, R56 ;  /* 0x000000361038723c */ /* 0x000ff00000041838 */
[----:B-1----:R-:W-:Y:S08]  /*2f70*/  HMMA.16816.F32.BF16 R84, R20, R40, R84 ;  /* 0x000000281454723c */ /* 0x002ff00000041854 */
[----:B---3--:R-:W-:Y:S08]  /*2f80*/  HMMA.16816.F32.BF16 R76, R100, R24, R76 ;  /* 0x00000018644c723c */ /* 0x008ff0000004184c */
[----:B------:R-:W-:Y:S01]  /*2f90*/  HMMA.16816.F32.BF16 R64, R20, R42, R64 ;  /* 0x0000002a1440723c */ /* 0x000fe20000041840 */
[----:B------:R-:W1:Y:S07]  /*2fa0*/  LDSM.16.M88.4 R40, [R249+0x17100] ;  /* 0x01710000f928783b */ /* 0x000e6e0000000200 */
[----:B------:R-:W-:Y:S01]  /*2fb0*/  HMMA.16816.F32.BF16 R72, R100, R26, R72 ;  /* 0x0000001a6448723c */ /* 0x000fe20000041848 */
[----:B------:R-:W3:Y:S07]  /*2fc0*/  LDSM.16.M88.4 R24, [R243+0x16900] ;  /* 0x01690000f318783b */ /* 0x000eee0000000200 */
[----:B--2---:R-:W-:Y:S01]  /*2fd0*/  HMMA.16816.F32.BF16 R104, R20, R8, R104 ;  /* 0x000000081468723c */ /* 0x004fe20000041868 */
[----:B------:R-:W-:-:S02]  /*2fe0*/  FMUL.FTZ R54, R77, c[0x0][0x320] ;  /* 0x0000c8004d367a20 */ /* 0x000fc40000410000 */
[----:B------:R-:W-:-:S04]  /*2ff0*/  FMUL.FTZ R55, R78, c[0x0][0x320] ;  /* 0x0000c8004e377a20 */ /* 0x000fc80000410000 */
[----:B------:R-:W2:Y:S01]  /*3000*/  MUFU.TANH R54, R54 ;  /* 0x0000003600367308 */ /* 0x000ea20000002400 */
[----:B------:R-:W-:Y:S01]  /*3010*/  HMMA.16816.F32.BF16 R56, R20, R10, R56 ;  /* 0x0000000a1438723c */ /* 0x000fe20000041838 */
[----:B------:R-:W4:Y:S06]  /*3020*/  LDSM.16.M88.4 R8, [R249+0x17900] ;  /* 0x01790000f908783b */ /* 0x000f2c0000000200 */
[----:B------:R-:W1:Y:S01]  /*3030*/  MUFU.TANH R55, R55 ;  /* 0x0000003700377308 */ /* 0x000e620000002400 */
[----:B------:R-:W-:Y:S01]  /*3040*/  HMMA.16816.F32.BF16 R84, R68, R12, R84 ;  /* 0x0000000c4454723c */ /* 0x000fe20000041854 */
[----:B------:R-:W-:-:S02]  /*3050*/  FMUL.FTZ R72, R72, c[0x0][0x320] ;  /* 0x0000c80048487a20 */ /* 0x000fc40000410000 */
[----:B------:R-:W-:Y:S02]  /*3060*/  FMUL.FTZ R73, R73, c[0x0][0x320] ;  /* 0x0000c80049497a20 */ /* 0x000fe40000410000 */
[----:B------:R-:W-:Y:S02]  /*3070*/  FMUL.FTZ R74, R74, c[0x0][0x320] ;  /* 0x0000c8004a4a7a20 */ /* 0x000fe40000410000 */
[----:B------:R-:W-:Y:S01]  /*3080*/  FMUL.FTZ R75, R75, c[0x0][0x320] ;  /* 0x0000c8004b4b7a20 */ /* 0x000fe20000410000 */
[C---:B------:R-:W-:Y:S01]  /*3090*/  HMMA.16816.F32.BF16 R64, R68.reuse, R14, R64 ;  /* 0x0000000e4440723c */ /* 0x040fe20000041840 */
[----:B------:R-:W5:Y:S01]  /*30a0*/  LDSM.16.M88.4 R12, [R247+0xb000] ;  /* 0x00b00000f70c783b */ /* 0x000f620000000200 */
[----:B------:R-:W2:Y:S06]  /*30b0*/  MUFU.TANH R72, R72 ;  /* 0x0000004800487308 */ /* 0x000eac0000002400 */
[----:B------:R-:W-:Y:S02]  /*30c0*/  HMMA.16816.F32.BF16 R44, R68, R60, R44 ;  /* 0x0000003c442c723c */ /* 0x000fe4000004182c */
[----:B------:R-:W2:Y:S06]  /*30d0*/  MUFU.TANH R73, R73 ;  /* 0x0000004900497308 */ /* 0x000eac0000002400 */
[----:B-1----:R-:W-:Y:S02]  /*30e0*/  HMMA.16816.F32.BF16 R108, R16, R40, R108 ;  /* 0x00000028106c723c */ /* 0x002fe4000004186c */
[----:B------:R-:W1:Y:S06]  /*30f0*/  MUFU.TANH R74, R74 ;  /* 0x0000004a004a7308 */ /* 0x000e6c0000002400 */
[----:B---3--:R-:W-:Y:S02]  /*3100*/  HMMA.16816.F32.BF16 R104, R68, R24, R104 ;  /* 0x000000184468723c */ /* 0x008fe40000041868 */
[----:B------:R-:W3:Y:S06]  /*3110*/  MUFU.TANH R75, R75 ;  /* 0x0000004b004b7308 */ /* 0x000eec0000002400 */
[----:B------:R-:W-:Y:S01]  /*3120*/  HMMA.16816.F32.BF16 R48, R16, R42, R48 ;  /* 0x0000002a1030723c */ /* 0x000fe20000041830 */
[----:B------:R-:W-:Y:S07]  /*3130*/  LDSM.16.M88.4 R40, [R234+0xb000] ;  /* 0x00b00000ea28783b */ /* 0x000fee0000000200 */
[----:B------:R-:W-:Y:S01]  /*3140*/  HMMA.16816.F32.BF16 R56, R68, R26, R56 ;  /* 0x0000001a4438723c */ /* 0x000fe20000041838 */
[----:B------:R-:W1:Y:S07]  /*3150*/  LDSM.16.M88.4 R24, [R247+0xb800] ;  /* 0x00b80000f718783b */ /* 0x000e6e0000000200 */
[C---:B----4-:R-:W-:Y:S08]  /*3160*/  HMMA.16816.F32.BF16 R36, R16.reuse, R8, R36 ;  /* 0x000000081024723c */ /* 0x050ff00000041824 */
[----:B------:R-:W-:Y:S01]  /*3170*/  HMMA.16816.F32.BF16 R88, R16, R10, R88 ;  /* 0x0000000a1058723c */ /* 0x000fe20000041858 */
[----:B------:R-:W-:Y:S07]  /*3180*/  LDSM.16.M88.4 R8, [R234+0xb800] ;  /* 0x00b80000ea08783b */ /* 0x000fee0000000200 */
[C---:B------:R-:W-:Y:S08]  /*3190*/  HMMA.16816.F32.BF16 R44, R100.reuse, R92, R44 ;  /* 0x0000005c642c723c */ /* 0x040ff0000004182c */
[C---:B------:R-:W-:Y:S08]  /*31a0*/  HMMA.16816.F32.BF16 R84, R100.reuse, R32, R84 ;  /* 0x000000206454723c */ /* 0x040ff00000041854 */
[----:B------:R-:W-:Y:S01]  /*31b0*/  HMMA.16816.F32.BF16 R64, R100, R34, R64 ;  /* 0x000000226440723c */ /* 0x000fe20000041840 */
[----:B------:R-:W4:Y:S07]  /*31c0*/  LDSM.16.M88.4 R32, [R243+0x17100] ;  /* 0x01710000f320783b */ /* 0x000f2e0000000200 */
[----:B-----5:R-:W-:Y:S01]  /*31d0*/  HMMA.16816.F32.BF16 R108, R20, R12, R108 ;  /* 0x0000000c146c723c */ /* 0x020fe2000004186c */
[----:B------:R-:W-:-:S02]  /*31e0*/  FMUL.FTZ R0, R44, c[0x0][0x320] ;  /* 0x0000c8002c007a20 */ /* 0x000fc40000410000 */
[----:B------:R-:W-:Y:S02]  /*31f0*/  FMUL.FTZ R7, R45, c[0x0][0x320] ;  /* 0x0000c8002d077a20 */ /* 0x000fe40000410000 */
[----:B------:R-:W-:Y:S02]  /*3200*/  FMUL.FTZ R30, R46, c[0x0][0x320] ;  /* 0x0000c8002e1e7a20 */ /* 0x000fe40000410000 */
[----:B------:R-:W-:Y:S01]  /*3210*/  FMUL.FTZ R31, R47, c[0x0][0x320] ;  /* 0x0000c8002f1f7a20 */ /* 0x000fe20000410000 */
[----:B------:R-:W-:Y:S01]  /*3220*/  HMMA.16816.F32.BF16 R48, R20, R14, R48 ;  /* 0x0000000e1430723c */ /* 0x000fe20000041830 */
[----:B------:R-:W5:Y:S01]  /*3230*/  LDSM.16.M88.4 R12, [R243+0x17900] ;  /* 0x01790000f30c783b */ /* 0x000f620000000200 */
[----:B------:R-:W-:Y:S01]  /*3240*/  FMUL.FTZ R77, R85, c[0x0][0x320] ;  /* 0x0000c800554d7a20 */ /* 0x000fe20000410000 */
[----:B------:R-:W2:Y:S01]  /*3250*/  MUFU.TANH R0, R0 ;  /* 0x0000000000007308 */ /* 0x000ea20000002400 */
[----:B------:R-:W-:Y:S01]  /*3260*/  FMUL.FTZ R78, R86, c[0x0][0x320] ;  /* 0x0000c800564e7a20 */ /* 0x000fe20000410000 */
[----:B------:R-:W2:Y:S01]  /*3270*/  LDSM.16.M88.4 R44, [R234+0xa800] ;  /* 0x00a80000ea2c783b */ /* 0x000ea20000000200 */
[----:B------:R-:W-:-:S04]  /*3280*/  DEPBAR.LE SB0, 0x0 ;  /* 0x000080000000791a */ /* 0x000fc80000000000 */
[C---:B-1----:R-:W-:Y:S01]  /*3290*/  HMMA.16816.F32.BF16 R36, R20.reuse, R24, R36 ;  /* 0x000000181424723c */ /* 0x042fe20000041824 */
[----:B------:R-:W-:Y:S01]  /*32a0*/  FMUL.FTZ R67, R67, c[0x0][0x320] ;  /* 0x0000c80043437a20 */ /* 0x000fe20000410000 */
[----:B------:R-:W1:Y:S06]  /*32b0*/  MUFU.TANH R7, R7 ;  /* 0x0000000700077308 */ /* 0x000e6c0000002400 */
[----:B------:R-:W-:Y:S02]  /*32c0*/  HMMA.16816.F32.BF16 R88, R20, R26, R88 ;  /* 0x0000001a1458723c */ /* 0x000fe40000041858 */
[----:B------:R-:W1:Y:S06]  /*32d0*/  MUFU.TANH R30, R30 ;  /* 0x0000001e001e7308 */ /* 0x000e6c0000002400 */
[C---:B------:R-:W-:Y:S02]  /*32e0*/  HMMA.16816.F32.BF16 R80, R68.reuse, R62, R80 ;  /* 0x0000003e4450723c */ /* 0x040fe40000041850 */
[----:B------:R-:W1:Y:S05]  /*32f0*/  MUFU.TANH R31, R31 ;  /* 0x0000001f001f7308 */ /* 0x000e6a0000002400 */
[----:B------:R-:W-:Y:S01]  /*3300*/  FMUL.FTZ R62, R76, c[0x0][0x320] ;  /* 0x0000c8004c3e7a20 */ /* 0x000fe20000410000 */
[----:B----4-:R-:W-:Y:S01]  /*3310*/  HMMA.16816.F32.BF16 R108, R68, R32, R108 ;  /* 0x00000020446c723c */ /* 0x010fe2000004186c */
[----:B------:R-:W-:Y:S01]  /*3320*/  FMUL.FTZ R63, R79, c[0x0][0x320] ;  /* 0x0000c8004f3f7a20 */ /* 0x000fe20000410000 */
[----:B------:R-:W4:Y:S01]  /*3330*/  MUFU.TANH R77, R77 ;  /* 0x0000004d004d7308 */ /* 0x000f220000002400 */
[----:B------:R-:W-:-:S02]  /*3340*/  FMUL.FTZ R76, R84, c[0x0][0x320] ;  /* 0x0000c800544c7a20 */ /* 0x000fc40000410000 */
[----:B------:R-:W-:-:S03]  /*3350*/  FMUL.FTZ R79, R87, c[0x0][0x320] ;  /* 0x0000c800574f7a20 */ /* 0x000fc60000410000 */
[C---:B------:R-:W-:Y:S02]  /*3360*/  HMMA.16816.F32.BF16 R48, R68.reuse, R34, R48 ;  /* 0x000000224430723c */ /* 0x040fe40000041830 */
[----:B------:R-:W1:Y:S06]  /*3370*/  MUFU.TANH R62, R62 ;  /* 0x0000003e003e7308 */ /* 0x000e6c0000002400 */
[C---:B-----5:R-:W-:Y:S02]  /*3380*/  HMMA.16816.F32.BF16 R36, R68.reuse, R12, R36 ;  /* 0x0000000c4424723c */ /* 0x060fe40000041824 */
[----:B------:R-:W1:Y:S06]  /*3390*/  MUFU.TANH R63, R63 ;  /* 0x0000003f003f7308 */ /* 0x000e6c0000002400 */
[----:B------:R-:W-:Y:S02]  /*33a0*/  HMMA.16816.F32.BF16 R88, R68, R14, R88 ;  /* 0x0000000e4458723c */ /* 0x000fe40000041858 */
[----:B------:R-:W1:Y:S06]  /*33b0*/  MUFU.TANH R76, R76 ;  /* 0x0000004c004c7308 */ /* 0x000e6c0000002400 */
[C---:B------:R-:W-:Y:S02]  /*33c0*/  HMMA.16816.F32.BF16 R80, R100.reuse, R94, R80 ;  /* 0x0000005e6450723c */ /* 0x040fe40000041850 */
[----:B------:R-:W1:Y:S06]  /*33d0*/  MUFU.TANH R78, R78 ;  /* 0x0000004e004e7308 */ /* 0x000e6c0000002400 */
[C---:B--2---:R-:W-:Y:S02]  /*33e0*/  HMMA.16816.F32.BF16 R104, R100.reuse, R44, R104 ;  /* 0x0000002c6468723c */ /* 0x044fe40000041868 */
[----:B------:R-:W2:Y:S05]  /*33f0*/  MUFU.TANH R79, R79 ;  /* 0x0000004f004f7308 */ /* 0x000eaa0000002400 */
[----:B------:R-:W-:Y:S01]  /*3400*/  FMUL.FTZ R44, R64, c[0x0][0x320] ;  /* 0x0000c800402c7a20 */ /* 0x000fe20000410000 */
[----:B------:R-:W-:Y:S01]  /*3410*/  HMMA.16816.F32.BF16 R56, R100, R46, R56 ;  /* 0x0000002e6438723c */ /* 0x000fe20000041838 */
[----:B------:R-:W-:Y:S01]  /*3420*/  FMUL.FTZ R45, R65, c[0x0][0x320] ;  /* 0x0000c800412d7a20 */ /* 0x000fe20000410000 */
[----:B------:R1:W1:Y:S01]  /*3430*/  MUFU.TANH R211, R67 ;  /* 0x0000004300d37308 */ /* 0x0002620000002400 */
[----:B------:R-:W-:-:S05]  /*3440*/  FMUL.FTZ R64, R66, c[0x0][0x320] ;  /* 0x0000c80042407a20 */ /* 0x000fca0000410000 */
[C---:B------:R-:W-:Y:S01]  /*3450*/  HMMA.16816.F32.BF16 R108, R100.reuse, R40, R108 ;  /* 0x00000028646c723c */ /* 0x040fe2000004186c */
[----:B------:R-:W-:Y:S01]  /*3460*/  FMUL.FTZ R60, R80, c[0x0][0x320] ;  /* 0x0000c800503c7a20 */ /* 0x000fe20000410000 */
[----:B------:R-:W1:Y:S01]  /*3470*/  MUFU.TANH R44, R44 ;  /* 0x0000002c002c7308 */ /* 0x000e620000002400 */
[----:B------:R-:W-:Y:S02]  /*3480*/  FMUL.FTZ R52, R81, c[0x0][0x320] ;  /* 0x0000c80051347a20 */ /* 0x000fe40000410000 */
[----:B------:R-:W-:Y:S02]  /*3490*/  FMUL.FTZ R53, R82, c[0x0][0x320] ;  /* 0x0000c80052357a20 */ /* 0x000fe40000410000 */
[----:B------:R-:W-:Y:S01]  /*34a0*/  FMUL.FTZ R61, R83, c[0x0][0x320] ;  /* 0x0000c800533d7a20 */ /* 0x000fe20000410000 */
[----:B------:R-:W-:Y:S01]  /*34b0*/  HMMA.16816.F32.BF16 R48, R100, R42, R48 ;  /* 0x0000002a6430723c */ /* 0x000fe20000041830 */
[----:B------:R-:W-:Y:S01]  /*34c0*/  FMUL.FTZ R104, R104, c[0x0][0x320] ;  /* 0x0000c80068687a20 */ /* 0x000fe20000410000 */
[----:B------:R-:W1:Y:S01]  /*34d0*/  MUFU.TANH R60, R60 ;  /* 0x0000003c003c7308 */ /* 0x000e620000002400 */
[----:B------:R-:W-:-:S02]  /*34e0*/  FMUL.FTZ R105, R105, c[0x0][0x320] ;  /* 0x0000c80069697a20 */ /* 0x000fc40000410000 */
[----:B------:R-:W-:Y:S02]  /*34f0*/  FMUL.FTZ R106, R106, c[0x0][0x320] ;  /* 0x0000c8006a6a7a20 */ /* 0x000fe40000410000 */
[----:B------:R-:W-:Y:S01]  /*3500*/  FMUL.FTZ R107, R107, c[0x0][0x320] ;  /* 0x0000c8006b6b7a20 */ /* 0x000fe20000410000 */
        /* <DEDUP_REMOVED lines=11> */
[----:B------:R-:W-:Y:S02]  /*35c0*/  FMUL.FTZ R111, R111, c[0x0][0x320] ;  /* 0x0000c8006f6f7a20 */ /* 0x000fe40000410000 */
[----:B------:R-:W-:Y:S01]  /*35d0*/  FMUL.FTZ R48, R48, c[0x0][0x320] ;  /* 0x0000c80030307a20 */ /* 0x000fe20000410000 */
[----:B------:R-:W1:Y:S01]  /*35e0*/  MUFU.TANH R61, R61 ;  /* 0x0000003d003d7308 */ /* 0x000e620000002400 */
[----:B------:R-:W-:Y:S02]  /*35f0*/  FMUL.FTZ R49, R49, c[0x0][0x320] ;  /* 0x0000c80031317a20 */ /* 0x000fe40000410000 */
[----:B------:R-:W-:Y:S02]  /*3600*/  FMUL.FTZ R50, R50, c[0x0][0x320] ;  /* 0x0000c80032327a20 */ /* 0x000fe40000410000 */
[----:B------:R-:W-:-:S02]  /*3610*/  FMUL.FTZ R51, R51, c[0x0][0x320] ;  /* 0x0000c80033337a20 */ /* 0x000fc40000410000 */
[----:B------:R-:W-:Y:S01]  /*3620*/  FMUL.FTZ R36, R36, c[0x0][0x320] ;  /* 0x0000c80024247a20 */ /* 0x000fe20000410000 */
[----:B------:R-:W1:Y:S01]  /*3630*/  MUFU.TANH R45, R45 ;  /* 0x0000002d002d7308 */ /* 0x000e620000002400 */
[----:B------:R-:W-:Y:S02]  /*3640*/  FMUL.FTZ R37, R37, c[0x0][0x320] ;  /* 0x0000c80025257a20 */ /* 0x000fe40000410000 */
[----:B------:R-:W-:Y:S02]  /*3650*/  FMUL.FTZ R38, R38, c[0x0][0x320] ;  /* 0x0000c80026267a20 */ /* 0x000fe40000410000 */
[----:B------:R-:W-:Y:S02]  /*3660*/  FMUL.FTZ R39, R39, c[0x0][0x320] ;  /* 0x0000c80027277a20 */ /* 0x000fe40000410000 */
[----:B------:R-:W-:Y:S01]  /*3670*/  FMUL.FTZ R88, R88, c[0x0][0x320] ;  /* 0x0000c80058587a20 */ /* 0x000fe20000410000 */
[----:B------:R-:W1:Y:S01]  /*3680*/  MUFU.TANH R64, R64 ;  /* 0x0000004000407308 */ /* 0x000e620000002400 */
[----:B------:R-:W-:-:S02]  /*3690*/  FMUL.FTZ R89, R89, c[0x0][0x320] ;  /* 0x0000c80059597a20 */ /* 0x000fc40000410000 */
[----:B------:R-:W-:Y:S02]  /*36a0*/  FMUL.FTZ R90, R90, c[0x0][0x320] ;  /* 0x0000c8005a5a7a20 */ /* 0x000fe40000410000 */
[----:B------:R-:W-:-:S03]  /*36b0*/  FMUL.FTZ R91, R91, c[0x0][0x320] ;  /* 0x0000c8005b5b7a20 */ /* 0x000fc60000410000 */
        /* <DEDUP_REMOVED lines=26> */
[----:B--234-:R-:W-:Y:S01]  /*3860*/  IMAD.U32 R8, RZ, RZ, UR8 ;  /* 0x00000008ff087e24 */ /* 0x01cfe2000f8e00ff */
[----:B------:R-:W-:Y:S01]  /*3870*/  PLOP3.LUT P1, PT, PT, PT, UP0, 0x80, 0x0 ;  /* 0x000000000000781c */ /* 0x000fe20003f2f008 */
[----:B------:R-:W-:Y:S01]  /*3880*/  IMAD.MOV.U32 R251, RZ, RZ, RZ ;  /* 0x000000fffffb7224 */ /* 0x000fe200078e00ff */
[----:B------:R-:W-:-:S02]  /*3890*/  PLOP3.LUT P0, PT, PT, PT, UP0, 0x80, 0x0 ;  /* 0x000000000000781c */ /* 0x000fc40003f0f008 */
        /* <DEDUP_REMOVED lines=11> */
[----:B------:R-:W-:Y:S01]  /*3950*/  SHF.R.S32.HI R22, RZ, 0x1f, R29 ;  /* 0x0000001fff167819 */ /* 0x000fe2000001141d */
[----:B------:R-:W-:Y:S01]  /*3960*/  IMAD.WIDE R24, R213, 0x2, RZ ;  /* 0x00000002d5187825 */ /* 0x000fe200078e02ff */
[----:B------:R-:W-:Y:S02]  /*3970*/  SEL R19, RZ, 0x10, P6 ;  /* 0x00000010ff137807 */ /* 0x000fe40003000000 */
[----:B------:R-:W-:Y:S01]  /*3980*/  LEA.HI R22, R22, R29, RZ, 0x3 ;  /* 0x0000001d16167211 */ /* 0x000fe200078f18ff */
[----:B------:R-:W-:Y:S01]  /*3990*/  IMAD R252, R8, c[0x0][0x2b8], R252 ;  /* 0x0000ae0008fc7a24 */ /* 0x000fe200078e02fc */
[----:B------:R-:W-:Y:S02]  /*39a0*/  SHF.R.S32.HI R9, RZ, 0x1f, R28 ;  /* 0x0000001fff097819 */ /* 0x000fe4000001141c */
[----:B------:R-:W-:-:S02]  /*39b0*/  IADD3 R26, -R19, 0x10, RZ ;  /* 0x00000010131a7810 */ /* 0x000fc40007ffe1ff */
[----:B------:R-:W-:Y:S02]  /*39c0*/  SHF.R.S32.HI R8, RZ, 0x1f, R252 ;  /* 0x0000001fff087819 */ /* 0x000fe400000114fc */
[----:B------:R-:W-:Y:S02]  /*39d0*/  SEL R18, RZ, 0x10, P5 ;  /* 0x00000010ff127807 */ /* 0x000fe40002800000 */
[----:B------:R-:W-:Y:S01]  /*39e0*/  LOP3.LUT R22, R22, 0xfffffff8, RZ, 0xc0, !PT ;  /* 0xfffffff816167812 */ /* 0x000fe200078ec0ff */
[----:B------:R-:W-:Y:S01]  /*39f0*/  IMAD R8, R8, c[0x0][0x1e0], RZ ;  /* 0x0000780008087a24 */ /* 0x000fe200078e02ff */
[----:B------:R-:W-:Y:S02]  /*3a00*/  LEA.HI R9, R9, R28, RZ, 0x3 ;  /* 0x0000001c09097211 */ /* 0x000fe400078f18ff */
[----:B------:R-:W-:Y:S01]  /*3a10*/  LOP3.LUT R26, R26, 0xf, RZ, 0xc0, !PT ;  /* 0x0000000f1a1a7812 */ /* 0x000fe200078ec0ff */
[----:B------:R-:W-:Y:S01]  /*3a20*/  IMAD R8, R252, c[0x0][0x1e4], R8 ;  /* 0x00007900fc087a24 */ /* 0x000fe200078e0208 */
[----:B------:R-:W-:Y:S01]  /*3a30*/  IADD3 R14, -R18, 0x10, RZ ;  /* 0x00000010120e7810 */ /* 0x000fe20007ffe1ff */
[----:B------:R-:W-:Y:S01]  /*3a40*/  IMAD.WIDE R22, R22, 0x2, RZ ;  /* 0x0000000216167825 */ /* 0x000fe200078e02ff */
[----:B------:R-:W-:-:S02]  /*3a50*/  SEL R17, RZ, 0x10, P4 ;  /* 0x00000010ff117807 */ /* 0x000fc40002000000 */
[----:B------:R-:W-:Y:S01]  /*3a60*/  LOP3.LUT R9, R9, 0xfffffff8, RZ, 0xc0, !PT ;  /* 0xfffffff809097812 */ /* 0x000fe200078ec0ff */
[----:B--2---:R-:W-:Y:S01]  /*3a70*/  IMAD.WIDE.U32 R10, R252, c[0x0][0x1e0], RZ ;  /* 0x00007800fc0a7a25 */ /* 0x004fe200078e00ff */
[----:B------:R-:W-:Y:S02]  /*3a80*/  LOP3.LUT R14, R14, 0xf, RZ, 0xc0, !PT ;  /* 0x0000000f0e0e7812 */ /* 0x000fe400078ec0ff */
[----:B------:R-:W-:Y:S01]  /*3a90*/  IADD3 R13, -R17, 0x10, RZ ;  /* 0x00000010110d7810 */ /* 0x000fe20007ffe1ff */
[----:B------:R-:W-:Y:S01]  /*3aa0*/  IMAD.IADD R11, R11, 0x1, R8 ;  /* 0x000000010b0b7824 */ /* 0x000fe200078e0208 */
[----:B------:R-:W-:Y:S01]  /*3ab0*/  IADD3 R12, -R6, 0x10, RZ ;  /* 0x00000010060c7810 */ /* 0x000fe20007ffe1ff */
[----:B------:R-:W-:Y:S01]  /*3ac0*/  IMAD.WIDE R32, R9, 0x2, RZ ;  /* 0x0000000209207825 */ /* 0x000fe200078e02ff */
[----:B------:R-:W-:Y:S02]  /*3ad0*/  LOP3.LUT R13, R13, 0xf, RZ, 0xc0, !PT ;  /* 0x0000000f0d0d7812 */ /* 0x000fe400078ec0ff */
[----:B------:R-:W-:-:S02]  /*3ae0*/  LOP3.LUT R12, R12, 0xf, RZ, 0xc0, !PT ;  /* 0x0000000f0c0c7812 */ /* 0x000fc400078ec0ff */
[----:B---3--:R-:W-:Y:S01]  /*3af0*/  SHF.R.S32.HI R8, RZ, 0x1f, R251 ;  /* 0x0000001fff087819 */ /* 0x008fe200000114fb */
[----:B------:R-:W-:-:S04]  /*3b00*/  IMAD.WIDE.U32 R10, R251, c[0x0][0x1f0], R10 ;  /* 0x00007c00fb0a7a25 */ /* 0x000fc800078e000a */
[----:B------:R-:W-:Y:S01]  /*3b10*/  IMAD R8, R8, c[0x0][0x1f0], RZ ;  /* 0x00007c0008087a24 */ /* 0x000fe200078e02ff */
[----:B------:R-:W-:-:S03]  /*3b20*/  IADD3 R10, P0, R10, UR20, RZ ;  /* 0x000000140a0a7c10 */ /* 0x000fc6000ff1e0ff */
[----:B------:R-:W-:-:S05]  /*3b30*/  IMAD R8, R251, c[0x0][0x1f4], R8 ;  /* 0x00007d00fb087a24 */ /* 0x000fca00078e0208 */
[----:B------:R-:W-:Y:S02]  /*3b40*/  IADD3.X R8, R11, UR15, R8, P0, !PT ;  /* 0x0000000f0b087c10 */ /* 0x000fe400087fe408 */
[----:B------:R-:W-:-:S04]  /*3b50*/  LEA R11, P0, R10, c[0x0][0x1c8], 0x1 ;  /* 0x000072000a0b7a11 */ /* 0x000fc800078008ff */
[----:B------:R-:W-:Y:S01]  /*3b60*/  LEA.HI.X R10, R10, c[0x0][0x1cc], R8, 0x1, P0 ;  /* 0x000073000a0a7a11 */ /* 0x000fe200000f0c08 */
[----:B------:R-:W2:Y:S01]  /*3b70*/  SHFL.IDX PT, R15, R11, 0x2, 0x181f ;  /* 0x00581f000b0f7f89 */ /* 0x000ea200000e0000 */
[----:B------:R-:W-:-:S03]  /*3b80*/  SHF.R.S32.HI R8, RZ, 0x1f, R215 ;  /* 0x0000001fff087819 */ /* 0x000fc600000114d7 */
[----:B------:R-:W3:Y:S01]  /*3b90*/  SHFL.IDX PT, R16, R10, 0x2, 0x181f ;  /* 0x00581f000a107f89 */ /* 0x000ee200000e0000 */
[----:B------:R-:W-:-:S03]  /*3ba0*/  LEA.HI R8, R8, R215, RZ, 0x3 ;  /* 0x000000d708087211 */ /* 0x000fc600078f18ff */
[----:B------:R-:W4:Y:S01]  /*3bb0*/  SHFL.IDX PT, R20, R11, RZ, 0x181f ;  /* 0x00181fff0b147589 */ /* 0x000f2200000e0000 */
[----:B------:R-:W-:-:S03]  /*3bc0*/  LOP3.LUT R8, R8, 0xfffffff8, RZ, 0xc0, !PT ;  /* 0xfffffff808087812 */ /* 0x000fc600078ec0ff */
[----:B------:R-:W-:Y:S02]  /*3bd0*/  SHFL.IDX PT, R21, R10, RZ, 0x181f ;  /* 0x00181fff0a157589 */ /* 0x000fe400000e0000 */
[----:B------:R-:W-:Y:S02]  /*3be0*/  IMAD.WIDE R8, R8, 0x2, RZ ;  /* 0x0000000208087825 */ /* 0x000fe400078e02ff */
[----:B------:R-:W5:Y:S04]  /*3bf0*/  SHFL.IDX PT, R11, R11, 0x1, 0x181f ;  /* 0x00381f000b0b7f89 */ /* 0x000f6800000e0000 */
[----:B------:R-:W1:Y:S01]  /*3c00*/  SHFL.IDX PT, R10, R10, 0x1, 0x181f ;  /* 0x00381f000a0a7f89 */ /* 0x000e6200000e0000 */
[----:B--2---:R-:W-:-:S04]  /*3c10*/  IADD3 R26, P1, P0, R26, R15, R24 ;  /* 0x0000000f1a1a7210 */ /* 0x004fc8000783e018 */
[----:B---3--:R-:W-:Y:S02]  /*3c20*/  IADD3.X R27, RZ, R16, R25, P1, P0 ;  /* 0x00000010ff1b7210 */ /* 0x008fe40000fe0419 */
[----:B------:R-:W-:-:S04]  /*3c30*/  IADD3 R34, P1, P0, R14, R15, R22 ;  /* 0x0000000f0e227210 */ /* 0x000fc8000783e016 */
[----:B------:R-:W-:Y:S02]  /*3c40*/  IADD3.X R35, RZ, R16, R23, P1, P0 ;  /* 0x00000010ff237210 */ /* 0x000fe40000fe0417 */
[----:B-1----:R-:W-:-:S04]  /*3c50*/  IADD3 R36, P1, P0, R13, R15, R32 ;  /* 0x0000000f0d247210 */ /* 0x002fc8000783e020 */
[----:B------:R-:W-:Y:S02]  /*3c60*/  IADD3.X R37, RZ, R16, R33, P1, P0 ;  /* 0x00000010ff257210 */ /* 0x000fe40000fe0421 */
[----:B------:R-:W-:-:S04]  /*3c70*/  IADD3 R12, P1, P0, R12, R15, R8 ;  /* 0x0000000f0c0c7210 */ /* 0x000fc8000783e008 */
[----:B------:R-:W-:Y:S02]  /*3c80*/  IADD3.X R13, RZ, R16, R9, P1, P0 ;  /* 0x00000010ff0d7210 */ /* 0x000fe40000fe0409 */
[-C--:B----4-:R-:W-:Y:S02]  /*3c90*/  IADD3 R40, P0, R24, R20.reuse, RZ ;  /* 0x0000001418287210 */ /* 0x090fe40007f1e0ff */
[CC--:B------:R-:W-:Y:S02]  /*3ca0*/  IADD3 R38, P1, R22.reuse, R20.reuse, RZ ;  /* 0x0000001416267210 */ /* 0x0c0fe40007f3e0ff */
[-C--:B-----5:R-:W-:Y:S01]  /*3cb0*/  IADD3 R22, P2, R22, R11.reuse, RZ ;  /* 0x0000000b16167210 */ /* 0x0a0fe20007f5e0ff */
[--C-:B------:R-:W-:Y:S01]  /*3cc0*/  IMAD.X R41, R25, 0x1, R21.reuse, P0 ;  /* 0x0000000119297824 */ /* 0x100fe200000e0615 */
[-C--:B------:R-:W-:Y:S01]  /*3cd0*/  IADD3 R14, P0, R32, R20.reuse, RZ ;  /* 0x00000014200e7210 */ /* 0x080fe20007f1e0ff */
[C-C-:B------:R-:W-:Y:S01]  /*3ce0*/  IMAD.X R39, R23.reuse, 0x1, R21.reuse, P1 ;  /* 0x0000000117277824 */ /* 0x140fe200008e0615 */
[----:B------:R-:W-:Y:S01]  /*3cf0*/  IADD3 R20, P1, R8, R20, RZ ;  /* 0x0000001408147210 */ /* 0x000fe20007f3e0ff */
[----:B------:R-:W-:Y:S01]  /*3d00*/  IMAD.X R23, R23, 0x1, R10, P2 ;  /* 0x0000000117177824 */ /* 0x000fe200010e060a */
[----:B------:R-:W-:Y:S01]  /*3d10*/  ISETP.GE.AND P2, PT, R215, c[0x0][0x1d4], PT ;  /* 0x00007500d7007a0c */ /* 0x000fe20003f46270 */
[--C-:B------:R-:W-:Y:S01]  /*3d20*/  IMAD.X R15, R33, 0x1, R21.reuse, P0 ;  /* 0x00000001210f7824 */ /* 0x100fe200000e0615 */
[-C--:B------:R-:W-:Y:S01]  /*3d30*/  IADD3 R24, P0, R24, R11.reuse, RZ ;  /* 0x0000000b18187210 */ /* 0x080fe20007f1e0ff */
[----:B------:R-:W-:Y:S01]  /*3d40*/  IMAD.X R21, R9, 0x1, R21, P1 ;  /* 0x0000000109157824 */ /* 0x000fe200008e0615 */
[----:B------:R-:W-:-:S03]  /*3d50*/  IADD3 R32, P1, R32, R11, RZ ;  /* 0x0000000b20207210 */ /* 0x000fc60007f3e0ff */
[--C-:B------:R-:W-:Y:S01]  /*3d60*/  IMAD.X R25, R25, 0x1, R10.reuse, P0 ;  /* 0x0000000119197824 */ /* 0x100fe200000e060a */
[----:B------:R-:W-:Y:S01]  /*3d70*/  IADD3 R42, P0, R8, R11, RZ ;  /* 0x0000000b082a7210 */ /* 0x000fe20007f1e0ff */
[--C-:B------:R-:W-:Y:S01]  /*3d80*/  IMAD.X R33, R33, 0x1, R10.reuse, P1 ;  /* 0x0000000121217824 */ /* 0x100fe200008e060a */
[----:B------:R-:W-:Y:S01]  /*3d90*/  ISETP.NE.U32.AND P1, PT, R19, RZ, PT ;  /* 0x000000ff1300720c */ /* 0x000fe20003f25070 */
[----:B------:R-:W-:Y:S02]  /*3da0*/  IMAD.SHL.U32 R8, R214, 0x2, RZ ;  /* 0x00000002d6087824 */ /* 0x000fe400078e00ff */
[----:B------:R-:W-:Y:S01]  /*3db0*/  IMAD.X R43, R9, 0x1, R10, P0 ;  /* 0x00000001092b7824 */ /* 0x000fe200000e060a */
[----:B------:R-:W-:Y:S02]  /*3dc0*/  ISETP.NE.U32.AND P0, PT, R18, RZ, PT ;  /* 0x000000ff1200720c */ /* 0x000fe40003f05070 */
[----:B------:R1:W-:Y:S04]  /*3dd0*/  LDGSTS.E.BYPASS.LTC128B.128 [R8+0xc100], [R40.64], !P6 ;  /* 0x0c10000028087fae */ /* 0x0003e8000f101d4c */
[----:B------:R1:W-:Y:S04]  /*3de0*/  LDGSTS.E.BYPASS.LTC128B.128 [R8+0xf100], [R38.64], !P5 ;  /* 0x0f10000026087fae */ /* 0x0003e8000e901d4c */
[----:B------:R1:W-:Y:S04]  /*3df0*/  LDGSTS.E.BYPASS.LTC128B.128 [R8+0x12100], [R14.64], !P4 ;  /* 0x121000000e087fae */ /* 0x0003e8000e101d4c */
[----:B------:R1:W-:Y:S04]  /*3e00*/  LDGSTS.E.BYPASS.LTC128B.128 [R8+0x15100], [R20.64], !P2 ;  /* 0x1510000014087fae */ /* 0x0003e8000d101d4c */
[----:B------:R1:W-:Y:S04]  /*3e10*/  LDGSTS.E.BYPASS.LTC128B.128 [R8+0xd100], [R24.64], !P6 ;  /* 0x0d10000018087fae */ /* 0x0003e8000f101d4c */
[----:B------:R1:W-:Y:S04]  /*3e20*/  LDGSTS.E.BYPASS.LTC128B.128 [R8+0x10100], [R22.64], !P5 ;  /* 0x1010000016087fae */ /* 0x0003e8000e901d4c */
[----:B------:R1:W-:Y:S04]  /*3e30*/  LDGSTS.E.BYPASS.LTC128B.128 [R8+0x13100], [R32.64], !P4 ;  /* 0x1310000020087fae */ /* 0x0003e8000e101d4c */
[----:B------:R1:W-:Y:S04]  /*3e40*/  LDGSTS.E.BYPASS.LTC128B.128 [R8+0x16100], [R42.64], !P2 ;  /* 0x161000002a087fae */ /* 0x0003e8000d101d4c */
[----:B------:R1:W-:Y:S01]  /*3e50*/  LDGSTS.E.BYPASS.LTC128B.128.ZFILL [R8+0xe100], [R26.64], P1 ;  /* 0x0e1000001a087fae */ /* 0x0003e20008941d4c */
[----:B------:R-:W-:-:S03]  /*3e60*/  ISETP.NE.U32.AND P1, PT, R17, RZ, PT ;  /* 0x000000ff1100720c */ /* 0x000fc60003f25070 */
[----:B------:R1:W-:Y:S01]  /*3e70*/  LDGSTS.E.BYPASS.LTC128B.128.ZFILL [R8+0x11100], [R34.64], P0 ;  /* 0x1110000022087fae */ /* 0x0003e20008141d4c */
[----:B------:R-:W-:-:S09]  /*3e80*/  ISETP.NE.U32.AND P0, PT, R6, RZ, PT ;  /* 0x000000ff0600720c */ /* 0x000fd20003f05070 */
[----:B------:R1:W-:Y:S04]  /*3e90*/  LDGSTS.E.BYPASS.LTC128B.128.ZFILL [R8+0x14100], [R36.64], P1 ;  /* 0x1410000024087fae */ /* 0x0003e80008941d4c */
[----:B------:R1:W-:Y:S02]  /*3ea0*/  LDGSTS.E.BYPASS.LTC128B.128.ZFILL [R8+0x17100], [R12.64], P0 ;  /* 0x171000000c087fae */ /* 0x0003e40008141d4c */
.L_x_770:
[----:B--234-:R-:W-:Y:S01]  /*3eb0*/  SHF.R.S32.HI R6, RZ, 0x1f, R2 ;  /* 0x0000001fff067819 */ /* 0x01cfe20000011402 */
[----:B------:R-:W-:Y:S01]  /*3ec0*/  IMAD.SHL.U32 R244, R5, 0x2, RZ ;  /* 0x0000000205f47824 */ /* 0x000fe200078e00ff */
[----:B------:R-:W0:Y:S02]  /*3ed0*/  LDGDEPBAR ;  /* 0x00000000000079af */ /* 0x000e240000000000 */
[----:B-1----:R-:W-:Y:S01]  /*3ee0*/  LEA.HI R8, R6, R2, RZ, 0x2 ;  /* 0x0000000206087211 */ /* 0x002fe200078f10ff */
[----:B------:R-:W-:Y:S01]  /*3ef0*/  IMAD.U32 R6, RZ, RZ, UR18 ;  /* 0x00000012ff067e24 */ /* 0x000fe2000f8e00ff */
[----:B------:R-:W-:Y:S01]  /*3f00*/  LDSM.16.MT88.4 R140, [R244+0x3100] ;  /* 0x00310000f48c783b */ /* 0x000fe20000004200 */
[----:B------:R-:W-:-:S02]  /*3f10*/  IMAD R241, R3, 0x2, R244 ;  /* 0x0000000203f17824 */ /* 0x000fc400078e02f4 */
[----:B------:R-:W-:Y:S01]  /*3f20*/  IMAD R242, R4, 0x2, R244 ;  /* 0x0000000204f27824 */ /* 0x000fe200078e02f4 */
[----:B------:R1:W-:Y:S03]  /*3f30*/  STL [R1+0x1c], R8 ;  /* 0x00001c0801007387 */ /* 0x0003e60000100800 */
[----:B------:R-:W-:Y:S01]  /*3f40*/  IMAD R240, R3, 0x2, R242 ;  /* 0x0000000203f07824 */ /* 0x000fe200078e02f2 */
[----:B------:R-:W-:Y:S04]  /*3f50*/  LDSM.16.MT88.4 R156, [R241+0x100] ;  /* 0x00010000f19c783b */ /* 0x000fe80000004200 */
[----:B------:R-:W-:Y:S04]  /*3f60*/  LDSM.16.MT88.4 R164, [R242+0x100] ;  /* 0x00010000f2a4783b */ /* 0x000fe80000004200 */
[----:B------:R-:W-:Y:S04]  /*3f70*/  LDSM.16.MT88.4 R12, [R241+0x900] ;  /* 0x00090000f10c783b */ /* 0x000fe80000004200 */
[----:B------:R-:W-:Y:S04]  /*3f80*/  LDSM.16.MT88.4 R148, [R240+0x100] ;  /* 0x00010000f094783b */ /* 0x000fe80000004200 */
[----:B------:R-:W-:Y:S04]  /*3f90*/  LDSM.16.MT88.4 R132, [R242+0x3100] ;  /* 0x00310000f284783b */ /* 0x000fe80000004200 */
[----:B------:R-:W-:Y:S01]  /*3fa0*/  LDSM.16.MT88.4 R172, [R244+0x100] ;  /* 0x00010000f4ac783b */ /* 0x000fe20000004200 */
[----:B-1----:R-:W-:-:S03]  /*3fb0*/  LOP3.LUT R8, R8, 0x7ffffffc, RZ, 0xc0, !PT ;  /* 0x7ffffffc08087812 */ /* 0x002fc600078ec0ff */
[----:B------:R-:W-:Y:S02]  /*3fc0*/  LDSM.16.MT88.4 R24, [R242+0x3900] ;  /* 0x00390000f218783b */ /* 0x000fe40000004200 */
[----:B------:R-:W-:Y:S02]  /*3fd0*/  IMAD.IADD R2, R2, 0x1, -R8 ;  /* 0x0000000102027824 */ /* 0x000fe400078e0a08 */
[----:B------:R-:W-:Y:S02]  /*3fe0*/  LDSM.16.MT88.4 R112, [R242+0x9100] ;  /* 0x00910000f270783b */ /* 0x000fe40000004200 */
[----:B------:R-:W-:Y:S02]  /*3ff0*/  IMAD R2, R2, -0x2, R6 ;  /* 0xfffffffe02027824 */ /* 0x000fe400078e0206 */
[----:B------:R-:W-:Y:S03]  /*4000*/  LDSM.16.MT88.4 R80, [R242+0x6100] ;  /* 0x00610000f250783b */ /* 0x000fe60000004200 */
[C---:B------:R-:W-:Y:S01]  /*4010*/  ISETP.GT.AND P0, PT, R2.reuse, RZ, PT ;  /* 0x000000ff0200720c */ /* 0x040fe20003f04270 */
[----:B------:R-:W-:Y:S01]  /*4020*/  LDSM.16.MT88.4 R16, [R244+0x900] ;  /* 0x00090000f410783b */ /* 0x000fe20000004200 */
[----:B------:R-:W-:-:S02]  /*4030*/  ISETP.GT.AND P1, PT, R2, 0x1, PT ;  /* 0x000000010200780c */ /* 0x000fc40003f24270 */
[----:B------:R-:W-:Y:S01]  /*4040*/  FSEL R8, R30, -INF , P0 ;  /* 0xff8000001e087808 */ /* 0x000fe20000000000 */
[----:B------:R-:W-:Y:S01]  /*4050*/  LDSM.16.MT88.4 R56, [R241+0x3100] ;  /* 0x00310000f138783b */ /* 0x000fe20000004200 */
[----:B------:R-:W-:Y:S02]  /*4060*/  FSEL R0, R0, -INF , P0 ;  /* 0xff80000000007808 */ /* 0x000fe40000000000 */
[C---:B------:R-:W-:Y:S01]  /*4070*/  ISETP.GT.AND P0, PT, R2.reuse, 0x8, PT ;  /* 0x000000080200780c */ /* 0x040fe20003f04270 */
[----:B------:R-:W-:Y:S01]  /*4080*/  LDSM.16.MT88.4 R88, [R241+0x6100] ;  /* 0x00610000f158783b */ /* 0x000fe20000004200 */
[----:B------:R-:W-:Y:S02]  /*4090*/  FSEL R7, R7, -INF , P1 ;  /* 0xff80000007077808 */ /* 0x000fe40000800000 */
[----:B------:R-:W-:Y:S01]  /*40a0*/  FSEL R6, R31, -INF , P1 ;  /* 0xff8000001f067808 */ /* 0x000fe20000800000 */
[----:B------:R-:W-:Y:S01]  /*40b0*/  LDSM.16.MT88.4 R96, [R240+0x6100] ;  /* 0x00610000f060783b */ /* 0x000fe20000004200 */
[----:B------:R-:W-:-:S02]  /*40c0*/  ISETP.GT.AND P1, PT, R2, 0x9, PT ;  /* 0x000000090200780c */ /* 0x000fc40003f24270 */
[----:B------:R-:W-:Y:S01]  /*40d0*/  FSEL R60, R60, -INF , P0 ;  /* 0xff8000003c3c7808 */ /* 0x000fe20000000000 */
[----:B------:R-:W-:Y:S01]  /*40e0*/  LDSM.16.MT88.4 R104, [R244+0x9100] ;  /* 0x00910000f468783b */ /* 0x000fe20000004200 */
[----:B------:R-:W-:Y:S02]  /*40f0*/  FMNMX.FTZ R9, R0, R7, !PT ;  /* 0x0000000700097209 */ /* 0x000fe40007810000 */
[----:B------:R-:W-:Y:S01]  /*4100*/  FSEL R53, R53, -INF , P0 ;  /* 0xff80000035357808 */ /* 0x000fe20000000000 */
[----:B------:R-:W-:Y:S01]  /*4110*/  LDSM.16.MT88.4 R120, [R241+0x9100] ;  /* 0x00910000f178783b */ /* 0x000fe20000004200 */
[----:B------:R-:W-:Y:S02]  /*4120*/  ISETP.GT.AND P0, PT, R2, 0x10, PT ;  /* 0x000000100200780c */ /* 0x000fe40003f04270 */
[----:B------:R-:W-:Y:S01]  /*4130*/  FSEL R52, R52, -INF , P1 ;  /* 0xff80000034347808 */ /* 0x000fe20000800000 */
[----:B------:R-:W-:Y:S01]  /*4140*/  LDSM.16.MT88.4 R20, [R241+0x3900] ;  /* 0x00390000f114783b */ /* 0x000fe20000004200 */
[----:B------:R-:W-:-:S02]  /*4150*/  FMNMX.FTZ R9, R60, R9, !PT ;  /* 0x000000093c097209 */ /* 0x000fc40007810000 */
[----:B------:R-:W-:Y:S01]  /*4160*/  FSEL R61, R61, -INF , P1 ;  /* 0xff8000003d3d7808 */ /* 0x000fe20000800000 */
[----:B------:R-:W-:Y:S01]  /*4170*/  LDSM.16.MT88.4 R188, [R241+0x6900] ;  /* 0x00690000f1bc783b */ /* 0x000fe20000004200 */
[----:B------:R-:W-:Y:S02]  /*4180*/  ISETP.GT.AND P1, PT, R2, 0x11, PT ;  /* 0x000000110200780c */ /* 0x000fe40003f24270 */
[----:B------:R-:W-:Y:S02]  /*4190*/  FSEL R62, R62, -INF , P0 ;  /* 0xff8000003e3e7808 */ /* 0x000fe40000000000 */
[----:B------:R-:W-:Y:S02]  /*41a0*/  FMNMX.FTZ R9, R52, R9, !PT ;  /* 0x0000000934097209 */ /* 0x000fe40007810000 */
[----:B------:R-:W-:Y:S02]  /*41b0*/  FSEL R55, R55, -INF , P0 ;  /* 0xff80000037377808 */ /* 0x000fe40000000000 */
[----:B------:R-:W-:-:S02]  /*41c0*/  ISETP.GT.AND P0, PT, R2, 0x18, PT ;  /* 0x000000180200780c */ /* 0x000fc40003f04270 */
[----:B------:R-:W-:Y:S02]  /*41d0*/  FSEL R54, R54, -INF , P1 ;  /* 0xff80000036367808 */ /* 0x000fe40000800000 */
[----:B------:R-:W-:Y:S02]  /*41e0*/  FMNMX.FTZ R9, R62, R9, !PT ;  /* 0x000000093e097209 */ /* 0x000fe40007810000 */
[----:B------:R-:W-:Y:S02]  /*41f0*/  FSEL R63, R63, -INF , P1 ;  /* 0xff8000003f3f7808 */ /* 0x000fe40000800000 */
[----:B------:R-:W-:Y:S02]  /*4200*/  ISETP.GT.AND P1, PT, R2, 0x19, PT ;  /* 0x000000190200780c */ /* 0x000fe40003f24270 */
[----:B------:R-:W-:Y:S02]  /*4210*/  FSEL R72, R72, -INF , P0 ;  /* 0xff80000048487808 */ /* 0x000fe40000000000 */
[----:B------:R-:W-:-:S02]  /*4220*/  FMNMX.FTZ R9, R54, R9, !PT ;  /* 0x0000000936097209 */ /* 0x000fc40007810000 */
[----:B------:R-:W-:Y:S02]  /*4230*/  FSEL R74, R74, -INF , P0 ;  /* 0xff8000004a4a7808 */ /* 0x000fe40000000000 */
        /* <DEDUP_REMOVED lines=11> */
[----:B------:R-:W-:Y:S02]  /*42f0*/  FMNMX.FTZ R10, R8, R6, !PT ;  /* 0x00000006080a7209 */ /* 0x000fe40007810000 */
[----:B------:R-:W-:Y:S02]  /*4300*/  FSEL R32, R79, -INF , P1 ;  /* 0xff8000004f207808 */ /* 0x000fe40000800000 */
[----:B------:R-:W-:Y:S01]  /*4310*/  ISETP.GT.AND P1, PT, R2, 0x29, PT ;  /* 0x000000290200780c */ /* 0x000fe20003f24270 */
[----:B------:R-:W-:Y:S01]  /*4320*/  LDSM.16.MT88.4 R76, [R244+0x3900] ;  /* 0x00390000f44c783b */ /* 0x000fe20000004200 */
[----:B------:R-:W-:Y:S02]  /*4330*/  FSEL R33, R44, -INF , P0 ;  /* 0xff8000002c217808 */ /* 0x000fe40000000000 */
[----:B------:R-:W-:Y:S02]  /*4340*/  FMNMX.FTZ R9, R34, R9, !PT ;  /* 0x0000000922097209 */ /* 0x000fe40007810000 */
[----:B------:R-:W-:-:S02]  /*4350*/  FMNMX.FTZ R10, R53, R10, !PT ;  /* 0x0000000a350a7209 */ /* 0x000fc40007810000 */
[----:B------:R-:W-:Y:S02]  /*4360*/  FSEL R31, R64, -INF , P0 ;  /* 0xff800000401f7808 */ /* 0x000fe40000000000 */
[----:B------:R-:W-:Y:S01]  /*4370*/  ISETP.GT.AND P0, PT, R2, 0x30, PT ;  /* 0x000000300200780c */ /* 0x000fe20003f04270 */
[----:B------:R-:W-:Y:S01]  /*4380*/  LDSM.16.MT88.4 R64, [R240+0x3100] ;  /* 0x00310000f040783b */ /* 0x000fe20000004200 */
[----:B------:R-:W-:Y:S02]  /*4390*/  FSEL R30, R45, -INF , P1 ;  /* 0xff8000002d1e7808 */ /* 0x000fe40000800000 */
[----:B------:R-:W-:Y:S02]  /*43a0*/  FMNMX.FTZ R9, R33, R9, !PT ;  /* 0x0000000921097209 */ /* 0x000fe40007810000 */
[----:B------:R-:W-:Y:S02]  /*43b0*/  FMNMX.FTZ R10, R61, R10, !PT ;  /* 0x0000000a3d0a7209 */ /* 0x000fe40007810000 */
[----:B------:R-:W-:-:S02]  /*43c0*/  FSEL R211, R211, -INF , P1 ;  /* 0xff800000d3d37808 */ /* 0x000fc40000800000 */
[----:B------:R-:W-:Y:S02]  /*43d0*/  ISETP.GT.AND P1, PT, R2, 0x31, PT ;  /* 0x000000310200780c */ /* 0x000fe40003f24270 */
[----:B------:R-:W-:Y:S02]  /*43e0*/  FSEL R195, R195, -INF , P0 ;  /* 0xff800000c3c37808 */ /* 0x000fe40000000000 */
[----:B------:R-:W-:Y:S02]  /*43f0*/  FMNMX.FTZ R9, R30, R9, !PT ;  /* 0x000000091e097209 */ /* 0x000fe40007810000 */
[----:B------:R-:W-:Y:S02]  /*4400*/  FMNMX.FTZ R10, R55, R10, !PT ;  /* 0x0000000a370a7209 */ /* 0x000fe40007810000 */
[----:B------:R-:W-:Y:S02]  /*4410*/  FSEL R207, R207, -INF , P0 ;  /* 0xff800000cfcf7808 */ /* 0x000fe40000000000 */
[----:B------:R-:W-:-:S02]  /*4420*/  ISETP.GT.AND P0, PT, R2, 0x38, PT ;  /* 0x000000380200780c */ /* 0x000fc40003f04270 */
[----:B------:R-:W-:Y:S02]  /*4430*/  FSEL R210, R210, -INF , P1 ;  /* 0xff800000d2d27808 */ /* 0x000fe40000800000 */
[----:B------:R-:W-:Y:S02]  /*4440*/  FMNMX.FTZ R9, R195, R9, !PT ;  /* 0x00000009c3097209 */ /* 0x000fe40007810000 */
[----:B------:R-:W-:Y:S02]  /*4450*/  FMNMX.FTZ R10, R63, R10, !PT ;  /* 0x0000000a3f0a7209 */ /* 0x000fe40007810000 */
[----:B------:R-:W-:Y:S02]  /*4460*/  FSEL R196, R196, -INF , P1 ;  /* 0xff800000c4c47808 */ /* 0x000fe40000800000 */
[----:B------:R-:W-:Y:S02]  /*4470*/  ISETP.GT.AND P1, PT, R2, 0x39, PT ;  /* 0x000000390200780c */ /* 0x000fe40003f24270 */
[----:B------:R-:W-:-:S02]  /*4480*/  FSEL R209, R209, -INF , P0 ;  /* 0xff800000d1d17808 */ /* 0x000fc40000000000 */
[----:B------:R-:W-:Y:S02]  /*4490*/  FMNMX.FTZ R9, R210, R9, !PT ;  /* 0x00000009d2097209 */ /* 0x000fe40007810000 */
[----:B------:R-:W-:Y:S02]  /*44a0*/  FMNMX.FTZ R10, R74, R10, !PT ;  /* 0x0000000a4a0a7209 */ /* 0x000fe40007810000 */
[----:B------:R-:W-:Y:S02]  /*44b0*/  FSEL R198, R198, -INF , P0 ;  /* 0xff800000c6c67808 */ /* 0x000fe40000000000 */
[----:B------:R-:W-:Y:S02]  /*44c0*/  ISETP.GT.AND P0, PT, R2, 0x40, PT ;  /* 0x000000400200780c */ /* 0x000fe40003f04270 */
[----:B------:R-:W-:Y:S02]  /*44d0*/  FSEL R208, R208, -INF , P1 ;  /* 0xff800000d0d07808 */ /* 0x000fe40000800000 */
[----:B------:R-:W-:-:S02]  /*44e0*/  FMNMX.FTZ R9, R209, R9, !PT ;  /* 0x00000009d1097209 */ /* 0x000fc40007810000 */
[----:B------:R-:W-:Y:S02]  /*44f0*/  FMNMX.FTZ R10, R75, R10, !PT ;  /* 0x0000000a4b0a7209 */ /* 0x000fe40007810000 */
[----:B------:R-:W-:Y:S02]  /*4500*/  FSEL R197, R197, -INF , P1 ;  /* 0xff800000c5c57808 */ /* 0x000fe40000800000 */
[----:B------:R-:W-:Y:S02]  /*4510*/  ISETP.GT.AND P1, PT, R2, 0x41, PT ;  /* 0x000000410200780c */ /* 0x000fe40003f24270 */
[----:B------:R-:W-:Y:S02]  /*4520*/  FSEL R206, R206, -INF , P0 ;  /* 0xff800000cece7808 */ /* 0x000fe40000000000 */
[----:B------:R-:W-:Y:S02]  /*4530*/  FMNMX.FTZ R9, R208, R9, !PT ;  /* 0x00000009d0097209 */ /* 0x000fe40007810000 */
[----:B------:R-:W-:-:S02]  /*4540*/  FMNMX.FTZ R10, R36, R10, !PT ;  /* 0x0000000a240a7209 */ /* 0x000fc40007810000 */
[----:B------:R-:W-:Y:S02]  /*4550*/  FSEL R203, R203, -INF , P0 ;  /* 0xff800000cbcb7808 */ /* 0x000fe40000000000 */
[----:B------:R-:W-:Y:S02]  /*4560*/  ISETP.GT.AND P0, PT, R2, 0x48, PT ;  /* 0x000000480200780c */ /* 0x000fe40003f04270 */
        /* <DEDUP_REMOVED lines=23> */
[----:B------:R-:W-:Y:S02]  /*46e0*/  FMNMX.FTZ R9, R192, R9, !PT ;  /* 0x00000009c0097209 */ /* 0x000fe40007810000 */
[----:B------:R-:W-:Y:S02]  /*46f0*/  FMNMX.FTZ R10, R198, R10, !PT ;  /* 0x0000000ac60a7209 */ /* 0x000fe40007810000 */
[----:B------:R-:W-:Y:S02]  /*4700*/  FSEL R194, R194, -INF , P0 ;  /* 0xff800000c2c27808 */ /* 0x000fe40000000000 */
[----:B------:R-:W-:Y:S02]  /*4710*/  ISETP.GT.AND P0, PT, R2, 0x59, PT ;  /* 0x000000590200780c */ /* 0x000fe40003f04270 */
[----:B------:R-:W-:-:S02]  /*4720*/  FMNMX.FTZ R2, R187, R9, !PT ;  /* 0x00000009bb027209 */ /* 0x000fc40007810000 */
[----:B------:R-:W-:Y:S02]  /*4730*/  FMNMX.FTZ R9, R197, R10, !PT ;  /* 0x0000000ac5097209 */ /* 0x000fe40007810000 */
[----:B------:R-:W-:Y:S02]  /*4740*/  FSEL R186, R186, -INF , P0 ;  /* 0xff800000baba7808 */ /* 0x000fe40000000000 */
[----:B------:R-:W-:Y:S02]  /*4750*/  FMNMX.FTZ R9, R203, R9, !PT ;  /* 0x00000009cb097209 */ /* 0x000fe40007810000 */
[----:B------:R-:W-:Y:S02]  /*4760*/  FMNMX.FTZ R2, R186, R2, !PT ;  /* 0x00000002ba027209 */ /* 0x000fe40007810000 */
[----:B------:R-:W-:Y:S02]  /*4770*/  FMNMX.FTZ R9, R201, R9, !PT ;  /* 0x00000009c9097209 */ /* 0x000fe40007810000 */
[----:B------:R-:W-:Y:S01]  /*4780*/  FSEL R184, R184, -INF , P2 ;  /* 0xff800000b8b87808 */ /* 0x000fe20001000000 */
[----:B------:R-:W1:Y:S01]  /*4790*/  SHFL.BFLY PT, R11, R2, 0x2, 0x1f ;  /* 0x0c401f00020b7f89 */ /* 0x000e6200000e0000 */
[----:B------:R-:W-:-:S02]  /*47a0*/  FMNMX.FTZ R9, R200, R9, !PT ;  /* 0x00000009c8097209 */ /* 0x000fc40007810000 */
[----:B------:R-:W-:Y:S02]  /*47b0*/  FSEL R183, R183, -INF , P1 ;  /* 0xff800000b7b77808 */ /* 0x000fe40000800000 */
[----:B------:R-:W-:Y:S02]  /*47c0*/  FMNMX.FTZ R9, R199, R9, !PT ;  /* 0x00000009c7097209 */ /* 0x000fe40007810000 */
[----:B------:R-:W-:Y:S02]  /*47d0*/  FSEL R182, R182, -INF , P0 ;  /* 0xff800000b6b67808 */ /* 0x000fe40000000000 */
[----:B------:R-:W-:-:S04]  /*47e0*/  FMNMX.FTZ R9, R194, R9, !PT ;  /* 0x00000009c2097209 */ /* 0x000fc80007810000 */
[----:B------:R-:W-:-:S04]  /*47f0*/  FMNMX.FTZ R9, R184, R9, !PT ;  /* 0x00000009b8097209 */ /* 0x000fc80007810000 */
[----:B------:R-:W-:-:S04]  /*4800*/  FMNMX.FTZ R9, R183, R9, !PT ;  /* 0x00000009b7097209 */ /* 0x000fc80007810000 */
[----:B------:R-:W-:Y:S02]  /*4810*/  FMNMX.FTZ R9, R182, R9, !PT ;  /* 0x00000009b6097209 */ /* 0x000fe40007810000 */
        /* <DEDUP_REMOVED lines=20> */
[----:B------:R-:W1:Y:S01]  /*4960*/  MUFU.EX2 R49, R49 ;  /* 0x0000003100317308 */ /* 0x000e620000000800 */
[--C-:B------:R-:W-:Y:S02]  /*4970*/  FFMA.FTZ R35, R73, c[0x0][0x2d0], -R185.reuse ;  /* 0x0000b40049237a23 */ /* 0x100fe400000108b9 */
[--C-:B------:R-:W-:Y:S01]  /*4980*/  FFMA.FTZ R38, R38, c[0x0][0x2d0], -R185.reuse ;  /* 0x0000b40026267a23 */ /* 0x100fe200000108b9 */
[----:B------:R-:W-:Y:S01]  /*4990*/  FSEL R181, R181, RZ, P0 ;  /* 0x000000ffb5b57208 */ /* 0x000fe20000000000 */
[--C-:B------:R-:W-:Y:S01]  /*49a0*/  FFMA.FTZ R34, R34, c[0x0][0x2d0], -R185.reuse ;  /* 0x0000b40022227a23 */ /* 0x100fe200000108b9 */
[----:B------:R-:W-:Y:S01]  /*49b0*/  PLOP3.LUT P0, PT, PT, PT, UP1, 0x40, 0x0 ;  /* 0x000000000000781c */ /* 0x000fe20003f0e818 */
[----:B------:R-:W-:Y:S01]  /*49c0*/  FFMA.FTZ R33, R33, c[0x0][0x2d0], -R185 ;  /* 0x0000b40021217a23 */ /* 0x000fe200000108b9 */
[----:B------:R-:W-:Y:S01]  /*49d0*/  MUFU.EX2 R46, R46 ;  /* 0x0000002e002e7308 */ /* 0x000fe20000000800 */
[----:B------:R-:W-:-:S02]  /*49e0*/  FFMA.FTZ R180, R8, c[0x0][0x2d0], -R181 ;  /* 0x0000b40008b47a23 */ /* 0x000fc400000108b5 */
[--C-:B------:R-:W-:Y:S01]  /*49f0*/  FFMA.FTZ R51, R6, c[0x0][0x2d0], -R181.reuse ;  /* 0x0000b40006337a23 */ /* 0x100fe200000108b5 */
[----:B------:R-:W-:Y:S01]  /*4a00*/  LDSM.16.MT88.4 R8, [R242+0x900] ;  /* 0x00090000f208783b */ /* 0x000fe20000004200 */
[--C-:B------:R-:W-:Y:S02]  /*4a10*/  FFMA.FTZ R48, R53, c[0x0][0x2d0], -R181.reuse ;  /* 0x0000b40035307a23 */ /* 0x100fe400000108b5 */
[--C-:B------:R-:W-:Y:S01]  /*4a20*/  FFMA.FTZ R47, R61, c[0x0][0x2d0], -R181.reuse ;  /* 0x0000b4003d2f7a23 */ /* 0x100fe200000108b5 */
[----:B------:R-:W2:Y:S01]  /*4a30*/  MUFU.EX2 R45, R45 ;  /* 0x0000002d002d7308 */ /* 0x000ea20000000800 */
[----:B-1----:R-:W-:Y:S01]  /*4a40*/  F2FP.BF16.PACK_AB R128, R49, R50 ;  /* 0x000000323180723e */ /* 0x002fe200000010ff */
[--C-:B------:R-:W-:Y:S02]  /*4a50*/  FFMA.FTZ R44, R55, c[0x0][0x2d0], -R181.reuse ;  /* 0x0000b400372c7a23 */ /* 0x100fe400000108b5 */
[--C-:B------:R-:W-:Y:S02]  /*4a60*/  FFMA.FTZ R41, R63, c[0x0][0x2d0], -R181.reuse ;  /* 0x0000b4003f297a23 */ /* 0x100fe400000108b5 */
[----:B------:R-:W-:-:S02]  /*4a70*/  FFMA.FTZ R40, R74, c[0x0][0x2d0], -R181 ;  /* 0x0000b4004a287a23 */ /* 0x000fc400000108b5 */
[----:B------:R-:W-:Y:S01]  /*4a80*/  MUFU.EX2 R180, R180 ;  /* 0x000000b400b47308 */ /* 0x000fe20000000800 */
[----:B------:R-:W-:Y:S02]  /*4a90*/  FFMA.FTZ R37, R75, c[0x0][0x2d0], -R181 ;  /* 0x0000b4004b257a23 */ /* 0x000fe400000108b5 */
[----:B------:R-:W1:Y:S01]  /*4aa0*/  LDSM.16.MT88.4 R72, [R244+0x6100] ;  /* 0x00610000f448783b */ /* 0x000e620000004200 */
[----:B------:R-:W-:Y:S02]  /*4ab0*/  FFMA.FTZ R30, R30, c[0x0][0x2d0], -R185 ;  /* 0x0000b4001e1e7a23 */ /* 0x000fe400000108b9 */
[--C-:B------:R-:W-:Y:S02]  /*4ac0*/  FFMA.FTZ R36, R36, c[0x0][0x2d0], -R181.reuse ;  /* 0x0000b40024247a23 */ /* 0x100fe400000108b5 */
[----:B------:R-:W3:Y:S01]  /*4ad0*/  MUFU.EX2 R51, R51 ;  /* 0x0000003300337308 */ /* 0x000ee20000000800 */
[----:B--2---:R-:W-:Y:S01]  /*4ae0*/  F2FP.BF16.PACK_AB R130, R45, R46 ;  /* 0x0000002e2d82723e */ /* 0x004fe200000010ff */
[----:B------:R-:W-:-:S02]  /*4af0*/  FFMA.FTZ R32, R32, c[0x0][0x2d0], -R181 ;  /* 0x0000b40020207a23 */ /* 0x000fc400000108b5 */
[--C-:B------:R-:W-:Y:S02]  /*4b00*/  FFMA.FTZ R31, R31, c[0x0][0x2d0], -R181.reuse ;  /* 0x0000b4001f1f7a23 */ /* 0x100fe400000108b5 */
[----:B------:R-:W-:Y:S02]  /*4b10*/  FFMA.FTZ R3, R211, c[0x0][0x2d0], -R181 ;  /* 0x0000b400d3037a23 */ /* 0x000fe400000108b5 */
[----:B------:R-:W-:Y:S01]  /*4b20*/  MUFU.EX2 R48, R48 ;  /* 0x0000003000307308 */ /* 0x000fe20000000800 */
[----:B------:R-:W-:Y:S02]  /*4b30*/  FFMA.FTZ R195, R195, c[0x0][0x2d0], -R185 ;  /* 0x0000b400c3c37a23 */ /* 0x000fe400000108b9 */
[--C-:B------:R-:W-:Y:S02]  /*4b40*/  FFMA.FTZ R196, R196, c[0x0][0x2d0], -R181.reuse ;  /* 0x0000b400c4c47a23 */ /* 0x100fe400000108b5 */
[--C-:B------:R-:W-:Y:S02]  /*4b50*/  FFMA.FTZ R198, R198, c[0x0][0x2d0], -R181.reuse ;  /* 0x0000b400c6c67a23 */ /* 0x100fe400000108b5 */
[----:B------:R-:W-:Y:S01]  /*4b60*/  FFMA.FTZ R197, R197, c[0x0][0x2d0], -R181 ;  /* 0x0000b400c5c57a23 */ /* 0x000fe200000108b5 */
[----:B------:R-:W2:Y:S01]  /*4b70*/  MUFU.EX2 R47, R47 ;  /* 0x0000002f002f7308 */ /* 0x000ea20000000800 */
[----:B---3--:R-:W-:Y:S01]  /*4b80*/  F2FP.BF16.PACK_AB R129, R51, R180 ;  /* 0x000000b43381723e */ /* 0x008fe200000010ff */
[----:B------:R-:W-:-:S02]  /*4b90*/  FFMA.FTZ R206, R206, c[0x0][0x2d0], -R185 ;  /* 0x0000b400cece7a23 */ /* 0x000fc400000108b9 */
[--C-:B------:R-:W-:Y:S02]  /*4ba0*/  FFMA.FTZ R205, R205, c[0x0][0x2d0], -R185.reuse ;  /* 0x0000b400cdcd7a23 */ /* 0x100fe400000108b9 */
[--C-:B------:R-:W-:Y:S02]  /*4bb0*/  FFMA.FTZ R204, R204, c[0x0][0x2d0], -R185.reuse ;  /* 0x0000b400cccc7a23 */ /* 0x100fe400000108b9 */
[----:B------:R-:W-:Y:S01]  /*4bc0*/  MUFU.EX2 R43, R43 ;  /* 0x0000002b002b7308 */ /* 0x000fe20000000800 */
[----:B------:R-:W-:Y:S02]  /*4bd0*/  FFMA.FTZ R202, R202, c[0x0][0x2d0], -R185 ;  /* 0x0000b400caca7a23 */ /* 0x000fe400000108b9 */
[--C-:B------:R-:W-:Y:S02]  /*4be0*/  FFMA.FTZ R203, R203, c[0x0][0x2d0], -R181.reuse ;  /* 0x0000b400cbcb7a23 */ /* 0x100fe400000108b5 */
[--C-:B------:R-:W-:Y:S02]  /*4bf0*/  FFMA.FTZ R201, R201, c[0x0][0x2d0], -R181.reuse ;  /* 0x0000b400c9c97a23 */ /* 0x100fe400000108b5 */
[--C-:B------:R-:W-:Y:S01]  /*4c00*/  FFMA.FTZ R200, R200, c[0x0][0x2d0], -R181.reuse ;  /* 0x0000b400c8c87a23 */ /* 0x100fe200000108b5 */
[----:B--2---:R-:W-:Y:S01]  /*4c10*/  F2FP.BF16.PACK_AB R131, R47, R48 ;  /* 0x000000302f83723e */ /* 0x004fe200000010ff */
[----:B------:R-:W2:Y:S01]  /*4c20*/  MUFU.EX2 R39, R39 ;  /* 0x0000002700277308 */ /* 0x000ea20000000800 */
[----:B------:R-:W-:-:S02]  /*4c30*/  FFMA.FTZ R199, R199, c[0x0][0x2d0], -R181 ;  /* 0x0000b400c7c77a23 */ /* 0x000fc400000108b5 */
[--C-:B------:R-:W-:Y:S02]  /*4c40*/  FFMA.FTZ R193, R193, c[0x0][0x2d0], -R185.reuse ;  /* 0x0000b400c1c17a23 */ /* 0x100fe400000108b9 */
[--C-:B------:R-:W-:Y:S01]  /*4c50*/  FFMA.FTZ R192, R192, c[0x0][0x2d0], -R185.reuse ;  /* 0x0000b400c0c07a23 */ /* 0x100fe200000108b9 */
[C---:B------:R-:W-:Y:S01]  /*4c60*/  HMMA.16816.F32.BF16 R160, R128.reuse, R156, RZ ;  /* 0x0000009c80a0723c */ /* 0x040fe200000418ff */
[----:B------:R-:W-:Y:S01]  /*4c70*/  FFMA.FTZ R187, R187, c[0x0][0x2d0], -R185 ;  /* 0x0000b400bbbb7a23 */ /* 0x000fe200000108b9 */
[----:B------:R-:W-:Y:S01]  /*4c80*/  MUFU.EX2 R42, R42 ;  /* 0x0000002a002a7308 */ /* 0x000fe20000000800 */
[--C-:B------:R-:W-:Y:S02]  /*4c90*/  FFMA.FTZ R184, R184, c[0x0][0x2d0], -R181.reuse ;  /* 0x0000b400b8b87a23 */ /* 0x100fe400000108b5 */
[----:B------:R-:W-:Y:S02]  /*4ca0*/  FFMA.FTZ R183, R183, c[0x0][0x2d0], -R181 ;  /* 0x0000b400b7b77a23 */ /* 0x000fe400000108b5 */
[----:B------:R-:W-:Y:S01]  /*4cb0*/  FADD.FTZ R49, R50, R49 ;  /* 0x0000003132317221 */ /* 0x000fe20000010000 */
[----:B------:R-:W-:Y:S01]  /*4cc0*/  HMMA.16816.F32.BF16 R156, R128, R158, RZ ;  /* 0x0000009e809c723c */ /* 0x000fe200000418ff */
[----:B------:R-:W-:Y:S01]  /*4cd0*/  FADD.FTZ R51, R180, R51 ;  /* 0x00000033b4337221 */ /* 0x000fe20000010000 */
[----:B------:R-:W3:Y:S01]  /*4ce0*/  MUFU.EX2 R35, R35 ;  /* 0x0000002300237308 */ /* 0x000ee20000000800 */
[----:B--2---:R-:W-:Y:S01]  /*4cf0*/  F2FP.BF16.PACK_AB R4, R39, R43 ;  /* 0x0000002b2704723e */ /* 0x004fe200000010ff */
[----:B------:R-:W-:-:S02]  /*4d00*/  FADD.FTZ R49, R46, R49 ;  /* 0x000000312e317221 */ /* 0x000fc40000010000 */
[----:B------:R-:W-:Y:S02]  /*4d10*/  FADD.FTZ R51, R48, R51 ;  /* 0x0000003330337221 */ /* 0x000fe40000010000 */
[----:B------:R-:W-:Y:S01]  /*4d20*/  HMMA.16816.F32.BF16 R168, R128, R164, RZ ;  /* 0x000000a480a8723c */ /* 0x000fe200000418ff */
[----:B------:R-:W-:Y:S01]  /*4d30*/  FADD.FTZ R45, R45, R49 ;  /* 0x000000312d2d7221 */ /* 0x000fe20000010000 */
[----:B------:R-:W2:Y:S01]  /*4d40*/  MUFU.EX2 R44, R44 ;  /* 0x0000002c002c7308 */ /* 0x000ea20000000800 */
[----:B------:R-:W-:Y:S02]  /*4d50*/  FADD.FTZ R47, R47, R51 ;  /* 0x000000332f2f7221 */ /* 0x000fe40000010000 */
[----:B------:R-:W-:-:S03]  /*4d60*/  FADD.FTZ R45, R43, R45 ;  /* 0x0000002d2b2d7221 */ /* 0x000fc60000010000 */
[----:B------:R-:W-:Y:S01]  /*4d70*/  HMMA.16816.F32.BF16 R164, R128, R166, RZ ;  /* 0x000000a680a4723c */ /* 0x000fe200000418ff */
[----:B------:R-:W-:Y:S01]  /*4d80*/  FADD.FTZ R45, R39, R45 ;  /* 0x0000002d272d7221 */ /* 0x000fe20000010000 */
[----:B------:R-:W4:Y:S01]  /*4d90*/  MUFU.EX2 R41, R41 ;  /* 0x0000002900297308 */ /* 0x000f220000000800 */
[----:B---3--:R-:W-:Y:S02]  /*4da0*/  F2FP.BF16.PACK_AB R6, R35, R42 ;  /* 0x0000002a2306723e */ /* 0x008fe400000010ff */
[----:B------:R-:W-:-:S03]  /*4db0*/  FADD.FTZ R42, R42, R45 ;  /* 0x0000002d2a2a7221 */ /* 0x000fc60000010000 */
[----:B-1----:R-:W-:Y:S01]  /*4dc0*/  HMMA.16816.F32.BF16 R68, R128, R72, RZ ;  /* 0x000000488044723c */ /* 0x002fe200000418ff */
[----:B------:R-:W-:Y:S01]  /*4dd0*/  FADD.FTZ R42, R35, R42 ;  /* 0x0000002a232a7221 */ /* 0x000fe20000010000 */
[----:B------:R-:W-:Y:S01]  /*4de0*/  MUFU.EX2 R40, R40 ;  /* 0x0000002800287308 */ /* 0x000fe20000000800 */
[----:B--2---:R-:W-:-:S05]  /*4df0*/  FADD.FTZ R47, R44, R47 ;  /* 0x0000002f2c2f7221 */ /* 0x004fca0000010000 */
[----:B------:R-:W-:Y:S02]  /*4e00*/  HMMA.16816.F32.BF16 R72, R128, R74, RZ ;  /* 0x0000004a8048723c */ /* 0x000fe400000418ff */
[----:B------:R-:W1:Y:S01]  /*4e10*/  MUFU.EX2 R37, R37 ;  /* 0x0000002500257308 */ /* 0x000e620000000800 */
[C---:B----4-:R-:W-:Y:S01]  /*4e20*/  F2FP.BF16.PACK_AB R5, R41.reuse, R44 ;  /* 0x0000002c2905723e */ /* 0x050fe200000010ff */
[----:B------:R-:W-:-:S04]  /*4e30*/  FADD.FTZ R47, R41, R47 ;  /* 0x0000002f292f7221 */ /* 0x000fc80000010000 */
[C---:B------:R-:W-:Y:S02]  /*4e40*/  HMMA.16816.F32.BF16 R152, R128.reuse, R148, RZ ;  /* 0x000000948098723c */ /* 0x040fe400000418ff */
[----:B------:R-:W-:Y:S06]  /*4e50*/  MUFU.EX2 R38, R38 ;  /* 0x0000002600267308 */ /* 0x000fec0000000800 */
[----:B------:R-:W-:Y:S01]  /*4e60*/  HMMA.16816.F32.BF16 R148, R128, R150, RZ ;  /* 0x000000968094723c */ /* 0x000fe200000418ff */
[----:B-1----:R-:W-:Y:S01]  /*4e70*/  F2FP.BF16.PACK_AB R7, R37, R40 ;  /* 0x000000282507723e */ /* 0x002fe200000010ff */
[----:B------:R-:W1:Y:S01]  /*4e80*/  MUFU.EX2 R34, R34 ;  /* 0x0000002200227308 */ /* 0x000e620000000800 */
[----:B------:R-:W-:-:S05]  /*4e90*/  FADD.FTZ R40, R40, R47 ;  /* 0x0000002f28287221 */ /* 0x000fca0000010000 */
[----:B------:R-:W-:Y:S01]  /*4ea0*/  HMMA.16816.F32.BF16 R136, R128, R132, RZ ;  /* 0x000000848088723c */ /* 0x000fe200000418ff */
[----:B------:R-:W-:Y:S01]  /*4eb0*/  FADD.FTZ R40, R37, R40 ;  /* 0x0000002825287221 */ /* 0x000fe20000010000 */
[----:B------:R-:W-:Y:S06]  /*4ec0*/  MUFU.EX2 R33, R33 ;  /* 0x0000002100217308 */ /* 0x000fec0000000800 */
[C---:B------:R-:W-:Y:S02]  /*4ed0*/  HMMA.16816.F32.BF16 R160, R4.reuse, R12, R160 ;  /* 0x0000000c04a0723c */ /* 0x040fe400000418a0 */
[----:B------:R-:W2:Y:S06]  /*4ee0*/  MUFU.EX2 R30, R30 ;  /* 0x0000001e001e7308 */ /* 0x000eac0000000800 */
[C---:B------:R-:W-:Y:S01]  /*4ef0*/  HMMA.16816.F32.BF16 R156, R4.reuse, R14, R156 ;  /* 0x0000000e049c723c */ /* 0x040fe2000004189c */
[----:B------:R-:W3:Y:S01]  /*4f00*/  LDSM.16.MT88.4 R12, [R244+0x6900] ;  /* 0x00690000f40c783b */ /* 0x000ee20000004200 */
[----:B------:R-:W-:Y:S06]  /*4f10*/  MUFU.EX2 R36, R36 ;  /* 0x0000002400247308 */ /* 0x000fec0000000800 */
[C---:B------:R-:W-:Y:S02]  /*4f20*/  HMMA.16816.F32.BF16 R168, R4.reuse, R8, R168 ;  /* 0x0000000804a8723c */ /* 0x040fe400000418a8 */
[----:B------:R-:W4:Y:S06]  /*4f30*/  MUFU.EX2 R32, R32 ;  /* 0x0000002000207308 */ /* 0x000f2c0000000800 */
[----:B------:R-:W-:Y:S01]  /*4f40*/  HMMA.16816.F32.BF16 R164, R4, R10, R164 ;  /* 0x0000000a04a4723c */ /* 0x000fe200000418a4 */
[----:B------:R-:W5:Y:S01]  /*4f50*/  LDSM.16.MT88.4 R8, [R240+0x900] ;  /* 0x00090000f008783b */ /* 0x000f620000004200 */
[----:B------:R-:W-:Y:S06]  /*4f60*/  MUFU.EX2 R31, R31 ;  /* 0x0000001f001f7308 */ /* 0x000fec0000000800 */
[C---:B------:R-:W-:Y:S02]  /*4f70*/  HMMA.16816.F32.BF16 R132, R128.reuse, R134, RZ ;  /* 0x000000868084723c */ /* 0x040fe400000418ff */
[----:B------:R-:W1:Y:S06]  /*4f80*/  MUFU.EX2 R3, R3 ;  /* 0x0000000300037308 */ /* 0x000e6c0000000800 */
[C---:B------:R-:W-:Y:S02]  /*4f90*/  HMMA.16816.F32.BF16 R144, R128.reuse, R140, RZ ;  /* 0x0000008c8090723c */ /* 0x040fe400000418ff */
[----:B------:R-:W-:Y:S06]  /*4fa0*/  MUFU.EX2 R195, R195 ;  /* 0x000000c300c37308 */ /* 0x000fec0000000800 */
[----:B------:R-:W-:Y:S02]  /*4fb0*/  HMMA.16816.F32.BF16 R140, R128, R142, RZ ;  /* 0x0000008e808c723c */ /* 0x000fe400000418ff */
[----:B------:R-:W-:Y:S06]  /*4fc0*/  MUFU.EX2 R196, R196 ;  /* 0x000000c400c47308 */ /* 0x000fec0000000800 */
[C---:B---3--:R-:W-:Y:S02]  /*4fd0*/  HMMA.16816.F32.BF16 R68, R4.reuse, R12, R68 ;  /* 0x0000000c0444723c */ /* 0x048fe40000041844 */
[----:B------:R-:W-:Y:S06]  /*4fe0*/  MUFU.EX2 R198, R198 ;  /* 0x000000c600c67308 */ /* 0x000fec0000000800 */
[----:B------:R-:W-:Y:S01]  /*4ff0*/  HMMA.16816.F32.BF16 R72, R4, R14, R72 ;  /* 0x0000000e0448723c */ /* 0x000fe20000041848 */
[----:B------:R-:W3:Y:S01]  /*5000*/  LDSM.16.MT88.4 R12, [R242+0x9900] ;  /* 0x00990000f20c783b */ /* 0x000ee20000004200 */
[----:B------:R-:W-:Y:S06]  /*5010*/  MUFU.EX2 R197, R197 ;  /* 0x000000c500c57308 */ /* 0x000fec0000000800 */
[----:B------:R-:W-:Y:S02]  /*5020*/  HMMA.16816.F32.BF16 R176, R128, R172, RZ ;  /* 0x000000ac80b0723c */ /* 0x000fe400000418ff */
[----:B------:R-:W-:Y:S06]  /*5030*/  MUFU.EX2 R206, R206 ;  /* 0x000000ce00ce7308 */ /* 0x000fec0000000800 */
[C---:B-----5:R-:W-:Y:S02]  /*5040*/  HMMA.16816.F32.BF16 R152, R4.reuse, R8, R152 ;  /* 0x000000080498723c */ /* 0x060fe40000041898 */
[----:B------:R-:W-:Y:S06]  /*5050*/  MUFU.EX2 R205, R205 ;  /* 0x000000cd00cd7308 */ /* 0x000fec0000000800 */
[----:B------:R-:W-:Y:S01]  /*5060*/  HMMA.16816.F32.BF16 R148, R4, R10, R148 ;  /* 0x0000000a0494723c */ /* 0x000fe20000041894 */
[----:B------:R-:W5:Y:S01]  /*5070*/  LDSM.16.MT88.4 R8, [R242+0x6900] ;  /* 0x00690000f208783b */ /* 0x000f620000004200 */
[----:B------:R-:W-:Y:S06]  /*5080*/  MUFU.EX2 R204, R204 ;  /* 0x000000cc00cc7308 */ /* 0x000fec0000000800 */
[----:B------:R-:W-:Y:S02]  /*5090*/  HMMA.16816.F32.BF16 R172, R128, R174, RZ ;  /* 0x000000ae80ac723c */ /* 0x000fe400000418ff */
[----:B------:R-:W-:Y:S06]  /*50a0*/  MUFU.EX2 R202, R202 ;  /* 0x000000ca00ca7308 */ /* 0x000fec0000000800 */
[C---:B------:R-:W-:Y:S02]  /*50b0*/  HMMA.16816.F32.BF16 R136, R4.reuse, R24, R136 ;  /* 0x000000180488723c */ /* 0x040fe40000041888 */
[----:B------:R-:W-:Y:S06]  /*50c0*/  MUFU.EX2 R203, R203 ;  /* 0x000000cb00cb7308 */ /* 0x000fec0000000800 */
[----:B------:R-:W-:Y:S01]  /*50d0*/  HMMA.16816.F32.BF16 R132, R4, R26, R132 ;  /* 0x0000001a0484723c */ /* 0x000fe20000041884 */
[----:B------:R-:W1:Y:S01]  /*50e0*/  LDSM.16.MT88.4 R24, [R240+0x9100] ;  /* 0x00910000f018783b */ /* 0x000e620000004200 */
[----:B------:R-:W-:Y:S06]  /*50f0*/  MUFU.EX2 R201, R201 ;  /* 0x000000c900c97308 */ /* 0x000fec0000000800 */
[C---:B------:R-:W-:Y:S02]  /*5100*/  HMMA.16816.F32.BF16 R108, R128.reuse, R112, RZ ;  /* 0x00000070806c723c */ /* 0x040fe400000418ff */
[----:B------:R-:W-:Y:S06]  /*5110*/  MUFU.EX2 R200, R200 ;  /* 0x000000c800c87308 */ /* 0x000fec0000000800 */
[----:B------:R-:W-:Y:S02]  /*5120*/  HMMA.16816.F32.BF16 R112, R128, R114, RZ ;  /* 0x000000728070723c */ /* 0x000fe400000418ff */
[----:B------:R-:W-:Y:S06]  /*5130*/  MUFU.EX2 R199, R199 ;  /* 0x000000c700c77308 */ /* 0x000fec0000000800 */
[C---:B------:R-:W-:Y:S02]  /*5140*/  HMMA.16816.F32.BF16 R144, R4.reuse, R76, R144 ;  /* 0x0000004c0490723c */ /* 0x040fe40000041890 */
[----:B------:R-:W-:Y:S06]  /*5150*/  MUFU.EX2 R193, R193 ;  /* 0x000000c100c17308 */ /* 0x000fec0000000800 */
[----:B------:R-:W-:Y:S02]  /*5160*/  HMMA.16816.F32.BF16 R140, R4, R78, R140 ;  /* 0x0000004e048c723c */ /* 0x000fe4000004188c */
[----:B------:R-:W-:Y:S06]  /*5170*/  MUFU.EX2 R192, R192 ;  /* 0x000000c000c07308 */ /* 0x000fec0000000800 */
[C---:B------:R-:W-:Y:S02]  /*5180*/  HMMA.16816.F32.BF16 R76, R128.reuse, R80, RZ ;  /* 0x00000050804c723c */ /* 0x040fe400000418ff */
[----:B------:R-:W-:Y:S06]  /*5190*/  MUFU.EX2 R187, R187 ;  /* 0x000000bb00bb7308 */ /* 0x000fec0000000800 */
[----:B------:R-:W-:Y:S02]  /*51a0*/  HMMA.16816.F32.BF16 R80, R128, R82, RZ ;  /* 0x000000528050723c */ /* 0x000fe400000418ff */
[----:B------:R-:W-:Y:S06]  /*51b0*/  MUFU.EX2 R184, R184 ;  /* 0x000000b800b87308 */ /* 0x000fec0000000800 */
[C---:B------:R-:W-:Y:S02]  /*51c0*/  HMMA.16816.F32.BF16 R176, R4.reuse, R16, R176 ;  /* 0x0000001004b0723c */ /* 0x040fe400000418b0 */
[----:B------:R-:W-:Y:S06]  /*51d0*/  MUFU.EX2 R183, R183 ;  /* 0x000000b700b77308 */ /* 0x000fec0000000800 */
[C---:B------:R-:W-:Y:S01]  /*51e0*/  HMMA.16816.F32.BF16 R172, R4.reuse, R18, R172 ;  /* 0x0000001204ac723c */ /* 0x040fe200000418ac */
[----:B------:R-:W1:Y:S07]  /*51f0*/  LDSM.16.MT88.4 R16, [R240+0x3900] ;  /* 0x00390000f010783b */ /* 0x000e6e0000004200 */
[C---:B---3--:R-:W-:Y:S08]  /*5200*/  HMMA.16816.F32.BF16 R108, R4.reuse, R12, R108 ;  /* 0x0000000c046c723c */ /* 0x048ff0000004186c */
[----:B------:R-:W-:Y:S01]  /*5210*/  HMMA.16816.F32.BF16 R112, R4, R14, R112 ;  /* 0x0000000e0470723c */ /* 0x000fe20000041870 */
[----:B------:R-:W3:Y:S07]  /*5220*/  LDSM.16.MT88.4 R12, [R240+0x9900] ;  /* 0x00990000f00c783b */ /* 0x000eee0000004200 */
[C---:B------:R-:W-:Y:S08]  /*5230*/  HMMA.16816.F32.BF16 R52, R128.reuse, R56, RZ ;  /* 0x000000388034723c */ /* 0x040ff000000418ff */
[----:B------:R-:W-:Y:S08]  /*5240*/  HMMA.16816.F32.BF16 R60, R128, R64, RZ ;  /* 0x00000040803c723c */ /* 0x000ff000000418ff */
[C---:B-----5:R-:W-:Y:S08]  /*5250*/  HMMA.16816.F32.BF16 R76, R4.reuse, R8, R76 ;  /* 0x00000008044c723c */ /* 0x060ff0000004184c */
[----:B------:R-:W-:Y:S01]  /*5260*/  HMMA.16816.F32.BF16 R80, R4, R10, R80 ;  /* 0x0000000a0450723c */ /* 0x000fe20000041850 */
[----:B------:R-:W5:Y:S07]  /*5270*/  LDSM.16.MT88.4 R8, [R241+0x9900] ;  /* 0x00990000f108783b */ /* 0x000f6e0000004200 */
        /* <DEDUP_REMOVED lines=10> */
[C---:B-1----:R-:W-:Y:S08]  /*5320*/  HMMA.16816.F32.BF16 R124, R128.reuse, R24, RZ ;  /* 0x00000018807c723c */ /* 0x042ff000000418ff */
[----:B------:R-:W-:Y:S01]  /*5330*/  HMMA.16816.F32.BF16 R128, R128, R26, RZ ;  /* 0x0000001a8080723c */ /* 0x000fe200000418ff */
[----:B------:R-:W-:Y:S07]  /*5340*/  LDSM.16.MT88.4 R24, [R241+0x1100] ;  /* 0x00110000f118783b */ /* 0x000fee0000004200 */
[C---:B------:R-:W-:Y:S08]  /*5350*/  HMMA.16816.F32.BF16 R52, R4.reuse, R20, R52 ;  /* 0x000000140434723c */ /* 0x040ff00000041834 */
[C---:B------:R-:W-:Y:S01]  /*5360*/  HMMA.16816.F32.BF16 R56, R4.reuse, R22, R56 ;  /* 0x000000160438723c */ /* 0x040fe20000041838 */
[----:B------:R-:W1:Y:S07]  /*5370*/  LDSM.16.MT88.4 R20, [R240+0x6900] ;  /* 0x00690000f014783b */ /* 0x000e6e0000004200 */
[C---:B------:R-:W-:Y:S08]  /*5380*/  HMMA.16816.F32.BF16 R60, R4.reuse, R16, R60 ;  /* 0x00000010043c723c */ /* 0x040ff0000004183c */
[C---:B------:R-:W-:Y:S01]  /*5390*/  HMMA.16816.F32.BF16 R64, R4.reuse, R18, R64 ;  /* 0x000000120440723c */ /* 0x040fe20000041840 */
[----:B------:R-:W1:Y:S07]  /*53a0*/  LDSM.16.MT88.4 R16, [R244+0x9900] ;  /* 0x00990000f410783b */ /* 0x000e6e0000004200 */
[C---:B---3--:R-:W-:Y:S08]  /*53b0*/  HMMA.16816.F32.BF16 R124, R4.reuse, R12, R124 ;  /* 0x0000000c047c723c */ /* 0x048ff0000004187c */
[C---:B------:R-:W-:Y:S01]  /*53c0*/  HMMA.16816.F32.BF16 R128, R4.reuse, R14, R128 ;  /* 0x0000000e0480723c */ /* 0x040fe20000041880 */
[----:B------:R-:W3:Y:S07]  /*53d0*/  LDSM.16.MT88.4 R12, [R244+0x1100] ;  /* 0x00110000f40c783b */ /* 0x000eee0000004200 */
[C---:B-----5:R-:W-:Y:S08]  /*53e0*/  HMMA.16816.F32.BF16 R116, R4.reuse, R8, R116 ;  /* 0x000000080474723c */ /* 0x060ff00000041874 */
[C---:B------:R-:W-:Y:S01]  /*53f0*/  HMMA.16816.F32.BF16 R120, R4.reuse, R10, R120 ;  /* 0x0000000a0478723c */ /* 0x040fe20000041878 */
[----:B------:R-:W5:Y:S07]  /*5400*/  LDSM.16.MT88.4 R8, [R242+0x1100] ;  /* 0x00110000f208783b */ /* 0x000f6e0000004200 */
[C---:B------:R-:W-:Y:S07]  /*5410*/  HMMA.16816.F32.BF16 R84, R4.reuse, R188, R84 ;  /* 0x000000bc0454723c */ /* 0x040fee0000041854 */
[--C-:B------:R-:W-:Y:S01]  /*5420*/  FFMA.FTZ R189, R209, c[0x0][0x2d0], -R185.reuse ;  /* 0x0000b400d1bd7a23 */ /* 0x100fe200000108b9 */
[----:B------:R-:W-:Y:S01]  /*5430*/  HMMA.16816.F32.BF16 R88, R4, R190, R88 ;  /* 0x000000be0458723c */ /* 0x000fe20000041858 */
[----:B------:R-:W-:-:S04]  /*5440*/  FFMA.FTZ R188, R208, c[0x0][0x2d0], -R185 ;  /* 0x0000b400d0bc7a23 */ /* 0x000fc800000108b9 */
[----:B------:R-:W-:Y:S02]  /*5450*/  MUFU.EX2 R189, R189 ;  /* 0x000000bd00bd7308 */ /* 0x000fe40000000800 */
[----:B------:R-:W-:Y:S01]  /*5460*/  FFMA.FTZ R190, R210, c[0x0][0x2d0], -R185 ;  /* 0x0000b400d2be7a23 */ /* 0x000fe200000108b9 */
[C---:B-1----:R-:W-:Y:S01]  /*5470*/  HMMA.16816.F32.BF16 R92, R4.reuse, R20, R92 ;  /* 0x00000014045c723c */ /* 0x042fe2000004185c */
[----:B------:R-:W-:Y:S02]  /*5480*/  FFMA.FTZ R191, R207, c[0x0][0x2d0], -R181 ;  /* 0x0000b400cfbf7a23 */ /* 0x000fe400000108b5 */
[----:B------:R-:W-:Y:S02]  /*5490*/  FFMA.FTZ R185, R186, c[0x0][0x2d0], -R185 ;  /* 0x0000b400bab97a23 */ /* 0x000fe400000108b9 */
[----:B------:R-:W1:Y:S01]  /*54a0*/  MUFU.EX2 R190, R190 ;  /* 0x000000be00be7308 */ /* 0x000e620000000800 */
[--C-:B------:R-:W-:Y:S02]  /*54b0*/  FFMA.FTZ R186, R194, c[0x0][0x2d0], -R181.reuse ;  /* 0x0000b400c2ba7a23 */ /* 0x100fe400000108b5 */
[----:B------:R-:W-:Y:S01]  /*54c0*/  HMMA.16816.F32.BF16 R96, R4, R22, R96 ;  /* 0x000000160460723c */ /* 0x000fe20000041860 */
[----:B------:R-:W-:Y:S01]  /*54d0*/  LDSM.16.MT88.4 R20, [R241+0x4100] ;  /* 0x00410000f114783b */ /* 0x000fe20000004200 */
[----:B------:R-:W-:-:S03]  /*54e0*/  FFMA.FTZ R181, R182, c[0x0][0x2d0], -R181 ;  /* 0x0000b400b6b57a23 */ /* 0x000fc600000108b5 */
[----:B------:R-:W1:Y:S03]  /*54f0*/  MUFU.EX2 R188, R188 ;  /* 0x000000bc00bc7308 */ /* 0x000e660000000800 */
[C---:B------:R-:W-:Y:S05]  /*5500*/  HMMA.16816.F32.BF16 R100, R4.reuse, R16, R100 ;  /* 0x000000100464723c */ /* 0x040fea0000041864 */
[----:B------:R-:W1:Y:S03]  /*5510*/  MUFU.EX2 R191, R191 ;  /* 0x000000bf00bf7308 */ /* 0x000e660000000800 */
[----:B------:R-:W-:Y:S01]  /*5520*/  HMMA.16816.F32.BF16 R104, R4, R18, R104 ;  /* 0x000000120468723c */ /* 0x000fe20000041868 */
[----:B------:R-:W1:Y:S04]  /*5530*/  LDSM.16.MT88.4 R16, [R240+0x1100] ;  /* 0x00110000f010783b */ /* 0x000e680000004200 */
[----:B------:R-:W-:Y:S02]  /*5540*/  MUFU.EX2 R185, R185 ;  /* 0x000000b900b97308 */ /* 0x000fe40000000800 */
[----:B------:R-:W-:Y:S01]  /*5550*/  F2FP.BF16.PACK_AB R4, R34, R38 ;  /* 0x000000262204723e */ /* 0x000fe200000010ff */
[----:B------:R-:W-:Y:S01]  /*5560*/  FADD.FTZ R38, R38, R42 ;  /* 0x0000002a26267221 */ /* 0x000fe20000010000 */
[----:B--2---:R-:W-:-:S02]  /*5570*/  F2FP.BF16.PACK_AB R6, R30, R33 ;  /* 0x000000211e06723e */ /* 0x004fc400000010ff */
[----:B----4-:R-:W-:Y:S01]  /*5580*/  F2FP.BF16.PACK_AB R5, R32, R36 ;  /* 0x000000242005723e */ /* 0x010fe200000010ff */
[----:B------:R-:W-:Y:S01]  /*5590*/  FADD.FTZ R38, R34, R38 ;  /* 0x0000002622267221 */ /* 0x000fe20000010000 */
[----:B------:R-:W-:Y:S01]  /*55a0*/  F2FP.BF16.PACK_AB R7, R3, R31 ;  /* 0x0000001f0307723e */ /* 0x000fe200000010ff */
[----:B------:R-:W2:Y:S01]  /*55b0*/  MUFU.EX2 R186, R186 ;  /* 0x000000ba00ba7308 */ /* 0x000ea20000000800 */
[----:B------:R-:W-:Y:S02]  /*55c0*/  FADD.FTZ R36, R36, R40 ;  /* 0x0000002824247221 */ /* 0x000fe40000010000 */
[----:B------:R-:W-:Y:S02]  /*55d0*/  FADD.FTZ R33, R33, R38 ;  /* 0x0000002621217221 */ /* 0x000fe40000010000 */
[----:B------:R-:W-:Y:S01]  /*55e0*/  FADD.FTZ R36, R32, R36 ;  /* 0x0000002420247221 */ /* 0x000fe20000010000 */
[----:B---3--:R-:W-:Y:S01]  /*55f0*/  HMMA.16816.F32.BF16 R176, R4, R12, R176 ;  /* 0x0000000c04b0723c */ /* 0x008fe200000418b0 */
[----:B------:R-:W-:Y:S01]  /*5600*/  FADD.FTZ R33, R30, R33 ;  /* 0x000000211e217221 */ /* 0x000fe20000010000 */
[----:B------:R-:W3:Y:S01]  /*5610*/  MUFU.EX2 R181, R181 ;  /* 0x000000b500b57308 */ /* 0x000ee20000000800 */
[----:B------:R-:W-:-:S04]  /*5620*/  FADD.FTZ R31, R31, R36 ;  /* 0x000000241f1f7221 */ /* 0x000fc80000010000 */
[----:B------:R-:W-:Y:S01]  /*5630*/  FADD.FTZ R31, R3, R31 ;  /* 0x0000001f031f7221 */ /* 0x000fe20000010000 */
[C---:B------:R-:W-:Y:S01]  /*5640*/  HMMA.16816.F32.BF16 R172, R4.reuse, R14, R172 ;  /* 0x0000000e04ac723c */ /* 0x040fe200000418ac */
[----:B------:R-:W4:Y:S07]  /*5650*/  LDSM.16.MT88.4 R12, [R244+0x4100] ;  /* 0x00410000f40c783b */ /* 0x000f2e0000004200 */
[C---:B-----5:R-:W-:Y:S08]  /*5660*/  HMMA.16816.F32.BF16 R168, R4.reuse, R8, R168 ;  /* 0x0000000804a8723c */ /* 0x060ff000000418a8 */
[C---:B------:R-:W-:Y:S01]  /*5670*/  HMMA.16816.F32.BF16 R164, R4.reuse, R10, R164 ;  /* 0x0000000a04a4723c */ /* 0x040fe200000418a4 */
[----:B------:R-:W5:Y:S07]  /*5680*/  LDSM.16.MT88.4 R8, [R242+0x4100] ;  /* 0x00410000f208783b */ /* 0x000f6e0000004200 */
[C---:B-1----:R-:W-:Y:S08]  /*5690*/  HMMA.16816.F32.BF16 R152, R4.reuse, R16, R152 ;  /* 0x000000100498723c */ /* 0x042ff00000041898 */
[C---:B------:R-:W-:Y:S01]  /*56a0*/  HMMA.16816.F32.BF16 R148, R4.reuse, R18, R148 ;  /* 0x000000120494723c */ /* 0x040fe20000041894 */
[----:B------:R-:W-:Y:S07]  /*56b0*/  LDSM.16.MT88.4 R16, [R240+0x4100] ;  /* 0x00410000f010783b */ /* 0x000fee0000004200 */
[C---:B------:R-:W-:Y:S08]  /*56c0*/  HMMA.16816.F32.BF16 R160, R4.reuse, R24, R160 ;  /* 0x0000001804a0723c */ /* 0x040ff000000418a0 */
[C---:B----4-:R-:W-:Y:S08]  /*56d0*/  HMMA.16816.F32.BF16 R144, R4.reuse, R12, R144 ;  /* 0x0000000c0490723c */ /* 0x050ff00000041890 */
[C---:B------:R-:W-:Y:S01]  /*56e0*/  HMMA.16816.F32.BF16 R140, R4.reuse, R14, R140 ;  /* 0x0000000e048c723c */ /* 0x040fe2000004188c */
[----:B------:R-:W1:Y:S07]  /*56f0*/  LDSM.16.MT88.4 R12, [R244+0x7100] ;  /* 0x00710000f40c783b */ /* 0x000e6e0000004200 */
[C---:B-----5:R-:W-:Y:S08]  /*5700*/  HMMA.16816.F32.BF16 R136, R4.reuse, R8, R136 ;  /* 0x000000080488723c */ /* 0x060ff00000041888 */
[C---:B------:R-:W-:Y:S01]  /*5710*/  HMMA.16816.F32.BF16 R132, R4.reuse, R10, R132 ;  /* 0x0000000a0484723c */ /* 0x040fe20000041884 */
[----:B------:R-:W4:Y:S07]  /*5720*/  LDSM.16.MT88.4 R8, [R242+0x7100] ;  /* 0x00710000f208783b */ /* 0x000f2e0000004200 */
[C---:B------:R-:W-:Y:S01]  /*5730*/  HMMA.16816.F32.BF16 R156, R4.reuse, R26, R156 ;  /* 0x0000001a049c723c */ /* 0x040fe2000004189c */
[----:B------:R-:W5:Y:S07]  /*5740*/  LDSM.16.MT88.4 R24, [R241+0x7100] ;  /* 0x00710000f118783b */ /* 0x000f6e0000004200 */
[C---:B------:R-:W-:Y:S08]  /*5750*/  HMMA.16816.F32.BF16 R52, R4.reuse, R20, R52 ;  /* 0x000000140434723c */ /* 0x040ff00000041834 */
[C---:B------:R-:W-:Y:S01]  /*5760*/  HMMA.16816.F32.BF16 R56, R4.reuse, R22, R56 ;  /* 0x000000160438723c */ /* 0x040fe20000041838 */
[----:B------:R-:W-:Y:S07]  /*5770*/  LDSM.16.MT88.4 R20, [R240+0x7100] ;  /* 0x00710000f014783b */ /* 0x000fee0000004200 */
[C---:B-1----:R-:W-:Y:S08]  /*5780*/  HMMA.16816.F32.BF16 R68, R4.reuse, R12, R68 ;  /* 0x0000000c0444723c */ /* 0x042ff00000041844 */
[C---:B------:R-:W-:Y:S01]  /*5790*/  HMMA.16816.F32.BF16 R72, R4.reuse, R14, R72 ;  /* 0x0000000e0448723c */ /* 0x040fe20000041848 */
[----:B------:R-:W1:Y:S07]  /*57a0*/  LDSM.16.MT88.4 R12, [R242+0xa100] ;  /* 0x00a10000f20c783b */ /* 0x000e6e0000004200 */
[C---:B----4-:R-:W-:Y:S08]  /*57b0*/  HMMA.16816.F32.BF16 R76, R4.reuse, R8, R76 ;  /* 0x00000008044c723c */ /* 0x050ff0000004184c */
[C---:B------:R-:W-:Y:S01]  /*57c0*/  HMMA.16816.F32.BF16 R80, R4.reuse, R10, R80 ;  /* 0x0000000a0450723c */ /* 0x040fe20000041850 */
[----:B------:R-:W4:Y:S07]  /*57d0*/  LDSM.16.MT88.4 R8, [R241+0xa100] ;  /* 0x00a10000f108783b */ /* 0x000f2e0000004200 */
[C---:B------:R-:W-:Y:S08]  /*57e0*/  HMMA.16816.F32.BF16 R60, R4.reuse, R16, R60 ;  /* 0x00000010043c723c */ /* 0x040ff0000004183c */
[C---:B------:R-:W-:Y:S01]  /*57f0*/  HMMA.16816.F32.BF16 R64, R4.reuse, R18, R64 ;  /* 0x000000120440723c */ /* 0x040fe20000041840 */
[----:B------:R-:W2:Y:S07]  /*5800*/  LDSM.16.MT88.4 R16, [R244+0xa100] ;  /* 0x00a10000f410783b */ /* 0x000eae0000004200 */
[C---:B-----5:R-:W-:Y:S08]  /*5810*/  HMMA.16816.F32.BF16 R84, R4.reuse, R24, R84 ;  /* 0x000000180454723c */ /* 0x060ff00000041854 */
[C---:B-1----:R-:W-:Y:S08]  /*5820*/  HMMA.16816.F32.BF16 R108, R4.reuse, R12, R108 ;  /* 0x0000000c046c723c */ /* 0x042ff0000004186c */
[C---:B------:R-:W-:Y:S01]  /*5830*/  HMMA.16816.F32.BF16 R112, R4.reuse, R14, R112 ;  /* 0x0000000e0470723c */ /* 0x040fe20000041870 */
[----:B------:R-:W1:Y:S07]  /*5840*/  LDSM.16.MT88.4 R12, [R240+0xa100] ;  /* 0x00a10000f00c783b */ /* 0x000e6e0000004200 */
[C---:B----4-:R-:W-:Y:S08]  /*5850*/  HMMA.16816.F32.BF16 R116, R4.reuse, R8, R116 ;  /* 0x000000080474723c */ /* 0x050ff00000041874 */
[C---:B------:R-:W-:Y:S01]  /*5860*/  HMMA.16816.F32.BF16 R120, R4.reuse, R10, R120 ;  /* 0x0000000a0478723c */ /* 0x040fe20000041878 */
[----:B------:R-:W4:Y:S07]  /*5870*/  LDSM.16.MT88.4 R8, [R241+0x1900] ;  /* 0x00190000f108783b */ /* 0x000f2e0000004200 */
[C---:B------:R-:W-:Y:S01]  /*5880*/  HMMA.16816.F32.BF16 R88, R4.reuse, R26, R88 ;  /* 0x0000001a0458723c */ /* 0x040fe20000041858 */
[----:B------:R-:W-:Y:S07]  /*5890*/  LDSM.16.MT88.4 R24, [R240+0x4900] ;  /* 0x00490000f018783b */ /* 0x000fee0000004200 */
[C---:B------:R-:W-:Y:S08]  /*58a0*/  HMMA.16816.F32.BF16 R92, R4.reuse, R20, R92 ;  /* 0x00000014045c723c */ /* 0x040ff0000004185c */
[C---:B------:R-:W-:Y:S01]  /*58b0*/  HMMA.16816.F32.BF16 R96, R4.reuse, R22, R96 ;  /* 0x000000160460723c */ /* 0x040fe20000041860 */
[----:B------:R-:W-:Y:S07]  /*58c0*/  LDSM.16.MT88.4 R20, [R240+0x1900] ;  /* 0x00190000f014783b */ /* 0x000fee0000004200 */
[C---:B--2---:R-:W-:Y:S08]  /*58d0*/  HMMA.16816.F32.BF16 R100, R4.reuse, R16, R100 ;  /* 0x000000100464723c */ /* 0x044ff00000041864 */
[C---:B------:R-:W-:Y:S01]  /*58e0*/  HMMA.16816.F32.BF16 R104, R4.reuse, R18, R104 ;  /* 0x000000120468723c */ /* 0x040fe20000041868 */
[----:B------:R-:W2:Y:S07]  /*58f0*/  LDSM.16.MT88.4 R16, [R244+0x1900] ;  /* 0x00190000f410783b */ /* 0x000eae0000004200 */
[C---:B-1----:R-:W-:Y:S08]  /*5900*/  HMMA.16816.F32.BF16 R124, R4.reuse, R12, R124 ;  /* 0x0000000c047c723c */ /* 0x042ff0000004187c */
[----:B------:R-:W-:Y:S01]  /*5910*/  HMMA.16816.F32.BF16 R128, R4, R14, R128 ;  /* 0x0000000e0480723c */ /* 0x000fe20000041880 */
[----:B------:R-:W1:Y:S06]  /*5920*/  LDSM.16.MT88.4 R12, [R242+0x1900] ;  /* 0x00190000f20c783b */ /* 0x000e6c0000004200 */
[----:B------:R-:W-:Y:S01]  /*5930*/  F2FP.BF16.PACK_AB R4, R190, R195 ;  /* 0x000000c3be04723e */ /* 0x000fe200000010ff */
[----:B------:R-:W-:Y:S01]  /*5940*/  FADD.FTZ R195, R195, R33 ;  /* 0x00000021c3c37221 */ /* 0x000fe20000010000 */
[----:B------:R-:W-:-:S02]  /*5950*/  F2FP.BF16.PACK_AB R6, R188, R189 ;  /* 0x000000bdbc06723e */ /* 0x000fc400000010ff */
[----:B------:R-:W-:Y:S01]  /*5960*/  F2FP.BF16.PACK_AB R5, R196, R191 ;  /* 0x000000bfc405723e */ /* 0x000fe200000010ff */
[----:B------:R-:W-:Y:S01]  /*5970*/  FADD.FTZ R195, R190, R195 ;  /* 0x000000c3bec37221 */ /* 0x000fe20000010000 */
[----:B------:R-:W-:Y:S01]  /*5980*/  F2FP.BF16.PACK_AB R7, R197, R198 ;  /* 0x000000c6c507723e */ /* 0x000fe200000010ff */
[----:B------:R-:W-:Y:S02]  /*5990*/  FADD.FTZ R191, R191, R31 ;  /* 0x0000001fbfbf7221 */ /* 0x000fe40000010000 */
[----:B------:R-:W-:Y:S02]  /*59a0*/  FADD.FTZ R189, R189, R195 ;  /* 0x000000c3bdbd7221 */ /* 0x000fe40000010000 */
[----:B------:R-:W-:Y:S02]  /*59b0*/  FADD.FTZ R191, R196, R191 ;  /* 0x000000bfc4bf7221 */ /* 0x000fe40000010000 */
[----:B----4-:R-:W-:Y:S01]  /*59c0*/  HMMA.16816.F32.BF16 R160, R4, R8, R160 ;  /* 0x0000000804a0723c */ /* 0x010fe200000418a0 */
[----:B------:R-:W-:-:S02]  /*59d0*/  FADD.FTZ R189, R188, R189 ;  /* 0x000000bdbcbd7221 */ /* 0x000fc40000010000 */
[----:B------:R-:W-:-:S04]  /*59e0*/  FADD.FTZ R198, R198, R191 ;  /* 0x000000bfc6c67221 */ /* 0x000fc80000010000 */
[----:B------:R-:W-:Y:S01]  /*59f0*/  FADD.FTZ R198, R197, R198 ;  /* 0x000000c6c5c67221 */ /* 0x000fe20000010000 */
[C---:B------:R-:W-:Y:S01]  /*5a00*/  HMMA.16816.F32.BF16 R156, R4.reuse, R10, R156 ;  /* 0x0000000a049c723c */ /* 0x040fe2000004189c */
[----:B------:R-:W4:Y:S07]  /*5a10*/  LDSM.16.MT88.4 R8, [R241+0x4900] ;  /* 0x00490000f108783b */ /* 0x000f2e0000004200 */
[C---:B--2---:R-:W-:Y:S08]  /*5a20*/  HMMA.16816.F32.BF16 R176, R4.reuse, R16, R176 ;  /* 0x0000001004b0723c */ /* 0x044ff000000418b0 */
[C---:B------:R-:W-:Y:S01]  /*5a30*/  HMMA.16816.F32.BF16 R172, R4.reuse, R18, R172 ;  /* 0x0000001204ac723c */ /* 0x040fe200000418ac */
[----:B------:R-:W2:Y:S07]  /*5a40*/  LDSM.16.MT88.4 R16, [R244+0x4900] ;  /* 0x00490000f410783b */ /* 0x000eae0000004200 */
[C---:B-1----:R-:W-:Y:S08]  /*5a50*/  HMMA.16816.F32.BF16 R168, R4.reuse, R12, R168 ;  /* 0x0000000c04a8723c */ /* 0x042ff000000418a8 */
[C---:B------:R-:W-:Y:S01]  /*5a60*/  HMMA.16816.F32.BF16 R164, R4.reuse, R14, R164 ;  /* 0x0000000e04a4723c */ /* 0x040fe200000418a4 */
[----:B------:R-:W1:Y:S07]  /*5a70*/  LDSM.16.MT88.4 R12, [R242+0x4900] ;  /* 0x00490000f20c783b */ /* 0x000e6e0000004200 */
[C---:B------:R-:W-:Y:S08]  /*5a80*/  HMMA.16816.F32.BF16 R152, R4.reuse, R20, R152 ;  /* 0x000000140498723c */ /* 0x040ff00000041898 */
[C---:B----4-:R-:W-:Y:S08]  /*5a90*/  HMMA.16816.F32.BF16 R52, R4.reuse, R8, R52 ;  /* 0x000000080434723c */ /* 0x050ff00000041834 */
[C---:B------:R-:W-:Y:S01]  /*5aa0*/  HMMA.16816.F32.BF16 R56, R4.reuse, R10, R56 ;  /* 0x0000000a0438723c */ /* 0x040fe20000041838 */
[----:B------:R-:W4:Y:S07]  /*5ab0*/  LDSM.16.MT88.4 R8, [R240+0x7900] ;  /* 0x00790000f008783b */ /* 0x000f2e0000004200 */
[C---:B------:R-:W-:Y:S01]  /*5ac0*/  HMMA.16816.F32.BF16 R148, R4.reuse, R22, R148 ;  /* 0x000000160494723c */ /* 0x040fe20000041894 */
[----:B------:R-:W5:Y:S07]  /*5ad0*/  LDSM.16.MT88.4 R20, [R244+0x7900] ;  /* 0x00790000f414783b */ /* 0x000f6e0000004200 */
[C---:B--2---:R-:W-:Y:S08]  /*5ae0*/  HMMA.16816.F32.BF16 R144, R4.reuse, R16, R144 ;  /* 0x000000100490723c */ /* 0x044ff00000041890 */
[C---:B------:R-:W-:Y:S01]  /*5af0*/  HMMA.16816.F32.BF16 R140, R4.reuse, R18, R140 ;  /* 0x00000012048c723c */ /* 0x040fe2000004188c */
[----:B------:R-:W2:Y:S07]  /*5b00*/  LDSM.16.MT88.4 R16, [R242+0x7900] ;  /* 0x00790000f210783b */ /* 0x000eae0000004200 */
[C---:B-1----:R-:W-:Y:S08]  /*5b10*/  HMMA.16816.F32.BF16 R136, R4.reuse, R12, R136 ;  /* 0x0000000c0488723c */ /* 0x042ff00000041888 */
[C---:B------:R-:W-:Y:S01]  /*5b20*/  HMMA.16816.F32.BF16 R132, R4.reuse, R14, R132 ;  /* 0x0000000e0484723c */ /* 0x040fe20000041884 */
[----:B------:R-:W1:Y:S07]  /*5b30*/  LDSM.16.MT88.4 R12, [R241+0x7900] ;  /* 0x00790000f10c783b */ /* 0x000e6e0000004200 */
[C---:B----4-:R-:W-:Y:S08]  /*5b40*/  HMMA.16816.F32.BF16 R92, R4.reuse, R8, R92 ;  /* 0x00000008045c723c */ /* 0x050ff0000004185c */
[C---:B------:R-:W-:Y:S01]  /*5b50*/  HMMA.16816.F32.BF16 R96, R4.reuse, R10, R96 ;  /* 0x0000000a0460723c */ /* 0x040fe20000041860 */
[----:B------:R-:W4:Y:S07]  /*5b60*/  LDSM.16.MT88.4 R8, [R240+0xa900] ;  /* 0x00a90000f008783b */ /* 0x000f2e0000004200 */
[C---:B-----5:R-:W-:Y:S08]  /*5b70*/  HMMA.16816.F32.BF16 R68, R4.reuse, R20, R68 ;  /* 0x000000140444723c */ /* 0x060ff00000041844 */
        /* <DEDUP_REMOVED lines=13> */
[----:B------:R-:W-:Y:S07]  /*5c50*/  LDSM.16.MT88.4 R24, [R242+0x2100] ;  /* 0x00210000f218783b */ /* 0x000fee0000004200 */
[C---:B-----5:R-:W-:Y:S08]  /*5c60*/  HMMA.16816.F32.BF16 R100, R4.reuse, R20, R100 ;  /* 0x000000140464723c */ /* 0x060ff00000041864 */
        /* <DEDUP_REMOVED lines=19> */
[----:B------:R-:W-:Y:S02]  /*5da0*/  FADD.FTZ R200, R200, R203 ;  /* 0x000000cbc8c87221 */ /* 0x000fe40000010000 */
[----:B------:R-:W-:Y:S02]  /*5db0*/  FADD.FTZ R204, R193, R204 ;  /* 0x000000ccc1cc7221 */ /* 0x000fe40000010000 */
[----:B------:R-:W-:Y:S01]  /*5dc0*/  FADD.FTZ R200, R199, R200 ;  /* 0x000000c8c7c87221 */ /* 0x000fe20000010000 */
[----:B------:R-:W-:Y:S01]  /*5dd0*/  HMMA.16816.F32.BF16 R172, R4, R10, R172 ;  /* 0x0000000a04ac723c */ /* 0x000fe200000418ac */
[----:B------:R-:W4:Y:S01]  /*5de0*/  LDSM.16.MT88.4 R8, [R244+0x5100] ;  /* 0x00510000f408783b */ /* 0x000f220000004200 */
[----:B------:R-:W-:Y:S02]  /*5df0*/  FADD.FTZ R204, R192, R204 ;  /* 0x000000ccc0cc7221 */ /* 0x000fe40000010000 */
[----:B------:R-:W-:Y:S02]  /*5e00*/  FADD.FTZ R200, R186, R200 ;  /* 0x000000c8bac87221 */ /* 0x000fe40000010000 */
[----:B------:R-:W-:-:S02]  /*5e10*/  FADD.FTZ R204, R187, R204 ;  /* 0x000000ccbbcc7221 */ /* 0x000fc40000010000 */
[----:B--2---:R-:W-:Y:S01]  /*5e20*/  HMMA.16816.F32.BF16 R160, R4, R16, R160 ;  /* 0x0000001004a0723c */ /* 0x004fe200000418a0 */
[----:B------:R-:W-:Y:S02]  /*5e30*/  FADD.FTZ R200, R184, R200 ;  /* 0x000000c8b8c87221 */ /* 0x000fe40000010000 */
[----:B------:R-:W-:-:S05]  /*5e40*/  FADD.FTZ R3, R185, R204 ;  /* 0x000000ccb9037221 */ /* 0x000fca0000010000 */
[C---:B------:R-:W-:Y:S01]  /*5e50*/  HMMA.16816.F32.BF16 R156, R4.reuse, R18, R156 ;  /* 0x00000012049c723c */ /* 0x040fe2000004189c */
[----:B------:R-:W2:Y:S04]  /*5e60*/  LDSM.16.MT88.4 R16, [R241+0x5100] ;  /* 0x00510000f110783b */ /* 0x000ea80000004200 */
[----:B------:R-:W-:Y:S03]  /*5e70*/  STL [R1+0x60], R3 ;  /* 0x0000600301007387 */ /* 0x000fe60000100800 */
[C---:B-1----:R-:W-:Y:S08]  /*5e80*/  HMMA.16816.F32.BF16 R152, R4.reuse, R12, R152 ;  /* 0x0000000c0498723c */ /* 0x042ff00000041898 */
[C---:B------:R-:W-:Y:S01]  /*5e90*/  HMMA.16816.F32.BF16 R148, R4.reuse, R14, R148 ;  /* 0x0000000e0494723c */ /* 0x040fe20000041894 */
[----:B------:R-:W-:Y:S07]  /*5ea0*/  LDSM.16.MT88.4 R12, [R240+0x5100] ;  /* 0x00510000f00c783b */ /* 0x000fee0000004200 */
[C---:B------:R-:W-:Y:S08]  /*5eb0*/  HMMA.16816.F32.BF16 R136, R4.reuse, R20, R136 ;  /* 0x000000140488723c */ /* 0x040ff00000041888 */
[C---:B----4-:R-:W-:Y:S08]  /*5ec0*/  HMMA.16816.F32.BF16 R144, R4.reuse, R8, R144 ;  /* 0x000000080490723c */ /* 0x050ff00000041890 */
[C---:B------:R-:W-:Y:S01]  /*5ed0*/  HMMA.16816.F32.BF16 R140, R4.reuse, R10, R140 ;  /* 0x0000000a048c723c */ /* 0x040fe2000004188c */
[----:B------:R-:W1:Y:S07]  /*5ee0*/  LDSM.16.MT88.4 R8, [R244+0x8100] ;  /* 0x00810000f408783b */ /* 0x000e6e0000004200 */
[C---:B------:R-:W-:Y:S01]  /*5ef0*/  HMMA.16816.F32.BF16 R132, R4.reuse, R22, R132 ;  /* 0x000000160484723c */ /* 0x040fe20000041884 */
[----:B------:R-:W4:Y:S07]  /*5f00*/  LDSM.16.MT88.4 R20, [R241+0x8100] ;  /* 0x00810000f114783b */ /* 0x000f2e0000004200 */
[C---:B--2---:R-:W-:Y:S08]  /*5f10*/  HMMA.16816.F32.BF16 R52, R4.reuse, R16, R52 ;  /* 0x000000100434723c */ /* 0x044ff00000041834 */
[C---:B------:R-:W-:Y:S01]  /*5f20*/  HMMA.16816.F32.BF16 R56, R4.reuse, R18, R56 ;  /* 0x000000120438723c */ /* 0x040fe20000041838 */
[----:B------:R-:W2:Y:S07]  /*5f30*/  LDSM.16.MT88.4 R16, [R240+0x8100] ;  /* 0x00810000f010783b */ /* 0x000eae0000004200 */
[C---:B------:R-:W-:Y:S08]  /*5f40*/  HMMA.16816.F32.BF16 R168, R4.reuse, R24, R168 ;  /* 0x0000001804a8723c */ /* 0x040ff000000418a8 */
[C---:B------:R-:W-:Y:S01]  /*5f50*/  HMMA.16816.F32.BF16 R164, R4.reuse, R26, R164 ;  /* 0x0000001a04a4723c */ /* 0x040fe200000418a4 */
[----:B------:R-:W-:Y:S07]  /*5f60*/  LDSM.16.MT88.4 R24, [R242+0x8100] ;  /* 0x00810000f218783b */ /* 0x000fee0000004200 */
[C---:B-1----:R-:W-:Y:S08]  /*5f70*/  HMMA.16816.F32.BF16 R68, R4.reuse, R8, R68 ;  /* 0x000000080444723c */ /* 0x042ff00000041844 */
[C---:B------:R-:W-:Y:S01]  /*5f80*/  HMMA.16816.F32.BF16 R72, R4.reuse, R10, R72 ;  /* 0x0000000a0448723c */ /* 0x040fe20000041848 */
[----:B------:R-:W1:Y:S07]  /*5f90*/  LDSM.16.MT88.4 R8, [R242+0xb100] ;  /* 0x00b10000f208783b */ /* 0x000e6e0000004200 */
[C---:B------:R-:W-:Y:S08]  /*5fa0*/  HMMA.16816.F32.BF16 R60, R4.reuse, R12, R60 ;  /* 0x0000000c043c723c */ /* 0x040ff0000004183c */
[C---:B------:R-:W-:Y:S01]  /*5fb0*/  HMMA.16816.F32.BF16 R64, R4.reuse, R14, R64 ;  /* 0x0000000e0440723c */ /* 0x040fe20000041840 */
[----:B------:R-:W5:Y:S07]  /*5fc0*/  LDSM.16.MT88.4 R12, [R244+0xb100] ;  /* 0x00b10000f40c783b */ /* 0x000f6e0000004200 */
[C---:B----4-:R-:W-:Y:S08]  /*5fd0*/  HMMA.16816.F32.BF16 R84, R4.reuse, R20, R84 ;  /* 0x000000140454723c */ /* 0x050ff00000041854 */
        /* <DEDUP_REMOVED lines=9> */
[C---:B------:R-:W-:Y:S01]  /*6070*/  HMMA.16816.F32.BF16 R80, R4.reuse, R26, R80 ;  /* 0x0000001a0450723c */ /* 0x040fe20000041850 */
[----:B------:R-:W-:Y:S07]  /*6080*/  LDSM.16.MT88.4 R24, [R241+0x2900] ;  /* 0x00290000f118783b */ /* 0x000fee0000004200 */
[C---:B-----5:R-:W-:Y:S08]  /*6090*/  HMMA.16816.F32.BF16 R100, R4.reuse, R12, R100 ;  /* 0x0000000c0464723c */ /* 0x060ff00000041864 */
[C---:B------:R-:W-:Y:S01]  /*60a0*/  HMMA.16816.F32.BF16 R104, R4.reuse, R14, R104 ;  /* 0x0000000e0468723c */ /* 0x040fe20000041868 */
[----:B------:R-:W5:Y:S07]  /*60b0*/  LDSM.16.MT88.4 R12, [R244+0x2900] ;  /* 0x00290000f40c783b */ /* 0x000f6e0000004200 */
[C---:B----4-:R-:W-:Y:S08]  /*60c0*/  HMMA.16816.F32.BF16 R116, R4.reuse, R20, R116 ;  /* 0x000000140474723c */ /* 0x050ff00000041874 */
[C---:B------:R-:W-:Y:S01]  /*60d0*/  HMMA.16816.F32.BF16 R120, R4.reuse, R22, R120 ;  /* 0x000000160478723c */ /* 0x040fe20000041878 */
[----:B------:R-:W-:Y:S07]  /*60e0*/  LDSM.16.MT88.4 R20, [R240+0x2900] ;  /* 0x00290000f014783b */ /* 0x000fee0000004200 */
[C---:B--2---:R-:W-:Y:S08]  /*60f0*/  HMMA.16816.F32.BF16 R124, R4.reuse, R16, R124 ;  /* 0x00000010047c723c */ /* 0x044ff0000004187c */
[----:B------:R-:W-:Y:S01]  /*6100*/  HMMA.16816.F32.BF16 R128, R4, R18, R128 ;  /* 0x000000120480723c */ /* 0x000fe20000041880 */
[----:B------:R-:W2:Y:S06]  /*6110*/  LDSM.16.MT88.4 R16, [R244+0x5900] ;  /* 0x00590000f410783b */ /* 0x000eac0000004200 */
[----:B------:R-:W-:-:S02]  /*6120*/  F2FP.BF16.PACK_AB R4, R192, R193 ;  /* 0x000000c1c004723e */ /* 0x000fc400000010ff */
[----:B------:R-:W-:Y:S02]  /*6130*/  F2FP.BF16.PACK_AB R6, R185, R187 ;  /* 0x000000bbb906723e */ /* 0x000fe400000010ff */
[----:B------:R-:W-:Y:S02]  /*6140*/  F2FP.BF16.PACK_AB R5, R184, R186 ;  /* 0x000000bab805723e */ /* 0x000fe400000010ff */
[----:B---3--:R-:W-:Y:S01]  /*6150*/  F2FP.BF16.PACK_AB R7, R181, R183 ;  /* 0x000000b7b507723e */ /* 0x008fe200000010ff */
[----:B------:R-:W-:-:S04]  /*6160*/  FADD.FTZ R183, R183, R200 ;  /* 0x000000c8b7b77221 */ /* 0x000fc80000010000 */
[----:B------:R-:W-:Y:S02]  /*6170*/  FADD.FTZ R183, R181, R183 ;  /* 0x000000b7b5b77221 */ /* 0x000fe40000010000 */
[C---:B-1----:R-:W-:Y:S08]  /*6180*/  HMMA.16816.F32.BF16 R168, R4.reuse, R8, R168 ;  /* 0x0000000804a8723c */ /* 0x042ff000000418a8 */
[C---:B------:R-:W-:Y:S01]  /*6190*/  HMMA.16816.F32.BF16 R164, R4.reuse, R10, R164 ;  /* 0x0000000a04a4723c */ /* 0x040fe200000418a4 */
[----:B------:R-:W1:Y:S07]  /*61a0*/  LDSM.16.MT88.4 R8, [R242+0x5900] ;  /* 0x00590000f208783b */ /* 0x000e6e0000004200 */
[C---:B-----5:R-:W-:Y:S08]  /*61b0*/  HMMA.16816.F32.BF16 R176, R4.reuse, R12, R176 ;  /* 0x0000000c04b0723c */ /* 0x060ff000000418b0 */
[C---:B------:R-:W-:Y:S01]  /*61c0*/  HMMA.16816.F32.BF16 R172, R4.reuse, R14, R172 ;  /* 0x0000000e04ac723c */ /* 0x040fe200000418ac */
[----:B------:R-:W3:Y:S07]  /*61d0*/  LDSM.16.MT88.4 R12, [R241+0x5900] ;  /* 0x00590000f10c783b */ /* 0x000eee0000004200 */
[C---:B--2---:R-:W-:Y:S08]  /*61e0*/  HMMA.16816.F32.BF16 R144, R4.reuse, R16, R144 ;  /* 0x000000100490723c */ /* 0x044ff00000041890 */
[C---:B------:R-:W-:Y:S01]  /*61f0*/  HMMA.16816.F32.BF16 R140, R4.reuse, R18, R140 ;  /* 0x00000012048c723c */ /* 0x040fe2000004188c */
[----:B------:R-:W-:Y:S07]  /*6200*/  LDSM.16.MT88.4 R16, [R242+0x8900] ;  /* 0x00890000f210783b */ /* 0x000fee0000004200 */
[C---:B------:R-:W-:Y:S08]  /*6210*/  HMMA.16816.F32.BF16 R160, R4.reuse, R24, R160 ;  /* 0x0000001804a0723c */ /* 0x040ff000000418a0 */
[C---:B-1----:R-:W-:Y:S08]  /*6220*/  HMMA.16816.F32.BF16 R136, R4.reuse, R8, R136 ;  /* 0x000000080488723c */ /* 0x042ff00000041888 */
[C---:B------:R-:W-:Y:S01]  /*6230*/  HMMA.16816.F32.BF16 R132, R4.reuse, R10, R132 ;  /* 0x0000000a0484723c */ /* 0x040fe20000041884 */
[----:B------:R-:W1:Y:S07]  /*6240*/  LDSM.16.MT88.4 R8, [R241+0x8900] ;  /* 0x00890000f108783b */ /* 0x000e6e0000004200 */
[C---:B---3--:R-:W-:Y:S08]  /*6250*/  HMMA.16816.F32.BF16 R52, R4.reuse, R12, R52 ;  /* 0x0000000c0434723c */ /* 0x048ff00000041834 */
[C---:B------:R-:W-:Y:S01]  /*6260*/  HMMA.16816.F32.BF16 R56, R4.reuse, R14, R56 ;  /* 0x0000000e0438723c */ /* 0x040fe20000041838 */
[----:B------:R-:W2:Y:S07]  /*6270*/  LDSM.16.MT88.4 R12, [R240+0x8900] ;  /* 0x00890000f00c783b */ /* 0x000eae0000004200 */
[C---:B------:R-:W-:Y:S01]  /*6280*/  HMMA.16816.F32.BF16 R156, R4.reuse, R26, R156 ;  /* 0x0000001a049c723c */ /* 0x040fe2000004189c */
[----:B------:R-:W3:Y:S07]  /*6290*/  LDSM.16.MT88.4 R24, [R240+0x5900] ;  /* 0x00590000f018783b */ /* 0x000eee0000004200 */
        /* <DEDUP_REMOVED lines=13> */
[C---:B-1----:R-:W-:Y:S08]  /*6370*/  HMMA.16816.F32.BF16 R100, R4.reuse, R8, R100 ;  /* 0x000000080464723c */ /* 0x042ff00000041864 */
[C---:B------:R-:W-:Y:S01]  /*6380*/  HMMA.16816.F32.BF16 R104, R4.reuse, R10, R104 ;  /* 0x0000000a0468723c */ /* 0x040fe20000041868 */
[----:B------:R-:W1:Y:S07]  /*6390*/  LDSM.16.MT88.4 R8, [R240+0xb900] ;  /* 0x00b90000f008783b */ /* 0x000e6e0000004200 */
[C---:B------:R-:W-:Y:S08]  /*63a0*/  HMMA.16816.F32.BF16 R64, R4.reuse, R26, R64 ;  /* 0x0000001a0440723c */ /* 0x040ff00000041840 */
[C---:B------:R-:W-:Y:S08]  /*63b0*/  HMMA.16816.F32.BF16 R68, R4.reuse, R20, R68 ;  /* 0x000000140444723c */ /* 0x040ff00000041844 */
[C---:B------:R-:W-:Y:S08]  /*63c0*/  HMMA.16816.F32.BF16 R72, R4.reuse, R22, R72 ;  /* 0x000000160448723c */ /* 0x040ff00000041848 */
[C---:B----4-:R-:W-:Y:S08]  /*63d0*/  HMMA.16816.F32.BF16 R108, R4.reuse, R16, R108 ;  /* 0x00000010046c723c */ /* 0x050ff0000004186c */
[C---:B------:R-:W-:Y:S08]  /*63e0*/  HMMA.16816.F32.BF16 R112, R4.reuse, R18, R112 ;  /* 0x000000120470723c */ /* 0x040ff00000041870 */
[C---:B--2---:R-:W-:Y:S08]  /*63f0*/  HMMA.16816.F32.BF16 R116, R4.reuse, R12, R116 ;  /* 0x0000000c0474723c */ /* 0x044ff00000041874 */
[C---:B------:R-:W-:Y:S08]  /*6400*/  HMMA.16816.F32.BF16 R120, R4.reuse, R14, R120 ;  /* 0x0000000e0478723c */ /* 0x040ff00000041878 */
[C---:B-1----:R-:W-:Y:S08]  /*6410*/  HMMA.16816.F32.BF16 R124, R4.reuse, R8, R124 ;  /* 0x00000008047c723c */ /* 0x042ff0000004187c */
[----:B------:R-:W-:Y:S01]  /*6420*/  HMMA.16816.F32.BF16 R128, R4, R10, R128 ;  /* 0x0000000a0480723c */ /* 0x000fe20000041880 */
[----:B------:R-:W-:Y:S07]  /*6430*/  @P0 BRA `(.L_x_771) ;  /* 0x000053d000000947 */ /* 0x000fee0003800000 */
[----:B------:R-:W-:Y:S01]  /*6440*/  SHF.R.S32.HI R5, RZ, 0x1f, R29 ;  /* 0x0000001fff057819 */ /* 0x000fe2000001141d */
[----:B------:R-:W-:Y:S01]  /*6450*/  IMAD.MOV.U32 R3, RZ, RZ, R0 ;  /* 0x000000ffff037224 */ /* 0x000fe200078e0000 */
[----:B------:R-:W-:Y:S01]  /*6460*/  SHF.R.S32.HI R4, RZ, 0x1f, R28 ;  /* 0x0000001fff047819 */ /* 0x000fe2000001141c */
[----:B------:R-:W-:Y:S01]  /*6470*/  IMAD.MOV.U32 R180, RZ, RZ, R2 ;  /* 0x000000ffffb47224 */ /* 0x000fe200078e0002 */
[----:B------:R-:W-:Y:S01]  /*6480*/  SHF.R.S32.HI R6, RZ, 0x1f, R215 ;  /* 0x0000001fff067819 */ /* 0x000fe200000114d7 */
[----:B------:R-:W-:Y:S01]  /*6490*/  UIADD3 UR9, UR9, -0x2, URZ ;  /* 0xfffffffe09097890 */ /* 0x000fe2000fffe03f */
[----:B------:R-:W-:-:S02]  /*64a0*/  LEA.HI R5, R5, R29, RZ, 0x3 ;  /* 0x0000001d05057211 */ /* 0x000fc400078f18ff */
[----:B------:R-:W-:Y:S02]  /*64b0*/  LEA.HI R4, R4, R28, RZ, 0x3 ;  /* 0x0000001c04047211 */ /* 0x000fe400078f18ff */
[----:B------:R-:W-:Y:S02]  /*64c0*/  LEA.HI R6, R6, R215, RZ, 0x3 ;  /* 0x000000d706067211 */ /* 0x000fe400078f18ff */
[----:B------:R-:W-:Y:S02]  /*64d0*/  LOP3.LUT R5, R5, 0xfffffff8, RZ, 0xc0, !PT ;  /* 0xfffffff805057812 */ /* 0x000fe400078ec0ff */
[----:B------:R-:W-:Y:S02]  /*64e0*/  LOP3.LUT R4, R4, 0xfffffff8, RZ, 0xc0, !PT ;  /* 0xfffffff804047812 */ /* 0x000fe400078ec0ff */
[----:B------:R-:W-:Y:S02]  /*64f0*/  LOP3.LUT R0, R6, 0xfffffff8, RZ, 0xc0, !PT ;  /* 0xfffffff806007812 */ /* 0x000fe400078ec0ff */
[----:B------:R-:W-:-:S02]  /*6500*/  SHF.R.S32.HI R7, RZ, 0x1f, R5 ;  /* 0x0000001fff077819 */ /* 0x000fc40000011405 */
[----:B------:R-:W-:Y:S02]  /*6510*/  SHF.R.S32.HI R6, RZ, 0x1f, R4 ;  /* 0x0000001fff067819 */ /* 0x000fe40000011404 */
[----:B------:R-:W-:Y:S02]  /*6520*/  SHF.R.S32.HI R2, RZ, 0x1f, R0 ;  /* 0x0000001fff027819 */ /* 0x000fe40000011400 */
[C---:B------:R-:W-:Y:S01]  /*6530*/  SHF.L.U64.HI R8, R5.reuse, 0x1, R7 ;  /* 0x0000000105087819 */ /* 0x040fe20000010207 */
[----:B------:R-:W-:Y:S01]  /*6540*/  IMAD.SHL.U32 R7, R5, 0x2, RZ ;  /* 0x0000000205077824 */ /* 0x000fe200078e00ff */
[C---:B------:R-:W-:Y:S01]  /*6550*/  SHF.L.U64.HI R5, R4.reuse, 0x1, R6 ;  /* 0x0000000104057819 */ /* 0x040fe20000010206 */
[----:B------:R-:W-:Y:S01]  /*6560*/  IMAD.SHL.U32 R4, R4, 0x2, RZ ;  /* 0x0000000204047824 */ /* 0x000fe200078e00ff */
[C---:B------:R-:W-:Y:S01]  /*6570*/  SHF.L.U64.HI R2, R0.reuse, 0x1, R2 ;  /* 0x0000000100027819 */ /* 0x040fe20000010202 */
[----:B------:R-:W-:Y:S01]  /*6580*/  STL [R1+0x40], R8 ;  /* 0x0000400801007387 */ /* 0x000fe20000100800 */
[----:B------:R-:W-:Y:S01]  /*6590*/  SEL R6, RZ, 0x10, P6 ;  /* 0x00000010ff067807 */ /* 0x000fe20003000000 */
[----:B------:R-:W-:Y:S01]  /*65a0*/  IMAD.SHL.U32 R0, R0, 0x2, RZ ;  /* 0x0000000200007824 */ /* 0x000fe200078e00ff */
[----:B------:R-:W-:Y:S01]  /*65b0*/  LOP3.LUT R212, R212, 0xfffffff7, RZ, 0xc0, !PT ;  /* 0xfffffff7d4d47812 */ /* 0x000fe200078ec0ff */
[----:B------:R1:W-:Y:S01]  /*65c0*/  STL [R1+0x44], R7 ;  /* 0x0000440701007387 */ /* 0x0003e20000100800 */
[----:B------:R-:W-:-:S02]  /*65d0*/  ISETP.NE.U32.AND P1, PT, R6, RZ, PT ;  /* 0x000000ff0600720c */ /* 0x000fc40003f25070 */
[----:B------:R-:W-:Y:S01]  /*65e0*/  ISETP.GE.AND P2, PT, R215, c[0x0][0x1d4], PT ;  /* 0x00007500d7007a0c */ /* 0x000fe20003f46270 */
[----:B------:R2:W-:Y:S04]  /*65f0*/  STL [R1+0x48], R5 ;  /* 0x0000480501007387 */ /* 0x0005e80000100800 */
[----:B------:R3:W-:Y:S04]  /*6600*/  STL [R1+0x4c], R4 ;  /* 0x00004c0401007387 */ /* 0x0007e80000100800 */
[----:B------:R4:W-:Y:S02]  /*6610*/  STL [R1+0x50], R2 ;  /* 0x0000500201007387 */ /* 0x0009e40000100800 */
[----:B------:R-:W-:-:S02]  /*6620*/  @P1 LOP3.LUT R212, R212, 0x8, RZ, 0xfc, !PT ;  /* 0x00000008d4d41812 */ /* 0x000fc400078efcff */
[----:B------:R5:W-:Y:S02]  /*6630*/  STL [R1+0x54], R0 ;  /* 0x0000540001007387 */ /* 0x000be40000100800 */
[----:B------:R-:W-:Y:S02]  /*6640*/  LOP3.LUT R212, R212, 0xfffffffb, RZ, 0xc0, !PT ;  /* 0xfffffffbd4d47812 */ /* 0x000fe400078ec0ff */
[----:B------:R5:W-:Y:S01]  /*6650*/  STL [R1+0x38], R6 ;  /* 0x0000380601007387 */ /* 0x000be20000100800 */
[----:B-1----:R-:W-:Y:S01]  /*6660*/  SEL R7, RZ, 0x10, P4 ;  /* 0x00000010ff077807 */ /* 0x002fe20002000000 */
[----:B--2---:R-:W-:Y:S01]  /*6670*/  IMAD.SHL.U32 R5, R214, 0x2, RZ ;  /* 0x00000002d6057824 */ /* 0x004fe200078e00ff */
[----:B---3--:R-:W-:Y:S02]  /*6680*/  LEA R4, P0, R213, RZ, 0x1 ;  /* 0x000000ffd5047211 */ /* 0x008fe400078008ff */
[----:B----4-:R-:W-:Y:S02]  /*6690*/  SEL R2, RZ, 0x10, P5 ;  /* 0x00000010ff027807 */ /* 0x010fe40002800000 */
[----:B-----5:R-:W-:-:S03]  /*66a0*/  SEL R0, RZ, 0x10, P2 ;  /* 0x00000010ff007807 */ /* 0x020fc60001000000 */
[----:B------:R-:W-:Y:S01]  /*66b0*/  STL [R1+0x34], R2 ;  /* 0x0000340201007387 */ /* 0x000fe20000100800 */
[----:B------:R-:W-:-:S03]  /*66c0*/  IADD3 R6, -R6, 0x10, RZ ;  /* 0x0000001006067810 */ /* 0x000fc60007ffe1ff */
[----:B------:R-:W-:Y:S01]  /*66d0*/  STL [R1+0x30], R7 ;  /* 0x0000300701007387 */ /* 0x000fe20000100800 */
[----:B------:R-:W-:Y:S02]  /*66e0*/  ISETP.NE.U32.AND P2, PT, R0, RZ, PT ;  /* 0x000000ff0000720c */ /* 0x000fe40003f45070 */
[----:B------:R-:W-:Y:S01]  /*66f0*/  LOP3.LUT R6, R6, 0xf, RZ, 0xc0, !PT ;  /* 0x0000000f06067812 */ /* 0x000fe200078ec0ff */
[----:B------:R1:W-:Y:S02]  /*6700*/  STL [R1+0x3c], R5 ;  /* 0x00003c0501007387 */ /* 0x0003e40000100800 */
[----:B-1----:R-:W-:Y:S02]  /*6710*/  LEA.HI.X.SX32 R5, R213, RZ, 0x1, P0 ;  /* 0x000000ffd5057211 */ /* 0x002fe400000f0eff */
[----:B------:R-:W-:-:S03]  /*6720*/  ISETP.NE.U32.AND P0, PT, R2, RZ, PT ;  /* 0x000000ff0200720c */ /* 0x000fc60003f05070 */
[----:B------:R1:W-:Y:S04]  /*6730*/  STL.64 [R1+0x58], R4 ;  /* 0x0000580401007387 */ /* 0x0003e80000100a00 */
[----:B------:R2:W-:Y:S06]  /*6740*/  STL [R1+0x2c], R6 ;  /* 0x00002c0601007387 */ /* 0x0005ec0000100800 */
[----:B------:R-:W-:-:S02]  /*6750*/  @P0 LOP3.LUT R212, R212, 0x4, RZ, 0xfc, !PT ;  /* 0x00000004d4d40812 */ /* 0x000fc400078efcff */
[----:B------:R-:W-:Y:S02]  /*6760*/  ISETP.NE.U32.AND P0, PT, R7, RZ, PT ;  /* 0x000000ff0700720c */ /* 0x000fe40003f05070 */
[----:B------:R-:W-:-:S11]  /*6770*/  LOP3.LUT R212, R212, 0xfffffffd, RZ, 0xc0, !PT ;  /* 0xfffffffdd4d47812 */ /* 0x000fd600078ec0ff */
[----:B------:R-:W-:Y:S02]  /*6780*/  @P0 LOP3.LUT R212, R212, 0x2, RZ, 0xfc, !PT ;  /* 0x00000002d4d40812 */ /* 0x000fe400078efcff */
[----:B-1----:R-:W-:Y:S02]  /*6790*/  IADD3 R5, -R2, 0x10, RZ ;  /* 0x0000001002057810 */ /* 0x002fe40007ffe1ff */
[----:B------:R-:W-:Y:S02]  /*67a0*/  IADD3 R4, -R7, 0x10, RZ ;  /* 0x0000001007047810 */ /* 0x000fe40007ffe1ff */
[----:B------:R-:W-:Y:S02]  /*67b0*/  IADD3 R2, -R0, 0x10, RZ ;  /* 0x0000001000027810 */ /* 0x000fe40007ffe1ff */
[----:B------:R-:W-:Y:S02]  /*67c0*/  LOP3.LUT R5, R5, 0xf, RZ, 0xc0, !PT ;  /* 0x0000000f05057812 */ /* 0x000fe400078ec0ff */
[----:B------:R-:W-:-:S02]  /*67d0*/  LOP3.LUT R4, R4, 0xf, RZ, 0xc0, !PT ;  /* 0x0000000f04047812 */ /* 0x000fc400078ec0ff */
[----:B------:R-:W-:Y:S01]  /*67e0*/  LOP3.LUT R2, R2, 0xf, RZ, 0xc0, !PT ;  /* 0x0000000f02027812 */ /* 0x000fe200078ec0ff */
[----:B------:R2:W-:Y:S04]  /*67f0*/  STL [R1+0x28], R5 ;  /* 0x0000280501007387 */ /* 0x0005e80000100800 */
[----:B------:R2:W-:Y:S04]  /*6800*/  STL [R1+0x24], R4 ;  /* 0x0000240401007387 */ /* 0x0005e80000100800 */
[----:B------:R2:W-:Y:S04]  /*6810*/  STL [R1+0x20], R2 ;  /* 0x0000200201007387 */ /* 0x0005e80000100800 */
[----:B------:R2:W-:Y:S01]  /*6820*/  STL [R1+0x18], R212 ;  /* 0x000018d401007387 */ /* 0x0005e20000100800 */
[----:B------:R-:W-:Y:S05]  /*6830*/  BRA `(.L_x_772) ;  /* 0x0000051000007947 */ /* 0x000fea0003800000 */
.L_x_774:
[----:B------:R-:W2:Y:S01]  /*6840*/  LDL R0, [R1+0xc] ;  /* 0x00000c0001007983 */ /* 0x000ea20000100800 */
[----:B------:R-:W-:Y:S01]  /*6850*/  UIMAD UR4, UR9, 0x60, UR11 ;  /* 0x00000060090478a4 */ /* 0x000fe2000f8e020b */
[----:B------:R-:W-:Y:S01]  /*6860*/  PLOP3.LUT P0, PT, PT, PT, UP0, 0x80, 0x0 ;  /* 0x000000000000781c */ /* 0x000fe20003f0f008 */
[----:B------:R-:W-:Y:S01]  /*6870*/  IMAD.MOV.U32 R251, RZ, RZ, RZ ;  /* 0x000000fffffb7224 */ /* 0x000fe200078e00ff */
[----:B------:R-:W3:Y:S03]  /*6880*/  LDL.64 R26, [R1+0x58] ;  /* 0x00005800011a7983 */ /* 0x000ee60000100a00 */
        /* <DEDUP_REMOVED lines=9> */
[----:B------:R-:W-:Y:S01]  /*6920*/  @P0 IMAD.HI.U32 R2, R252, c[0x0][0x2bc], RZ ;  /* 0x0000af00fc020a27 */ /* 0x000fe200078e00ff */
[----:B------:R-:W-:Y:S03]  /*6930*/  PLOP3.LUT P0, PT, PT, PT, UP0, 0x80, 0x0 ;  /* 0x000000000000781c */ /* 0x000fe60003f0f008 */
[----:B------:R-:W-:Y:S10]  /*6940*/  IMAD.MOV.U32 R0, RZ, RZ, R252 ;  /* 0x000000ffff007224 */ /* 0x000ff400078e00fc */
[----:B------:R-:W-:Y:S04]  /*6950*/  @P0 SHF.R.U32.HI R0, RZ, c[0x0][0x2c0], R2 ;  /* 0x0000b000ff000a19 */ /* 0x000fe80000011602 */
[C---:B------:R-:W-:Y:S04]  /*6960*/  @!P3 IADD3 R4, P0, R0.reuse, UR16, RZ ;  /* 0x000000100004bc10 */ /* 0x040fe8000ff1e0ff */
[----:B------:R-:W-:Y:S01]  /*6970*/  @!P3 LEA.HI.X.SX32 R2, R0, UR14, 0x1, P0 ;  /* 0x0000000e0002bc11 */ /* 0x000fe200080f0eff */
[----:B------:R-:W-:Y:S01]  /*6980*/  IMAD.MOV R0, RZ, RZ, -R0 ;  /* 0x000000ffff007224 */ /* 0x000fe200078e0a00 */
[----:B------:R-:W-:Y:S03]  /*6990*/  @!P3 LEA R6, P0, R4, c[0x0][0x2a0], 0x2 ;  /* 0x0000a8000406ba11 */ /* 0x000fe600078010ff */
[----:B------:R-:W-:Y:S01]  /*69a0*/  IMAD R252, R0, c[0x0][0x2b8], R252 ;  /* 0x0000ae0000fc7a24 */ /* 0x000fe200078e02fc */
[----:B------:R-:W-:Y:S03]  /*69b0*/  @!P3 LEA.HI.X R7, R4, c[0x0][0x2a4], R2, 0x2, P0 ;  /* 0x0000a9000407ba11 */ /* 0x000fe600000f1402 */
[----:B------:R-:W-:Y:S01]  /*69c0*/  IMAD.WIDE.U32 R4, R252, c[0x0][0x1e0], RZ ;  /* 0x00007800fc047a25 */ /* 0x000fe200078e00ff */
[----:B------:R-:W-:Y:S01]  /*69d0*/  SHF.R.S32.HI R0, RZ, 0x1f, R252 ;  /* 0x0000001fff007819 */ /* 0x000fe200000114fc */
[----:B------:R-:W2:Y:S04]  /*69e0*/  @!P3 LDG.E R251, [R6.64] ;  /* 0x0000000c06fbb981 */ /* 0x000ea8000c1e1900 */
        /* <DEDUP_REMOVED lines=10> */
[----:B------:R-:W-:Y:S01]  /*6a90*/  LEA.HI.X R0, R4, c[0x0][0x1cc], R0, 0x1, P0 ;  /* 0x0000730004007a11 */ /* 0x000fe200000f0c00 */
[----:B------:R-:W3:Y:S04]  /*6aa0*/  SHFL.IDX PT, R12, R2, RZ, 0x181f ;  /* 0x00181fff020c7589 */ /* 0x000ee800000e0000 */
[----:B------:R-:W1:Y:S04]  /*6ab0*/  SHFL.IDX PT, R4, R0, RZ, 0x181f ;  /* 0x00181fff00047589 */ /* 0x000e6800000e0000 */
[----:B------:R-:W-:Y:S04]  /*6ac0*/  SHFL.IDX PT, R5, R0, 0x1, 0x181f ;  /* 0x00381f0000057f89 */ /* 0x000fe800000e0000 */
[----:B------:R-:W-:Y:S01]  /*6ad0*/  SHFL.IDX PT, R0, R0, 0x2, 0x181f ;  /* 0x00581f0000007f89 */ /* 0x000fe200000e0000 */
[----:B---3--:R-:W-:Y:S05]  /*6ae0*/  IADD3 R6, P0, R26, R12, RZ ;  /* 0x0000000c1a067210 */ /* 0x008fea0007f1e0ff */
[C---:B-1----:R-:W-:Y:S01]  /*6af0*/  IMAD.X R7, R27.reuse, 0x1, R4, P0 ;  /* 0x000000011b077824 */ /* 0x042fe200000e0604 */
[----:B----4-:R-:W-:Y:S04]  /*6b00*/  IADD3 R16, P0, R12, R24, RZ ;  /* 0x000000180c107210 */ /* 0x010fe80007f1e0ff */
[----:B------:R1:W-:Y:S01]  /*6b10*/  LDGSTS.E.BYPASS.LTC128B.128 [R20+0xc100], [R6.64], !P6 ;  /* 0x0c10000006147fae */ /* 0x0003e2000f101d4c */
[----:B-----5:R-:W-:Y:S01]  /*6b20*/  IMAD.X R17, R4, 0x1, R23, P0 ;  /* 0x0000000104117824 */ /* 0x020fe200000e0617 */
[----:B------:R-:W-:Y:S04]  /*6b30*/  IADD3 R14, P0, R12, R22, RZ ;  /* 0x000000160c0e7210 */ /* 0x000fe80007f1e0ff */
[----:B------:R2:W-:Y:S01]  /*6b40*/  LDGSTS.E.BYPASS.LTC128B.128 [R20+0xf100], [R16.64], !P5 ;  /* 0x0f10000010147fae */ /* 0x0005e2000e901d4c */
[----:B------:R-:W-:Y:S01]  /*6b50*/  IMAD.X R15, R4, 0x1, R19, P0 ;  /* 0x00000001040f7824 */ /* 0x000fe200000e0613 */
[----:B------:R-:W-:Y:S04]  /*6b60*/  IADD3 R12, P0, R12, R18, RZ ;  /* 0x000000120c0c7210 */ /* 0x000fe80007f1e0ff */
[----:B------:R3:W-:Y:S01]  /*6b70*/  LDGSTS.E.BYPASS.LTC128B.128 [R20+0x12100], [R14.64], !P4 ;  /* 0x121000000e147fae */ /* 0x0007e2000e101d4c */
[----:B------:R-:W-:Y:S03]  /*6b80*/  IMAD.X R13, R4, 0x1, R21, P0 ;  /* 0x00000001040d7824 */ /* 0x000fe600000e0615 */
[----:B------:R-:W4:Y:S04]  /*6b90*/  SHFL.IDX PT, R4, R2, 0x1, 0x181f ;  /* 0x00381f0002047f89 */ /* 0x000f2800000e0000 */
[----:B------:R-:W2:Y:S04]  /*6ba0*/  SHFL.IDX PT, R2, R2, 0x2, 0x181f ;  /* 0x00581f0002027f89 */ /* 0x000ea800000e0000 */
[----:B------:R5:W-:Y:S01]  /*6bb0*/  LDGSTS.E.BYPASS.LTC128B.128 [R20+0x15100], [R12.64], !P1 ;  /* 0x151000000c147fae */ /* 0x000be2000c901d4c */
[----:B----4-:R-:W-:Y:S05]  /*6bc0*/  IADD3 R10, P0, R26, R4, RZ ;  /* 0x000000041a0a7210 */ /* 0x010fea0007f1e0ff */
[----:B------:R-:W-:Y:S01]  /*6bd0*/  IMAD.X R11, R27, 0x1, R5, P0 ;  /* 0x000000011b0b7824 */ /* 0x000fe200000e0605 */
[C---:B------:R-:W-:Y:S04]  /*6be0*/  IADD3 R8, P0, R4.reuse, R24, RZ ;  /* 0x0000001804087210 */ /* 0x040fe80007f1e0ff */
[----:B------:R4:W-:Y:S01]  /*6bf0*/  LDGSTS.E.BYPASS.LTC128B.128 [R20+0xd100], [R10.64], !P6 ;  /* 0x0d1000000a147fae */ /* 0x0009e2000f101d4c */
[C---:B------:R-:W-:Y:S01]  /*6c00*/  IMAD.X R9, R5.reuse, 0x1, R23, P0 ;  /* 0x0000000105097824 */ /* 0x040fe200000e0617 */
[C---:B-1----:R-:W-:Y:S04]  /*6c10*/  IADD3 R6, P0, R4.reuse, R22, RZ ;  /* 0x0000001604067210 */ /* 0x042fe80007f1e0ff */
[----:B------:R4:W-:Y:S01]  /*6c20*/  LDGSTS.E.BYPASS.LTC128B.128 [R20+0x10100], [R8.64], !P5 ;  /* 0x1010000008147fae */ /* 0x0009e2000e901d4c */
[C---:B------:R-:W-:Y:S01]  /*6c30*/  IMAD.X R7, R5.reuse, 0x1, R19, P0 ;  /* 0x0000000105077824 */ /* 0x040fe200000e0613 */
[----:B------:R-:W-:Y:S04]  /*6c40*/  IADD3 R4, P0, R4, R18, RZ ;  /* 0x0000001204047210 */ /* 0x000fe80007f1e0ff */
[----:B------:R4:W-:Y:S01]  /*6c50*/  LDGSTS.E.BYPASS.LTC128B.128 [R20+0x13100], [R6.64], !P4 ;  /* 0x1310000006147fae */ /* 0x0009e2000e101d4c */
[----:B------:R-:W-:Y:S01]  /*6c60*/  IMAD.X R5, R5, 0x1, R21, P0 ;  /* 0x0000000105057824 */ /* 0x000fe200000e0615 */
[----:B--2---:R-:W-:Y:S04]  /*6c70*/  IADD3 R16, P0, R26, R2, RZ ;  /* 0x000000021a107210 */ /* 0x004fe80007f1e0ff */
[----:B------:R4:W-:Y:S01]  /*6c80*/  LDGSTS.E.BYPASS.LTC128B.128 [R20+0x16100], [R4.64], !P1 ;  /* 0x1610000004147fae */ /* 0x0009e2000c901d4c */
[----:B------:R-:W-:Y:S01]  /*6c90*/  IMAD.X R17, R27, 0x1, R0, P0 ;  /* 0x000000011b117824 */ /* 0x000fe200000e0600 */
[----:B---3--:R-:W-:Y:S04]  /*6ca0*/  IADD3 R14, P0, R2, R24, RZ ;  /* 0x00000018020e7210 */ /* 0x008fe80007f1e0ff */
[----:B------:R4:W-:Y:S01]  /*6cb0*/  LDGSTS.E.BYPASS.LTC128B.128 [R20+0xe100], [R16.64], !P6 ;  /* 0x0e10000010147fae */ /* 0x0009e2000f101d4c */
[----:B------:R-:W-:Y:S01]  /*6cc0*/  IMAD.X R15, R0, 0x1, R23, P0 ;  /* 0x00000001000f7824 */ /* 0x000fe200000e0617 */
[----:B-----5:R-:W-:Y:S04]  /*6cd0*/  IADD3 R12, P0, R2, R22, RZ ;  /* 0x00000016020c7210 */ /* 0x020fe80007f1e0ff */
[----:B------:R4:W-:Y:S01]  /*6ce0*/  LDGSTS.E.BYPASS.LTC128B.128 [R20+0x11100], [R14.64], !P5 ;  /* 0x111000000e147fae */ /* 0x0009e2000e901d4c */
[----:B------:R-:W-:Y:S01]  /*6cf0*/  IMAD.X R13, R0, 0x1, R19, P0 ;  /* 0x00000001000d7824 */ /* 0x000fe200000e0613 */
[----:B------:R-:W-:Y:S04]  /*6d00*/  IADD3 R18, P0, R2, R18, RZ ;  /* 0x0000001202127210 */ /* 0x000fe80007f1e0ff */
[----:B------:R4:W-:Y:S01]  /*6d10*/  LDGSTS.E.BYPASS.LTC128B.128 [R20+0x14100], [R12.64], !P4 ;  /* 0x141000000c147fae */ /* 0x0009e2000e101d4c */
[----:B------:R-:W-:Y:S05]  /*6d20*/  IMAD.X R19, R0, 0x1, R21, P0 ;  /* 0x0000000100137824 */ /* 0x000fea00000e0615 */
[----:B------:R4:W-:Y:S01]  /*6d30*/  LDGSTS.E.BYPASS.LTC128B.128 [R20+0x17100], [R18.64], !P1 ;  /* 0x1710000012147fae */ /* 0x0009e2000c901d4c */
[----:B------:R-:W-:-:S05]  /*6d40*/  BRA `(.L_x_773) ;  /* 0x00001f7000007947 */ /* 0x000fca0003800000 */
.L_x_772:
[----:B------:R-:W3:Y:S01]  /*6d50*/  LDL R13, [R1+0x2c] ;  /* 0x00002c00010d7983 */ /* 0x000ee20000100800 */
[----:B------:R-:W-:Y:S01]  /*6d60*/  SHF.R.S32.HI R0, RZ, 0x1f, R252 ;  /* 0x0000001fff007819 */ /* 0x000fe200000114fc */
[----:B--2---:R-:W-:Y:S01]  /*6d70*/  IMAD.WIDE.U32 R4, R252, c[0x0][0x208], RZ ;  /* 0x00008200fc047a25 */ /* 0x004fe200078e00ff */
[----:B------:R-:W-:Y:S01]  /*6d80*/  SHF.R.S32.HI R2, RZ, 0x1f, R251 ;  /* 0x0000001fff027819 */ /* 0x000fe200000114fb */
[----:B------:R-:W-:Y:S04]  /*6d90*/  DEPBAR.LE SB0, 0x0 ;  /* 0x000080000000791a */ /* 0x000fe80000000000 */
[----:B------:R-:W3:Y:S01]  /*6da0*/  LDL.64 R18, [R1+0x58] ;  /* 0x0000580001127983 */ /* 0x000ee20000100a00 */
[----:B------:R-:W-:Y:S01]  /*6db0*/  IMAD R0, R0, c[0x0][0x208], RZ ;  /* 0x0000820000007a24 */ /* 0x000fe200078e02ff */
[----:B------:R-:W-:Y:S01]  /*6dc0*/  UISETP.GE.AND UP1, UPT, UR9, 0x1, UPT ;  /* 0x000000010900788c */ /* 0x000fe2000bf26270 */
[----:B------:R-:W-:Y:S02]  /*6dd0*/  IMAD R2, R2, c[0x0][0x218], RZ ;  /* 0x0000860002027a24 */ /* 0x000fe400078e02ff */
[----:B------:R-:W2:Y:S01]  /*6de0*/  LDL R12, [R1+0x28] ;  /* 0x00002800010c7983 */ /* 0x000ea20000100800 */
[----:B------:R-:W-:Y:S02]  /*6df0*/  IMAD R0, R252, c[0x0][0x20c], R0 ;  /* 0x00008300fc007a24 */ /* 0x000fe400078e0200 */
[----:B------:R-:W-:Y:S02]  /*6e00*/  IMAD R2, R251, c[0x0][0x21c], R2 ;  /* 0x00008700fb027a24 */ /* 0x000fe400078e0202 */
[----:B------:R-:W2:Y:S01]  /*6e10*/  LDL R17, [R1+0x44] ;  /* 0x0000440001117983 */ /* 0x000ea20000100800 */
[----:B------:R-:W-:Y:S04]  /*6e20*/  IADD3 R5, R5, R0, RZ ;  /* 0x0000000005057210 */ /* 0x000fe80007ffe0ff */
[----:B------:R-:W4:Y:S01]  /*6e30*/  LDL R7, [R1+0x24] ;  /* 0x0000240001077983 */ /* 0x000f220000100800 */
[----:B------:R-:W-:Y:S04]  /*6e40*/  IMAD.WIDE.U32 R4, R251, c[0x0][0x218], R4 ;  /* 0x00008600fb047a25 */ /* 0x000fe800078e0004 */
[----:B------:R-:W5:Y:S05]  /*6e50*/  LDL R16, [R1+0x40] ;  /* 0x0000400001107983 */ /* 0x000f6a0000100800 */
[----:B------:R-:W-:Y:S01]  /*6e60*/  BAR.SYNC.DEFER_BLOCKING 0x0 ;  /* 0x0000000000007b1d */ /* 0x000fe20000010000 */
[----:B------:R-:W-:Y:S04]  /*6e70*/  IADD3 R0, P0, R4, UR22, RZ ;  /* 0x0000001604007c10 */ /* 0x000fe8000ff1e0ff */
[----:B------:R-:W-:Y:S02]  /*6e80*/  IADD3.X R2, R5, UR5, R2, P0, !PT ;  /* 0x0000000505027c10 */ /* 0x000fe400087fe402 */
[C---:B------:R-:W-:Y:S04]  /*6e90*/  LEA R30, P0, R0.reuse, c[0x0][0x1f8], 0x1 ;  /* 0x00007e00001e7a11 */ /* 0x040fe800078008ff */
[----:B------:R-:W-:Y:S01]  /*6ea0*/  LEA.HI.X R0, R0, c[0x0][0x1fc], R2, 0x1, P0 ;  /* 0x00007f0000007a11 */ /* 0x000fe200000f0c02 */
[----:B------:R-:W-:Y:S05]  /*6eb0*/  LDSM.16.M88.4 R48, [R250] ;  /* 0x00000000fa30783b */ /* 0x000fea0000000200 */
[----:B------:R-:W4:Y:S05]  /*6ec0*/  LDL R11, [R1+0x4c] ;  /* 0x00004c00010b7983 */ /* 0x000f2a0000100800 */
[----:B------:R-:W2:Y:S05]  /*6ed0*/  LDL R6, [R1+0x20] ;  /* 0x0000200001067983 */ /* 0x000eaa0000100800 */
[----:B------:R-:W2:Y:S05]  /*6ee0*/  LDL R10, [R1+0x48] ;  /* 0x00004800010a7983 */ /* 0x000eaa0000100800 */
[----:B------:R-:W2:Y:S05]  /*6ef0*/  LDL R9, [R1+0x54] ;  /* 0x0000540001097983 */ /* 0x000eaa0000100800 */
[----:B------:R-:W2:Y:S05]  /*6f00*/  LDL R8, [R1+0x50] ;  /* 0x0000500001087983 */ /* 0x000eaa0000100800 */
[----:B------:R-:W2:Y:S05]  /*6f10*/  LDL.LU R181, [R1+0x18] ;  /* 0x0000180001b57983 */ /* 0x000eaa0000300800 */
[----:B------:R-:W3:Y:S05]  /*6f20*/  SHFL.IDX PT, R44, R30, 0x2, 0x181f ;  /* 0x00581f001e2c7f89 */ /* 0x000eea00000e0000 */
[----:B------:R-:W1:Y:S05]  /*6f30*/  SHFL.IDX PT, R2, R0, 0x2, 0x181f ;  /* 0x00581f0000027f89 */ /* 0x000e6a00000e0000 */
[----:B------:R-:W1:Y:S05]  /*6f40*/  SHFL.IDX PT, R14, R30, RZ, 0x181f ;  /* 0x00181fff1e0e7589 */ /* 0x000e6a00000e0000 */
[----:B------:R-:W-:Y:S05]  /*6f50*/  SHFL.IDX PT, R30, R30, 0x1, 0x181f ;  /* 0x00381f001e1e7f89 */ /* 0x000fea00000e0000 */
[----:B------:R-:W-:Y:S05]  /*6f60*/  LDSM.16.M88.4 R24, [R249+0xd100] ;  /* 0x00d10000f918783b */ /* 0x000fea0000000200 */
[----:B------:R-:W-:Y:S05]  /*6f70*/  LDSM.16.M88.4 R32, [R249+0xd900] ;  /* 0x00d90000f920783b */ /* 0x000fea0000000200 */
[----:B------:R-:W-:Y:S05]  /*6f80*/  LDSM.16.M88.4 R40, [R249+0xe100] ;  /* 0x00e10000f928783b */ /* 0x000fea0000000200 */
[----:B------:R-:W-:Y:S05]  /*6f90*/  LDSM.16.M88.4 R184, [R249+0xe900] ;  /* 0x00e90000f9b8783b */ /* 0x000fea0000000200 */
[----:B------:R-:W-:Y:S05]  /*6fa0*/  LDSM.16.M88.4 R188, [R248] ;  /* 0x00000000f8bc783b */ /* 0x000fea0000000200 */
[----:B------:R-:W-:Y:S05]  /*6fb0*/  LDSM.16.M88.4 R192, [R247] ;  /* 0x00000000f7c0783b */ /* 0x000fea0000000200 */
[----:B------:R-:W-:Y:S05]  /*6fc0*/  LDSM.16.M88.4 R196, [R239] ;  /* 0x00000000efc4783b */ /* 0x000fea0000000200 */
[----:B------:R-:W-:Y:S05]  /*6fd0*/  LDSM.16.M88.4 R200, [R238] ;  /* 0x00000000eec8783b */ /* 0x000fea0000000200 */
[----:B------:R-:W-:Y:S05]  /*6fe0*/  LDSM.16.M88.4 R204, [R237] ;  /* 0x00000000edcc783b */ /* 0x000fea0000000200 */
[----:B------:R-:W-:Y:S05]  /*6ff0*/  LDSM.16.M88.4 R208, [R236] ;  /* 0x00000000ecd0783b */ /* 0x000fea0000000200 */
[----:B------:R-:W-:Y:S01]  /*7000*/  LDSM.16.M88.4 R212, [R235] ;  /* 0x00000000ebd4783b */ /* 0x000fe20000000200 */
[----:B--2---:R-:W-:Y:S02]  /*7010*/  LOP3.LUT R181, R181, 0xffffffef, RZ, 0xc0, !PT ;  /* 0xffffffefb5b57812 */ /* 0x004fe400078ec0ff */
[----:B---3--:R-:W-:Y:S02]  /*7020*/  IADD3 R28, P1, P0, R13, R44, R18 ;  /* 0x0000002c0d1c7210 */ /* 0x008fe4000783e012 */
[----:B------:R-:W-:Y:S02]  /*7030*/  @P3 LOP3.LUT R181, R181, 0x10, RZ, 0xfc, !PT ;  /* 0x00000010b5b53812 */ /* 0x000fe400078efcff */
[----:B-1----:R-:W-:Y:S02]  /*7040*/  IADD3.X R29, RZ, R2, R19, P1, P0 ;  /* 0x00000002ff1d7210 */ /* 0x002fe40000fe0413 */
[----:B------:R-:W-:Y:S01]  /*7050*/  IADD3 R38, P1, P0, R12, R44, R17 ;  /* 0x0000002c0c267210 */ /* 0x000fe2000783e011 */
[----:B------:R-:W-:Y:S03]  /*7060*/  STL [R1+0x18], R181 ;  /* 0x000018b501007387 */ /* 0x000fe60000100800 */
[----:B-----5:R-:W-:Y:S02]  /*7070*/  IADD3.X R39, RZ, R2, R16, P1, P0 ;  /* 0x00000002ff277210 */ /* 0x020fe40000fe0410 */
[----:B----4-:R-:W-:Y:S01]  /*7080*/  IADD3 R36, P1, P0, R7, R44, R11 ;  /* 0x0000002c07247210 */ /* 0x010fe2000783e00b */
[----:B------:R-:W2:Y:S03]  /*7090*/  LDL R182, [R1+0x30] ;  /* 0x0000300001b67983 */ /* 0x000ea60000100800 */
[----:B------:R-:W-:Y:S02]  /*70a0*/  IADD3.X R37, RZ, R2, R10, P1, P0 ;  /* 0x00000002ff257210 */ /* 0x000fe40000fe040a */
[----:B------:R-:W-:Y:S04]  /*70b0*/  IADD3 R44, P1, P0, R6, R44, R9 ;  /* 0x0000002c062c7210 */ /* 0x000fe8000783e009 */
[----:B------:R-:W-:Y:S02]  /*70c0*/  IADD3.X R45, RZ, R2, R8, P1, P0 ;  /* 0x00000002ff2d7210 */ /* 0x000fe40000fe0408 */
[----:B------:R-:W1:Y:S01]  /*70d0*/  SHFL.IDX PT, R2, R0, RZ, 0x181f ;  /* 0x00181fff00027589 */ /* 0x000e6200000e0000 */
[----:B------:R-:W-:Y:S04]  /*70e0*/  IADD3 R46, P0, R18, R14, RZ ;  /* 0x0000000e122e7210 */ /* 0x000fe80007f1e0ff */
[----:B------:R-:W3:Y:S01]  /*70f0*/  SHFL.IDX PT, R0, R0, 0x1, 0x181f ;  /* 0x00381f0000007f89 */ /* 0x000ee200000e0000 */
[C---:B-1----:R-:W-:Y:S02]  /*7100*/  IADD3.X R47, R19.reuse, R2, RZ, P0, !PT ;  /* 0x00000002132f7210 */ /* 0x042fe400007fe4ff */
[----:B------:R-:W-:Y:S04]  /*7110*/  IADD3 R6, P0, R14, R17, RZ ;  /* 0x000000110e067210 */ /* 0x000fe80007f1e0ff */
[----:B------:R-:W-:Y:S02]  /*7120*/  IADD3.X R7, R2, R16, RZ, P0, !PT ;  /* 0x0000001002077210 */ /* 0x000fe400007fe4ff */
[----:B------:R-:W-:Y:S04]  /*7130*/  IADD3 R4, P0, R14, R11, RZ ;  /* 0x0000000b0e047210 */ /* 0x000fe80007f1e0ff */
[----:B------:R-:W-:Y:S02]  /*7140*/  IADD3.X R5, R2, R10, RZ, P0, !PT ;  /* 0x0000000a02057210 */ /* 0x000fe400007fe4ff */
[----:B------:R-:W-:Y:S04]  /*7150*/  IADD3 R14, P0, R14, R9, RZ ;  /* 0x000000090e0e7210 */ /* 0x000fe80007f1e0ff */
[----:B------:R-:W-:Y:S02]  /*7160*/  IADD3.X R15, R2, R8, RZ, P0, !PT ;  /* 0x00000008020f7210 */ /* 0x000fe400007fe4ff */
[----:B------:R-:W4:Y:S01]  /*7170*/  LDL R2, [R1+0x3c] ;  /* 0x00003c0001027983 */ /* 0x000f220000100800 */
[----:B------:R-:W-:Y:S04]  /*7180*/  IADD3 R12, P0, R18, R30, RZ ;  /* 0x0000001e120c7210 */ /* 0x000fe80007f1e0ff */
[----:B---3--:R-:W-:Y:S02]  /*7190*/  IADD3.X R13, R19, R0, RZ, P0, !PT ;  /* 0x00000000130d7210 */ /* 0x008fe400007fe4ff */
[----:B------:R-:W-:Y:S04]  /*71a0*/  IADD3 R22, P0, R30, R17, RZ ;  /* 0x000000111e167210 */ /* 0x000fe80007f1e0ff */
[----:B------:R-:W-:Y:S02]  /*71b0*/  IADD3.X R23, R0, R16, RZ, P0, !PT ;  /* 0x0000001000177210 */ /* 0x000fe400007fe4ff */
[----:B------:R-:W-:Y:S01]  /*71c0*/  IADD3 R20, P0, R30, R11, RZ ;  /* 0x0000000b1e147210 */ /* 0x000fe20007f1e0ff */
[----:B------:R-:W-:Y:S03]  /*71d0*/  LDSM.16.M88.4 R16, [R249+0xc900] ;  /* 0x00c90000f910783b */ /* 0x000fe60000000200 */
[----:B------:R-:W-:Y:S02]  /*71e0*/  IADD3.X R21, R0, R10, RZ, P0, !PT ;  /* 0x0000000a00157210 */ /* 0x000fe400007fe4ff */
[----:B------:R-:W-:Y:S04]  /*71f0*/  IADD3 R30, P0, R30, R9, RZ ;  /* 0x000000091e1e7210 */ /* 0x000fe80007f1e0ff */
[----:B------:R-:W-:Y:S02]  /*7200*/  IADD3.X R31, R0, R8, RZ, P0, !PT ;  /* 0x00000008001f7210 */ /* 0x000fe400007fe4ff */
[----:B------:R-:W1:Y:S05]  /*7210*/  LDSM.16.M88.4 R8, [R249+0xc100] ;  /* 0x00c10000f908783b */ /* 0x000e6a0000000200 */
[----:B------:R-:W3:Y:S05]  /*7220*/  LDL R0, [R1+0x34] ;  /* 0x0000340001007983 */ /* 0x000eea0000100800 */
[----:B------:R-:W-:Y:S01]  /*7230*/  @!PT LDS RZ, [RZ] ;  /* 0x00000000fffff984 */ /* 0x000fe20000000800 */
[----:B------:R-:W-:Y:S01]  /*7240*/  @!PT LDS RZ, [RZ] ;  /* 0x00000000fffff984 */ /* 0x000fe20000000800 */
[----:B------:R-:W-:Y:S01]  /*7250*/  @!PT LDS RZ, [RZ] ;  /* 0x00000000fffff984 */ /* 0x000fe20000000800 */
[----:B----4-:R4:W-:Y:S05]  /*7260*/  LDGSTS.E.BYPASS.LTC128B.128 [R2+0x100], [R46.64], !P6 ;  /* 0x001000002e027fae */ /* 0x0109ea000f101d4c */
[----:B------:R1:W-:Y:S05]  /*7270*/  LDGSTS.E.BYPASS.LTC128B.128 [R2+0x3100], [R6.64], !P5 ;  /* 0x0310000006027fae */ /* 0x0003ea000e901d4c */
[----:B------:R1:W-:Y:S05]  /*7280*/  LDGSTS.E.BYPASS.LTC128B.128 [R2+0x6100], [R4.64], !P4 ;  /* 0x0610000004027fae */ /* 0x0003ea000e101d4c */
[----:B----4-:R-:W4:Y:S01]  /*7290*/  LDL R46, [R1+0x10] ;  /* 0x00001000012e7983 */ /* 0x010f220000100800 */
[----:B---3--:R-:W-:Y:S04]  /*72a0*/  ISETP.NE.U32.AND P3, PT, R0, RZ, PT ;  /* 0x000000ff0000720c */ /* 0x008fe80003f65070 */
[----:B------:R-:W3:Y:S01]  /*72b0*/  LDL R47, [R1+0x38] ;  /* 0x00003800012f7983 */ /* 0x000ee20000100800 */
[C---:B-1----:R-:W-:Y:S08]  /*72c0*/  HMMA.16816.F32.BF16 R4, R48.reuse, R8, RZ ;  /* 0x000000083004723c */ /* 0x042ff000000418ff */
[C---:B------:R-:W-:Y:S01]  /*72d0*/  HMMA.16816.F32.BF16 R8, R48.reuse, R10, RZ ;  /* 0x0000000a3008723c */ /* 0x040fe200000418ff */
[----:B----4-:R-:W-:Y:S02]  /*72e0*/  ISETP.GE.AND P1, PT, R46, c[0x0][0x1d4], PT ;  /* 0x000075002e007a0c */ /* 0x010fe40003f26270 */
[----:B---3--:R-:W-:Y:S11]  /*72f0*/  ISETP.NE.U32.AND P0, PT, R47, RZ, PT ;  /* 0x000000ff2f00720c */ /* 0x008ff60003f05070 */
[----:B------:R1:W-:Y:S05]  /*7300*/  LDGSTS.E.BYPASS.LTC128B.128 [R2+0x9100], [R14.64], !P1 ;  /* 0x091000000e027fae */ /* 0x0003ea000c901d4c */
[----:B------:R1:W-:Y:S05]  /*7310*/  LDGSTS.E.BYPASS.LTC128B.128 [R2+0x1100], [R12.64], !P6 ;  /* 0x011000000c027fae */ /* 0x0003ea000f101d4c */
[----:B------:R3:W-:Y:S05]  /*7320*/  LDGSTS.E.BYPASS.LTC128B.128 [R2+0x4100], [R22.64], !P5 ;  /* 0x0410000016027fae */ /* 0x0007ea000e901d4c */
[----:B------:R3:W-:Y:S05]  /*7330*/  LDGSTS.E.BYPASS.LTC128B.128 [R2+0x7100], [R20.64], !P4 ;  /* 0x0710000014027fae */ /* 0x0007ea000e101d4c */
[----:B------:R4:W-:Y:S05]  /*7340*/  LDGSTS.E.BYPASS.LTC128B.128 [R2+0xa100], [R30.64], !P1 ;  /* 0x0a1000001e027fae */ /* 0x0009ea000c901d4c */
[----:B------:R4:W-:Y:S01]  /*7350*/  LDGSTS.E.BYPASS.LTC128B.128.ZFILL [R2+0x2100], [R28.64], P0 ;  /* 0x021000001c027fae */ /* 0x0009e20008141d4c */
[----:B--2---:R-:W-:Y:S04]  /*7360*/  ISETP.NE.U32.AND P0, PT, R182, RZ, PT ;  /* 0x000000ffb600720c */ /* 0x004fe80003f05070 */
[----:B------:R2:W-:Y:S01]  /*7370*/  LDGSTS.E.BYPASS.LTC128B.128.ZFILL [R2+0x5100], [R38.64], P3 ;  /* 0x0510000026027fae */ /* 0x0005e20009941d4c */
[----:B------:R-:W-:Y:S01]  /*7380*/  LOP3.LUT P3, RZ, R181, 0x10, RZ, 0xc0, !PT ;  /* 0x00000010b5ff7812 */ /* 0x000fe2000786c0ff */
[C---:B-1----:R-:W-:Y:S07]  /*7390*/  HMMA.16816.F32.BF16 R12, R48.reuse, R16, RZ ;  /* 0x00000010300c723c */ /* 0x042fee00000418ff */
[----:B------:R2:W-:Y:S01]  /*73a0*/  LDGSTS.E.BYPASS.LTC128B.128.ZFILL [R2+0x8100], [R36.64], P0 ;  /* 0x0810000024027fae */ /* 0x0005e20008141d4c */
[C---:B------:R-:W-:Y:S01]  /*73b0*/  HMMA.16816.F32.BF16 R16, R48.reuse, R18, RZ ;  /* 0x000000123010723c */ /* 0x040fe200000418ff */
[----:B------:R-:W-:Y:S03]  /*73c0*/  PLOP3.LUT P0, PT, PT, PT, UP1, 0x80, 0x0 ;  /* 0x000000000000781c */ /* 0x000fe60003f0f018 */
[----:B------:R1:W-:Y:S04]  /*73d0*/  LDGSTS.E.BYPASS.LTC128B.128.ZFILL [R2+0xb100], [R44.64], P2 ;  /* 0x0b1000002c027fae */ /* 0x0003e80009141d4c */
[C---:B---3--:R-:W-:Y:S01]  /*73e0*/  HMMA.16816.F32.BF16 R20, R48.reuse, R24, RZ ;  /* 0x000000183014723c */ /* 0x048fe200000418ff */
[----:B------:R-:W0:Y:S07]  /*73f0*/  LDGDEPBAR ;  /* 0x00000000000079af */ /* 0x000e2e0000000000 */
[C---:B------:R-:W-:Y:S08]  /*7400*/  HMMA.16816.F32.BF16 R24, R48.reuse, R26, RZ ;  /* 0x0000001a3018723c */ /* 0x040ff000000418ff */
[C---:B----4-:R-:W-:Y:S08]  /*7410*/  HMMA.16816.F32.BF16 R28, R48.reuse, R32, RZ ;  /* 0x00000020301c723c */ /* 0x050ff000000418ff */
[C---:B------:R-:W-:Y:S08]  /*7420*/  HMMA.16816.F32.BF16 R32, R48.reuse, R34, RZ ;  /* 0x000000223020723c */ /* 0x040ff000000418ff */
[C---:B--2---:R-:W-:Y:S08]  /*7430*/  HMMA.16816.F32.BF16 R36, R48.reuse, R40, RZ ;  /* 0x000000283024723c */ /* 0x044ff000000418ff */
[C---:B------:R-:W-:Y:S08]  /*7440*/  HMMA.16816.F32.BF16 R40, R48.reuse, R42, RZ ;  /* 0x0000002a3028723c */ /* 0x040ff000000418ff */
[C---:B-1----:R-:W-:Y:S08]  /*7450*/  HMMA.16816.F32.BF16 R44, R48.reuse, R184, RZ ;  /* 0x000000b8302c723c */ /* 0x042ff000000418ff */
[----:B------:R-:W-:Y:S01]  /*7460*/  HMMA.16816.F32.BF16 R48, R48, R186, RZ ;  /* 0x000000ba3030723c */ /* 0x000fe200000418ff */
[----:B------:R-:W-:Y:S07]  /*7470*/  LDSM.16.M88.4 R184, [R246] ;  /* 0x00000000f6b8783b */ /* 0x000fee0000000200 */
[C---:B------:R-:W-:Y:S08]  /*7480*/  HMMA.16816.F32.BF16 R4, R188.reuse, R192, R4 ;  /* 0x000000c0bc04723c */ /* 0x040ff00000041804 */
[C---:B------:R-:W-:Y:S01]  /*7490*/  HMMA.16816.F32.BF16 R8, R188.reuse, R194, R8 ;  /* 0x000000c2bc08723c */ /* 0x040fe20000041808 */
[----:B------:R-:W1:Y:S07]  /*74a0*/  LDSM.16.M88.4 R192, [R243+0xc100] ;  /* 0x00c10000f3c0783b */ /* 0x000e6e0000000200 */
[C---:B------:R-:W-:Y:S08]  /*74b0*/  HMMA.16816.F32.BF16 R12, R188.reuse, R196, R12 ;  /* 0x000000c4bc0c723c */ /* 0x040ff0000004180c */
[C---:B------:R-:W-:Y:S01]  /*74c0*/  HMMA.16816.F32.BF16 R16, R188.reuse, R198, R16 ;  /* 0x000000c6bc10723c */ /* 0x040fe20000041810 */
[----:B------:R-:W2:Y:S07]  /*74d0*/  LDSM.16.M88.4 R196, [R243+0xc900] ;  /* 0x00c90000f3c4783b */ /* 0x000eae0000000200 */
[C---:B------:R-:W-:Y:S08]  /*74e0*/  HMMA.16816.F32.BF16 R20, R188.reuse, R200, R20 ;  /* 0x000000c8bc14723c */ /* 0x040ff00000041814 */
        /* <DEDUP_REMOVED lines=10> */
[----:B------:R-:W5:Y:S07]  /*7590*/  LDSM.16.M88.4 R188, [R243+0xe100] ;  /* 0x00e10000f3bc783b */ /* 0x000f6e0000000200 */
[C---:B-1----:R-:W-:Y:S08]  /*75a0*/  HMMA.16816.F32.BF16 R4, R184.reuse, R192, R4 ;  /* 0x000000c0b804723c */ /* 0x042ff00000041804 */
[C---:B------:R-:W-:Y:S01]  /*75b0*/  HMMA.16816.F32.BF16 R8, R184.reuse, R194, R8 ;  /* 0x000000c2b808723c */ /* 0x040fe20000041808 */
[----:B------:R-:W-:Y:S07]  /*75c0*/  LDSM.16.M88.4 R192, [R234] ;  /* 0x00000000eac0783b */ /* 0x000fee0000000200 */
[C---:B--2---:R-:W-:Y:S08]  /*75d0*/  HMMA.16816.F32.BF16 R12, R184.reuse, R196, R12 ;  /* 0x000000c4b80c723c */ /* 0x044ff0000004180c */
[C---:B------:R-:W-:Y:S01]  /*75e0*/  HMMA.16816.F32.BF16 R16, R184.reuse, R198, R16 ;  /* 0x000000c6b810723c */ /* 0x040fe20000041810 */
[----:B------:R-:W-:Y:S07]  /*75f0*/  LDSM.16.M88.4 R196, [R234+0x800] ;  /* 0x00080000eac4783b */ /* 0x000fee0000000200 */
[C---:B---3--:R-:W-:Y:S08]  /*7600*/  HMMA.16816.F32.BF16 R20, R184.reuse, R200, R20 ;  /* 0x000000c8b814723c */ /* 0x048ff00000041814 */
[C---:B------:R-:W-:Y:S01]  /*7610*/  HMMA.16816.F32.BF16 R24, R184.reuse, R202, R24 ;  /* 0x000000cab818723c */ /* 0x040fe20000041818 */
[----:B------:R-:W-:Y:S07]  /*7620*/  LDSM.16.M88.4 R200, [R234+0x1000] ;  /* 0x00100000eac8783b */ /* 0x000fee0000000200 */
[C---:B----4-:R-:W-:Y:S08]  /*7630*/  HMMA.16816.F32.BF16 R28, R184.reuse, R204, R28 ;  /* 0x000000ccb81c723c */ /* 0x050ff0000004181c */
[C---:B------:R-:W-:Y:S01]  /*7640*/  HMMA.16816.F32.BF16 R32, R184.reuse, R206, R32 ;  /* 0x000000ceb820723c */ /* 0x040fe20000041820 */
[----:B------:R-:W-:Y:S07]  /*7650*/  LDSM.16.M88.4 R204, [R234+0x1800] ;  /* 0x00180000eacc783b */ /* 0x000fee0000000200 */
[C---:B-----5:R-:W-:Y:S08]  /*7660*/  HMMA.16816.F32.BF16 R36, R184.reuse, R188, R36 ;  /* 0x000000bcb824723c */ /* 0x060ff00000041824 */
[C---:B------:R-:W-:Y:S01]  /*7670*/  HMMA.16816.F32.BF16 R40, R184.reuse, R190, R40 ;  /* 0x000000beb828723c */ /* 0x040fe20000041828 */
[----:B------:R-:W1:Y:S07]  /*7680*/  LDSM.16.M88.4 R188, [R245] ;  /* 0x00000000f5bc783b */ /* 0x000e6e0000000200 */
[C---:B------:R-:W-:Y:S08]  /*7690*/  HMMA.16816.F32.BF16 R44, R184.reuse, R208, R44 ;  /* 0x000000d0b82c723c */ /* 0x040ff0000004182c */
[----:B------:R-:W-:Y:S01]  /*76a0*/  HMMA.16816.F32.BF16 R48, R184, R210, R48 ;  /* 0x000000d2b830723c */ /* 0x000fe20000041830 */
[----:B------:R-:W2:Y:S05]  /*76b0*/  LDSM.16.M88.4 R184, [R234+0x2000] ;  /* 0x00200000eab8783b */ /* 0x000eaa0000000200 */
[----:B------:R-:W3:Y:S02]  /*76c0*/  LDSM.16.M88.4 R208, [R234+0x2800] ;  /* 0x00280000ead0783b */ /* 0x000ee40000000200 */
[C---:B-1----:R-:W-:Y:S08]  /*76d0*/  HMMA.16816.F32.BF16 R4, R188.reuse, R192, R4 ;  /* 0x000000c0bc04723c */ /* 0x042ff00000041804 */
        /* <DEDUP_REMOVED lines=11> */
[C---:B--2---:R-:W-:Y:S08]  /*7790*/  HMMA.16816.F32.BF16 R36, R188.reuse, R184, R36 ;  /* 0x000000b8bc24723c */ /* 0x044ff00000041824 */
[C---:B------:R-:W-:Y:S01]  /*77a0*/  HMMA.16816.F32.BF16 R40, R188.reuse, R186, R40 ;  /* 0x000000babc28723c */ /* 0x040fe20000041828 */
[----:B------:R-:W1:Y:S07]  /*77b0*/  LDSM.16.M88.4 R184, [R250+0x4000] ;  /* 0x00400000fab8783b */ /* 0x000e6e0000000200 */
[C---:B---3--:R-:W-:Y:S08]  /*77c0*/  HMMA.16816.F32.BF16 R44, R188.reuse, R208, R44 ;  /* 0x000000d0bc2c723c */ /* 0x048ff0000004182c */
[----:B------:R-:W-:Y:S01]  /*77d0*/  HMMA.16816.F32.BF16 R48, R188, R210, R48 ;  /* 0x000000d2bc30723c */ /* 0x000fe20000041830 */
[----:B------:R-:W2:Y:S05]  /*77e0*/  LDSM.16.M88.4 R188, [R249+0x11100] ;  /* 0x01110000f9bc783b */ /* 0x000eaa0000000200 */
[----:B------:R-:W3:Y:S02]  /*77f0*/  LDSM.16.M88.4 R208, [R249+0x11900] ;  /* 0x01190000f9d0783b */ /* 0x000ee40000000200 */
[C---:B-1----:R-:W-:Y:S08]  /*7800*/  HMMA.16816.F32.BF16 R4, R184.reuse, R192, R4 ;  /* 0x000000c0b804723c */ /* 0x042ff00000041804 */
[C---:B------:R-:W-:Y:S01]  /*7810*/  HMMA.16816.F32.BF16 R8, R184.reuse, R194, R8 ;  /* 0x000000c2b808723c */ /* 0x040fe20000041808 */
[----:B------:R-:W-:Y:S07]  /*7820*/  LDSM.16.M88.4 R192, [R233] ;  /* 0x00000000e9c0783b */ /* 0x000fee0000000200 */
[C---:B------:R-:W-:Y:S08]  /*7830*/  HMMA.16816.F32.BF16 R12, R184.reuse, R196, R12 ;  /* 0x000000c4b80c723c */ /* 0x040ff0000004180c */
        /* <DEDUP_REMOVED lines=8> */
[C---:B--2---:R-:W-:Y:S08]  /*78c0*/  HMMA.16816.F32.BF16 R36, R184.reuse, R188, R36 ;  /* 0x000000bcb824723c */ /* 0x044ff00000041824 */
[C---:B------:R-:W-:Y:S01]  /*78d0*/  HMMA.16816.F32.BF16 R40, R184.reuse, R190, R40 ;  /* 0x000000beb828723c */ /* 0x040fe20000041828 */
[----:B------:R-:W1:Y:S07]  /*78e0*/  LDSM.16.M88.4 R188, [R248+0x4000] ;  /* 0x00400000f8bc783b */ /* 0x000e6e0000000200 */
[C---:B---3--:R-:W-:Y:S08]  /*78f0*/  HMMA.16816.F32.BF16 R44, R184.reuse, R208, R44 ;  /* 0x000000d0b82c723c */ /* 0x048ff0000004182c */
[----:B------:R-:W-:Y:S01]  /*7900*/  HMMA.16816.F32.BF16 R48, R184, R210, R48 ;  /* 0x000000d2b830723c */ /* 0x000fe20000041830 */
[----:B------:R-:W2:Y:S05]  /*7910*/  LDSM.16.M88.4 R184, [R229] ;  /* 0x00000000e5b8783b */ /* 0x000eaa0000000200 */
[----:B------:R-:W3:Y:S02]  /*7920*/  LDSM.16.M88.4 R208, [R228] ;  /* 0x00000000e4d0783b */ /* 0x000ee40000000200 */
        /* <DEDUP_REMOVED lines=113> */
[----:B------:R-:W-:Y:S02]  /*8040*/  LDSM.16.M88.4 R208, [R249+0x16100] ;  /* 0x01610000f9d0783b */ /* 0x000fe40000000200 */
        /* <DEDUP_REMOVED lines=16> */
[----:B------:R-:W-:Y:S01]  /*8150*/  HMMA.16816.F32.BF16 R48, R188, R194, R48 ;  /* 0x000000c2bc30723c */ /* 0x000fe20000041830 */
[----:B------:R-:W1:Y:S05]  /*8160*/  LDSM.16.M88.4 R188, [R249+0x17100] ;  /* 0x01710000f9bc783b */ /* 0x000e6a0000000200 */
[----:B------:R-:W5:Y:S02]  /*8170*/  LDSM.16.M88.4 R192, [R249+0x17900] ;  /* 0x01790000f9c0783b */ /* 0x000f640000000200 */
[C---:B---3--:R-:W-:Y:S08]  /*8180*/  HMMA.16816.F32.BF16 R4, R196.reuse, R200, R4 ;  /* 0x000000c8c404723c */ /* 0x048ff00000041804 */
[C---:B------:R-:W-:Y:S01]  /*8190*/  HMMA.16816.F32.BF16 R8, R196.reuse, R202, R8 ;  /* 0x000000cac408723c */ /* 0x040fe20000041808 */
[----:B------:R-:W-:Y:S07]  /*81a0*/  LDSM.16.M88.4 R200, [R248+0xc000] ;  /* 0x00c00000f8c8783b */ /* 0x000fee0000000200 */
[C---:B----4-:R-:W-:Y:S08]  /*81b0*/  HMMA.16816.F32.BF16 R12, R196.reuse, R204, R12 ;  /* 0x000000ccc40c723c */ /* 0x050ff0000004180c */
[C---:B------:R-:W-:Y:S01]  /*81c0*/  HMMA.16816.F32.BF16 R16, R196.reuse, R206, R16 ;  /* 0x000000cec410723c */ /* 0x040fe20000041810 */
[----:B------:R-:W3:Y:S07]  /*81d0*/  LDSM.16.M88.4 R204, [R221] ;  /* 0x00000000ddcc783b */ /* 0x000eee0000000200 */
        /* <DEDUP_REMOVED lines=8> */
[----:B------:R-:W1:Y:S07]  /*8260*/  LDSM.16.M88.4 R188, [R218] ;  /* 0x00000000dabc783b */ /* 0x000e6e0000000200 */
[C---:B-----5:R-:W-:Y:S08]  /*8270*/  HMMA.16816.F32.BF16 R44, R196.reuse, R192, R44 ;  /* 0x000000c0c42c723c */ /* 0x060ff0000004182c */
[----:B------:R-:W-:Y:S01]  /*8280*/  HMMA.16816.F32.BF16 R48, R196, R194, R48 ;  /* 0x000000c2c430723c */ /* 0x000fe20000041830 */
[----:B------:R-:W5:Y:S05]  /*8290*/  LDSM.16.M88.4 R192, [R217] ;  /* 0x00000000d9c0783b */ /* 0x000f6a0000000200 */
[----:B------:R-:W1:Y:S02]  /*82a0*/  LDSM.16.M88.4 R196, [R216] ;  /* 0x00000000d8c4783b */ /* 0x000e640000000200 */
[C---:B---3--:R-:W-:Y:S08]  /*82b0*/  HMMA.16816.F32.BF16 R4, R200.reuse, R204, R4 ;  /* 0x000000ccc804723c */ /* 0x048ff00000041804 */
[C---:B------:R-:W-:Y:S01]  /*82c0*/  HMMA.16816.F32.BF16 R8, R200.reuse, R206, R8 ;  /* 0x000000cec808723c */ /* 0x040fe20000041808 */
[----:B------:R-:W-:Y:S07]  /*82d0*/  LDSM.16.M88.4 R204, [R246+0xc000] ;  /* 0x00c00000f6cc783b */ /* 0x000fee0000000200 */
[C---:B----4-:R-:W-:Y:S08]  /*82e0*/  HMMA.16816.F32.BF16 R12, R200.reuse, R208, R12 ;  /* 0x000000d0c80c723c */ /* 0x050ff0000004180c */
        /* <DEDUP_REMOVED lines=8> */
[C---:B-----5:R-:W-:Y:S08]  /*8370*/  HMMA.16816.F32.BF16 R36, R200.reuse, R192, R36 ;  /* 0x000000c0c824723c */ /* 0x060ff00000041824 */
[C---:B------:R-:W-:Y:S01]  /*8380*/  HMMA.16816.F32.BF16 R40, R200.reuse, R194, R40 ;  /* 0x000000c2c828723c */ /* 0x040fe20000041828 */
[----:B------:R-:W4:Y:S07]  /*8390*/  LDSM.16.M88.4 R192, [R243+0x16900] ;  /* 0x01690000f3c0783b */ /* 0x000f2e0000000200 */
[C---:B------:R-:W-:Y:S08]  /*83a0*/  HMMA.16816.F32.BF16 R44, R200.reuse, R196, R44 ;  /* 0x000000c4c82c723c */ /* 0x040ff0000004182c */
[----:B------:R-:W-:Y:S01]  /*83b0*/  HMMA.16816.F32.BF16 R48, R200, R198, R48 ;  /* 0x000000c6c830723c */ /* 0x000fe20000041830 */
[----:B------:R-:W5:Y:S05]  /*83c0*/  LDSM.16.M88.4 R196, [R243+0x17100] ;  /* 0x01710000f3c4783b */ /* 0x000f6a0000000200 */
[----:B------:R-:W-:Y:S02]  /*83d0*/  LDSM.16.M88.4 R200, [R245+0xc000] ;  /* 0x00c00000f5c8783b */ /* 0x000fe40000000200 */
[C---:B---3--:R-:W-:Y:S08]  /*83e0*/  HMMA.16816.F32.BF16 R4, R204.reuse, R208, R4 ;  /* 0x000000d0cc04723c */ /* 0x048ff00000041804 */
[C---:B------:R-:W-:Y:S01]  /*83f0*/  HMMA.16816.F32.BF16 R8, R204.reuse, R210, R8 ;  /* 0x000000d2cc08723c */ /* 0x040fe20000041808 */
[----:B------:R-:W-:Y:S07]  /*8400*/  LDSM.16.M88.4 R208, [R234+0x9000] ;  /* 0x00900000ead0783b */ /* 0x000fee0000000200 */
[C---:B--2---:R-:W-:Y:S08]  /*8410*/  HMMA.16816.F32.BF16 R12, R204.reuse, R184, R12 ;  /* 0x000000b8cc0c723c */ /* 0x044ff0000004180c */
[C---:B------:R-:W-:Y:S01]  /*8420*/  HMMA.16816.F32.BF16 R16, R204.reuse, R186, R16 ;  /* 0x000000bacc10723c */ /* 0x040fe20000041810 */
[----:B------:R-:W2:Y:S07]  /*8430*/  LDSM.16.M88.4 R184, [R243+0x17900] ;  /* 0x01790000f3b8783b */ /* 0x000eae0000000200 */
[C---:B-1----:R-:W-:Y:S08]  /*8440*/  HMMA.16816.F32.BF16 R20, R204.reuse, R188, R20 ;  /* 0x000000bccc14723c */ /* 0x042ff00000041814 */
[C---:B------:R-:W-:Y:S08]  /*8450*/  HMMA.16816.F32.BF16 R24, R204.reuse, R190, R24 ;  /* 0x000000becc18723c */ /* 0x040ff00000041818 */
[C---:B----4-:R-:W-:Y:S08]  /*8460*/  HMMA.16816.F32.BF16 R28, R204.reuse, R192, R28 ;  /* 0x000000c0cc1c723c */ /* 0x050ff0000004181c */
[C---:B------:R-:W-:Y:S08]  /*8470*/  HMMA.16816.F32.BF16 R32, R204.reuse, R194, R32 ;  /* 0x000000c2cc20723c */ /* 0x040ff00000041820 */
[C---:B-----5:R-:W-:Y:S08]  /*8480*/  HMMA.16816.F32.BF16 R36, R204.reuse, R196, R36 ;  /* 0x000000c4cc24723c */ /* 0x060ff00000041824 */
[C---:B------:R-:W-:Y:S08]  /*8490*/  HMMA.16816.F32.BF16 R40, R204.reuse, R198, R40 ;  /* 0x000000c6cc28723c */ /* 0x040ff00000041828 */
[C---:B--2---:R-:W-:Y:S08]  /*84a0*/  HMMA.16816.F32.BF16 R44, R204.reuse, R184, R44 ;  /* 0x000000b8cc2c723c */ /* 0x044ff0000004182c */
[----:B------:R-:W-:Y:S01]  /*84b0*/  HMMA.16816.F32.BF16 R48, R204, R186, R48 ;  /* 0x000000bacc30723c */ /* 0x000fe20000041830 */
[----:B------:R-:W1:Y:S07]  /*84c0*/  LDSM.16.M88.4 R184, [R234+0x9800] ;  /* 0x00980000eab8783b */ /* 0x000e6e0000000200 */
[C---:B------:R-:W-:Y:S08]  /*84d0*/  HMMA.16816.F32.BF16 R4, R200.reuse, R208, R4 ;  /* 0x000000d0c804723c */ /* 0x040ff00000041804 */
        /* <DEDUP_REMOVED lines=10> */
[----:B------:R-:W-:Y:S01]  /*8580*/  MUFU.TANH R193, R4 ;  /* 0x0000000400c17308 */ /* 0x000fe20000002400 */
[----:B------:R-:W-:Y:S02]  /*8590*/  FMUL.FTZ R10, R10, c[0x0][0x320] ;  /* 0x0000c8000a0a7a20 */ /* 0x000fe40000410000 */
[----:B------:R-:W-:Y:S01]  /*85a0*/  FMUL.FTZ R11, R11, c[0x0][0x320] ;  /* 0x0000c8000b0b7a20 */ /* 0x000fe20000410000 */
[C---:B------:R-:W-:Y:S06]  /*85b0*/  HMMA.16816.F32.BF16 R16, R200.reuse, R186, R16 ;  /* 0x000000bac810723c */ /* 0x040fec0000041810 */
[----:B------:R-:W-:Y:S01]  /*85c0*/  MUFU.TANH R2, R10 ;  /* 0x0000000a00027308 */ /* 0x000fe20000002400 */
[----:B--2---:R1:W-:Y:S09]  /*85d0*/  STL [R1+0x64], R0 ;  /* 0x0000640001007387 */ /* 0x0043f20000100800 */
[----:B------:R-:W-:Y:S01]  /*85e0*/  MUFU.TANH R192, R5 ;  /* 0x0000000500c07308 */ /* 0x000fe20000002400 */
[----:B------:R-:W-:Y:S02]  /*85f0*/  FMUL.FTZ R13, R13, c[0x0][0x320] ;  /* 0x0000c8000d0d7a20 */ /* 0x000fe40000410000 */
[----:B------:R-:W-:Y:S02]  /*8600*/  FMUL.FTZ R14, R14, c[0x0][0x320] ;  /* 0x0000c8000e0e7a20 */ /* 0x000fe40000410000 */
[----:B------:R-:W-:Y:S02]  /*8610*/  FMUL.FTZ R15, R15, c[0x0][0x320] ;  /* 0x0000c8000f0f7a20 */ /* 0x000fe40000410000 */
[----:B------:R-:W-:Y:S02]  /*8620*/  FMUL.FTZ R12, R12, c[0x0][0x320] ;  /* 0x0000c8000c0c7a20 */ /* 0x000fe40000410000 */
[----:B------:R-:W-:Y:S01]  /*8630*/  FMUL.FTZ R16, R16, c[0x0][0x320] ;  /* 0x0000c80010107a20 */ /* 0x000fe20000410000 */
[----:B------:R2:W-:Y:S01]  /*8640*/  MUFU.TANH R191, R7 ;  /* 0x0000000700bf7308 */ /* 0x0005e20000002400 */
[----:B------:R-:W-:Y:S02]  /*8650*/  FMUL.FTZ R17, R17, c[0x0][0x320] ;  /* 0x0000c80011117a20 */ /* 0x000fe40000410000 */
[----:B------:R-:W-:Y:S02]  /*8660*/  FMUL.FTZ R18, R18, c[0x0][0x320] ;  /* 0x0000c80012127a20 */ /* 0x000fe40000410000 */
[----:B------:R-:W-:Y:S05]  /*8670*/  FMUL.FTZ R19, R19, c[0x0][0x320] ;  /* 0x0000c80013137a20 */ /* 0x000fea0000410000 */
[----:B-1----:R-:W1:Y:S10]  /*8680*/  MUFU.TANH R0, R8 ;  /* 0x0000000800007308 */ /* 0x002e740000002400 */
[----:B------:R-:W-:Y:S01]  /*8690*/  MUFU.TANH R208, R12 ;  /* 0x0000000c00d07308 */ /* 0x000fe20000002400 */
[----:B--2---:R-:W2:Y:S09]  /*86a0*/  LDSM.16.M88.4 R4, [R234+0xa000] ;  /* 0x00a00000ea04783b */ /* 0x004eb20000000200 */
[----:B------:R-:W-:Y:S01]  /*86b0*/  MUFU.TANH R184, R19 ;  /* 0x0000001300b87308 */ /* 0x000fe20000002400 */
[----:B-1----:R1:W-:Y:S09]  /*86c0*/  STL [R1+0x84], R0 ;  /* 0x0000840001007387 */ /* 0x0023f20000100800 */
[----:B-1----:R-:W1:Y:S01]  /*86d0*/  MUFU.TANH R0, R9 ;  /* 0x0000000900007308 */ /* 0x002e620000002400 */
[C---:B--2---:R-:W-:Y:S08]  /*86e0*/  HMMA.16816.F32.BF16 R20, R200.reuse, R4, R20 ;  /* 0x00000004c814723c */ /* 0x044ff00000041814 */
[C---:B------:R-:W-:Y:S01]  /*86f0*/  HMMA.16816.F32.BF16 R24, R200.reuse, R6, R24 ;  /* 0x00000006c818723c */ /* 0x040fe20000041818 */
[----:B------:R-:W-:Y:S05]  /*8700*/  LDSM.16.M88.4 R4, [R234+0xb000] ;  /* 0x00b00000ea04783b */ /* 0x000fea0000000200 */
[----:B-1----:R1:W-:Y:S05]  /*8710*/  STL [R1+0x8c], R0 ;  /* 0x00008c0001007387 */ /* 0x0023ea0000100800 */
[----:B------:R2:W-:Y:S05]  /*8720*/  STL [R1+0x88], R2 ;  /* 0x0000880201007387 */ /* 0x0005ea0000100800 */
[----:B------:R-:W-:Y:S02]  /*8730*/  FMUL.FTZ R20, R20, c[0x0][0x320] ;  /* 0x0000c80014147a20 */ /* 0x000fe40000410000 */
[----:B------:R-:W-:Y:S02]  /*8740*/  FMUL.FTZ R21, R21, c[0x0][0x320] ;  /* 0x0000c80015157a20 */ /* 0x000fe40000410000 */
[----:B------:R-:W-:Y:S01]  /*8750*/  MUFU.TANH R197, R20 ;  /* 0x0000001400c57308 */ /* 0x000fe20000002400 */
[----:B------:R-:W-:Y:S02]  /*8760*/  FMUL.FTZ R22, R22, c[0x0][0x320] ;  /* 0x0000c80016167a20 */ /* 0x000fe40000410000 */
[----:B------:R-:W-:Y:S02]  /*8770*/  FMUL.FTZ R23, R23, c[0x0][0x320] ;  /* 0x0000c80017177a20 */ /* 0x000fe40000410000 */
[----:B------:R-:W-:Y:S02]  /*8780*/  FMUL.FTZ R24, R24, c[0x0][0x320] ;  /* 0x0000c80018187a20 */ /* 0x000fe40000410000 */
[----:B------:R-:W-:Y:S02]  /*8790*/  FMUL.FTZ R25, R25, c[0x0][0x320] ;  /* 0x0000c80019197a20 */ /* 0x000fe40000410000 */
[----:B------:R-:W-:Y:S01]  /*87a0*/  FMUL.FTZ R26, R26, c[0x0][0x320] ;  /* 0x0000c8001a1a7a20 */ /* 0x000fe20000410000 */
[----:B------:R-:W-:Y:S01]  /*87b0*/  MUFU.TANH R198, R21 ;  /* 0x0000001500c67308 */ /* 0x000fe20000002400 */
[----:B------:R-:W-:Y:S09]  /*87c0*/  FMUL.FTZ R27, R27, c[0x0][0x320] ;  /* 0x0000c8001b1b7a20 */ /* 0x000ff20000410000 */
[----:B-1----:R1:W3:Y:S10]  /*87d0*/  MUFU.TANH R0, R11 ;  /* 0x0000000b00007308 */ /* 0x0022f40000002400 */
[----:B--2---:R-:W-:Y:S10]  /*87e0*/  MUFU.TANH R2, R15 ;  /* 0x0000000f00027308 */ /* 0x004ff40000002400 */
[----:B------:R-:W-:Y:S01]  /*87f0*/  MUFU.TANH R195, R22 ;  /* 0x0000001600c37308 */ /* 0x000fe20000002400 */
[----:B-1----:R-:W1:Y:S05]  /*8800*/  LDSM.16.M88.4 R8, [R234+0xa800] ;  /* 0x00a80000ea08783b */ /* 0x002e6a0000000200 */
[----:B---3--:R2:W-:Y:S04]  /*8810*/  STL [R1+0x80], R0 ;  /* 0x0000800001007387 */ /* 0x0085e80000100800 */
[----:B------:R-:W-:Y:S10]  /*8820*/  MUFU.TANH R194, R23 ;  /* 0x0000001700c27308 */ /* 0x000ff40000002400 */
[----:B------:R-:W-:Y:S10]  /*8830*/  MUFU.TANH R199, R24 ;  /* 0x0000001800c77308 */ /* 0x000ff40000002400 */
[----:B------:R-:W-:Y:S10]  /*8840*/  MUFU.TANH R210, R25 ;  /* 0x0000001900d27308 */ /* 0x000ff40000002400 */
[----:B--2---:R-:W2:Y:S01]  /*8850*/  MUFU.TANH R0, R13 ;  /* 0x0000000d00007308 */ /* 0x004ea20000002400 */
[C---:B-1----:R-:W-:Y:S09]  /*8860*/  HMMA.16816.F32.BF16 R28, R200.reuse, R8, R28 ;  /* 0x00000008c81c723c */ /* 0x042ff2000004181c */
[----:B------:R-:W-:Y:S01]  /*8870*/  MUFU.TANH R196, R26 ;  /* 0x0000001a00c47308 */ /* 0x000fe20000002400 */
[C---:B------:R-:W-:Y:S01]  /*8880*/  HMMA.16816.F32.BF16 R32, R200.reuse, R10, R32 ;  /* 0x0000000ac820723c */ /* 0x040fe20000041820 */
[----:B------:R-:W1:Y:S01]  /*8890*/  LDSM.16.M88.4 R8, [R234+0xb800] ;  /* 0x00b80000ea08783b */ /* 0x000e620000000200 */
[----:B------:R-:W-:Y:S07]  /*88a0*/  DEPBAR.LE SB0, 0x0 ;  /* 0x000080000000791a */ /* 0x000fee0000000000 */
[----:B------:R-:W-:Y:S01]  /*88b0*/  MUFU.TANH R209, R27 ;  /* 0x0000001b00d17308 */ /* 0x000fe20000002400 */
[----:B------:R-:W-:Y:S01]  /*88c0*/  BAR.SYNC.DEFER_BLOCKING 0x0 ;  /* 0x0000000000007b1d */ /* 0x000fe20000010000 */
[C---:B------:R-:W-:Y:S05]  /*88d0*/  HMMA.16816.F32.BF16 R36, R200.reuse, R4, R36 ;  /* 0x00000004c824723c */ /* 0x040fea0000041824 */
[----:B--2---:R2:W-:Y:S01]  /*88e0*/  STL [R1+0x78], R0 ;  /* 0x0000780001007387 */ /* 0x0045e20000100800 */
[----:B------:R-:W-:Y:S02]  /*88f0*/  FMUL.FTZ R30, R30, c[0x0][0x320] ;  /* 0x0000c8001e1e7a20 */ /* 0x000fe40000410000 */
[C---:B------:R-:W-:Y:S02]  /*8900*/  HMMA.16816.F32.BF16 R40, R200.reuse, R6, R40 ;  /* 0x00000006c828723c */ /* 0x040fe40000041828 */
[----:B------:R-:W-:Y:S02]  /*8910*/  MUFU.TANH R206, R30 ;  /* 0x0000001e00ce7308 */ /* 0x000fe40000002400 */
[----:B------:R-:W-:Y:S02]  /*8920*/  FMUL.FTZ R31, R31, c[0x0][0x320] ;  /* 0x0000c8001f1f7a20 */ /* 0x000fe40000410000 */
[----:B------:R-:W-:Y:S02]  /*8930*/  FMUL.FTZ R32, R32, c[0x0][0x320] ;  /* 0x0000c80020207a20 */ /* 0x000fe40000410000 */
[----:B------:R-:W-:Y:S04]  /*8940*/  FMUL.FTZ R33, R33, c[0x0][0x320] ;  /* 0x0000c80021217a20 */ /* 0x000fe80000410000 */
[----:B------:R-:W-:Y:S01]  /*8950*/  MUFU.TANH R207, R31 ;  /* 0x0000001f00cf7308 */ /* 0x000fe20000002400 */
[----:B------:R-:W-:Y:S02]  /*8960*/  FMUL.FTZ R34, R34, c[0x0][0x320] ;  /* 0x0000c80022227a20 */ /* 0x000fe40000410000 */
[----:B------:R-:W-:Y:S02]  /*8970*/  FMUL.FTZ R35, R35, c[0x0][0x320] ;  /* 0x0000c80023237a20 */ /* 0x000fe40000410000 */
[----:B------:R-:W-:Y:S02]  /*8980*/  FMUL.FTZ R28, R28, c[0x0][0x320] ;  /* 0x0000c8001c1c7a20 */ /* 0x000fe40000410000 */
[----:B------:R-:W-:Y:S02]  /*8990*/  FMUL.FTZ R29, R29, c[0x0][0x320] ;  /* 0x0000c8001d1d7a20 */ /* 0x000fe40000410000 */
[----:B------:R-:W-:Y:S01]  /*89a0*/  FMUL.FTZ R36, R36, c[0x0][0x320] ;  /* 0x0000c80024247a20 */ /* 0x000fe20000410000 */
[----:B--2---:R-:W2:Y:S01]  /*89b0*/  MUFU.TANH R0, R14 ;  /* 0x0000000e00007308 */ /* 0x004ea20000002400 */
[C---:B-1----:R-:W-:Y:S03]  /*89c0*/  HMMA.16816.F32.BF16 R44, R200.reuse, R8, R44 ;  /* 0x00000008c82c723c */ /* 0x042fe6000004182c */
[----:B------:R-:W-:Y:S02]  /*89d0*/  FMUL.FTZ R37, R37, c[0x0][0x320] ;  /* 0x0000c80025257a20 */ /* 0x000fe40000410000 */
[----:B------:R-:W-:Y:S02]  /*89e0*/  FMUL.FTZ R38, R38, c[0x0][0x320] ;  /* 0x0000c80026267a20 */ /* 0x000fe40000410000 */
[----:B------:R-:W-:Y:S01]  /*89f0*/  FMUL.FTZ R39, R39, c[0x0][0x320] ;  /* 0x0000c80027277a20 */ /* 0x000fe20000410000 */
[----:B------:R-:W-:Y:S01]  /*8a00*/  HMMA.16816.F32.BF16 R48, R200, R10, R48 ;  /* 0x0000000ac830723c */ /* 0x000fe20000041830 */
[----:B------:R-:W-:Y:S03]  /*8a10*/  MUFU.TANH R211, R28 ;  /* 0x0000001c00d37308 */ /* 0x000fe60000002400 */
[----:B------:R-:W-:Y:S02]  /*8a20*/  FMUL.FTZ R40, R40, c[0x0][0x320] ;  /* 0x0000c80028287a20 */ /* 0x000fe40000410000 */
[----:B------:R-:W-:Y:S02]  /*8a30*/  FMUL.FTZ R41, R41, c[0x0][0x320] ;  /* 0x0000c80029297a20 */ /* 0x000fe40000410000 */
[----:B------:R-:W-:Y:S03]  /*8a40*/  FMUL.FTZ R42, R42, c[0x0][0x320] ;  /* 0x0000c8002a2a7a20 */ /* 0x000fe60000410000 */
[----:B------:R-:W-:Y:S01]  /*8a50*/  MUFU.TANH R212, R29 ;  /* 0x0000001d00d47308 */ /* 0x000fe20000002400 */
[----:B------:R-:W-:Y:S01]  /*8a60*/  FMUL.FTZ R43, R43, c[0x0][0x320] ;  /* 0x0000c8002b2b7a20 */ /* 0x000fe20000410000 */
[----:B--2---:R1:W-:Y:S03]  /*8a70*/  STL [R1+0x74], R0 ;  /* 0x0000740001007387 */ /* 0x0043e60000100800 */
[----:B------:R-:W-:Y:S02]  /*8a80*/  FMUL.FTZ R44, R44, c[0x0][0x320] ;  /* 0x0000c8002c2c7a20 */ /* 0x000fe40000410000 */
[----:B------:R-:W-:Y:S01]  /*8a90*/  FMUL.FTZ R45, R45, c[0x0][0x320] ;  /* 0x0000c8002d2d7a20 */ /* 0x000fe20000410000 */
[----:B------:R-:W-:Y:S02]  /*8aa0*/  STL [R1+0x70], R2 ;  /* 0x0000700201007387 */ /* 0x000fe40000100800 */
        /* <DEDUP_REMOVED lines=8> */
[----:B-1----:R-:W1:Y:S10]  /*8b30*/  MUFU.TANH R0, R16 ;  /* 0x0000001000007308 */ /* 0x002e740000002400 */
[----:B------:R-:W-:Y:S10]  /*8b40*/  MUFU.TANH R205, R34 ;  /* 0x0000002200cd7308 */ /* 0x000ff40000002400 */
[----:B------:R-:W-:Y:S01]  /*8b50*/  MUFU.TANH R204, R35 ;  /* 0x0000002300cc7308 */ /* 0x000fe20000002400 */
[----:B-1----:R1:W-:Y:S09]  /*8b60*/  STL [R1+0x6c], R0 ;  /* 0x00006c0001007387 */ /* 0x0023f20000100800 */
[----:B------:R-:W-:Y:S10]  /*8b70*/  MUFU.TANH R215, R36 ;  /* 0x0000002400d77308 */ /* 0x000ff40000002400 */
[----:B------:R-:W-:Y:S10]  /*8b80*/  MUFU.TANH R35, R37 ;  /* 0x0000002500237308 */ /* 0x000ff40000002400 */
[----:B-1----:R-:W1:Y:S10]  /*8b90*/  MUFU.TANH R0, R17 ;  /* 0x0000001100007308 */ /* 0x002e740000002400 */
[----:B------:R-:W-:Y:S10]  /*8ba0*/  MUFU.TANH R189, R38 ;  /* 0x0000002600bd7308 */ /* 0x000ff40000002400 */
[----:B------:R-:W-:Y:S01]  /*8bb0*/  MUFU.TANH R190, R39 ;  /* 0x0000002700be7308 */ /* 0x000fe20000002400 */
[----:B-1----:R1:W-:Y:S09]  /*8bc0*/  STL [R1+0x7c], R0 ;  /* 0x00007c0001007387 */ /* 0x0023f20000100800 */
[----:B------:R-:W-:Y:S10]  /*8bd0*/  MUFU.TANH R34, R40 ;  /* 0x0000002800227308 */ /* 0x000ff40000002400 */
[----:B------:R-:W-:Y:S10]  /*8be0*/  MUFU.TANH R33, R41 ;  /* 0x0000002900217308 */ /* 0x000ff40000002400 */
[----:B-1----:R-:W1:Y:S10]  /*8bf0*/  MUFU.TANH R0, R18 ;  /* 0x0000001200007308 */ /* 0x002e740000002400 */
[----:B------:R2:W3:Y:S10]  /*8c00*/  MUFU.TANH R188, R42 ;  /* 0x0000002a00bc7308 */ /* 0x0004f40000002400 */
[----:B------:R2:W4:Y:S01]  /*8c10*/  MUFU.TANH R185, R43 ;  /* 0x0000002b00b97308 */ /* 0x0005220000002400 */
[----:B-1----:R2:W-:Y:S09]  /*8c20*/  STL [R1+0x68], R0 ;  /* 0x0000680001007387 */ /* 0x0025f20000100800 */
[----:B------:R2:W1:Y:S10]  /*8c30*/  MUFU.TANH R32, R44 ;  /* 0x0000002c00207308 */ /* 0x0004740000002400 */
[----:B------:R2:W1:Y:S10]  /*8c40*/  MUFU.TANH R200, R45 ;  /* 0x0000002d00c87308 */ /* 0x0004740000002400 */
[----:B------:R2:W1:Y:S10]  /*8c50*/  MUFU.TANH R186, R46 ;  /* 0x0000002e00ba7308 */ /* 0x0004740000002400 */
[----:B------:R2:W1:Y:S10]  /*8c60*/  MUFU.TANH R187, R47 ;  /* 0x0000002f00bb7308 */ /* 0x0004740000002400 */
[----:B------:R2:W1:Y:S10]  /*8c70*/  MUFU.TANH R31, R48 ;  /* 0x00000030001f7308 */ /* 0x0004740000002400 */
[----:B------:R2:W1:Y:S10]  /*8c80*/  MUFU.TANH R30, R49 ;  /* 0x00000031001e7308 */ /* 0x0004740000002400 */
[----:B------:R2:W1:Y:S10]  /*8c90*/  MUFU.TANH R182, R50 ;  /* 0x0000003200b67308 */ /* 0x0004740000002400 */
[----:B------:R2:W1:Y:S02]  /*8ca0*/  MUFU.TANH R181, R51 ;  /* 0x0000003300b57308 */ /* 0x0004640000002400 */
[----:B-1234-:R-:W-:-:S05]  /*8cb0*/  @P0 BRA `(.L_x_774) ;  /* 0xffffdb8000000947 */ /* 0x01efca000383ffff */
.L_x_773:
[----:B----4-:R-:W2:Y:S01]  /*8cc0*/  LDL.LU R12, [R1+0x68] ;  /* 0x00006800010c7983 */ /* 0x010ea20000300800 */
[----:B------:R-:W-:Y:S01]  /*8cd0*/  MOV R24, R208 ;  /* 0x000000d000187202 */ /* 0x000fe20000000f00 */
[----:B------:R-:W-:Y:S01]  /*8ce0*/  UIADD3 UR4, UR9, -0x1, URZ ;  /* 0xffffffff09047890 */ /* 0x000fe2000fffe03f */
[----:B------:R-:W-:Y:S01]  /*8cf0*/  ISETP.LT.AND P0, PT, RZ, UR9, PT ;  /* 0x00000009ff007c0c */ /* 0x000fe2000bf01270 */
[----:B------:R-:W3:Y:S04]  /*8d00*/  LDL.LU R10, [R1+0x7c] ;  /* 0x00007c00010a7983 */ /* 0x000ee80000300800 */
[----:B------:R-:W4:Y:S01]  /*8d10*/  LDL.LU R5, [R1+0x6c] ;  /* 0x00006c0001057983 */ /* 0x000f220000300800 */
[----:B------:R-:W-:Y:S03]  /*8d20*/  UMOV UR9, UR4 ;  /* 0x0000000400097c82 */ /* 0x000fe60008000000 */
[----:B------:R-:W5:Y:S04]  /*8d30*/  LDL.LU R4, [R1+0x70] ;  /* 0x0000700001047983 */ /* 0x000f680000300800 */
[----:B------:R-:W5:Y:S04]  /*8d40*/  LDL.LU R2, [R1+0x74] ;  /* 0x0000740001027983 */ /* 0x000f680000300800 */
[----:B------:R-:W5:Y:S04]  /*8d50*/  LDL.LU R0, [R1+0x78] ;  /* 0x0000780001007983 */ /* 0x000f680000300800 */
[----:B------:R-:W5:Y:S04]  /*8d60*/  LDL.LU R11, [R1+0x84] ;  /* 0x00008400010b7983 */ /* 0x000f680000300800 */
[----:B------:R-:W5:Y:S04]  /*8d70*/  LDL.LU R9, [R1+0x8c] ;  /* 0x00008c0001097983 */ /* 0x000f680000300800 */
[----:B------:R-:W5:Y:S04]  /*8d80*/  LDL.LU R8, [R1+0x64] ;  /* 0x0000640001087983 */ /* 0x000f680000300800 */
[----:B------:R-:W5:Y:S04]  /*8d90*/  LDL.LU R7, [R1+0x88] ;  /* 0x0000880001077983 */ /* 0x000f680000300800 */
[----:B------:R-:W5:Y:S04]  /*8da0*/  LDL.LU R6, [R1+0x80] ;  /* 0x0000800001067983 */ /* 0x000f680000300800 */
[----:B------:R-:W-:Y:S08]  /*8db0*/  LDSM.16.MT88.4 R20, [R242+0x100] ;  /* 0x00010000f214783b */ /* 0x000ff00000004200 */
[----:B------:R-:W-:Y:S08]  /*8dc0*/  LDSM.16.MT88.4 R36, [R240+0x100] ;  /* 0x00010000f024783b */ /* 0x000ff00000004200 */
[----:B------:R-:W-:Y:S08]  /*8dd0*/  LDSM.16.MT88.4 R44, [R244+0x3100] ;  /* 0x00310000f42c783b */ /* 0x000ff00000004200 */
[----:B------:R-:W0:Y:S01]  /*8de0*/  LDGDEPBAR ;  /* 0x00000000000079af */ /* 0x000e220000000000 */
[----:B--2---:R-:W-:Y:S07]  /*8df0*/  MOV R18, R12 ;  /* 0x0000000c00127202 */ /* 0x004fee0000000f00 */
[----:B------:R-:W-:Y:S01]  /*8e00*/  LDSM.16.MT88.4 R12, [R244+0x100] ;  /* 0x00010000f40c783b */ /* 0x000fe20000004200 */
[----:B---3--:R-:W-:Y:S02]  /*8e10*/  MOV R19, R10 ;  /* 0x0000000a00137202 */ /* 0x008fe40000000f00 */
[----:B----4-:R-:W-:Y:S02]  /*8e20*/  MOV R28, R5 ;  /* 0x00000005001c7202 */ /* 0x010fe40000000f00 */
[----:B-----5:R-:W-:Y:S02]  /*8e30*/  MOV R27, R4 ;  /* 0x00000004001b7202 */ /* 0x020fe40000000f00 */
[----:B------:R-:W-:Y:S02]  /*8e40*/  FMNMX.FTZ R4, R193, R180, !PT ;  /* 0x000000b4c1047209 */ /* 0x000fe40007810000 */
[----:B------:R-:W-:Y:S02]  /*8e50*/  MOV R26, R2 ;  /* 0x00000002001a7202 */ /* 0x000fe40000000f00 */
[----:B------:R-:W-:Y:S02]  /*8e60*/  FMNMX.FTZ R4, R192, R4, !PT ;  /* 0x00000004c0047209 */ /* 0x000fe40007810000 */
[----:B------:R-:W-:Y:S02]  /*8e70*/  MOV R25, R0 ;  /* 0x0000000000197202 */ /* 0x000fe40000000f00 */
[----:B------:R-:W-:Y:S04]  /*8e80*/  FMNMX.FTZ R4, R11, R4, !PT ;  /* 0x000000040b047209 */ /* 0x000fe80007810000 */
[----:B------:R-:W-:Y:S04]  /*8e90*/  FMNMX.FTZ R4, R9, R4, !PT ;  /* 0x0000000409047209 */ /* 0x000fe80007810000 */
        /* <DEDUP_REMOVED lines=39> */
[----:B------:R-:W-:Y:S03]  /*9110*/  FMNMX.FTZ R0, R185, R0, !PT ;  /* 0x00000000b9007209 */ /* 0x000fe60007810000 */
[----:B------:R-:W1:Y:S01]  /*9120*/  SHFL.BFLY PT, R2, R4, 0x2, 0x1f ;  /* 0x0c401f0004027f89 */ /* 0x000e6200000e0000 */
[----:B------:R-:W-:Y:S04]  /*9130*/  FMNMX.FTZ R0, R186, R0, !PT ;  /* 0x00000000ba007209 */ /* 0x000fe80007810000 */
[----:B------:R-:W-:Y:S04]  /*9140*/  FMNMX.FTZ R0, R187, R0, !PT ;  /* 0x00000000bb007209 */ /* 0x000fe80007810000 */
[----:B------:R-:W-:Y:S04]  /*9150*/  FMNMX.FTZ R0, R182, R0, !PT ;  /* 0x00000000b6007209 */ /* 0x000fe80007810000 */
[----:B------:R-:W-:Y:S05]  /*9160*/  FMNMX.FTZ R0, R181, R0, !PT ;  /* 0x00000000b5007209 */ /* 0x000fea0007810000 */
[----:B------:R-:W2:Y:S01]  /*9170*/  SHFL.BFLY PT, R5, R0, 0x2, 0x1f ;  /* 0x0c401f0000057f89 */ /* 0x000ea200000e0000 */
[----:B-1----:R-:W-:Y:S07]  /*9180*/  FMNMX.FTZ R4, R4, R2, !PT ;  /* 0x0000000204047209 */ /* 0x002fee0007810000 */
[----:B------:R-:W1:Y:S01]  /*9190*/  SHFL.BFLY PT, R2, R4, 0x1, 0x1f ;  /* 0x0c201f0004027f89 */ /* 0x000e6200000e0000 */
[----:B--2---:R-:W-:Y:S07]  /*91a0*/  FMNMX.FTZ R5, R0, R5, !PT ;  /* 0x0000000500057209 */ /* 0x004fee0007810000 */
[----:B------:R-:W2:Y:S01]  /*91b0*/  SHFL.BFLY PT, R0, R5, 0x1, 0x1f ;  /* 0x0c201f0005007f89 */ /* 0x000ea200000e0000 */
[----:B-1----:R-:W-:Y:S05]  /*91c0*/  FMNMX.FTZ R2, R4, R2, !PT ;  /* 0x0000000204027209 */ /* 0x002fea0007810000 */
[C---:B------:R-:W-:Y:S02]  /*91d0*/  FMUL.FTZ R10, R2.reuse, c[0x0][0x2d0] ;  /* 0x0000b400020a7a20 */ /* 0x040fe40000410000 */
[----:B------:R-:W-:Y:S02]  /*91e0*/  FADD.FTZ R4, -R2, R180 ;  /* 0x000000b402047221 */ /* 0x000fe40000010100 */
[--C-:B------:R-:W-:Y:S02]  /*91f0*/  FFMA.FTZ R193, R193, c[0x0][0x2d0], -R10.reuse ;  /* 0x0000b400c1c17a23 */ /* 0x100fe4000001080a */
[----:B------:R-:W-:Y:S02]  /*9200*/  FMUL.FTZ R4, R4, c[0x0][0x2d0] ;  /* 0x0000b40004047a20 */ /* 0x000fe40000410000 */
[----:B------:R1:W-:Y:S01]  /*9210*/  MUFU.EX2 R29, R193 ;  /* 0x000000c1001d7308 */ /* 0x0003e20000000800 */
[--C-:B------:R-:W-:Y:S02]  /*9220*/  FFMA.FTZ R208, R192, c[0x0][0x2d0], -R10.reuse ;  /* 0x0000b400c0d07a23 */ /* 0x100fe4000001080a */
[----:B------:R-:W-:Y:S01]  /*9230*/  FFMA.FTZ R202, R11, c[0x0][0x2d0], -R10 ;  /* 0x0000b4000bca7a23 */ /* 0x000fe2000001080a */
[----:B--2---:R-:W-:Y:S06]  /*9240*/  FMNMX.FTZ R0, R5, R0, !PT ;  /* 0x0000000005007209 */ /* 0x004fec0007810000 */
[----:B------:R2:W3:Y:S01]  /*9250*/  MUFU.EX2 R180, R4 ;  /* 0x0000000400b47308 */ /* 0x0004e20000000800 */
[C---:B------:R-:W-:Y:S02]  /*9260*/  FMUL.FTZ R192, R0.reuse, c[0x0][0x2d0] ;  /* 0x0000b40000c07a20 */ /* 0x040fe40000410000 */
[----:B------:R-:W-:Y:S02]  /*9270*/  FADD.FTZ R3, -R0, R3 ;  /* 0x0000000300037221 */ /* 0x000fe40000010100 */
[--C-:B------:R-:W-:Y:S02]  /*9280*/  FFMA.FTZ R203, R191, c[0x0][0x2d0], -R192.reuse ;  /* 0x0000b400bfcb7a23 */ /* 0x100fe400000108c0 */
[----:B------:R-:W-:Y:S02]  /*9290*/  FMUL.FTZ R3, R3, c[0x0][0x2d0] ;  /* 0x0000b40003037a20 */ /* 0x000fe40000410000 */
[--C-:B------:R-:W-:Y:S01]  /*92a0*/  FFMA.FTZ R191, R6, c[0x0][0x2d0], -R192.reuse ;  /* 0x0000b40006bf7a23 */ /* 0x100fe200000108c0 */
[----:B------:R-:W-:Y:S01]  /*92b0*/  MUFU.EX2 R208, R208 ;  /* 0x000000d000d07308 */ /* 0x000fe20000000800 */
[--C-:B------:R-:W-:Y:S02]  /*92c0*/  FFMA.FTZ R201, R7, c[0x0][0x2d0], -R192.reuse ;  /* 0x0000b40007c97a23 */ /* 0x100fe400000108c0 */
[----:B------:R-:W-:Y:S02]  /*92d0*/  FFMA.FTZ R184, R184, c[0x0][0x2d0], -R192 ;  /* 0x0000b400b8b87a23 */ /* 0x000fe400000108c0 */
[----:B-1----:R-:W-:Y:S02]  /*92e0*/  FFMA.FTZ R193, R9, c[0x0][0x2d0], -R10 ;  /* 0x0000b40009c17a23 */ /* 0x002fe4000001080a */
[--C-:B------:R-:W-:Y:S02]  /*92f0*/  FFMA.FTZ R209, R209, c[0x0][0x2d0], -R192.reuse ;  /* 0x0000b400d1d17a23 */ /* 0x100fe400000108c0 */
[--C-:B------:R-:W-:Y:S01]  /*9300*/  FFMA.FTZ R190, R190, c[0x0][0x2d0], -R192.reuse ;  /* 0x0000b400bebe7a23 */ /* 0x100fe200000108c0 */
[----:B------:R-:W1:Y:S01]  /*9310*/  MUFU.EX2 R3, R3 ;  /* 0x0000000300037308 */ /* 0x000e620000000800 */
[--C-:B------:R-:W-:Y:S02]  /*9320*/  FFMA.FTZ R188, R188, c[0x0][0x2d0], -R192.reuse ;  /* 0x0000b400bcbc7a23 */ /* 0x100fe400000108c0 */
[--C-:B------:R-:W-:Y:S02]  /*9330*/  FFMA.FTZ R185, R185, c[0x0][0x2d0], -R192.reuse ;  /* 0x0000b400b9b97a23 */ /* 0x100fe400000108c0 */
[----:B--2---:R-:W-:Y:S02]  /*9340*/  FFMA.FTZ R4, R8, c[0x0][0x2d0], -R192 ;  /* 0x0000b40008047a23 */ /* 0x004fe400000108c0 */
[C---:B---3--:R-:W-:Y:S02]  /*9350*/  FMUL.FTZ R5, R180.reuse, R177 ;  /* 0x000000b1b4057220 */ /* 0x048fe40000410000 */
[C---:B------:R-:W-:Y:S01]  /*9360*/  FMUL.FTZ R8, R180.reuse, R172 ;  /* 0x000000acb4087220 */ /* 0x040fe20000410000 */
[----:B------:R-:W-:Y:S01]  /*9370*/  MUFU.EX2 R202, R202 ;  /* 0x000000ca00ca7308 */ /* 0x000fe20000000800 */
[C---:B------:R-:W-:Y:S01]  /*9380*/  FMUL.FTZ R9, R180.reuse, R173 ;  /* 0x000000adb4097220 */ /* 0x040fe20000410000 */
[----:B------:R-:W-:Y:S01]  /*9390*/  MOV R173, R29 ;  /* 0x0000001d00ad7202 */ /* 0x000fe20000000f00 */
[C---:B------:R-:W-:Y:S01]  /*93a0*/  FMUL.FTZ R16, R180.reuse, R164 ;  /* 0x000000a4b4107220 */ /* 0x040fe20000410000 */
[----:B------:R-:W-:Y:S01]  /*93b0*/  MOV R164, R35 ;  /* 0x0000002300a47202 */ /* 0x000fe20000000f00 */
[C---:B------:R-:W-:Y:S02]  /*93c0*/  FMUL.FTZ R40, R180.reuse, R140 ;  /* 0x0000008cb4287220 */ /* 0x040fe40000410000 */
[C---:B------:R-:W-:Y:S02]  /*93d0*/  FMUL.FTZ R41, R180.reuse, R141 ;  /* 0x0000008db4297220 */ /* 0x040fe40000410000 */
[C---:B------:R-:W-:Y:S01]  /*93e0*/  FMUL.FTZ R48, R180.reuse, R132 ;  /* 0x00000084b4307220 */ /* 0x040fe20000410000 */
[----:B------:R-:W2:Y:S01]  /*93f0*/  MUFU.EX2 R193, R193 ;  /* 0x000000c100c17308 */ /* 0x000ea20000000800 */
[C---:B------:R-:W-:Y:S02]  /*9400*/  FMUL.FTZ R49, R180.reuse, R133 ;  /* 0x00000085b4317220 */ /* 0x040fe40000410000 */
[C---:B------:R-:W-:Y:S02]  /*9410*/  FMUL.FTZ R52, R180.reuse, R52 ;  /* 0x00000034b4347220 */ /* 0x040fe40000410000 */
[C---:B-1----:R-:W-:Y:S02]  /*9420*/  FMUL.FTZ R6, R3.reuse, R178 ;  /* 0x000000b203067220 */ /* 0x042fe40000410000 */
        /* <DEDUP_REMOVED lines=8> */
[----:B------:R-:W-:Y:S01]  /*94b0*/  LDSM.16.MT88.4 R140, [R242+0x3100] ;  /* 0x00310000f28c783b */ /* 0x000fe20000004200 */
[----:B------:R-:W-:Y:S01]  /*94c0*/  MUFU.EX2 R191, R191 ;  /* 0x000000bf00bf7308 */ /* 0x000fe20000000800 */
[C---:B------:R-:W-:Y:S02]  /*94d0*/  FMUL.FTZ R50, R3.reuse, R134 ;  /* 0x0000008603327220 */ /* 0x040fe40000410000 */
[----:B------:R-:W-:Y:S01]  /*94e0*/  FMUL.FTZ R51, R3, R135 ;  /* 0x0000008703337220 */ /* 0x000fe20000410000 */
[----:B--2---:R-:W-:Y:S01]  /*94f0*/  F2FP.BF16.PACK_AB R178, R193, R202 ;  /* 0x000000cac1b2723e */ /* 0x004fe200000010ff */
[C---:B------:R-:W-:Y:S02]  /*9500*/  FMUL.FTZ R53, R180.reuse, R53 ;  /* 0x00000035b4357220 */ /* 0x040fe40000410000 */
[----:B------:R-:W-:Y:S01]  /*9510*/  LDSM.16.MT88.4 R132, [R241+0x3100] ;  /* 0x00310000f184783b */ /* 0x000fe20000004200 */
[C---:B------:R-:W-:Y:S02]  /*9520*/  FMUL.FTZ R54, R3.reuse, R54 ;  /* 0x0000003603367220 */ /* 0x040fe40000410000 */
[----:B------:R-:W2:Y:S01]  /*9530*/  MUFU.EX2 R203, R203 ;  /* 0x000000cb00cb7308 */ /* 0x000ea20000000800 */
[C---:B------:R-:W-:Y:S02]  /*9540*/  FMUL.FTZ R55, R3.reuse, R55 ;  /* 0x0000003703377220 */ /* 0x040fe40000410000 */
[C---:B------:R-:W-:Y:S01]  /*9550*/  FMUL.FTZ R56, R180.reuse, R56 ;  /* 0x00000038b4387220 */ /* 0x040fe20000410000 */
[----:B-1----:R-:W-:Y:S01]  /*9560*/  MOV R172, R17 ;  /* 0x0000001100ac7202 */ /* 0x002fe20000000f00 */
[----:B------:R-:W-:Y:S01]  /*9570*/  FMUL.FTZ R4, R180, R176 ;  /* 0x000000b0b4047220 */ /* 0x000fe20000410000 */
[----:B------:R-:W-:Y:S01]  /*9580*/  F2FP.BF16.PACK_AB R176, R208, R29 ;  /* 0x0000001dd0b0723e */ /* 0x000fe200000010ff */
[C---:B------:R-:W-:Y:S02]  /*9590*/  FMUL.FTZ R57, R180.reuse, R57 ;  /* 0x00000039b4397220 */ /* 0x040fe40000410000 */
[C---:B------:R-:W-:Y:S01]  /*95a0*/  FMUL.FTZ R58, R3.reuse, R58 ;  /* 0x0000003a033a7220 */ /* 0x040fe20000410000 */
[----:B------:R-:W1:Y:S01]  /*95b0*/  MUFU.EX2 R201, R201 ;  /* 0x000000c900c97308 */ /* 0x000e620000000800 */
        /* <DEDUP_REMOVED lines=8> */
[----:B--2---:R-:W-:Y:S01]  /*9640*/  F2FP.BF16.PACK_AB R177, R203, R17 ;  /* 0x00000011cbb1723e */ /* 0x004fe200000010ff */
        /* <DEDUP_REMOVED lines=8> */
[----:B------:R-:W-:Y:S01]  /*96d0*/  FMUL.FTZ R67, R3, R67 ;  /* 0x0000004303437220 */ /* 0x000fe20000410000 */
[----:B-1----:R-:W-:Y:S01]  /*96e0*/  F2FP.BF16.PACK_AB R179, R191, R201 ;  /* 0x000000c9bfb3723e */ /* 0x002fe200000010ff */
[----:B------:R-:W-:Y:S02]  /*96f0*/  FMUL.FTZ R175, R2, c[0x0][0x2d0] ;  /* 0x0000b40002af7a20 */ /* 0x000fe40000410000 */
[----:B------:R-:W-:Y:S02]  /*9700*/  FFMA.FTZ R183, R3, R183, R172 ;  /* 0x000000b703b77223 */ /* 0x000fe400000100ac */
[--C-:B------:R-:W-:Y:S02]  /*9710*/  FFMA.FTZ R197, R197, c[0x0][0x2d0], -R175.reuse ;  /* 0x0000b400c5c57a23 */ /* 0x100fe400000108af */
[C---:B------:R-:W-:Y:S01]  /*9720*/  HMMA.16816.F32.BF16 R4, R176.reuse, R12, R4 ;  /* 0x0000000cb004723c */ /* 0x040fe20000041804 */
[----:B------:R-:W-:Y:S04]  /*9730*/  MUFU.EX2 R188, R188 ;  /* 0x000000bc00bc7308 */ /* 0x000fe80000000800 */
[--C-:B------:R-:W-:Y:S02]  /*9740*/  FFMA.FTZ R198, R198, c[0x0][0x2d0], -R175.reuse ;  /* 0x0000b400c6c67a23 */ /* 0x100fe400000108af */
[C---:B------:R-:W-:Y:S01]  /*9750*/  FMUL.FTZ R12, R180.reuse, R168 ;  /* 0x000000a8b40c7220 */ /* 0x040fe20000410000 */
[C---:B------:R-:W-:Y:S03]  /*9760*/  HMMA.16816.F32.BF16 R8, R176.reuse, R14, R8 ;  /* 0x0000000eb008723c */ /* 0x040fe60000041808 */
[----:B------:R-:W-:Y:S01]  /*9770*/  MUFU.EX2 R185, R185 ;  /* 0x000000b900b97308 */ /* 0x000fe20000000800 */
[----:B------:R-:W-:Y:S01]  /*9780*/  MOV R168, R31 ;  /* 0x0000001f00a87202 */ /* 0x000fe20000000f00 */
[C---:B------:R-:W-:Y:S01]  /*9790*/  FMUL.FTZ R13, R180.reuse, R169 ;  /* 0x000000a9b40d7220 */ /* 0x040fe20000410000 */
[----:B------:R-:W1:Y:S01]  /*97a0*/  LDSM.16.MT88.4 R28, [R241+0x100] ;  /* 0x00010000f11c783b */ /* 0x000e620000004200 */
[C---:B------:R-:W-:Y:S01]  /*97b0*/  FMUL.FTZ R14, R3.reuse, R170 ;  /* 0x000000aa030e7220 */ /* 0x040fe20000410000 */
[----:B------:R-:W-:Y:S01]  /*97c0*/  MOV R170, R33 ;  /* 0x0000002100aa7202 */ /* 0x000fe20000000f00 */
[C---:B------:R-:W-:Y:S03]  /*97d0*/  FMUL.FTZ R15, R3.reuse, R171 ;  /* 0x000000ab030f7220 */ /* 0x040fe60000410000 */
[C---:B------:R-:W-:Y:S01]  /*97e0*/  FMUL.FTZ R33, R180.reuse, R149 ;  /* 0x00000095b4217220 */ /* 0x040fe20000410000 */
[----:B------:R-:W-:Y:S01]  /*97f0*/  MOV R171, R34 ;  /* 0x0000002200ab7202 */ /* 0x000fe20000000f00 */
[----:B------:R-:W-:Y:S01]  /*9800*/  FMUL.FTZ R34, R3, R150 ;  /* 0x0000009603227220 */ /* 0x000fe20000410000 */
[----:B------:R-:W-:Y:S01]  /*9810*/  MOV R169, R32 ;  /* 0x0000002000a97202 */ /* 0x000fe20000000f00 */
[C---:B------:R-:W-:Y:S03]  /*9820*/  HMMA.16816.F32.BF16 R12, R176.reuse, R20, R12 ;  /* 0x00000014b00c723c */ /* 0x040fe6000004180c */
[--C-:B------:R-:W-:Y:S02]  /*9830*/  FFMA.FTZ R213, R213, c[0x0][0x2d0], -R175.reuse ;  /* 0x0000b400d5d57a23 */ /* 0x100fe400000108af */
[--C-:B------:R-:W-:Y:S02]  /*9840*/  FFMA.FTZ R215, R215, c[0x0][0x2d0], -R175.reuse ;  /* 0x0000b400d7d77a23 */ /* 0x100fe400000108af */
[C---:B------:R-:W-:Y:S01]  /*9850*/  FMUL.FTZ R20, R180.reuse, R160 ;  /* 0x000000a0b4147220 */ /* 0x040fe20000410000 */
[C---:B------:R-:W-:Y:S04]  /*9860*/  HMMA.16816.F32.BF16 R16, R176.reuse, R22, R16 ;  /* 0x00000016b010723c */ /* 0x040fe80000041810 */
[----:B------:R-:W-:Y:S01]  /*9870*/  FMUL.FTZ R21, R180, R161 ;  /* 0x000000a1b4157220 */ /* 0x000fe20000410000 */
[----:B------:R-:W-:Y:S01]  /*9880*/  MOV R160, R27 ;  /* 0x0000001b00a07202 */ /* 0x000fe20000000f00 */
[C---:B------:R-:W-:Y:S01]  /*9890*/  FMUL.FTZ R27, R3.reuse, R159 ;  /* 0x0000009f031b7220 */ /* 0x040fe20000410000 */
[----:B------:R-:W-:Y:S01]  /*98a0*/  MOV R161, R26 ;  /* 0x0000001a00a17202 */ /* 0x000fe20000000f00 */
[C---:B------:R-:W-:Y:S01]  /*98b0*/  FMUL.FTZ R22, R3.reuse, R162 ;  /* 0x000000a203167220 */ /* 0x040fe20000410000 */
[----:B------:R-:W-:Y:S03]  /*98c0*/  MOV R162, R25 ;  /* 0x0000001900a27202 */ /* 0x000fe60000000f00 */
[C---:B------:R-:W-:Y:S01]  /*98d0*/  FMUL.FTZ R23, R3.reuse, R163 ;  /* 0x000000a303177220 */ /* 0x040fe20000410000 */
[----:B------:R-:W-:Y:S01]  /*98e0*/  MOV R163, R24 ;  /* 0x0000001800a37202 */ /* 0x000fe20000000f00 */
[--C-:B------:R-:W-:Y:S02]  /*98f0*/  FFMA.FTZ R159, R174, c[0x0][0x2d0], -R175.reuse ;  /* 0x0000b400ae9f7a23 */ /* 0x100fe400000108af */
[C---:B------:R-:W-:Y:S02]  /*9900*/  FMUL.FTZ R24, R180.reuse, R156 ;  /* 0x0000009cb4187220 */ /* 0x040fe40000410000 */
[----:B------:R-:W-:Y:S02]  /*9910*/  FMUL.FTZ R25, R180, R157 ;  /* 0x0000009db4197220 */ /* 0x000fe40000410000 */
[--C-:B------:R-:W-:Y:S01]  /*9920*/  FFMA.FTZ R157, R162, c[0x0][0x2d0], -R175.reuse ;  /* 0x0000b400a29d7a23 */ /* 0x100fe200000108af */
[C---:B-1----:R-:W-:Y:S03]  /*9930*/  HMMA.16816.F32.BF16 R20, R176.reuse, R28, R20 ;  /* 0x0000001cb014723c */ /* 0x042fe60000041814 */
[C---:B------:R-:W-:Y:S02]  /*9940*/  FMUL.FTZ R26, R3.reuse, R158 ;  /* 0x0000009e031a7220 */ /* 0x040fe40000410000 */
[----:B------:R-:W-:Y:S01]  /*9950*/  MUFU.EX2 R157, R157 ;  /* 0x0000009d009d7308 */ /* 0x000fe20000000800 */
[----:B------:R-:W-:Y:S02]  /*9960*/  FMUL.FTZ R32, R180, R148 ;  /* 0x00000094b4207220 */ /* 0x000fe40000410000 */
[--C-:B------:R-:W-:Y:S04]  /*9970*/  FFMA.FTZ R148, R212, c[0x0][0x2d0], -R175.reuse ;  /* 0x0000b400d4947a23 */ /* 0x100fe800000108af */
[--C-:B------:R-:W-:Y:S01]  /*9980*/  FFMA.FTZ R212, R214, c[0x0][0x2d0], -R175.reuse ;  /* 0x0000b400d6d47a23 */ /* 0x100fe200000108af */
[C---:B------:R-:W-:Y:S03]  /*9990*/  HMMA.16816.F32.BF16 R24, R176.reuse, R30, R24 ;  /* 0x0000001eb018723c */ /* 0x040fe60000041818 */
[C---:B------:R-:W-:Y:S01]  /*99a0*/  FMUL.FTZ R28, R180.reuse, R152 ;  /* 0x00000098b41c7220 */ /* 0x040fe20000410000 */
[----:B------:R-:W-:Y:S01]  /*99b0*/  MUFU.EX2 R214, R159 ;  /* 0x0000009f00d67308 */ /* 0x000fe20000000800 */
[----:B------:R-:W-:Y:S02]  /*99c0*/  FMUL.FTZ R29, R180, R153 ;  /* 0x00000099b41d7220 */ /* 0x000fe40000410000 */
[C---:B------:R-:W-:Y:S02]  /*99d0*/  FMUL.FTZ R30, R3.reuse, R154 ;  /* 0x0000009a031e7220 */ /* 0x040fe40000410000 */
[----:B------:R-:W-:Y:S03]  /*99e0*/  FMUL.FTZ R31, R3, R155 ;  /* 0x0000009b031f7220 */ /* 0x000fe60000410000 */
[--C-:B------:R-:W-:Y:S02]  /*99f0*/  FFMA.FTZ R152, R163, c[0x0][0x2d0], -R175.reuse ;  /* 0x0000b400a3987a23 */ /* 0x100fe400000108af */
[--C-:B------:R-:W-:Y:S01]  /*9a00*/  FFMA.FTZ R155, R164, c[0x0][0x2d0], -R175.reuse ;  /* 0x0000b400a49b7a23 */ /* 0x100fe200000108af */
[----:B------:R-:W-:Y:S01]  /*9a10*/  MUFU.EX2 R212, R212 ;  /* 0x000000d400d47308 */ /* 0x000fe20000000800 */
[C---:B------:R-:W-:Y:S03]  /*9a20*/  HMMA.16816.F32.BF16 R28, R176.reuse, R36, R28 ;  /* 0x00000024b01c723c */ /* 0x040fe6000004181c */
[--C-:B------:R-:W-:Y:S02]  /*9a30*/  FFMA.FTZ R164, R200, c[0x0][0x2d0], -R175.reuse ;  /* 0x0000b400c8a47a23 */ /* 0x100fe400000108af */
[--C-:B------:R-:W-:Y:S02]  /*9a40*/  FFMA.FTZ R154, R171, c[0x0][0x2d0], -R175.reuse ;  /* 0x0000b400ab9a7a23 */ /* 0x100fe400000108af */
[--C-:B------:R-:W-:Y:S01]  /*9a50*/  FFMA.FTZ R153, R170, c[0x0][0x2d0], -R175.reuse ;  /* 0x0000b400aa997a23 */ /* 0x100fe200000108af */
[C---:B------:R-:W-:Y:S01]  /*9a60*/  HMMA.16816.F32.BF16 R32, R176.reuse, R38, R32 ;  /* 0x00000026b020723c */ /* 0x040fe20000041820 */
[----:B------:R-:W1:Y:S03]  /*9a70*/  MUFU.EX2 R152, R152 ;  /* 0x0000009800987308 */ /* 0x000e660000000800 */
[C---:B------:R-:W-:Y:S02]  /*9a80*/  FMUL.FTZ R36, R180.reuse, R144 ;  /* 0x00000090b4247220 */ /* 0x040fe40000410000 */
[----:B------:R-:W-:Y:S02]  /*9a90*/  FMUL.FTZ R37, R180, R145 ;  /* 0x00000091b4257220 */ /* 0x000fe40000410000 */
[C---:B------:R-:W-:Y:S02]  /*9aa0*/  FMUL.FTZ R38, R3.reuse, R146 ;  /* 0x0000009203267220 */ /* 0x040fe40000410000 */
[----:B------:R-:W2:Y:S01]  /*9ab0*/  LDL.LU R146, [R1+0x60] ;  /* 0x0000600001927983 */ /* 0x000ea20000300800 */
[----:B------:R-:W-:Y:S01]  /*9ac0*/  MUFU.EX2 R200, R197 ;  /* 0x000000c500c87308 */ /* 0x000fe20000000800 */
[----:B------:R-:W-:Y:S02]  /*9ad0*/  FMUL.FTZ R39, R3, R147 ;  /* 0x0000009303277220 */ /* 0x000fe40000410000 */
[--C-:B------:R-:W-:Y:S02]  /*9ae0*/  FFMA.FTZ R145, R199, c[0x0][0x2d0], -R175.reuse ;  /* 0x0000b400c7917a23 */ /* 0x100fe400000108af */
[--C-:B------:R-:W-:Y:S02]  /*9af0*/  FFMA.FTZ R144, R210, c[0x0][0x2d0], -R175.reuse ;  /* 0x0000b400d2907a23 */ /* 0x100fe400000108af */
[--C-:B------:R-:W-:Y:S01]  /*9b00*/  FFMA.FTZ R210, R211, c[0x0][0x2d0], -R175.reuse ;  /* 0x0000b400d3d27a23 */ /* 0x100fe200000108af */
[C---:B------:R-:W-:Y:S02]  /*9b10*/  HMMA.16816.F32.BF16 R36, R176.reuse, R44, R36 ;  /* 0x0000002cb024723c */ /* 0x040fe40000041824 */
[----:B------:R3:W-:Y:S01]  /*9b20*/  MUFU.EX2 R199, R198 ;  /* 0x000000c600c77308 */ /* 0x0007e20000000800 */
[--C-:B------:R-:W-:Y:S02]  /*9b30*/  FFMA.FTZ R163, R168, c[0x0][0x2d0], -R175.reuse ;  /* 0x0000b400a8a37a23 */ /* 0x100fe400000108af */
[C---:B------:R-:W-:Y:S02]  /*9b40*/  FMUL.FTZ R68, R180.reuse, R68 ;  /* 0x00000044b4447220 */ /* 0x040fe40000410000 */
[C---:B------:R-:W-:Y:S01]  /*9b50*/  FMUL.FTZ R44, R180.reuse, R136 ;  /* 0x00000088b42c7220 */ /* 0x040fe20000410000 */
[C---:B------:R-:W-:Y:S04]  /*9b60*/  HMMA.16816.F32.BF16 R40, R176.reuse, R46, R40 ;  /* 0x0000002eb028723c */ /* 0x040fe80000041828 */
[C---:B------:R-:W-:Y:S01]  /*9b70*/  FMUL.FTZ R45, R180.reuse, R137 ;  /* 0x00000089b42d7220 */ /* 0x040fe20000410000 */
[----:B------:R-:W-:Y:S01]  /*9b80*/  MUFU.EX2 R210, R210 ;  /* 0x000000d200d27308 */ /* 0x000fe20000000800 */
[C---:B------:R-:W-:Y:S02]  /*9b90*/  FMUL.FTZ R69, R180.reuse, R69 ;  /* 0x00000045b4457220 */ /* 0x040fe40000410000 */
[C---:B------:R-:W-:Y:S04]  /*9ba0*/  FMUL.FTZ R46, R3.reuse, R138 ;  /* 0x0000008a032e7220 */ /* 0x040fe80000410000 */
[C---:B------:R-:W-:Y:S02]  /*9bb0*/  FMUL.FTZ R47, R3.reuse, R139 ;  /* 0x0000008b032f7220 */ /* 0x040fe40000410000 */
[----:B------:R-:W-:Y:S01]  /*9bc0*/  LDSM.16.MT88.4 R136, [R244+0x900] ;  /* 0x00090000f488783b */ /* 0x000fe20000004200 */
[C---:B------:R-:W-:Y:S02]  /*9bd0*/  FMUL.FTZ R70, R3.reuse, R70 ;  /* 0x0000004603467220 */ /* 0x040fe40000410000 */
[C---:B------:R-:W-:Y:S02]  /*9be0*/  FMUL.FTZ R71, R3.reuse, R71 ;  /* 0x0000004703477220 */ /* 0x040fe40000410000 */
[C---:B------:R-:W-:Y:S03]  /*9bf0*/  HMMA.16816.F32.BF16 R44, R176.reuse, R140, R44 ;  /* 0x0000008cb02c723c */ /* 0x040fe6000004182c */
[C---:B------:R-:W-:Y:S02]  /*9c00*/  FMUL.FTZ R72, R180.reuse, R72 ;  /* 0x00000048b4487220 */ /* 0x040fe40000410000 */
[C---:B------:R-:W-:Y:S02]  /*9c10*/  FMUL.FTZ R73, R180.reuse, R73 ;  /* 0x00000049b4497220 */ /* 0x040fe40000410000 */
[C---:B------:R-:W-:Y:S01]  /*9c20*/  FMUL.FTZ R74, R3.reuse, R74 ;  /* 0x0000004a034a7220 */ /* 0x040fe20000410000 */
[C---:B------:R-:W-:Y:S01]  /*9c30*/  HMMA.16816.F32.BF16 R48, R176.reuse, R142, R48 ;  /* 0x0000008eb030723c */ /* 0x040fe20000041830 */
[----:B------:R-:W-:Y:S03]  /*9c40*/  LDSM.16.MT88.4 R140, [R240+0x9900] ;  /* 0x00990000f08c783b */ /* 0x000fe60000004200 */
        /* <DEDUP_REMOVED lines=25> */
[C---:B----4-:R-:W-:Y:S03]  /*9de0*/  HMMA.16816.F32.BF16 R60, R176.reuse, R132, R60 ;  /* 0x00000084b03c723c */ /* 0x050fe6000004183c */
        /* <DEDUP_REMOVED lines=29> */
[----:B------:R-:W-:Y:S02]  /*9fc0*/  FMUL.FTZ R121, R180, R121 ;  /* 0x00000079b4797220 */ /* 0x000fe40000410000 */
[C---:B------:R-:W-:Y:S02]  /*9fd0*/  FMUL.FTZ R122, R3.reuse, R122 ;  /* 0x0000007a037a7220 */ /* 0x040fe40000410000 */
[----:B------:R-:W-:Y:S04]  /*9fe0*/  FMUL.FTZ R123, R3, R123 ;  /* 0x0000007b037b7220 */ /* 0x000fe80000410000 */
[--C-:B------:R-:W-:Y:S02]  /*9ff0*/  FFMA.FTZ R158, R161, c[0x0][0x2d0], -R192.reuse ;  /* 0x0000b400a19e7a23 */ /* 0x100fe400000108c0 */
[--C-:B------:R-:W-:Y:S02]  /*a000*/  FFMA.FTZ R161, R167, c[0x0][0x2d0], -R175.reuse ;  /* 0x0000b400a7a17a23 */ /* 0x100fe400000108af */
[--C-:B------:R-:W-:Y:S02]  /*a010*/  FFMA.FTZ R156, R160, c[0x0][0x2d0], -R192.reuse ;  /* 0x0000b400a09c7a23 */ /* 0x100fe400000108c0 */
[--C-:B------:R-:W-:Y:S01]  /*a020*/  FFMA.FTZ R160, R166, c[0x0][0x2d0], -R175.reuse ;  /* 0x0000b400a6a07a23 */ /* 0x100fe200000108af */
[----:B------:R-:W-:Y:S01]  /*a030*/  MUFU.EX2 R158, R158 ;  /* 0x0000009e009e7308 */ /* 0x000fe20000000800 */
[--C-:B------:R-:W-:Y:S02]  /*a040*/  FFMA.FTZ R162, R165, c[0x0][0x2d0], -R192.reuse ;  /* 0x0000b400a5a27a23 */ /* 0x100fe400000108c0 */
[----:B------:R-:W-:Y:S02]  /*a050*/  FFMA.FTZ R165, R169, c[0x0][0x2d0], -R175 ;  /* 0x0000b400a9a57a23 */ /* 0x000fe400000108af */
[C---:B------:R-:W-:Y:S02]  /*a060*/  FMUL.FTZ R124, R180.reuse, R124 ;  /* 0x0000007cb47c7220 */ /* 0x040fe40000410000 */
[C---:B------:R-:W-:Y:S02]  /*a070*/  FMUL.FTZ R125, R180.reuse, R125 ;  /* 0x0000007db47d7220 */ /* 0x040fe40000410000 */
[C---:B------:R-:W-:Y:S01]  /*a080*/  FMUL.FTZ R128, R180.reuse, R128 ;  /* 0x00000080b4807220 */ /* 0x040fe20000410000 */
[----:B------:R-:W-:Y:S01]  /*a090*/  MUFU.EX2 R156, R156 ;  /* 0x0000009c009c7308 */ /* 0x000fe20000000800 */
[----:B------:R-:W-:Y:S02]  /*a0a0*/  FMUL.FTZ R129, R180, R129 ;  /* 0x00000081b4817220 */ /* 0x000fe40000410000 */
[--C-:B---3--:R-:W-:Y:S02]  /*a0b0*/  FFMA.FTZ R198, R195, c[0x0][0x2d0], -R192.reuse ;  /* 0x0000b400c3c67a23 */ /* 0x108fe400000108c0 */
[--C-:B------:R-:W-:Y:S02]  /*a0c0*/  FFMA.FTZ R197, R194, c[0x0][0x2d0], -R192.reuse ;  /* 0x0000b400c2c57a23 */ /* 0x100fe400000108c0 */
[--C-:B------:R-:W-:Y:S02]  /*a0d0*/  FFMA.FTZ R168, R186, c[0x0][0x2d0], -R192.reuse ;  /* 0x0000b400baa87a23 */ /* 0x100fe400000108c0 */
[C---:B------:R-:W-:Y:S01]  /*a0e0*/  FMUL.FTZ R126, R3.reuse, R126 ;  /* 0x0000007e037e7220 */ /* 0x040fe20000410000 */
[----:B------:R-:W-:Y:S01]  /*a0f0*/  MUFU.EX2 R195, R145 ;  /* 0x0000009100c37308 */ /* 0x000fe20000000800 */
[C---:B------:R-:W-:Y:S01]  /*a100*/  FMUL.FTZ R127, R3.reuse, R127 ;  /* 0x0000007f037f7220 */ /* 0x040fe20000410000 */
[C---:B----4-:R-:W-:Y:S03]  /*a110*/  HMMA.16816.F32.BF16 R76, R176.reuse, R132, R76 ;  /* 0x00000084b04c723c */ /* 0x050fe6000004184c */
[C---:B------:R-:W-:Y:S02]  /*a120*/  FMUL.FTZ R130, R3.reuse, R130 ;  /* 0x0000008203827220 */ /* 0x040fe40000410000 */
[----:B------:R-:W-:Y:S02]  /*a130*/  FMUL.FTZ R131, R3, R131 ;  /* 0x0000008303837220 */ /* 0x000fe40000410000 */
[----:B------:R-:W-:Y:S01]  /*a140*/  FADD.FTZ R167, R203, R183 ;  /* 0x000000b7cba77221 */ /* 0x000fe20000010000 */
[C---:B------:R-:W-:Y:S01]  /*a150*/  HMMA.16816.F32.BF16 R80, R176.reuse, R134, R80 ;  /* 0x00000086b050723c */ /* 0x040fe20000041850 */
[----:B------:R-:W3:Y:S01]  /*a160*/  LDSM.16.MT88.4 R132, [R241+0x6100] ;  /* 0x00610000f184783b */ /* 0x000ee20000004200 */
[----:B------:R-:W-:Y:S02]  /*a170*/  MUFU.EX2 R194, R144 ;  /* 0x0000009000c27308 */ /* 0x000fe40000000800 */
[--C-:B------:R-:W-:Y:S02]  /*a180*/  FFMA.FTZ R203, R189, c[0x0][0x2d0], -R192.reuse ;  /* 0x0000b400bdcb7a23 */ /* 0x100fe400000108c0 */
[----:B------:R-:W-:Y:S02]  /*a190*/  FADD.FTZ R167, R201, R167 ;  /* 0x000000a7c9a77221 */ /* 0x000fe40000010000 */
[--C-:B------:R-:W-:Y:S04]  /*a1a0*/  FFMA.FTZ R196, R196, c[0x0][0x2d0], -R192.reuse ;  /* 0x0000b400c4c47a23 */ /* 0x100fe800000108c0 */
[----:B------:R-:W-:Y:S01]  /*a1b0*/  MUFU.EX2 R189, R154 ;  /* 0x0000009a00bd7308 */ /* 0x000fe20000000800 */
[----:B------:R-:W-:Y:S02]  /*a1c0*/  FADD.FTZ R167, R191, R167 ;  /* 0x000000a7bfa77221 */ /* 0x000fe40000010000 */
[--C-:B------:R-:W-:Y:S02]  /*a1d0*/  FFMA.FTZ R211, R206, c[0x0][0x2d0], -R192.reuse ;  /* 0x0000b400ced37a23 */ /* 0x100fe400000108c0 */
[--C-:B------:R-:W-:Y:S02]  /*a1e0*/  FFMA.FTZ R207, R207, c[0x0][0x2d0], -R192.reuse ;  /* 0x0000b400cfcf7a23 */ /* 0x100fe400000108c0 */
[--C-:B------:R-:W-:Y:S02]  /*a1f0*/  FFMA.FTZ R205, R205, c[0x0][0x2d0], -R192.reuse ;  /* 0x0000b400cdcd7a23 */ /* 0x100fe400000108c0 */
[--C-:B------:R-:W-:Y:S01]  /*a200*/  FFMA.FTZ R204, R204, c[0x0][0x2d0], -R192.reuse ;  /* 0x0000b400cccc7a23 */ /* 0x100fe200000108c0 */
[----:B------:R-:W-:Y:S01]  /*a210*/  MUFU.EX2 R186, R165 ;  /* 0x000000a500ba7308 */ /* 0x000fe20000000800 */
[--C-:B------:R-:W-:Y:S09]  /*a220*/  FFMA.FTZ R187, R187, c[0x0][0x2d0], -R192.reuse ;  /* 0x0000b400bbbb7a23 */ /* 0x100ff200000108c0 */
[----:B------:R-:W-:Y:S01]  /*a230*/  MUFU.EX2 R160, R160 ;  /* 0x000000a000a07308 */ /* 0x000fe20000000800 */
[C---:B---3--:R-:W-:Y:S09]  /*a240*/  HMMA.16816.F32.BF16 R84, R176.reuse, R132, R84 ;  /* 0x00000084b054723c */ /* 0x048ff20000041854 */
[----:B------:R-:W-:Y:S01]  /*a250*/  MUFU.EX2 R162, R162 ;  /* 0x000000a200a27308 */ /* 0x000fe20000000800 */
[C---:B------:R-:W-:Y:S01]  /*a260*/  HMMA.16816.F32.BF16 R88, R176.reuse, R134, R88 ;  /* 0x00000086b058723c */ /* 0x040fe20000041858 */
[----:B------:R-:W3:Y:S08]  /*a270*/  LDSM.16.MT88.4 R132, [R240+0x6100] ;  /* 0x00610000f084783b */ /* 0x000ef00000004200 */
[----:B------:R-:W-:Y:S10]  /*a280*/  MUFU.EX2 R3, R209 ;  /* 0x000000d100037308 */ /* 0x000ff40000000800 */
[----:B------:R4:W-:Y:S10]  /*a290*/  MUFU.EX2 R209, R148 ;  /* 0x0000009400d17308 */ /* 0x0009f40000000800 */
[----:B------:R5:W-:Y:S10]  /*a2a0*/  MUFU.EX2 R201, R215 ;  /* 0x000000d700c97308 */ /* 0x000bf40000000800 */
[----:B------:R-:W-:Y:S01]  /*a2b0*/  MUFU.EX2 R203, R203 ;  /* 0x000000cb00cb7308 */ /* 0x000fe20000000800 */
[----:B----4-:R-:W-:Y:S01]  /*a2c0*/  LDSM.16.MT88.4 R148, [R240+0x1900] ;  /* 0x00190000f094783b */ /* 0x010fe20000004200 */
[C---:B---3--:R-:W-:Y:S08]  /*a2d0*/  HMMA.16816.F32.BF16 R92, R176.reuse, R132, R92 ;  /* 0x00000084b05c723c */ /* 0x048ff0000004185c */
[----:B------:R-:W-:Y:S01]  /*a2e0*/  MUFU.EX2 R191, R168 ;  /* 0x000000a800bf7308 */ /* 0x000fe20000000800 */
[----:B--2---:R-:W-:Y:S02]  /*a2f0*/  FFMA.FTZ R180, R180, R146, R173 ;  /* 0x00000092b4b47223 */ /* 0x004fe400000100ad */
[----:B------:R-:W-:Y:S01]  /*a300*/  LDSM.16.MT88.4 R144, [R242+0x1100] ;  /* 0x00110000f290783b */ /* 0x000fe20000004200 */
[----:B-----5:R-:W-:Y:S01]  /*a310*/  FFMA.FTZ R215, R182, c[0x0][0x2d0], -R192 ;  /* 0x0000b400b6d77a23 */ /* 0x020fe200000108c0 */
[C---:B------:R-:W-:Y:S05]  /*a320*/  HMMA.16816.F32.BF16 R96, R176.reuse, R134, R96 ;  /* 0x00000086b060723c */ /* 0x040fea0000041860 */
[----:B------:R-:W-:Y:S01]  /*a330*/  MUFU.EX2 R161, R161 ;  /* 0x000000a100a17308 */ /* 0x000fe20000000800 */
[----:B------:R-:W2:Y:S01]  /*a340*/  LDSM.16.MT88.4 R132, [R244+0x9100] ;  /* 0x00910000f484783b */ /* 0x000ea20000004200 */
[----:B------:R-:W-:Y:S02]  /*a350*/  FADD.FTZ R166, R208, R180 ;  /* 0x000000b4d0a67221 */ /* 0x000fe40000010000 */
[----:B------:R-:W-:Y:S03]  /*a360*/  FFMA.FTZ R192, R181, c[0x0][0x2d0], -R192 ;  /* 0x0000b400b5c07a23 */ /* 0x000fe600000108c0 */
[----:B------:R-:W-:Y:S02]  /*a370*/  FADD.FTZ R166, R202, R166 ;  /* 0x000000a6caa67221 */ /* 0x000fe40000010000 */
[----:B------:R-:W-:Y:S01]  /*a380*/  LDSM.16.MT88.4 R172, [R244+0x2900] ;  /* 0x00290000f4ac783b */ /* 0x000fe20000004200 */
[----:B------:R-:W-:Y:S01]  /*a390*/  MUFU.EX2 R202, R155 ;  /* 0x0000009b00ca7308 */ /* 0x000fe20000000800 */
[----:B------:R-:W-:Y:S04]  /*a3a0*/  FADD.FTZ R166, R193, R166 ;  /* 0x000000a6c1a67221 */ /* 0x000fe80000010000 */
[----:B-1----:R-:W-:Y:S05]  /*a3b0*/  FADD.FTZ R166, R152, R166 ;  /* 0x000000a698a67221 */ /* 0x002fea0000010000 */
[----:B------:R-:W-:Y:S10]  /*a3c0*/  MUFU.EX2 R208, R153 ;  /* 0x0000009900d07308 */ /* 0x000ff40000000800 */
[----:B------:R-:W1:Y:S10]  /*a3d0*/  MUFU.EX2 R193, R164 ;  /* 0x000000a400c17308 */ /* 0x000e740000000800 */
[----:B------:R-:W-:Y:S01]  /*a3e0*/  MUFU.EX2 R198, R198 ;  /* 0x000000c600c67308 */ /* 0x000fe20000000800 */
[C---:B--2---:R-:W-:Y:S08]  /*a3f0*/  HMMA.16816.F32.BF16 R100, R176.reuse, R132, R100 ;  /* 0x00000084b064723c */ /* 0x044ff00000041864 */
[C---:B------:R-:W-:Y:S01]  /*a400*/  HMMA.16816.F32.BF16 R104, R176.reuse, R134, R104 ;  /* 0x00000086b068723c */ /* 0x040fe20000041868 */
[----:B------:R-:W2:Y:S01]  /*a410*/  LDSM.16.MT88.4 R132, [R242+0x9100] ;  /* 0x00910000f284783b */ /* 0x000ea20000004200 */
[----:B------:R-:W-:Y:S02]  /*a420*/  MUFU.EX2 R197, R197 ;  /* 0x000000c500c57308 */ /* 0x000fe40000000800 */
[----:B-1----:R-:W-:Y:S08]  /*a430*/  F2FP.BF16.PACK_AB R180, R193, R186 ;  /* 0x000000bac1b4723e */ /* 0x002ff000000010ff */
[----:B------:R-:W-:Y:S10]  /*a440*/  MUFU.EX2 R196, R196 ;  /* 0x000000c400c47308 */ /* 0x000ff40000000800 */
[----:B------:R-:W-:Y:S10]  /*a450*/  MUFU.EX2 R211, R211 ;  /* 0x000000d300d37308 */ /* 0x000ff40000000800 */
[----:B------:R-:W-:Y:S01]  /*a460*/  MUFU.EX2 R207, R207 ;  /* 0x000000cf00cf7308 */ /* 0x000fe20000000800 */
[C---:B--2---:R-:W-:Y:S09]  /*a470*/  HMMA.16816.F32.BF16 R108, R176.reuse, R132, R108 ;  /* 0x00000084b06c723c */ /* 0x044ff2000004186c */
[----:B------:R-:W-:Y:S01]  /*a480*/  MUFU.EX2 R206, R213 ;  /* 0x000000d500ce7308 */ /* 0x000fe20000000800 */
[C---:B------:R-:W-:Y:S01]  /*a490*/  HMMA.16816.F32.BF16 R112, R176.reuse, R134, R112 ;  /* 0x00000086b070723c */ /* 0x040fe20000041870 */
[----:B------:R-:W1:Y:S08]  /*a4a0*/  LDSM.16.MT88.4 R132, [R241+0x9100] ;  /* 0x00910000f184783b */ /* 0x000e700000004200 */
[----:B------:R-:W2:Y:S10]  /*a4b0*/  MUFU.EX2 R213, R163 ;  /* 0x000000a300d57308 */ /* 0x000eb40000000800 */
[----:B------:R-:W-:Y:S10]  /*a4c0*/  MUFU.EX2 R205, R205 ;  /* 0x000000cd00cd7308 */ /* 0x000ff40000000800 */
[----:B------:R-:W-:Y:S01]  /*a4d0*/  MUFU.EX2 R204, R204 ;  /* 0x000000cc00cc7308 */ /* 0x000fe20000000800 */
[----:B--2---:R-:W-:Y:S09]  /*a4e0*/  F2FP.BF16.PACK_AB R182, R214, R213 ;  /* 0x000000d5d6b6723e */ /* 0x004ff200000010ff */
[----:B------:R-:W2:Y:S01]  /*a4f0*/  MUFU.EX2 R187, R187 ;  /* 0x000000bb00bb7308 */ /* 0x000ea20000000800 */
[C---:B-1----:R-:W-:Y:S09]  /*a500*/  HMMA.16816.F32.BF16 R116, R176.reuse, R132, R116 ;  /* 0x00000084b074723c */ /* 0x042ff20000041874 */
[----:B------:R-:W-:Y:S01]  /*a510*/  MUFU.EX2 R215, R215 ;  /* 0x000000d700d77308 */ /* 0x000fe20000000800 */
[C---:B------:R-:W-:Y:S01]  /*a520*/  HMMA.16816.F32.BF16 R120, R176.reuse, R134, R120 ;  /* 0x00000086b078723c */ /* 0x040fe20000041878 */
[----:B------:R-:W1:Y:S08]  /*a530*/  LDSM.16.MT88.4 R132, [R240+0x9100] ;  /* 0x00910000f084783b */ /* 0x000e700000004200 */
[----:B------:R-:W3:Y:S03]  /*a540*/  MUFU.EX2 R192, R192 ;  /* 0x000000c000c07308 */ /* 0x000ee60000000800 */
[----:B--2---:R-:W-:Y:S02]  /*a550*/  F2FP.BF16.PACK_AB R181, R187, R191 ;  /* 0x000000bfbbb5723e */ /* 0x004fe400000010ff */
[----:B---3--:R-:W-:Y:S01]  /*a560*/  F2FP.BF16.PACK_AB R183, R192, R215 ;  /* 0x000000d7c0b7723e */ /* 0x008fe200000010ff */
[C---:B-1----:R-:W-:Y:S07]  /*a570*/  HMMA.16816.F32.BF16 R124, R176.reuse, R132, R124 ;  /* 0x00000084b07c723c */ /* 0x042fee000004187c */
[----:B------:R-:W-:Y:S01]  /*a580*/  F2FP.BF16.PACK_AB R132, R157, R152 ;  /* 0x000000989d84723e */ /* 0x000fe200000010ff */
[----:B------:R-:W-:Y:S01]  /*a590*/  HMMA.16816.F32.BF16 R128, R176, R134, R128 ;  /* 0x00000086b080723c */ /* 0x000fe20000041880 */
[----:B------:R-:W-:Y:S03]  /*a5a0*/  LDSM.16.MT88.4 R152, [R242+0x5100] ;  /* 0x00510000f298783b */ /* 0x000fe60000004200 */
[----:B------:R-:W-:Y:S03]  /*a5b0*/  F2FP.BF16.PACK_AB R133, R156, R158 ;  /* 0x0000009e9c85723e */ /* 0x000fe600000010ff */
[----:B------:R-:W-:Y:S02]  /*a5c0*/  F2FP.BF16.PACK_AB R134, R160, R161 ;  /* 0x000000a1a086723e */ /* 0x000fe400000010ff */
[----:B------:R-:W-:Y:S07]  /*a5d0*/  F2FP.BF16.PACK_AB R135, R184, R162 ;  /* 0x000000a2b887723e */ /* 0x000fee00000010ff */
[C---:B------:R-:W-:Y:S08]  /*a5e0*/  HMMA.16816.F32.BF16 R4, R132.reuse, R136, R4 ;  /* 0x000000888404723c */ /* 0x040ff00000041804 */
        /* <DEDUP_REMOVED lines=45> */
[----:B------:R-:W-:Y:S01]  /*a8c0*/  HMMA.16816.F32.BF16 R128, R132, R142, R128 ;  /* 0x0000008e8480723c */ /* 0x000fe20000041880 */
[----:B------:R-:W2:Y:S06]  /*a8d0*/  LDSM.16.MT88.4 R140, [R241+0x1100] ;  /* 0x00110000f18c783b */ /* 0x000eac0000004200 */
[----:B------:R-:W-:Y:S02]  /*a8e0*/  F2FP.BF16.PACK_AB R132, R199, R200 ;  /* 0x000000c8c784723e */ /* 0x000fe400000010ff */
[----:B------:R-:W-:Y:S03]  /*a8f0*/  F2FP.BF16.PACK_AB R133, R197, R198 ;  /* 0x000000c6c585723e */ /* 0x000fe600000010ff */
[----:B------:R-:W-:Y:S02]  /*a900*/  F2FP.BF16.PACK_AB R134, R194, R195 ;  /* 0x000000c3c286723e */ /* 0x000fe400000010ff */
[----:B------:R-:W-:Y:S07]  /*a910*/  F2FP.BF16.PACK_AB R135, R3, R196 ;  /* 0x000000c40387723e */ /* 0x000fee00000010ff */
[C---:B-1----:R-:W-:Y:S08]  /*a920*/  HMMA.16816.F32.BF16 R4, R132.reuse, R136, R4 ;  /* 0x000000888404723c */ /* 0x042ff00000041804 */
[C---:B------:R-:W-:Y:S01]  /*a930*/  HMMA.16816.F32.BF16 R8, R132.reuse, R138, R8 ;  /* 0x0000008a8408723c */ /* 0x040fe20000041808 */
[----:B------:R-:W1:Y:S07]  /*a940*/  LDSM.16.MT88.4 R136, [R240+0x1100] ;  /* 0x00110000f088783b */ /* 0x000e6e0000004200 */
[C---:B------:R-:W-:Y:S08]  /*a950*/  HMMA.16816.F32.BF16 R12, R132.reuse, R144, R12 ;  /* 0x00000090840c723c */ /* 0x040ff0000004180c */
        /* <DEDUP_REMOVED lines=31> */
[----:B------:R-:W-:Y:S07]  /*ab50*/  LDSM.16.MT88.4 R140, [R240+0xa100] ;  /* 0x00a10000f08c783b */ /* 0x000fee0000004200 */
[C---:B-1----:R-:W-:Y:S08]  /*ab60*/  HMMA.16816.F32.BF16 R100, R132.reuse, R136, R100 ;  /* 0x000000888464723c */ /* 0x042ff00000041864 */
[C---:B------:R-:W-:Y:S01]  /*ab70*/  HMMA.16816.F32.BF16 R104, R132.reuse, R138, R104 ;  /* 0x0000008a8468723c */ /* 0x040fe20000041868 */
[----:B------:R-:W1:Y:S07]  /*ab80*/  LDSM.16.MT88.4 R136, [R241+0xa100] ;  /* 0x00a10000f188783b */ /* 0x000e6e0000004200 */
[C---:B---3--:R-:W-:Y:S08]  /*ab90*/  HMMA.16816.F32.BF16 R108, R132.reuse, R144, R108 ;  /* 0x00000090846c723c */ /* 0x048ff0000004186c */
[C---:B------:R-:W-:Y:S01]  /*aba0*/  HMMA.16816.F32.BF16 R112, R132.reuse, R146, R112 ;  /* 0x000000928470723c */ /* 0x040fe20000041870 */
[----:B------:R-:W-:Y:S07]  /*abb0*/  LDSM.16.MT88.4 R144, [R242+0x1900] ;  /* 0x00190000f290783b */ /* 0x000fee0000004200 */
        /* <DEDUP_REMOVED lines=34> */
[C---:B------:R-:W-:Y:S08]  /*ade0*/  HMMA.16816.F32.BF16 R68, R132.reuse, R148, R68 ;  /* 0x000000948444723c */ /* 0x040ff00000041844 */
[C---:B------:R-:W-:Y:S01]  /*adf0*/  HMMA.16816.F32.BF16 R72, R132.reuse, R150, R72 ;  /* 0x000000968448723c */ /* 0x040fe20000041848 */
[----:B------:R-:W2:Y:S07]  /*ae00*/  LDSM.16.MT88.4 R148, [R244+0xa900] ;  /* 0x00a90000f494783b */ /* 0x000eae0000004200 */
[C---:B---3--:R-:W-:Y:S08]  /*ae10*/  HMMA.16816.F32.BF16 R76, R132.reuse, R144, R76 ;  /* 0x00000090844c723c */ /* 0x048ff0000004184c */
[C---:B------:R-:W-:Y:S01]  /*ae20*/  HMMA.16816.F32.BF16 R80, R132.reuse, R146, R80 ;  /* 0x000000928450723c */ /* 0x040fe20000041850 */
[----:B------:R-:W-:Y:S07]  /*ae30*/  LDSM.16.MT88.4 R144, [R241+0xa900] ;  /* 0x00a90000f190783b */ /* 0x000fee0000004200 */
        /* <DEDUP_REMOVED lines=16> */
[----:B------:R-:W-:Y:S01]  /*af40*/  HMMA.16816.F32.BF16 R128, R132, R142, R128 ;  /* 0x0000008e8480723c */ /* 0x000fe20000041880 */
[----:B------:R-:W3:Y:S06]  /*af50*/  LDSM.16.MT88.4 R140, [R240+0x2100] ;  /* 0x00210000f08c783b */ /* 0x000eec0000004200 */
        /* <DEDUP_REMOVED lines=22> */
[C---:B----4-:R-:W-:Y:S08]  /*b0c0*/  HMMA.16816.F32.BF16 R52, R132.reuse, R148, R52 ;  /* 0x000000948434723c */ /* 0x050ff00000041834 */
[C---:B------:R-:W-:Y:S01]  /*b0d0*/  HMMA.16816.F32.BF16 R56, R132.reuse, R150, R56 ;  /* 0x000000968438723c */ /* 0x040fe20000041838 */
[----:B------:R-:W4:Y:S07]  /*b0e0*/  LDSM.16.MT88.4 R148, [R240+0x8100] ;  /* 0x00810000f094783b */ /* 0x000f2e0000004200 */
        /* <DEDUP_REMOVED lines=11> */
[----:B------:R-:W3:Y:S07]  /*b1a0*/  LDSM.16.MT88.4 R152, [R240+0xb100] ;  /* 0x00b10000f098783b */ /* 0x000eee0000004200 */
[C---:B----4-:R-:W-:Y:S08]  /*b1b0*/  HMMA.16816.F32.BF16 R92, R132.reuse, R148, R92 ;  /* 0x00000094845c723c */ /* 0x050ff0000004185c */
[C---:B------:R-:W-:Y:S01]  /*b1c0*/  HMMA.16816.F32.BF16 R96, R132.reuse, R150, R96 ;  /* 0x000000968460723c */ /* 0x040fe20000041860 */
[----:B------:R-:W-:Y:S07]  /*b1d0*/  LDSM.16.MT88.4 R148, [R240+0x2900] ;  /* 0x00290000f094783b */ /* 0x000fee0000004200 */
[C---:B-1----:R-:W-:Y:S07]  /*b1e0*/  HMMA.16816.F32.BF16 R100, R132.reuse, R136, R100 ;  /* 0x000000888464723c */ /* 0x042fee0000041864 */
[----:B------:R-:W-:Y:S01]  /*b1f0*/  FADD.FTZ R136, R158, R167 ;  /* 0x000000a79e887221 */ /* 0x000fe20000010000 */
[C---:B------:R-:W-:Y:S04]  /*b200*/  HMMA.16816.F32.BF16 R104, R132.reuse, R138, R104 ;  /* 0x0000008a8468723c */ /* 0x040fe80000041868 */
[----:B------:R-:W-:Y:S02]  /*b210*/  FADD.FTZ R137, R157, R166 ;  /* 0x000000a69d897221 */ /* 0x000fe40000010000 */
[----:B------:R-:W1:Y:S01]  /*b220*/  LDSM.16.MT88.4 R164, [R242+0x2900] ;  /* 0x00290000f2a4783b */ /* 0x000e620000004200 */
[----:B------:R-:W-:Y:S01]  /*b230*/  FADD.FTZ R136, R156, R136 ;  /* 0x000000889c887221 */ /* 0x000fe20000010000 */
[C---:B--2---:R-:W-:Y:S04]  /*b240*/  HMMA.16816.F32.BF16 R108, R132.reuse, R140, R108 ;  /* 0x0000008c846c723c */ /* 0x044fe8000004186c */
[----:B------:R-:W-:Y:S02]  /*b250*/  FADD.FTZ R161, R161, R137 ;  /* 0x00000089a1a17221 */ /* 0x000fe40000010000 */
[----:B------:R-:W2:Y:S01]  /*b260*/  LDSM.16.MT88.4 R156, [R241+0x2900] ;  /* 0x00290000f19c783b */ /* 0x000ea20000004200 */
[----:B------:R-:W-:Y:S01]  /*b270*/  FADD.FTZ R138, R162, R136 ;  /* 0x00000088a28a7221 */ /* 0x000fe20000010000 */
[C---:B------:R-:W-:Y:S04]  /*b280*/  HMMA.16816.F32.BF16 R112, R132.reuse, R142, R112 ;  /* 0x0000008e8470723c */ /* 0x040fe80000041870 */
[----:B------:R-:W-:Y:S02]  /*b290*/  FADD.FTZ R139, R160, R161 ;  /* 0x000000a1a08b7221 */ /* 0x000fe40000010000 */
[----:B------:R-:W4:Y:S02]  /*b2a0*/  LDSM.16.MT88.4 R140, [R244+0x5900] ;  /* 0x00590000f48c783b */ /* 0x000f240000004200 */
[C---:B------:R-:W-:Y:S08]  /*b2b0*/  HMMA.16816.F32.BF16 R116, R132.reuse, R144, R116 ;  /* 0x000000908474723c */ /* 0x040ff00000041874 */
[C---:B------:R-:W-:Y:S08]  /*b2c0*/  HMMA.16816.F32.BF16 R120, R132.reuse, R146, R120 ;  /* 0x000000928478723c */ /* 0x040ff00000041878 */
[C---:B---3--:R-:W-:Y:S08]  /*b2d0*/  HMMA.16816.F32.BF16 R124, R132.reuse, R152, R124 ;  /* 0x00000098847c723c */ /* 0x048ff0000004187c */
[----:B------:R-:W-:Y:S01]  /*b2e0*/  HMMA.16816.F32.BF16 R128, R132, R154, R128 ;  /* 0x0000009a8480723c */ /* 0x000fe20000041880 */
[----:B------:R-:W3:Y:S07]  /*b2f0*/  LDSM.16.MT88.4 R132, [R242+0x5900] ;  /* 0x00590000f284783b */ /* 0x000eee0000004200 */
[C---:B------:R-:W-:Y:S01]  /*b300*/  HMMA.16816.F32.BF16 R176, R180.reuse, R172, R4 ;  /* 0x000000acb4b0723c */ /* 0x040fe20000041804 */
[----:B------:R-:W5:Y:S07]  /*b310*/  LDSM.16.MT88.4 R4, [R241+0x5900] ;  /* 0x00590000f104783b */ /* 0x000f6e0000004200 */
[C---:B------:R-:W-:Y:S01]  /*b320*/  HMMA.16816.F32.BF16 R172, R180.reuse, R174, R8 ;  /* 0x000000aeb4ac723c */ /* 0x040fe20000041808 */
[----:B------:R-:W3:Y:S07]  /*b330*/  LDSM.16.MT88.4 R8, [R240+0x5900] ;  /* 0x00590000f008783b */ /* 0x000eee0000004200 */
[C---:B-1----:R-:W-:Y:S01]  /*b340*/  HMMA.16816.F32.BF16 R168, R180.reuse, R164, R12 ;  /* 0x000000a4b4a8723c */ /* 0x042fe2000004180c */
[----:B------:R-:W1:Y:S07]  /*b350*/  LDSM.16.MT88.4 R12, [R244+0x8900] ;  /* 0x00890000f40c783b */ /* 0x000e6e0000004200 */
[C---:B------:R-:W-:Y:S01]  /*b360*/  HMMA.16816.F32.BF16 R164, R180.reuse, R166, R16 ;  /* 0x000000a6b4a4723c */ /* 0x040fe20000041810 */
[----:B------:R-:W1:Y:S07]  /*b370*/  LDSM.16.MT88.4 R16, [R242+0x8900] ;  /* 0x00890000f210783b */ /* 0x000e6e0000004200 */
[C---:B--2---:R-:W-:Y:S01]  /*b380*/  HMMA.16816.F32.BF16 R160, R180.reuse, R156, R20 ;  /* 0x0000009cb4a0723c */ /* 0x044fe20000041814 */
[----:B------:R-:W2:Y:S07]  /*b390*/  LDSM.16.MT88.4 R20, [R241+0x8900] ;  /* 0x00890000f114783b */ /* 0x000eae0000004200 */
[C---:B------:R-:W-:Y:S01]  /*b3a0*/  HMMA.16816.F32.BF16 R156, R180.reuse, R158, R24 ;  /* 0x0000009eb49c723c */ /* 0x040fe20000041818 */
[----:B------:R-:W1:Y:S07]  /*b3b0*/  LDSM.16.MT88.4 R24, [R240+0x8900] ;  /* 0x00890000f018783b */ /* 0x000e6e0000004200 */
[C---:B------:R-:W-:Y:S07]  /*b3c0*/  HMMA.16816.F32.BF16 R152, R180.reuse, R148, R28 ;  /* 0x00000094b498723c */ /* 0x040fee000004181c */
[----:B------:R-:W-:Y:S01]  /*b3d0*/  MOV R30, R138 ;  /* 0x0000008a001e7202 */ /* 0x000fe20000000f00 */
[C---:B------:R-:W-:Y:S04]  /*b3e0*/  HMMA.16816.F32.BF16 R148, R180.reuse, R150, R32 ;  /* 0x00000096b494723c */ /* 0x040fe80000041820 */
[----:B------:R-:W-:Y:S01]  /*b3f0*/  MOV R31, R139 ;  /* 0x0000008b001f7202 */ /* 0x000fe20000000f00 */
[----:B------:R-:W-:Y:S03]  /*b400*/  FADD.FTZ R184, R184, R30 ;  /* 0x0000001eb8b87221 */ /* 0x000fe60000010000 */
[C---:B----4-:R-:W-:Y:S04]  /*b410*/  HMMA.16816.F32.BF16 R144, R180.reuse, R140, R36 ;  /* 0x0000008cb490723c */ /* 0x050fe80000041824 */
[----:B------:R-:W-:Y:S02]  /*b420*/  FADD.FTZ R184, R198, R184 ;  /* 0x000000b8c6b87221 */ /* 0x000fe40000010000 */
[----:B------:R-:W-:Y:S02]  /*b430*/  FADD.FTZ R200, R200, R31 ;  /* 0x0000001fc8c87221 */ /* 0x000fe40000010000 */
[C---:B------:R-:W-:Y:S04]  /*b440*/  HMMA.16816.F32.BF16 R140, R180.reuse, R142, R40 ;  /* 0x0000008eb48c723c */ /* 0x040fe80000041828 */
[----:B------:R-:W-:Y:S02]  /*b450*/  FADD.FTZ R197, R197, R184 ;  /* 0x000000b8c5c57221 */ /* 0x000fe40000010000 */
[----:B------:R-:W-:Y:S02]  /*b460*/  FADD.FTZ R199, R199, R200 ;  /* 0x000000c8c7c77221 */ /* 0x000fe40000010000 */
[C---:B---3--:R-:W-:Y:S04]  /*b470*/  HMMA.16816.F32.BF16 R136, R180.reuse, R132, R44 ;  /* 0x00000084b488723c */ /* 0x048fe8000004182c */
[----:B------:R-:W-:Y:S02]  /*b480*/  FADD.FTZ R197, R196, R197 ;  /* 0x000000c5c4c57221 */ /* 0x000fe40000010000 */
[----:B------:R-:W-:Y:S02]  /*b490*/  FADD.FTZ R199, R195, R199 ;  /* 0x000000c7c3c77221 */ /* 0x000fe40000010000 */
[C---:B------:R-:W-:Y:S04]  /*b4a0*/  HMMA.16816.F32.BF16 R132, R180.reuse, R134, R48 ;  /* 0x00000086b484723c */ /* 0x040fe80000041830 */
[----:B------:R-:W-:Y:S02]  /*b4b0*/  FADD.FTZ R3, R3, R197 ;  /* 0x000000c503037221 */ /* 0x000fe40000010000 */
[----:B------:R-:W-:Y:S02]  /*b4c0*/  FADD.FTZ R194, R194, R199 ;  /* 0x000000c7c2c27221 */ /* 0x000fe40000010000 */
[C---:B-----5:R-:W-:Y:S04]  /*b4d0*/  HMMA.16816.F32.BF16 R52, R180.reuse, R4, R52 ;  /* 0x00000004b434723c */ /* 0x060fe80000041834 */
[----:B------:R-:W-:Y:S02]  /*b4e0*/  FADD.FTZ R3, R211, R3 ;  /* 0x00000003d3037221 */ /* 0x000fe40000010000 */
[----:B------:R-:W-:Y:S02]  /*b4f0*/  FADD.FTZ R194, R210, R194 ;  /* 0x000000c2d2c27221 */ /* 0x000fe40000010000 */
[C---:B------:R-:W-:Y:S01]  /*b500*/  HMMA.16816.F32.BF16 R56, R180.reuse, R6, R56 ;  /* 0x00000006b438723c */ /* 0x040fe20000041838 */
[----:B------:R-:W3:Y:S03]  /*b510*/  LDSM.16.MT88.4 R4, [R244+0xb900] ;  /* 0x00b90000f404783b */ /* 0x000ee60000004200 */
[----:B------:R-:W-:Y:S02]  /*b520*/  FADD.FTZ R207, R207, R3 ;  /* 0x00000003cfcf7221 */ /* 0x000fe40000010000 */
[----:B------:R-:W-:Y:S02]  /*b530*/  FADD.FTZ R209, R209, R194 ;  /* 0x000000c2d1d17221 */ /* 0x000fe40000010000 */
[C---:B------:R-:W-:Y:S04]  /*b540*/  HMMA.16816.F32.BF16 R60, R180.reuse, R8, R60 ;  /* 0x00000008b43c723c */ /* 0x040fe8000004183c */
[----:B------:R-:W-:Y:S02]  /*b550*/  FADD.FTZ R209, R206, R209 ;  /* 0x000000d1ced17221 */ /* 0x000fe40000010000 */
[----:B------:R-:W-:Y:S02]  /*b560*/  FADD.FTZ R207, R205, R207 ;  /* 0x000000cfcdcf7221 */ /* 0x000fe40000010000 */
[C---:B------:R-:W-:Y:S01]  /*b570*/  HMMA.16816.F32.BF16 R64, R180.reuse, R10, R64 ;  /* 0x0000000ab440723c */ /* 0x040fe20000041840 */
[----:B------:R-:W4:Y:S03]  /*b580*/  LDSM.16.MT88.4 R8, [R242+0xb900] ;  /* 0x00b90000f208783b */ /* 0x000f260000004200 */
[----:B------:R-:W-:Y:S02]  /*b590*/  FADD.FTZ R212, R212, R209 ;  /* 0x000000d1d4d47221 */ /* 0x000fe40000010000 */
[----:B------:R-:W-:Y:S02]  /*b5a0*/  FADD.FTZ R204, R204, R207 ;  /* 0x000000cfcccc7221 */ /* 0x000fe40000010000 */
[C---:B-1----:R-:W-:Y:S04]  /*b5b0*/  HMMA.16816.F32.BF16 R68, R180.reuse, R12, R68 ;  /* 0x0000000cb444723c */ /* 0x042fe80000041844 */
[----:B------:R-:W-:Y:S02]  /*b5c0*/  FADD.FTZ R212, R201, R212 ;  /* 0x000000d4c9d47221 */ /* 0x000fe40000010000 */
[----:B------:R-:W-:Y:S02]  /*b5d0*/  FADD.FTZ R204, R203, R204 ;  /* 0x000000cccbcc7221 */ /* 0x000fe40000010000 */
[C---:B------:R-:W-:Y:S01]  /*b5e0*/  HMMA.16816.F32.BF16 R72, R180.reuse, R14, R72 ;  /* 0x0000000eb448723c */ /* 0x040fe20000041848 */
[----:B------:R-:W1:Y:S03]  /*b5f0*/  LDSM.16.MT88.4 R12, [R241+0xb900] ;  /* 0x00b90000f10c783b */ /* 0x000e660000004200 */
        /* <DEDUP_REMOVED lines=18> */
[----:B------:R-:W-:Y:S04]  /*b720*/  FADD.FTZ R3, R214, R193 ;  /* 0x000000c1d6037221 */ /* 0x000fe80000010000 */
[C---:B---3--:R-:W-:Y:S01]  /*b730*/  HMMA.16816.F32.BF16 R100, R180.reuse, R4, R100 ;  /* 0x00000004b464723c */ /* 0x048fe20000041864 */
[----:B------:R2:W-:Y:S07]  /*b740*/  STL [R1+0x60], R3 ;  /* 0x0000600301007387 */ /* 0x0005ee0000100800 */
[C---:B------:R-:W-:Y:S01]  /*b750*/  HMMA.16816.F32.BF16 R104, R180.reuse, R6, R104 ;  /* 0x00000006b468723c */ /* 0x040fe20000041868 */
[----:B------:R-:W3:Y:S07]  /*b760*/  LDSM.16.MT88.4 R4, [R240+0xb900] ;  /* 0x00b90000f004783b */ /* 0x000eee0000004200 */
[C---:B----4-:R-:W-:Y:S08]  /*b770*/  HMMA.16816.F32.BF16 R108, R180.reuse, R8, R108 ;  /* 0x00000008b46c723c */ /* 0x050ff0000004186c */
[C---:B------:R-:W-:Y:S04]  /*b780*/  HMMA.16816.F32.BF16 R112, R180.reuse, R10, R112 ;  /* 0x0000000ab470723c */ /* 0x040fe80000041870 */
[----:B--2---:R-:W-:Y:S04]  /*b790*/  MOV R3, R0 ;  /* 0x0000000000037202 */ /* 0x004fe80000000f00 */
[C---:B-1----:R-:W-:Y:S08]  /*b7a0*/  HMMA.16816.F32.BF16 R116, R180.reuse, R12, R116 ;  /* 0x0000000cb474723c */ /* 0x042ff00000041874 */
[C---:B------:R-:W-:Y:S08]  /*b7b0*/  HMMA.16816.F32.BF16 R120, R180.reuse, R14, R120 ;  /* 0x0000000eb478723c */ /* 0x040ff00000041878 */
[C---:B---3--:R-:W-:Y:S08]  /*b7c0*/  HMMA.16816.F32.BF16 R124, R180.reuse, R4, R124 ;  /* 0x00000004b47c723c */ /* 0x048ff0000004187c */
[----:B------:R-:W-:Y:S07]  /*b7d0*/  HMMA.16816.F32.BF16 R128, R180, R6, R128 ;  /* 0x00000006b480723c */ /* 0x000fee0000041880 */
[----:B------:R-:W-:Y:S01]  /*b7e0*/  MOV R180, R2 ;  /* 0x0000000200b47202 */ /* 0x000fe20000000f00 */
[----:B------:R-:W-:Y:S01]  /*b7f0*/  FADD.FTZ R183, R192, R187 ;  /* 0x000000bbc0b77221 */ /* 0x000fe20000010000 */
[----:B------:R-:W-:-:S05]  /*b800*/  @P0 BRA `(.L_x_772) ;  /* 0xffffb54000000947 */ /* 0x000fca000383ffff */
.L_x_771:
[----:B------:R-:W2:Y:S04]  /*b810*/  LDL.LU R5, [R1+0x60] ;  /* 0x0000600001057983 */ /* 0x000ea80000300800 */
[----:B------:R-:W1:Y:S01]  /*b820*/  SHFL.BFLY PT, R4, R183, 0x2, 0x1f ;  /* 0x0c401f00b7047f89 */ /* 0x000e6200000e0000 */
[----:B------:R-:W-:-:S02]  /*b830*/  MOV R6, c[0x0][0x4e8] ;  /* 0x00013a0000067a02 */ /* 0x000fc40000000f00 */
[----:B------:R-:W-:Y:S01]  /*b840*/  MOV R11, RZ ;  /* 0x000000ff000b7202 */ /* 0x000fe20000000f00 */
[----:B------:R-:W3:Y:S01]  /*b850*/  LDL.LU R15, [R1+0x8] ;  /* 0x00000800010f7983 */ /* 0x000ee20000300800 */
[----:B------:R-:W-:-:S03]  /*b860*/  ISETP.NE.AND P4, PT, R6, 0x1, PT ;  /* 0x000000010600780c */ /* 0x000fc60003f85270 */
[----:B------:R-:W4:Y:S01]  /*b870*/  S2R R8, SR_TID.X ;  /* 0x0000000000087919 */ /* 0x000f220000002100 */
[----:B------:R-:W4:Y:S01]  /*b880*/  S2UR UR7, SR_CTAID.Y ;  /* 0x00000000000779c3 */ /* 0x000f220000002600 */
[----:B------:R-:W-:Y:S02]  /*b890*/  ULDC.64 UR4, c[0x0][0x490] ;  /* 0x0001240000047ab9 */ /* 0x000fe40000000a00 */
[----:B------:R-:W3:Y:S04]  /*b8a0*/  LDL.LU R17, [R1+0x1c] ;  /* 0x00001c0001117983 */ /* 0x000ee80000300800 */
[----:B------:R-:W3:Y:S01]  /*b8b0*/  LDL.LU R24, [R1+0x4] ;  /* 0x0000040001187983 */ /* 0x000ee20000300800 */
[----:B-1----:R-:W-:-:S05]  /*b8c0*/  FADD.FTZ R183, R4, R183 ;  /* 0x000000b704b77221 */ /* 0x002fca0000010000 */
[----:B------:R-:W1:Y:S01]  /*b8d0*/  SHFL.BFLY PT, R4, R183, 0x1, 0x1f ;  /* 0x0c201f00b7047f89 */ /* 0x000e6200000e0000 */
[----:B----4-:R-:W-:Y:S01]  /*b8e0*/  SHF.R.S32.HI R9, RZ, 0x1f, R8 ;  /* 0x0000001fff097819 */ /* 0x010fe20000011408 */
[----:B-1----:R-:W-:-:S05]  /*b8f0*/  FADD.FTZ R4, R183, R4 ;  /* 0x00000004b7047221 */ /* 0x002fca0000010000 */
[----:B------:R-:W-:Y:S01]  /*b900*/  FSETP.NE.FTZ.AND P0, PT, R4, RZ, PT ;  /* 0x000000ff0400720b */ /* 0x000fe20003f15000 */
[----:B------:R-:W-:Y:S01]  /*b910*/  USHF.R.S32.HI UR6, URZ, 0x1f, UR7 ;  /* 0x0000001f3f067899 */ /* 0x000fe20008011407 */
[----:B------:R-:W-:-:S03]  /*b920*/  MOV R16, 0xff800000 ;  /* 0xff80000000107802 */ /* 0x000fc60000000f00 */
[----:B------:R-:W-:Y:S01]  /*b930*/  UIMAD UR8, UR6, UR4, URZ ;  /* 0x00000004060872a4 */ /* 0x000fe2000f8e023f */
[----:B------:R-:W-:Y:S06]  /*b940*/  BAR.SYNC.DEFER_BLOCKING 0x1, 0x100 ;  /* 0x0044000000007b1d */ /* 0x000fec0000010000 */
[----:B--2---:R-:W1:Y:S01]  /*b950*/  SHFL.BFLY PT, R3, R5, 0x2, 0x1f ;  /* 0x0c401f0005037f89 */ /* 0x004e6200000e0000 */
[----:B---3--:R-:W-:Y:S01]  /*b960*/  @P4 IMAD.HI.U32 R10, R15, c[0x0][0x4ec], RZ ;  /* 0x00013b000f0a4a27 */ /* 0x008fe200078e00ff */
[----:B------:R-:W-:-:S04]  /*b970*/  MOV R7, R15 ;  /* 0x0000000f00077202 */ /* 0x000fc80000000f00 */
[----:B------:R-:W-:Y:S02]  /*b980*/  @P4 SHF.R.U32.HI R7, RZ, c[0x0][0x4f0], R10 ;  /* 0x00013c00ff074a19 */ /* 0x000fe4000001160a */
[----:B------:R-:W-:Y:S02]  /*b990*/  MOV R10, RZ ;  /* 0x000000ff000a7202 */ /* 0x000fe40000000f00 */
[----:B------:R-:W-:Y:S01]  /*b9a0*/  IADD3 R13, -R7, RZ, RZ ;  /* 0x000000ff070d7210 */ /* 0x000fe20007ffe1ff */
[----:B-1----:R-:W-:-:S05]  /*b9b0*/  FADD.FTZ R3, R3, R5 ;  /* 0x0000000503037221 */ /* 0x002fca0000010000 */
[----:B------:R-:W1:Y:S01]  /*b9c0*/  SHFL.BFLY PT, R5, R3, 0x1, 0x1f ;  /* 0x0c201f0003057f89 */ /* 0x000e6200000e0000 */
[----:B------:R-:W2:Y:S01]  /*b9d0*/  @P0 MUFU.RCP R10, R4 ;  /* 0x00000004000a0308 */ /* 0x000ea20000001000 */
[----:B-1----:R-:W-:Y:S01]  /*b9e0*/  FADD.FTZ R5, R3, R5 ;  /* 0x0000000503057221 */ /* 0x002fe20000010000 */
[CC--:B------:R-:W-:Y:S01]  /*b9f0*/  LEA.HI R3, R9.reuse, R8.reuse, RZ, 0x5 ;  /* 0x0000000809037211 */ /* 0x0c0fe200078f28ff */
[C---:B--2---:R-:W-:Y:S01]  /*ba00*/  FMUL.FTZ R83, R10.reuse, R83 ;  /* 0x000000530a537220 */ /* 0x044fe20000410000 */
[----:B------:R-:W-:Y:S02]  /*ba10*/  LEA.HI R9, R9, R8, RZ, 0x2 ;  /* 0x0000000809097211 */ /* 0x000fe400078f10ff */
[----:B------:R-:W-:Y:S01]  /*ba20*/  FSETP.NE.FTZ.AND P1, PT, R5, RZ, PT ;  /* 0x000000ff0500720b */ /* 0x000fe20003f35000 */
[----:B------:R-:W-:Y:S01]  /*ba30*/  FMUL.FTZ R82, R10, R82 ;  /* 0x000000520a527220 */ /* 0x000fe20000410000 */
[----:B------:R-:W-:Y:S02]  /*ba40*/  LOP3.LUT R12, R3, 0xffffffe0, RZ, 0xc0, !PT ;  /* 0xffffffe0030c7812 */ /* 0x000fe400078ec0ff */
[----:B------:R-:W-:-:S02]  /*ba50*/  LOP3.LUT R14, R9, 0xfffffffc, RZ, 0xc0, !PT ;  /* 0xfffffffc090e7812 */ /* 0x000fc400078ec0ff */
[----:B------:R-:W-:Y:S02]  /*ba60*/  F2FP.BF16.PACK_AB R82, R83, R82 ;  /* 0x000000525352723e */ /* 0x000fe400000010ff */
[----:B------:R-:W2:Y:S01]  /*ba70*/  LDL R83, [R1] ;  /* 0x0000000001537983 */ /* 0x000ea20000100800 */
[-C--:B------:R-:W-:Y:S02]  /*ba80*/  IADD3 R12, -R12, R8.reuse, RZ ;  /* 0x000000080c0c7210 */ /* 0x080fe40007ffe1ff */
[----:B------:R-:W-:Y:S02]  /*ba90*/  IADD3 R8, -R14, R8, RZ ;  /* 0x000000080e087210 */ /* 0x000fe40007ffe1ff */
[----:B------:R-:W1:Y:S01]  /*baa0*/  @P1 MUFU.RCP R11, R5 ;  /* 0x00000005000b1308 */ /* 0x000e620000001000 */
[----:B------:R-:W-:Y:S01]  /*bab0*/  LOP3.LUT P3, RZ, R12, 0x3, RZ, 0xc0, !PT ;  /* 0x000000030cff7812 */ /* 0x000fe2000786c0ff */
[----:B------:R-:W-:Y:S02]  /*bac0*/  IMAD R12, R13, c[0x0][0x4e8], R15 ;  /* 0x00013a000d0c7a24 */ /* 0x000fe400078e020f */
[----:B-1----:R-:W-:-:S02]  /*bad0*/  FMUL.FTZ R81, R11, R81 ;  /* 0x000000510b517220 */ /* 0x002fc40000410000 */
[----:B------:R-:W-:-:S05]  /*bae0*/  FMUL.FTZ R80, R11, R80 ;  /* 0x000000500b507220 */ /* 0x000fca0000410000 */
[----:B------:R-:W-:Y:S02]  /*baf0*/  F2FP.BF16.PACK_AB R80, R81, R80 ;  /* 0x000000505150723e */ /* 0x000fe400000010ff */
[----:B------:R1:W5:Y:S01]  /*bb00*/  LDL R81, [R1+0x14] ;  /* 0x0000140001517983 */ /* 0x0003620000100800 */
[----:B------:R3:W4:Y:S01]  /*bb10*/  @P0 MUFU.LG2 R14, R4 ;  /* 0x00000004000e0308 */ /* 0x0007220000000c00 */
[--C-:B------:R-:W-:Y:S02]  /*bb20*/  SHF.R.S32.HI R13, RZ, 0x2, R9.reuse ;  /* 0x00000002ff0d7819 */ /* 0x100fe40000011409 */
[----:B------:R-:W-:-:S05]  /*bb30*/  SHF.R.S32.HI R9, RZ, 0x1f, R9 ;  /* 0x0000001fff097819 */ /* 0x000fca0000011409 */
[----:B------:R-:W1:Y:S01]  /*bb40*/  @P1 MUFU.LG2 R5, R5 ;  /* 0x0000000500051308 */ /* 0x000e620000000c00 */
[----:B------:R-:W-:Y:S02]  /*bb50*/  LEA.HI R9, R9, R13, RZ, 0x3 ;  /* 0x0000000d09097211 */ /* 0x000fe400078f18ff */
[----:B---3--:R-:W-:Y:S01]  /*bb60*/  @P0 MOV R4, 0x3f317218 ;  /* 0x3f31721800040802 */ /* 0x008fe20000000f00 */
[----:B----4-:R-:W-:Y:S01]  /*bb70*/  @P0 FMUL.FTZ R14, R14, 0.69314718246459960938 ;  /* 0x3f3172180e0e0820 */ /* 0x010fe20000410000 */
[----:B------:R-:W-:-:S03]  /*bb80*/  LOP3.LUT R9, R9, 0xfffffff8, RZ, 0xc0, !PT ;  /* 0xfffffff809097812 */ /* 0x000fc600078ec0ff */
[----:B------:R-:W-:Y:S01]  /*bb90*/  @P0 FMUL.FTZ R4, R4, c[0x0][0x2d0] ;  /* 0x0000b40004040a20 */ /* 0x000fe20000410000 */
[----:B------:R-:W-:Y:S02]  /*bba0*/  MOV R15, 0xff800000 ;  /* 0xff800000000f7802 */ /* 0x000fe40000000f00 */
[----:B------:R-:W-:Y:S01]  /*bbb0*/  IADD3 R13, R13, -R9, RZ ;  /* 0x800000090d0d7210 */ /* 0x000fe20007ffe0ff */
[----:B------:R-:W-:Y:S01]  /*bbc0*/  @P0 FFMA.FTZ R15, R4, R0, R14 ;  /* 0x00000000040f0223 */ /* 0x000fe2000001000e */
[----:B------:R-:W-:Y:S01]  /*bbd0*/  @P1 MOV R9, 0x3f317218 ;  /* 0x3f31721800091802 */ /* 0x000fe20000000f00 */
[----:B------:R-:W3:Y:S01]  /*bbe0*/  S2R R0, SR_CTAID.Z ;  /* 0x0000000000007919 */ /* 0x000ee20000002700 */
[----:B-1----:R-:W-:Y:S01]  /*bbf0*/  @P1 FMUL.FTZ R5, R5, 0.69314718246459960938 ;  /* 0x3f31721805051820 */ /* 0x002fe20000410000 */
[----:B------:R-:W-:Y:S02]  /*bc00*/  SHF.R.S32.HI R3, RZ, 0x5, R3 ;  /* 0x00000005ff037819 */ /* 0x000fe40000011403 */
[----:B------:R-:W-:Y:S01]  /*bc10*/  @P1 FMUL.FTZ R9, R9, c[0x0][0x2d0] ;  /* 0x0000b40009091a20 */ /* 0x000fe20000410000 */
[----:B------:R-:W-:-:S03]  /*bc20*/  UIMAD.WIDE.U32 UR10, UR7, UR4, URZ ;  /* 0x00000004070a72a5 */ /* 0x000fc6000f8e003f */
[----:B------:R-:W-:Y:S01]  /*bc30*/  @P1 FFMA.FTZ R16, R9, R2, R5 ;  /* 0x0000000209101223 */ /* 0x000fe20000010005 */
[----:B------:R-:W-:Y:S01]  /*bc40*/  SHF.R.S32.HI R2, RZ, 0x1f, R3 ;  /* 0x0000001fff027819 */ /* 0x000fe20000011403 */
[----:B------:R-:W-:Y:S01]  /*bc50*/  UIMAD UR8, UR7, UR5, UR8 ;  /* 0x00000005070872a4 */ /* 0x000fe2000f8e0208 */
[----:B------:R-:W1:Y:S02]  /*bc60*/  S2R R5, SR_CTAID.X ;  /* 0x0000000000057919 */ /* 0x000e640000002500 */
[----:B------:R-:W-:Y:S01]  /*bc70*/  ULDC.64 UR4, c[0x0][0x3e8] ;  /* 0x0000fa0000047ab9 */ /* 0x000fe20000000a00 */
[----:B------:R-:W-:Y:S01]  /*bc80*/  LEA.HI R9, R2, R3, RZ, 0x3 ;  /* 0x0000000302097211 */ /* 0x000fe200078f18ff */
[----:B------:R-:W-:Y:S01]  /*bc90*/  UIMAD UR6, UR6, UR4, URZ ;  /* 0x00000004060672a4 */ /* 0x000fe2000f8e023f */
[----:B------:R-:W-:Y:S01]  /*bca0*/  LEA.HI R4, R8, R8, RZ, 0x1 ;  /* 0x0000000808047211 */ /* 0x000fe200078f08ff */
[----:B------:R-:W-:Y:S01]  /*bcb0*/  UIMAD.WIDE.U32 UR14, UR7, UR4, URZ ;  /* 0x00000004070e72a5 */ /* 0x000fe2000f8e003f */
[----:B------:R-:W-:Y:S01]  /*bcc0*/  LOP3.LUT R9, R9, 0xffffff8, RZ, 0xc0, !PT ;  /* 0x0ffffff809097812 */ /* 0x000fe200078ec0ff */
[----:B------:R-:W-:Y:S01]  /*bcd0*/  UIMAD UR5, UR7, UR5, UR6 ;  /* 0x00000005070572a4 */ /* 0x000fe2000f8e0206 */
[----:B------:R-:W-:Y:S01]  /*bce0*/  LOP3.LUT R14, R4, 0x1ffffffe, RZ, 0xc0, !PT ;  /* 0x1ffffffe040e7812 */ /* 0x000fe200078ec0ff */
[----:B------:R-:W-:Y:S01]  /*bcf0*/  UIADD3 UR8, UR11, UR8, URZ ;  /* 0x000000080b087290 */ /* 0x000fe2000fffe03f */
[----:B------:R-:W-:Y:S01]  /*bd00*/  IADD3 R9, R3, -R9, RZ ;  /* 0x8000000903097210 */ /* 0x000fe20007ffe0ff */
[----:B------:R-:W-:Y:S01]  /*bd10*/  UIADD3 UR5, UR15, UR5, URZ ;  /* 0x000000050f057290 */ /* 0x000fe2000fffe03f */
[----:B---3--:R-:W-:-:S02]  /*bd20*/  SHF.R.S32.HI R2, RZ, 0x1f, R0 ;  /* 0x0000001fff027819 */ /* 0x008fc40000011400 */
[----:B------:R-:W-:Y:S02]  /*bd30*/  LEA R3, R3, R8, 0x9 ;  /* 0x0000000803037211 */ /* 0x000fe400078e48ff */
[----:B------:R-:W-:Y:S02]  /*bd40*/  IADD3 R14, R8, -R14, RZ ;  /* 0x8000000e080e7210 */ /* 0x000fe40007ffe0ff */
[----:B------:R-:W-:Y:S02]  /*bd50*/  SHF.R.S32.HI R8, RZ, 0x2, R17 ;  /* 0x00000002ff087819 */ /* 0x000fe40000011411 */
[C---:B------:R-:W-:Y:S02]  /*bd60*/  R2P PR, R13.reuse, 0x6 ;  /* 0x000000060d007804 */ /* 0x040fe40000000000 */
[C---:B------:R-:W-:Y:S02]  /*bd70*/  LOP3.LUT R17, R13.reuse, 0x1, RZ, 0xc0, !PT ;  /* 0x000000010d117812 */ /* 0x040fe400078ec0ff */
[----:B------:R-:W-:Y:S01]  /*bd80*/  SHF.L.U32 R13, R13, 0x6, RZ ;  /* 0x000000060d0d7819 */ /* 0x000fe200000006ff */
[----:B------:R-:W-:Y:S01]  /*bd90*/  IMAD R4, R2, c[0x0][0x3f0], RZ ;  /* 0x0000fc0002047a24 */ /* 0x000fe200078e02ff */
[----:B------:R-:W-:-:S02]  /*bda0*/  MOV R21, UR11 ;  /* 0x0000000b00157c02 */ /* 0x000fc40008000f00 */
[----:B------:R-:W-:Y:S01]  /*bdb0*/  MOV R19, UR15 ;  /* 0x0000000f00137c02 */ /* 0x000fe20008000f00 */
[----:B------:R-:W-:Y:S01]  /*bdc0*/  IMAD R2, R2, c[0x0][0x498], RZ ;  /* 0x0001260002027a24 */ /* 0x000fe200078e02ff */
[----:B------:R-:W-:Y:S02]  /*bdd0*/  MOV R20, UR10 ;  /* 0x0000000a00147c02 */ /* 0x000fe40008000f00 */
[----:B------:R-:W-:Y:S02]  /*bde0*/  MOV R18, UR14 ;  /* 0x0000000e00127c02 */ /* 0x000fe40008000f00 */
[----:B------:R-:W-:Y:S02]  /*bdf0*/  MOV R21, UR8 ;  /* 0x0000000800157c02 */ /* 0x000fe40008000f00 */
[----:B------:R-:W-:Y:S02]  /*be00*/  MOV R19, UR5 ;  /* 0x0000000500137c02 */ /* 0x000fe40008000f00 */
[----:B------:R-:W-:-:S02]  /*be10*/  LEA R8, R9, R8, 0x4 ;  /* 0x0000000809087211 */ /* 0x000fc400078e20ff */
[----:B------:R-:W-:Y:S01]  /*be20*/  LOP3.LUT R13, R13, 0x1c0, RZ, 0xc0, !PT ;  /* 0x000001c00d0d7812 */ /* 0x000fe200078ec0ff */
[----:B------:R-:W-:Y:S01]  /*be30*/  IMAD R4, R0, c[0x0][0x3f4], R4 ;  /* 0x0000fd0000047a24 */ /* 0x000fe200078e0204 */
[----:B------:R-:W-:Y:S01]  /*be40*/  LEA R14, R14, R8, 0x3 ;  /* 0x000000080e0e7211 */ /* 0x000fe200078e18ff */
[----:B------:R-:W-:Y:S01]  /*be50*/  IMAD.WIDE.U32 R18, R0, c[0x0][0x3f0], R18 ;  /* 0x0000fc0000127a25 */ /* 0x000fe200078e0012 */
[----:B------:R-:W-:-:S03]  /*be60*/  LEA.HI R13, R13, R13, RZ, 0x1d ;  /* 0x0000000d0d0d7211 */ /* 0x000fc600078fe8ff */
[C---:B------:R-:W-:Y:S02]  /*be70*/  IMAD R2, R0.reuse, c[0x0][0x49c], R2 ;  /* 0x0001270000027a24 */ /* 0x040fe400078e0202 */
[----:B------:R-:W-:Y:S01]  /*be80*/  IMAD.WIDE.U32 R20, R0, c[0x0][0x498], R20 ;  /* 0x0001260000147a25 */ /* 0x000fe200078e0014 */
[----:B------:R-:W-:Y:S02]  /*be90*/  SHF.R.S32.HI R0, RZ, 0x1f, R7 ;  /* 0x0000001fff007819 */ /* 0x000fe40000011407 */
[----:B-1----:R-:W-:Y:S01]  /*bea0*/  LEA R8, R5, R8, 0x7 ;  /* 0x0000000805087211 */ /* 0x002fe200078e38ff */
[----:B------:R-:W-:Y:S01]  /*beb0*/  IMAD R6, R6, c[0x0][0x388], RZ ;  /* 0x0000e20006067a24 */ /* 0x000fe200078e02ff */
[----:B------:R-:W-:Y:S02]  /*bec0*/  ISETP.NE.U32.AND P0, PT, R17, 0x1, PT ;  /* 0x000000011100780c */ /* 0x000fe40003f05070 */
[----:B------:R-:W-:Y:S01]  /*bed0*/  LEA R14, R5, R14, 0x7 ;  /* 0x0000000e050e7211 */ /* 0x000fe200078e38ff */
[----:B------:R-:W-:Y:S01]  /*bee0*/  IMAD R0, R0, c[0x0][0x3e0], RZ ;  /* 0x0000f80000007a24 */ /* 0x000fe200078e02ff */
[----:B------:R-:W-:-:S02]  /*bef0*/  IADD3 R19, R19, R4, RZ ;  /* 0x0000000413137210 */ /* 0x000fc40007ffe0ff */
[----:B------:R-:W-:Y:S02]  /*bf00*/  LEA R3, R3, R13, 0x1 ;  /* 0x0000000d03037211 */ /* 0x000fe400078e08ff */
[-C--:B------:R-:W-:Y:S01]  /*bf10*/  ISETP.GE.OR P5, PT, R8, R6.reuse, P3 ;  /* 0x000000060800720c */ /* 0x080fe20001fa6670 */
[----:B------:R-:W-:Y:S01]  /*bf20*/  @P4 IMAD.HI.U32 R5, R14, c[0x0][0x4ec], RZ ;  /* 0x00013b000e054a27 */ /* 0x000fe200078e00ff */
[----:B------:R-:W-:Y:S02]  /*bf30*/  IADD3 R8, R8, 0x8, RZ ;  /* 0x0000000808087810 */ /* 0x000fe40007ffe0ff */
[----:B------:R-:W-:Y:S01]  /*bf40*/  SHF.L.U32 R3, R3, 0x1, RZ ;  /* 0x0000000103037819 */ /* 0x000fe200000006ff */
[C---:B------:R-:W-:Y:S02]  /*bf50*/  IMAD R0, R7.reuse, c[0x0][0x3e4], R0 ;  /* 0x0000f90007007a24 */ /* 0x040fe400078e0200 */
[----:B------:R-:W-:Y:S01]  /*bf60*/  IMAD.WIDE.U32 R18, R7, c[0x0][0x3e0], R18 ;  /* 0x0000f80007127a25 */ /* 0x000fe200078e0012 */
[----:B------:R-:W-:-:S02]  /*bf70*/  ISETP.GE.OR P3, PT, R8, R6, P3 ;  /* 0x000000060800720c */ /* 0x000fc40001f66670 */
[----:B------:R-:W-:Y:S02]  /*bf80*/  MOV R7, R14 ;  /* 0x0000000e00077202 */ /* 0x000fe40000000f00 */
[----:B------:R-:W-:Y:S02]  /*bf90*/  IADD3 R8, R3, 0x80, RZ ;  /* 0x0000008003087810 */ /* 0x000fe40007ffe0ff */
[----:B------:R-:W-:Y:S02]  /*bfa0*/  @P4 SHF.R.U32.HI R7, RZ, c[0x0][0x4f0], R5 ;  /* 0x00013c00ff074a19 */ /* 0x000fe40000011605 */
[----:B------:R-:W-:Y:S02]  /*bfb0*/  IADD3 R19, R19, R0, RZ ;  /* 0x0000000013137210 */ /* 0x000fe40007ffe0ff */
[----:B------:R-:W-:Y:S02]  /*bfc0*/  IADD3 R0, R3, 0x70, RZ ;  /* 0x0000007003007810 */ /* 0x000fe40007ffe0ff */
[----:B------:R-:W-:-:S02]  /*bfd0*/  @P0 IADD3 R0, R8, 0x10, RZ ;  /* 0x0000001008000810 */ /* 0x000fc40007ffe0ff */
[----:B------:R-:W-:Y:S02]  /*bfe0*/  SHF.R.S32.HI R8, RZ, 0x1f, R7 ;  /* 0x0000001fff087819 */ /* 0x000fe40000011407 */
[C---:B------:R-:W-:Y:S02]  /*bff0*/  IADD3 R20, P0, R7.reuse, R20, RZ ;  /* 0x0000001407147210 */ /* 0x040fe40007f1e0ff */
[----:B------:R-:W-:-:S05]  /*c000*/  IADD3 R7, -R7, RZ, RZ ;  /* 0x000000ff07077210 */ /* 0x000fca0007ffe1ff */
[----:B------:R-:W-:Y:S01]  /*c010*/  IMAD R7, R7, c[0x0][0x4e8], R14 ;  /* 0x00013a0007077a24 */ /* 0x000fe200078e020e */
[----:B------:R-:W-:Y:S01]  /*c020*/  MOV R5, 0x20 ;  /* 0x0000002000057802 */ /* 0x000fe20000000f00 */
[C---:B------:R-:W-:Y:S01]  /*c030*/  FMUL.FTZ R177, R11.reuse, R177 ;  /* 0x000000b10bb17220 */ /* 0x040fe20000410000 */
[----:B------:R-:W-:Y:S01]  /*c040*/  SHF.R.S32.HI R4, RZ, 0x1f, R12 ;  /* 0x0000001fff047819 */ /* 0x000fe2000001140c */
[C---:B------:R-:W-:Y:S01]  /*c050*/  FMUL.FTZ R176, R11.reuse, R176 ;  /* 0x000000b00bb07220 */ /* 0x040fe20000410000 */
[----:B------:R-:W-:Y:S01]  /*c060*/  IADD3.X R21, R8, R21, R2, P0, !PT ;  /* 0x0000001508157210 */ /* 0x000fe200007fe402 */
[C---:B------:R-:W-:Y:S01]  /*c070*/  FMUL.FTZ R179, R10.reuse, R179 ;  /* 0x000000b30ab37220 */ /* 0x040fe20000410000 */
[----:B------:R-:W-:Y:S01]  /*c080*/  SHF.R.S32.HI R9, RZ, 0x1f, R7 ;  /* 0x0000001fff097819 */ /* 0x000fe20000011407 */
[----:B------:R-:W-:Y:S01]  /*c090*/  FMUL.FTZ R178, R10, R178 ;  /* 0x000000b20ab27220 */ /* 0x000fe20000410000 */
[----:B------:R-:W-:Y:S01]  /*c0a0*/  MOV R2, 0x40 ;  /* 0x0000004000027802 */ /* 0x000fe20000000f00 */
[----:B------:R-:W-:-:S02]  /*c0b0*/  FMUL.FTZ R173, R11, R173 ;  /* 0x000000ad0bad7220 */ /* 0x000fc40000410000 */
[----:B------:R-:W-:Y:S02]  /*c0c0*/  FMUL.FTZ R172, R11, R172 ;  /* 0x000000ac0bac7220 */ /* 0x000fe40000410000 */
[C---:B------:R-:W-:Y:S02]  /*c0d0*/  FMUL.FTZ R175, R10.reuse, R175 ;  /* 0x000000af0aaf7220 */ /* 0x040fe40000410000 */
[C---:B------:R-:W-:Y:S01]  /*c0e0*/  FMUL.FTZ R174, R10.reuse, R174 ;  /* 0x000000ae0aae7220 */ /* 0x040fe20000410000 */
[----:B------:R-:W-:Y:S01]  /*c0f0*/  SEL R5, R5, 0xffffffe0, !P1 ;  /* 0xffffffe005057807 */ /* 0x000fe20004800000 */
[C---:B------:R-:W-:Y:S02]  /*c100*/  FMUL.FTZ R169, R11.reuse, R169 ;  /* 0x000000a90ba97220 */ /* 0x040fe40000410000 */
[----:B------:R-:W-:Y:S02]  /*c110*/  FMUL.FTZ R168, R11, R168 ;  /* 0x000000a80ba87220 */ /* 0x000fe40000410000 */
[----:B------:R-:W-:-:S02]  /*c120*/  FMUL.FTZ R171, R10, R171 ;  /* 0x000000ab0aab7220 */ /* 0x000fc40000410000 */
[C---:B------:R-:W-:Y:S02]  /*c130*/  FMUL.FTZ R170, R10.reuse, R170 ;  /* 0x000000aa0aaa7220 */ /* 0x040fe40000410000 */
[C---:B------:R-:W-:Y:S02]  /*c140*/  FMUL.FTZ R165, R11.reuse, R165 ;  /* 0x000000a50ba57220 */ /* 0x040fe40000410000 */
[----:B------:R-:W-:Y:S02]  /*c150*/  FMUL.FTZ R164, R11, R164 ;  /* 0x000000a40ba47220 */ /* 0x000fe40000410000 */
[C---:B------:R-:W-:Y:S02]  /*c160*/  FMUL.FTZ R167, R10.reuse, R167 ;  /* 0x000000a70aa77220 */ /* 0x040fe40000410000 */
[----:B------:R-:W-:Y:S01]  /*c170*/  FMUL.FTZ R166, R10, R166 ;  /* 0x000000a60aa67220 */ /* 0x000fe20000410000 */
[----:B------:R-:W-:Y:S01]  /*c180*/  F2FP.BF16.PACK_AB R176, R177, R176 ;  /* 0x000000b0b1b0723e */ /* 0x000fe200000010ff */
[----:B------:R-:W-:Y:S01]  /*c190*/  FMUL.FTZ R161, R11, R161 ;  /* 0x000000a10ba17220 */ /* 0x000fe20000410000 */
[----:B------:R-:W-:Y:S01]  /*c1a0*/  F2FP.BF16.PACK_AB R178, R179, R178 ;  /* 0x000000b2b3b2723e */ /* 0x000fe200000010ff */
[----:B------:R-:W-:Y:S01]  /*c1b0*/  FMUL.FTZ R160, R11, R160 ;  /* 0x000000a00ba07220 */ /* 0x000fe20000410000 */
[----:B------:R-:W-:Y:S01]  /*c1c0*/  SEL R2, R2, 0xffffffc0, !P2 ;  /* 0xffffffc002027807 */ /* 0x000fe20005000000 */
[----:B------:R-:W-:-:S02]  /*c1d0*/  FMUL.FTZ R163, R10, R163 ;  /* 0x000000a30aa37220 */ /* 0x000fc40000410000 */
[C---:B------:R-:W-:Y:S01]  /*c1e0*/  FMUL.FTZ R162, R10.reuse, R162 ;  /* 0x000000a20aa27220 */ /* 0x040fe20000410000 */
[----:B------:R-:W-:Y:S01]  /*c1f0*/  F2FP.BF16.PACK_AB R172, R173, R172 ;  /* 0x000000acadac723e */ /* 0x000fe200000010ff */
[----:B------:R-:W-:Y:S01]  /*c200*/  FMUL.FTZ R157, R11, R157 ;  /* 0x0000009d0b9d7220 */ /* 0x000fe20000410000 */
[----:B------:R-:W-:Y:S01]  /*c210*/  F2FP.BF16.PACK_AB R174, R175, R174 ;  /* 0x000000aeafae723e */ /* 0x000fe200000010ff */
[----:B------:R-:W-:Y:S02]  /*c220*/  FMUL.FTZ R156, R11, R156 ;  /* 0x0000009c0b9c7220 */ /* 0x000fe40000410000 */
[C---:B------:R-:W-:Y:S02]  /*c230*/  FMUL.FTZ R159, R10.reuse, R159 ;  /* 0x0000009f0a9f7220 */ /* 0x040fe40000410000 */
[----:B------:R-:W-:Y:S02]  /*c240*/  FMUL.FTZ R158, R10, R158 ;  /* 0x0000009e0a9e7220 */ /* 0x000fe40000410000 */
[----:B------:R-:W-:-:S02]  /*c250*/  IMAD R4, R4, c[0x0][0x3d8], RZ ;  /* 0x0000f60004047a24 */ /* 0x000fc400078e02ff */
[----:B------:R-:W-:Y:S01]  /*c260*/  IMAD R9, R9, c[0x0][0x488], RZ ;  /* 0x0001220009097a24 */ /* 0x000fe200078e02ff */
[----:B------:R-:W-:Y:S01]  /*c270*/  F2FP.BF16.PACK_AB R168, R169, R168 ;  /* 0x000000a8a9a8723e */ /* 0x000fe200000010ff */
[----:B------:R-:W-:Y:S01]  /*c280*/  FMUL.FTZ R153, R11, R153 ;  /* 0x000000990b997220 */ /* 0x000fe20000410000 */
[----:B------:R-:W-:Y:S01]  /*c290*/  F2FP.BF16.PACK_AB R170, R171, R170 ;  /* 0x000000aaabaa723e */ /* 0x000fe200000010ff */
[----:B------:R-:W-:Y:S01]  /*c2a0*/  FMUL.FTZ R152, R11, R152 ;  /* 0x000000980b987220 */ /* 0x000fe20000410000 */
[----:B------:R-:W-:Y:S01]  /*c2b0*/  IADD3 R8, R3, R5, RZ ;  /* 0x0000000503087210 */ /* 0x000fe20007ffe0ff */
[C---:B------:R-:W-:Y:S02]  /*c2c0*/  FMUL.FTZ R155, R10.reuse, R155 ;  /* 0x0000009b0a9b7220 */ /* 0x040fe40000410000 */
[C---:B------:R-:W-:Y:S01]  /*c2d0*/  FMUL.FTZ R154, R10.reuse, R154 ;  /* 0x0000009a0a9a7220 */ /* 0x040fe20000410000 */
[----:B------:R-:W-:Y:S01]  /*c2e0*/  F2FP.BF16.PACK_AB R164, R165, R164 ;  /* 0x000000a4a5a4723e */ /* 0x000fe200000010ff */
[----:B------:R-:W-:Y:S01]  /*c2f0*/  FMUL.FTZ R149, R11, R149 ;  /* 0x000000950b957220 */ /* 0x000fe20000410000 */
[----:B------:R-:W-:Y:S01]  /*c300*/  F2FP.BF16.PACK_AB R166, R167, R166 ;  /* 0x000000a6a7a6723e */ /* 0x000fe200000010ff */
[----:B------:R-:W-:Y:S01]  /*c310*/  FMUL.FTZ R148, R11, R148 ;  /* 0x000000940b947220 */ /* 0x000fe20000410000 */
[----:B------:R-:W-:Y:S01]  /*c320*/  IADD3 R5, R5, R0, RZ ;  /* 0x0000000005057210 */ /* 0x000fe20007ffe0ff */
[----:B------:R-:W-:-:S02]  /*c330*/  FMUL.FTZ R151, R10, R151 ;  /* 0x000000970a977220 */ /* 0x000fc40000410000 */
[C---:B------:R-:W-:Y:S01]  /*c340*/  FMUL.FTZ R150, R10.reuse, R150 ;  /* 0x000000960a967220 */ /* 0x040fe20000410000 */
        /* <DEDUP_REMOVED lines=11> */
[----:B------:R-:W-:Y:S01]  /*c400*/  STS [R3+0x80], R176 ;  /* 0x000080b003007388 */ /* 0x000fe20000000800 */
[----:B------:R-:W-:-:S02]  /*c410*/  FMUL.FTZ R143, R10, R143 ;  /* 0x0000008f0a8f7220 */ /* 0x000fc40000410000 */
[----:B------:R-:W-:Y:S01]  /*c420*/  FMUL.FTZ R142, R10, R142 ;  /* 0x0000008e0a8e7220 */ /* 0x000fe20000410000 */
[----:B------:R-:W-:Y:S01]  /*c430*/  STS [R3+0x480], R178 ;  /* 0x000480b203007388 */ /* 0x000fe20000000800 */
[----:B------:R-:W-:Y:S02]  /*c440*/  IMAD R4, R12, c[0x0][0x3dc], R4 ;  /* 0x0000f7000c047a24 */ /* 0x000fe400078e0204 */
[----:B------:R-:W-:Y:S01]  /*c450*/  IMAD.WIDE.U32 R20, R7, c[0x0][0x488], R20 ;  /* 0x0001220007147a25 */ /* 0x000fe200078e0014 */
[----:B------:R-:W-:Y:S01]  /*c460*/  F2FP.BF16.PACK_AB R152, R153, R152 ;  /* 0x000000989998723e */ /* 0x000fe200000010ff */
[----:B------:R-:W-:Y:S02]  /*c470*/  STS [R0], R172 ;  /* 0x000000ac00007388 */ /* 0x000fe40000000800 */
[----:B------:R-:W-:Y:S01]  /*c480*/  IMAD R9, R7, c[0x0][0x48c], R9 ;  /* 0x0001230007097a24 */ /* 0x000fe200078e0209 */
[----:B------:R-:W-:Y:S01]  /*c490*/  IADD3 R7, R2, R0, RZ ;  /* 0x0000000002077210 */ /* 0x000fe20007ffe0ff */
[----:B------:R-:W-:Y:S01]  /*c4a0*/  FMUL.FTZ R137, R11, R137 ;  /* 0x000000890b897220 */ /* 0x000fe20000410000 */
[----:B------:R-:W-:Y:S01]  /*c4b0*/  F2FP.BF16.PACK_AB R154, R155, R154 ;  /* 0x0000009a9b9a723e */ /* 0x000fe200000010ff */
[----:B------:R-:W-:Y:S01]  /*c4c0*/  FMUL.FTZ R136, R11, R136 ;  /* 0x000000880b887220 */ /* 0x000fe20000410000 */
[----:B------:R-:W-:Y:S01]  /*c4d0*/  STS [R0+0x400], R174 ;  /* 0x000400ae00007388 */ /* 0x000fe20000000800 */
[----:B------:R-:W-:-:S02]  /*c4e0*/  FMUL.FTZ R139, R10, R139 ;  /* 0x0000008b0a8b7220 */ /* 0x000fc40000410000 */
[----:B------:R-:W-:Y:S02]  /*c4f0*/  FMUL.FTZ R138, R10, R138 ;  /* 0x0000008a0a8a7220 */ /* 0x000fe40000410000 */
[----:B------:R-:W-:Y:S01]  /*c500*/  IMAD.WIDE.U32 R12, R12, c[0x0][0x3d8], R18 ;  /* 0x0000f6000c0c7a25 */ /* 0x000fe200078e0012 */
[----:B------:R-:W-:Y:S01]  /*c510*/  IADD3 R18, R2, R8, RZ ;  /* 0x0000000802127210 */ /* 0x000fe20007ffe0ff */
[----:B------:R-:W-:Y:S01]  /*c520*/  STS [R8+0x80], R168 ;  /* 0x000080a808007388 */ /* 0x000fe20000000800 */
[----:B------:R-:W-:Y:S01]  /*c530*/  F2FP.BF16.PACK_AB R148, R149, R148 ;  /* 0x000000949594723e */ /* 0x000fe200000010ff */
[----:B------:R-:W-:Y:S01]  /*c540*/  FMUL.FTZ R133, R11, R133 ;  /* 0x000000850b857220 */ /* 0x000fe20000410000 */
[----:B------:R-:W-:Y:S01]  /*c550*/  F2FP.BF16.PACK_AB R150, R151, R150 ;  /* 0x000000969796723e */ /* 0x000fe200000010ff */
[----:B------:R-:W-:Y:S01]  /*c560*/  FMUL.FTZ R132, R11, R132 ;  /* 0x000000840b847220 */ /* 0x000fe20000410000 */
[----:B------:R-:W-:Y:S01]  /*c570*/  STS [R8+0x480], R170 ;  /* 0x000480aa08007388 */ /* 0x000fe20000000800 */
[C---:B------:R-:W-:Y:S01]  /*c580*/  FMUL.FTZ R135, R10.reuse, R135 ;  /* 0x000000870a877220 */ /* 0x040fe20000410000 */
[----:B------:R-:W-:Y:S01]  /*c590*/  IADD3 R2, R5, R2, RZ ;  /* 0x0000000205027210 */ /* 0x000fe20007ffe0ff */
[C---:B------:R-:W-:Y:S01]  /*c5a0*/  FMUL.FTZ R134, R10.reuse, R134 ;  /* 0x000000860a867220 */ /* 0x040fe20000410000 */
[----:B------:R-:W-:Y:S01]  /*c5b0*/  F2FP.BF16.PACK_AB R144, R145, R144 ;  /* 0x000000909190723e */ /* 0x000fe200000010ff */
[----:B------:R-:W-:Y:S01]  /*c5c0*/  FMUL.FTZ R53, R11, R53 ;  /* 0x000000350b357220 */ /* 0x000fe20000410000 */
[----:B------:R-:W-:Y:S01]  /*c5d0*/  F2FP.BF16.PACK_AB R146, R147, R146 ;  /* 0x000000929392723e */ /* 0x000fe200000010ff */
[----:B------:R-:W-:Y:S01]  /*c5e0*/  FMUL.FTZ R52, R11, R52 ;  /* 0x000000340b347220 */ /* 0x000fe20000410000 */
[----:B------:R-:W-:Y:S01]  /*c5f0*/  STS [R5], R164 ;  /* 0x000000a405007388 */ /* 0x000fe20000000800 */
[----:B------:R-:W-:-:S02]  /*c600*/  FMUL.FTZ R55, R10, R55 ;  /* 0x000000370a377220 */ /* 0x000fc40000410000 */
[C---:B------:R-:W-:Y:S01]  /*c610*/  FMUL.FTZ R54, R10.reuse, R54 ;  /* 0x000000360a367220 */ /* 0x040fe20000410000 */
[----:B------:R-:W-:Y:S01]  /*c620*/  STS [R5+0x400], R166 ;  /* 0x000400a605007388 */ /* 0x000fe20000000800 */
[----:B------:R-:W-:Y:S01]  /*c630*/  FMUL.FTZ R57, R11, R57 ;  /* 0x000000390b397220 */ /* 0x000fe20000410000 */
[----:B------:R-:W-:Y:S01]  /*c640*/  F2FP.BF16.PACK_AB R140, R141, R140 ;  /* 0x0000008c8d8c723e */ /* 0x000fe200000010ff */
[----:B------:R-:W-:Y:S01]  /*c650*/  FMUL.FTZ R56, R11, R56 ;  /* 0x000000380b387220 */ /* 0x000fe20000410000 */
[----:B------:R-:W-:Y:S01]  /*c660*/  F2FP.BF16.PACK_AB R142, R143, R142 ;  /* 0x0000008e8f8e723e */ /* 0x000fe200000010ff */
[C---:B------:R-:W-:Y:S01]  /*c670*/  FMUL.FTZ R59, R10.reuse, R59 ;  /* 0x0000003b0a3b7220 */ /* 0x040fe20000410000 */
[----:B------:R-:W-:Y:S01]  /*c680*/  STS [R14+0x80], R160 ;  /* 0x000080a00e007388 */ /* 0x000fe20000000800 */
[C---:B------:R-:W-:Y:S01]  /*c690*/  FMUL.FTZ R58, R10.reuse, R58 ;  /* 0x0000003a0a3a7220 */ /* 0x040fe20000410000 */
[----:B------:R-:W-:Y:S01]  /*c6a0*/  F2FP.BF16.PACK_AB R136, R137, R136 ;  /* 0x000000888988723e */ /* 0x000fe200000010ff */
[C---:B------:R-:W-:Y:S01]  /*c6b0*/  FMUL.FTZ R61, R11.reuse, R61 ;  /* 0x0000003d0b3d7220 */ /* 0x040fe20000410000 */
[----:B------:R-:W-:Y:S01]  /*c6c0*/  STS [R14+0x480], R162 ;  /* 0x000480a20e007388 */ /* 0x000fe20000000800 */
[----:B------:R-:W-:Y:S01]  /*c6d0*/  FMUL.FTZ R60, R11, R60 ;  /* 0x0000003c0b3c7220 */ /* 0x000fe20000410000 */
[----:B------:R-:W-:Y:S01]  /*c6e0*/  F2FP.BF16.PACK_AB R138, R139, R138 ;  /* 0x0000008a8b8a723e */ /* 0x000fe200000010ff */
[C---:B------:R-:W-:Y:S01]  /*c6f0*/  FMUL.FTZ R63, R10.reuse, R63 ;  /* 0x0000003f0a3f7220 */ /* 0x040fe20000410000 */
[----:B------:R-:W-:Y:S01]  /*c700*/  STS [R7], R156 ;  /* 0x0000009c07007388 */ /* 0x000fe20000000800 */
[C---:B------:R-:W-:Y:S01]  /*c710*/  FMUL.FTZ R62, R10.reuse, R62 ;  /* 0x0000003e0a3e7220 */ /* 0x040fe20000410000 */
[----:B------:R-:W-:Y:S01]  /*c720*/  F2FP.BF16.PACK_AB R132, R133, R132 ;  /* 0x000000848584723e */ /* 0x000fe200000010ff */
[C---:B------:R-:W-:Y:S01]  /*c730*/  FMUL.FTZ R65, R11.reuse, R65 ;  /* 0x000000410b417220 */ /* 0x040fe20000410000 */
[----:B------:R-:W-:Y:S01]  /*c740*/  STS [R7+0x400], R158 ;  /* 0x0004009e07007388 */ /* 0x000fe20000000800 */
        /* <DEDUP_REMOVED lines=114> */
[----:B------:R-:W-:Y:S01]  /*ce70*/  FMUL.FTZ R129, R11, R129 ;  /* 0x000000810b817220 */ /* 0x000fe20000410000 */
[----:B------:R-:W-:Y:S01]  /*ce80*/  STS [R14+0x8080], R84 ;  /* 0x008080540e007388 */ /* 0x000fe20000000800 */
[----:B------:R-:W-:-:S02]  /*ce90*/  FMUL.FTZ R127, R10, R127 ;  /* 0x0000007f0a7f7220 */ /* 0x000fc40000410000 */
[C---:B------:R-:W-:Y:S01]  /*cea0*/  FMUL.FTZ R126, R10.reuse, R126 ;  /* 0x0000007e0a7e7220 */ /* 0x040fe20000410000 */
[----:B------:R-:W-:Y:S01]  /*ceb0*/  STS [R14+0x8480], R86 ;  /* 0x008480560e007388 */ /* 0x000fe20000000800 */
[C---:B------:R-:W-:Y:S01]  /*cec0*/  FMUL.FTZ R131, R10.reuse, R131 ;  /* 0x000000830a837220 */ /* 0x040fe20000410000 */
[----:B------:R-:W-:Y:S01]  /*ced0*/  F2FP.BF16.PACK_AB R112, R113, R112 ;  /* 0x000000707170723e */ /* 0x000fe200000010ff */
[----:B------:R-:W-:Y:S01]  /*cee0*/  FMUL.FTZ R11, R11, R128 ;  /* 0x000000800b0b7220 */ /* 0x000fe20000410000 */
[----:B------:R-:W-:Y:S01]  /*cef0*/  STS [R7+0x8000], R88 ;  /* 0x0080005807007388 */ /* 0x000fe20000000800 */
[----:B------:R-:W-:Y:S01]  /*cf00*/  FMUL.FTZ R10, R10, R130 ;  /* 0x000000820a0a7220 */ /* 0x000fe20000410000 */
[----:B------:R-:W-:Y:S02]  /*cf10*/  F2FP.BF16.PACK_AB R114, R115, R114 ;  /* 0x000000727372723e */ /* 0x000fe400000010ff */
[----:B------:R-:W-:Y:S01]  /*cf20*/  STS [R7+0x8400], R90 ;  /* 0x0084005a07007388 */ /* 0x000fe20000000800 */
[----:B------:R-:W-:-:S02]  /*cf30*/  F2FP.BF16.PACK_AB R116, R117, R116 ;  /* 0x000000747574723e */ /* 0x000fc400000010ff */
[----:B------:R-:W-:Y:S01]  /*cf40*/  F2FP.BF16.PACK_AB R118, R119, R118 ;  /* 0x000000767776723e */ /* 0x000fe200000010ff */
[----:B------:R-:W-:Y:S01]  /*cf50*/  STS [R18+0x8080], R92 ;  /* 0x0080805c12007388 */ /* 0x000fe20000000800 */
[----:B------:R-:W-:Y:S02]  /*cf60*/  LEA R17, P0, R20, c[0x0][0x450], 0x2 ;  /* 0x0001140014117a11 */ /* 0x000fe400078010ff */
[----:B------:R-:W-:Y:S01]  /*cf70*/  IADD3 R9, R21, R9, RZ ;  /* 0x0000000915097210 */ /* 0x000fe20007ffe0ff */
[----:B------:R-:W-:Y:S01]  /*cf80*/  STS [R18+0x8480], R94 ;  /* 0x0084805e12007388 */ /* 0x000fe20000000800 */
[----:B------:R-:W-:Y:S02]  /*cf90*/  F2FP.BF16.PACK_AB R120, R121, R120 ;  /* 0x000000787978723e */ /* 0x000fe400000010ff */
[----:B------:R-:W-:Y:S01]  /*cfa0*/  F2FP.BF16.PACK_AB R122, R123, R122 ;  /* 0x0000007a7b7a723e */ /* 0x000fe200000010ff */
        /* <DEDUP_REMOVED lines=23> */
[----:B------:R-:W-:Y:S04]  /*d120*/  SHFL.IDX PT, R20, R17, RZ, 0x1c1f ;  /* 0x001c1fff11147589 */ /* 0x000fe800000e0000 */
[----:B------:R-:W3:Y:S04]  /*d130*/  SHFL.IDX PT, R21, R9, RZ, 0x1c1f ;  /* 0x001c1fff09157589 */ /* 0x000ee800000e0000 */
[----:B------:R-:W-:Y:S06]  /*d140*/  BAR.SYNC.DEFER_BLOCKING 0x1, 0x100 ;  /* 0x0044000000007b1d */ /* 0x000fec0000010000 */
[----:B------:R-:W-:Y:S04]  /*d150*/  SHFL.IDX PT, R22, R17, 0x1, 0x1c1f ;  /* 0x003c1f0011167f89 */ /* 0x000fe800000e0000 */
[----:B------:R-:W4:Y:S01]  /*d160*/  SHFL.IDX PT, R23, R9, 0x1, 0x1c1f ;  /* 0x003c1f0009177f89 */ /* 0x000f2200000e0000 */
[----:B-1----:R-:W-:-:S03]  /*d170*/  SHF.L.U32 R14, R24, 0x1, RZ ;  /* 0x00000001180e7819 */ /* 0x002fc600000006ff */
[----:B---3--:R1:W-:Y:S04]  /*d180*/  @!P5 ST.E [R20.64], R16 ;  /* 0x000000101400d985 */ /* 0x0083e8000c10190c */
[----:B----4-:R1:W-:Y:S04]  /*d190*/  @!P3 ST.E [R22.64], R15 ;  /* 0x0000000f1600b985 */ /* 0x0103e8000c10190c */
        /* <DEDUP_REMOVED lines=12> */
[----:B------:R-:W-:-:S02]  /*d260*/  IADD3 R4, R13, R4, RZ ;  /* 0x000000040d047210 */ /* 0x000fc40007ffe0ff */
[----:B------:R-:W-:-:S04]  /*d270*/  LEA R0, P0, R12, c[0x0][0x380], 0x1 ;  /* 0x0000e0000c007a11 */ /* 0x000fc800078008ff */
[----:B------:R-:W-:Y:S02]  /*d280*/  LEA.HI.X R73, R12, c[0x0][0x384], R4, 0x1, P0 ;  /* 0x0000e1000c497a11 */ /* 0x000fe400000f0c04 */
[----:B--2---:R-:W-:Y:S01]  /*d290*/  ISETP.GE.AND P0, PT, R83, R6, PT ;  /* 0x000000065300720c */ /* 0x004fe20003f06270 */
[----:B------:R2:W1:Y:S01]  /*d2a0*/  SHFL.IDX PT, R74, R0, RZ, 0x181f ;  /* 0x00181fff004a7589 */ /* 0x00046200000e0000 */
[----:B------:R-:W-:Y:S03]  /*d2b0*/  BSSY B0, `(.L_x_775) ;  /* 0x000001f000007945 */ /* 0x000fe60003800000 */
[----:B------:R2:W1:Y:S08]  /*d2c0*/  SHFL.IDX PT, R75, R73, RZ, 0x181f ;  /* 0x00181fff494b7589 */ /* 0x00047000000e0000 */
[----:B------:R-:W-:Y:S05]  /*d2d0*/  @P0 BRA `(.L_x_776) ;  /* 0x000001c000000947 */ /* 0x000fea0003800000 */
[----:B---34-:R-:W3:Y:S01]  /*d2e0*/  LDS.128 R68, [R14+0x80] ;  /* 0x000080000e447984 */ /* 0x018ee20000000c00 */
[----:B-----5:R-:W-:-:S02]  /*d2f0*/  IADD3 R72, R81, 0x40, RZ ;  /* 0x0000004051487810 */ /* 0x020fc40007ffe0ff */
[C---:B------:R-:W-:Y:S01]  /*d300*/  IADD3 R5, R81.reuse, 0x80, RZ ;  /* 0x0000008051057810 */ /* 0x040fe20007ffe0ff */
[----:B------:R-:W4:Y:S01]  /*d310*/  LDS.128 R64, [R14+0x4080] ;  /* 0x004080000e407984 */ /* 0x000f220000000c00 */
[----:B------:R-:W-:Y:S02]  /*d320*/  IADD3 R3, R81, 0xc0, RZ ;  /* 0x000000c051037810 */ /* 0x000fe40007ffe0ff */
[----:B------:R-:W-:Y:S01]  /*d330*/  ISETP.GE.AND P2, PT, R72, c[0x0][0x3c8], PT ;  /* 0x0000f20048007a0c */ /* 0x000fe20003f46270 */
[----:B------:R-:W2:Y:S01]  /*d340*/  LDS.128 R60, [R14+0x8080] ;  /* 0x008080000e3c7984 */ /* 0x000ea20000000c00 */
        /* <DEDUP_REMOVED lines=15> */
[----:B---3--:R3:W-:Y:S03]  /*d440*/  @!P3 ST.E.128 [R76.64], R68 ;  /* 0x000000444c00b985 */ /* 0x0087e6000c101d0c */
[--C-:B------:R-:W-:Y:S01]  /*d450*/  @!P1 IMAD.WIDE R4, R4, 0x2, R74.reuse ;  /* 0x0000000204049825 */ /* 0x100fe200078e024a */
[----:B----4-:R3:W-:Y:S03]  /*d460*/  @!P2 ST.E.128 [R78.64], R64 ;  /* 0x000000404e00a985 */ /* 0x0107e6000c101d0c */
[----:B------:R-:W-:Y:S01]  /*d470*/  @!P0 IMAD.WIDE R2, R2, 0x2, R74 ;  /* 0x0000000202028825 */ /* 0x000fe200078e024a */
[----:B--2---:R3:W-:Y:S04]  /*d480*/  @!P1 ST.E.128 [R4.64], R60 ;  /* 0x0000003c04009985 */ /* 0x0047e8000c101d0c */
[----:B-1----:R3:W-:Y:S02]  /*d490*/  @!P0 ST.E.128 [R2.64], R12 ;  /* 0x0000000c02008985 */ /* 0x0027e4000c101d0c */
.L_x_776:
[----:B---34-:R-:W-:Y:S05]  /*d4a0*/  BSYNC B0 ;  /* 0x0000000000007941 */ /* 0x018fea0003800000 */
.L_x_775:
[----:B------:R-:W-:Y:S01]  /*d4b0*/  IADD3 R2, R83, 0x20, RZ ;  /* 0x0000002053027810 */ /* 0x000fe20007ffe0ff */
[----:B-1----:R1:W3:Y:S01]  /*d4c0*/  SHFL.IDX PT, R15, R73, 0x1, 0x181f ;  /* 0x00381f00490f7f89 */ /* 0x0022e200000e0000 */
[----:B------:R-:W-:Y:S02]  /*d4d0*/  BSSY B0, `(.L_x_777) ;  /* 0x000001c000007945 */ /* 0x000fe40003800000 */
[----:B------:R-:W-:Y:S01]  /*d4e0*/  ISETP.GE.AND P0, PT, R2, R6, PT ;  /* 0x000000060200720c */ /* 0x000fe20003f06270 */
[----:B------:R1:W4:-:S12]  /*d4f0*/  SHFL.IDX PT, R14, R0, 0x1, 0x181f ;  /* 0x00381f00000e7f89 */ /* 0x00031800000e0000 */
        /* <DEDUP_REMOVED lines=25> */
.L_x_778:
[----:B------:R-:W-:Y:S05]  /*d690*/  BSYNC B0 ;  /* 0x0000000000007941 */ /* 0x000fea0003800000 */
.L_x_777:
[----:B---3--:R-:W-:Y:S01]  /*d6a0*/  IADD3 R2, R83, 0x40, RZ ;  /* 0x0000004053027810 */ /* 0x008fe20007ffe0ff */
[----:B------:R3:W1:Y:S01]  /*d6b0*/  SHFL.IDX PT, R15, R73, 0x2, 0x181f ;  /* 0x00581f00490f7f89 */ /* 0x00066200000e0000 */
[----:B------:R-:W-:Y:S02]  /*d6c0*/  BSSY B0, `(.L_x_779) ;  /* 0x000001c000007945 */ /* 0x000fe40003800000 */
[----:B------:R-:W-:Y:S01]  /*d6d0*/  ISETP.GE.AND P0, PT, R2, R6, PT ;  /* 0x000000060200720c */ /* 0x000fe20003f06270 */
[----:B----4-:R3:W4:-:S12]  /*d6e0*/  SHFL.IDX PT, R14, R0, 0x2, 0x181f ;  /* 0x00581f00000e7f89 */ /* 0x01071800000e0000 */
        /* <DEDUP_REMOVED lines=25> */
.L_x_780:
[----:B------:R-:W-:Y:S05]  /*d880*/  BSYNC B0 ;  /* 0x0000000000007941 */ /* 0x000fea0003800000 */
.L_x_779:
[----:B-1----:R1:W2:Y:S04]  /*d890*/  SHFL.IDX PT, R12, R0, 0x3, 0x181f ;  /* 0x00781f00000c7f89 */ /* 0x0022a800000e0000 */
[----:B------:R3:W4:Y:S02]  /*d8a0*/  SHFL.IDX PT, R13, R73, 0x3, 0x181f ;  /* 0x00781f00490d7f89 */ /* 0x00072400000e0000 */
[----:B-123--:R-:W-:-:S04]  /*d8b0*/  IADD3 R0, R83, 0x60, RZ ;  /* 0x0000006053007810 */ /* 0x00efc80007ffe0ff */
[----:B------:R-:W-:-:S13]  /*d8c0*/  ISETP.GE.AND P0, PT, R0, R6, PT ;  /* 0x000000060000720c */ /* 0x000fda0003f06270 */
[----:B------:R-:W-:Y:S05]  /*d8d0*/  @P0 EXIT ;  /* 0x000000000000094d */ /* 0x000fea0003800000 */
[C---:B----45:R-:W-:Y:S02]  /*d8e0*/  IADD3 R4, R81.reuse, 0x40, RZ ;  /* 0x0000004051047810 */ /* 0x070fe40007ffe0ff */
[C---:B------:R-:W-:Y:S02]  /*d8f0*/  IADD3 R2, R81.reuse, 0x80, RZ ;  /* 0x0000008051027810 */ /* 0x040fe40007ffe0ff */
[----:B------:R-:W-:Y:S02]  /*d900*/  ISETP.GE.AND P1, PT, R4, c[0x0][0x3c8], PT ;  /* 0x0000f20004007a0c */ /* 0x000fe40003f26270 */
[----:B------:R-:W-:Y:S02]  /*d910*/  ISETP.GE.AND P0, PT, R2, c[0x0][0x3c8], PT ;  /* 0x0000f20002007a0c */ /* 0x000fe40003f06270 */
[----:B------:R-:W-:-:S09]  /*d920*/  ISETP.GE.AND P2, PT, R81, c[0x0][0x3c8], PT ;  /* 0x0000f20051007a0c */ /* 0x000fd20003f46270 */
[----:B------:R-:W-:Y:S02]  /*d930*/  @!P1 SHF.R.S32.HI R3, RZ, 0x1f, R4 ;  /* 0x0000001fff039819 */ /* 0x000fe40000011404 */
[----:B------:R-:W-:Y:S02]  /*d940*/  @!P0 SHF.R.S32.HI R0, RZ, 0x1f, R2 ;  /* 0x0000001fff008819 */ /* 0x000fe40000011402 */
[----:B------:R-:W-:Y:S01]  /*d950*/  @!P1 LEA.HI R3, R3, R4, RZ, 0x3 ;  /* 0x0000000403039211 */ /* 0x000fe200078f18ff */
[--C-:B------:R-:W-:Y:S01]  /*d960*/  @!P2 IMAD.WIDE R4, R81, 0x2, R12.reuse ;  /* 0x000000025104a825 */ /* 0x100fe200078e020c */
[----:B------:R-:W-:Y:S02]  /*d970*/  @!P0 LEA.HI R0, R0, R2, RZ, 0x3 ;  /* 0x0000000200008211 */ /* 0x000fe400078f18ff */
[----:B------:R-:W-:Y:S02]  /*d980*/  @!P1 LOP3.LUT R3, R3, 0xfffffff8, RZ, 0xc0, !PT ;  /* 0xfffffff803039812 */ /* 0x000fe400078ec0ff */
[----:B------:R-:W-:Y:S01]  /*d990*/  @!P0 LOP3.LUT R0, R0, 0xfffffff8, RZ, 0xc0, !PT ;  /* 0xfffffff800008812 */ /* 0x000fe200078ec0ff */
[----:B------:R-:W-:Y:S02]  /*d9a0*/  @!P2 ST.E.128 [R4.64], R48 ;  /* 0x000000300400a985 */ /* 0x000fe4000c101d0c */
[----:B------:R-:W-:-:S04]  /*d9b0*/  @!P1 IMAD.WIDE R2, R3, 0x2, R12 ;  /* 0x0000000203029825 */ /* 0x000fc800078e020c */
[----:B------:R-:W-:Y:S01]  /*d9c0*/  @!P0 IMAD.WIDE R6, R0, 0x2, R12 ;  /* 0x0000000200068825 */ /* 0x000fe200078e020c */
[----:B------:R1:W-:Y:S04]  /*d9d0*/  @!P1 ST.E.128 [R2.64], R36 ;  /* 0x0000002402009985 */ /* 0x0003e8000c101d0c */
[----:B------:R2:W-:Y:S01]  /*d9e0*/  @!P0 ST.E.128 [R6.64], R24 ;  /* 0x0000001806008985 */ /* 0x0005e2000c101d0c */
[----:B-1----:R-:W-:-:S04]  /*d9f0*/  IADD3 R2, R81, 0xc0, RZ ;  /* 0x000000c051027810 */ /* 0x002fc80007ffe0ff */
[----:B------:R-:W-:-:S13]  /*da00*/  ISETP.GE.AND P0, PT, R2, c[0x0][0x3c8], PT ;  /* 0x0000f20002007a0c */ /* 0x000fda0003f06270 */
[----:B------:R-:W-:Y:S05]  /*da10*/  @P0 EXIT ;  /* 0x000000000000094d */ /* 0x000fea0003800000 */
[----:B--2---:R-:W-:-:S04]  /*da20*/  SHF.R.S32.HI R0, RZ, 0x1f, R2 ;  /* 0x0000001fff007819 */ /* 0x004fc80000011402 */
[----:B------:R-:W-:-:S04]  /*da30*/  LEA.HI R0, R0, R2, RZ, 0x3 ;  /* 0x0000000200007211 */ /* 0x000fc800078f18ff */
[----:B------:R-:W-:-:S05]  /*da40*/  LOP3.LUT R0, R0, 0xfffffff8, RZ, 0xc0, !PT ;  /* 0xfffffff800007812 */ /* 0x000fca00078ec0ff */
[----:B------:R-:W-:-:S05]  /*da50*/  IMAD.WIDE R12, R0, 0x2, R12 ;  /* 0x00000002000c7825 */ /* 0x000fca00078e020c */
[----:B------:R-:W-:Y:S01]  /*da60*/  ST.E.128 [R12.64], R8 ;  /* 0x000000080c007985 */ /* 0x000fe2000c101d0c */
[----:B------:R-:W-:Y:S05]  /*da70*/  EXIT ;  /* 0x000000000000794d */ /* 0x000fea0003800000 */
.L_x_781:
        /* <DEDUP_REMOVED lines=16> */
.L_x_3640:


//--------------------- .text._ZN7cutlass13device_kernelIN5flash19enable_sm80_to_sm89INS1_16FlashAttnFwdSm80INS1_25CollectiveMainloopFwdSm80ILi8ELi1ELb0EN4cute5tupleIJNS5_1CILi128EEENS7_ILi96EEENS7_ILi256EEEEEELi256ENS_10bfloat16_tEfNS_4arch4Sm80ELb0ELb0ELb1ELb1ELb1ELb0ELb1ELb0EEENS1_21CollectiveEpilogueFwdINS6_IJS8_SA_S9_EEENS6_IJNS7_ILi1EEESI_SI_EEESC_SE_Li256ELb1ELb1ELb0ELb0EEENS1_19SingleTileSchedulerILb1ELb0ELb1ELi128EEEEEEEEEvNT_6ParamsE --------------------------
	.section	.text._ZN7cutlass13device_kernelIN5flash19enable_sm80_to_sm89INS1_16FlashAttnFwdSm80INS1_25CollectiveMainloopFwdSm80ILi8ELi1ELb0EN4cute5tupleIJNS5_1CILi128EEENS7_ILi96EEENS7_ILi256EEEEEELi256ENS_10bfloat16_tEfNS_4arch4Sm80ELb0ELb0ELb1ELb1ELb1ELb0ELb1ELb0EEENS1_21CollectiveEpilogueFwdINS6_IJS8_SA_S9_EEENS6_IJNS7_ILi1EEESI_SI_EEESC_SE_Li256ELb1ELb1ELb0ELb0EEENS1_19SingleTileSchedulerILb1ELb0ELb1ELi128EEEEEEEEEvNT_6ParamsE,"ax",@progbits
	.sectioninfo	@"SHI_REGISTERS=255"
	.align	128
.text._ZN7cutlass13device_kernelIN5flash19enable_sm80_to_sm89INS1_16FlashAttnFwdSm80INS1_25CollectiveMainloopFwdSm80ILi8ELi1ELb0EN4cute5tupleIJNS5_1CILi128EEENS7_ILi96EEENS7_ILi256EEEEEELi256ENS_10bfloat16_tEfNS_4arch4Sm80ELb0ELb0ELb1ELb1ELb1ELb0ELb1ELb0EEENS1_21CollectiveEpilogueFwdINS6_IJS8_SA_S9_EEENS6_IJNS7_ILi1EEESI_SI_EEESC_SE_Li256ELb1ELb1ELb0ELb0EEENS1_19SingleTileSchedulerILb1ELb0ELb1ELi128EEEEEEEEEvNT_6ParamsE:
        .type           _ZN7cutlass13device_kernelIN5flash19enable_sm80_to_sm89INS1_16FlashAttnFwdSm80INS1_25CollectiveMainloopFwdSm80ILi8ELi1ELb0EN4cute5tupleIJNS5_1CILi128EEENS7_ILi96EEENS7_ILi256EEEEEELi256ENS_10bfloat16_tEfNS_4arch4Sm80ELb0ELb0ELb1ELb1ELb1ELb0ELb1ELb0EEENS1_21CollectiveEpilogueFwdINS6_IJS8_SA_S9_EEENS6_IJNS7_ILi1EEESI_SI_EEESC_SE_Li256ELb1ELb1ELb0ELb0EEENS1_19SingleTileSchedulerILb1ELb0ELb1ELi128EEEEEEEEEvNT_6ParamsE,@function
        .size           _ZN7cutlass13device_kernelIN5flash19enable_sm80_to_sm89INS1_16FlashAttnFwdSm80INS1_25CollectiveMainloopFwdSm80ILi8ELi1ELb0EN4cute5tupleIJNS5_1CILi128EEENS7_ILi96EEENS7_ILi256EEEEEELi256ENS_10bfloat16_tEfNS_4arch4Sm80ELb0ELb0ELb1ELb1ELb1ELb0ELb1ELb0EEENS1_21CollectiveEpilogueFwdINS6_IJS8_SA_S9_EEENS6_IJNS7_ILi1EEESI_SI_EEESC_SE_Li256ELb1ELb1ELb0ELb0EEENS1_19SingleTileSchedulerILb1ELb0ELb1ELi128EEEEEEEEEvNT_6ParamsE,(.L_x_3641 - _ZN7cutlass13device_kernelIN5flash19enable_sm80_to_sm89INS1_16FlashAttnFwdSm80INS1_25CollectiveMainloopFwdSm80ILi8ELi1ELb0EN4cute5tupleIJNS5_1CILi128EEENS7_ILi96EEENS7_ILi256EEEEEELi256ENS_10bfloat16_tEfNS_4arch4Sm80ELb0ELb0ELb1ELb1ELb1ELb0ELb1ELb0EEENS1_21CollectiveEpilogueFwdINS6_IJS8_SA_S9_EEENS6_IJNS7_ILi1EEESI_SI_EEESC_SE_Li256ELb1ELb1ELb0ELb0EEENS1_19SingleTileSchedulerILb1ELb0ELb1ELi128EEEEEEEEEvNT_6ParamsE)
        .other          _ZN7cutlass13device_kernelIN5flash19enable_sm80_to_sm89INS1_16FlashAttnFwdSm80INS1_25CollectiveMainloopFwdSm80ILi8ELi1ELb0EN4cute5tupleIJNS5_1CILi128EEENS7_ILi96EEENS7_ILi256EEEEEELi256ENS_10bfloat16_tEfNS_4arch4Sm80ELb0ELb0ELb1ELb1ELb1ELb0ELb1ELb0EEENS1_21CollectiveEpilogueFwdINS6_IJS8_SA_S9_EEENS6_IJNS7_ILi1EEESI_SI_EEESC_SE_Li256ELb1ELb1ELb0ELb0EEENS1_19SingleTileSchedulerILb1ELb0ELb1ELi128EEEEEEEEEvNT_6ParamsE,@"STO_CUDA_ENTRY STV_DEFAULT"
_ZN7cutlass13device_kernelIN5flash19enable_sm80_to_sm89INS1_16FlashAttnFwdSm80INS1_25CollectiveMainloopFwdSm80ILi8ELi1ELb0EN4cute5tupleIJNS5_1CILi128EEENS7_ILi96EEENS7_ILi256EEEEEELi256ENS_10bfloat16_tEfNS_4arch4Sm80ELb0ELb0ELb1ELb1ELb1ELb0ELb1ELb0EEENS1_21CollectiveEpilogueFwdINS6_IJS8_SA_S9_EEENS6_IJNS7_ILi1EEESI_SI_EEESC_SE_Li256ELb1ELb1ELb0ELb0EEENS1_19SingleTileSchedulerILb1ELb0ELb1ELi128EEEEEEEEEvNT_6ParamsE:
        /* <DEDUP_REMOVED lines=21> */
.L_x_783:
        /* <DEDUP_REMOVED lines=13> */
.L_x_785:
[----:B------:R-:W-:Y:S02]  /*0220*/  ULDC UR6, c[0x0][0x54c] ;  /* 0x0001530000067ab9 */ /* 0x000fe40000000800 */
.L_x_784:
[----:B------:R-:W-:Y:S02]  /*0230*/  ULDC UR4, c[0x0][0x548] ;  /* 0x0001520000047ab9 */ /* 0x000fe40000000800 */
[----:B------:R-:W-:-:S02]  /*0240*/  USHF.L.U32 UR5, UR5, 0x7, URZ ;  /* 0x0000000705057899 */ /* 0x000fc4000800063f */
[----:B------:R-:W-:-:S04]  /*0250*/  UIMAD UR4, UR6, UR4, URZ ;  /* 0x00000004060472a4 */ /* 0x000fc8000f8e023f */
[----:B------:R-:W-:-:S04]  /*0260*/  UISETP.GE.AND UP0, UPT, UR5, UR4, UPT ;  /* 0x000000040500728c */ /* 0x000fc8000bf06270 */
[----:B------:R-:W-:Y:S01]  /*0270*/  USEL UR11, UR11, 0xffffffff, !UP0 ;  /* 0xffffffff0b0b7887 */ /* 0x000fe2000c000000 */
[----:B------:R-:W-:Y:S05]  /*0280*/  BRA `(.L_x_786) ;  /* 0x000001b000007947 */ /* 0x000fea0003800000 */
.L_x_782:
        /* <DEDUP_REMOVED lines=8> */
.L_x_787:
        /* <DEDUP_REMOVED lines=13> */
.L_x_789:
[----:B------:R-:W-:Y:S02]  /*03e0*/  ULDC UR6, c[0x0][0x54c] ;  /* 0x0001530000067ab9 */ /* 0x000fe40000000800 */
.L_x_788:
[----:B------:R-:W-:Y:S02]  /*03f0*/  ULDC UR4, c[0x0][0x548] ;  /* 0x0001520000047ab9 */ /* 0x000fe40000000800 */
[----:B------:R-:W-:-:S02]  /*0400*/  USHF.L.U32 UR5, UR5, 0x7, URZ ;  /* 0x0000000705057899 */ /* 0x000fc4000800063f */
[----:B------:R-:W-:-:S04]  /*0410*/  UIMAD UR4, UR6, UR4, URZ ;  /* 0x00000004060472a4 */ /* 0x000fc8000f8e023f */
[----:B------:R-:W-:-:S04]  /*0420*/  UISETP.GE.AND UP0, UPT, UR5, UR4, UPT ;  /* 0x000000040500728c */ /* 0x000fc8000bf06270 */
[----:B------:R-:W-:-:S06]  /*0430*/  USEL UR11, UR11, 0xffffffff, !UP0 ;  /* 0xffffffff0b0b7887 */ /* 0x000fcc000c000000 */
.L_x_786:
        /* <DEDUP_REMOVED lines=39> */
[----:B-1-3--:R-:W-:Y:S05]  /*06b0*/  @P1 BRA `(.L_x_790) ;  /* 0x0000004000001947 */ /* 0x00afea0003800000 */
[----:B------:R-:W-:Y:S05]  /*06c0*/  @!P0 BRA `(.L_x_790) ;  /* 0x0000003000008947 */ /* 0x000fea0003800000 */
[----:B-----5:R1:W3:Y:S04]  /*06d0*/  LDG.E R0, [R8.64] ;  /* 0x0000000c08007981 */ /* 0x0202e8000c1e1900 */
[----:B-1----:R-:W3:Y:S02]  /*06e0*/  LDG.E R8, [R8.64+0x4] ;  /* 0x0000040c08087981 */ /* 0x002ee4000c1e1900 */
[----:B---3--:R-:W-:-:S02]  /*06f0*/  IADD3 R0, -R0, R8, RZ ;  /* 0x0000000800007210 */ /* 0x008fc40007ffe1ff */
.L_x_790:
[----:B------:R-:W-:-:S04]  /*0700*/  ISETP.NE.U32.AND P0, PT, RZ, c[0x0][0x368], PT ;  /* 0x0000da00ff007a0c */ /* 0x000fc80003f05070 */
[----:B------:R-:W-:-:S13]  /*0710*/  ISETP.NE.AND.EX P0, PT, RZ, c[0x0][0x36c], PT, P0 ;  /* 0x0000db00ff007a0c */ /* 0x000fda0003f05300 */
[----:B------:R-:W-:Y:S05]  /*0720*/  @!P0 BRA `(.L_x_791) ;  /* 0x0000007000008947 */ /* 0x000fea0003800000 */
[----:B------:R-:W-:Y:S02]  /*0730*/  ULDC.64 UR4, c[0x0][0x368] ;  /* 0x0000da0000047ab9 */ /* 0x000fe40000000a00 */
[----:B------:R-:W-:-:S06]  /*0740*/  UIMAD.WIDE UR4, UR11, UR15, UR4 ;  /* 0x0000000f0b0472a5 */ /* 0x000fcc000f8e0204 */
[----:B------:R-:W-:Y:S02]  /*0750*/  MOV R4, UR4 ;  /* 0x0000000400047c02 */ /* 0x000fe40008000f00 */
[----:B------:R-:W-:-:S05]  /*0760*/  MOV R5, UR5 ;  /* 0x0000000500057c02 */ /* 0x000fca0008000f00 */
[----:B------:R-:W3:Y:S02]  /*0770*/  LDG.E R4, [R4.64] ;  /* 0x0000000c04047981 */ /* 0x000ee4000c1e1900 */
[----:B---3--:R1:W3:Y:S02]  /*0780*/  R2UR UR4, R4 ;  /* 0x00000000040473c2 */ /* 0x0082e400000e0000 */
[----:B-1-3--:R-:W-:Y:S05]  /*0790*/  BRA `(.L_x_792) ;  /* 0x000000c000007947 */ /* 0x00afea0003800000 */
.L_x_791:
[----:B------:R-:W-:-:S04]  /*07a0*/  ISETP.NE.U32.AND P0, PT, RZ, c[0x0][0x350], PT ;  /* 0x0000d400ff007a0c */ /* 0x000fc80003f05070 */
[----:B------:R-:W-:-:S13]  /*07b0*/  ISETP.NE.AND.EX P0, PT, RZ, c[0x0][0x354], PT, P0 ;  /* 0x0000d500ff007a0c */ /* 0x000fda0003f05300 */
[----:B------:R-:W-:Y:S05]  /*07c0*/  @!P0 BRA `(.L_x_792) ;  /* 0x0000009000008947 */ /* 0x000fea0003800000 */
[----:B------:R-:W-:Y:S02]  /*07d0*/  ULDC.64 UR4, c[0x0][0x350] ;  /* 0x0000d40000047ab9 */ /* 0x000fe40000000a00 */
[----:B------:R-:W-:-:S06]  /*07e0*/  UIMAD.WIDE UR4, UR11, UR15, UR4 ;  /* 0x0000000f0b0472a5 */ /* 0x000fcc000f8e0204 */
[----:B------:R-:W-:Y:S02]  /*07f0*/  MOV R6, UR4 ;  /* 0x0000000400067c02 */ /* 0x000fe40008000f00 */
[----:B------:R-:W-:-:S05]  /*0800*/  MOV R7, UR5 ;  /* 0x0000000500077c02 */ /* 0x000fca0008000f00 */
[----:B------:R-:W3:Y:S04]  /*0810*/  LDG.E R4, [R6.64] ;  /* 0x0000000c06047981 */ /* 0x000ee8000c1e1900 */
[----:B------:R-:W4:Y:S01]  /*0820*/  LDG.E R3, [R6.64+0x4] ;  /* 0x0000040c06037981 */ /* 0x000f22000c1e1900 */
[----:B---3--:R-:W1:Y:S08]  /*0830*/  R2UR UR5, R4 ;  /* 0x00000000040573c2 */ /* 0x008e7000000e0000 */
[----:B----4-:R-:W1:Y:S02]  /*0840*/  R2UR UR4, R3 ;  /* 0x00000000030473c2 */ /* 0x010e6400000e0000 */
[----:B-1----:R-:W-:-:S06]  /*0850*/  UIADD3 UR4, -UR5, UR4, URZ ;  /* 0x0000000405047290 */ /* 0x002fcc000fffe13f */
.L_x_792:
[----:B--2---:R-:W-:Y:S01]  /*0860*/  UIADD3 UR7, -UR10, UR4, URZ ;  /* 0x000000040a077290 */ /* 0x004fe2000fffe13f */
[----:B------:R-:W-:Y:S01]  /*0870*/  PLOP3.LUT P2, PT, PT, PT, PT, 0x80, 0x0 ;  /* 0x000000000000781c */ /* 0x000fe20003f4f070 */
[----:B------:R-:W-:Y:S01]  /*0880*/  CS2R R4, SRZ ;  /* 0x0000000000047805 */ /* 0x000fe2000001ff00 */
[----:B------:R-:W-:Y:S01]  /*0890*/  IMAD.MOV.U32 R130, RZ, RZ, RZ ;  /* 0x000000ffff827224 */ /* 0x000fe200078e00ff */
[----:B------:R-:W-:Y:S01]  /*08a0*/  UISETP.GE.AND UP0, UPT, UR7, 0x1, UPT ;  /* 0x000000010700788c */ /* 0x000fe2000bf06270 */
[----:B------:R-:W-:Y:S01]  /*08b0*/  IMAD.MOV.U32 R128, RZ, RZ, RZ ;  /* 0x000000ffff807224 */ /* 0x000fe200078e00ff */
[----:B------:R-:W-:Y:S01]  /*08c0*/  UIADD3 UR4, UR7, 0x5f, URZ ;  /* 0x0000005f07047890 */ /* 0x000fe2000fffe03f */
[----:B------:R-:W-:Y:S01]  /*08d0*/  CS2R R126, SRZ ;  /* 0x00000000007e7805 */ /* 0x000fe2000001ff00 */
[----:B------:R-:W-:Y:S01]  /*08e0*/  CS2R R124, SRZ ;  /* 0x00000000007c7805 */ /* 0x000fe2000001ff00 */
[----:B------:R-:W-:Y:S01]  /*08f0*/  CS2R R122, SRZ ;  /* 0x00000000007a7805 */ /* 0x000fe2000001ff00 */
[----:B------:R-:W-:Y:S01]  /*0900*/  PLOP3.LUT P0, PT, PT, PT, UP0, 0x80, 0x0 ;  /* 0x000000000000781c */ /* 0x000fe20003f0f008 */
[----:B------:R-:W-:Y:S01]  /*0910*/  UIMAD.WIDE UR4, UR4, 0x2aaaaaab, URZ ;  /* 0x2aaaaaab040478a5 */ /* 0x000fe2000f8e023f */
[----:B------:R-:W-:Y:S01]  /*0920*/  CS2R R120, SRZ ;  /* 0x0000000000787805 */ /* 0x000fe2000001ff00 */
[----:B------:R-:W-:Y:S01]  /*0930*/  CS2R R118, SRZ ;  /* 0x0000000000767805 */ /* 0x000fe2000001ff00 */
[----:B------:R-:W-:Y:S01]  /*0940*/  CS2R R116, SRZ ;  /* 0x0000000000747805 */ /* 0x000fe2000001ff00 */
[----:B------:R-:W-:Y:S01]  /*0950*/  USHF.R.U32.HI UR6, URZ, 0x1f, UR5 ;  /* 0x0000001f3f067899 */ /* 0x000fe20008011605 */
[----:B------:R-:W-:Y:S01]  /*0960*/  CS2R R114, SRZ ;  /* 0x0000000000727805 */ /* 0x000fe2000001ff00 */
[----:B------:R-:W-:Y:S01]  /*0970*/  CS2R R112, SRZ ;  /* 0x0000000000707805 */ /* 0x000fe2000001ff00 */
[----:B------:R-:W-:Y:S01]  /*0980*/  CS2R R110, SRZ ;  /* 0x00000000006e7805 */ /* 0x000fe2000001ff00 */
[----:B------:R-:W-:Y:S01]  /*0990*/  ULEA.HI.SX32 UR6, UR5, UR6, 0x1c ;  /* 0x0000000605067291 */ /* 0x000fe2000f8fe23f */
        /* <DEDUP_REMOVED lines=70> */
[-C--:B------:R-:W-:Y:S01]  /*0e00*/  LEA.HI R14, R6, R2.reuse, RZ, 0x4 ;  /* 0x00000002060e7211 */ /* 0x080fe200078f20ff */
[----:B------:R-:W-:Y:S01]  /*0e10*/  UIMAD.WIDE.U32 UR16, UR14, UR4, URZ ;  /* 0x000000040e1072a5 */ /* 0x000fe2000f8e003f */
[----:B------:R-:W-:Y:S01]  /*0e20*/  LOP3.LUT R18, R17, 0xfffffff8, RZ, 0xc0, !PT ;  /* 0xfffffff811127812 */ /* 0x000fe200078ec0ff */
[----:B------:R-:W-:Y:S01]  /*0e30*/  UIMAD UR15, UR14, UR5, UR15 ;  /* 0x000000050e0f72a4 */ /* 0x000fe2000f8e020f */
[----:B------:R-:W-:Y:S01]  /*0e40*/  SHF.R.S32.HI R17, RZ, 0x3, R17 ;  /* 0x00000003ff117819 */ /* 0x000fe20000011411 */
[----:B------:R-:W-:Y:S01]  /*0e50*/  BSSY B0, `(.L_x_794) ;  /* 0x0000060000007945 */ /* 0x000fe20003800000 */
[----:B------:R-:W-:Y:S01]  /*0e60*/  ULDC.64 UR4, c[0x0][0x1b8] ;  /* 0x00006e0000047ab9 */ /* 0x000fe20000000a00 */
[----:B------:R-:W-:Y:S01]  /*0e70*/  IMAD.IADD R18, R2, 0x1, -R18 ;  /* 0x0000000102127824 */ /* 0x000fe200078e0a12 */
[----:B------:R-:W-:Y:S01]  /*0e80*/  UIADD3 UR17, UR17, UR15, URZ ;  /* 0x0000000f11117290 */ /* 0x000fe2000fffe03f */
[----:B------:R-:W-:Y:S01]  /*0e90*/  IMAD.SHL.U32 R251, R17, 0x40, RZ ;  /* 0x0000004011fb7824 */ /* 0x000fe200078e00ff */
[----:B------:R-:W-:Y:S01]  /*0ea0*/  USHF.R.S32.HI UR15, URZ, 0x1f, UR11 ;  /* 0x0000001f3f0f7899 */ /* 0x000fe2000801140b */
[C---:B------:R-:W-:Y:S01]  /*0eb0*/  IMAD R120, R18.reuse, 0x20, R17 ;  /* 0x0000002012787824 */ /* 0x040fe200078e0211 */
[----:B------:R-:W-:Y:S01]  /*0ec0*/  UIMAD UR14, UR8, UR4, URZ ;  /* 0x00000004080e72a4 */ /* 0x000fe2000f8e023f */
[----:B------:R-:W-:Y:S01]  /*0ed0*/  IMAD.SHL.U32 R33, R18, 0x8, RZ ;  /* 0x0000000812217824 */ /* 0x000fe200078e00ff */
[----:B------:R-:W-:Y:S01]  /*0ee0*/  USEL UR15, UR15, URZ, !UP1 ;  /* 0x0000003f0f0f7287 */ /* 0x000fe2000c800000 */
[----:B------:R-:W-:Y:S01]  /*0ef0*/  LOP3.LUT R251, R251, 0x1c0, RZ, 0xc0, !PT ;  /* 0x000001c0fbfb7812 */ /* 0x000fe200078ec0ff */
[----:B------:R-:W-:Y:S01]  /*0f00*/  UIMAD UR14, UR9, UR5, UR14 ;  /* 0x00000005090e72a4 */ /* 0x000fe2000f8e020e */
[----:B------:R3:W-:Y:S01]  /*0f10*/  STL [R1+0x8], R120 ;  /* 0x0000087801007387 */ /* 0x0007e20000100800 */
[----:B------:R-:W-:Y:S01]  /*0f20*/  UIMAD.WIDE.U32 UR18, UR9, UR4, UR16 ;  /* 0x00000004091272a5 */ /* 0x000fe2000f8e0010 */
[----:B------:R-:W-:Y:S01]  /*0f30*/  LEA.HI R13, R6, R2, RZ, 0x6 ;  /* 0x00000002060d7211 */ /* 0x000fe200078f30ff */
[----:B------:R-:W-:Y:S01]  /*0f40*/  USEL UR16, UR11, URZ, !UP1 ;  /* 0x0000003f0b107287 */ /* 0x000fe2000c800000 */
[----:B------:R-:W-:Y:S01]  /*0f50*/  ISETP.GE.AND P4, PT, R33, c[0x0][0x198], PT ;  /* 0x0000660021007a0c */ /* 0x000fe20003f86270 */
[----:B-1----:R-:W1:Y:S01]  /*0f60*/  S2R R4, SR_CTAID.X ;  /* 0x0000000000047919 */ /* 0x002e620000002500 */
[----:B------:R-:W-:Y:S01]  /*0f70*/  IMAD.MOV.U32 R5, RZ, RZ, c[0x0][0x2c4] ;  /* 0x0000b100ff057624 */ /* 0x000fe200078e00ff */
[----:B------:R-:W-:Y:S01]  /*0f80*/  ULDC.64 UR4, c[0x0][0x1c0] ;  /* 0x0000700000047ab9 */ /* 0x000fe20000000a00 */
[----:B------:R-:W-:Y:S01]  /*0f90*/  IMAD.SHL.U32 R13, R13, 0x8, RZ ;  /* 0x000000080d0d7824 */ /* 0x000fe200078e00ff */
[----:B------:R-:W-:-:S02]  /*0fa0*/  UIMAD UR15, UR15, UR4, URZ ;  /* 0x000000040f0f72a4 */ /* 0x000fc4000f8e023f */
[----:B------:R-:W-:Y:S01]  /*0fb0*/  ISETP.NE.AND P0, PT, R5, 0x1, PT ;  /* 0x000000010500780c */ /* 0x000fe20003f05270 */
[----:B------:R-:W-:Y:S02]  /*0fc0*/  UIADD3 UR19, UR19, UR14, URZ ;  /* 0x0000000e13137290 */ /* 0x000fe4000fffe03f */
[----:B------:R-:W-:Y:S02]  /*0fd0*/  UIMAD UR5, UR16, UR5, UR15 ;  /* 0x00000005100572a4 */ /* 0x000fe4000f8e020f */
[----:B------:R-:W-:-:S04]  /*0fe0*/  UIMAD.WIDE.U32 UR16, UR16, UR4, UR18 ;  /* 0x00000004101072a5 */ /* 0x000fc8000f8e0012 */
[----:B------:R-:W-:Y:S02]  /*0ff0*/  UIADD3 UR5, UR17, UR5, URZ ;  /* 0x0000000511057290 */ /* 0x000fe4000fffe03f */
[----:B------:R-:W-:Y:S02]  /*1000*/  IMAD.U32 R11, RZ, RZ, UR17 ;  /* 0x00000011ff0b7e24 */ /* 0x000fe4000f8e00ff */
[----:B------:R-:W-:Y:S02]  /*1010*/  IMAD.U32 R10, RZ, RZ, UR16 ;  /* 0x00000010ff0a7e24 */ /* 0x000fe4000f8e00ff */
[----:B------:R-:W-:Y:S02]  /*1020*/  IMAD.U32 R11, RZ, RZ, UR5 ;  /* 0x00000005ff0b7e24 */ /* 0x000fe4000f8e00ff */
[----:B-1----:R-:W-:-:S04]  /*1030*/  IMAD R9, R4, 0x80, R120 ;  /* 0x0000008004097824 */ /* 0x002fc800078e0278 */
[----:B------:R-:W-:-:S04]  /*1040*/  @P0 IMAD.HI.U32 R5, R9, c[0x0][0x2c8], RZ ;  /* 0x0000b20009050a27 */ /* 0x000fc800078e00ff */
[----:B------:R-:W-:Y:S01]  /*1050*/  IMAD.MOV.U32 R8, RZ, RZ, R9 ;  /* 0x000000ffff087224 */ /* 0x000fe200078e0009 */
[----:B------:R-:W-:-:S04]  /*1060*/  @P0 SHF.R.U32.HI R8, RZ, c[0x0][0x2cc], R5 ;  /* 0x0000b300ff080a19 */ /* 0x000fc80000011605 */
[--C-:B------:R-:W-:Y:S01]  /*1070*/  SHF.R.S32.HI R7, RZ, 0x1f, R8.reuse ;  /* 0x0000001fff077819 */ /* 0x100fe20000011408 */
[----:B------:R-:W-:Y:S02]  /*1080*/  IMAD.MOV R5, RZ, RZ, -R8 ;  /* 0x000000ffff057224 */ /* 0x000fe400078e0a08 */
[----:B------:R-:W-:-:S04]  /*1090*/  IMAD.WIDE.U32 R10, R8, c[0x0][0x1b0], R10 ;  /* 0x00006c00080a7a25 */ /* 0x000fc800078e000a */
[----:B------:R-:W-:Y:S02]  /*10a0*/  IMAD R5, R5, c[0x0][0x2c4], R9 ;  /* 0x0000b10005057a24 */ /* 0x000fe400078e0209 */
[----:B------:R-:W-:-:S03]  /*10b0*/  IMAD R7, R7, c[0x0][0x1b0], RZ ;  /* 0x00006c0007077a24 */ /* 0x000fc600078e02ff */
[----:B------:R-:W-:Y:S01]  /*10c0*/  SHF.R.S32.HI R9, RZ, 0x1f, R5 ;  /* 0x0000001fff097819 */ /* 0x000fe20000011405 */
[----:B------:R-:W-:-:S04]  /*10d0*/  IMAD R7, R8, c[0x0][0x1b4], R7 ;  /* 0x00006d0008077a24 */ /* 0x000fc800078e0207 */
[----:B------:R-:W-:Y:S02]  /*10e0*/  IMAD R9, R9, c[0x0][0x1a8], RZ ;  /* 0x00006a0009097a24 */ /* 0x000fe400078e02ff */
[----:B------:R-:W-:Y:S02]  /*10f0*/  IMAD.IADD R11, R11, 0x1, R7 ;  /* 0x000000010b0b7824 */ /* 0x000fe400078e0207 */
[C---:B------:R-:W-:Y:S02]  /*1100*/  IMAD R12, R5.reuse, c[0x0][0x1ac], R9 ;  /* 0x00006b00050c7a24 */ /* 0x040fe400078e0209 */
[----:B------:R-:W-:Y:S01]  /*1110*/  IMAD.WIDE.U32 R8, R5, c[0x0][0x1a8], R10 ;  /* 0x00006a0005087a25 */ /* 0x000fe200078e000a */
[----:B------:R-:W-:Y:S02]  /*1120*/  LOP3.LUT R5, R14, 0xfffffff0, RZ, 0xc0, !PT ;  /* 0xfffffff00e057812 */ /* 0x000fe400078ec0ff */
[----:B------:R-:W-:Y:S01]  /*1130*/  IADD3 R10, R33, 0x40, RZ ;  /* 0x00000040210a7810 */ /* 0x000fe20007ffe0ff */
[----:B------:R-:W-:Y:S01]  /*1140*/  IMAD.IADD R12, R9, 0x1, R12 ;  /* 0x00000001090c7824 */ /* 0x000fe200078e020c */
[----:B------:R-:W-:Y:S01]  /*1150*/  LEA R20, P0, R8, c[0x0][0x160], 0x1 ;  /* 0x0000580008147a11 */ /* 0x000fe200078008ff */
[----:B------:R-:W-:Y:S01]  /*1160*/  IMAD.IADD R5, R2, 0x1, -R5 ;  /* 0x0000000102057824 */ /* 0x000fe200078e0a05 */
[----:B------:R-:W-:Y:S01]  /*1170*/  IADD3 R9, R33, 0x80, RZ ;  /* 0x0000008021097810 */ /* 0x000fe20007ffe0ff */
[----:B-----5:R-:W-:Y:S01]  /*1180*/  IMAD R11, R0, c[0x0][0x2c4], RZ ;  /* 0x0000b100000b7a24 */ /* 0x020fe200078e02ff */
[----:B------:R-:W-:Y:S01]  /*1190*/  LEA.HI.X R12, R8, c[0x0][0x164], R12, 0x1, P0 ;  /* 0x00005900080c7a11 */ /* 0x000fe200000f0c0c */
[----:B------:R-:W-:Y:S01]  /*11a0*/  IMAD R0, R4, 0x80, R17 ;  /* 0x0000008004007824 */ /* 0x000fe200078e0211 */
[----:B------:R-:W-:Y:S01]  /*11b0*/  SHF.R.S32.HI R7, RZ, 0x1f, R5 ;  /* 0x0000001fff077819 */ /* 0x000fe20000011405 */
[----:B------:R-:W-:Y:S01]  /*11c0*/  IMAD.MOV.U32 R4, RZ, RZ, 0x10 ;  /* 0x00000010ff047424 */ /* 0x000fe200078e00ff */
[----:B------:R-:W-:Y:S01]  /*11d0*/  SHF.R.U32.HI R8, RZ, 0x3, R251 ;  /* 0x00000003ff087819 */ /* 0x000fe200000116fb */
[----:B------:R3:W1:Y:S01]  /*11e0*/  SHFL.IDX PT, R22, R20, RZ, 0x181f ;  /* 0x00181fff14167589 */ /* 0x00066200000e0000 */
[----:B------:R-:W-:-:S02]  /*11f0*/  LEA.HI R7, R7, R5, RZ, 0x3 ;  /* 0x0000000507077211 */ /* 0x000fc400078f18ff */
[----:B------:R-:W-:Y:S01]  /*1200*/  LOP3.LUT R251, R251, 0x38, R33, 0xf8, !PT ;  /* 0x00000038fbfb7812 */ /* 0x000fe200078ef821 */
[----:B------:R3:W4:Y:S01]  /*1210*/  SHFL.IDX PT, R23, R12, RZ, 0x181f ;  /* 0x00181fff0c177589 */ /* 0x00072200000e0000 */
[----:B------:R-:W-:Y:S02]  /*1220*/  ISETP.GE.AND P0, PT, R0, R11, PT ;  /* 0x0000000b0000720c */ /* 0x000fe40003f06270 */
[----:B------:R-:W-:Y:S02]  /*1230*/  LOP3.LUT R251, R251, R8, RZ, 0x3c, !PT ;  /* 0x00000008fbfb7212 */ /* 0x000fe400078e3cff */
[----:B------:R-:W-:Y:S02]  /*1240*/  IADD3 R8, R33, 0xc0, RZ ;  /* 0x000000c021087810 */ /* 0x000fe40007ffe0ff */
[----:B------:R-:W-:Y:S02]  /*1250*/  ISETP.GE.AND P3, PT, R10, c[0x0][0x198], PT ;  /* 0x000066000a007a0c */ /* 0x000fe40003f66270 */
[----:B------:R-:W-:-:S02]  /*1260*/  ISETP.GE.AND P6, PT, R9, c[0x0][0x198], PT ;  /* 0x0000660009007a0c */ /* 0x000fc40003fc6270 */
[----:B------:R-:W-:Y:S02]  /*1270*/  ISETP.GE.AND P5, PT, R8, c[0x0][0x198], PT ;  /* 0x0000660008007a0c */ /* 0x000fe40003fa6270 */
[----:B------:R-:W-:Y:S01]  /*1280*/  LOP3.LUT R251, R251, 0xfffffe00, R13, 0xf8, !PT ;  /* 0xfffffe00fbfb7812 */ /* 0x000fe200078ef80d */
[----:B--2---:R2:W1:Y:S02]  /*1290*/  @P1 R2UR UR18, R3 ;  /* 0x00000000031213c2 */ /* 0x00446400000e0000 */
[----:B-1----:R-:W-:Y:S01]  /*12a0*/  @!UP0 UMOV UR18, UR11 ;  /* 0x0000000b00128c82 */ /* 0x002fe20008000000 */
[----:B--2---:R-:W-:-:S05]  /*12b0*/  LOP3.LUT R3, R7, 0xfffffff8, RZ, 0xc0, !PT ;  /* 0xfffffff807037812 */ /* 0x004fca00078ec0ff */
[----:B------:R-:W-:Y:S02]  /*12c0*/  IMAD.IADD R5, R5, 0x1, -R3 ;  /* 0x0000000105057824 */ /* 0x000fe400078e0a03 */
[----:B------:R-:W-:-:S03]  /*12d0*/  IMAD.MOV.U32 R3, RZ, RZ, 0x20 ;  /* 0x00000020ff037424 */ /* 0x000fc600078e00ff */
[----:B------:R-:W-:-:S05]  /*12e0*/  R2P PR, R5, 0x6 ;  /* 0x0000000605007804 */ /* 0x000fca0000000000 */
[----:B------:R-:W-:Y:S02]  /*12f0*/  SEL R4, R4, 0xfffffff0, !P1 ;  /* 0xfffffff004047807 */ /* 0x000fe40004800000 */
[----:B------:R-:W-:Y:S01]  /*1300*/  SEL R3, R3, 0xffffffe0, !P2 ;  /* 0xffffffe003037807 */ /* 0x000fe20005000000 */
[----:B------:R-:W-:Y:S05]  /*1310*/  @P0 BRA `(.L_x_795) ;  /* 0x0000013000000947 */ /* 0x000fea0003800000 */
[----:B---34-:R-:W-:Y:S01]  /*1320*/  SHF.R.S32.HI R16, RZ, 0x1f, R10 ;  /* 0x0000001fff107819 */ /* 0x018fe2000001140a */
        /* <DEDUP_REMOVED lines=18> */
.L_x_795:
[----:B---34-:R-:W-:Y:S05]  /*1450*/  BSYNC B0 ;  /* 0x0000000000007941 */ /* 0x018fea0003800000 */
.L_x_794:
[----:B------:R-:W-:Y:S01]  /*1460*/  IADD3 R13, R0, 0x20, RZ ;  /* 0x00000020000d7810 */ /* 0x000fe20007ffe0ff */
[----:B-1----:R1:W2:Y:S01]  /*1470*/  SHFL.IDX PT, R23, R12, 0x1, 0x181f ;  /* 0x00381f000c177f89 */ /* 0x0022a200000e0000 */
[----:B------:R-:W-:Y:S02]  /*1480*/  BSSY B0, `(.L_x_796) ;  /* 0x0000017000007945 */ /* 0x000fe40003800000 */
[----:B------:R-:W-:Y:S01]  /*1490*/  ISETP.GE.AND P0, PT, R13, R11, PT ;  /* 0x0000000b0d00720c */ /* 0x000fe20003f06270 */
        /* <DEDUP_REMOVED lines=21> */
.L_x_797:
[----:B------:R-:W-:Y:S05]  /*15f0*/  BSYNC B0 ;  /* 0x0000000000007941 */ /* 0x000fea0003800000 */
.L_x_796:
[----:B------:R-:W-:Y:S01]  /*1600*/  IADD3 R13, R0, 0x40, RZ ;  /* 0x00000040000d7810 */ /* 0x000fe20007ffe0ff */
[----:B--2---:R2:W4:Y:S01]  /*1610*/  SHFL.IDX PT, R23, R12, 0x2, 0x181f ;  /* 0x00581f000c177f89 */ /* 0x00452200000e0000 */
[----:B------:R-:W-:Y:S02]  /*1620*/  BSSY B0, `(.L_x_798) ;  /* 0x0000017000007945 */ /* 0x000fe40003800000 */
[----:B------:R-:W-:Y:S01]  /*1630*/  ISETP.GE.AND P0, PT, R13, R11, PT ;  /* 0x0000000b0d00720c */ /* 0x000fe20003f06270 */
        /* <DEDUP_REMOVED lines=21> */
.L_x_799:
[----:B------:R-:W-:Y:S05]  /*1790*/  BSYNC B0 ;  /* 0x0000000000007941 */ /* 0x000fea0003800000 */
.L_x_798:
[----:B-12---:R-:W-:Y:S01]  /*17a0*/  SHFL.IDX PT, R20, R20, 0x3, 0x181f ;  /* 0x00781f0014147f89 */ /* 0x006fe200000e0000 */
[----:B------:R-:W-:Y:S01]  /*17b0*/  IMAD.MOV.U32 R252, RZ, RZ, c[0x0][0x2b8] ;  /* 0x0000ae00fffc7624 */ /* 0x000fe200078e00ff */
[----:B------:R-:W-:Y:S01]  /*17c0*/  UMOV UR14, 0x60 ;  /* 0x00000060000e7882 */ /* 0x000fe20000000000 */
[----:B------:R-:W-:Y:S01]  /*17d0*/  SHF.R.S32.HI R31, RZ, 0x1f, R10 ;  /* 0x0000001fff1f7819 */ /* 0x000fe2000001140a */
[----:B------:R1:W2:Y:S01]  /*17e0*/  SHFL.IDX PT, R21, R12, 0x3, 0x181f ;  /* 0x00781f000c157f89 */ /* 0x0002a200000e0000 */
[----:B------:R-:W-:Y:S01]  /*17f0*/  UIMAD UR14, UR6, UR14, -0x60 ;  /* 0xffffffa0060e74a4 */ /* 0x000fe2000f8e020e */
[----:B------:R-:W-:Y:S01]  /*1800*/  ISETP.NE.AND P2, PT, R252, 0x1, PT ;  /* 0x00000001fc00780c */ /* 0x000fe20003f45270 */
[----:B------:R-:W-:Y:S01]  /*1810*/  IMAD.SHL.U32 R251, R251, 0x2, RZ ;  /* 0x00000002fbfb7824 */ /* 0x000fe200078e00ff */
[----:B---3--:R-:W-:Y:S01]  /*1820*/  SHF.R.S32.HI R29, RZ, 0x1f, R9 ;  /* 0x0000001fff1d7819 */ /* 0x008fe20000011409 */
[----:B------:R-:W-:Y:S01]  /*1830*/  USHF.R.S32.HI UR15, URZ, 0x1f, UR18 ;  /* 0x0000001f3f0f7899 */ /* 0x000fe20008011412 */
[----:B------:R-:W-:Y:S01]  /*1840*/  SHF.R.S32.HI R28, RZ, 0x1f, R8 ;  /* 0x0000001fff1c7819 */ /* 0x000fe20000011408 */
[----:B------:R-:W-:Y:S01]  /*1850*/  ULDC.64 UR4, c[0x0][0x2b0] ;  /* 0x0000ac0000047ab9 */ /* 0x000fe20000000a00 */
[----:B------:R-:W-:Y:S01]  /*1860*/  IADD3 R13, R120, UR14, RZ ;  /* 0x0000000e780d7c10 */ /* 0x000fe2000fffe0ff */
[----:B------:R-:W-:Y:S01]  /*1870*/  UIMAD UR15, UR15, UR4, URZ ;  /* 0x000000040f0f72a4 */ /* 0x000fe2000f8e023f */
[----:B------:R-:W-:Y:S01]  /*1880*/  LEA.HI R31, R31, R10, RZ, 0x3 ;  /* 0x0000000a1f1f7211 */ /* 0x000fe200078f18ff */
[----:B------:R-:W-:Y:S01]  /*1890*/  UIMAD.WIDE.U32 UR16, UR18, UR4, URZ ;  /* 0x00000004121072a5 */ /* 0x000fe2000f8e003f */
[----:B------:R-:W-:Y:S01]  /*18a0*/  LEA.HI R29, R29, R9, RZ, 0x3 ;  /* 0x000000091d1d7211 */ /* 0x000fe200078f18ff */
[----:B------:R-:W-:Y:S01]  /*18b0*/  UIMAD UR15, UR18, UR5, UR15 ;  /* 0x00000005120f72a4 */ /* 0x000fe2000f8e020f */
[----:B------:R-:W-:Y:S01]  /*18c0*/  LEA.HI R28, R28, R8, RZ, 0x3 ;  /* 0x000000081c1c7211 */ /* 0x000fe200078f18ff */
[----:B------:R-:W-:Y:S01]  /*18d0*/  IMAD.MOV.U32 R19, RZ, RZ, RZ ;  /* 0x000000ffff137224 */ /* 0x000fe200078e00ff */
[----:B------:R-:W-:Y:S01]  /*18e0*/  LOP3.LUT R31, R31, 0xfffffff8, RZ, 0xc0, !PT ;  /* 0xfffffff81f1f7812 */ /* 0x000fe200078ec0ff */
[----:B------:R-:W-:Y:S01]  /*18f0*/  UIADD3 UR15, UR17, UR15, URZ ;  /* 0x0000000f110f7290 */ /* 0x000fe2000fffe03f */
[----:B------:R-:W-:Y:S01]  /*1900*/  LOP3.LUT R29, R29, 0xfffffff8, RZ, 0xc0, !PT ;  /* 0xfffffff81d1d7812 */ /* 0x000fe200078ec0ff */
[----:B------:R-:W-:Y:S01]  /*1910*/  IMAD.SHL.U32 R249, R18, 0x40, RZ ;  /* 0x0000004012f97824 */ /* 0x000fe200078e00ff */
[----:B------:R-:W-:Y:S01]  /*1920*/  LOP3.LUT R28, R28, 0xfffffff8, RZ, 0xc0, !PT ;  /* 0xfffffff81c1c7812 */ /* 0x000fe200078ec0ff */
[----:B------:R-:W-:Y:S01]  /*1930*/  ULDC.64 UR4, c[0x0][0x1e8] ;  /* 0x00007a0000047ab9 */ /* 0x000fe20000000a00 */
[----:B------:R-:W-:-:S02]  /*1940*/  ISETP.GE.AND P1, PT, R13, UR7, PT ;  /* 0x000000070d007c0c */ /* 0x000fc4000bf26270 */
[----:B-1----:R-:W-:Y:S02]  /*1950*/  IADD3 R12, R0, 0x60, RZ ;  /* 0x00000060000c7810 */ /* 0x002fe40007ffe0ff */
[----:B------:R-:W-:Y:S02]  /*1960*/  IADD3 R0, R13, UR10, RZ ;  /* 0x0000000a0d007c10 */ /* 0x000fe4000fffe0ff */
[----:B------:R-:W-:Y:S02]  /*1970*/  ISETP.GE.AND P0, PT, R12, R11, PT ;  /* 0x0000000b0c00720c */ /* 0x000fe40003f06270 */
[----:B------:R-:W-:Y:S01]  /*1980*/  ISETP.GT.OR P1, PT, R120, 0x5f, P1 ;  /* 0x0000005f7800780c */ /* 0x000fe20000f24670 */
[----:B------:R-:W-:-:S04]  /*1990*/  @P2 IMAD.HI.U32 R12, R0, c[0x0][0x2bc], RZ ;  /* 0x0000af00000c2a27 */ /* 0x000fc800078e00ff */
[----:B------:R-:W-:Y:S01]  /*19a0*/  IMAD.MOV.U32 R11, RZ, RZ, R0 ;  /* 0x000000ffff0b7224 */ /* 0x000fe200078e0000 */
[----:B------:R-:W-:-:S05]  /*19b0*/  @P2 SHF.R.U32.HI R11, RZ, c[0x0][0x2c0], R12 ;  /* 0x0000b000ff0b2a19 */ /* 0x000fca000001160c */
[--C-:B--2-4-:R-:W-:Y:S02]  /*19c0*/  @!P0 IMAD.WIDE R22, R33, 0x2, R20.reuse ;  /* 0x0000000221168825 */ /* 0x114fe400078e0214 */
[----:B------:R-:W-:Y:S02]  /*19d0*/  @!P1 IADD3 R15, P2, R11, UR16, RZ ;  /* 0x000000100b0f9c10 */ /* 0x000fe4000ff5e0ff */
[--C-:B------:R-:W-:Y:S01]  /*19e0*/  @!P0 IMAD.WIDE R12, R31, 0x2, R20.reuse ;  /* 0x000000021f0c8825 */ /* 0x100fe200078e0214 */
[----:B------:R-:W-:Y:S01]  /*19f0*/  @!PT LDS RZ, [RZ] ;  /* 0x00000000fffff984 */ /* 0x000fe20000000800 */
[----:B------:R1:W-:Y:S04]  /*1a00*/  @!P0 LDGSTS.E.BYPASS.LTC128B.128 [R251+0x1b100], [R22.64], !P4 ;  /* 0x1b10000016fb8fae */ /* 0x0003e8000e101d4c */
[----:B------:R2:W-:Y:S01]  /*1a10*/  @!P0 LDGSTS.E.BYPASS.LTC128B.128 [R251+0x1f100], [R12.64], !P3 ;  /* 0x1f1000000cfb8fae */ /* 0x0005e2000d901d4c */
[----:B-1----:R-:W-:-:S04]  /*1a20*/  @!P0 IMAD.WIDE R22, R29, 0x2, R20 ;  /* 0x000000021d168825 */ /* 0x002fc800078e0214 */
[----:B------:R-:W-:Y:S01]  /*1a30*/  @!P0 IMAD.WIDE R20, R28, 0x2, R20 ;  /* 0x000000021c148825 */ /* 0x000fe200078e0214 */
[----:B------:R1:W-:Y:S01]  /*1a40*/  @!P0 LDGSTS.E.BYPASS.LTC128B.128 [R251+0x23100], [R22.64], !P6 ;  /* 0x2310000016fb8fae */ /* 0x0003e2000f101d4c */
[----:B--2---:R-:W-:Y:S02]  /*1a50*/  @!P1 LEA.HI.X.SX32 R13, R11, UR15, 0x1, P2 ;  /* 0x0000000f0b0d9c11 */ /* 0x004fe400090f0eff */
[C---:B------:R-:W-:Y:S01]  /*1a60*/  @!P1 LEA R12, P2, R15.reuse, c[0x0][0x2a0], 0x2 ;  /* 0x0000a8000f0c9a11 */ /* 0x040fe200078410ff */
[----:B------:R2:W-:Y:S03]  /*1a70*/  @!P0 LDGSTS.E.BYPASS.LTC128B.128 [R251+0x27100], [R20.64], !P5 ;  /* 0x2710000014fb8fae */ /* 0x0005e6000e901d4c */
[----:B------:R-:W-:Y:S01]  /*1a80*/  @!P1 LEA.HI.X R13, R15, c[0x0][0x2a4], R13, 0x2, P2 ;  /* 0x0000a9000f0d9a11 */ /* 0x000fe200010f140d */
[----:B------:R-:W0:Y:S04]  /*1a90*/  LDGDEPBAR ;  /* 0x00000000000079af */ /* 0x000e280000000000 */
[----:B------:R-:W-:Y:S06]  /*1aa0*/  BAR.SYNC.DEFER_BLOCKING 0x0 ;  /* 0x0000000000007b1d */ /* 0x000fec0000010000 */
[----:B------:R3:W4:Y:S01]  /*1ab0*/  @!P1 LDG.E R19, [R12.64] ;  /* 0x0000000c0c139981 */ /* 0x000722000c1e1900 */
[----:B------:R-:W-:Y:S01]  /*1ac0*/  IMAD.MOV R11, RZ, RZ, -R11 ;  /* 0x000000ffff0b7224 */ /* 0x000fe200078e0a0b */
[----:B------:R-:W-:Y:S01]  /*1ad0*/  LOP3.LUT R249, R249, 0x1c0, RZ, 0xc0, !PT ;  /* 0x000001c0f9f97812 */ /* 0x000fe200078ec0ff */
[----:B------:R-:W-:Y:S01]  /*1ae0*/  UIMAD UR18, UR8, UR4, URZ ;  /* 0x00000004081272a4 */ /* 0x000fe2000f8e023f */
[----:B------:R-:W-:Y:S01]  /*1af0*/  LOP3.LUT P1, RZ, R18, 0x2, RZ, 0xc0, !PT ;  /* 0x0000000212ff7812 */ /* 0x000fe2000782c0ff */
[----:B------:R-:W-:Y:S01]  /*1b00*/  IMAD R16, R11, c[0x0][0x2b8], R0 ;  /* 0x0000ae000b107a24 */ /* 0x000fe200078e0200 */
[----:B------:R-:W-:Y:S01]  /*1b10*/  UIMAD.WIDE.U32 UR20, UR9, UR4, URZ ;  /* 0x00000004091472a5 */ /* 0x000fe2000f8e003f */
[----:B------:R-:W-:Y:S01]  /*1b20*/  IMAD.SHL.U32 R0, R17, 0x8, RZ ;  /* 0x0000000811007824 */ /* 0x000fe200078e00ff */
[----:B------:R-:W-:Y:S01]  /*1b30*/  UIMAD UR18, UR9, UR5, UR18 ;  /* 0x00000005091272a4 */ /* 0x000fe2000f8e0212 */
[C---:B-1----:R-:W-:Y:S01]  /*1b40*/  IMAD.WIDE.U32 R22, R16.reuse, c[0x0][0x1e0], RZ ;  /* 0x0000780010167a25 */ /* 0x042fe200078e00ff */
[----:B------:R-:W-:Y:S01]  /*1b50*/  ISETP.GE.AND P4, PT, R33, c[0x0][0x1d4], PT ;  /* 0x0000750021007a0c */ /* 0x000fe20003f86270 */
[----:B------:R-:W-:Y:S01]  /*1b60*/  ULDC.64 UR4, c[0x0][0x210] ;  /* 0x0000840000047ab9 */ /* 0x000fe20000000a00 */
[----:B------:R-:W-:Y:S01]  /*1b70*/  LOP3.LUT R0, R249, 0x8, R0, 0xf8, !PT ;  /* 0x00000008f9007812 */ /* 0x000fe200078ef800 */
[----:B--2---:R-:W-:Y:S01]  /*1b80*/  IMAD.WIDE.U32 R20, R16, c[0x0][0x208], RZ ;  /* 0x0000820010147a25 */ /* 0x004fe200078e00ff */
[----:B------:R-:W-:Y:S01]  /*1b90*/  SHF.R.U32.HI R249, RZ, 0x3, R249 ;  /* 0x00000003fff97819 */ /* 0x000fe200000116f9 */
[----:B------:R-:W-:Y:S01]  /*1ba0*/  UIADD3 UR18, UR21, UR18, URZ ;  /* 0x0000001215127290 */ /* 0x000fe2000fffe03f */
[----:B------:R-:W-:Y:S01]  /*1bb0*/  ISETP.GE.AND P3, PT, R10, c[0x0][0x1d4], PT ;  /* 0x000075000a007a0c */ /* 0x000fe20003f66270 */
[----:B------:R-:W-:Y:S01]  /*1bc0*/  UIMAD UR8, UR8, UR4, URZ ;  /* 0x00000004080872a4 */ /* 0x000fe2000f8e023f */
[----:B------:R-:W-:Y:S01]  /*1bd0*/  LOP3.LUT R249, R0, R249, RZ, 0x3c, !PT ;  /* 0x000000f900f97212 */ /* 0x000fe200078e3cff */
[----:B------:R-:W-:Y:S01]  /*1be0*/  UIMAD.WIDE.U32 UR22, UR9, UR4, URZ ;  /* 0x00000004091672a5 */ /* 0x000fe2000f8e003f */
[----:B------:R-:W-:Y:S01]  /*1bf0*/  ISETP.GE.AND P2, PT, R9, c[0x0][0x1d4], PT ;  /* 0x0000750009007a0c */ /* 0x000fe20003f46270 */
[----:B------:R-:W-:Y:S01]  /*1c00*/  UIMAD UR5, UR9, UR5, UR8 ;  /* 0x00000005090572a4 */ /* 0x000fe2000f8e0208 */
[----:B------:R-:W-:Y:S01]  /*1c10*/  IMAD.SHL.U32 R5, R5, 0x40, RZ ;  /* 0x0000004005057824 */ /* 0x000fe200078e00ff */
[----:B------:R-:W-:Y:S01]  /*1c20*/  UIADD3 UR4, UR6, -0x1, URZ ;  /* 0xffffffff06047890 */ /* 0x000fe2000fffe03f */
[----:B------:R-:W-:Y:S01]  /*1c30*/  LEA.HI R6, R6, R2, RZ, 0x5 ;  /* 0x0000000206067211 */ /* 0x000fe200078f28ff */
[----:B------:R-:W-:Y:S01]  /*1c40*/  UIADD3 UR5, UR23, UR5, URZ ;  /* 0x0000000517057290 */ /* 0x000fe2000fffe03f */
[----:B---3--:R-:W-:Y:S01]  /*1c50*/  SHF.R.S32.HI R12, RZ, 0x1f, R16 ;  /* 0x0000001fff0c7819 */ /* 0x008fe20000011410 */
[----:B------:R-:W-:Y:S01]  /*1c60*/  UIMAD UR4, UR4, -0x60, UR7 ;  /* 0xffffffa0040478a4 */ /* 0x000fe2000f8e0207 */
[----:B------:R-:W-:Y:S01]  /*1c70*/  SHF.R.S32.HI R13, RZ, 0x4, R14 ;  /* 0x00000004ff0d7819 */ /* 0x000fe2000001140e */
[----:B------:R-:W-:Y:S01]  /*1c80*/  IMAD.SHL.U32 R7, R7, 0x40, RZ ;  /* 0x0000004007077824 */ /* 0x000fe200078e00ff */
[----:B------:R-:W-:Y:S01]  /*1c90*/  LOP3.LUT R5, R5, 0x1c0, RZ, 0xc0, !PT ;  /* 0x000001c005057812 */ /* 0x000fe200078ec0ff */
[----:B------:R-:W-:Y:S01]  /*1ca0*/  IMAD R11, R12, c[0x0][0x1e0], RZ ;  /* 0x000078000c0b7a24 */ /* 0x000fe200078e02ff */
[----:B------:R-:W-:Y:S01]  /*1cb0*/  LEA.HI R14, R14, R13, RZ, 0x1 ;  /* 0x0000000d0e0e7211 */ /* 0x000fe200078f08ff */
[----:B------:R-:W-:Y:S01]  /*1cc0*/  IMAD R12, R12, c[0x0][0x208], RZ ;  /* 0x000082000c0c7a24 */ /* 0x000fe200078e02ff */
[----:B------:R-:W-:Y:S01]  /*1cd0*/  LOP3.LUT R7, R7, 0xfffffe00, RZ, 0xc0, !PT ;  /* 0xfffffe0007077812 */ /* 0x000fe200078ec0ff */
[----:B------:R-:W-:Y:S01]  /*1ce0*/  IMAD R11, R16, c[0x0][0x1e4], R11 ;  /* 0x00007900100b7a24 */ /* 0x000fe200078e020b */
[----:B------:R-:W-:Y:S01]  /*1cf0*/  LOP3.LUT R14, R14, 0xfffffffe, RZ, 0xc0, !PT ;  /* 0xfffffffe0e0e7812 */ /* 0x000fe200078ec0ff */
[----:B------:R-:W-:Y:S01]  /*1d00*/  IMAD R12, R16, c[0x0][0x20c], R12 ;  /* 0x00008300100c7a24 */ /* 0x000fe200078e020c */
[----:B------:R-:W-:Y:S01]  /*1d10*/  UISETP.GE.AND UP0, UPT, UR7, 0x61, UPT ;  /* 0x000000610700788c */ /* 0x000fe2000bf06270 */
[----:B------:R-:W-:Y:S01]  /*1d20*/  IMAD.IADD R23, R23, 0x1, R11 ;  /* 0x0000000117177824 */ /* 0x000fe200078e020b */
[----:B------:R-:W-:Y:S01]  /*1d30*/  SHF.R.S32.HI R32, RZ, 0x1f, R29 ;  /* 0x0000001fff207819 */ /* 0x000fe2000001141d */
[----:B------:R-:W-:Y:S01]  /*1d40*/  IMAD.IADD R21, R21, 0x1, R12 ;  /* 0x0000000115157824 */ /* 0x000fe200078e020c */
[----:B------:R-:W-:Y:S01]  /*1d50*/  SHF.R.S32.HI R30, RZ, 0x1f, R28 ;  /* 0x0000001fff1e7819 */ /* 0x000fe2000001141c */
[----:B------:R-:W-:-:S02]  /*1d60*/  IMAD.IADD R14, R13, 0x1, -R14 ;  /* 0x000000010d0e7824 */ /* 0x000fc400078e0a0e */
[----:B------:R-:W-:Y:S02]  /*1d70*/  IMAD R12, R16, c[0x0][0x1e0], RZ ;  /* 0x00007800100c7a24 */ /* 0x000fe400078e02ff */
[C---:B------:R-:W-:Y:S02]  /*1d80*/  IMAD R249, R14.reuse, 0x200, R249 ;  /* 0x000002000ef97824 */ /* 0x040fe400078e02f9 */
[----:B------:R-:W-:Y:S02]  /*1d90*/  IMAD.SHL.U32 R14, R14, 0x8, RZ ;  /* 0x000000080e0e7824 */ /* 0x000fe400078e00ff */
[----:B------:R-:W-:Y:S02]  /*1da0*/  IMAD.SHL.U32 R249, R249, 0x2, RZ ;  /* 0x00000002f9f97824 */ /* 0x000fe400078e00ff */
[----:B------:R-:W-:Y:S01]  /*1db0*/  IMAD.SHL.U32 R250, R6, 0x20, RZ ;  /* 0x0000002006fa7824 */ /* 0x000fe200078e00ff */
[----:B------:R-:W-:Y:S02]  /*1dc0*/  LOP3.LUT R14, R5, 0x8, R14, 0xf8, !PT ;  /* 0x00000008050e7812 */ /* 0x000fe400078ef80e */
[----:B------:R-:W-:-:S02]  /*1dd0*/  IADD3 R248, R249, 0xc120, RZ ;  /* 0x0000c120f9f87810 */ /* 0x000fc40007ffe0ff */
[----:B------:R-:W-:Y:S02]  /*1de0*/  SHF.R.U32.HI R5, RZ, 0x3, R5 ;  /* 0x00000003ff057819 */ /* 0x000fe40000011605 */
[----:B------:R-:W-:Y:S02]  /*1df0*/  LOP3.LUT R250, R250, 0x7ffffc00, RZ, 0xc0, !PT ;  /* 0x7ffffc00fafa7812 */ /* 0x000fe400078ec0ff */
[----:B------:R-:W-:-:S04]  /*1e00*/  LOP3.LUT R5, R14, R5, RZ, 0x3c, !PT ;  /* 0x000000050e057212 */ /* 0x000fc800078e3cff */
[CC--:B------:R-:W-:Y:S02]  /*1e10*/  IADD3 R250, R5.reuse, R7.reuse, R250 ;  /* 0x0000000705fa7210 */ /* 0x0c0fe40007ffe0fa */
[----:B------:R-:W-:Y:S02]  /*1e20*/  LOP3.LUT R5, R5, R7, RZ, 0xfc, !PT ;  /* 0x0000000705057212 */ /* 0x000fe400078efcff */
[----:B------:R-:W-:Y:S01]  /*1e30*/  IADD3 R7, R251, 0x100, RZ ;  /* 0x00000100fb077810 */ /* 0x000fe20007ffe0ff */
[----:B------:R-:W-:-:S04]  /*1e40*/  IMAD.SHL.U32 R250, R250, 0x2, RZ ;  /* 0x00000002fafa7824 */ /* 0x000fc800078e00ff */
[--C-:B------:R-:W-:Y:S02]  /*1e50*/  IMAD R246, R4, 0x2, R250.reuse ;  /* 0x0000000204f67824 */ /* 0x100fe400078e02fa */
[C---:B------:R-:W-:Y:S02]  /*1e60*/  IMAD R245, R3.reuse, 0x2, R250 ;  /* 0x0000000203f57824 */ /* 0x040fe400078e02fa */
[----:B------:R-:W-:Y:S01]  /*1e70*/  IMAD R243, R3, 0x2, R246 ;  /* 0x0000000203f37824 */ /* 0x000fe200078e02f6 */
[----:B----4-:R-:W-:Y:S01]  /*1e80*/  SHF.R.S32.HI R11, RZ, 0x1f, R19 ;  /* 0x0000001fff0b7819 */ /* 0x010fe20000011413 */
[----:B------:R-:W-:Y:S01]  /*1e90*/  IMAD.WIDE.U32 R22, R19, c[0x0][0x1f0], R22 ;  /* 0x00007c0013167a25 */ /* 0x000fe200078e0016 */
[----:B------:R-:W-:Y:S03]  /*1ea0*/  STL [R1], R19 ;  /* 0x0000001301007387 */ /* 0x000fe60000100800 */
[C---:B------:R-:W-:Y:S01]  /*1eb0*/  IMAD R15, R11.reuse, c[0x0][0x1f0], RZ ;  /* 0x00007c000b0f7a24 */ /* 0x040fe200078e02ff */
[----:B------:R-:W-:Y:S01]  /*1ec0*/  IADD3 R0, P0, R22, UR20, RZ ;  /* 0x0000001416007c10 */ /* 0x000fe2000ff1e0ff */
[----:B------:R-:W-:Y:S01]  /*1ed0*/  IMAD R11, R11, c[0x0][0x218], RZ ;  /* 0x000086000b0b7a24 */ /* 0x000fe200078e02ff */
[----:B------:R1:W-:Y:S01]  /*1ee0*/  STL [R1+0x4], R16 ;  /* 0x0000041001007387 */ /* 0x0003e20000100800 */
[----:B------:R-:W-:-:S02]  /*1ef0*/  IMAD R15, R19, c[0x0][0x1f4], R15 ;  /* 0x00007d00130f7a24 */ /* 0x000fc400078e020f */
[----:B------:R-:W-:-:S03]  /*1f00*/  IMAD.WIDE.U32 R20, R19, c[0x0][0x218], R20 ;  /* 0x0000860013147a25 */ /* 0x000fc600078e0014 */
[----:B------:R-:W-:Y:S01]  /*1f10*/  IADD3.X R15, R23, UR18, R15, P0, !PT ;  /* 0x00000012170f7c10 */ /* 0x000fe200087fe40f */
[C---:B------:R-:W-:Y:S01]  /*1f20*/  IMAD R11, R19.reuse, c[0x0][0x21c], R11 ;  /* 0x00008700130b7a24 */ /* 0x040fe200078e020b */
[----:B------:R-:W-:Y:S01]  /*1f30*/  LEA R22, P0, R0, c[0x0][0x1c8], 0x1 ;  /* 0x0000720000167a11 */ /* 0x000fe200078008ff */
[----:B------:R-:W-:-:S03]  /*1f40*/  IMAD R12, R19, c[0x0][0x1f0], R12 ;  /* 0x00007c00130c7a24 */ /* 0x000fc600078e020c */
[----:B------:R-:W-:Y:S01]  /*1f50*/  LEA.HI.X R15, R0, c[0x0][0x1cc], R15, 0x1, P0 ;  /* 0x00007300000f7a11 */ /* 0x000fe200000f0c0f */
[----:B------:R-:W-:Y:S01]  /*1f60*/  SHFL.IDX PT, R24, R22, RZ, 0x181f ;  /* 0x00181fff16187589 */ /* 0x000fe200000e0000 */
[----:B------:R-:W-:Y:S01]  /*1f70*/  IADD3 R13, P0, R20, UR22, RZ ;  /* 0x00000016140d7c10 */ /* 0x000fe2000ff1e0ff */
[----:B------:R-:W-:Y:S01]  /*1f80*/  IMAD.U32 R20, RZ, RZ, UR9 ;  /* 0x00000009ff147e24 */ /* 0x000fe2000f8e00ff */
[----:B------:R-:W-:Y:S01]  /*1f90*/  IADD3 R0, R249, 0xc100, RZ ;  /* 0x0000c100f9007810 */ /* 0x000fe20007ffe0ff */
[----:B------:R-:W2:Y:S01]  /*1fa0*/  SHFL.IDX PT, R25, R15, RZ, 0x181f ;  /* 0x00181fff0f197589 */ /* 0x000ea200000e0000 */
[----:B------:R-:W-:Y:S01]  /*1fb0*/  IADD3.X R11, R21, UR5, R11, P0, !PT ;  /* 0x00000005150b7c10 */ /* 0x000fe200087fe40b */
[----:B------:R-:W-:Y:S01]  /*1fc0*/  IMAD R20, R20, c[0x0][0x1e8], R12 ;  /* 0x00007a0014147a24 */ /* 0x000fe200078e020c */
[----:B------:R-:W-:Y:S01]  /*1fd0*/  @P1 IADD3 R248, R0, -0x20, RZ ;  /* 0xffffffe000f81810 */ /* 0x000fe20007ffe0ff */
[----:B------:R-:W-:Y:S01]  /*1fe0*/  SHFL.IDX PT, R22, R22, 0x1, 0x181f ;  /* 0x00381f0016167f89 */ /* 0x000fe200000e0000 */
[----:B------:R-:W-:-:S02]  /*1ff0*/  IADD3 R0, -R17, UR4, RZ ;  /* 0x0000000411007c10 */ /* 0x000fc4000fffe1ff */
[----:B------:R-:W-:Y:S01]  /*2000*/  ISETP.GE.AND P1, PT, R8, c[0x0][0x1d4], PT ;  /* 0x0000750008007a0c */ /* 0x000fe20003f26270 */
[----:B------:R-:W-:Y:S01]  /*2010*/  SHFL.IDX PT, R23, R15, 0x1, 0x181f ;  /* 0x00381f000f177f89 */ /* 0x000fe200000e0000 */
[C---:B-1----:R-:W-:Y:S02]  /*2020*/  LEA R16, P0, R13.reuse, c[0x0][0x1f8], 0x1 ;  /* 0x00007e000d107a11 */ /* 0x042fe400078008ff */
[----:B------:R-:W-:Y:S01]  /*2030*/  LEA R20, R20, c[0x0][0x1c8], 0x1 ;  /* 0x0000720014147a11 */ /* 0x000fe200078e08ff */
[----:B------:R-:W-:Y:S01]  /*2040*/  SHFL.IDX PT, R21, R15, 0x2, 0x181f ;  /* 0x00581f000f157f89 */ /* 0x000fe200000e0000 */
[----:B------:R-:W-:Y:S02]  /*2050*/  LEA.HI.X R11, R13, c[0x0][0x1fc], R11, 0x1, P0 ;  /* 0x00007f000d0b7a11 */ /* 0x000fe400000f0c0b */
[----:B------:R-:W-:Y:S01]  /*2060*/  ISETP.GE.AND P0, PT, R0, 0x1, PT ;  /* 0x000000010000780c */ /* 0x000fe20003f06270 */
[----:B------:R-:W1:Y:S01]  /*2070*/  SHFL.IDX PT, R64, R16, RZ, 0x181f ;  /* 0x00181fff10407589 */ /* 0x000e6200000e0000 */
[----:B------:R-:W-:-:S02]  /*2080*/  IADD3 R239, R248, 0x800, RZ ;  /* 0x00000800f8ef7810 */ /* 0x000fc40007ffe0ff */
[C---:B------:R-:W-:Y:S01]  /*2090*/  IADD3 R238, R248.reuse, 0x1000, RZ ;  /* 0x00001000f8ee7810 */ /* 0x040fe20007ffe0ff */
[----:B------:R-:W3:Y:S01]  /*20a0*/  SHFL.IDX PT, R13, R11, RZ, 0x181f ;  /* 0x00181fff0b0d7589 */ /* 0x000ee200000e0000 */
[C---:B------:R-:W-:Y:S02]  /*20b0*/  IADD3 R237, R248.reuse, 0x1800, RZ ;  /* 0x00001800f8ed7810 */ /* 0x040fe40007ffe0ff */
[C---:B------:R-:W-:Y:S01]  /*20c0*/  IADD3 R236, R248.reuse, 0x2000, RZ ;  /* 0x00002000f8ec7810 */ /* 0x040fe20007ffe0ff */
[----:B------:R-:W4:Y:S01]  /*20d0*/  SHFL.IDX PT, R48, R16, 0x1, 0x181f ;  /* 0x00381f0010307f89 */ /* 0x000f2200000e0000 */
[C---:B------:R-:W-:Y:S02]  /*20e0*/  IADD3 R235, R248.reuse, 0x2800, RZ ;  /* 0x00002800f8eb7810 */ /* 0x040fe40007ffe0ff */
[C---:B------:R-:W-:Y:S01]  /*20f0*/  IADD3 R233, R248.reuse, 0x3000, RZ ;  /* 0x00003000f8e97810 */ /* 0x040fe20007ffe0ff */
[----:B------:R-:W5:Y:S01]  /*2100*/  SHFL.IDX PT, R12, R11, 0x1, 0x181f ;  /* 0x00381f000b0c7f89 */ /* 0x000f6200000e0000 */
[----:B--2---:R-:W-:Y:S01]  /*2110*/  @P0 IMAD.WIDE R36, R33, 0x2, R24 ;  /* 0x0000000221240825 */ /* 0x004fe200078e0218 */
[----:B------:R-:W-:-:S02]  /*2120*/  IADD3 R232, R248, 0x3800, RZ ;  /* 0x00003800f8e87810 */ /* 0x000fc40007ffe0ff */
[----:B------:R-:W2:Y:S01]  /*2130*/  SHFL.IDX PT, R16, R16, 0x2, 0x181f ;  /* 0x00581f0010107f89 */ /* 0x000ea200000e0000 */
[--C-:B------:R-:W-:Y:S01]  /*2140*/  @P0 IMAD.WIDE R34, R31, 0x2, R24.reuse ;  /* 0x000000021f220825 */ /* 0x100fe200078e0218 */
[C---:B------:R-:W-:Y:S02]  /*2150*/  IADD3 R231, R248.reuse, 0x4000, RZ ;  /* 0x00004000f8e77810 */ /* 0x040fe40007ffe0ff */
[----:B------:R-:W2:Y:S01]  /*2160*/  SHFL.IDX PT, R11, R11, 0x2, 0x181f ;  /* 0x00581f000b0b7f89 */ /* 0x000ea200000e0000 */
[--C-:B------:R-:W-:Y:S01]  /*2170*/  @P0 IMAD.WIDE R26, R29, 0x2, R24.reuse ;  /* 0x000000021d1a0825 */ /* 0x100fe200078e0218 */
[----:B------:R-:W-:Y:S02]  /*2180*/  IADD3 R230, R248, 0x4800, RZ ;  /* 0x00004800f8e67810 */ /* 0x000fe40007ffe0ff */
[----:B------:R2:W-:Y:S01]  /*2190*/  @P0 LDGSTS.E.BYPASS.LTC128B.128 [R251+0xc100], [R36.64], !P4 ;  /* 0x0c10000024fb0fae */ /* 0x0005e2000e101d4c */
[----:B------:R-:W-:Y:S01]  /*21a0*/  @P0 IMAD.WIDE R38, R28, 0x2, R24 ;  /* 0x000000021c260825 */ /* 0x000fe200078e0218 */
[----:B------:R-:W-:-:S02]  /*21b0*/  IADD3 R229, R248, 0x5000, RZ ;  /* 0x00005000f8e57810 */ /* 0x000fc40007ffe0ff */
[----:B------:R2:W-:Y:S01]  /*21c0*/  @P0 LDGSTS.E.BYPASS.LTC128B.128 [R251+0xf100], [R34.64], !P3 ;  /* 0x0f10000022fb0fae */ /* 0x0005e2000d901d4c */
[----:B------:R-:W-:Y:S01]  /*21d0*/  IMAD.WIDE R24, R33, 0x2, RZ ;  /* 0x0000000221187825 */ /* 0x000fe200078e02ff */
[C---:B------:R-:W-:Y:S02]  /*21e0*/  IADD3 R228, R248.reuse, 0x5800, RZ ;  /* 0x00005800f8e47810 */ /* 0x040fe40007ffe0ff */
[----:B------:R2:W-:Y:S01]  /*21f0*/  @P0 LDGSTS.E.BYPASS.LTC128B.128 [R251+0x12100], [R26.64], !P2 ;  /* 0x121000001afb0fae */ /* 0x0005e2000d101d4c */
[----:B------:R-:W-:Y:S02]  /*2200*/  IADD3 R227, R248, 0x6000, RZ ;  /* 0x00006000f8e37810 */ /* 0x000fe40007ffe0ff */
[----:B-1----:R-:W-:Y:S01]  /*2210*/  IADD3 R74, P5, R64, R24, RZ ;  /* 0x00000018404a7210 */ /* 0x002fe20007fbe0ff */
[----:B------:R1:W-:Y:S01]  /*2220*/  @P0 LDGSTS.E.BYPASS.LTC128B.128 [R251+0x15100], [R38.64], !P1 ;  /* 0x1510000026fb0fae */ /* 0x0003e2000c901d4c */
[----:B------:R-:W-:Y:S02]  /*2230*/  ISETP.GE.AND P0, PT, R0, 0x21, PT ;  /* 0x000000210000780c */ /* 0x000fe40003f06270 */
[----:B------:R-:W-:Y:S01]  /*2240*/  IADD3 R226, R248, 0x6800, RZ ;  /* 0x00006800f8e27810 */ /* 0x000fe20007ffe0ff */
[----:B---3--:R-:W-:Y:S01]  /*2250*/  IMAD.X R75, R13, 0x1, R25, P5 ;  /* 0x000000010d4b7824 */ /* 0x008fe200028e0619 */
[----:B----4-:R-:W-:Y:S01]  /*2260*/  IADD3 R58, P5, R24, R48, RZ ;  /* 0x00000030183a7210 */ /* 0x010fe20007fbe0ff */
[----:B------:R-:W3:Y:S01]  /*2270*/  SHFL.IDX PT, R20, R20, 0x2, 0x181f ;  /* 0x00581f0014147f89 */ /* 0x000ee200000e0000 */
[----:B------:R-:W-:-:S02]  /*2280*/  IADD3 R225, R248, 0x7000, RZ ;  /* 0x00007000f8e17810 */ /* 0x000fc40007ffe0ff */
[C---:B------:R-:W-:Y:S01]  /*2290*/  IADD3 R224, R248.reuse, 0x7800, RZ ;  /* 0x00007800f8e07810 */ /* 0x040fe20007ffe0ff */
[----:B-----5:R-:W-:Y:S01]  /*22a0*/  IMAD.X R59, R25, 0x1, R12, P5 ;  /* 0x00000001193b7824 */ /* 0x020fe200028e060c */
[C---:B------:R-:W-:Y:S02]  /*22b0*/  IADD3 R223, R248.reuse, 0x8000, RZ ;  /* 0x00008000f8df7810 */ /* 0x040fe40007ffe0ff */
[C---:B------:R-:W-:Y:S01]  /*22c0*/  IADD3 R222, R248.reuse, 0x8800, RZ ;  /* 0x00008800f8de7810 */ /* 0x040fe20007ffe0ff */
[--C-:B--2---:R-:W-:Y:S01]  /*22d0*/  @P0 IMAD.WIDE R36, R33, 0x2, R22.reuse ;  /* 0x0000000221240825 */ /* 0x104fe200078e0216 */
[C---:B------:R-:W-:Y:S02]  /*22e0*/  IADD3 R221, R248.reuse, 0x9000, RZ ;  /* 0x00009000f8dd7810 */ /* 0x040fe40007ffe0ff */
[----:B------:R-:W-:Y:S02]  /*22f0*/  IADD3 R220, R248, 0x9800, RZ ;  /* 0x00009800f8dc7810 */ /* 0x000fe40007ffe0ff */
[----:B------:R-:W-:Y:S01]  /*2300*/  IADD3 R34, P5, R24, R16, RZ ;  /* 0x0000001018227210 */ /* 0x000fe20007fbe0ff */
[----:B------:R2:W-:Y:S01]  /*2310*/  @P0 LDGSTS.E.BYPASS.LTC128B.128 [R251+0xd100], [R36.64], !P4 ;  /* 0x0d10000024fb0fae */ /* 0x0005e2000e101d4c */
[C---:B------:R-:W-:Y:S01]  /*2320*/  IADD3 R219, R248.reuse, 0xa000, RZ ;  /* 0x0000a000f8db7810 */ /* 0x040fe20007ffe0ff */
[----:B------:R-:W-:Y:S01]  /*2330*/  @P0 IMAD.WIDE R26, R31, 0x2, R22 ;  /* 0x000000021f1a0825 */ /* 0x000fe200078e0216 */
[----:B------:R-:W-:-:S02]  /*2340*/  IADD3 R218, R248, 0xa800, RZ ;  /* 0x0000a800f8da7810 */ /* 0x000fc40007ffe0ff */
[C---:B------:R-:W-:Y:S01]  /*2350*/  IADD3 R217, R248.reuse, 0xb000, RZ ;  /* 0x0000b000f8d97810 */ /* 0x040fe20007ffe0ff */
[----:B------:R-:W-:Y:S01]  /*2360*/  IMAD.X R35, R25, 0x1, R11, P5 ;  /* 0x0000000119237824 */ /* 0x000fe200028e060b */
[----:B------:R4:W-:Y:S01]  /*2370*/  @P0 LDGSTS.E.BYPASS.LTC128B.128 [R251+0x10100], [R26.64], !P3 ;  /* 0x101000001afb0fae */ /* 0x0009e2000d901d4c */
[----:B------:R-:W-:Y:S01]  /*2380*/  @P0 IMAD.WIDE R24, R29, 0x2, R22 ;  /* 0x000000021d180825 */ /* 0x000fe200078e0216 */
[----:B------:R-:W-:-:S03]  /*2390*/  IADD3 R216, R248, 0xb800, RZ ;  /* 0x0000b800f8d87810 */ /* 0x000fc60007ffe0ff */
[----:B-1----:R-:W-:Y:S01]  /*23a0*/  @P0 IMAD.WIDE R38, R28, 0x2, R22 ;  /* 0x000000021c260825 */ /* 0x002fe200078e0216 */
[----:B------:R1:W-:Y:S03]  /*23b0*/  @P0 LDGSTS.E.BYPASS.LTC128B.128 [R251+0x13100], [R24.64], !P2 ;  /* 0x1310000018fb0fae */ /* 0x0003e6000d101d4c */
[----:B------:R-:W-:Y:S01]  /*23c0*/  IMAD.WIDE R22, R31, 0x2, RZ ;  /* 0x000000021f167825 */ /* 0x000fe200078e02ff */
[----:B------:R2:W-:Y:S01]  /*23d0*/  @P0 LDGSTS.E.BYPASS.LTC128B.128 [R251+0x16100], [R38.64], !P1 ;  /* 0x1610000026fb0fae */ /* 0x0005e2000c901d4c */
[----:B------:R-:W-:-:S03]  /*23e0*/  ISETP.GT.AND P0, PT, R0, 0x40, PT ;  /* 0x000000400000780c */ /* 0x000fc60003f04270 */
[----:B------:R-:W-:-:S05]  /*23f0*/  IADD3 R72, P5, R64, R22, RZ ;  /* 0x0000001640487210 */ /* 0x000fca0007fbe0ff */
[----:B------:R-:W-:Y:S01]  /*2400*/  IMAD.X R73, R13, 0x1, R23, P5 ;  /* 0x000000010d497824 */ /* 0x000fe200028e0617 */
[----:B------:R-:W-:-:S04]  /*2410*/  IADD3 R56, P5, R22, R48, RZ ;  /* 0x0000003016387210 */ /* 0x000fc80007fbe0ff */
[----:B---3--:R-:W-:-:S04]  /*2420*/  @P0 IMAD.WIDE R14, R29, 0x2, R20 ;  /* 0x000000021d0e0825 */ /* 0x008fc800078e0214 */
[----:B----4-:R-:W-:-:S04]  /*2430*/  @P0 IMAD.WIDE R26, R33, 0x2, R20 ;  /* 0x00000002211a0825 */ /* 0x010fc800078e0214 */
[----:B------:R-:W-:Y:S01]  /*2440*/  IMAD.X R57, R23, 0x1, R12, P5 ;  /* 0x0000000117397824 */ /* 0x000fe200028e060c */
[----:B------:R3:W-:Y:S01]  /*2450*/  @P0 LDGSTS.E.BYPASS.LTC128B.128 [R251+0xe100], [R26.64], !P4 ;  /* 0x0e1000001afb0fae */ /* 0x0007e2000e101d4c */
[----:B-1----:R-:W-:Y:S01]  /*2460*/  @P0 IMAD.WIDE R24, R31, 0x2, R20 ;  /* 0x000000021f180825 */ /* 0x002fe200078e0214 */
[----:B------:R-:W-:-:S04]  /*2470*/  IADD3 R22, P5, R22, R16, RZ ;  /* 0x0000001016167210 */ /* 0x000fc80007fbe0ff */
[----:B------:R1:W-:Y:S01]  /*2480*/  @P0 LDGSTS.E.BYPASS.LTC128B.128 [R251+0x11100], [R24.64], !P3 ;  /* 0x1110000018fb0fae */ /* 0x0003e2000d901d4c */
[----:B------:R-:W-:-:S03]  /*2490*/  IMAD.X R23, R23, 0x1, R11, P5 ;  /* 0x0000000117177824 */ /* 0x000fc600028e060b */
[----:B------:R4:W-:Y:S01]  /*24a0*/  @P0 LDGSTS.E.BYPASS.LTC128B.128 [R251+0x14100], [R14.64], !P2 ;  /* 0x141000000efb0fae */ /* 0x0009e2000d101d4c */
[----:B-1----:R-:W-:-:S04]  /*24b0*/  @P0 IMAD.WIDE R24, R28, 0x2, R20 ;  /* 0x000000021c180825 */ /* 0x002fc800078e0214 */
[----:B------:R-:W-:Y:S01]  /*24c0*/  IMAD.WIDE R20, R29, 0x2, RZ ;  /* 0x000000021d147825 */ /* 0x000fe200078e02ff */
[----:B------:R3:W-:Y:S03]  /*24d0*/  @P0 LDGSTS.E.BYPASS.LTC128B.128 [R251+0x17100], [R24.64], !P1 ;  /* 0x1710000018fb0fae */ /* 0x0007e6000c901d4c */
[----:B----4-:R-:W-:Y:S01]  /*24e0*/  IMAD.WIDE R14, R28, 0x2, RZ ;  /* 0x000000021c0e7825 */ /* 0x010fe200078e02ff */
[----:B------:R-:W0:Y:S01]  /*24f0*/  LDGDEPBAR ;  /* 0x00000000000079af */ /* 0x000e220000000000 */
[----:B------:R-:W-:Y:S02]  /*2500*/  IADD3 R66, P0, R64, R20, RZ ;  /* 0x0000001440427210 */ /* 0x000fe40007f1e0ff */
[----:B------:R-:W-:Y:S02]  /*2510*/  IADD3 R50, P5, R20, R48, RZ ;  /* 0x0000003014327210 */ /* 0x000fe40007fbe0ff */
[----:B------:R-:W-:Y:S01]  /*2520*/  IADD3 R64, P6, R64, R14, RZ ;  /* 0x0000000e40407210 */ /* 0x000fe20007fde0ff */
[----:B------:R-:W-:Y:S01]  /*2530*/  IMAD.X R67, R13, 0x1, R21, P0 ;  /* 0x000000010d437824 */ /* 0x000fe200000e0615 */
[----:B------:R-:W-:Y:S01]  /*2540*/  IADD3 R20, P0, R20, R16, RZ ;  /* 0x0000001014147210 */ /* 0x000fe20007f1e0ff */
[--C-:B------:R-:W-:Y:S01]  /*2550*/  IMAD.X R51, R21, 0x1, R12.reuse, P5 ;  /* 0x0000000115337824 */ /* 0x100fe200028e060c */
[C---:B------:R-:W-:Y:S01]  /*2560*/  IADD3 R48, P5, R14.reuse, R48, RZ ;  /* 0x000000300e307210 */ /* 0x040fe20007fbe0ff */
[----:B------:R-:W-:Y:S01]  /*2570*/  IMAD.X R65, R13, 0x1, R15, P6 ;  /* 0x000000010d417824 */ /* 0x000fe200030e060f */
[----:B------:R-:W-:Y:S01]  /*2580*/  ISETP.GE.AND P6, PT, R33, c[0x0][0x1d4], PT ;  /* 0x0000750021007a0c */ /* 0x000fe20003fc6270 */
[----:B------:R-:W-:Y:S01]  /*2590*/  IMAD.X R21, R21, 0x1, R11, P0 ;  /* 0x0000000115157824 */ /* 0x000fe200000e060b */
[----:B------:R-:W-:Y:S01]  /*25a0*/  IADD3 R16, P0, R14, R16, RZ ;  /* 0x000000100e107210 */ /* 0x000fe20007f1e0ff */
[----:B------:R-:W-:Y:S01]  /*25b0*/  IMAD.X R49, R15, 0x1, R12, P5 ;  /* 0x000000010f317824 */ /* 0x000fe200028e060c */
[----:B------:R-:W-:-:S03]  /*25c0*/  ISETP.GE.AND P5, PT, R10, c[0x0][0x1d4], PT ;  /* 0x000075000a007a0c */ /* 0x000fc60003fa6270 */
[----:B------:R-:W-:Y:S01]  /*25d0*/  IMAD.X R17, R15, 0x1, R11, P0 ;  /* 0x000000010f117824 */ /* 0x000fe200000e060b */
[----:B------:R-:W-:Y:S02]  /*25e0*/  ISETP.LT.OR P0, PT, R0, 0x1, P6 ;  /* 0x000000010000780c */ /* 0x000fe40003701670 */
[----:B------:R-:W-:Y:S01]  /*25f0*/  ISETP.GE.AND P6, PT, R9, c[0x0][0x1d4], PT ;  /* 0x0000750009007a0c */ /* 0x000fe20003fc6270 */
[----:B------:R-:W-:-:S04]  /*2600*/  DEPBAR.LE SB0, 0x1 ;  /* 0x000080400000791a */ /* 0x000fc80000000000 */
[----:B------:R-:W-:-:S04]  /*2610*/  DEPBAR.LE SB0, 0x0 ;  /* 0x000080000000791a */ /* 0x000fc80000000000 */
[----:B------:R-:W-:Y:S06]  /*2620*/  BAR.SYNC.DEFER_BLOCKING 0x0 ;  /* 0x0000000000007b1d */ /* 0x000fec0000010000 */
[----:B------:R-:W-:Y:S04]  /*2630*/  LDSM.16.M88.4 R12, [R250+0x18100] ;  /* 0x01810000fa0c783b */ /* 0x000fe80000000200 */
[----:B------:R-:W-:Y:S04]  /*2640*/  LDSM.16.M88.4 R88, [R246+0x18100] ;  /* 0x01810000f658783b */ /* 0x000fe80000000200 */
[----:B------:R-:W-:Y:S04]  /*2650*/  LDSM.16.M88.4 R84, [R249+0xc100] ;  /* 0x00c10000f954783b */ /* 0x000fe80000000200 */
[----:B------:R-:W1:Y:S04]  /*2660*/  LDSM.16.M88.4 R76, [R249+0xc900] ;  /* 0x00c90000f94c783b */ /* 0x000e680000000200 */
[----:B------:R-:W-:Y:S04]  /*2670*/  LDSM.16.M88.4 R68, [R249+0xd100] ;  /* 0x00d10000f944783b */ /* 0x000fe80000000200 */
[----:B------:R-:W-:Y:S04]  /*2680*/  LDSM.16.M88.4 R60, [R249+0xd900] ;  /* 0x00d90000f93c783b */ /* 0x000fe80000000200 */
[----:B------:R-:W-:Y:S04]  /*2690*/  LDSM.16.M88.4 R52, [R249+0xe100] ;  /* 0x00e10000f934783b */ /* 0x000fe80000000200 */
[----:B------:R-:W-:Y:S04]  /*26a0*/  LDSM.16.M88.4 R100, [R249+0xe900] ;  /* 0x00e90000f964783b */ /* 0x000fe80000000200 */
[----:B------:R-:W-:Y:S04]  /*26b0*/  LDSM.16.M88.4 R44, [R248] ;  /* 0x00000000f82c783b */ /* 0x000fe80000000200 */
[----:B------:R-:W4:Y:S04]  /*26c0*/  LDSM.16.M88.4 R40, [R248+0x800] ;  /* 0x00080000f828783b */ /* 0x000f280000000200 */
[----:B--2---:R-:W2:Y:S04]  /*26d0*/  LDSM.16.M88.4 R36, [R248+0x1000] ;  /* 0x00100000f824783b */ /* 0x004ea80000000200 */
[----:B---3--:R-:W3:Y:S04]  /*26e0*/  LDSM.16.M88.4 R24, [R248+0x1800] ;  /* 0x00180000f818783b */ /* 0x008ee80000000200 */
[----:B------:R-:W5:Y:S04]  /*26f0*/  LDSM.16.M88.4 R96, [R248+0x2000] ;  /* 0x00200000f860783b */ /* 0x000f680000000200 */
[----:B------:R-:W2:Y:S01]  /*2700*/  LDSM.16.M88.4 R92, [R248+0x2800] ;  /* 0x00280000f85c783b */ /* 0x000ea20000000200 */
[----:B-1----:R-:W-:Y:S03]  /*2710*/  HMMA.16816.F32.BF16 R80, R12, R76, RZ ;  /* 0x0000004c0c50723c */ /* 0x002fe600000418ff */
[----:B------:R-:W-:Y:S01]  /*2720*/  @!PT LDS RZ, [RZ] ;  /* 0x00000000fffff984 */ /* 0x000fe20000000800 */
[----:B------:R-:W-:Y:S01]  /*2730*/  @!PT LDS RZ, [RZ] ;  /* 0x00000000fffff984 */ /* 0x000fe20000000800 */
[----:B------:R-:W-:Y:S01]  /*2740*/  @!PT LDS RZ, [RZ] ;  /* 0x00000000fffff984 */ /* 0x000fe20000000800 */
[----:B------:R1:W-:Y:S01]  /*2750*/  LDGSTS.E.BYPASS.LTC128B.128 [R251+0x100], [R74.64], !P0 ;  /* 0x001000004afb7fae */ /* 0x0003e2000c101d4c */
[----:B------:R-:W-:-:S02]  /*2760*/  ISETP.LT.OR P0, PT, R0, 0x1, P5 ;  /* 0x000000010000780c */ /* 0x000fc40002f01670 */
[----:B------:R-:W-:Y:S02]  /*2770*/  ISETP.GE.AND P5, PT, R8, c[0x0][0x1d4], PT ;  /* 0x0000750008007a0c */ /* 0x000fe40003fa6270 */
[----:B------:R-:W-:Y:S09]  /*2780*/  HMMA.16816.F32.BF16 R76, R12, R78, RZ ;  /* 0x0000004e0c4c723c */ /* 0x000ff200000418ff */
[----:B------:R1:W-:Y:S01]  /*2790*/  LDGSTS.E.BYPASS.LTC128B.128 [R251+0x3100], [R72.64], !P0 ;  /* 0x0310000048fb7fae */ /* 0x0003e2000c101d4c */
[----:B------:R-:W-:-:S06]  /*27a0*/  ISETP.LT.OR P0, PT, R0, 0x1, P6 ;  /* 0x000000010000780c */ /* 0x000fcc0003701670 */
[C---:B----4-:R-:W-:Y:S07]  /*27b0*/  HMMA.16816.F32.BF16 R80, R88.reuse, R40, R80 ;  /* 0x000000285850723c */ /* 0x050fee0000041850 */
[----:B------:R4:W-:Y:S01]  /*27c0*/  LDGSTS.E.BYPASS.LTC128B.128 [R251+0x6100], [R66.64], !P0 ;  /* 0x0610000042fb7fae */ /* 0x0009e2000c101d4c */
[----:B------:R-:W-:Y:S01]  /*27d0*/  ISETP.LT.OR P0, PT, R0, 0x1, P5 ;  /* 0x000000010000780c */ /* 0x000fe20002f01670 */
[----:B------:R-:W-:Y:S08]  /*27e0*/  HMMA.16816.F32.BF16 R76, R88, R42, R76 ;  /* 0x0000002a584c723c */ /* 0x000ff0000004184c */
[----:B-1----:R-:W-:Y:S04]  /*27f0*/  HMMA.16816.F32.BF16 R72, R12, R68, RZ ;  /* 0x000000440c48723c */ /* 0x002fe800000418ff */
[----:B------:R4:W-:Y:S01]  /*2800*/  LDGSTS.E.BYPASS.LTC128B.128 [R251+0x9100], [R64.64], !P0 ;  /* 0x0910000040fb7fae */ /* 0x0009e2000c101d4c */
[----:B------:R-:W-:-:S04]  /*2810*/  ISETP.GE.AND P0, PT, R33, c[0x0][0x1d4], PT ;  /* 0x0000750021007a0c */ /* 0x000fc80003f06270 */
[----:B------:R-:W-:Y:S01]  /*2820*/  ISETP.LT.OR P0, PT, R0, 0x21, P0 ;  /* 0x000000210000780c */ /* 0x000fe20000701670 */
[----:B------:R-:W-:Y:S11]  /*2830*/  HMMA.16816.F32.BF16 R68, R12, R70, RZ ;  /* 0x000000460c44723c */ /* 0x000ff600000418ff */
[----:B------:R-:W-:Y:S01]  /*2840*/  @!UPT UIADD3 URZ, URZ, URZ, URZ ;  /* 0x0000003f3f3ff290 */ /* 0x000fe2000fffe03f */
[----:B------:R1:W-:Y:S01]  /*2850*/  LDGSTS.E.BYPASS.LTC128B.128 [R251+0x1100], [R58.64], !P0 ;  /* 0x011000003afb7fae */ /* 0x0003e2000c101d4c */
[----:B------:R-:W-:-:S04]  /*2860*/  ISETP.GE.AND P0, PT, R10, c[0x0][0x1d4], PT ;  /* 0x000075000a007a0c */ /* 0x000fc80003f06270 */
[C---:B------:R-:W-:Y:S01]  /*2870*/  ISETP.LT.OR P0, PT, R0.reuse, 0x21, P0 ;  /* 0x000000210000780c */ /* 0x040fe20000701670 */
[----:B--2---:R-:W-:Y:S08]  /*2880*/  HMMA.16816.F32.BF16 R72, R88, R36, R72 ;  /* 0x000000245848723c */ /* 0x004ff00000041848 */
[----:B----4-:R-:W-:Y:S04]  /*2890*/  HMMA.16816.F32.BF16 R64, R12, R60, RZ ;  /* 0x0000003c0c40723c */ /* 0x010fe800000418ff */
[----:B------:R1:W-:Y:S01]  /*28a0*/  LDGSTS.E.BYPASS.LTC128B.128 [R251+0x4100], [R56.64], !P0 ;  /* 0x0410000038fb7fae */ /* 0x0003e2000c101d4c */
[----:B------:R-:W-:-:S03]  /*28b0*/  ISETP.LT.OR P0, PT, R0, 0x21, P6 ;  /* 0x000000210000780c */ /* 0x000fc60003701670 */
[----:B------:R-:W-:Y:S08]  /*28c0*/  HMMA.16816.F32.BF16 R60, R12, R62, RZ ;  /* 0x0000003e0c3c723c */ /* 0x000ff000000418ff */
[----:B------:R-:W-:Y:S02]  /*28d0*/  HMMA.16816.F32.BF16 R68, R88, R38, R68 ;  /* 0x000000265844723c */ /* 0x000fe40000041844 */
[----:B------:R2:W-:Y:S01]  /*28e0*/  LDGSTS.E.BYPASS.LTC128B.128 [R251+0x7100], [R50.64], !P0 ;  /* 0x0710000032fb7fae */ /* 0x0005e2000c101d4c */
[----:B------:R-:W-:-:S02]  /*28f0*/  ISETP.LT.OR P0, PT, R0, 0x21, P5 ;  /* 0x000000210000780c */ /* 0x000fc40002f01670 */
[----:B------:R-:W-:-:S03]  /*2900*/  ISETP.LT.OR P5, PT, R0, 0x41, P5 ;  /* 0x000000410000780c */ /* 0x000fc60002fa1670 */
[----:B---3--:R-:W-:Y:S08]  /*2910*/  HMMA.16816.F32.BF16 R64, R88, R24, R64 ;  /* 0x000000185840723c */ /* 0x008ff00000041840 */
[----:B------:R2:W-:Y:S01]  /*2920*/  LDGSTS.E.BYPASS.LTC128B.128 [R251+0xa100], [R48.64], !P0 ;  /* 0x0a10000030fb7fae */ /* 0x0005e2000c101d4c */
[----:B------:R-:W-:Y:S01]  /*2930*/  ISETP.GE.AND P0, PT, R33, c[0x0][0x1d4], PT ;  /* 0x0000750021007a0c */ /* 0x000fe20003f06270 */
[----:B-1----:R-:W-:Y:S03]  /*2940*/  HMMA.16816.F32.BF16 R56, R12, R52, RZ ;  /* 0x000000340c38723c */ /* 0x002fe600000418ff */
[----:B------:R-:W-:-:S05]  /*2950*/  ISETP.LT.OR P0, PT, R0, 0x41, P0 ;  /* 0x000000410000780c */ /* 0x000fca0000701670 */
[----:B------:R-:W-:Y:S08]  /*2960*/  HMMA.16816.F32.BF16 R52, R12, R54, RZ ;  /* 0x000000360c34723c */ /* 0x000ff000000418ff */
[----:B------:R1:W-:Y:S01]  /*2970*/  LDGSTS.E.BYPASS.LTC128B.128 [R251+0x2100], [R34.64], !P0 ;  /* 0x0210000022fb7fae */ /* 0x0003e2000c101d4c */
[----:B------:R-:W-:Y:S01]  /*2980*/  ISETP.GE.AND P0, PT, R10, c[0x0][0x1d4], PT ;  /* 0x000075000a007a0c */ /* 0x000fe20003f06270 */
[----:B------:R-:W-:Y:S03]  /*2990*/  HMMA.16816.F32.BF16 R60, R88, R26, R60 ;  /* 0x0000001a583c723c */ /* 0x000fe6000004183c */
[----:B------:R-:W-:-:S05]  /*29a0*/  ISETP.LT.OR P0, PT, R0, 0x41, P0 ;  /* 0x000000410000780c */ /* 0x000fca0000701670 */
[C---:B------:R-:W-:Y:S08]  /*29b0*/  HMMA.16816.F32.BF16 R8, R12.reuse, R84, RZ ;  /* 0x000000540c08723c */ /* 0x040ff000000418ff */
[----:B------:R3:W-:Y:S01]  /*29c0*/  LDGSTS.E.BYPASS.LTC128B.128 [R251+0x5100], [R22.64], !P0 ;  /* 0x0510000016fb7fae */ /* 0x0007e2000c101d4c */
[----:B------:R-:W-:Y:S01]  /*29d0*/  ISETP.LT.OR P0, PT, R0, 0x41, P6 ;  /* 0x000000410000780c */ /* 0x000fe20003701670 */
[----:B------:R-:W-:Y:S01]  /*29e0*/  HMMA.16816.F32.BF16 R84, R12, R86, RZ ;  /* 0x000000560c54723c */ /* 0x000fe200000418ff */
[----:B------:R-:W-:Y:S01]  /*29f0*/  IMAD.MOV.U32 R0, RZ, RZ, 0x40 ;  /* 0x00000040ff007424 */ /* 0x000fe200078e00ff */
[----:B-1----:R-:W-:-:S06]  /*2a00*/  SHF.R.S32.HI R35, RZ, 0x1f, R33 ;  /* 0x0000001fff237819 */ /* 0x002fcc0000011421 */
[----:B-----5:R-:W-:Y:S01]  /*2a10*/  HMMA.16816.F32.BF16 R56, R88, R96, R56 ;  /* 0x000000605838723c */ /* 0x020fe20000041838 */
[----:B------:R-:W-:-:S03]  /*2a20*/  SHF.R.S32.HI R34, RZ, 0x1f, R31 ;  /* 0x0000001fff227819 */ /* 0x000fc6000001141f */
[----:B------:R3:W-:Y:S01]  /*2a30*/  LDGSTS.E.BYPASS.LTC128B.128 [R251+0x8100], [R20.64], !P0 ;  /* 0x0810000014fb7fae */ /* 0x0007e2000c101d4c */
[----:B------:R-:W-:-:S03]  /*2a40*/  LOP3.LUT P0, RZ, R18, 0x4, RZ, 0xc0, !PT ;  /* 0x0000000412ff7812 */ /* 0x000fc6000780c0ff */
[----:B------:R1:W-:Y:S01]  /*2a50*/  LDGSTS.E.BYPASS.LTC128B.128 [R251+0xb100], [R16.64], !P5 ;  /* 0x0b10000010fb7fae */ /* 0x0003e2000e901d4c */
[----:B------:R-:W-:Y:S01]  /*2a60*/  SEL R0, R0, 0xffffffc0, !P0 ;  /* 0xffffffc000007807 */ /* 0x000fe20004000000 */
[C---:B------:R-:W-:Y:S01]  /*2a70*/  HMMA.16816.F32.BF16 R8, R88.reuse, R44, R8 ;  /* 0x0000002c5808723c */ /* 0x040fe20000041808 */
[----:B------:R-:W-:Y:S01]  /*2a80*/  PLOP3.LUT P0, PT, PT, PT, UP0, 0x40, 0x0 ;  /* 0x000000000000781c */ /* 0x000fe20003f0e808 */
[----:B------:R-:W-:Y:S01]  /*2a90*/  LDSM.16.M88.4 R112, [R243+0x18100] ;  /* 0x01810000f370783b */ /* 0x000fe20000000200 */
[----:B------:R-:W-:Y:S01]  /*2aa0*/  ISETP.GT.AND P5, PT, R120, 0x5f, PT ;  /* 0x0000005f7800780c */ /* 0x000fe20003fa4270 */
[----:B------:R-:W-:Y:S02]  /*2ab0*/  IMAD.IADD R244, R249, 0x1, R0 ;  /* 0x00000001f9f47824 */ /* 0x000fe400078e0200 */
[----:B------:R-:W-:Y:S01]  /*2ac0*/  IMAD.IADD R234, R0, 0x1, R248 ;  /* 0x0000000100ea7824 */ /* 0x000fe200078e02f8 */
[----:B------:R-:W0:Y:S01]  /*2ad0*/  LDGDEPBAR ;  /* 0x00000000000079af */ /* 0x000e220000000000 */
[C---:B------:R-:W-:Y:S03]  /*2ae0*/  HMMA.16816.F32.BF16 R84, R88.reuse, R46, R84 ;  /* 0x0000002e5854723c */ /* 0x040fe60000041854 */
[----:B------:R-:W-:Y:S04]  /*2af0*/  LDSM.16.M88.4 R44, [R244+0xc900] ;  /* 0x00c90000f42c783b */ /* 0x000fe80000000200 */
[----:B------:R-:W-:Y:S01]  /*2b00*/  LDSM.16.M88.4 R40, [R244+0xd100] ;  /* 0x00d10000f428783b */ /* 0x000fe20000000200 */
[----:B------:R-:W-:Y:S03]  /*2b10*/  HMMA.16816.F32.BF16 R52, R88, R98, R52 ;  /* 0x000000625834723c */ /* 0x000fe60000041834 */
[----:B--2---:R-:W-:Y:S04]  /*2b20*/  LDSM.16.M88.4 R48, [R244+0xc100] ;  /* 0x00c10000f430783b */ /* 0x004fe80000000200 */
[----:B---3--:R-:W2:Y:S01]  /*2b30*/  LDSM.16.M88.4 R20, [R245+0x18100] ;  /* 0x01810000f514783b */ /* 0x008ea20000000200 */
[C---:B-1----:R-:W-:Y:S03]  /*2b40*/  HMMA.16816.F32.BF16 R16, R12.reuse, R100, RZ ;  /* 0x000000640c10723c */ /* 0x042fe600000418ff */
[----:B------:R-:W1:Y:S04]  /*2b50*/  LDSM.16.M88.4 R36, [R244+0xd900] ;  /* 0x00d90000f424783b */ /* 0x000e680000000200 */
[----:B------:R-:W3:Y:S01]  /*2b60*/  LDSM.16.M88.4 R24, [R244+0xe100] ;  /* 0x00e10000f418783b */ /* 0x000ee20000000200 */
[----:B------:R-:W-:Y:S03]  /*2b70*/  HMMA.16816.F32.BF16 R12, R12, R102, RZ ;  /* 0x000000660c0c723c */ /* 0x000fe600000418ff */
[----:B------:R-:W4:Y:S04]  /*2b80*/  LDSM.16.M88.4 R116, [R244+0xe900] ;  /* 0x00e90000f474783b */ /* 0x000f280000000200 */
[----:B------:R-:W5:Y:S04]  /*2b90*/  LDSM.16.M88.4 R104, [R234+0x800] ;  /* 0x00080000ea68783b */ /* 0x000f680000000200 */
[----:B------:R-:W1:Y:S04]  /*2ba0*/  LDSM.16.M88.4 R100, [R234+0x1000] ;  /* 0x00100000ea64783b */ /* 0x000e680000000200 */
[----:B------:R-:W-:Y:S01]  /*2bb0*/  LDSM.16.M88.4 R108, [R234] ;  /* 0x00000000ea6c783b */ /* 0x000fe20000000200 */
[C---:B------:R-:W-:Y:S03]  /*2bc0*/  HMMA.16816.F32.BF16 R16, R88.reuse, R92, R16 ;  /* 0x0000005c5810723c */ /* 0x040fe60000041810 */
[----:B------:R-:W-:Y:S05]  /*2bd0*/  LDSM.16.M88.4 R96, [R234+0x1800] ;  /* 0x00180000ea60783b */ /* 0x000fea0000000200 */
[----:B------:R-:W-:Y:S01]  /*2be0*/  HMMA.16816.F32.BF16 R12, R88, R94, R12 ;  /* 0x0000005e580c723c */ /* 0x000fe2000004180c */
[----:B------:R-:W1:Y:S04]  /*2bf0*/  LDSM.16.M88.4 R92, [R234+0x2000] ;  /* 0x00200000ea5c783b */ /* 0x000e680000000200 */
[----:B------:R-:W-:Y:S03]  /*2c00*/  LDSM.16.M88.4 R88, [R234+0x2800] ;  /* 0x00280000ea58783b */ /* 0x000fe60000000200 */
[C---:B--2---:R-:W-:Y:S08]  /*2c10*/  HMMA.16816.F32.BF16 R80, R20.reuse, R44, R80 ;  /* 0x0000002c1450723c */ /* 0x044ff00000041850 */
[C---:B------:R-:W-:Y:S01]  /*2c20*/  HMMA.16816.F32.BF16 R76, R20.reuse, R46, R76 ;  /* 0x0000002e144c723c */ /* 0x040fe2000004184c */
[----:B------:R-:W-:Y:S07]  /*2c30*/  LDSM.16.M88.4 R44, [R249+0xf100] ;  /* 0x00f10000f92c783b */ /* 0x000fee0000000200 */
[C---:B------:R-:W-:Y:S08]  /*2c40*/  HMMA.16816.F32.BF16 R72, R20.reuse, R40, R72 ;  /* 0x000000281448723c */ /* 0x040ff00000041848 */
[C---:B------:R-:W-:Y:S01]  /*2c50*/  HMMA.16816.F32.BF16 R68, R20.reuse, R42, R68 ;  /* 0x0000002a1444723c */ /* 0x040fe20000041844 */
[----:B------:R-:W-:Y:S07]  /*2c60*/  LDSM.16.M88.4 R40, [R249+0xf900] ;  /* 0x00f90000f928783b */ /* 0x000fee0000000200 */
[C---:B------:R-:W-:Y:S08]  /*2c70*/  HMMA.16816.F32.BF16 R8, R20.reuse, R48, R8 ;  /* 0x000000301408723c */ /* 0x040ff00000041808 */
        /* <DEDUP_REMOVED lines=8> */
[C---:B----4-:R-:W-:Y:S08]  /*2d00*/  HMMA.16816.F32.BF16 R16, R20.reuse, R116, R16 ;  /* 0x000000741410723c */ /* 0x050ff00000041810 */
[----:B------:R-:W-:Y:S01]  /*2d10*/  HMMA.16816.F32.BF16 R12, R20, R118, R12 ;  /* 0x00000076140c723c */ /* 0x000fe2000004180c */
[----:B------:R-:W4:Y:S07]  /*2d20*/  LDSM.16.M88.4 R20, [R249+0x11100] ;  /* 0x01110000f914783b */ /* 0x000f2e0000000200 */
[C---:B-----5:R-:W-:Y:S08]  /*2d30*/  HMMA.16816.F32.BF16 R80, R112.reuse, R104, R80 ;  /* 0x000000687050723c */ /* 0x060ff00000041850 */
[C---:B------:R-:W-:Y:S01]  /*2d40*/  HMMA.16816.F32.BF16 R76, R112.reuse, R106, R76 ;  /* 0x0000006a704c723c */ /* 0x040fe2000004184c */
[----:B------:R-:W-:Y:S07]  /*2d50*/  LDSM.16.M88.4 R104, [R244+0x10100] ;  /* 0x01010000f468783b */ /* 0x000fee0000000200 */
[C---:B------:R-:W-:Y:S08]  /*2d60*/  HMMA.16816.F32.BF16 R72, R112.reuse, R100, R72 ;  /* 0x000000647048723c */ /* 0x040ff00000041848 */
[C---:B------:R-:W-:Y:S01]  /*2d70*/  HMMA.16816.F32.BF16 R68, R112.reuse, R102, R68 ;  /* 0x000000667044723c */ /* 0x040fe20000041844 */
        /* <DEDUP_REMOVED lines=12> */
[----:B------:R-:W-:Y:S07]  /*2e40*/  LDSM.16.M88.4 R40, [R246+0x1c100] ;  /* 0x01c10000f628783b */ /* 0x000fee0000000200 */
[C---:B-1----:R-:W-:Y:S08]  /*2e50*/  HMMA.16816.F32.BF16 R72, R48.reuse, R36, R72 ;  /* 0x000000243048723c */ /* 0x042ff00000041848 */
        /* <DEDUP_REMOVED lines=9> */
[C---:B---3--:R-:W-:Y:S08]  /*2ef0*/  HMMA.16816.F32.BF16 R64, R48.reuse, R24, R64 ;  /* 0x000000183040723c */ /* 0x048ff00000041840 */
[C---:B------:R-:W-:Y:S01]  /*2f00*/  HMMA.16816.F32.BF16 R60, R48.reuse, R26, R60 ;  /* 0x0000001a303c723c */ /* 0x040fe2000004183c */
[----:B------:R-:W2:Y:S07]  /*2f10*/  LDSM.16.M88.4 R24, [R248+0x3800] ;  /* 0x00380000f818783b */ /* 0x000eae0000000200 */
[C---:B----4-:R-:W-:Y:S08]  /*2f20*/  HMMA.16816.F32.BF16 R56, R48.reuse, R20, R56 ;  /* 0x000000143038723c */ /* 0x050ff00000041838 */
[C---:B------:R-:W-:Y:S01]  /*2f30*/  HMMA.16816.F32.BF16 R52, R48.reuse, R22, R52 ;  /* 0x000000163034723c */ /* 0x040fe20000041834 */
[----:B------:R-:W3:Y:S07]  /*2f40*/  LDSM.16.M88.4 R20, [R248+0x4800] ;  /* 0x00480000f814783b */ /* 0x000eee0000000200 */
[C---:B-----5:R-:W-:Y:S08]  /*2f50*/  HMMA.16816.F32.BF16 R16, R48.reuse, R92, R16 ;  /* 0x0000005c3010723c */ /* 0x060ff00000041810 */
[----:B------:R-:W-:Y:S01]  /*2f60*/  HMMA.16816.F32.BF16 R92, R48, R94, R12 ;  /* 0x0000005e305c723c */ /* 0x000fe2000004180c */
[----:B------:R-:W-:Y:S04]  /*2f70*/  LDSM.16.M88.4 R48, [R245+0x1c100] ;  /* 0x01c10000f530783b */ /* 0x000fe80000000200 */
[----:B------:R-:W4:Y:S03]  /*2f80*/  LDSM.16.M88.4 R12, [R244+0xf100] ;  /* 0x00f10000f40c783b */ /* 0x000f260000000200 */
[C---:B-1----:R-:W-:Y:S08]  /*2f90*/  HMMA.16816.F32.BF16 R8, R40.reuse, R36, R8 ;  /* 0x000000242808723c */ /* 0x042ff00000041808 */
[C---:B------:R-:W-:Y:S01]  /*2fa0*/  HMMA.16816.F32.BF16 R84, R40.reuse, R38, R84 ;  /* 0x000000262854723c */ /* 0x040fe20000041854 */
[----:B------:R-:W1:Y:S07]  /*2fb0*/  LDSM.16.M88.4 R36, [R244+0x11100] ;  /* 0x01110000f424783b */ /* 0x000e6e0000000200 */
[C---:B--2---:R-:W-:Y:S08]  /*2fc0*/  HMMA.16816.F32.BF16 R80, R40.reuse, R24, R80 ;  /* 0x000000182850723c */ /* 0x044ff00000041850 */
[C---:B------:R-:W-:Y:S01]  /*2fd0*/  HMMA.16816.F32.BF16 R76, R40.reuse, R26, R76 ;  /* 0x0000001a284c723c */ /* 0x040fe2000004184c */
[----:B------:R-:W-:Y:S07]  /*2fe0*/  LDSM.16.M88.4 R24, [R243+0x1c100] ;  /* 0x01c10000f318783b */ /* 0x000fee0000000200 */
[C---:B---3--:R-:W-:Y:S08]  /*2ff0*/  HMMA.16816.F32.BF16 R64, R40.reuse, R20, R64 ;  /* 0x000000142840723c */ /* 0x048ff00000041840 */
        /* <DEDUP_REMOVED lines=10> */
[----:B------:R-:W3:Y:S04]  /*30a0*/  LDSM.16.M88.4 R40, [R234+0x3800] ;  /* 0x00380000ea28783b */ /* 0x000ee80000000200 */
[----:B------:R-:W-:Y:S03]  /*30b0*/  LDSM.16.M88.4 R88, [R234+0x5800] ;  /* 0x00580000ea58783b */ /* 0x000fe60000000200 */
[C---:B----4-:R-:W-:Y:S08]  /*30c0*/  HMMA.16816.F32.BF16 R8, R48.reuse, R12, R8 ;  /* 0x0000000c3008723c */ /* 0x050ff00000041808 */
        /* <DEDUP_REMOVED lines=140> */
[----:B------:R-:W-:Y:S02]  /*3990*/  FMUL.FTZ R59, R82, c[0x0][0x320] ;  /* 0x0000c800523b7a20 */ /* 0x000fe40000410000 */
[----:B------:R-:W-:Y:S02]  /*39a0*/  FMUL.FTZ R81, R83, c[0x0][0x320] ;  /* 0x0000c80053517a20 */ /* 0x000fe40000410000 */
[----:B------:R-:W-:Y:S01]  /*39b0*/  FMUL.FTZ R80, R80, c[0x0][0x320] ;  /* 0x0000c80050507a20 */ /* 0x000fe20000410000 */
[----:B------:R-:W-:Y:S01]  /*39c0*/  HMMA.16816.F32.BF16 R60, R20, R10, R60 ;  /* 0x0000000a143c723c */ /* 0x000fe2000004183c */
[----:B------:R-:W2:Y:S01]  /*39d0*/  LDSM.16.M88.4 R8, [R249+0x17900] ;  /* 0x01790000f908783b */ /* 0x000ea20000000200 */
[----:B------:R-:W4:Y:S06]  /*39e0*/  MUFU.TANH R58, R58 ;  /* 0x0000003a003a7308 */ /* 0x000f2c0000002400 */
[----:B------:R-:W-:Y:S01]  /*39f0*/  HMMA.16816.F32.BF16 R88, R72, R12, R88 ;  /* 0x0000000c4858723c */ /* 0x000fe20000041858 */
[----:B------:R-:W-:Y:S01]  /*3a00*/  FMUL.FTZ R76, R76, c[0x0][0x320] ;  /* 0x0000c8004c4c7a20 */ /* 0x000fe20000410000 */
[----:B------:R-:W1:Y:S01]  /*3a10*/  MUFU.TANH R80, R80 ;  /* 0x0000005000507308 */ /* 0x000e620000002400 */
[----:B------:R-:W-:-:S02]  /*3a20*/  FMUL.FTZ R77, R77, c[0x0][0x320] ;  /* 0x0000c8004d4d7a20 */ /* 0x000fc40000410000 */
        /* <DEDUP_REMOVED lines=12> */
[----:B------:R-:W-:Y:S01]  /*3af0*/  LDSM.16.M88.4 R44, [R234+0xb000] ;  /* 0x00b00000ea2c783b */ /* 0x000fe20000000200 */
[----:B------:R-:W1:Y:S06]  /*3b00*/  MUFU.TANH R78, R78 ;  /* 0x0000004e004e7308 */ /* 0x000e6c0000002400 */
[----:B------:R-:W-:Y:S01]  /*3b10*/  HMMA.16816.F32.BF16 R60, R72, R26, R60 ;  /* 0x0000001a483c723c */ /* 0x000fe2000004183c */
[----:B------:R-:W1:Y:S01]  /*3b20*/  LDSM.16.M88.4 R24, [R248+0xb800] ;  /* 0x00b80000f818783b */ /* 0x000e620000000200 */
[----:B------:R-:W1:Y:S06]  /*3b30*/  MUFU.TANH R79, R79 ;  /* 0x0000004f004f7308 */ /* 0x000e6c0000002400 */
[C---:B--2---:R-:W-:Y:S08]  /*3b40*/  HMMA.16816.F32.BF16 R92, R16.reuse, R10, R92 ;  /* 0x0000000a105c723c */ /* 0x044ff0000004185c */
[----:B------:R-:W-:Y:S01]  /*3b50*/  HMMA.16816.F32.BF16 R40, R16, R8, R40 ;  /* 0x000000081028723c */ /* 0x000fe20000041828 */
[----:B------:R-:W-:Y:S07]  /*3b60*/  LDSM.16.M88.4 R8, [R234+0xb800] ;  /* 0x00b80000ea08783b */ /* 0x000fee0000000200 */
[----:B------:R-:W-:Y:S08]  /*3b70*/  HMMA.16816.F32.BF16 R48, R104, R96, R48 ;  /* 0x000000606830723c */ /* 0x000ff00000041830 */
[C---:B-----5:R-:W-:Y:S08]  /*3b80*/  HMMA.16816.F32.BF16 R112, R20.reuse, R12, R112 ;  /* 0x0000000c1470723c */ /* 0x060ff00000041870 */
[----:B------:R-:W-:Y:S01]  /*3b90*/  HMMA.16816.F32.BF16 R52, R20, R14, R52 ;  /* 0x0000000e1434723c */ /* 0x000fe20000041834 */
[----:B------:R-:W2:Y:S07]  /*3ba0*/  LDSM.16.M88.4 R12, [R244+0x17900] ;  /* 0x01790000f40c783b */ /* 0x000eae0000000200 */
[----:B------:R-:W-:Y:S01]  /*3bb0*/  HMMA.16816.F32.BF16 R88, R104, R36, R88 ;  /* 0x000000246858723c */ /* 0x000fe20000041858 */
[----:B------:R-:W-:-:S02]  /*3bc0*/  FMUL.FTZ R49, R49, c[0x0][0x320] ;  /* 0x0000c80031317a20 */ /* 0x000fc40000410000 */
[----:B------:R-:W-:Y:S02]  /*3bd0*/  FMUL.FTZ R50, R50, c[0x0][0x320] ;  /* 0x0000c80032327a20 */ /* 0x000fe40000410000 */
[----:B------:R-:W-:Y:S01]  /*3be0*/  FMUL.FTZ R51, R51, c[0x0][0x320] ;  /* 0x0000c80033337a20 */ /* 0x000fe20000410000 */
[----:B------:R-:W2:Y:S01]  /*3bf0*/  MUFU.TANH R64, R49 ;  /* 0x0000003100407308 */ /* 0x000ea20000002400 */
[----:B------:R-:W-:Y:S01]  /*3c00*/  FMUL.FTZ R0, R48, c[0x0][0x320] ;  /* 0x0000c80030007a20 */ /* 0x000fe20000410000 */
[----:B------:R-:W-:Y:S01]  /*3c10*/  HMMA.16816.F32.BF16 R68, R104, R38, R68 ;  /* 0x000000266844723c */ /* 0x000fe20000041844 */
[----:B------:R-:W5:Y:S05]  /*3c20*/  LDSM.16.M88.4 R36, [R244+0x17100] ;  /* 0x01710000f424783b */ /* 0x000f6a0000000200 */
[----:B------:R-:W2:Y:S02]  /*3c30*/  MUFU.TANH R65, R50 ;  /* 0x0000003200417308 */ /* 0x000ea40000002400 */
[C---:B-1----:R-:W-:Y:S06]  /*3c40*/  HMMA.16816.F32.BF16 R92, R20.reuse, R26, R92 ;  /* 0x0000001a145c723c */ /* 0x042fec000004185c */
[----:B------:R-:W1:Y:S02]  /*3c50*/  MUFU.TANH R0, R0 ;  /* 0x0000000000007308 */ /* 0x000e640000002400 */
[----:B------:R-:W-:Y:S01]  /*3c60*/  HMMA.16816.F32.BF16 R40, R20, R24, R40 ;  /* 0x000000181428723c */ /* 0x000fe20000041828 */
[----:B------:R-:W-:-:S02]  /*3c70*/  FMUL.FTZ R82, R88, c[0x0][0x320] ;  /* 0x0000c80058527a20 */ /* 0x000fc40000410000 */
[----:B------:R-:W-:Y:S02]  /*3c80*/  FMUL.FTZ R83, R89, c[0x0][0x320] ;  /* 0x0000c80059537a20 */ /* 0x000fe40000410000 */
[----:B------:R-:W-:Y:S02]  /*3c90*/  FMUL.FTZ R91, R91, c[0x0][0x320] ;  /* 0x0000c8005b5b7a20 */ /* 0x000fe40000410000 */
[----:B------:R-:W1:Y:S01]  /*3ca0*/  MUFU.TANH R82, R82 ;  /* 0x0000005200527308 */ /* 0x000e620000002400 */
[----:B------:R-:W-:Y:S01]  /*3cb0*/  HMMA.16816.F32.BF16 R84, R72, R66, R84 ;  /* 0x000000424854723c */ /* 0x000fe20000041854 */
[----:B------:R-:W-:Y:S02]  /*3cc0*/  FMUL.FTZ R68, R68, c[0x0][0x320] ;  /* 0x0000c80044447a20 */ /* 0x000fe40000410000 */
[----:B------:R-:W-:Y:S02]  /*3cd0*/  FMUL.FTZ R69, R69, c[0x0][0x320] ;  /* 0x0000c80045457a20 */ /* 0x000fe40000410000 */
[----:B------:R-:W-:-:S02]  /*3ce0*/  FMUL.FTZ R70, R70, c[0x0][0x320] ;  /* 0x0000c80046467a20 */ /* 0x000fc40000410000 */
[----:B------:R1:W1:Y:S01]  /*3cf0*/  MUFU.TANH R66, R51 ;  /* 0x0000003300427308 */ /* 0x0002620000002400 */
[----:B--2---:R-:W-:Y:S01]  /*3d00*/  HMMA.16816.F32.BF16 R92, R72, R14, R92 ;  /* 0x0000000e485c723c */ /* 0x004fe2000004185c */
[----:B------:R-:W-:-:S06]  /*3d10*/  FMUL.FTZ R71, R71, c[0x0][0x320] ;  /* 0x0000c80047477a20 */ /* 0x000fcc0000410000 */
[----:B------:R-:W2:Y:S01]  /*3d20*/  MUFU.TANH R83, R83 ;  /* 0x0000005300537308 */ /* 0x000ea20000002400 */
[C---:B------:R-:W-:Y:S01]  /*3d30*/  HMMA.16816.F32.BF16 R40, R72.reuse, R12, R40 ;  /* 0x0000000c4828723c */ /* 0x040fe20000041828 */
[----:B-1----:R-:W1:Y:S07]  /*3d40*/  LDSM.16.M88.4 R48, [R234+0xa800] ;  /* 0x00a80000ea30783b */ /* 0x002e6e0000000200 */
[----:B-----5:R-:W-:Y:S01]  /*3d50*/  HMMA.16816.F32.BF16 R112, R72, R36, R112 ;  /* 0x000000244870723c */ /* 0x020fe20000041870 */
[----:B------:R1:W1:Y:S01]  /*3d60*/  MUFU.TANH R211, R91 ;  /* 0x0000005b00d37308 */ /* 0x0002620000002400 */
[----:B------:R-:W-:-:S06]  /*3d70*/  DEPBAR.LE SB0, 0x0 ;  /* 0x000080000000791a */ /* 0x000fcc0000000000 */
[----:B------:R-:W-:Y:S01]  /*3d80*/  HMMA.16816.F32.BF16 R52, R72, R38, R52 ;  /* 0x000000264834723c */ /* 0x000fe20000041834 */
[----:B------:R1:W1:Y:S07]  /*3d90*/  MUFU.TANH R213, R68 ;  /* 0x0000004400d57308 */ /* 0x00026e0000002400 */
[C---:B------:R-:W-:Y:S01]  /*3da0*/  HMMA.16816.F32.BF16 R84, R104.reuse, R98, R84 ;  /* 0x000000626854723c */ /* 0x040fe20000041854 */
[----:B------:R1:W1:Y:S07]  /*3db0*/  MUFU.TANH R212, R69 ;  /* 0x0000004500d47308 */ /* 0x00026e0000002400 */
[C---:B------:R-:W-:Y:S01]  /*3dc0*/  HMMA.16816.F32.BF16 R92, R104.reuse, R10, R92 ;  /* 0x0000000a685c723c */ /* 0x040fe2000004185c */
[----:B------:R2:W2:Y:S07]  /*3dd0*/  MUFU.TANH R210, R70 ;  /* 0x0000004600d27308 */ /* 0x0004ae0000002400 */
[C---:B------:R-:W-:Y:S01]  /*3de0*/  HMMA.16816.F32.BF16 R112, R104.reuse, R44, R112 ;  /* 0x0000002c6870723c */ /* 0x040fe20000041870 */
[----:B------:R2:W2:Y:S07]  /*3df0*/  MUFU.TANH R209, R71 ;  /* 0x0000004700d17308 */ /* 0x0004ae0000002400 */
[----:B-1----:R-:W-:Y:S01]  /*3e00*/  HMMA.16816.F32.BF16 R108, R104, R48, R108 ;  /* 0x00000030686c723c */ /* 0x002fe2000004186c */
[----:B------:R-:W-:-:S02]  /*3e10*/  FMUL.FTZ R67, R84, c[0x0][0x320] ;  /* 0x0000c80054437a20 */ /* 0x000fc40000410000 */
[----:B------:R-:W-:Y:S02]  /*3e20*/  FMUL.FTZ R56, R85, c[0x0][0x320] ;  /* 0x0000c80055387a20 */ /* 0x000fe40000410000 */
[----:B------:R-:W-:Y:S02]  /*3e30*/  FMUL.FTZ R57, R86, c[0x0][0x320] ;  /* 0x0000c80056397a20 */ /* 0x000fe40000410000 */
[----:B------:R-:W-:Y:S01]  /*3e40*/  FMUL.FTZ R84, R87, c[0x0][0x320] ;  /* 0x0000c80057547a20 */ /* 0x000fe20000410000 */
[----:B------:R-:W-:Y:S01]  /*3e50*/  HMMA.16816.F32.BF16 R60, R104, R50, R60 ;  /* 0x00000032683c723c */ /* 0x000fe2000004183c */
[----:B------:R-:W-:Y:S01]  /*3e60*/  FMUL.FTZ R85, R90, c[0x0][0x320] ;  /* 0x0000c8005a557a20 */ /* 0x000fe20000410000 */
[----:B------:R-:W1:Y:S01]  /*3e70*/  MUFU.TANH R67, R67 ;  /* 0x0000004300437308 */ /* 0x000e620000002400 */
[----:B------:R-:W-:Y:S02]  /*3e80*/  FMUL.FTZ R25, R94, c[0x0][0x320] ;  /* 0x0000c8005e197a20 */ /* 0x000fe40000410000 */
[----:B------:R-:W-:-:S02]  /*3e90*/  FMUL.FTZ R24, R95, c[0x0][0x320] ;  /* 0x0000c8005f187a20 */ /* 0x000fc40000410000 */
        /* <DEDUP_REMOVED lines=24> */
[----:B------:R1:W1:Y:S01]  /*4020*/  MUFU.TANH R198, R108 ;  /* 0x0000006c00c67308 */ /* 0x0002620000002400 */
        /* <DEDUP_REMOVED lines=44> */
[C---:B------:R-:W-:Y:S01]  /*42f0*/  IMAD.SHL.U32 R16, R33.reuse, 0x2, RZ ;  /* 0x0000000221107824 */ /* 0x040fe200078e00ff */
[----:B------:R-:W-:Y:S01]  /*4300*/  SHF.L.U64.HI R17, R33, 0x1, R35 ;  /* 0x0000000121117819 */ /* 0x000fe20000010223 */
[----:B------:R-:W-:Y:S01]  /*4310*/  IMAD R13, R8, c[0x0][0x2b8], R7 ;  /* 0x0000ae00080d7a24 */ /* 0x000fe200078e0207 */
[----:B-1----:R-:W-:Y:S02]  /*4320*/  IADD3 R40, -R15, 0x10, RZ ;  /* 0x000000100f287810 */ /* 0x002fe40007ffe1ff */
[----:B------:R-:W-:Y:S01]  /*4330*/  SEL R22, RZ, 0x10, P1 ;  /* 0x00000010ff167807 */ /* 0x000fe20000800000 */
[----:B------:R-:W-:Y:S01]  /*4340*/  IMAD.WIDE.U32 R8, R13, c[0x0][0x1e0], RZ ;  /* 0x000078000d087a25 */ /* 0x000fe200078e00ff */
[----:B------:R-:W-:-:S02]  /*4350*/  SHF.R.S32.HI R7, RZ, 0x1f, R13 ;  /* 0x0000001fff077819 */ /* 0x000fc4000001140d */
[----:B------:R-:W-:Y:S02]  /*4360*/  LOP3.LUT R40, R40, 0xf, RZ, 0xc0, !PT ;  /* 0x0000000f28287812 */ /* 0x000fe400078ec0ff */
[----:B------:R-:W-:Y:S01]  /*4370*/  SHF.L.U64.HI R14, R31, 0x1, R34 ;  /* 0x000000011f0e7819 */ /* 0x000fe20000010222 */
[----:B------:R-:W-:Y:S01]  /*4380*/  IMAD R7, R7, c[0x0][0x1e0], RZ ;  /* 0x0000780007077a24 */ /* 0x000fe200078e02ff */
[----:B------:R-:W-:-:S03]  /*4390*/  IADD3 R26, -R22, 0x10, RZ ;  /* 0x00000010161a7810 */ /* 0x000fc60007ffe1ff */
[----:B------:R-:W-:Y:S01]  /*43a0*/  IMAD R7, R13, c[0x0][0x1e4], R7 ;  /* 0x000079000d077a24 */ /* 0x000fe200078e0207 */
[----:B------:R-:W-:-:S03]  /*43b0*/  LOP3.LUT R26, R26, 0xf, RZ, 0xc0, !PT ;  /* 0x0000000f1a1a7812 */ /* 0x000fc600078ec0ff */
[----:B------:R-:W-:Y:S02]  /*43c0*/  IMAD.IADD R9, R9, 0x1, R7 ;  /* 0x0000000109097824 */ /* 0x000fe400078e0207 */
[C---:B--2---:R-:W-:Y:S01]  /*43d0*/  IMAD.SHL.U32 R10, R29.reuse, 0x2, RZ ;  /* 0x000000021d0a7824 */ /* 0x044fe200078e00ff */
[----:B------:R-:W-:Y:S02]  /*43e0*/  SHF.L.U64.HI R11, R29, 0x1, R32 ;  /* 0x000000011d0b7819 */ /* 0x000fe40000010220 */
[----:B---3--:R-:W-:Y:S01]  /*43f0*/  SHF.R.S32.HI R7, RZ, 0x1f, R12 ;  /* 0x0000001fff077819 */ /* 0x008fe2000001140c */
[----:B------:R-:W-:Y:S01]  /*4400*/  IMAD.WIDE.U32 R8, R12, c[0x0][0x1f0], R8 ;  /* 0x00007c000c087a25 */ /* 0x000fe200078e0008 */
[----:B------:R1:W-:Y:S03]  /*4410*/  STL [R1], R12 ;  /* 0x0000000c01007387 */ /* 0x0003e60000100800 */
[----:B------:R-:W-:Y:S01]  /*4420*/  IMAD R7, R7, c[0x0][0x1f0], RZ ;  /* 0x00007c0007077a24 */ /* 0x000fe200078e02ff */
[----:B------:R-:W-:Y:S01]  /*4430*/  IADD3 R18, P0, R8, UR20, RZ ;  /* 0x0000001408127c10 */ /* 0x000fe2000ff1e0ff */
[----:B------:R2:W-:Y:S01]  /*4440*/  STL [R1+0x4], R13 ;  /* 0x0000040d01007387 */ /* 0x0005e20000100800 */
[----:B------:R-:W-:Y:S01]  /*4450*/  SHF.L.U64.HI R8, R28, 0x1, R30 ;  /* 0x000000011c087819 */ /* 0x000fe2000001021e */
[----:B------:R-:W-:-:S05]  /*4460*/  IMAD R7, R12, c[0x0][0x1f4], R7 ;  /* 0x00007d000c077a24 */ /* 0x000fca00078e0207 */
[----:B------:R-:W-:Y:S02]  /*4470*/  IADD3.X R7, R9, UR18, R7, P0, !PT ;  /* 0x0000001209077c10 */ /* 0x000fe400087fe407 */
[C---:B------:R-:W-:Y:S02]  /*4480*/  LEA R19, P0, R18.reuse, c[0x0][0x1c8], 0x1 ;  /* 0x0000720012137a11 */ /* 0x040fe400078008ff */
[----:B------:R-:W-:Y:S02]  /*4490*/  SEL R9, RZ, 0x10, P2 ;  /* 0x00000010ff097807 */ /* 0x000fe40001000000 */
[----:B------:R-:W-:Y:S01]  /*44a0*/  LEA.HI.X R18, R18, c[0x0][0x1cc], R7, 0x1, P0 ;  /* 0x0000730012127a11 */ /* 0x000fe200000f0c07 */
[----:B------:R-:W3:Y:S01]  /*44b0*/  SHFL.IDX PT, R27, R19, 0x2, 0x181f ;  /* 0x00581f00131b7f89 */ /* 0x000ee200000e0000 */
[----:B------:R-:W-:Y:S01]  /*44c0*/  IADD3 R36, -R9, 0x10, RZ ;  /* 0x0000001009247810 */ /* 0x000fe20007ffe1ff */
[----:B------:R-:W-:Y:S02]  /*44d0*/  IMAD.SHL.U32 R7, R28, 0x2, RZ ;  /* 0x000000021c077824 */ /* 0x000fe400078e00ff */
[----:B------:R-:W4:Y:S01]  /*44e0*/  SHFL.IDX PT, R20, R18, 0x2, 0x181f ;  /* 0x00581f0012147f89 */ /* 0x000f2200000e0000 */
[----:B------:R-:W-:-:S02]  /*44f0*/  LOP3.LUT R36, R36, 0xf, RZ, 0xc0, !PT ;  /* 0x0000000f24247812 */ /* 0x000fc400078ec0ff */
[----:B-1----:R-:W-:Y:S01]  /*4500*/  SEL R12, RZ, 0x10, P3 ;  /* 0x00000010ff0c7807 */ /* 0x002fe20001800000 */
[----:B------:R-:W-:Y:S03]  /*4510*/  SHFL.IDX PT, R21, R18, RZ, 0x181f ;  /* 0x00181fff12157589 */ /* 0x000fe600000e0000 */
[----:B------:R-:W-:Y:S01]  /*4520*/  IADD3 R38, -R12, 0x10, RZ ;  /* 0x000000100c267810 */ /* 0x000fe20007ffe1ff */
[----:B--2---:R-:W-:Y:S01]  /*4530*/  IMAD.SHL.U32 R13, R31, 0x2, RZ ;  /* 0x000000021f0d7824 */ /* 0x004fe200078e00ff */
[----:B------:R-:W-:Y:S02]  /*4540*/  SHFL.IDX PT, R18, R18, 0x1, 0x181f ;  /* 0x00381f0012127f89 */ /* 0x000fe400000e0000 */
[----:B------:R-:W-:Y:S02]  /*4550*/  LOP3.LUT R38, R38, 0xf, RZ, 0xc0, !PT ;  /* 0x0000000f26267812 */ /* 0x000fe400078ec0ff */
[----:B---3--:R-:W-:-:S04]  /*4560*/  IADD3 R40, P6, P0, R40, R27, R16 ;  /* 0x0000001b28287210 */ /* 0x008fc800078de010 */
[----:B----4-:R-:W-:Y:S02]  /*4570*/  IADD3.X R41, RZ, R20, R17, P6, P0 ;  /* 0x00000014ff297210 */ /* 0x010fe400037e0411 */
[----:B------:R-:W-:-:S04]  /*4580*/  IADD3 R38, P6, P0, R38, R27, R13 ;  /* 0x0000001b26267210 */ /* 0x000fc800078de00d */
[----:B------:R-:W-:Y:S02]  /*4590*/  IADD3.X R39, RZ, R20, R14, P6, P0 ;  /* 0x00000014ff277210 */ /* 0x000fe400037e040e */
[----:B------:R-:W-:-:S04]  /*45a0*/  IADD3 R36, P6, P0, R36, R27, R10 ;  /* 0x0000001b24247210 */ /* 0x000fc800078de00a */
[----:B------:R-:W-:Y:S02]  /*45b0*/  IADD3.X R37, RZ, R20, R11, P6, P0 ;  /* 0x00000014ff257210 */ /* 0x000fe400037e040b */
[----:B------:R-:W-:-:S04]  /*45c0*/  IADD3 R26, P6, P0, R26, R27, R7 ;  /* 0x0000001b1a1a7210 */ /* 0x000fc800078de007 */
[----:B------:R-:W-:Y:S02]  /*45d0*/  IADD3.X R27, RZ, R20, R8, P6, P0 ;  /* 0x00000014ff1b7210 */ /* 0x000fe400037e0408 */
[----:B------:R-:W1:Y:S04]  /*45e0*/  SHFL.IDX PT, R20, R19, RZ, 0x181f ;  /* 0x00181fff13147589 */ /* 0x000e6800000e0000 */
[----:B------:R-:W2:Y:S01]  /*45f0*/  SHFL.IDX PT, R19, R19, 0x1, 0x181f ;  /* 0x00381f0013137f89 */ /* 0x000ea200000e0000 */
[----:B-1----:R-:W-:-:S05]  /*4600*/  IADD3 R46, P0, R20, R16, RZ ;  /* 0x00000010142e7210 */ /* 0x002fca0007f1e0ff */
[----:B------:R-:W-:Y:S01]  /*4610*/  IMAD.X R47, R21, 0x1, R17, P0 ;  /* 0x00000001152f7824 */ /* 0x000fe200000e0611 */
        /* <DEDUP_REMOVED lines=9> */
[----:B--2---:R-:W-:-:S04]  /*46b0*/  IADD3 R16, P0, R19, R16, RZ ;  /* 0x0000001013107210 */ /* 0x004fc80007f1e0ff */
        /* <DEDUP_REMOVED lines=20> */
.L_x_800:
[----:B--234-:R-:W-:Y:S01]  /*4800*/  LOP3.LUT R7, R6, 0xffffffe0, RZ, 0xc0, !PT ;  /* 0xffffffe006077812 */ /* 0x01cfe200078ec0ff */
[----:B------:R-:W-:Y:S01]  /*4810*/  IMAD.SHL.U32 R247, R5, 0x2, RZ ;  /* 0x0000000205f77824 */ /* 0x000fe200078e00ff */
[----:B------:R-:W0:Y:S03]  /*4820*/  LDGDEPBAR ;  /* 0x00000000000079af */ /* 0x000e260000000000 */
[----:B------:R-:W-:Y:S01]  /*4830*/  IMAD.IADD R7, R2, 0x1, -R7 ;  /* 0x0000000102077824 */ /* 0x000fe200078e0a07 */
[----:B------:R-:W-:Y:S01]  /*4840*/  LDSM.16.MT88.4 R172, [R247+0x100] ;  /* 0x00010000f7ac783b */ /* 0x000fe20000004200 */
[----:B------:R-:W-:Y:S02]  /*4850*/  IMAD.U32 R2, RZ, RZ, UR4 ;  /* 0x00000004ff027e24 */ /* 0x000fe4000f8e00ff */
[----:B------:R-:W-:Y:S01]  /*4860*/  IMAD R242, R4, 0x2, R247 ;  /* 0x0000000204f27824 */ /* 0x000fe200078e02f7 */
[----:B------:R-:W-:Y:S01]  /*4870*/  SHF.R.S32.HI R6, RZ, 0x1f, R7 ;  /* 0x0000001fff067819 */ /* 0x000fe20000011407 */
[----:B------:R-:W-:Y:S01]  /*4880*/  LDSM.16.MT88.4 R12, [R247+0x900] ;  /* 0x00090000f70c783b */ /* 0x000fe20000004200 */
[----:B------:R-:W-:-:S02]  /*4890*/  IMAD R241, R3, 0x2, R247 ;  /* 0x0000000203f17824 */ /* 0x000fc400078e02f7 */
[----:B------:R-:W-:Y:S01]  /*48a0*/  LEA.HI R6, R6, R7, RZ, 0x2 ;  /* 0x0000000706067211 */ /* 0x000fe200078f10ff */
[----:B------:R-:W-:Y:S01]  /*48b0*/  LDSM.16.MT88.4 R164, [R242+0x100] ;  /* 0x00010000f2a4783b */ /* 0x000fe20000004200 */
[----:B------:R-:W-:Y:S02]  /*48c0*/  IMAD R240, R3, 0x2, R242 ;  /* 0x0000000203f07824 */ /* 0x000fe400078e02f2 */
[----:B------:R-:W-:Y:S01]  /*48d0*/  LOP3.LUT R6, R6, 0x7ffffffc, RZ, 0xc0, !PT ;  /* 0x7ffffffc06067812 */ /* 0x000fe200078ec0ff */
[----:B------:R-:W-:Y:S04]  /*48e0*/  LDSM.16.MT88.4 R132, [R242+0x3100] ;  /* 0x00310000f284783b */ /* 0x000fe80000004200 */
        /* <DEDUP_REMOVED lines=8> */
[----:B------:R-:W-:-:S02]  /*4970*/  FSEL R0, R0, -INF , P0 ;  /* 0xff80000000007808 */ /* 0x000fc40000000000 */
[----:B------:R-:W-:Y:S01]  /*4980*/  ISETP.GT.AND P0, PT, R2, 0x1, PT ;  /* 0x000000010200780c */ /* 0x000fe20003f04270 */
[----:B-1----:R-:W-:Y:S03]  /*4990*/  LDSM.16.MT88.4 R20, [R240+0x900] ;  /* 0x00090000f014783b */ /* 0x002fe60000004200 */
        /* <DEDUP_REMOVED lines=68> */
[----:B------:R-:W-:Y:S02]  /*4de0*/  FMNMX.FTZ R6, R196, R6, !PT ;  /* 0x00000006c4067209 */ /* 0x000fe40007810000 */
[----:B------:R-:W-:Y:S02]  /*4df0*/  FSEL R208, R208, -INF , P0 ;  /* 0xff800000d0d07808 */ /* 0x000fe40000000000 */
[----:B------:R-:W-:Y:S02]  /*4e00*/  FSEL R207, R207, -INF , P0 ;  /* 0xff800000cfcf7808 */ /* 0x000fe40000000000 */
[----:B------:R-:W-:-:S02]  /*4e10*/  ISETP.GT.AND P0, PT, R2, 0x41, PT ;  /* 0x000000410200780c */ /* 0x000fc40003f04270 */
[----:B------:R-:W-:Y:S02]  /*4e20*/  FMNMX.FTZ R7, R59, R7, !PT ;  /* 0x000000073b077209 */ /* 0x000fe40007810000 */
[----:B------:R-:W-:Y:S02]  /*4e30*/  FMNMX.FTZ R6, R195, R6, !PT ;  /* 0x00000006c3067209 */ /* 0x000fe40007810000 */
[----:B------:R-:W-:Y:S02]  /*4e40*/  FSEL R206, R206, -INF , P0 ;  /* 0xff800000cece7808 */ /* 0x000fe40000000000 */
[----:B------:R-:W-:Y:S02]  /*4e50*/  FSEL R205, R205, -INF , P0 ;  /* 0xff800000cdcd7808 */ /* 0x000fe40000000000 */
[----:B------:R-:W-:Y:S02]  /*4e60*/  ISETP.GT.AND P0, PT, R2, 0x48, PT ;  /* 0x000000480200780c */ /* 0x000fe40003f04270 */
[----:B------:R-:W-:-:S02]  /*4e70*/  FMNMX.FTZ R7, R81, R7, !PT ;  /* 0x0000000751077209 */ /* 0x000fc40007810000 */
[----:B------:R-:W-:Y:S02]  /*4e80*/  FMNMX.FTZ R6, R193, R6, !PT ;  /* 0x00000006c1067209 */ /* 0x000fe40007810000 */
[----:B------:R-:W-:Y:S02]  /*4e90*/  FSEL R204, R204, -INF , P0 ;  /* 0xff800000cccc7808 */ /* 0x000fe40000000000 */
[----:B------:R-:W-:Y:S02]  /*4ea0*/  FSEL R203, R203, -INF , P0 ;  /* 0xff800000cbcb7808 */ /* 0x000fe40000000000 */
[----:B------:R-:W-:Y:S02]  /*4eb0*/  ISETP.GT.AND P0, PT, R2, 0x49, PT ;  /* 0x000000490200780c */ /* 0x000fe40003f04270 */
[----:B------:R-:W-:Y:S02]  /*4ec0*/  FMNMX.FTZ R7, R78, R7, !PT ;  /* 0x000000074e077209 */ /* 0x000fe40007810000 */
[----:B------:R-:W-:-:S02]  /*4ed0*/  FMNMX.FTZ R6, R207, R6, !PT ;  /* 0x00000006cf067209 */ /* 0x000fc40007810000 */
[----:B------:R-:W-:Y:S02]  /*4ee0*/  FSEL R201, R201, -INF , P0 ;  /* 0xff800000c9c97808 */ /* 0x000fe40000000000 */
[----:B------:R-:W-:Y:S02]  /*4ef0*/  FSEL R202, R202, -INF , P0 ;  /* 0xff800000caca7808 */ /* 0x000fe40000000000 */
[----:B------:R-:W-:Y:S02]  /*4f00*/  FMNMX.FTZ R7, R79, R7, !PT ;  /* 0x000000074f077209 */ /* 0x000fe40007810000 */
[----:B------:R-:W-:Y:S02]  /*4f10*/  FMNMX.FTZ R6, R205, R6, !PT ;  /* 0x00000006cd067209 */ /* 0x000fe40007810000 */
        /* <DEDUP_REMOVED lines=10> */
[----:B------:R-:W-:Y:S02]  /*4fc0*/  ISETP.GT.AND P0, PT, R2, 0x58, PT ;  /* 0x000000580200780c */ /* 0x000fe40003f04270 */
[----:B------:R-:W-:Y:S02]  /*4fd0*/  FMNMX.FTZ R7, R210, R7, !PT ;  /* 0x00000007d2077209 */ /* 0x000fe40007810000 */
[----:B------:R-:W-:Y:S02]  /*4fe0*/  FMNMX.FTZ R6, R191, R6, !PT ;  /* 0x00000006bf067209 */ /* 0x000fe40007810000 */
[----:B------:R-:W-:-:S02]  /*4ff0*/  FSEL R25, R25, -INF , P0 ;  /* 0xff80000019197808 */ /* 0x000fc40000000000 */
[----:B------:R-:W-:Y:S02]  /*5000*/  FSEL R189, R189, -INF , P0 ;  /* 0xff800000bdbd7808 */ /* 0x000fe40000000000 */
[----:B------:R-:W-:Y:S02]  /*5010*/  ISETP.GT.AND P0, PT, R2, 0x59, PT ;  /* 0x000000590200780c */ /* 0x000fe40003f04270 */
[----:B------:R-:W-:Y:S02]  /*5020*/  FMNMX.FTZ R7, R209, R7, !PT ;  /* 0x00000007d1077209 */ /* 0x000fe40007810000 */
[----:B------:R-:W-:Y:S02]  /*5030*/  FMNMX.FTZ R6, R190, R6, !PT ;  /* 0x00000006be067209 */ /* 0x000fe40007810000 */
[----:B------:R-:W-:Y:S02]  /*5040*/  FSEL R188, R188, -INF , P0 ;  /* 0xff800000bcbc7808 */ /* 0x000fe40000000000 */
[----:B------:R-:W-:-:S02]  /*5050*/  FMNMX.FTZ R7, R197, R7, !PT ;  /* 0x00000007c5077209 */ /* 0x000fc40007810000 */
[----:B------:R-:W-:Y:S02]  /*5060*/  FMNMX.FTZ R2, R189, R6, !PT ;  /* 0x00000006bd027209 */ /* 0x000fe40007810000 */
[----:B------:R-:W-:Y:S02]  /*5070*/  FMNMX.FTZ R6, R194, R7, !PT ;  /* 0x00000007c2067209 */ /* 0x000fe40007810000 */
[----:B------:R-:W-:Y:S02]  /*5080*/  FMNMX.FTZ R2, R188, R2, !PT ;  /* 0x00000002bc027209 */ /* 0x000fe40007810000 */
[----:B------:R-:W-:Y:S02]  /*5090*/  FMNMX.FTZ R6, R200, R6, !PT ;  /* 0x00000006c8067209 */ /* 0x000fe40007810000 */
[----:B------:R-:W-:Y:S01]  /*50a0*/  FSEL R24, R24, -INF , P0 ;  /* 0xff80000018187808 */ /* 0x000fe20000000000 */
[----:B------:R-:W1:Y:S01]  /*50b0*/  SHFL.BFLY PT, R7, R2, 0x2, 0x1f ;  /* 0x0c401f0002077f89 */ /* 0x000e6200000e0000 */
[----:B------:R-:W-:-:S04]  /*50c0*/  FMNMX.FTZ R6, R199, R6, !PT ;  /* 0x00000006c7067209 */ /* 0x000fc80007810000 */
        /* <DEDUP_REMOVED lines=8> */
[----:B------:R-:W-:-:S04]  /*5150*/  FMNMX.FTZ R6, R25, R6, !PT ;  /* 0x0000000619067209 */ /* 0x000fc80007810000 */
[----:B------:R-:W-:-:S05]  /*5160*/  FMNMX.FTZ R6, R24, R6, !PT ;  /* 0x0000000618067209 */ /* 0x000fca0007810000 */
[----:B------:R-:W2:Y:S01]  /*5170*/  SHFL.BFLY PT, R7, R6, 0x2, 0x1f ;  /* 0x0c401f0006077f89 */ /* 0x000ea200000e0000 */
[----:B-1----:R-:W-:-:S03]  /*5180*/  FMNMX.FTZ R2, R2, R8, !PT ;  /* 0x0000000802027209 */ /* 0x002fc60007810000 */
[----:B------:R-:W-:Y:S01]  /*5190*/  LDSM.16.MT88.4 R8, [R242+0x900] ;  /* 0x00090000f208783b */ /* 0x000fe20000004200 */
[C---:B------:R-:W-:Y:S01]  /*51a0*/  FSETP.NEU.FTZ.AND P0, PT, R2.reuse, -INF , PT ;  /* 0xff8000000200780b */ /* 0x040fe20003f1d000 */
[----:B------:R-:W-:-:S05]  /*51b0*/  FMUL.FTZ R192, R2, c[0x0][0x2d0] ;  /* 0x0000b40002c07a20 */ /* 0x000fca0000410000 */
[----:B------:R-:W-:Y:S02]  /*51c0*/  FSEL R192, R192, RZ, P0 ;  /* 0x000000ffc0c07208 */ /* 0x000fe40000000000 */
[----:B--2---:R-:W-:-:S03]  /*51d0*/  FMNMX.FTZ R6, R6, R7, !PT ;  /* 0x0000000706067209 */ /* 0x004fc60007810000 */
[--C-:B------:R-:W-:Y:S02]  /*51e0*/  FFMA.FTZ R185, R0, c[0x0][0x2d0], -R192.reuse ;  /* 0x0000b40000b97a23 */ /* 0x100fe400000108c0 */
[----:B------:R-:W1:Y:S01]  /*51f0*/  SHFL.BFLY PT, R0, R6, 0x1, 0x1f ;  /* 0x0c201f0006007f89 */ /* 0x000e6200000e0000 */
[--C-:B------:R-:W-:Y:S02]  /*5200*/  FFMA.FTZ R27, R64, c[0x0][0x2d0], -R192.reuse ;  /* 0x0000b400401b7a23 */ /* 0x100fe400000108c0 */
[--C-:B------:R-:W-:Y:S01]  /*5210*/  FFMA.FTZ R182, R67, c[0x0][0x2d0], -R192.reuse ;  /* 0x0000b40043b67a23 */ /* 0x100fe200000108c0 */
[----:B------:R-:W-:Y:S01]  /*5220*/  MUFU.EX2 R185, R185 ;  /* 0x000000b900b97308 */ /* 0x000fe20000000800 */
[--C-:B------:R-:W-:Y:S02]  /*5230*/  FFMA.FTZ R51, R56, c[0x0][0x2d0], -R192.reuse ;  /* 0x0000b40038337a23 */ /* 0x100fe400000108c0 */
[--C-:B------:R-:W-:Y:S02]  /*5240*/  FFMA.FTZ R50, R80, c[0x0][0x2d0], -R192.reuse ;  /* 0x0000b40050327a23 */ /* 0x100fe400000108c0 */
[----:B------:R-:W-:-:S02]  /*5250*/  FFMA.FTZ R46, R58, c[0x0][0x2d0], -R192 ;  /* 0x0000b4003a2e7a23 */ /* 0x000fc400000108c0 */
[--C-:B------:R-:W-:Y:S01]  /*5260*/  FFMA.FTZ R45, R76, c[0x0][0x2d0], -R192.reuse ;  /* 0x0000b4004c2d7a23 */ /* 0x100fe200000108c0 */
[----:B------:R-:W2:Y:S01]  /*5270*/  MUFU.EX2 R27, R27 ;  /* 0x0000001b001b7308 */ /* 0x000ea20000000800 */
[--C-:B------:R-:W-:Y:S02]  /*5280*/  FFMA.FTZ R41, R77, c[0x0][0x2d0], -R192.reuse ;  /* 0x0000b4004d297a23 */ /* 0x100fe400000108c0 */
[--C-:B------:R-:W-:Y:S02]  /*5290*/  FFMA.FTZ R44, R44, c[0x0][0x2d0], -R192.reuse ;  /* 0x0000b4002c2c7a23 */ /* 0x100fe400000108c0 */
[--C-:B------:R-:W-:Y:S02]  /*52a0*/  FFMA.FTZ R40, R40, c[0x0][0x2d0], -R192.reuse ;  /* 0x0000b40028287a23 */ /* 0x100fe400000108c0 */
[--C-:B------:R-:W-:Y:S01]  /*52b0*/  FFMA.FTZ R198, R198, c[0x0][0x2d0], -R192.reuse ;  /* 0x0000b400c6c67a23 */ /* 0x100fe200000108c0 */
[----:B------:R-:W-:Y:S01]  /*52c0*/  MUFU.EX2 R182, R182 ;  /* 0x000000b600b67308 */ /* 0x000fe20000000800 */
[----:B------:R-:W-:-:S02]  /*52d0*/  FFMA.FTZ R196, R196, c[0x0][0x2d0], -R192 ;  /* 0x0000b400c4c47a23 */ /* 0x000fc400000108c0 */
[--C-:B------:R-:W-:Y:S01]  /*52e0*/  FFMA.FTZ R195, R195, c[0x0][0x2d0], -R192.reuse ;  /* 0x0000b400c3c37a23 */ /* 0x100fe200000108c0 */
[----:B-1----:R-:W-:Y:S01]  /*52f0*/  FMNMX.FTZ R0, R0, R6, !PT ;  /* 0x0000000600007209 */ /* 0x002fe20007810000 */
[--C-:B------:R-:W-:Y:S02]  /*5300*/  FFMA.FTZ R193, R193, c[0x0][0x2d0], -R192.reuse ;  /* 0x0000b400c1c17a23 */ /* 0x100fe400000108c0 */
[--C-:B------:R-:W-:Y:S01]  /*5310*/  FFMA.FTZ R207, R207, c[0x0][0x2d0], -R192.reuse ;  /* 0x0000b400cfcf7a23 */ /* 0x100fe200000108c0 */
[C---:B------:R-:W-:Y:S01]  /*5320*/  FSETP.NEU.FTZ.AND P0, PT, R0.reuse, -INF , PT ;  /* 0xff8000000000780b */ /* 0x040fe20003f1d000 */
[----:B------:R-:W-:Y:S01]  /*5330*/  FMUL.FTZ R26, R0, c[0x0][0x2d0] ;  /* 0x0000b400001a7a20 */ /* 0x000fe20000410000 */
[----:B------:R-:W1:Y:S01]  /*5340*/  MUFU.EX2 R51, R51 ;  /* 0x0000003300337308 */ /* 0x000e620000000800 */
[----:B--2---:R-:W-:Y:S01]  /*5350*/  F2FP.BF16.PACK_AB R128, R27, R185 ;  /* 0x000000b91b80723e */ /* 0x004fe200000010ff */
[--C-:B------:R-:W-:Y:S02]  /*5360*/  FFMA.FTZ R205, R205, c[0x0][0x2d0], -R192.reuse ;  /* 0x0000b400cdcd7a23 */ /* 0x100fe400000108c0 */
[----:B------:R-:W-:Y:S01]  /*5370*/  FSEL R26, R26, RZ, P0 ;  /* 0x000000ff1a1a7208 */ /* 0x000fe20000000000 */
[--C-:B------:R-:W-:Y:S01]  /*5380*/  FFMA.FTZ R203, R203, c[0x0][0x2d0], -R192.reuse ;  /* 0x0000b400cbcb7a23 */ /* 0x100fe200000108c0 */
[----:B------:R-:W-:Y:S01]  /*5390*/  PLOP3.LUT P0, PT, PT, PT, UP0, 0x40, 0x0 ;  /* 0x000000000000781c */ /* 0x000fe20003f0e808 */
[----:B------:R-:W-:Y:S01]  /*53a0*/  FFMA.FTZ R202, R202, c[0x0][0x2d0], -R192 ;  /* 0x0000b400caca7a23 */ /* 0x000fe200000108c0 */
[----:B------:R-:W-:Y:S01]  /*53b0*/  MUFU.EX2 R50, R50 ;  /* 0x0000003200327308 */ /* 0x000fe20000000800 */
[----:B------:R-:W-:-:S02]  /*53c0*/  FFMA.FTZ R184, R65, c[0x0][0x2d0], -R26 ;  /* 0x0000b40041b87a23 */ /* 0x000fc4000001081a */
[--C-:B------:R-:W-:Y:S02]  /*53d0*/  FFMA.FTZ R183, R66, c[0x0][0x2d0], -R26.reuse ;  /* 0x0000b40042b77a23 */ /* 0x100fe4000001081a */
[--C-:B------:R-:W-:Y:S01]  /*53e0*/  FFMA.FTZ R181, R57, c[0x0][0x2d0], -R26.reuse ;  /* 0x0000b40039b57a23 */ /* 0x100fe2000001081a */
[----:B------:R-:W-:Y:S01]  /*53f0*/  LDSM.16.MT88.4 R64, [R240+0x3100] ;  /* 0x00310000f040783b */ /* 0x000fe20000004200 */
[--C-:B------:R-:W-:Y:S01]  /*5400*/  FFMA.FTZ R180, R84, c[0x0][0x2d0], -R26.reuse ;  /* 0x0000b40054b47a23 */ /* 0x100fe2000001081a */
[----:B------:R-:W-:Y:S01]  /*5410*/  MUFU.EX2 R184, R184 ;  /* 0x000000b800b87308 */ /* 0x000fe20000000800 */
[----:B-1----:R-:W-:Y:S01]  /*5420*/  F2FP.BF16.PACK_AB R130, R51, R182 ;  /* 0x000000b63382723e */ /* 0x002fe200000010ff */
[--C-:B------:R-:W-:Y:S02]  /*5430*/  FFMA.FTZ R49, R59, c[0x0][0x2d0], -R26.reuse ;  /* 0x0000b4003b317a23 */ /* 0x100fe4000001081a */
[--C-:B------:R-:W-:Y:S01]  /*5440*/  FFMA.FTZ R48, R81, c[0x0][0x2d0], -R26.reuse ;  /* 0x0000b40051307a23 */ /* 0x100fe2000001081a */
[----:B------:R-:W1:Y:S01]  /*5450*/  LDSM.16.MT88.4 R56, [R241+0x3100] ;  /* 0x00310000f138783b */ /* 0x000e620000004200 */
[----:B------:R-:W-:-:S02]  /*5460*/  FFMA.FTZ R47, R78, c[0x0][0x2d0], -R26 ;  /* 0x0000b4004e2f7a23 */ /* 0x000fc4000001081a */
[----:B------:R-:W2:Y:S01]  /*5470*/  MUFU.EX2 R183, R183 ;  /* 0x000000b700b77308 */ /* 0x000ea20000000800 */
[--C-:B------:R-:W-:Y:S01]  /*5480*/  FFMA.FTZ R43, R79, c[0x0][0x2d0], -R26.reuse ;  /* 0x0000b4004f2b7a23 */ /* 0x100fe2000001081a */
[----:B------:R-:W-:Y:S01]  /*5490*/  LDSM.16.MT88.4 R80, [R242+0x6100] ;  /* 0x00610000f250783b */ /* 0x000fe20000004200 */
[--C-:B------:R-:W-:Y:S02]  /*54a0*/  FFMA.FTZ R42, R42, c[0x0][0x2d0], -R26.reuse ;  /* 0x0000b4002a2a7a23 */ /* 0x100fe4000001081a */
[--C-:B------:R-:W-:Y:S02]  /*54b0*/  FFMA.FTZ R3, R209, c[0x0][0x2d0], -R26.reuse ;  /* 0x0000b400d1037a23 */ /* 0x100fe4000001081a */
[--C-:B------:R-:W-:Y:S01]  /*54c0*/  FFMA.FTZ R197, R197, c[0x0][0x2d0], -R26.reuse ;  /* 0x0000b400c5c57a23 */ /* 0x100fe2000001081a */
[----:B------:R-:W-:Y:S01]  /*54d0*/  MUFU.EX2 R181, R181 ;  /* 0x000000b500b57308 */ /* 0x000fe20000000800 */
[--C-:B------:R-:W-:Y:S02]  /*54e0*/  FFMA.FTZ R194, R194, c[0x0][0x2d0], -R26.reuse ;  /* 0x0000b400c2c27a23 */ /* 0x100fe4000001081a */
[----:B------:R-:W-:-:S02]  /*54f0*/  FFMA.FTZ R200, R200, c[0x0][0x2d0], -R26 ;  /* 0x0000b400c8c87a23 */ /* 0x000fc4000001081a */
[--C-:B------:R-:W-:Y:S02]  /*5500*/  FFMA.FTZ R199, R199, c[0x0][0x2d0], -R26.reuse ;  /* 0x0000b400c7c77a23 */ /* 0x100fe4000001081a */
[--C-:B------:R-:W-:Y:S01]  /*5510*/  FFMA.FTZ R208, R208, c[0x0][0x2d0], -R26.reuse ;  /* 0x0000b400d0d07a23 */ /* 0x100fe2000001081a */
[----:B------:R-:W3:Y:S01]  /*5520*/  MUFU.EX2 R180, R180 ;  /* 0x000000b400b47308 */ /* 0x000ee20000000800 */
[----:B--2---:R-:W-:Y:S01]  /*5530*/  F2FP.BF16.PACK_AB R129, R183, R184 ;  /* 0x000000b8b781723e */ /* 0x004fe200000010ff */
[--C-:B------:R-:W-:Y:S02]  /*5540*/  FFMA.FTZ R206, R206, c[0x0][0x2d0], -R26.reuse ;  /* 0x0000b400cece7a23 */ /* 0x100fe4000001081a */
[--C-:B------:R-:W-:Y:S02]  /*5550*/  FFMA.FTZ R204, R204, c[0x0][0x2d0], -R26.reuse ;  /* 0x0000b400cccc7a23 */ /* 0x100fe4000001081a */
[----:B------:R-:W-:Y:S02]  /*5560*/  FFMA.FTZ R201, R201, c[0x0][0x2d0], -R26 ;  /* 0x0000b400c9c97a23 */ /* 0x000fe4000001081a */
[----:B------:R-:W2:Y:S01]  /*5570*/  MUFU.EX2 R46, R46 ;  /* 0x0000002e002e7308 */ /* 0x000ea20000000800 */
[----:B------:R-:W-:-:S02]  /*5580*/  FFMA.FTZ R191, R191, c[0x0][0x2d0], -R192 ;  /* 0x0000b400bfbf7a23 */ /* 0x000fc400000108c0 */
[--C-:B------:R-:W-:Y:S02]  /*5590*/  FFMA.FTZ R190, R190, c[0x0][0x2d0], -R192.reuse ;  /* 0x0000b400bebe7a23 */ /* 0x100fe400000108c0 */
[--C-:B------:R-:W-:Y:S02]  /*55a0*/  FFMA.FTZ R189, R189, c[0x0][0x2d0], -R192.reuse ;  /* 0x0000b400bdbd7a23 */ /* 0x100fe400000108c0 */
[----:B------:R-:W-:Y:S01]  /*55b0*/  FFMA.FTZ R188, R188, c[0x0][0x2d0], -R192 ;  /* 0x0000b400bcbc7a23 */ /* 0x000fe200000108c0 */
[----:B---3--:R-:W-:Y:S01]  /*55c0*/  F2FP.BF16.PACK_AB R131, R180, R181 ;  /* 0x000000b5b483723e */ /* 0x008fe200000010ff */
[----:B------:R-:W-:Y:S01]  /*55d0*/  MUFU.EX2 R45, R45 ;  /* 0x0000002d002d7308 */ /* 0x000fe20000000800 */
[--C-:B------:R-:W-:Y:S02]  /*55e0*/  FFMA.FTZ R187, R187, c[0x0][0x2d0], -R26.reuse ;  /* 0x0000b400bbbb7a23 */ /* 0x100fe4000001081a */
[--C-:B------:R-:W-:Y:S02]  /*55f0*/  FFMA.FTZ R186, R186, c[0x0][0x2d0], -R26.reuse ;  /* 0x0000b400baba7a23 */ /* 0x100fe4000001081a */
[----:B------:R-:W-:Y:S01]  /*5600*/  FFMA.FTZ R209, R24, c[0x0][0x2d0], -R26 ;  /* 0x0000b40018d17a23 */ /* 0x000fe2000001081a */
[----:B------:R-:W-:Y:S01]  /*5610*/  HMMA.16816.F32.BF16 R176, R128, R172, RZ ;  /* 0x000000ac80b0723c */ /* 0x000fe200000418ff */
[----:B--2---:R-:W-:Y:S01]  /*5620*/  F2FP.BF16.PACK_AB R4, R46, R50 ;  /* 0x000000322e04723e */ /* 0x004fe200000010ff */
[----:B------:R-:W2:Y:S01]  /*5630*/  MUFU.EX2 R41, R41 ;  /* 0x0000002900297308 */ /* 0x000ea20000000800 */
[----:B------:R-:W-:-:S02]  /*5640*/  FADD.FTZ R185, R185, R27 ;  /* 0x0000001bb9b97221 */ /* 0x000fc40000010000 */
[----:B------:R-:W-:Y:S02]  /*5650*/  FADD.FTZ R183, R184, R183 ;  /* 0x000000b7b8b77221 */ /* 0x000fe40000010000 */
[----:B------:R-:W-:Y:S01]  /*5660*/  FADD.FTZ R185, R182, R185 ;  /* 0x000000b9b6b97221 */ /* 0x000fe20000010000 */
[C---:B------:R-:W-:Y:S01]  /*5670*/  HMMA.16816.F32.BF16 R172, R128.reuse, R174, RZ ;  /* 0x000000ae80ac723c */ /* 0x040fe200000418ff */
[----:B------:R-:W-:Y:S01]  /*5680*/  FADD.FTZ R183, R181, R183 ;  /* 0x000000b7b5b77221 */ /* 0x000fe20000010000 */
[----:B------:R-:W3:Y:S01]  /*5690*/  MUFU.EX2 R49, R49 ;  /* 0x0000003100317308 */ /* 0x000ee20000000800 */
[----:B------:R-:W-:Y:S02]  /*56a0*/  FADD.FTZ R185, R51, R185 ;  /* 0x000000b933b97221 */ /* 0x000fe40000010000 */
[----:B------:R-:W-:Y:S02]  /*56b0*/  FADD.FTZ R180, R180, R183 ;  /* 0x000000b7b4b47221 */ /* 0x000fe40000010000 */
[----:B------:R-:W-:Y:S01]  /*56c0*/  FADD.FTZ R50, R50, R185 ;  /* 0x000000b932327221 */ /* 0x000fe20000010000 */
[----:B------:R-:W-:Y:S02]  /*56d0*/  HMMA.16816.F32.BF16 R168, R128, R164, RZ ;  /* 0x000000a480a8723c */ /* 0x000fe400000418ff */
[----:B------:R-:W4:Y:S01]  /*56e0*/  MUFU.EX2 R48, R48 ;  /* 0x0000003000307308 */ /* 0x000f220000000800 */
[----:B--2---:R-:W-:Y:S01]  /*56f0*/  F2FP.BF16.PACK_AB R6, R41, R45 ;  /* 0x0000002d2906723e */ /* 0x004fe200000010ff */
[----:B------:R-:W-:-:S04]  /*5700*/  FADD.FTZ R50, R46, R50 ;  /* 0x000000322e327221 */ /* 0x000fc80000010000 */
[----:B------:R-:W-:Y:S01]  /*5710*/  HMMA.16816.F32.BF16 R164, R128, R166, RZ ;  /* 0x000000a680a4723c */ /* 0x000fe200000418ff */
[----:B------:R-:W-:Y:S01]  /*5720*/  FADD.FTZ R45, R45, R50 ;  /* 0x000000322d2d7221 */ /* 0x000fe20000010000 */
[----:B------:R-:W-:Y:S01]  /*5730*/  MUFU.EX2 R47, R47 ;  /* 0x0000002f002f7308 */ /* 0x000fe20000000800 */
[----:B---3--:R-:W-:Y:S02]  /*5740*/  FADD.FTZ R180, R49, R180 ;  /* 0x000000b431b47221 */ /* 0x008fe40000010000 */
[----:B------:R-:W-:-:S03]  /*5750*/  FADD.FTZ R45, R41, R45 ;  /* 0x0000002d292d7221 */ /* 0x000fc60000010000 */
[----:B------:R-:W-:Y:S02]  /*5760*/  HMMA.16816.F32.BF16 R136, R128, R132, RZ ;  /* 0x000000848088723c */ /* 0x000fe400000418ff */
[----:B------:R-:W2:Y:S01]  /*5770*/  MUFU.EX2 R43, R43 ;  /* 0x0000002b002b7308 */ /* 0x000ea20000000800 */
[C---:B----4-:R-:W-:Y:S01]  /*5780*/  F2FP.BF16.PACK_AB R5, R48.reuse, R49 ;  /* 0x000000313005723e */ /* 0x050fe200000010ff */
[----:B------:R-:W-:-:S04]  /*5790*/  FADD.FTZ R180, R48, R180 ;  /* 0x000000b430b47221 */ /* 0x000fc80000010000 */
[C---:B------:R-:W-:Y:S02]  /*57a0*/  HMMA.16816.F32.BF16 R132, R128.reuse, R134, RZ ;  /* 0x000000868084723c */ /* 0x040fe400000418ff */
[----:B------:R-:W-:Y:S06]  /*57b0*/  MUFU.EX2 R44, R44 ;  /* 0x0000002c002c7308 */ /* 0x000fec0000000800 */
[----:B------:R-:W-:Y:S01]  /*57c0*/  HMMA.16816.F32.BF16 R152, R128, R148, RZ ;  /* 0x000000948098723c */ /* 0x000fe200000418ff */
[----:B--2---:R-:W-:Y:S01]  /*57d0*/  F2FP.BF16.PACK_AB R7, R43, R47 ;  /* 0x0000002f2b07723e */ /* 0x004fe200000010ff */
[----:B------:R-:W2:Y:S01]  /*57e0*/  MUFU.EX2 R40, R40 ;  /* 0x0000002800287308 */ /* 0x000ea20000000800 */
[----:B------:R-:W-:-:S05]  /*57f0*/  FADD.FTZ R47, R47, R180 ;  /* 0x000000b42f2f7221 */ /* 0x000fca0000010000 */
[----:B------:R-:W-:Y:S01]  /*5800*/  HMMA.16816.F32.BF16 R144, R128, R140, RZ ;  /* 0x0000008c8090723c */ /* 0x000fe200000418ff */
[----:B------:R-:W-:Y:S01]  /*5810*/  FADD.FTZ R47, R43, R47 ;  /* 0x0000002f2b2f7221 */ /* 0x000fe20000010000 */
[----:B------:R-:W-:Y:S06]  /*5820*/  MUFU.EX2 R42, R42 ;  /* 0x0000002a002a7308 */ /* 0x000fec0000000800 */
[C---:B------:R-:W-:Y:S02]  /*5830*/  HMMA.16816.F32.BF16 R176, R4.reuse, R12, R176 ;  /* 0x0000000c04b0723c */ /* 0x040fe400000418b0 */
[----:B------:R-:W-:Y:S06]  /*5840*/  MUFU.EX2 R3, R3 ;  /* 0x0000000300037308 */ /* 0x000fec0000000800 */
[C---:B------:R-:W-:Y:S01]  /*5850*/  HMMA.16816.F32.BF16 R172, R4.reuse, R14, R172 ;  /* 0x0000000e04ac723c */ /* 0x040fe200000418ac */
[----:B------:R-:W3:Y:S01]  /*5860*/  LDSM.16.MT88.4 R12, [R242+0x3900] ;  /* 0x00390000f20c783b */ /* 0x000ee20000004200 */
[----:B------:R-:W-:Y:S06]  /*5870*/  MUFU.EX2 R198, R198 ;  /* 0x000000c600c67308 */ /* 0x000fec0000000800 */
[C---:B------:R-:W-:Y:S02]  /*5880*/  HMMA.16816.F32.BF16 R168, R4.reuse, R8, R168 ;  /* 0x0000000804a8723c */ /* 0x040fe400000418a8 */
[----:B------:R-:W-:Y:S06]  /*5890*/  MUFU.EX2 R196, R196 ;  /* 0x000000c400c47308 */ /* 0x000fec0000000800 */
[----:B------:R-:W-:Y:S01]  /*58a0*/  HMMA.16816.F32.BF16 R164, R4, R10, R164 ;  /* 0x0000000a04a4723c */ /* 0x000fe200000418a4 */
[----:B------:R-:W4:Y:S01]  /*58b0*/  LDSM.16.MT88.4 R8, [R241+0x3900] ;  /* 0x00390000f108783b */ /* 0x000f220000004200 */
[----:B------:R-:W-:Y:S06]  /*58c0*/  MUFU.EX2 R195, R195 ;  /* 0x000000c300c37308 */ /* 0x000fec0000000800 */
[C---:B-1----:R-:W-:Y:S02]  /*58d0*/  HMMA.16816.F32.BF16 R52, R128.reuse, R56, RZ ;  /* 0x000000388034723c */ /* 0x042fe400000418ff */
[----:B------:R-:W-:Y:S06]  /*58e0*/  MUFU.EX2 R193, R193 ;  /* 0x000000c100c17308 */ /* 0x000fec0000000800 */
[C---:B------:R-:W-:Y:S02]  /*58f0*/  HMMA.16816.F32.BF16 R148, R128.reuse, R150, RZ ;  /* 0x000000968094723c */ /* 0x040fe400000418ff */
[----:B------:R-:W-:Y:S06]  /*5900*/  MUFU.EX2 R197, R197 ;  /* 0x000000c500c57308 */ /* 0x000fec0000000800 */
[----:B------:R-:W-:Y:S02]  /*5910*/  HMMA.16816.F32.BF16 R140, R128, R142, RZ ;  /* 0x0000008e808c723c */ /* 0x000fe400000418ff */
[----:B------:R-:W-:Y:S06]  /*5920*/  MUFU.EX2 R194, R194 ;  /* 0x000000c200c27308 */ /* 0x000fec0000000800 */
[C---:B---3--:R-:W-:Y:S02]  /*5930*/  HMMA.16816.F32.BF16 R136, R4.reuse, R12, R136 ;  /* 0x0000000c0488723c */ /* 0x048fe40000041888 */
[----:B------:R-:W-:Y:S06]  /*5940*/  MUFU.EX2 R200, R200 ;  /* 0x000000c800c87308 */ /* 0x000fec0000000800 */
[----:B------:R-:W-:Y:S01]  /*5950*/  HMMA.16816.F32.BF16 R132, R4, R14, R132 ;  /* 0x0000000e0484723c */ /* 0x000fe20000041884 */
[----:B------:R-:W1:Y:S01]  /*5960*/  LDSM.16.MT88.4 R12, [R241+0x6900] ;  /* 0x00690000f10c783b */ /* 0x000e620000004200 */
[----:B------:R-:W-:Y:S06]  /*5970*/  MUFU.EX2 R199, R199 ;  /* 0x000000c700c77308 */ /* 0x000fec0000000800 */
[C---:B------:R-:W-:Y:S02]  /*5980*/  HMMA.16816.F32.BF16 R56, R128.reuse, R58, RZ ;  /* 0x0000003a8038723c */ /* 0x040fe400000418ff */
        /* <DEDUP_REMOVED lines=20> */
[C---:B------:R-:W-:Y:S01]  /*5ad0*/  HMMA.16816.F32.BF16 R140, R4.reuse, R18, R140 ;  /* 0x00000012048c723c */ /* 0x040fe2000004188c */
[----:B------:R-:W5:Y:S01]  /*5ae0*/  LDSM.16.MT88.4 R16, [R242+0x6900] ;  /* 0x00690000f210783b */ /* 0x000f620000004200 */
[----:B------:R-:W-:Y:S06]  /*5af0*/  MUFU.EX2 R189, R189 ;  /* 0x000000bd00bd7308 */ /* 0x000fec0000000800 */
[C---:B----4-:R-:W-:Y:S02]  /*5b00*/  HMMA.16816.F32.BF16 R52, R4.reuse, R8, R52 ;  /* 0x000000080434723c */ /* 0x050fe40000041834 */
[----:B------:R-:W-:Y:S06]  /*5b10*/  MUFU.EX2 R188, R188 ;  /* 0x000000bc00bc7308 */ /* 0x000fec0000000800 */
[C---:B------:R-:W-:Y:S01]  /*5b20*/  HMMA.16816.F32.BF16 R56, R4.reuse, R10, R56 ;  /* 0x0000000a0438723c */ /* 0x040fe20000041838 */
[----:B------:R-:W4:Y:S01]  /*5b30*/  LDSM.16.MT88.4 R8, [R240+0x6900] ;  /* 0x00690000f008783b */ /* 0x000f220000004200 */
[----:B------:R-:W-:Y:S06]  /*5b40*/  MUFU.EX2 R187, R187 ;  /* 0x000000bb00bb7308 */ /* 0x000fec0000000800 */
[C---:B-1----:R-:W-:Y:S02]  /*5b50*/  HMMA.16816.F32.BF16 R84, R4.reuse, R12, R84 ;  /* 0x0000000c0454723c */ /* 0x042fe40000041854 */
[----:B------:R-:W-:Y:S06]  /*5b60*/  MUFU.EX2 R186, R186 ;  /* 0x000000ba00ba7308 */ /* 0x000fec0000000800 */
[C---:B------:R-:W-:Y:S01]  /*5b70*/  HMMA.16816.F32.BF16 R88, R4.reuse, R14, R88 ;  /* 0x0000000e0458723c */ /* 0x040fe20000041858 */
[----:B------:R-:W1:Y:S01]  /*5b80*/  LDSM.16.MT88.4 R12, [R241+0x9900] ;  /* 0x00990000f10c783b */ /* 0x000e620000004200 */
[----:B------:R-:W-:Y:S06]  /*5b90*/  MUFU.EX2 R209, R209 ;  /* 0x000000d100d17308 */ /* 0x000fec0000000800 */
[C---:B------:R-:W-:Y:S08]  /*5ba0*/  HMMA.16816.F32.BF16 R60, R4.reuse, R68, R60 ;  /* 0x00000044043c723c */ /* 0x040ff0000004183c */
[C---:B------:R-:W-:Y:S08]  /*5bb0*/  HMMA.16816.F32.BF16 R64, R4.reuse, R70, R64 ;  /* 0x000000460440723c */ /* 0x040ff00000041840 */
[C---:B------:R-:W-:Y:S08]  /*5bc0*/  HMMA.16816.F32.BF16 R160, R4.reuse, R36, R160 ;  /* 0x0000002404a0723c */ /* 0x040ff000000418a0 */
[----:B------:R-:W-:Y:S01]  /*5bd0*/  HMMA.16816.F32.BF16 R156, R4, R38, R156 ;  /* 0x00000026049c723c */ /* 0x000fe2000004189c */
[----:B------:R-:W1:Y:S07]  /*5be0*/  LDSM.16.MT88.4 R36, [R240+0x9100] ;  /* 0x00910000f024783b */ /* 0x000e6e0000004200 */
[C---:B------:R-:W-:Y:S08]  /*5bf0*/  HMMA.16816.F32.BF16 R68, R128.reuse, R72, RZ ;  /* 0x000000488044723c */ /* 0x040ff000000418ff */
[C---:B------:R-:W-:Y:S08]  /*5c00*/  HMMA.16816.F32.BF16 R76, R128.reuse, R80, RZ ;  /* 0x00000050804c723c */ /* 0x040ff000000418ff */
[C---:B------:R-:W-:Y:S08]  /*5c10*/  HMMA.16816.F32.BF16 R92, R128.reuse, R96, RZ ;  /* 0x00000060805c723c */ /* 0x040ff000000418ff */
[C---:B------:R-:W-:Y:S08]  /*5c20*/  HMMA.16816.F32.BF16 R72, R128.reuse, R74, RZ ;  /* 0x0000004a8048723c */ /* 0x040ff000000418ff */
[C---:B------:R-:W-:Y:S08]  /*5c30*/  HMMA.16816.F32.BF16 R80, R128.reuse, R82, RZ ;  /* 0x000000528050723c */ /* 0x040ff000000418ff */
[C---:B------:R-:W-:Y:S08]  /*5c40*/  HMMA.16816.F32.BF16 R96, R128.reuse, R98, RZ ;  /* 0x000000628060723c */ /* 0x040ff000000418ff */
[C---:B------:R-:W-:Y:S08]  /*5c50*/  HMMA.16816.F32.BF16 R116, R128.reuse, R120, RZ ;  /* 0x000000788074723c */ /* 0x040ff000000418ff */
[----:B------:R-:W-:Y:S08]  /*5c60*/  HMMA.16816.F32.BF16 R120, R128, R122, RZ ;  /* 0x0000007a8078723c */ /* 0x000ff000000418ff */
[C---:B---3--:R-:W-:Y:S08]  /*5c70*/  HMMA.16816.F32.BF16 R68, R4.reuse, R20, R68 ;  /* 0x000000140444723c */ /* 0x048ff00000041844 */
[C---:B------:R-:W-:Y:S01]  /*5c80*/  HMMA.16816.F32.BF16 R72, R4.reuse, R22, R72 ;  /* 0x000000160448723c */ /* 0x040fe20000041848 */
[----:B------:R-:W3:Y:S07]  /*5c90*/  LDSM.16.MT88.4 R20, [R247+0x9900] ;  /* 0x00990000f714783b */ /* 0x000eee0000004200 */
[C---:B-----5:R-:W-:Y:S08]  /*5ca0*/  HMMA.16816.F32.BF16 R76, R4.reuse, R16, R76 ;  /* 0x00000010044c723c */ /* 0x060ff0000004184c */
[C---:B------:R-:W-:Y:S01]  /*5cb0*/  HMMA.16816.F32.BF16 R80, R4.reuse, R18, R80 ;  /* 0x000000120450723c */ /* 0x040fe20000041850 */
[----:B------:R-:W5:Y:S07]  /*5cc0*/  LDSM.16.MT88.4 R16, [R242+0x9900] ;  /* 0x00990000f210783b */ /* 0x000f6e0000004200 */
[C---:B----4-:R-:W-:Y:S08]  /*5cd0*/  HMMA.16816.F32.BF16 R92, R4.reuse, R8, R92 ;  /* 0x00000008045c723c */ /* 0x050ff0000004185c */
[C---:B------:R-:W-:Y:S01]  /*5ce0*/  HMMA.16816.F32.BF16 R96, R4.reuse, R10, R96 ;  /* 0x0000000a0460723c */ /* 0x040fe20000041860 */
[----:B------:R-:W4:Y:S07]  /*5cf0*/  LDSM.16.MT88.4 R8, [R240+0x9900] ;  /* 0x00990000f008783b */ /* 0x000f2e0000004200 */
[C---:B-1----:R-:W-:Y:S08]  /*5d00*/  HMMA.16816.F32.BF16 R116, R4.reuse, R12, R116 ;  /* 0x0000000c0474723c */ /* 0x042ff00000041874 */
[----:B------:R-:W-:Y:S01]  /*5d10*/  HMMA.16816.F32.BF16 R120, R4, R14, R120 ;  /* 0x0000000e0478723c */ /* 0x000fe20000041878 */
[----:B------:R-:W1:Y:S07]  /*5d20*/  LDSM.16.MT88.4 R12, [R241+0x1100] ;  /* 0x00110000f10c783b */ /* 0x000e6e0000004200 */
[C---:B------:R-:W-:Y:S08]  /*5d30*/  HMMA.16816.F32.BF16 R100, R128.reuse, R104, RZ ;  /* 0x000000688064723c */ /* 0x040ff000000418ff */
[C---:B------:R-:W-:Y:S08]  /*5d40*/  HMMA.16816.F32.BF16 R108, R128.reuse, R112, RZ ;  /* 0x00000070806c723c */ /* 0x040ff000000418ff */
[C---:B------:R-:W-:Y:S08]  /*5d50*/  HMMA.16816.F32.BF16 R104, R128.reuse, R106, RZ ;  /* 0x0000006a8068723c */ /* 0x040ff000000418ff */
[C---:B------:R-:W-:Y:S08]  /*5d60*/  HMMA.16816.F32.BF16 R112, R128.reuse, R114, RZ ;  /* 0x000000728070723c */ /* 0x040ff000000418ff */
[C---:B------:R-:W-:Y:S07]  /*5d70*/  HMMA.16816.F32.BF16 R124, R128.reuse, R36, RZ ;  /* 0x00000024807c723c */ /* 0x040fee00000418ff */
[----:B------:R-:W-:Y:S01]  /*5d80*/  FFMA.FTZ R36, R212, c[0x0][0x2d0], -R192 ;  /* 0x0000b400d4247a23 */ /* 0x000fe200000108c0 */
[----:B------:R-:W-:Y:S01]  /*5d90*/  HMMA.16816.F32.BF16 R128, R128, R38, RZ ;  /* 0x000000268080723c */ /* 0x000fe200000418ff */
[----:B------:R-:W-:-:S04]  /*5da0*/  FFMA.FTZ R37, R210, c[0x0][0x2d0], -R26 ;  /* 0x0000b400d2257a23 */ /* 0x000fc8000001081a */
[----:B------:R-:W-:Y:S02]  /*5db0*/  MUFU.EX2 R36, R36 ;  /* 0x0000002400247308 */ /* 0x000fe40000000800 */
[----:B------:R-:W-:Y:S01]  /*5dc0*/  FFMA.FTZ R39, R213, c[0x0][0x2d0], -R192 ;  /* 0x0000b400d5277a23 */ /* 0x000fe200000108c0 */
[C---:B---3--:R-:W-:Y:S01]  /*5dd0*/  HMMA.16816.F32.BF16 R100, R4.reuse, R20, R100 ;  /* 0x000000140464723c */ /* 0x048fe20000041864 */
[--C-:B------:R-:W-:Y:S02]  /*5de0*/  FFMA.FTZ R38, R211, c[0x0][0x2d0], -R26.reuse ;  /* 0x0000b400d3267a23 */ /* 0x100fe4000001081a */
[----:B------:R-:W-:Y:S02]  /*5df0*/  FFMA.FTZ R192, R25, c[0x0][0x2d0], -R26 ;  /* 0x0000b40019c07a23 */ /* 0x000fe4000001081a */
[----:B------:R-:W3:Y:S01]  /*5e00*/  MUFU.EX2 R39, R39 ;  /* 0x0000002700277308 */ /* 0x000ee20000000800 */
[----:B------:R-:W-:Y:S02]  /*5e10*/  LDSM.16.MT88.4 R24, [R241+0x2900] ;  /* 0x00290000f118783b */ /* 0x000fe40000004200 */
[C---:B------:R-:W-:Y:S02]  /*5e20*/  HMMA.16816.F32.BF16 R104, R4.reuse, R22, R104 ;  /* 0x000000160468723c */ /* 0x040fe40000041868 */
[----:B------:R-:W1:Y:S03]  /*5e30*/  LDSM.16.MT88.4 R20, [R247+0x1100] ;  /* 0x00110000f714783b */ /* 0x000e660000004200 */
[----:B------:R-:W1:Y:S03]  /*5e40*/  MUFU.EX2 R38, R38 ;  /* 0x0000002600267308 */ /* 0x000e660000000800 */
[C---:B-----5:R-:W-:Y:S05]  /*5e50*/  HMMA.16816.F32.BF16 R108, R4.reuse, R16, R108 ;  /* 0x00000010046c723c */ /* 0x060fea000004186c */
[----:B------:R-:W5:Y:S03]  /*5e60*/  MUFU.EX2 R37, R37 ;  /* 0x0000002500257308 */ /* 0x000f660000000800 */
[C---:B------:R-:W-:Y:S01]  /*5e70*/  HMMA.16816.F32.BF16 R112, R4.reuse, R18, R112 ;  /* 0x000000120470723c */ /* 0x040fe20000041870 */
[----:B------:R-:W5:Y:S04]  /*5e80*/  LDSM.16.MT88.4 R16, [R242+0x1100] ;  /* 0x00110000f210783b */ /* 0x000f680000004200 */
[----:B------:R-:W1:Y:S03]  /*5e90*/  MUFU.EX2 R192, R192 ;  /* 0x000000c000c07308 */ /* 0x000e660000000800 */
[C---:B----4-:R-:W-:Y:S08]  /*5ea0*/  HMMA.16816.F32.BF16 R124, R4.reuse, R8, R124 ;  /* 0x00000008047c723c */ /* 0x050ff0000004187c */
[----:B------:R-:W-:Y:S01]  /*5eb0*/  HMMA.16816.F32.BF16 R128, R4, R10, R128 ;  /* 0x0000000a0480723c */ /* 0x000fe20000041880 */
[----:B------:R-:W4:Y:S06]  /*5ec0*/  LDSM.16.MT88.4 R8, [R240+0x1100] ;  /* 0x00110000f008783b */ /* 0x000f2c0000004200 */
[----:B--2---:R-:W-:Y:S01]  /*5ed0*/  F2FP.BF16.PACK_AB R4, R40, R44 ;  /* 0x0000002c2804723e */ /* 0x004fe200000010ff */
[----:B------:R-:W-:Y:S01]  /*5ee0*/  FADD.FTZ R44, R44, R45 ;  /* 0x0000002d2c2c7221 */ /* 0x000fe20000010000 */
[----:B---3--:R-:W-:-:S02]  /*5ef0*/  F2FP.BF16.PACK_AB R6, R36, R39 ;  /* 0x000000272406723e */ /* 0x008fc400000010ff */
[----:B-1----:R-:W-:Y:S01]  /*5f00*/  F2FP.BF16.PACK_AB R5, R38, R42 ;  /* 0x0000002a2605723e */ /* 0x002fe200000010ff */
[----:B------:R-:W-:Y:S01]  /*5f10*/  FADD.FTZ R44, R40, R44 ;  /* 0x0000002c282c7221 */ /* 0x000fe20000010000 */
[----:B-----5:R-:W-:Y:S01]  /*5f20*/  F2FP.BF16.PACK_AB R7, R3, R37 ;  /* 0x000000250307723e */ /* 0x020fe200000010ff */
[----:B------:R-:W-:Y:S02]  /*5f30*/  FADD.FTZ R42, R42, R47 ;  /* 0x0000002f2a2a7221 */ /* 0x000fe40000010000 */
[----:B------:R-:W-:Y:S02]  /*5f40*/  FADD.FTZ R39, R39, R44 ;  /* 0x0000002c27277221 */ /* 0x000fe40000010000 */
[----:B------:R-:W-:Y:S02]  /*5f50*/  FADD.FTZ R42, R38, R42 ;  /* 0x0000002a262a7221 */ /* 0x000fe40000010000 */
[----:B------:R-:W-:Y:S01]  /*5f60*/  HMMA.16816.F32.BF16 R160, R4, R12, R160 ;  /* 0x0000000c04a0723c */ /* 0x000fe200000418a0 */
[----:B------:R-:W-:-:S02]  /*5f70*/  FADD.FTZ R39, R36, R39 ;  /* 0x0000002724277221 */ /* 0x000fc40000010000 */
[----:B------:R-:W-:-:S04]  /*5f80*/  FADD.FTZ R37, R37, R42 ;  /* 0x0000002a25257221 */ /* 0x000fc80000010000 */
[----:B------:R-:W-:Y:S01]  /*5f90*/  FADD.FTZ R37, R3, R37 ;  /* 0x0000002503257221 */ /* 0x000fe20000010000 */
        /* <DEDUP_REMOVED lines=8> */
[C---:B----4-:R-:W-:Y:S08]  /*6020*/  HMMA.16816.F32.BF16 R152, R4.reuse, R8, R152 ;  /* 0x000000080498723c */ /* 0x050ff00000041898 */
        /* <DEDUP_REMOVED lines=36> */
[----:B------:R-:W-:Y:S01]  /*6270*/  HMMA.16816.F32.BF16 R128, R4, R10, R128 ;  /* 0x0000000a0480723c */ /* 0x000fe20000041880 */
[----:B------:R-:W4:Y:S06]  /*6280*/  LDSM.16.MT88.4 R8, [R240+0x1900] ;  /* 0x00190000f008783b */ /* 0x000f2c0000004200 */
        /* <DEDUP_REMOVED lines=9> */
[----:B-1----:R-:W-:Y:S01]  /*6320*/  HMMA.16816.F32.BF16 R160, R4, R12, R160 ;  /* 0x0000000c04a0723c */ /* 0x002fe200000418a0 */
[----:B------:R-:W-:-:S02]  /*6330*/  FADD.FTZ R195, R193, R195 ;  /* 0x000000c3c1c37221 */ /* 0x000fc40000010000 */
[----:B------:R-:W-:-:S04]  /*6340*/  FADD.FTZ R200, R200, R197 ;  /* 0x000000c5c8c87221 */ /* 0x000fc80000010000 */
[----:B------:R-:W-:Y:S01]  /*6350*/  FADD.FTZ R200, R199, R200 ;  /* 0x000000c8c7c87221 */ /* 0x000fe20000010000 */
        /* <DEDUP_REMOVED lines=40> */
[----:B------:R-:W-:Y:S07]  /*65e0*/  LDSM.16.MT88.4 R20, [R240+0x2100] ;  /* 0x00210000f014783b */ /* 0x000fee0000004200 */
[C---:B---3--:R-:W-:Y:S08]  /*65f0*/  HMMA.16816.F32.BF16 R108, R4.reuse, R16, R108 ;  /* 0x00000010046c723c */ /* 0x048ff0000004186c */
[C---:B------:R-:W-:Y:S01]  /*6600*/  HMMA.16816.F32.BF16 R112, R4.reuse, R18, R112 ;  /* 0x000000120470723c */ /* 0x040fe20000041870 */
[----:B------:R-:W2:Y:S07]  /*6610*/  LDSM.16.MT88.4 R16, [R247+0x2100] ;  /* 0x00210000f710783b */ /* 0x000eae0000004200 */
[C---:B----4-:R-:W-:Y:S08]  /*6620*/  HMMA.16816.F32.BF16 R124, R4.reuse, R8, R124 ;  /* 0x00000008047c723c */ /* 0x050ff0000004187c */
[----:B------:R-:W-:Y:S01]  /*6630*/  HMMA.16816.F32.BF16 R128, R4, R10, R128 ;  /* 0x0000000a0480723c */ /* 0x000fe20000041880 */
[----:B------:R-:W3:Y:S06]  /*6640*/  LDSM.16.MT88.4 R8, [R241+0x2100] ;  /* 0x00210000f108783b */ /* 0x000eec0000004200 */
        /* <DEDUP_REMOVED lines=11> */
[----:B------:R-:W-:Y:S02]  /*6700*/  FADD.FTZ R204, R204, R208 ;  /* 0x000000d0cccc7221 */ /* 0x000fe40000010000 */
[----:B------:R-:W-:Y:S02]  /*6710*/  FADD.FTZ R203, R191, R203 ;  /* 0x000000cbbfcb7221 */ /* 0x000fe40000010000 */
[----:B------:R-:W-:Y:S01]  /*6720*/  FADD.FTZ R204, R201, R204 ;  /* 0x000000ccc9cc7221 */ /* 0x000fe20000010000 */
[----:B------:R-:W-:Y:S01]  /*6730*/  HMMA.16816.F32.BF16 R164, R4, R14, R164 ;  /* 0x0000000e04a4723c */ /* 0x000fe200000418a4 */
[----:B------:R-:W1:Y:S01]  /*6740*/  LDSM.16.MT88.4 R12, [R242+0x5100] ;  /* 0x00510000f20c783b */ /* 0x000e620000004200 */
[----:B------:R-:W-:Y:S02]  /*6750*/  FADD.FTZ R203, R190, R203 ;  /* 0x000000cbbecb7221 */ /* 0x000fe40000010000 */
[----:B------:R-:W-:Y:S02]  /*6760*/  FADD.FTZ R204, R187, R204 ;  /* 0x000000ccbbcc7221 */ /* 0x000fe40000010000 */
[----:B------:R-:W-:-:S02]  /*6770*/  FADD.FTZ R203, R189, R203 ;  /* 0x000000cbbdcb7221 */ /* 0x000fc40000010000 */
[----:B--2---:R-:W-:Y:S01]  /*6780*/  HMMA.16816.F32.BF16 R176, R4, R16, R176 ;  /* 0x0000001004b0723c */ /* 0x004fe200000418b0 */
[----:B------:R-:W-:Y:S02]  /*6790*/  FADD.FTZ R204, R186, R204 ;  /* 0x000000ccbacc7221 */ /* 0x000fe40000010000 */
[----:B------:R-:W-:Y:S02]  /*67a0*/  FADD.FTZ R3, R188, R203 ;  /* 0x000000cbbc037221 */ /* 0x000fe40000010000 */
[----:B------:R-:W-:-:S03]  /*67b0*/  FADD.FTZ R204, R192, R204 ;  /* 0x000000ccc0cc7221 */ /* 0x000fc60000010000 */
[----:B------:R-:W-:Y:S01]  /*67c0*/  HMMA.16816.F32.BF16 R172, R4, R18, R172 ;  /* 0x0000001204ac723c */ /* 0x000fe200000418ac */
[----:B------:R-:W2:Y:S01]  /*67d0*/  LDSM.16.MT88.4 R16, [R247+0x5100] ;  /* 0x00510000f710783b */ /* 0x000ea20000004200 */
[----:B------:R-:W-:-:S03]  /*67e0*/  FADD.FTZ R183, R209, R204 ;  /* 0x000000ccd1b77221 */ /* 0x000fc60000010000 */
[----:B------:R-:W-:Y:S03]  /*67f0*/  STL [R1+0x2c], R3 ;  /* 0x00002c0301007387 */ /* 0x000fe60000100800 */
[C---:B---3--:R-:W-:Y:S08]  /*6800*/  HMMA.16816.F32.BF16 R160, R4.reuse, R8, R160 ;  /* 0x0000000804a0723c */ /* 0x048ff000000418a0 */
[C---:B------:R-:W-:Y:S01]  /*6810*/  HMMA.16816.F32.BF16 R156, R4.reuse, R10, R156 ;  /* 0x0000000a049c723c */ /* 0x040fe2000004189c */
[----:B------:R-:W3:Y:S07]  /*6820*/  LDSM.16.MT88.4 R8, [R241+0x5100] ;  /* 0x00510000f108783b */ /* 0x000eee0000004200 */
        /* <DEDUP_REMOVED lines=22> */
[C---:B-1----:R-:W-:Y:S08]  /*6990*/  HMMA.16816.F32.BF16 R108, R4.reuse, R12, R108 ;  /* 0x0000000c046c723c */ /* 0x042ff0000004186c */
[C---:B------:R-:W-:Y:S01]  /*69a0*/  HMMA.16816.F32.BF16 R112, R4.reuse, R14, R112 ;  /* 0x0000000e0470723c */ /* 0x040fe20000041870 */
[----:B------:R-:W1:Y:S07]  /*69b0*/  LDSM.16.MT88.4 R12, [R240+0xb100] ;  /* 0x00b10000f00c783b */ /* 0x000e6e0000004200 */
[C---:B------:R-:W-:Y:S01]  /*69c0*/  HMMA.16816.F32.BF16 R64, R4.reuse, R22, R64 ;  /* 0x000000160440723c */ /* 0x040fe20000041840 */
[----:B------:R-:W4:Y:S07]  /*69d0*/  LDSM.16.MT88.4 R20, [R240+0x8100] ;  /* 0x00810000f014783b */ /* 0x000f2e0000004200 */
[C---:B--2---:R-:W-:Y:S08]  /*69e0*/  HMMA.16816.F32.BF16 R100, R4.reuse, R16, R100 ;  /* 0x000000100464723c */ /* 0x044ff00000041864 */
[C---:B------:R-:W-:Y:S01]  /*69f0*/  HMMA.16816.F32.BF16 R104, R4.reuse, R18, R104 ;  /* 0x000000120468723c */ /* 0x040fe20000041868 */
[----:B------:R-:W-:Y:S07]  /*6a00*/  LDSM.16.MT88.4 R16, [R247+0x5900] ;  /* 0x00590000f710783b */ /* 0x000fee0000004200 */
[C---:B---3--:R-:W-:Y:S08]  /*6a10*/  HMMA.16816.F32.BF16 R116, R4.reuse, R8, R116 ;  /* 0x000000080474723c */ /* 0x048ff00000041874 */
[C---:B------:R-:W-:Y:S01]  /*6a20*/  HMMA.16816.F32.BF16 R120, R4.reuse, R10, R120 ;  /* 0x0000000a0478723c */ /* 0x040fe20000041878 */
[----:B------:R-:W2:Y:S07]  /*6a30*/  LDSM.16.MT88.4 R8, [R242+0x2900] ;  /* 0x00290000f208783b */ /* 0x000eae0000004200 */
[C---:B-1----:R-:W-:Y:S08]  /*6a40*/  HMMA.16816.F32.BF16 R124, R4.reuse, R12, R124 ;  /* 0x0000000c047c723c */ /* 0x042ff0000004187c */
[C---:B------:R-:W-:Y:S01]  /*6a50*/  HMMA.16816.F32.BF16 R128, R4.reuse, R14, R128 ;  /* 0x0000000e0480723c */ /* 0x040fe20000041880 */
[----:B------:R-:W1:Y:S07]  /*6a60*/  LDSM.16.MT88.4 R12, [R247+0x2900] ;  /* 0x00290000f70c783b */ /* 0x000e6e0000004200 */
[C---:B----4-:R-:W-:Y:S08]  /*6a70*/  HMMA.16816.F32.BF16 R92, R4.reuse, R20, R92 ;  /* 0x00000014045c723c */ /* 0x050ff0000004185c */
[----:B------:R-:W-:Y:S01]  /*6a80*/  HMMA.16816.F32.BF16 R96, R4, R22, R96 ;  /* 0x000000160460723c */ /* 0x000fe20000041860 */
[----:B------:R-:W-:Y:S06]  /*6a90*/  LDSM.16.MT88.4 R20, [R240+0x2900] ;  /* 0x00290000f014783b */ /* 0x000fec0000004200 */
[----:B------:R-:W-:-:S02]  /*6aa0*/  F2FP.BF16.PACK_AB R4, R190, R191 ;  /* 0x000000bfbe04723e */ /* 0x000fc400000010ff */
[----:B------:R-:W-:Y:S02]  /*6ab0*/  F2FP.BF16.PACK_AB R6, R188, R189 ;  /* 0x000000bdbc06723e */ /* 0x000fe400000010ff */
[----:B------:R-:W-:Y:S02]  /*6ac0*/  F2FP.BF16.PACK_AB R5, R186, R187 ;  /* 0x000000bbba05723e */ /* 0x000fe400000010ff */
[----:B------:R-:W-:-:S07]  /*6ad0*/  F2FP.BF16.PACK_AB R7, R209, R192 ;  /* 0x000000c0d107723e */ /* 0x000fce00000010ff */
[C---:B--2---:R-:W-:Y:S08]  /*6ae0*/  HMMA.16816.F32.BF16 R168, R4.reuse, R8, R168 ;  /* 0x0000000804a8723c */ /* 0x044ff000000418a8 */
[C---:B-1----:R-:W-:Y:S08]  /*6af0*/  HMMA.16816.F32.BF16 R176, R4.reuse, R12, R176 ;  /* 0x0000000c04b0723c */ /* 0x042ff000000418b0 */
[C---:B------:R-:W-:Y:S01]  /*6b00*/  HMMA.16816.F32.BF16 R172, R4.reuse, R14, R172 ;  /* 0x0000000e04ac723c */ /* 0x040fe200000418ac */
[----:B------:R-:W1:Y:S07]  /*6b10*/  LDSM.16.MT88.4 R12, [R242+0x5900] ;  /* 0x00590000f20c783b */ /* 0x000e6e0000004200 */
[C---:B------:R-:W-:Y:S01]  /*6b20*/  HMMA.16816.F32.BF16 R164, R4.reuse, R10, R164 ;  /* 0x0000000a04a4723c */ /* 0x040fe200000418a4 */
[----:B------:R-:W2:Y:S07]  /*6b30*/  LDSM.16.MT88.4 R8, [R241+0x5900] ;  /* 0x00590000f108783b */ /* 0x000eae0000004200 */
[C---:B------:R-:W-:Y:S08]  /*6b40*/  HMMA.16816.F32.BF16 R144, R4.reuse, R16, R144 ;  /* 0x000000100490723c */ /* 0x040ff00000041890 */
        /* <DEDUP_REMOVED lines=27> */
[C---:B------:R-:W-:Y:S08]  /*6d00*/  HMMA.16816.F32.BF16 R64, R4.reuse, R26, R64 ;  /* 0x0000001a0440723c */ /* 0x040ff00000041840 */
[C---:B----4-:R-:W-:Y:S08]  /*6d10*/  HMMA.16816.F32.BF16 R68, R4.reuse, R20, R68 ;  /* 0x000000140444723c */ /* 0x050ff00000041844 */
[C---:B------:R-:W-:Y:S08]  /*6d20*/  HMMA.16816.F32.BF16 R72, R4.reuse, R22, R72 ;  /* 0x000000160448723c */ /* 0x040ff00000041848 */
[C---:B-1----:R-:W-:Y:S08]  /*6d30*/  HMMA.16816.F32.BF16 R108, R4.reuse, R12, R108 ;  /* 0x0000000c046c723c */ /* 0x042ff0000004186c */
[C---:B------:R-:W-:Y:S08]  /*6d40*/  HMMA.16816.F32.BF16 R112, R4.reuse, R14, R112 ;  /* 0x0000000e0470723c */ /* 0x040ff00000041870 */
[C---:B--2---:R-:W-:Y:S08]  /*6d50*/  HMMA.16816.F32.BF16 R116, R4.reuse, R8, R116 ;  /* 0x000000080474723c */ /* 0x044ff00000041874 */
[C---:B------:R-:W-:Y:S08]  /*6d60*/  HMMA.16816.F32.BF16 R120, R4.reuse, R10, R120 ;  /* 0x0000000a0478723c */ /* 0x040ff00000041878 */
[C---:B---3--:R-:W-:Y:S08]  /*6d70*/  HMMA.16816.F32.BF16 R124, R4.reuse, R16, R124 ;  /* 0x00000010047c723c */ /* 0x048ff0000004187c */
[----:B------:R-:W-:Y:S01]  /*6d80*/  HMMA.16816.F32.BF16 R128, R4, R18, R128 ;  /* 0x000000120480723c */ /* 0x000fe20000041880 */
[----:B------:R-:W-:Y:S07]  /*6d90*/  @P0 BRA `(.L_x_801) ;  /* 0x000051e000000947 */ /* 0x000fee0003800000 */
[C---:B------:R-:W-:Y:S01]  /*6da0*/  SHF.L.U64.HI R3, R33.reuse, 0x1, R35 ;  /* 0x0000000121037819 */ /* 0x040fe20000010223 */
[----:B------:R-:W-:Y:S01]  /*6db0*/  IMAD.SHL.U32 R5, R33, 0x2, RZ ;  /* 0x0000000221057824 */ /* 0x000fe200078e00ff */
[----:B------:R-:W-:Y:S01]  /*6dc0*/  SHF.L.U64.HI R4, R31, 0x1, R34 ;  /* 0x000000011f047819 */ /* 0x000fe20000010222 */
[----:B------:R-:W-:Y:S01]  /*6dd0*/  IMAD.MOV.U32 R180, RZ, RZ, R2 ;  /* 0x000000ffffb47224 */ /* 0x000fe200078e0002 */
[----:B------:R-:W-:Y:S01]  /*6de0*/  SHF.L.U64.HI R2, R28, 0x1, R30 ;  /* 0x000000011c027819 */ /* 0x000fe2000001021e */
[----:B------:R1:W-:Y:S01]  /*6df0*/  STL [R1+0x28], R3 ;  /* 0x0000280301007387 */ /* 0x0003e20000100800 */
[----:B------:R-:W-:-:S03]  /*6e00*/  UIADD3 UR6, UR6, -0x2, URZ ;  /* 0xfffffffe06067890 */ /* 0x000fc6000fffe03f */
[----:B------:R2:W-:Y:S04]  /*6e10*/  STL [R1+0x24], R5 ;  /* 0x0000240501007387 */ /* 0x0005e80000100800 */
[----:B------:R3:W-:Y:S01]  /*6e20*/  STL [R1+0x20], R4 ;  /* 0x0000200401007387 */ /* 0x0007e20000100800 */
[----:B-1----:R-:W-:Y:S01]  /*6e30*/  IMAD.SHL.U32 R3, R31, 0x2, RZ ;  /* 0x000000021f037824 */ /* 0x002fe200078e00ff */
[----:B--2---:R-:W-:-:S04]  /*6e40*/  SHF.L.U64.HI R5, R29, 0x1, R32 ;  /* 0x000000011d057819 */ /* 0x004fc80000010220 */
[----:B------:R1:W-:Y:S01]  /*6e50*/  STL [R1+0x1c], R3 ;  /* 0x00001c0301007387 */ /* 0x0003e20000100800 */
[----:B---3--:R-:W-:-:S03]  /*6e60*/  IMAD.SHL.U32 R4, R29, 0x2, RZ ;  /* 0x000000021d047824 */ /* 0x008fc600078e00ff */
[----:B------:R2:W-:Y:S04]  /*6e70*/  STL [R1+0x18], R5 ;  /* 0x0000180501007387 */ /* 0x0005e80000100800 */
[----:B------:R2:W-:Y:S01]  /*6e80*/  STL [R1+0x14], R4 ;  /* 0x0000140401007387 */ /* 0x0005e20000100800 */
[----:B-1----:R-:W-:Y:S02]  /*6e90*/  MOV R3, R0 ;  /* 0x0000000000037202 */ /* 0x002fe40000000f00 */
[----:B------:R-:W-:-:S05]  /*6ea0*/  SHF.L.U32 R0, R28, 0x1, RZ ;  /* 0x000000011c007819 */ /* 0x000fca00000006ff */
[----:B------:R2:W-:Y:S04]  /*6eb0*/  STL [R1+0xc], R0 ;  /* 0x00000c0001007387 */ /* 0x0005e80000100800 */
[----:B------:R2:W-:Y:S01]  /*6ec0*/  STL [R1+0x10], R2 ;  /* 0x0000100201007387 */ /* 0x0005e20000100800 */
[----:B------:R-:W-:Y:S05]  /*6ed0*/  BRA `(.L_x_802) ;  /* 0x0000052000007947 */ /* 0x000fea0003800000 */
.L_x_804:
[----:B------:R-:W2:Y:S01]  /*6ee0*/  LDL R2, [R1+0x8] ;  /* 0x0000080001027983 */ /* 0x000ea20000100800 */
[----:B------:R-:W-:Y:S01]  /*6ef0*/  UIMAD UR4, UR6, 0x60, UR10 ;  /* 0x00000060060478a4 */ /* 0x000fe2000f8e020a */
[----:B------:R-:W-:Y:S01]  /*6f00*/  ISETP.NE.AND P6, PT, R252, 0x1, PT ;  /* 0x00000001fc00780c */ /* 0x000fe20003fc5270 */
[----:B------:R-:W-:Y:S01]  /*6f10*/  IMAD.MOV.U32 R7, RZ, RZ, RZ ;  /* 0x000000ffff077224 */ /* 0x000fe200078e00ff */
        /* <DEDUP_REMOVED lines=16> */
[----:B------:R-:W-:Y:S03]  /*7020*/  @!P5 LEA R4, P0, R6, c[0x0][0x2a0], 0x2 ;  /* 0x0000a8000604da11 */ /* 0x000fe600078010ff */
[----:B------:R-:W-:Y:S01]  /*7030*/  IMAD R8, R2, c[0x0][0x2b8], R0 ;  /* 0x0000ae0002087a24 */ /* 0x000fe200078e0200 */
[----:B------:R-:W-:Y:S04]  /*7040*/  @!P5 LEA.HI.X R5, R6, c[0x0][0x2a4], R5, 0x2, P0 ;  /* 0x0000a9000605da11 */ /* 0x000fe800000f1405 */
[----:B------:R-:W-:Y:S01]  /*7050*/  SHF.R.S32.HI R0, RZ, 0x1f, R8 ;  /* 0x0000001fff007819 */ /* 0x000fe20000011408 */
[----:B------:R1:W2:Y:S04]  /*7060*/  @!P5 LDG.E R7, [R4.64] ;  /* 0x0000000c0407d981 */ /* 0x0002a8000c1e1900 */
[----:B------:R-:W-:Y:S04]  /*7070*/  IMAD R0, R0, c[0x0][0x1e0], RZ ;  /* 0x0000780000007a24 */ /* 0x000fe800078e02ff */
[C---:B------:R-:W-:Y:S02]  /*7080*/  IMAD R0, R8.reuse, c[0x0][0x1e4], R0 ;  /* 0x0000790008007a24 */ /* 0x040fe400078e0200 */
[----:B-1----:R-:W-:Y:S04]  /*7090*/  IMAD.WIDE.U32 R4, R8, c[0x0][0x1e0], RZ ;  /* 0x0000780008047a25 */ /* 0x002fe800078e00ff */
[----:B------:R-:W-:Y:S01]  /*70a0*/  IMAD.IADD R5, R5, 0x1, R0 ;  /* 0x0000000105057824 */ /* 0x000fe200078e0200 */
[----:B--2---:R-:W-:Y:S01]  /*70b0*/  STL [R1], R7 ;  /* 0x0000000701007387 */ /* 0x004fe20000100800 */
[----:B------:R-:W-:Y:S02]  /*70c0*/  SHF.R.S32.HI R0, RZ, 0x1f, R7 ;  /* 0x0000001fff007819 */ /* 0x000fe40000011407 */
[C---:B------:R-:W-:Y:S01]  /*70d0*/  IMAD.WIDE.U32 R4, R7.reuse, c[0x0][0x1f0], R4 ;  /* 0x00007c0007047a25 */ /* 0x040fe200078e0004 */
[----:B------:R-:W-:Y:S03]  /*70e0*/  STL [R1+0x4], R8 ;  /* 0x0000040801007387 */ /* 0x000fe60000100800 */
        /* <DEDUP_REMOVED lines=9> */
[----:B------:R-:W2:Y:S04]  /*7180*/  SHFL.IDX PT, R5, R0, 0x1, 0x181f ;  /* 0x00381f0000057f89 */ /* 0x000ea800000e0000 */
[----:B------:R-:W1:Y:S04]  /*7190*/  SHFL.IDX PT, R2, R2, 0x2, 0x181f ;  /* 0x00581f0002027f89 */ /* 0x000e6800000e0000 */
[----:B------:R-:W1:Y:S01]  /*71a0*/  SHFL.IDX PT, R0, R0, 0x2, 0x181f ;  /* 0x00581f0000007f89 */ /* 0x000e6200000e0000 */
[CC--:B---3--:R-:W-:Y:S05]  /*71b0*/  IADD3 R12, P0, R6.reuse, R20.reuse, RZ ;  /* 0x00000014060c7210 */ /* 0x0c8fea0007f1e0ff */
[C---:B----4-:R-:W-:Y:S01]  /*71c0*/  IMAD.X R13, R7.reuse, 0x1, R36, P0 ;  /* 0x00000001070d7824 */ /* 0x050fe200000e0624 */
[C---:B-----5:R-:W-:Y:S04]  /*71d0*/  IADD3 R10, P0, R6.reuse, R35, RZ ;  /* 0x00000023060a7210 */ /* 0x060fe80007f1e0ff */
[----:B------:R3:W-:Y:S01]  /*71e0*/  LDGSTS.E.BYPASS.LTC128B.128 [R251+0xc100], [R12.64], !P4 ;  /* 0x0c1000000cfb7fae */ /* 0x0007e2000e101d4c */
[C---:B------:R-:W-:Y:S01]  /*71f0*/  IMAD.X R11, R7.reuse, 0x1, R34, P0 ;  /* 0x00000001070b7824 */ /* 0x040fe200000e0622 */
[C---:B------:R-:W-:Y:S04]  /*7200*/  IADD3 R8, P0, R6.reuse, R31, RZ ;  /* 0x0000001f06087210 */ /* 0x040fe80007f1e0ff */
[----:B------:R4:W-:Y:S01]  /*7210*/  LDGSTS.E.BYPASS.LTC128B.128 [R251+0xf100], [R10.64], !P3 ;  /* 0x0f1000000afb7fae */ /* 0x0009e2000d901d4c */
[C---:B------:R-:W-:Y:S01]  /*7220*/  IMAD.X R9, R7.reuse, 0x1, R30, P0 ;  /* 0x0000000107097824 */ /* 0x040fe200000e061e */
[----:B------:R-:W-:Y:S04]  /*7230*/  IADD3 R6, P0, R6, R29, RZ ;  /* 0x0000001d06067210 */ /* 0x000fe80007f1e0ff */
[----:B------:R5:W-:Y:S01]  /*7240*/  LDGSTS.E.BYPASS.LTC128B.128 [R251+0x12100], [R8.64], !P2 ;  /* 0x1210000008fb7fae */ /* 0x000be2000d101d4c */
[----:B------:R-:W-:Y:S01]  /*7250*/  IMAD.X R7, R7, 0x1, R28, P0 ;  /* 0x0000000107077824 */ /* 0x000fe200000e061c */
[CC--:B-1----:R-:W-:Y:S04]  /*7260*/  IADD3 R14, P0, R4.reuse, R20.reuse, RZ ;  /* 0x00000014040e7210 */ /* 0x0c2fe80007f1e0ff */
[----:B------:R1:W-:Y:S01]  /*7270*/  LDGSTS.E.BYPASS.LTC128B.128 [R251+0x15100], [R6.64], !P1 ;  /* 0x1510000006fb7fae */ /* 0x0003e2000c901d4c */
[C---:B--2---:R-:W-:Y:S01]  /*7280*/  IMAD.X R15, R5.reuse, 0x1, R36, P0 ;  /* 0x00000001050f7824 */ /* 0x044fe200000e0624 */
[C---:B------:R-:W-:Y:S04]  /*7290*/  IADD3 R18, P0, R4.reuse, R35, RZ ;  /* 0x0000002304127210 */ /* 0x040fe80007f1e0ff */
        /* <DEDUP_REMOVED lines=8> */
[----:B------:R-:W-:Y:S04]  /*7320*/  IADD3 R20, P0, R2, R20, RZ ;  /* 0x0000001402147210 */ /* 0x000fe80007f1e0ff */
[----:B------:R3:W-:Y:S01]  /*7330*/  LDGSTS.E.BYPASS.LTC128B.128 [R251+0x16100], [R4.64], !P1 ;  /* 0x1610000004fb7fae */ /* 0x0007e2000c901d4c */
[----:B------:R-:W-:Y:S01]  /*7340*/  IMAD.X R21, R0, 0x1, R36, P0 ;  /* 0x0000000100157824 */ /* 0x000fe200000e0624 */
[----:B----4-:R-:W-:Y:S04]  /*7350*/  IADD3 R10, P0, R2, R35, RZ ;  /* 0x00000023020a7210 */ /* 0x010fe80007f1e0ff */
[----:B------:R3:W-:Y:S01]  /*7360*/  LDGSTS.E.BYPASS.LTC128B.128 [R251+0xe100], [R20.64], !P4 ;  /* 0x0e10000014fb7fae */ /* 0x0007e2000e101d4c */
[----:B------:R-:W-:Y:S01]  /*7370*/  IMAD.X R11, R0, 0x1, R34, P0 ;  /* 0x00000001000b7824 */ /* 0x000fe200000e0622 */
[----:B-1----:R-:W-:Y:S04]  /*7380*/  IADD3 R6, P0, R2, R31, RZ ;  /* 0x0000001f02067210 */ /* 0x002fe80007f1e0ff */
[----:B------:R3:W-:Y:S01]  /*7390*/  LDGSTS.E.BYPASS.LTC128B.128 [R251+0x11100], [R10.64], !P3 ;  /* 0x111000000afb7fae */ /* 0x0007e2000d901d4c */
[----:B------:R-:W-:Y:S01]  /*73a0*/  IMAD.X R7, R0, 0x1, R30, P0 ;  /* 0x0000000100077824 */ /* 0x000fe200000e061e */
[----:B-----5:R-:W-:Y:S04]  /*73b0*/  IADD3 R8, P0, R2, R29, RZ ;  /* 0x0000001d02087210 */ /* 0x020fe80007f1e0ff */
[----:B------:R3:W-:Y:S01]  /*73c0*/  LDGSTS.E.BYPASS.LTC128B.128 [R251+0x14100], [R6.64], !P2 ;  /* 0x1410000006fb7fae */ /* 0x0007e2000d101d4c */
[----:B------:R-:W-:Y:S05]  /*73d0*/  IMAD.X R9, R0, 0x1, R28, P0 ;  /* 0x0000000100097824 */ /* 0x000fea00000e061c */
[----:B------:R3:W-:Y:S01]  /*73e0*/  LDGSTS.E.BYPASS.LTC128B.128 [R251+0x17100], [R8.64], !P1 ;  /* 0x1710000008fb7fae */ /* 0x0007e2000c901d4c */
[----:B------:R-:W-:-:S05]  /*73f0*/  BRA `(.L_x_803) ;  /* 0x00001ec000007947 */ /* 0x000fca0003800000 */
.L_x_802:
[----:B--2---:R-:W2:Y:S01]  /*7400*/  LDL R2, [R1+0x4] ;  /* 0x0000040001027983 */ /* 0x004ea20000100800 */
[----:B------:R-:W-:Y:S04]  /*7410*/  DEPBAR.LE SB0, 0x0 ;  /* 0x000080000000791a */ /* 0x000fe80000000000 */
[----:B------:R-:W3:Y:S01]  /*7420*/  LDL R6, [R1] ;  /* 0x0000000001067983 */ /* 0x000ee20000100800 */
[----:B------:R-:W-:Y:S01]  /*7430*/  IADD3 R181, R251, 0x100, RZ ;  /* 0x00000100fbb57810 */ /* 0x000fe20007ffe0ff */
[----:B------:R-:W-:Y:S03]  /*7440*/  UISETP.GE.AND UP0, UPT, UR6, 0x1, UPT ;  /* 0x000000010600788c */ /* 0x000fe6000bf06270 */
[----:B------:R1:W-:Y:S05]  /*7450*/  STL [R1+0x58], R55 ;  /* 0x0000583701007387 */ /* 0x0003ea0000100800 */
[----:B------:R4:W-:Y:S05]  /*7460*/  STL [R1+0x54], R54 ;  /* 0x0000543601007387 */ /* 0x0009ea0000100800 */
[----:B------:R4:W-:Y:S05]  /*7470*/  STL [R1+0x50], R53 ;  /* 0x0000503501007387 */ /* 0x0009ea0000100800 */
[----:B------:R4:W-:Y:S05]  /*7480*/  STL [R1+0x4c], R52 ;  /* 0x00004c3401007387 */ /* 0x0009ea0000100800 */
[----:B------:R4:W-:Y:S05]  /*7490*/  STL [R1+0x48], R3 ;  /* 0x0000480301007387 */ /* 0x0009ea0000100800 */
        /* <DEDUP_REMOVED lines=10> */
[----:B------:R-:W1:Y:S05]  /*7540*/  LDSM.16.M88.4 R8, [R249+0xc100] ;  /* 0x00c10000f908783b */ /* 0x000e6a0000000200 */
[----:B------:R-:W1:Y:S05]  /*7550*/  LDSM.16.M88.4 R16, [R249+0xc900] ;  /* 0x00c90000f910783b */ /* 0x000e6a0000000200 */
[----:B------:R-:W-:Y:S05]  /*7560*/  LDSM.16.M88.4 R24, [R249+0xd100] ;  /* 0x00d10000f918783b */ /* 0x000fea0000000200 */
        /* <DEDUP_REMOVED lines=9> */
[----:B------:R-:W-:Y:S01]  /*7600*/  LDSM.16.M88.4 R212, [R235] ;  /* 0x00000000ebd4783b */ /* 0x000fe20000000200 */
        /* <DEDUP_REMOVED lines=12> */
[----:B------:R-:W-:Y:S01]  /*76d0*/  LEA.HI.X R0, R0, c[0x0][0x1fc], R4, 0x1, P0 ;  /* 0x00007f0000007a11 */ /* 0x000fe200000f0c04 */
[----:B------:R-:W2:Y:S01]  /*76e0*/  SHFL.IDX PT, R44, R2, RZ, 0x181f ;  /* 0x00181fff022c7589 */ /* 0x000ea200000e0000 */
[C---:B-1----:R-:W-:Y:S04]  /*76f0*/  HMMA.16816.F32.BF16 R4, R48.reuse, R8, RZ ;  /* 0x000000083004723c */ /* 0x042fe800000418ff */
[----:B------:R-:W4:Y:S04]  /*7700*/  SHFL.IDX PT, R20, R0, RZ, 0x181f ;  /* 0x00181fff00147589 */ /* 0x000f2800000e0000 */
[C---:B------:R-:W-:Y:S01]  /*7710*/  HMMA.16816.F32.BF16 R8, R48.reuse, R10, RZ ;  /* 0x0000000a3008723c */ /* 0x040fe200000418ff */
[----:B------:R-:W1:Y:S05]  /*7720*/  SHFL.IDX PT, R38, R2, 0x1, 0x181f ;  /* 0x00381f0002267f89 */ /* 0x000e6a00000e0000 */
[----:B------:R-:W3:Y:S02]  /*7730*/  SHFL.IDX PT, R28, R0, 0x1, 0x181f ;  /* 0x00381f00001c7f89 */ /* 0x000ee400000e0000 */
[C---:B------:R-:W-:Y:S03]  /*7740*/  HMMA.16816.F32.BF16 R12, R48.reuse, R16, RZ ;  /* 0x00000010300c723c */ /* 0x040fe600000418ff */
[----:B------:R-:W1:Y:S01]  /*7750*/  SHFL.IDX PT, R2, R2, 0x2, 0x181f ;  /* 0x00581f0002027f89 */ /* 0x000e6200000e0000 */
[----:B--2---:R-:W-:Y:S04]  /*7760*/  IADD3 R30, P0, R44, R55, RZ ;  /* 0x000000372c1e7210 */ /* 0x004fe80007f1e0ff */
[C---:B------:R-:W-:Y:S01]  /*7770*/  HMMA.16816.F32.BF16 R16, R48.reuse, R18, RZ ;  /* 0x000000123010723c */ /* 0x040fe200000418ff */
[----:B------:R-:W2:Y:S03]  /*7780*/  SHFL.IDX PT, R0, R0, 0x2, 0x181f ;  /* 0x00581f0000007f89 */ /* 0x000ea600000e0000 */
[----:B----4-:R-:W-:Y:S02]  /*7790*/  IADD3.X R31, R20, R54, RZ, P0, !PT ;  /* 0x00000036141f7210 */ /* 0x010fe400007fe4ff */
[----:B------:R-:W-:Y:S03]  /*77a0*/  IADD3 R22, P0, R44, R29, RZ ;  /* 0x0000001d2c167210 */ /* 0x000fe60007f1e0ff */
[----:B------:R4:W-:Y:S03]  /*77b0*/  LDGSTS.E.BYPASS.LTC128B.128 [R181], [R30.64], !P4 ;  /* 0x000000001eb57fae */ /* 0x0009e6000e101d4c */
[----:B------:R-:W-:Y:S02]  /*77c0*/  IADD3.X R23, R20, R53, RZ, P0, !PT ;  /* 0x0000003514177210 */ /* 0x000fe400007fe4ff */
[----:B------:R-:W-:Y:S03]  /*77d0*/  IADD3 R36, P0, R44, R52, RZ ;  /* 0x000000342c247210 */ /* 0x000fe60007f1e0ff */
[----:B------:R2:W-:Y:S01]  /*77e0*/  LDGSTS.E.BYPASS.LTC128B.128 [R181+0x3000], [R22.64], !P3 ;  /* 0x0300000016b57fae */ /* 0x0005e2000d901d4c */
[----:B------:R-:W-:Y:S02]  /*77f0*/  IADD3.X R37, R20, R3, RZ, P0, !PT ;  /* 0x0000000314257210 */ /* 0x000fe400007fe4ff */
[----:B------:R-:W-:Y:S03]  /*7800*/  IADD3 R44, P0, R44, R252, RZ ;  /* 0x000000fc2c2c7210 */ /* 0x000fe60007f1e0ff */
[----:B------:R2:W-:Y:S01]  /*7810*/  LDGSTS.E.BYPASS.LTC128B.128 [R181+0x6000], [R36.64], !P2 ;  /* 0x0600000024b57fae */ /* 0x0005e2000d101d4c */
[----:B------:R-:W-:Y:S02]  /*7820*/  IADD3.X R45, R20, R182, RZ, P0, !PT ;  /* 0x000000b6142d7210 */ /* 0x000fe400007fe4ff */
[----:B-1----:R-:W-:Y:S03]  /*7830*/  IADD3 R46, P0, R38, R55, RZ ;  /* 0x00000037262e7210 */ /* 0x002fe60007f1e0ff */
[----:B------:R1:W-:Y:S01]  /*7840*/  LDGSTS.E.BYPASS.LTC128B.128 [R181+0x9000], [R44.64], !P1 ;  /* 0x090000002cb57fae */ /* 0x0003e2000c901d4c */
[----:B---3--:R-:W-:Y:S05]  /*7850*/  IADD3.X R47, R28, R54, RZ, P0, !PT ;  /* 0x000000361c2f7210 */ /* 0x008fea00007fe4ff */
[----:B------:R3:W-:Y:S01]  /*7860*/  LDGSTS.E.BYPASS.LTC128B.128 [R181+0x1000], [R46.64], !P4 ;  /* 0x010000002eb57fae */ /* 0x0007e2000e101d4c */
[----:B----4-:R-:W-:Y:S04]  /*7870*/  IADD3 R30, P0, R38, R29, RZ ;  /* 0x0000001d261e7210 */ /* 0x010fe80007f1e0ff */
[----:B------:R-:W-:Y:S01]  /*7880*/  IADD3.X R31, R28, R53, RZ, P0, !PT ;  /* 0x000000351c1f7210 */ /* 0x000fe200007fe4ff */
[C---:B--2---:R-:W-:Y:S04]  /*7890*/  HMMA.16816.F32.BF16 R20, R48.reuse, R24, RZ ;  /* 0x000000183014723c */ /* 0x044fe800000418ff */
[----:B------:R2:W-:Y:S01]  /*78a0*/  LDGSTS.E.BYPASS.LTC128B.128 [R181+0x4000], [R30.64], !P3 ;  /* 0x040000001eb57fae */ /* 0x0005e2000d901d4c */
[----:B------:R-:W-:Y:S03]  /*78b0*/  IADD3 R36, P0, R38, R52, RZ ;  /* 0x0000003426247210 */ /* 0x000fe60007f1e0ff */
[C---:B------:R-:W-:Y:S01]  /*78c0*/  HMMA.16816.F32.BF16 R24, R48.reuse, R26, RZ ;  /* 0x0000001a3018723c */ /* 0x040fe200000418ff */
[----:B------:R-:W-:Y:S03]  /*78d0*/  IADD3.X R37, R28, R3, RZ, P0, !PT ;  /* 0x000000031c257210 */ /* 0x000fe600007fe4ff */
[----:B------:R-:W-:Y:S02]  /*78e0*/  IADD3 R38, P0, R38, R252, RZ ;  /* 0x000000fc26267210 */ /* 0x000fe40007f1e0ff */
[----:B------:R4:W-:Y:S02]  /*78f0*/  LDGSTS.E.BYPASS.LTC128B.128 [R181+0x7000], [R36.64], !P2 ;  /* 0x0700000024b57fae */ /* 0x0009e4000d101d4c */
[----:B------:R-:W-:Y:S04]  /*7900*/  IADD3.X R39, R28, R182, RZ, P0, !PT ;  /* 0x000000b61c277210 */ /* 0x000fe800007fe4ff */
[----:B-1----:R-:W-:Y:S02]  /*7910*/  IADD3 R44, P0, R2, R55, RZ ;  /* 0x00000037022c7210 */ /* 0x002fe40007f1e0ff */
[----:B------:R1:W5:Y:S02]  /*7920*/  LDL.LU R55, [R1+0x58] ;  /* 0x0000580001377983 */ /* 0x0003640000300800 */
[----:B------:R-:W-:Y:S03]  /*7930*/  IADD3.X R45, R0, R54, RZ, P0, !PT ;  /* 0x00000036002d7210 */ /* 0x000fe600007fe4ff */
[----:B------:R1:W-:Y:S05]  /*7940*/  LDGSTS.E.BYPASS.LTC128B.128 [R181+0xa000], [R38.64], !P1 ;  /* 0x0a00000026b57fae */ /* 0x0003ea000c901d4c */
[----:B------:R3:W-:Y:S05]  /*7950*/  LDGSTS.E.BYPASS.LTC128B.128 [R181+0x2000], [R44.64], !P4 ;  /* 0x020000002cb57fae */ /* 0x0007ea000e101d4c */
[----:B------:R3:W5:Y:S01]  /*7960*/  LDL.LU R54, [R1+0x54] ;  /* 0x0000540001367983 */ /* 0x0007620000300800 */
[----:B----4-:R-:W-:Y:S02]  /*7970*/  IADD3 R36, P0, R2, R29, RZ ;  /* 0x0000001d02247210 */ /* 0x010fe40007f1e0ff */
[C---:B--2---:R-:W-:Y:S02]  /*7980*/  HMMA.16816.F32.BF16 R28, R48.reuse, R32, RZ ;  /* 0x00000020301c723c */ /* 0x044fe400000418ff */
[----:B------:R-:W-:Y:S02]  /*7990*/  IADD3.X R37, R0, R53, RZ, P0, !PT ;  /* 0x0000003500257210 */ /* 0x000fe400007fe4ff */
[----:B------:R2:W5:Y:S04]  /*79a0*/  LDL.LU R53, [R1+0x50] ;  /* 0x0000500001357983 */ /* 0x0005680000300800 */
[C---:B------:R-:W-:Y:S01]  /*79b0*/  HMMA.16816.F32.BF16 R32, R48.reuse, R34, RZ ;  /* 0x000000223020723c */ /* 0x040fe200000418ff */
[----:B------:R4:W-:Y:S03]  /*79c0*/  LDGSTS.E.BYPASS.LTC128B.128 [R181+0x5000], [R36.64], !P3 ;  /* 0x0500000024b57fae */ /* 0x0009e6000d901d4c */
[----:B-1----:R-:W-:Y:S02]  /*79d0*/  IADD3 R38, P0, R2, R52, RZ ;  /* 0x0000003402267210 */ /* 0x002fe40007f1e0ff */
[----:B------:R2:W5:Y:S02]  /*79e0*/  LDL.LU R52, [R1+0x4c] ;  /* 0x00004c0001347983 */ /* 0x0005640000300800 */
[----:B------:R-:W-:Y:S03]  /*79f0*/  IADD3.X R39, R0, R3, RZ, P0, !PT ;  /* 0x0000000300277210 */ /* 0x000fe600007fe4ff */
[----:B------:R2:W5:Y:S01]  /*7a00*/  LDL.LU R3, [R1+0x48] ;  /* 0x0000480001037983 */ /* 0x0005620000300800 */
[----:B---3--:R-:W-:Y:S02]  /*7a10*/  IADD3 R44, P0, R2, R252, RZ ;  /* 0x000000fc022c7210 */ /* 0x008fe40007f1e0ff */
[----:B------:R-:W-:Y:S02]  /*7a20*/  MOV R252, c[0x0][0x2b8] ;  /* 0x0000ae0000fc7a02 */ /* 0x000fe40000000f00 */
[----:B------:R4:W-:Y:S01]  /*7a30*/  LDGSTS.E.BYPASS.LTC128B.128 [R181+0x8000], [R38.64], !P2 ;  /* 0x0800000026b57fae */ /* 0x0009e2000d101d4c */
[----:B------:R-:W-:Y:S02]  /*7a40*/  IADD3.X R45, R0, R182, RZ, P0, !PT ;  /* 0x000000b6002d7210 */ /* 0x000fe400007fe4ff */
[----:B------:R-:W-:Y:S03]  /*7a50*/  PLOP3.LUT P0, PT, PT, PT, UP0, 0x80, 0x0 ;  /* 0x000000000000781c */ /* 0x000fe60003f0f008 */
[----:B------:R1:W-:Y:S05]  /*7a60*/  LDGSTS.E.BYPASS.LTC128B.128 [R181+0xb000], [R44.64], !P1 ;  /* 0x0b0000002cb57fae */ /* 0x0003ea000c901d4c */
[----:B------:R-:W0:Y:S01]  /*7a70*/  LDGDEPBAR ;  /* 0x00000000000079af */ /* 0x000e220000000000 */
[C---:B----4-:R-:W-:Y:S08]  /*7a80*/  HMMA.16816.F32.BF16 R36, R48.reuse, R40, RZ ;  /* 0x000000283024723c */ /* 0x050ff000000418ff */
[C---:B------:R-:W-:Y:S08]  /*7a90*/  HMMA.16816.F32.BF16 R40, R48.reuse, R42, RZ ;  /* 0x0000002a3028723c */ /* 0x040ff000000418ff */
[C---:B-1----:R-:W-:Y:S08]  /*7aa0*/  HMMA.16816.F32.BF16 R44, R48.reuse, R184, RZ ;  /* 0x000000b8302c723c */ /* 0x042ff000000418ff */
[----:B------:R-:W-:Y:S01]  /*7ab0*/  HMMA.16816.F32.BF16 R48, R48, R186, RZ ;  /* 0x000000ba3030723c */ /* 0x000fe200000418ff */
[----:B------:R-:W-:Y:S07]  /*7ac0*/  LDSM.16.M88.4 R184, [R245+0x18100] ;  /* 0x01810000f5b8783b */ /* 0x000fee0000000200 */
        /* <DEDUP_REMOVED lines=11> */
[----:B------:R-:W2:Y:S07]  /*7b80*/  LDSM.16.M88.4 R204, [R244+0xd900] ;  /* 0x00d90000f4cc783b */ /* 0x000eae0000000200 */
[C---:B------:R-:W-:Y:S08]  /*7b90*/  HMMA.16816.F32.BF16 R36, R188.reuse, R208, R36 ;  /* 0x000000d0bc24723c */ /* 0x040ff00000041824 */
[C---:B------:R-:W-:Y:S01]  /*7ba0*/  HMMA.16816.F32.BF16 R40, R188.reuse, R210, R40 ;  /* 0x000000d2bc28723c */ /* 0x040fe20000041828 */
[----:B------:R-:W-:Y:S07]  /*7bb0*/  LDSM.16.M88.4 R208, [R244+0xe900] ;  /* 0x00e90000f4d0783b */ /* 0x000fee0000000200 */
[C---:B------:R-:W-:Y:S08]  /*7bc0*/  HMMA.16816.F32.BF16 R44, R188.reuse, R212, R44 ;  /* 0x000000d4bc2c723c */ /* 0x040ff0000004182c */
[----:B------:R-:W-:Y:S01]  /*7bd0*/  HMMA.16816.F32.BF16 R48, R188, R214, R48 ;  /* 0x000000d6bc30723c */ /* 0x000fe20000041830 */
[----:B------:R-:W2:Y:S07]  /*7be0*/  LDSM.16.M88.4 R188, [R244+0xe100] ;  /* 0x00e10000f4bc783b */ /* 0x000eae0000000200 */
[C---:B-1----:R-:W-:Y:S08]  /*7bf0*/  HMMA.16816.F32.BF16 R4, R184.reuse, R192, R4 ;  /* 0x000000c0b804723c */ /* 0x042ff00000041804 */
[C---:B------:R-:W-:Y:S01]  /*7c00*/  HMMA.16816.F32.BF16 R8, R184.reuse, R194, R8 ;  /* 0x000000c2b808723c */ /* 0x040fe20000041808 */
[----:B------:R-:W-:Y:S07]  /*7c10*/  LDSM.16.M88.4 R192, [R234] ;  /* 0x00000000eac0783b */ /* 0x000fee0000000200 */
[C---:B---3--:R-:W-:Y:S08]  /*7c20*/  HMMA.16816.F32.BF16 R12, R184.reuse, R196, R12 ;  /* 0x000000c4b80c723c */ /* 0x048ff0000004180c */
[C---:B------:R-:W-:Y:S01]  /*7c30*/  HMMA.16816.F32.BF16 R16, R184.reuse, R198, R16 ;  /* 0x000000c6b810723c */ /* 0x040fe20000041810 */
[----:B------:R-:W-:Y:S07]  /*7c40*/  LDSM.16.M88.4 R196, [R234+0x800] ;  /* 0x00080000eac4783b */ /* 0x000fee0000000200 */
[C---:B----4-:R-:W-:Y:S08]  /*7c50*/  HMMA.16816.F32.BF16 R20, R184.reuse, R200, R20 ;  /* 0x000000c8b814723c */ /* 0x050ff00000041814 */
        /* <DEDUP_REMOVED lines=182> */
[----:B------:R-:W1:Y:S02]  /*87c0*/  LDSM.16.M88.4 R192, [R249+0x17900] ;  /* 0x01790000f9c0783b */ /* 0x000e640000000200 */
        /* <DEDUP_REMOVED lines=15> */
[C---:B------:R-:W-:Y:S08]  /*88c0*/  HMMA.16816.F32.BF16 R44, R196.reuse, R192, R44 ;  /* 0x000000c0c42c723c */ /* 0x040ff0000004182c */
[----:B------:R-:W-:Y:S01]  /*88d0*/  HMMA.16816.F32.BF16 R48, R196, R194, R48 ;  /* 0x000000c2c430723c */ /* 0x000fe20000041830 */
[----:B------:R-:W1:Y:S05]  /*88e0*/  LDSM.16.M88.4 R192, [R217] ;  /* 0x00000000d9c0783b */ /* 0x000e6a0000000200 */
        /* <DEDUP_REMOVED lines=13> */
[C---:B------:R-:W-:Y:S08]  /*89c0*/  HMMA.16816.F32.BF16 R36, R200.reuse, R192, R36 ;  /* 0x000000c0c824723c */ /* 0x040ff00000041824 */
[C---:B------:R-:W-:Y:S01]  /*89d0*/  HMMA.16816.F32.BF16 R40, R200.reuse, R194, R40 ;  /* 0x000000c2c828723c */ /* 0x040fe20000041828 */
[----:B------:R-:W4:Y:S07]  /*89e0*/  LDSM.16.M88.4 R192, [R244+0x16900] ;  /* 0x01690000f4c0783b */ /* 0x000f2e0000000200 */
[C---:B------:R-:W-:Y:S08]  /*89f0*/  HMMA.16816.F32.BF16 R44, R200.reuse, R196, R44 ;  /* 0x000000c4c82c723c */ /* 0x040ff0000004182c */
[----:B------:R-:W-:Y:S01]  /*8a00*/  HMMA.16816.F32.BF16 R48, R200, R198, R48 ;  /* 0x000000c6c830723c */ /* 0x000fe20000041830 */
[----:B------:R-:W4:Y:S05]  /*8a10*/  LDSM.16.M88.4 R196, [R244+0x17100] ;  /* 0x01710000f4c4783b */ /* 0x000f2a0000000200 */
        /* <DEDUP_REMOVED lines=11> */
[C---:B------:R-:W-:Y:S08]  /*8ad0*/  HMMA.16816.F32.BF16 R36, R204.reuse, R196, R36 ;  /* 0x000000c4cc24723c */ /* 0x040ff00000041824 */
        /* <DEDUP_REMOVED lines=9> */
[----:B------:R-:W-:Y:S01]  /*8b70*/  MUFU.TANH R213, R4 ;  /* 0x0000000400d57308 */ /* 0x000fe20000002400 */
        /* <DEDUP_REMOVED lines=9> */
[----:B------:R-:W-:Y:S10]  /*8c10*/  MUFU.TANH R189, R5 ;  /* 0x0000000500bd7308 */ /* 0x000ff40000002400 */
        /* <DEDUP_REMOVED lines=8> */
[----:B------:R-:W-:Y:S02]  /*8ca0*/  FMUL.FTZ R17, R17, c[0x0][0x320] ;  /* 0x0000c80011117a20 */ /* 0x000fe40000410000 */
[----:B------:R-:W-:Y:S02]  /*8cb0*/  FMUL.FTZ R18, R18, c[0x0][0x320] ;  /* 0x0000c80012127a20 */ /* 0x000fe40000410000 */
[----:B------:R-:W-:Y:S05]  /*8cc0*/  FMUL.FTZ R19, R19, c[0x0][0x320] ;  /* 0x0000c80013137a20 */ /* 0x000fea0000410000 */
[----:B------:R-:W-:Y:S10]  /*8cd0*/  MUFU.TANH R185, R9 ;  /* 0x0000000900b97308 */ /* 0x000ff40000002400 */
[----:B-1----:R-:W1:Y:S01]  /*8ce0*/  MUFU.TANH R0, R10 ;  /* 0x0000000a00007308 */ /* 0x002e620000002400 */
[----:B--2---:R-:W2:Y:S09]  /*8cf0*/  LDSM.16.M88.4 R4, [R234+0xa000] ;  /* 0x00a00000ea04783b */ /* 0x004eb20000000200 */
[----:B------:R3:W-:Y:S10]  /*8d00*/  MUFU.TANH R184, R11 ;  /* 0x0000000b00b87308 */ /* 0x0007f40000002400 */
[----:B------:R-:W-:Y:S01]  /*8d10*/  MUFU.TANH R191, R12 ;  /* 0x0000000c00bf7308 */ /* 0x000fe20000002400 */
[----:B-1----:R-:W-:Y:S09]  /*8d20*/  STL [R1+0x44], R0 ;  /* 0x0000440001007387 */ /* 0x002ff20000100800 */
[----:B------:R-:W-:Y:S01]  /*8d30*/  MUFU.TANH R192, R13 ;  /* 0x0000000d00c07308 */ /* 0x000fe20000002400 */
[----:B---3--:R-:W1:Y:S09]  /*8d40*/  LDSM.16.M88.4 R8, [R234+0xa800] ;  /* 0x00a80000ea08783b */ /* 0x008e720000000200 */
[----:B------:R-:W-:Y:S01]  /*8d50*/  MUFU.TANH R193, R14 ;  /* 0x0000000e00c17308 */ /* 0x000fe20000002400 */
[C---:B--2---:R-:W-:Y:S09]  /*8d60*/  HMMA.16816.F32.BF16 R20, R200.reuse, R4, R20 ;  /* 0x00000004c814723c */ /* 0x044ff20000041814 */
[----:B------:R-:W-:Y:S01]  /*8d70*/  MUFU.TANH R194, R15 ;  /* 0x0000000f00c27308 */ /* 0x000fe20000002400 */
[C---:B------:R-:W-:Y:S01]  /*8d80*/  HMMA.16816.F32.BF16 R24, R200.reuse, R6, R24 ;  /* 0x00000006c818723c */ /* 0x040fe20000041818 */
[----:B------:R-:W2:Y:S08]  /*8d90*/  LDSM.16.M88.4 R4, [R234+0xb000] ;  /* 0x00b00000ea04783b */ /* 0x000eb00000000200 */
[----:B------:R-:W-:Y:S05]  /*8da0*/  MUFU.TANH R195, R16 ;  /* 0x0000001000c37308 */ /* 0x000fea0000002400 */
[----:B------:R-:W-:Y:S05]  /*8db0*/  FMUL.FTZ R21, R21, c[0x0][0x320] ;  /* 0x0000c80015157a20 */ /* 0x000fea0000410000 */
[----:B------:R-:W-:Y:S01]  /*8dc0*/  MUFU.TANH R196, R17 ;  /* 0x0000001100c47308 */ /* 0x000fe20000002400 */
[----:B------:R-:W-:Y:S02]  /*8dd0*/  FMUL.FTZ R22, R22, c[0x0][0x320] ;  /* 0x0000c80016167a20 */ /* 0x000fe40000410000 */
[----:B------:R-:W-:Y:S01]  /*8de0*/  FMUL.FTZ R23, R23, c[0x0][0x320] ;  /* 0x0000c80017177a20 */ /* 0x000fe20000410000 */
[C---:B-1----:R-:W-:Y:S03]  /*8df0*/  HMMA.16816.F32.BF16 R28, R200.reuse, R8, R28 ;  /* 0x00000008c81c723c */ /* 0x042fe6000004181c */
[----:B------:R-:W-:Y:S02]  /*8e00*/  FMUL.FTZ R24, R24, c[0x0][0x320] ;  /* 0x0000c80018187a20 */ /* 0x000fe40000410000 */
[----:B------:R-:W-:Y:S01]  /*8e10*/  FMUL.FTZ R25, R25, c[0x0][0x320] ;  /* 0x0000c80019197a20 */ /* 0x000fe20000410000 */
[----:B------:R-:W1:Y:S01]  /*8e20*/  MUFU.TANH R0, R21 ;  /* 0x0000001500007308 */ /* 0x000e620000002400 */
[----:B------:R-:W-:Y:S01]  /*8e30*/  FMUL.FTZ R26, R26, c[0x0][0x320] ;  /* 0x0000c8001a1a7a20 */ /* 0x000fe20000410000 */
[C---:B------:R-:W-:Y:S01]  /*8e40*/  HMMA.16816.F32.BF16 R32, R200.reuse, R10, R32 ;  /* 0x0000000ac820723c */ /* 0x040fe20000041820 */
[----:B------:R-:W3:Y:S01]  /*8e50*/  LDSM.16.M88.4 R8, [R234+0xb800] ;  /* 0x00b80000ea08783b */ /* 0x000ee20000000200 */
[----:B------:R-:W-:Y:S04]  /*8e60*/  DEPBAR.LE SB0, 0x0 ;  /* 0x000080000000791a */ /* 0x000fe80000000000 */
[----:B------:R-:W-:Y:S02]  /*8e70*/  FMUL.FTZ R27, R27, c[0x0][0x320] ;  /* 0x0000c8001b1b7a20 */ /* 0x000fe40000410000 */
[----:B------:R-:W-:Y:S01]  /*8e80*/  MUFU.TANH R197, R18 ;  /* 0x0000001200c57308 */ /* 0x000fe20000002400 */
[----:B------:R-:W-:Y:S01]  /*8e90*/  BAR.SYNC.DEFER_BLOCKING 0x0 ;  /* 0x0000000000007b1d */ /* 0x000fe20000010000 */
[C---:B--2---:R-:W-:Y:S05]  /*8ea0*/  HMMA.16816.F32.BF16 R36, R200.reuse, R4, R36 ;  /* 0x00000004c824723c */ /* 0x044fea0000041824 */
[----:B------:R-:W-:Y:S03]  /*8eb0*/  FMUL.FTZ R20, R20, c[0x0][0x320] ;  /* 0x0000c80014147a20 */ /* 0x000fe60000410000 */
[----:B------:R-:W-:Y:S01]  /*8ec0*/  MUFU.TANH R198, R19 ;  /* 0x0000001300c67308 */ /* 0x000fe20000002400 */
[C---:B------:R-:W-:Y:S01]  /*8ed0*/  HMMA.16816.F32.BF16 R40, R200.reuse, R6, R40 ;  /* 0x00000006c828723c */ /* 0x040fe20000041828 */
[----:B-1----:R1:W-:Y:S02]  /*8ee0*/  STL [R1+0x30], R0 ;  /* 0x0000300001007387 */ /* 0x0023e40000100800 */
[----:B------:R-:W-:Y:S02]  /*8ef0*/  FMUL.FTZ R28, R28, c[0x0][0x320] ;  /* 0x0000c8001c1c7a20 */ /* 0x000fe40000410000 */
[----:B------:R-:W-:Y:S02]  /*8f00*/  FMUL.FTZ R32, R32, c[0x0][0x320] ;  /* 0x0000c80020207a20 */ /* 0x000fe40000410000 */
[----:B------:R-:W-:Y:S02]  /*8f10*/  FMUL.FTZ R33, R33, c[0x0][0x320] ;  /* 0x0000c80021217a20 */ /* 0x000fe40000410000 */
[----:B------:R-:W-:Y:S03]  /*8f20*/  MUFU.TANH R214, R20 ;  /* 0x0000001400d67308 */ /* 0x000fe60000002400 */
[----:B------:R-:W-:Y:S02]  /*8f30*/  FMUL.FTZ R29, R29, c[0x0][0x320] ;  /* 0x0000c8001d1d7a20 */ /* 0x000fe40000410000 */
[----:B------:R-:W-:Y:S02]  /*8f40*/  FMUL.FTZ R30, R30, c[0x0][0x320] ;  /* 0x0000c8001e1e7a20 */ /* 0x000fe40000410000 */
[----:B------:R-:W-:Y:S02]  /*8f50*/  FMUL.FTZ R31, R31, c[0x0][0x320] ;  /* 0x0000c8001f1f7a20 */ /* 0x000fe40000410000 */
[----:B------:R-:W-:Y:S01]  /*8f60*/  FMUL.FTZ R34, R34, c[0x0][0x320] ;  /* 0x0000c80022227a20 */ /* 0x000fe20000410000 */
[----:B------:R-:W-:Y:S01]  /*8f70*/  MUFU.TANH R23, R23 ;  /* 0x0000001700177308 */ /* 0x000fe20000002400 */
[----:B------:R-:W-:Y:S01]  /*8f80*/  FMUL.FTZ R35, R35, c[0x0][0x320] ;  /* 0x0000c80023237a20 */ /* 0x000fe20000410000 */
[C---:B---3--:R-:W-:Y:S03]  /*8f90*/  HMMA.16816.F32.BF16 R44, R200.reuse, R8, R44 ;  /* 0x00000008c82c723c */ /* 0x048fe6000004182c */
[----:B------:R-:W-:Y:S02]  /*8fa0*/  FMUL.FTZ R36, R36, c[0x0][0x320] ;  /* 0x0000c80024247a20 */ /* 0x000fe40000410000 */
[----:B------:R-:W-:Y:S03]  /*8fb0*/  FMUL.FTZ R37, R37, c[0x0][0x320] ;  /* 0x0000c80025257a20 */ /* 0x000fe60000410000 */
[----:B-1----:R-:W1:Y:S01]  /*8fc0*/  MUFU.TANH R0, R22 ;  /* 0x0000001600007308 */ /* 0x002e620000002400 */
[----:B------:R-:W-:Y:S03]  /*8fd0*/  HMMA.16816.F32.BF16 R48, R200, R10, R48 ;  /* 0x0000000ac830723c */ /* 0x000fe60000041830 */
        /* <DEDUP_REMOVED lines=15> */
[----:B------:R-:W-:Y:S01]  /*90d0*/  MUFU.TANH R187, R31 ;  /* 0x0000001f00bb7308 */ /* 0x000fe20000002400 */
[----:B------:R-:W-:Y:S02]  /*90e0*/  FMUL.FTZ R50, R50, c[0x0][0x320] ;  /* 0x0000c80032327a20 */ /* 0x000fe40000410000 */
[----:B------:R-:W-:Y:S07]  /*90f0*/  FMUL.FTZ R51, R51, c[0x0][0x320] ;  /* 0x0000c80033337a20 */ /* 0x000fee0000410000 */
        /* <DEDUP_REMOVED lines=27> */
[----:B-12345:R-:W-:-:S05]  /*92b0*/  @P0 BRA `(.L_x_804) ;  /* 0xffffdc2000000947 */ /* 0x03efca000383ffff */
.L_x_803:
[----:B---3--:R-:W2:Y:S01]  /*92c0*/  LDL.LU R5, [R1+0x3c] ;  /* 0x00003c0001057983 */ /* 0x008ea20000300800 */
[----:B------:R-:W-:Y:S02]  /*92d0*/  MOV R47, R24 ;  /* 0x00000018002f7202 */ /* 0x000fe40000000f00 */
[----:B------:R-:W-:Y:S01]  /*92e0*/  MOV R24, R214 ;  /* 0x000000d600187202 */ /* 0x000fe20000000f00 */
[----:B------:R-:W3:Y:S01]  /*92f0*/  LDL.LU R4, [R1+0x34] ;  /* 0x0000340001047983 */ /* 0x000ee20000300800 */
[----:B------:R-:W-:Y:S02]  /*9300*/  MOV R44, R23 ;  /* 0x00000017002c7202 */ /* 0x000fe40000000f00 */
[----:B------:R-:W-:Y:S01]  /*9310*/  MOV R41, R22 ;  /* 0x0000001600297202 */ /* 0x000fe20000000f00 */
[----:B------:R-:W4:Y:S01]  /*9320*/  LDL.LU R2, [R1+0x38] ;  /* 0x0000380001027983 */ /* 0x000f220000300800 */
[----:B------:R-:W-:Y:S02]  /*9330*/  MOV R40, R186 ;  /* 0x000000ba00287202 */ /* 0x000fe40000000f00 */
[----:B------:R-:W-:Y:S01]  /*9340*/  MOV R35, R187 ;  /* 0x000000bb00237202 */ /* 0x000fe20000000f00 */
[----:B------:R-:W5:Y:S01]  /*9350*/  LDL.LU R0, [R1+0x30] ;  /* 0x0000300001007983 */ /* 0x000f620000300800 */
[----:B------:R-:W-:Y:S02]  /*9360*/  MOV R34, R215 ;  /* 0x000000d700227202 */ /* 0x000fe40000000f00 */
[----:B------:R-:W-:Y:S01]  /*9370*/  ISETP.LT.AND P0, PT, RZ, UR6, PT ;  /* 0x00000006ff007c0c */ /* 0x000fe2000bf01270 */
[----:B------:R-:W5:Y:S01]  /*9380*/  LDL.LU R7, [R1+0x40] ;  /* 0x0000400001077983 */ /* 0x000f620000300800 */
[----:B------:R-:W-:Y:S03]  /*9390*/  UIADD3 UR6, UR6, -0x1, URZ ;  /* 0xffffffff06067890 */ /* 0x000fe6000fffe03f */
[----:B------:R-:W5:Y:S04]  /*93a0*/  LDL.LU R6, [R1+0x44] ;  /* 0x0000440001067983 */ /* 0x000f680000300800 */
[----:B------:R-:W-:Y:S08]  /*93b0*/  LDSM.16.MT88.4 R12, [R247+0x100] ;  /* 0x00010000f70c783b */ /* 0x000ff00000004200 */
[----:B------:R-:W-:Y:S08]  /*93c0*/  LDSM.16.MT88.4 R20, [R242+0x100] ;  /* 0x00010000f214783b */ /* 0x000ff00000004200 */
[----:B------:R-:W-:Y:S08]  /*93d0*/  LDSM.16.MT88.4 R28, [R241+0x100] ;  /* 0x00010000f11c783b */ /* 0x000ff00000004200 */
[----:B------:R-:W-:Y:S08]  /*93e0*/  LDSM.16.MT88.4 R36, [R240+0x100] ;  /* 0x00010000f024783b */ /* 0x000ff00000004200 */
[----:B------:R-:W0:Y:S01]  /*93f0*/  LDGDEPBAR ;  /* 0x00000000000079af */ /* 0x000e220000000000 */
[----:B--2---:R-:W-:Y:S02]  /*9400*/  MOV R46, R5 ;  /* 0x00000005002e7202 */ /* 0x004fe40000000f00 */
[----:B------:R-:W-:Y:S02]  /*9410*/  FMNMX.FTZ R5, R190, R3, !PT ;  /* 0x00000003be057209 */ /* 0x000fe40007810000 */
[----:B---3--:R-:W-:Y:S02]  /*9420*/  MOV R45, R4 ;  /* 0x00000004002d7202 */ /* 0x008fe40000000f00 */
[----:B------:R-:W-:Y:S02]  /*9430*/  FMNMX.FTZ R4, R213, R180, !PT ;  /* 0x000000b4d5047209 */ /* 0x000fe40007810000 */
[----:B------:R-:W-:Y:S02]  /*9440*/  FMNMX.FTZ R5, R188, R5, !PT ;  /* 0x00000005bc057209 */ /* 0x000fe40007810000 */
[----:B------:R-:W-:Y:S02]  /*9450*/  FMNMX.FTZ R4, R189, R4, !PT ;  /* 0x00000004bd047209 */ /* 0x000fe40007810000 */
[----:B----4-:R-:W-:Y:S02]  /*9460*/  MOV R43, R2 ;  /* 0x00000002002b7202 */ /* 0x010fe40000000f00 */
[----:B-----5:R-:W-:Y:S02]  /*9470*/  MOV R42, R0 ;  /* 0x00000000002a7202 */ /* 0x020fe40000000f00 */
        /* <DEDUP_REMOVED lines=44> */
[----:B------:R-:W1:Y:S08]  /*9740*/  SHFL.BFLY PT, R2, R4, 0x2, 0x1f ;  /* 0x0c401f0004027f89 */ /* 0x000e7000000e0000 */
[----:B------:R-:W2:Y:S01]  /*9750*/  SHFL.BFLY PT, R0, R5, 0x2, 0x1f ;  /* 0x0c401f0005007f89 */ /* 0x000ea200000e0000 */
[----:B-1----:R-:W-:Y:S07]  /*9760*/  FMNMX.FTZ R4, R4, R2, !PT ;  /* 0x0000000204047209 */ /* 0x002fee0007810000 */
[----:B------:R-:W1:Y:S01]  /*9770*/  SHFL.BFLY PT, R2, R4, 0x1, 0x1f ;  /* 0x0c201f0004027f89 */ /* 0x000e6200000e0000 */
[----:B--2---:R-:W-:Y:S07]  /*9780*/  FMNMX.FTZ R5, R5, R0, !PT ;  /* 0x0000000005057209 */ /* 0x004fee0007810000 */
[----:B------:R-:W2:Y:S01]  /*9790*/  SHFL.BFLY PT, R0, R5, 0x1, 0x1f ;  /* 0x0c201f0005007f89 */ /* 0x000ea200000e0000 */
[----:B-1----:R-:W-:Y:S05]  /*97a0*/  FMNMX.FTZ R2, R4, R2, !PT ;  /* 0x0000000204027209 */ /* 0x002fea0007810000 */
[C---:B------:R-:W-:Y:S02]  /*97b0*/  FMUL.FTZ R215, R2.reuse, c[0x0][0x2d0] ;  /* 0x0000b40002d77a20 */ /* 0x040fe40000410000 */
[----:B------:R-:W-:Y:S01]  /*97c0*/  FADD.FTZ R4, -R2, R180 ;  /* 0x000000b402047221 */ /* 0x000fe20000010100 */
[----:B--2---:R-:W-:Y:S01]  /*97d0*/  FMNMX.FTZ R0, R0, R5, !PT ;  /* 0x0000000500007209 */ /* 0x004fe20007810000 */
[--C-:B------:R-:W-:Y:S02]  /*97e0*/  FFMA.FTZ R214, R213, c[0x0][0x2d0], -R215.reuse ;  /* 0x0000b400d5d67a23 */ /* 0x100fe400000108d7 */
[----:B------:R-:W-:Y:S02]  /*97f0*/  FFMA.FTZ R189, R189, c[0x0][0x2d0], -R215 ;  /* 0x0000b400bdbd7a23 */ /* 0x000fe400000108d7 */
[C---:B------:R-:W-:Y:S02]  /*9800*/  FMUL.FTZ R213, R0.reuse, c[0x0][0x2d0] ;  /* 0x0000b40000d57a20 */ /* 0x040fe40000410000 */
[----:B------:R-:W-:Y:S01]  /*9810*/  FADD.FTZ R3, -R0, R3 ;  /* 0x0000000300037221 */ /* 0x000fe20000010100 */
[----:B------:R-:W-:Y:S01]  /*9820*/  MUFU.EX2 R214, R214 ;  /* 0x000000d600d67308 */ /* 0x000fe20000000800 */
[--C-:B------:R-:W-:Y:S02]  /*9830*/  FFMA.FTZ R187, R7, c[0x0][0x2d0], -R215.reuse ;  /* 0x0000b40007bb7a23 */ /* 0x100fe400000108d7 */
[----:B------:R-:W-:Y:S02]  /*9840*/  FMUL.FTZ R3, R3, c[0x0][0x2d0] ;  /* 0x0000b40003037a20 */ /* 0x000fe40000410000 */
[----:B------:R-:W-:Y:S02]  /*9850*/  FFMA.FTZ R185, R185, c[0x0][0x2d0], -R215 ;  /* 0x0000b400b9b97a23 */ /* 0x000fe400000108d7 */
[--C-:B------:R-:W-:Y:S02]  /*9860*/  FFMA.FTZ R190, R190, c[0x0][0x2d0], -R213.reuse ;  /* 0x0000b400bebe7a23 */ /* 0x100fe400000108d5 */
[--C-:B------:R-:W-:Y:S01]  /*9870*/  FFMA.FTZ R188, R188, c[0x0][0x2d0], -R213.reuse ;  /* 0x0000b400bcbc7a23 */ /* 0x100fe200000108d5 */
[----:B------:R-:W1:Y:S01]  /*9880*/  MUFU.EX2 R3, R3 ;  /* 0x0000000300037308 */ /* 0x000e620000000800 */
[--C-:B------:R-:W-:Y:S02]  /*9890*/  FFMA.FTZ R186, R6, c[0x0][0x2d0], -R213.reuse ;  /* 0x0000b40006ba7a23 */ /* 0x100fe400000108d5 */
[----:B------:R-:W-:Y:S02]  /*98a0*/  FFMA.FTZ R184, R184, c[0x0][0x2d0], -R213 ;  /* 0x0000b400b8b87a23 */ /* 0x000fe400000108d5 */
[----:B------:R-:W-:Y:S02]  /*98b0*/  FMUL.FTZ R4, R4, c[0x0][0x2d0] ;  /* 0x0000b40004047a20 */ /* 0x000fe40000410000 */
[--C-:B------:R-:W-:Y:S02]  /*98c0*/  FFMA.FTZ R210, R210, c[0x0][0x2d0], -R215.reuse ;  /* 0x0000b400d2d27a23 */ /* 0x100fe400000108d7 */
[----:B------:R-:W-:Y:S01]  /*98d0*/  FFMA.FTZ R212, R212, c[0x0][0x2d0], -R215 ;  /* 0x0000b400d4d47a23 */ /* 0x000fe200000108d7 */
[----:B------:R-:W2:Y:S01]  /*98e0*/  MUFU.EX2 R180, R4 ;  /* 0x0000000400b47308 */ /* 0x000ea20000000800 */
[--C-:B------:R-:W-:Y:S02]  /*98f0*/  FFMA.FTZ R206, R206, c[0x0][0x2d0], -R213.reuse ;  /* 0x0000b400cece7a23 */ /* 0x100fe400000108d5 */
[----:B------:R-:W-:Y:S02]  /*9900*/  FFMA.FTZ R208, R208, c[0x0][0x2d0], -R213 ;  /* 0x0000b400d0d07a23 */ /* 0x000fe400000108d5 */
[--C-:B------:R-:W-:Y:S02]  /*9910*/  FFMA.FTZ R209, R209, c[0x0][0x2d0], -R215.reuse ;  /* 0x0000b400d1d17a23 */ /* 0x100fe400000108d7 */
[----:B------:R-:W-:Y:S02]  /*9920*/  FFMA.FTZ R207, R207, c[0x0][0x2d0], -R215 ;  /* 0x0000b400cfcf7a23 */ /* 0x000fe400000108d7 */
[--C-:B------:R-:W-:Y:S01]  /*9930*/  FFMA.FTZ R205, R205, c[0x0][0x2d0], -R213.reuse ;  /* 0x0000b400cdcd7a23 */ /* 0x100fe200000108d5 */
[----:B------:R-:W3:Y:S01]  /*9940*/  MUFU.EX2 R189, R189 ;  /* 0x000000bd00bd7308 */ /* 0x000ee20000000800 */
[----:B------:R-:W-:Y:S02]  /*9950*/  FFMA.FTZ R199, R199, c[0x0][0x2d0], -R213 ;  /* 0x0000b400c7c77a23 */ /* 0x000fe400000108d5 */
[--C-:B------:R-:W-:Y:S02]  /*9960*/  FFMA.FTZ R191, R191, c[0x0][0x2d0], -R215.reuse ;  /* 0x0000b400bfbf7a23 */ /* 0x100fe400000108d7 */
[C---:B-1----:R-:W-:Y:S02]  /*9970*/  FMUL.FTZ R6, R3.reuse, R178 ;  /* 0x000000b203067220 */ /* 0x042fe40000410000 */
[C---:B------:R-:W-:Y:S02]  /*9980*/  FMUL.FTZ R7, R3.reuse, R179 ;  /* 0x000000b303077220 */ /* 0x040fe40000410000 */
[C---:B------:R-:W-:Y:S01]  /*9990*/  FMUL.FTZ R10, R3.reuse, R174 ;  /* 0x000000ae030a7220 */ /* 0x040fe20000410000 */
[----:B------:R-:W-:Y:S01]  /*99a0*/  MUFU.EX2 R187, R187 ;  /* 0x000000bb00bb7308 */ /* 0x000fe20000000800 */
[C---:B------:R-:W-:Y:S01]  /*99b0*/  FMUL.FTZ R11, R3.reuse, R175 ;  /* 0x000000af030b7220 */ /* 0x040fe20000410000 */
[----:B------:R-:W-:Y:S01]  /*99c0*/  MOV R175, R34 ;  /* 0x0000002200af7202 */ /* 0x000fe20000000f00 */
[----:B------:R-:W-:Y:S01]  /*99d0*/  FMUL.FTZ R18, R3, R166 ;  /* 0x000000a603127220 */ /* 0x000fe20000410000 */
[----:B------:R-:W-:Y:S01]  /*99e0*/  MOV R174, R33 ;  /* 0x0000002100ae7202 */ /* 0x000fe20000000f00 */
[C---:B--2---:R-:W-:Y:S01]  /*99f0*/  FMUL.FTZ R4, R180.reuse, R176 ;  /* 0x000000b0b4047220 */ /* 0x044fe20000410000 */
[----:B------:R-:W-:Y:S01]  /*9a00*/  MOV R166, R41 ;  /* 0x0000002900a67202 */ /* 0x000fe20000000f00 */
[C---:B------:R-:W-:Y:S02]  /*9a10*/  FMUL.FTZ R5, R180.reuse, R177 ;  /* 0x000000b1b4057220 */ /* 0x040fe40000410000 */
[C---:B------:R-:W-:Y:S01]  /*9a20*/  FMUL.FTZ R8, R180.reuse, R172 ;  /* 0x000000acb4087220 */ /* 0x040fe20000410000 */
[----:B------:R-:W1:Y:S01]  /*9a30*/  MUFU.EX2 R185, R185 ;  /* 0x000000b900b97308 */ /* 0x000e620000000800 */
[C---:B------:R-:W-:Y:S01]  /*9a40*/  FMUL.FTZ R9, R180.reuse, R173 ;  /* 0x000000adb4097220 */ /* 0x040fe20000410000 */
[----:B------:R-:W-:Y:S01]  /*9a50*/  MOV R172, R27 ;  /* 0x0000001b00ac7202 */ /* 0x000fe20000000f00 */
[C---:B------:R-:W-:Y:S01]  /*9a60*/  FMUL.FTZ R16, R180.reuse, R164 ;  /* 0x000000a4b4107220 */ /* 0x040fe20000410000 */
[----:B---3--:R-:W-:Y:S01]  /*9a70*/  F2FP.BF16.PACK_AB R176, R189, R214 ;  /* 0x000000d6bdb0723e */ /* 0x008fe200000010ff */
[C---:B------:R-:W-:Y:S01]  /*9a80*/  FMUL.FTZ R17, R180.reuse, R165 ;  /* 0x000000a5b4117220 */ /* 0x040fe20000410000 */
[----:B------:R-:W-:Y:S01]  /*9a90*/  MOV R164, R35 ;  /* 0x0000002300a47202 */ /* 0x000fe20000000f00 */
[C---:B------:R-:W-:Y:S01]  /*9aa0*/  FMUL.FTZ R19, R3.reuse, R167 ;  /* 0x000000a703137220 */ /* 0x040fe20000410000 */
[----:B------:R-:W-:Y:S01]  /*9ab0*/  MOV R167, R25 ;  /* 0x0000001900a77202 */ /* 0x000fe20000000f00 */
[C---:B------:R-:W-:Y:S01]  /*9ac0*/  FMUL.FTZ R27, R3.reuse, R159 ;  /* 0x0000009f031b7220 */ /* 0x040fe20000410000 */
[----:B------:R-:W-:Y:S01]  /*9ad0*/  MUFU.EX2 R190, R190 ;  /* 0x000000be00be7308 */ /* 0x000fe20000000800 */
[C---:B------:R-:W-:Y:S01]  /*9ae0*/  FMUL.FTZ R25, R180.reuse, R157 ;  /* 0x0000009db4197220 */ /* 0x040fe20000410000 */
[----:B------:R-:W-:Y:S01]  /*9af0*/  MOV R173, R32 ;  /* 0x0000002000ad7202 */ /* 0x000fe20000000f00 */
[C---:B------:R-:W-:Y:S01]  /*9b00*/  FMUL.FTZ R33, R180.reuse, R149 ;  /* 0x00000095b4217220 */ /* 0x040fe20000410000 */
[----:B------:R-:W-:Y:S01]  /*9b10*/  MOV R165, R40 ;  /* 0x0000002800a57202 */ /* 0x000fe20000000f00 */
[C---:B------:R-:W-:Y:S02]  /*9b20*/  FMUL.FTZ R34, R3.reuse, R150 ;  /* 0x0000009603227220 */ /* 0x040fe40000410000 */
[----:B------:R-:W-:Y:S02]  /*9b30*/  FMUL.FTZ R35, R3, R151 ;  /* 0x0000009703237220 */ /* 0x000fe40000410000 */
[C---:B------:R-:W-:Y:S01]  /*9b40*/  FMUL.FTZ R32, R180.reuse, R148 ;  /* 0x00000094b4207220 */ /* 0x040fe20000410000 */
[----:B------:R-:W2:Y:S01]  /*9b50*/  MUFU.EX2 R188, R188 ;  /* 0x000000bc00bc7308 */ /* 0x000ea20000000800 */
[C---:B------:R-:W-:Y:S02]  /*9b60*/  FMUL.FTZ R40, R180.reuse, R140 ;  /* 0x0000008cb4287220 */ /* 0x040fe40000410000 */
[C---:B------:R-:W-:Y:S01]  /*9b70*/  FMUL.FTZ R41, R180.reuse, R141 ;  /* 0x0000008db4297220 */ /* 0x040fe20000410000 */
[----:B-1----:R-:W-:Y:S01]  /*9b80*/  F2FP.BF16.PACK_AB R178, R185, R187 ;  /* 0x000000bbb9b2723e */ /* 0x002fe200000010ff */
[C---:B------:R-:W-:Y:S02]  /*9b90*/  FMUL.FTZ R48, R180.reuse, R132 ;  /* 0x00000084b4307220 */ /* 0x040fe40000410000 */
[C---:B------:R-:W-:Y:S02]  /*9ba0*/  FMUL.FTZ R49, R180.reuse, R133 ;  /* 0x00000085b4317220 */ /* 0x040fe40000410000 */
[C---:B------:R-:W-:Y:S01]  /*9bb0*/  FMUL.FTZ R50, R3.reuse, R134 ;  /* 0x0000008603327220 */ /* 0x040fe20000410000 */
        /* <DEDUP_REMOVED lines=9> */
[----:B--2---:R-:W-:Y:S01]  /*9c50*/  F2FP.BF16.PACK_AB R177, R188, R190 ;  /* 0x000000bebcb1723e */ /* 0x004fe200000010ff */
        /* <DEDUP_REMOVED lines=10> */
[----:B------:R-:W-:Y:S02]  /*9d00*/  FMUL.FTZ R65, R180, R65 ;  /* 0x00000041b4417220 */ /* 0x000fe40000410000 */
[C---:B------:R-:W-:Y:S01]  /*9d10*/  FMUL.FTZ R66, R3.reuse, R66 ;  /* 0x0000004203427220 */ /* 0x040fe20000410000 */
[----:B-1----:R-:W-:Y:S01]  /*9d20*/  F2FP.BF16.PACK_AB R179, R184, R186 ;  /* 0x000000bab8b3723e */ /* 0x002fe200000010ff */
[C---:B------:R-:W-:Y:S02]  /*9d30*/  FMUL.FTZ R67, R3.reuse, R67 ;  /* 0x0000004303437220 */ /* 0x040fe40000410000 */
[C---:B------:R-:W-:Y:S02]  /*9d40*/  FMUL.FTZ R68, R180.reuse, R68 ;  /* 0x00000044b4447220 */ /* 0x040fe40000410000 */
[C---:B------:R-:W-:Y:S01]  /*9d50*/  FMUL.FTZ R69, R180.reuse, R69 ;  /* 0x00000045b4457220 */ /* 0x040fe20000410000 */
[----:B------:R-:W-:Y:S01]  /*9d60*/  MUFU.EX2 R206, R206 ;  /* 0x000000ce00ce7308 */ /* 0x000fe20000000800 */
[C---:B------:R-:W-:Y:S05]  /*9d70*/  HMMA.16816.F32.BF16 R4, R176.reuse, R12, R4 ;  /* 0x0000000cb004723c */ /* 0x040fea0000041804 */
[C---:B------:R-:W-:Y:S02]  /*9d80*/  FMUL.FTZ R70, R3.reuse, R70 ;  /* 0x0000004603467220 */ /* 0x040fe40000410000 */
[C---:B------:R-:W-:Y:S01]  /*9d90*/  FMUL.FTZ R71, R3.reuse, R71 ;  /* 0x0000004703477220 */ /* 0x040fe20000410000 */
[C---:B------:R-:W-:Y:S01]  /*9da0*/  HMMA.16816.F32.BF16 R8, R176.reuse, R14, R8 ;  /* 0x0000000eb008723c */ /* 0x040fe20000041808 */
[----:B------:R-:W-:Y:S03]  /*9db0*/  MUFU.EX2 R208, R208 ;  /* 0x000000d000d07308 */ /* 0x000fe60000000800 */
[C---:B------:R-:W-:Y:S01]  /*9dc0*/  FMUL.FTZ R12, R180.reuse, R168 ;  /* 0x000000a8b40c7220 */ /* 0x040fe20000410000 */
[----:B------:R-:W-:Y:S01]  /*9dd0*/  MOV R168, R42 ;  /* 0x0000002a00a87202 */ /* 0x000fe20000000f00 */
[C---:B------:R-:W-:Y:S01]  /*9de0*/  FMUL.FTZ R13, R180.reuse, R169 ;  /* 0x000000a9b40d7220 */ /* 0x040fe20000410000 */
[----:B------:R-:W-:Y:S01]  /*9df0*/  MOV R169, R43 ;  /* 0x0000002b00a97202 */ /* 0x000fe20000000f00 */
[C---:B------:R-:W-:Y:S01]  /*9e00*/  FMUL.FTZ R14, R3.reuse, R170 ;  /* 0x000000aa030e7220 */ /* 0x040fe20000410000 */
[----:B------:R-:W-:Y:S02]  /*9e10*/  MOV R170, R44 ;  /* 0x0000002c00aa7202 */ /* 0x000fe40000000f00 */
[----:B------:R-:W-:Y:S01]  /*9e20*/  MUFU.EX2 R209, R209 ;  /* 0x000000d100d17308 */ /* 0x000fe20000000800 */
[C---:B------:R-:W-:Y:S01]  /*9e30*/  FMUL.FTZ R15, R3.reuse, R171 ;  /* 0x000000ab030f7220 */ /* 0x040fe20000410000 */
[----:B------:R-:W-:Y:S01]  /*9e40*/  MOV R171, R45 ;  /* 0x0000002d00ab7202 */ /* 0x000fe20000000f00 */
[C---:B------:R-:W-:Y:S02]  /*9e50*/  FMUL.FTZ R42, R3.reuse, R142 ;  /* 0x0000008e032a7220 */ /* 0x040fe40000410000 */
[C---:B------:R-:W-:Y:S02]  /*9e60*/  FMUL.FTZ R43, R3.reuse, R143 ;  /* 0x0000008f032b7220 */ /* 0x040fe40000410000 */
[----:B------:R-:W-:Y:S01]  /*9e70*/  LDSM.16.MT88.4 R140, [R242+0x6100] ;  /* 0x00610000f28c783b */ /* 0x000fe20000004200 */
[C---:B------:R-:W-:Y:S02]  /*9e80*/  HMMA.16816.F32.BF16 R12, R176.reuse, R20, R12 ;  /* 0x00000014b00c723c */ /* 0x040fe4000004180c */
[----:B------:R-:W-:Y:S01]  /*9e90*/  MUFU.EX2 R207, R207 ;  /* 0x000000cf00cf7308 */ /* 0x000fe20000000800 */
[C---:B------:R-:W-:Y:S02]  /*9ea0*/  FMUL.FTZ R72, R180.reuse, R72 ;  /* 0x00000048b4487220 */ /* 0x040fe40000410000 */
[C---:B------:R-:W-:Y:S02]  /*9eb0*/  FMUL.FTZ R73, R180.reuse, R73 ;  /* 0x00000049b4497220 */ /* 0x040fe40000410000 */
[C---:B------:R-:W-:Y:S01]  /*9ec0*/  FMUL.FTZ R21, R180.reuse, R161 ;  /* 0x000000a1b4157220 */ /* 0x040fe20000410000 */
[C---:B------:R-:W-:Y:S04]  /*9ed0*/  HMMA.16816.F32.BF16 R16, R176.reuse, R22, R16 ;  /* 0x00000016b010723c */ /* 0x040fe80000041810 */
[C---:B------:R-:W-:Y:S01]  /*9ee0*/  FMUL.FTZ R20, R180.reuse, R160 ;  /* 0x000000a0b4147220 */ /* 0x040fe20000410000 */
[----:B------:R-:W-:Y:S01]  /*9ef0*/  MOV R160, R26 ;  /* 0x0000001a00a07202 */ /* 0x000fe20000000f00 */
[C---:B------:R-:W-:Y:S01]  /*9f00*/  FMUL.FTZ R26, R3.reuse, R158 ;  /* 0x0000009e031a7220 */ /* 0x040fe20000410000 */
[----:B------:R-:W-:Y:S01]  /*9f10*/  MOV R161, R47 ;  /* 0x0000002f00a17202 */ /* 0x000fe20000000f00 */
[C---:B------:R-:W-:Y:S01]  /*9f20*/  FMUL.FTZ R22, R3.reuse, R162 ;  /* 0x000000a203167220 */ /* 0x040fe20000410000 */
[----:B------:R-:W-:Y:S01]  /*9f30*/  MOV R162, R46 ;  /* 0x0000002e00a27202 */ /* 0x000fe20000000f00 */
[----:B------:R-:W2:Y:S01]  /*9f40*/  LDL.LU R158, [R1+0x2c] ;  /* 0x00002c00019e7983 */ /* 0x000ea20000300800 */
[----:B------:R-:W-:Y:S01]  /*9f50*/  MUFU.EX2 R205, R205 ;  /* 0x000000cd00cd7308 */ /* 0x000fe20000000800 */
[C---:B------:R-:W-:Y:S01]  /*9f60*/  FMUL.FTZ R23, R3.reuse, R163 ;  /* 0x000000a303177220 */ /* 0x040fe20000410000 */
[----:B------:R-:W-:Y:S01]  /*9f70*/  MOV R163, R24 ;  /* 0x0000001800a37202 */ /* 0x000fe20000000f00 */
[----:B------:R-:W1:Y:S01]  /*9f80*/  LDSM.16.MT88.4 R44, [R247+0x3100] ;  /* 0x00310000f72c783b */ /* 0x000e620000004200 */
[C---:B------:R-:W-:Y:S02]  /*9f90*/  FMUL.FTZ R24, R180.reuse, R156 ;  /* 0x0000009cb4187220 */ /* 0x040fe40000410000 */
[C---:B------:R-:W-:Y:S02]  /*9fa0*/  FMUL.FTZ R74, R3.reuse, R74 ;  /* 0x0000004a034a7220 */ /* 0x040fe40000410000 */
[C---:B------:R-:W-:Y:S02]  /*9fb0*/  HMMA.16816.F32.BF16 R20, R176.reuse, R28, R20 ;  /* 0x0000001cb014723c */ /* 0x040fe40000041814 */
[----:B------:R-:W-:Y:S01]  /*9fc0*/  MUFU.EX2 R199, R199 ;  /* 0x000000c700c77308 */ /* 0x000fe20000000800 */
[C---:B------:R-:W-:Y:S02]  /*9fd0*/  FMUL.FTZ R75, R3.reuse, R75 ;  /* 0x0000004b034b7220 */ /* 0x040fe40000410000 */
        /* <DEDUP_REMOVED lines=8> */
[----:B------:R-:W3:Y:S01]  /*a060*/  LDSM.16.MT88.4 R152, [R242+0x3100] ;  /* 0x00310000f298783b */ /* 0x000ee20000004200 */
[C---:B------:R-:W-:Y:S02]  /*a070*/  FMUL.FTZ R78, R3.reuse, R78 ;  /* 0x0000004e034e7220 */ /* 0x040fe40000410000 */
[C---:B------:R-:W-:Y:S02]  /*a080*/  FMUL.FTZ R79, R3.reuse, R79 ;  /* 0x0000004f034f7220 */ /* 0x040fe40000410000 */
[C---:B------:R-:W-:Y:S03]  /*a090*/  HMMA.16816.F32.BF16 R28, R176.reuse, R36, R28 ;  /* 0x00000024b01c723c */ /* 0x040fe6000004181c */
[C---:B------:R-:W-:Y:S02]  /*a0a0*/  FMUL.FTZ R80, R180.reuse, R80 ;  /* 0x00000050b4507220 */ /* 0x040fe40000410000 */
[C---:B------:R-:W-:Y:S02]  /*a0b0*/  FMUL.FTZ R81, R180.reuse, R81 ;  /* 0x00000051b4517220 */ /* 0x040fe40000410000 */
[C---:B------:R-:W-:Y:S01]  /*a0c0*/  FMUL.FTZ R36, R180.reuse, R144 ;  /* 0x00000090b4247220 */ /* 0x040fe20000410000 */
[C---:B------:R-:W-:Y:S04]  /*a0d0*/  HMMA.16816.F32.BF16 R32, R176.reuse, R38, R32 ;  /* 0x00000026b020723c */ /* 0x040fe80000041820 */
[C---:B------:R-:W-:Y:S02]  /*a0e0*/  FMUL.FTZ R37, R180.reuse, R145 ;  /* 0x00000091b4257220 */ /* 0x040fe40000410000 */
[C---:B------:R-:W-:Y:S02]  /*a0f0*/  FMUL.FTZ R82, R3.reuse, R82 ;  /* 0x0000005203527220 */ /* 0x040fe40000410000 */
[C---:B------:R-:W-:Y:S04]  /*a100*/  FMUL.FTZ R38, R3.reuse, R146 ;  /* 0x0000009203267220 */ /* 0x040fe80000410000 */
[C---:B------:R-:W-:Y:S02]  /*a110*/  FMUL.FTZ R39, R3.reuse, R147 ;  /* 0x0000009303277220 */ /* 0x040fe40000410000 */
[----:B------:R-:W4:Y:S01]  /*a120*/  LDSM.16.MT88.4 R144, [R241+0x3100] ;  /* 0x00310000f190783b */ /* 0x000f220000004200 */
[C---:B------:R-:W-:Y:S02]  /*a130*/  FMUL.FTZ R83, R3.reuse, R83 ;  /* 0x0000005303537220 */ /* 0x040fe40000410000 */
[C---:B------:R-:W-:Y:S02]  /*a140*/  FMUL.FTZ R84, R180.reuse, R84 ;  /* 0x00000054b4547220 */ /* 0x040fe40000410000 */
[C---:B-1----:R-:W-:Y:S03]  /*a150*/  HMMA.16816.F32.BF16 R36, R176.reuse, R44, R36 ;  /* 0x0000002cb024723c */ /* 0x042fe60000041824 */
        /* <DEDUP_REMOVED lines=8> */
[----:B------:R-:W1:Y:S01]  /*a1e0*/  LDSM.16.MT88.4 R136, [R240+0x3100] ;  /* 0x00310000f088783b */ /* 0x000e620000004200 */
[C---:B------:R-:W-:Y:S02]  /*a1f0*/  FMUL.FTZ R88, R180.reuse, R88 ;  /* 0x00000058b4587220 */ /* 0x040fe40000410000 */
[C---:B------:R-:W-:Y:S02]  /*a200*/  FMUL.FTZ R89, R180.reuse, R89 ;  /* 0x00000059b4597220 */ /* 0x040fe40000410000 */
[C---:B---3--:R-:W-:Y:S03]  /*a210*/  HMMA.16816.F32.BF16 R44, R176.reuse, R152, R44 ;  /* 0x00000098b02c723c */ /* 0x048fe6000004182c */
[C---:B------:R-:W-:Y:S02]  /*a220*/  FMUL.FTZ R90, R3.reuse, R90 ;  /* 0x0000005a035a7220 */ /* 0x040fe40000410000 */
[C---:B------:R-:W-:Y:S02]  /*a230*/  FMUL.FTZ R91, R3.reuse, R91 ;  /* 0x0000005b035b7220 */ /* 0x040fe40000410000 */
[C---:B------:R-:W-:Y:S01]  /*a240*/  FMUL.FTZ R92, R180.reuse, R92 ;  /* 0x0000005cb45c7220 */ /* 0x040fe20000410000 */
[C---:B------:R-:W-:Y:S04]  /*a250*/  HMMA.16816.F32.BF16 R48, R176.reuse, R154, R48 ;  /* 0x0000009ab030723c */ /* 0x040fe80000041830 */
[C---:B------:R-:W-:Y:S02]  /*a260*/  FMUL.FTZ R93, R180.reuse, R93 ;  /* 0x0000005db45d7220 */ /* 0x040fe40000410000 */
[C---:B------:R-:W-:Y:S02]  /*a270*/  FMUL.FTZ R94, R3.reuse, R94 ;  /* 0x0000005e035e7220 */ /* 0x040fe40000410000 */
[C---:B----4-:R-:W-:Y:S04]  /*a280*/  HMMA.16816.F32.BF16 R52, R176.reuse, R144, R52 ;  /* 0x00000090b034723c */ /* 0x050fe80000041834 */
[C---:B------:R-:W-:Y:S02]  /*a290*/  FMUL.FTZ R95, R3.reuse, R95 ;  /* 0x0000005f035f7220 */ /* 0x040fe40000410000 */
[C---:B------:R-:W-:Y:S02]  /*a2a0*/  FMUL.FTZ R96, R180.reuse, R96 ;  /* 0x00000060b4607220 */ /* 0x040fe40000410000 */
[C---:B------:R-:W-:Y:S01]  /*a2b0*/  HMMA.16816.F32.BF16 R56, R176.reuse, R146, R56 ;  /* 0x00000092b038723c */ /* 0x040fe20000041838 */
[----:B------:R-:W-:Y:S03]  /*a2c0*/  LDSM.16.MT88.4 R144, [R242+0x900] ;  /* 0x00090000f290783b */ /* 0x000fe60000004200 */
        /* <DEDUP_REMOVED lines=51> */
[----:B------:R-:W-:Y:S02]  /*a600*/  FMUL.FTZ R121, R180, R121 ;  /* 0x00000079b4797220 */ /* 0x000fe40000410000 */
[----:B------:R-:W-:Y:S01]  /*a610*/  FMUL.FTZ R122, R3, R122 ;  /* 0x0000007a037a7220 */ /* 0x000fe20000410000 */
[C---:B------:R-:W-:Y:S01]  /*a620*/  HMMA.16816.F32.BF16 R112, R176.reuse, R138, R112 ;  /* 0x0000008ab070723c */ /* 0x040fe20000041870 */
[----:B------:R-:W1:Y:S03]  /*a630*/  LDSM.16.MT88.4 R136, [R247+0x900] ;  /* 0x00090000f788783b */ /* 0x000e660000004200 */
[----:B------:R-:W-:Y:S02]  /*a640*/  FFMA.FTZ R192, R192, c[0x0][0x2d0], -R215 ;  /* 0x0000b400c0c07a23 */ /* 0x000fe400000108d7 */
[--C-:B------:R-:W-:Y:S02]  /*a650*/  FFMA.FTZ R193, R193, c[0x0][0x2d0], -R213.reuse ;  /* 0x0000b400c1c17a23 */ /* 0x100fe400000108d5 */
[C---:B---3--:R-:W-:Y:S02]  /*a660*/  HMMA.16816.F32.BF16 R116, R176.reuse, R132, R116 ;  /* 0x00000084b074723c */ /* 0x048fe40000041874 */
[----:B------:R-:W3:Y:S02]  /*a670*/  MUFU.EX2 R192, R192 ;  /* 0x000000c000c07308 */ /* 0x000ee40000000800 */
[----:B------:R-:W-:Y:S02]  /*a680*/  FFMA.FTZ R194, R194, c[0x0][0x2d0], -R213 ;  /* 0x0000b400c2c27a23 */ /* 0x000fe400000108d5 */
[--C-:B------:R-:W-:Y:S02]  /*a690*/  FFMA.FTZ R195, R195, c[0x0][0x2d0], -R215.reuse ;  /* 0x0000b400c3c37a23 */ /* 0x100fe400000108d7 */
[----:B------:R-:W-:Y:S04]  /*a6a0*/  FFMA.FTZ R196, R196, c[0x0][0x2d0], -R215 ;  /* 0x0000b400c4c47a23 */ /* 0x000fe800000108d7 */
[--C-:B------:R-:W-:Y:S01]  /*a6b0*/  FFMA.FTZ R197, R197, c[0x0][0x2d0], -R213.reuse ;  /* 0x0000b400c5c57a23 */ /* 0x100fe200000108d5 */
[----:B------:R-:W-:Y:S01]  /*a6c0*/  MUFU.EX2 R193, R193 ;  /* 0x000000c100c17308 */ /* 0x000fe20000000800 */
[----:B------:R-:W-:Y:S02]  /*a6d0*/  FFMA.FTZ R198, R198, c[0x0][0x2d0], -R213 ;  /* 0x0000b400c6c67a23 */ /* 0x000fe400000108d5 */
[C---:B------:R-:W-:Y:S02]  /*a6e0*/  FMUL.FTZ R123, R3.reuse, R123 ;  /* 0x0000007b037b7220 */ /* 0x040fe40000410000 */
[--C-:B------:R-:W-:Y:S02]  /*a6f0*/  FFMA.FTZ R148, R168, c[0x0][0x2d0], -R215.reuse ;  /* 0x0000b400a8947a23 */ /* 0x100fe400000108d7 */
[----:B------:R-:W-:Y:S02]  /*a700*/  FFMA.FTZ R152, R204, c[0x0][0x2d0], -R215 ;  /* 0x0000b400cc987a23 */ /* 0x000fe400000108d7 */
[----:B------:R-:W-:Y:S01]  /*a710*/  FFMA.FTZ R153, R200, c[0x0][0x2d0], -R213 ;  /* 0x0000b400c8997a23 */ /* 0x000fe200000108d5 */
[C---:B------:R-:W-:Y:S01]  /*a720*/  HMMA.16816.F32.BF16 R120, R176.reuse, R134, R120 ;  /* 0x00000086b078723c */ /* 0x040fe20000041878 */
[----:B------:R-:W5:Y:S02]  /*a730*/  MUFU.EX2 R194, R194 ;  /* 0x000000c200c27308 */ /* 0x000f640000000800 */
[----:B---3--:R-:W-:Y:S01]  /*a740*/  F2FP.BF16.PACK_AB R132, R192, R191 ;  /* 0x000000bfc084723e */ /* 0x008fe200000010ff */
[----:B------:R-:W-:Y:S02]  /*a750*/  FFMA.FTZ R190, R3, R183, R190 ;  /* 0x000000b703be7223 */ /* 0x000fe400000100be */
[--C-:B------:R-:W-:Y:S02]  /*a760*/  FFMA.FTZ R202, R202, c[0x0][0x2d0], -R215.reuse ;  /* 0x0000b400caca7a23 */ /* 0x100fe400000108d7 */
[C---:B----4-:R-:W-:Y:S03]  /*a770*/  HMMA.16816.F32.BF16 R124, R176.reuse, R140, R124 ;  /* 0x0000008cb07c723c */ /* 0x050fe6000004187c */
[----:B------:R-:W-:Y:S01]  /*a780*/  MUFU.EX2 R195, R195 ;  /* 0x000000c300c37308 */ /* 0x000fe20000000800 */
[----:B------:R-:W-:Y:S02]  /*a790*/  FADD.FTZ R190, R188, R190 ;  /* 0x000000bebcbe7221 */ /* 0x000fe40000010000 */
[----:B------:R-:W-:Y:S02]  /*a7a0*/  FFMA.FTZ R204, R203, c[0x0][0x2d0], -R215 ;  /* 0x0000b400cbcc7a23 */ /* 0x000fe400000108d7 */
[----:B------:R-:W-:Y:S01]  /*a7b0*/  HMMA.16816.F32.BF16 R128, R176, R142, R128 ;  /* 0x0000008eb080723c */ /* 0x000fe20000041880 */
[----:B------:R-:W3:Y:S03]  /*a7c0*/  LDSM.16.MT88.4 R140, [R241+0x900] ;  /* 0x00090000f18c783b */ /* 0x000ee60000004200 */
[----:B------:R-:W-:Y:S01]  /*a7d0*/  FADD.FTZ R186, R186, R190 ;  /* 0x000000bebaba7221 */ /* 0x000fe20000010000 */
[----:B------:R-:W4:Y:S01]  /*a7e0*/  MUFU.EX2 R196, R196 ;  /* 0x000000c400c47308 */ /* 0x000f220000000800 */
[----:B------:R-:W-:Y:S02]  /*a7f0*/  FFMA.FTZ R200, R201, c[0x0][0x2d0], -R213 ;  /* 0x0000b400c9c87a23 */ /* 0x000fe400000108d5 */
[----:B------:R-:W-:Y:S01]  /*a800*/  FADD.FTZ R186, R184, R186 ;  /* 0x000000bab8ba7221 */ /* 0x000fe20000010000 */
[C---:B-----5:R-:W-:Y:S03]  /*a810*/  F2FP.BF16.PACK_AB R133, R194.reuse, R193 ;  /* 0x000000c1c285723e */ /* 0x060fe600000010ff */
[----:B------:R-:W-:Y:S03]  /*a820*/  FADD.FTZ R186, R193, R186 ;  /* 0x000000bac1ba7221 */ /* 0x000fe60000010000 */
[----:B------:R-:W5:Y:S01]  /*a830*/  MUFU.EX2 R197, R197 ;  /* 0x000000c500c57308 */ /* 0x000f620000000800 */
[----:B------:R-:W-:Y:S02]  /*a840*/  FADD.FTZ R194, R194, R186 ;  /* 0x000000bac2c27221 */ /* 0x000fe40000010000 */
[----:B--2---:R-:W-:Y:S07]  /*a850*/  FFMA.FTZ R214, R180, R158, R214 ;  /* 0x0000009eb4d67223 */ /* 0x004fee00000100d6 */
[----:B------:R-:W2:Y:S01]  /*a860*/  MUFU.EX2 R198, R198 ;  /* 0x000000c600c67308 */ /* 0x000ea20000000800 */
[----:B------:R-:W-:Y:S01]  /*a870*/  FADD.FTZ R214, R189, R214 ;  /* 0x000000d6bdd67221 */ /* 0x000fe20000010000 */
[----:B----4-:R-:W-:Y:S03]  /*a880*/  F2FP.BF16.PACK_AB R134, R196, R195 ;  /* 0x000000c3c486723e */ /* 0x010fe600000010ff */
[----:B------:R-:W-:Y:S04]  /*a890*/  FADD.FTZ R187, R187, R214 ;  /* 0x000000d6bbbb7221 */ /* 0x000fe80000010000 */
[----:B------:R-:W-:Y:S01]  /*a8a0*/  FADD.FTZ R185, R185, R187 ;  /* 0x000000bbb9b97221 */ /* 0x000fe20000010000 */
[----:B------:R4:W-:Y:S03]  /*a8b0*/  MUFU.EX2 R168, R148 ;  /* 0x0000009400a87308 */ /* 0x0009e60000000800 */
[----:B------:R-:W-:Y:S02]  /*a8c0*/  FADD.FTZ R185, R191, R185 ;  /* 0x000000b9bfb97221 */ /* 0x000fe40000010000 */
[----:B-----5:R-:W-:Y:S02]  /*a8d0*/  FADD.FTZ R194, R197, R194 ;  /* 0x000000c2c5c27221 */ /* 0x020fe40000010000 */
[----:B------:R-:W-:Y:S03]  /*a8e0*/  FADD.FTZ R192, R192, R185 ;  /* 0x000000b9c0c07221 */ /* 0x000fe60000010000 */
[----:B------:R-:W-:Y:S01]  /*a8f0*/  MUFU.EX2 R203, R152 ;  /* 0x0000009800cb7308 */ /* 0x000fe20000000800 */
[----:B------:R-:W-:Y:S01]  /*a900*/  FADD.FTZ R192, R195, R192 ;  /* 0x000000c0c3c07221 */ /* 0x000fe20000010000 */
[----:B--2---:R-:W-:Y:S03]  /*a910*/  F2FP.BF16.PACK_AB R135, R198, R197 ;  /* 0x000000c5c687723e */ /* 0x004fe600000010ff */
[----:B------:R-:W-:Y:S02]  /*a920*/  FADD.FTZ R196, R196, R192 ;  /* 0x000000c0c4c47221 */ /* 0x000fe40000010000 */
[----:B------:R-:W-:Y:S03]  /*a930*/  FADD.FTZ R198, R198, R194 ;  /* 0x000000c2c6c67221 */ /* 0x000fe60000010000 */
[----:B------:R-:W2:Y:S01]  /*a940*/  MUFU.EX2 R202, R202 ;  /* 0x000000ca00ca7308 */ /* 0x000ea20000000800 */
[C---:B-1----:R-:W-:Y:S05]  /*a950*/  HMMA.16816.F32.BF16 R4, R132.reuse, R136, R4 ;  /* 0x000000888404723c */ /* 0x042fea0000041804 */
[----:B----4-:R-:W-:Y:S03]  /*a960*/  FFMA.FTZ R148, R170, c[0x0][0x2d0], -R213 ;  /* 0x0000b400aa947a23 */ /* 0x010fe600000108d5 */
[C---:B------:R-:W-:Y:S01]  /*a970*/  HMMA.16816.F32.BF16 R8, R132.reuse, R138, R8 ;  /* 0x0000008a8408723c */ /* 0x040fe20000041808 */
[----:B------:R-:W1:Y:S01]  /*a980*/  LDSM.16.MT88.4 R136, [R240+0x900] ;  /* 0x00090000f088783b */ /* 0x000e620000004200 */
[----:B------:R4:W-:Y:S06]  /*a990*/  MUFU.EX2 R170, R148 ;  /* 0x0000009400aa7308 */ /* 0x0009ec0000000800 */
[C---:B------:R-:W-:Y:S04]  /*a9a0*/  HMMA.16816.F32.BF16 R12, R132.reuse, R144, R12 ;  /* 0x00000090840c723c */ /* 0x040fe8000004180c */
[----:B------:R-:W-:Y:S01]  /*a9b0*/  MUFU.EX2 R201, R153 ;  /* 0x0000009900c97308 */ /* 0x000fe20000000800 */
[----:B--2---:R-:W-:Y:S03]  /*a9c0*/  F2FP.BF16.PACK_AB R180, R202, R203 ;  /* 0x000000cbcab4723e */ /* 0x004fe600000010ff */
[C---:B------:R-:W-:Y:S01]  /*a9d0*/  HMMA.16816.F32.BF16 R16, R132.reuse, R146, R16 ;  /* 0x000000928410723c */ /* 0x040fe20000041810 */
[----:B------:R-:W2:Y:S05]  /*a9e0*/  LDSM.16.MT88.4 R144, [R247+0x3900] ;  /* 0x00390000f790783b */ /* 0x000eaa0000004200 */
[----:B------:R-:W-:Y:S02]  /*a9f0*/  MUFU.EX2 R200, R200 ;  /* 0x000000c800c87308 */ /* 0x000fe40000000800 */
[C---:B---3--:R-:W-:Y:S04]  /*aa00*/  HMMA.16816.F32.BF16 R20, R132.reuse, R140, R20 ;  /* 0x0000008c8414723c */ /* 0x048fe80000041814 */
[--C-:B----4-:R-:W-:Y:S04]  /*aa10*/  FFMA.FTZ R148, R171, c[0x0][0x2d0], -R215.reuse ;  /* 0x0000b400ab947a23 */ /* 0x110fe800000108d7 */
[C---:B------:R-:W-:Y:S01]  /*aa20*/  HMMA.16816.F32.BF16 R24, R132.reuse, R142, R24 ;  /* 0x0000008e8418723c */ /* 0x040fe20000041818 */
[----:B------:R-:W3:Y:S01]  /*aa30*/  LDSM.16.MT88.4 R140, [R242+0x3900] ;  /* 0x00390000f28c783b */ /* 0x000ee20000004200 */
[----:B------:R4:W-:Y:S06]  /*aa40*/  MUFU.EX2 R171, R148 ;  /* 0x0000009400ab7308 */ /* 0x0009ec0000000800 */
[C---:B-1----:R-:W-:Y:S04]  /*aa50*/  HMMA.16816.F32.BF16 R28, R132.reuse, R136, R28 ;  /* 0x00000088841c723c */ /* 0x042fe8000004181c */
[----:B------:R-:W-:Y:S04]  /*aa60*/  MUFU.EX2 R204, R204 ;  /* 0x000000cc00cc7308 */ /* 0x000fe80000000800 */
[C---:B------:R-:W-:Y:S01]  /*aa70*/  HMMA.16816.F32.BF16 R32, R132.reuse, R138, R32 ;  /* 0x0000008a8420723c */ /* 0x040fe20000041820 */
[----:B------:R-:W1:Y:S07]  /*aa80*/  LDSM.16.MT88.4 R136, [R241+0x3900] ;  /* 0x00390000f188783b */ /* 0x000e6e0000004200 */
[C---:B--2---:R-:W-:Y:S04]  /*aa90*/  HMMA.16816.F32.BF16 R36, R132.reuse, R144, R36 ;  /* 0x000000908424723c */ /* 0x044fe80000041824 */
[--C-:B----4-:R-:W-:Y:S04]  /*aaa0*/  FFMA.FTZ R148, R167, c[0x0][0x2d0], -R215.reuse ;  /* 0x0000b400a7947a23 */ /* 0x110fe800000108d7 */
        /* <DEDUP_REMOVED lines=20> */
[C---:B---3--:R-:W-:Y:S07]  /*abf0*/  HMMA.16816.F32.BF16 R92, R132.reuse, R140, R92 ;  /* 0x0000008c845c723c */ /* 0x048fee000004185c */
[----:B------:R-:W-:Y:S01]  /*ac00*/  FFMA.FTZ R140, R163, c[0x0][0x2d0], -R215 ;  /* 0x0000b400a38c7a23 */ /* 0x000fe200000108d7 */
[C---:B------:R-:W-:Y:S03]  /*ac10*/  HMMA.16816.F32.BF16 R96, R132.reuse, R142, R96 ;  /* 0x0000008e8460723c */ /* 0x040fe60000041860 */
[----:B------:R3:W4:Y:S05]  /*ac20*/  MUFU.EX2 R178, R140 ;  /* 0x0000008c00b27308 */ /* 0x00072a0000000800 */
[C---:B-1----:R-:W-:Y:S07]  /*ac30*/  HMMA.16816.F32.BF16 R100, R132.reuse, R136, R100 ;  /* 0x000000888464723c */ /* 0x042fee0000041864 */
[----:B------:R-:W-:Y:S01]  /*ac40*/  FFMA.FTZ R136, R169, c[0x0][0x2d0], -R213 ;  /* 0x0000b400a9887a23 */ /* 0x000fe200000108d5 */
[C---:B------:R-:W-:Y:S03]  /*ac50*/  HMMA.16816.F32.BF16 R104, R132.reuse, R138, R104 ;  /* 0x0000008a8468723c */ /* 0x040fe60000041868 */
[----:B------:R1:W5:Y:S05]  /*ac60*/  MUFU.EX2 R169, R136 ;  /* 0x0000008800a97308 */ /* 0x00036a0000000800 */
[C---:B--2---:R-:W-:Y:S01]  /*ac70*/  HMMA.16816.F32.BF16 R108, R132.reuse, R144, R108 ;  /* 0x00000090846c723c */ /* 0x044fe2000004186c */
[----:B---3--:R-:W2:Y:S03]  /*ac80*/  LDSM.16.MT88.4 R140, [R241+0x9900] ;  /* 0x00990000f18c783b */ /* 0x008ea60000004200 */
[-C--:B----4-:R-:W-:Y:S03]  /*ac90*/  MOV R3, R178.reuse ;  /* 0x000000b200037202 */ /* 0x090fe60000000f00 */
[----:B------:R-:W-:Y:S01]  /*aca0*/  FFMA.FTZ R144, R162, c[0x0][0x2d0], -R215 ;  /* 0x0000b400a2907a23 */ /* 0x000fe200000108d7 */
[C---:B------:R-:W-:Y:S01]  /*acb0*/  HMMA.16816.F32.BF16 R112, R132.reuse, R146, R112 ;  /* 0x000000928470723c */ /* 0x040fe20000041870 */
[----:B------:R3:W-:Y:S03]  /*acc0*/  MUFU.EX2 R162, R148 ;  /* 0x0000009400a27308 */ /* 0x0007e60000000800 */
[----:B------:R-:W-:Y:S07]  /*acd0*/  FADD.FTZ R3, R3, R196 ;  /* 0x000000c403037221 */ /* 0x000fee0000010000 */
[----:B------:R4:W4:Y:S01]  /*ace0*/  MUFU.EX2 R177, R144 ;  /* 0x0000009000b17308 */ /* 0x0009220000000800 */
[----:B-1----:R-:W1:Y:S01]  /*acf0*/  LDSM.16.MT88.4 R136, [R240+0x9900] ;  /* 0x00990000f088783b */ /* 0x002e620000004200 */
[--C-:B---3--:R-:W-:Y:S08]  /*ad00*/  FFMA.FTZ R148, R165, c[0x0][0x2d0], -R213.reuse ;  /* 0x0000b400a5947a23 */ /* 0x108ff000000108d5 */
[----:B------:R3:W-:Y:S01]  /*ad10*/  MUFU.EX2 R154, R148 ;  /* 0x00000094009a7308 */ /* 0x0007e20000000800 */
[C---:B--2---:R-:W-:Y:S03]  /*ad20*/  HMMA.16816.F32.BF16 R116, R132.reuse, R140, R116 ;  /* 0x0000008c8474723c */ /* 0x044fe60000041874 */
[--C-:B----4-:R-:W-:Y:S06]  /*ad30*/  FFMA.FTZ R144, R161, c[0x0][0x2d0], -R213.reuse ;  /* 0x0000b400a1907a23 */ /* 0x110fec00000108d5 */
[----:B------:R2:W-:Y:S01]  /*ad40*/  MUFU.EX2 R176, R144 ;  /* 0x0000009000b07308 */ /* 0x0005e20000000800 */
[C---:B------:R-:W-:Y:S03]  /*ad50*/  HMMA.16816.F32.BF16 R120, R132.reuse, R142, R120 ;  /* 0x0000008e8478723c */ /* 0x040fe60000041878 */
[--C-:B------:R-:W-:Y:S06]  /*ad60*/  FFMA.FTZ R140, R160, c[0x0][0x2d0], -R213.reuse ;  /* 0x0000b400a08c7a23 */ /* 0x100fec00000108d5 */
[----:B------:R-:W4:Y:S01]  /*ad70*/  MUFU.EX2 R161, R140 ;  /* 0x0000008c00a17308 */ /* 0x000f220000000800 */
[C---:B-1----:R-:W-:Y:S03]  /*ad80*/  HMMA.16816.F32.BF16 R124, R132.reuse, R136, R124 ;  /* 0x00000088847c723c */ /* 0x042fe6000004187c */
[----:B---3--:R-:W-:Y:S05]  /*ad90*/  FFMA.FTZ R148, R164, c[0x0][0x2d0], -R213 ;  /* 0x0000b400a4947a23 */ /* 0x008fea00000108d5 */
[----:B------:R-:W-:Y:S01]  /*ada0*/  HMMA.16816.F32.BF16 R128, R132, R138, R128 ;  /* 0x0000008a8480723c */ /* 0x000fe20000041880 */
[----:B------:R-:W-:Y:S01]  /*adb0*/  LDSM.16.MT88.4 R136, [R241+0x1100] ;  /* 0x00110000f188783b */ /* 0x000fe20000004200 */
[----:B------:R1:W3:Y:S05]  /*adc0*/  MUFU.EX2 R160, R148 ;  /* 0x0000009400a07308 */ /* 0x0002ea0000000800 */
[----:B------:R-:W-:Y:S02]  /*add0*/  F2FP.BF16.PACK_AB R132, R168, R178 ;  /* 0x000000b2a884723e */ /* 0x000fe400000010ff */
[----:B--2---:R-:W2:Y:S03]  /*ade0*/  LDSM.16.MT88.4 R144, [R247+0x1100] ;  /* 0x00110000f790783b */ /* 0x004ea60000004200 */
[----:B-----5:R-:W-:Y:S02]  /*adf0*/  F2FP.BF16.PACK_AB R133, R170, R169 ;  /* 0x000000a9aa85723e */ /* 0x020fe400000010ff */
[----:B------:R-:W-:Y:S02]  /*ae00*/  F2FP.BF16.PACK_AB R134, R177, R171 ;  /* 0x000000abb186723e */ /* 0x000fe400000010ff */
[----:B----4-:R-:W-:Y:S01]  /*ae10*/  F2FP.BF16.PACK_AB R135, R161, R176 ;  /* 0x000000b0a187723e */ /* 0x010fe200000010ff */
[----:B------:R-:W4:Y:S01]  /*ae20*/  LDSM.16.MT88.4 R140, [R242+0x1100] ;  /* 0x00110000f28c783b */ /* 0x000f220000004200 */
[----:B-1----:R-:W-:Y:S01]  /*ae30*/  FFMA.FTZ R148, R174, c[0x0][0x2d0], -R215 ;  /* 0x0000b400ae947a23 */ /* 0x002fe200000108d7 */
[----:B---3--:R-:W-:Y:S03]  /*ae40*/  MOV R187, R160 ;  /* 0x000000a000bb7202 */ /* 0x008fe60000000f00 */
[----:B------:R1:W-:Y:S01]  /*ae50*/  MUFU.EX2 R157, R148 ;  /* 0x00000094009d7308 */ /* 0x0003e20000000800 */
[C---:B--2---:R-:W-:Y:S03]  /*ae60*/  HMMA.16816.F32.BF16 R4, R132.reuse, R144, R4 ;  /* 0x000000908404723c */ /* 0x044fe60000041804 */
[----:B-1----:R-:W-:Y:S05]  /*ae70*/  FFMA.FTZ R148, R172, c[0x0][0x2d0], -R213 ;  /* 0x0000b400ac947a23 */ /* 0x002fea00000108d5 */
[C---:B------:R-:W-:Y:S01]  /*ae80*/  HMMA.16816.F32.BF16 R8, R132.reuse, R146, R8 ;  /* 0x000000928408723c */ /* 0x040fe20000041808 */
[----:B------:R-:W1:Y:S01]  /*ae90*/  LDSM.16.MT88.4 R144, [R240+0x1100] ;  /* 0x00110000f090783b */ /* 0x000e620000004200 */
[----:B------:R2:W3:Y:S06]  /*aea0*/  MUFU.EX2 R156, R148 ;  /* 0x00000094009c7308 */ /* 0x0004ec0000000800 */
[C---:B----4-:R-:W-:Y:S08]  /*aeb0*/  HMMA.16816.F32.BF16 R12, R132.reuse, R140, R12 ;  /* 0x0000008c840c723c */ /* 0x050ff0000004180c */
[C---:B------:R-:W-:Y:S01]  /*aec0*/  HMMA.16816.F32.BF16 R16, R132.reuse, R142, R16 ;  /* 0x0000008e8410723c */ /* 0x040fe20000041810 */
[----:B------:R-:W4:Y:S07]  /*aed0*/  LDSM.16.MT88.4 R140, [R247+0x4100] ;  /* 0x00410000f78c783b */ /* 0x000f2e0000004200 */
[C---:B------:R-:W-:Y:S01]  /*aee0*/  HMMA.16816.F32.BF16 R20, R132.reuse, R136, R20 ;  /* 0x000000888414723c */ /* 0x040fe20000041814 */
[----:B--2---:R-:W-:Y:S03]  /*aef0*/  LDSM.16.MT88.4 R148, [R241+0x2100] ;  /* 0x00210000f194783b */ /* 0x004fe60000004200 */
[----:B---3--:R-:W-:Y:S04]  /*af00*/  MOV R189, R156 ;  /* 0x0000009c00bd7202 */ /* 0x008fe80000000f00 */
[C---:B------:R-:W-:Y:S01]  /*af10*/  HMMA.16816.F32.BF16 R24, R132.reuse, R138, R24 ;  /* 0x0000008a8418723c */ /* 0x040fe20000041818 */
[----:B------:R-:W2:Y:S07]  /*af20*/  LDSM.16.MT88.4 R136, [R242+0x4100] ;  /* 0x00410000f288783b */ /* 0x000eae0000004200 */
[C---:B-1----:R-:W-:Y:S08]  /*af30*/  HMMA.16816.F32.BF16 R28, R132.reuse, R144, R28 ;  /* 0x00000090841c723c */ /* 0x042ff0000004181c */
[C---:B------:R-:W-:Y:S01]  /*af40*/  HMMA.16816.F32.BF16 R32, R132.reuse, R146, R32 ;  /* 0x000000928420723c */ /* 0x040fe20000041820 */
[----:B------:R-:W1:Y:S07]  /*af50*/  LDSM.16.MT88.4 R144, [R241+0x4100] ;  /* 0x00410000f190783b */ /* 0x000e6e0000004200 */
[C---:B----4-:R-:W-:Y:S08]  /*af60*/  HMMA.16816.F32.BF16 R36, R132.reuse, R140, R36 ;  /* 0x0000008c8424723c */ /* 0x050ff00000041824 */
        /* <DEDUP_REMOVED lines=20> */
[C---:B--2---:R-:W-:Y:S07]  /*b0b0*/  HMMA.16816.F32.BF16 R92, R132.reuse, R136, R92 ;  /* 0x00000088845c723c */ /* 0x044fee000004185c */
[--C-:B------:R-:W-:Y:S01]  /*b0c0*/  FFMA.FTZ R136, R166, c[0x0][0x2d0], -R215.reuse ;  /* 0x0000b400a6887a23 */ /* 0x100fe200000108d7 */
[C---:B------:R-:W-:Y:S01]  /*b0d0*/  HMMA.16816.F32.BF16 R96, R132.reuse, R138, R96 ;  /* 0x0000008a8460723c */ /* 0x040fe20000041860 */
[----:B------:R-:W-:Y:S02]  /*b0e0*/  LDSM.16.MT88.4 R164, [R242+0x2900] ;  /* 0x00290000f2a4783b */ /* 0x000fe40000004200 */
[----:B------:R2:W-:Y:S05]  /*b0f0*/  MUFU.EX2 R155, R136 ;  /* 0x00000088009b7308 */ /* 0x0005ea0000000800 */
[C---:B-1----:R-:W-:Y:S07]  /*b100*/  HMMA.16816.F32.BF16 R100, R132.reuse, R144, R100 ;  /* 0x000000908464723c */ /* 0x042fee0000041864 */
[--C-:B------:R-:W-:Y:S01]  /*b110*/  FFMA.FTZ R144, R175, c[0x0][0x2d0], -R215.reuse ;  /* 0x0000b400af907a23 */ /* 0x100fe200000108d7 */
[C---:B------:R-:W-:Y:S03]  /*b120*/  HMMA.16816.F32.BF16 R104, R132.reuse, R146, R104 ;  /* 0x000000928468723c */ /* 0x040fe60000041868 */
[----:B------:R1:W4:Y:S01]  /*b130*/  MUFU.EX2 R163, R144 ;  /* 0x0000009000a37308 */ /* 0x0003220000000800 */
[----:B------:R-:W-:Y:S02]  /*b140*/  FFMA.FTZ R215, R211, c[0x0][0x2d0], -R215 ;  /* 0x0000b400d3d77a23 */ /* 0x000fe400000108d7 */
[--C-:B------:R-:W-:Y:S01]  /*b150*/  FFMA.FTZ R211, R182, c[0x0][0x2d0], -R213.reuse ;  /* 0x0000b400b6d37a23 */ /* 0x100fe200000108d5 */
[----:B------:R-:W-:Y:S01]  /*b160*/  MOV R182, R157 ;  /* 0x0000009d00b67202 */ /* 0x000fe20000000f00 */
[C---:B---3--:R-:W-:Y:S01]  /*b170*/  HMMA.16816.F32.BF16 R108, R132.reuse, R140, R108 ;  /* 0x0000008c846c723c */ /* 0x048fe2000004186c */
[----:B--2---:R-:W2:Y:S03]  /*b180*/  LDSM.16.MT88.4 R136, [R241+0xa100] ;  /* 0x00a10000f188783b */ /* 0x004ea60000004200 */
[----:B------:R-:W-:Y:S01]  /*b190*/  MOV R188, R182 ;  /* 0x000000b600bc7202 */ /* 0x000fe20000000f00 */
[----:B------:R-:W3:Y:S02]  /*b1a0*/  MUFU.EX2 R215, R215 ;  /* 0x000000d700d77308 */ /* 0x000ee40000000800 */
[--C-:B------:R-:W-:Y:S01]  /*b1b0*/  FFMA.FTZ R140, R173, c[0x0][0x2d0], -R213.reuse ;  /* 0x0000b400ad8c7a23 */ /* 0x100fe200000108d5 */
[C---:B------:R-:W-:Y:S01]  /*b1c0*/  HMMA.16816.F32.BF16 R112, R132.reuse, R142, R112 ;  /* 0x0000008e8470723c */ /* 0x040fe20000041870 */
[----:B------:R-:W-:Y:S03]  /*b1d0*/  LDSM.16.MT88.4 R172, [R247+0x2900] ;  /* 0x00290000f7ac783b */ /* 0x000fe60000004200 */
[----:B------:R-:W-:Y:S01]  /*b1e0*/  FFMA.FTZ R213, R181, c[0x0][0x2d0], -R213 ;  /* 0x0000b400b5d57a23 */ /* 0x000fe200000108d5 */
[----:B------:R-:W-:Y:S02]  /*b1f0*/  F2FP.BF16.PACK_AB R181, R200, R201 ;  /* 0x000000c9c8b5723e */ /* 0x000fe400000010ff */
[----:B------:R5:W5:Y:S02]  /*b200*/  MUFU.EX2 R179, R140 ;  /* 0x0000008c00b37308 */ /* 0x000b640000000800 */
[----:B-1----:R-:W1:Y:S03]  /*b210*/  LDSM.16.MT88.4 R144, [R240+0xa100] ;  /* 0x00a10000f090783b */ /* 0x002e660000004200 */
[----:B----4-:R-:W-:Y:S05]  /*b220*/  MOV R190, R163 ;  /* 0x000000a300be7202 */ /* 0x010fea0000000f00 */
[----:B------:R-:W-:Y:S01]  /*b230*/  MUFU.EX2 R211, R211 ;  /* 0x000000d300d37308 */ /* 0x000fe20000000800 */
[----:B---3--:R-:W-:Y:S09]  /*b240*/  F2FP.BF16.PACK_AB R182, R215, R204 ;  /* 0x000000ccd7b6723e */ /* 0x008ff200000010ff */
[----:B------:R-:W3:Y:S01]  /*b250*/  MUFU.EX2 R213, R213 ;  /* 0x000000d500d57308 */ /* 0x000ee20000000800 */
[----:B-----5:R-:W4:Y:S01]  /*b260*/  LDSM.16.MT88.4 R140, [R247+0x1900] ;  /* 0x00190000f78c783b */ /* 0x020f220000004200 */
[----:B------:R-:W-:Y:S01]  /*b270*/  MOV R214, R179 ;  /* 0x000000b300d67202 */ /* 0x000fe20000000f00 */
[C---:B--2---:R-:W-:Y:S08]  /*b280*/  HMMA.16816.F32.BF16 R116, R132.reuse, R136, R116 ;  /* 0x000000888474723c */ /* 0x044ff00000041874 */
[C---:B------:R-:W-:Y:S01]  /*b290*/  HMMA.16816.F32.BF16 R120, R132.reuse, R138, R120 ;  /* 0x0000008a8478723c */ /* 0x040fe20000041878 */
[----:B------:R-:W2:Y:S07]  /*b2a0*/  LDSM.16.MT88.4 R136, [R242+0x1900] ;  /* 0x00190000f288783b */ /* 0x000eae0000004200 */
[C---:B-1----:R-:W-:Y:S04]  /*b2b0*/  HMMA.16816.F32.BF16 R124, R132.reuse, R144, R124 ;  /* 0x00000090847c723c */ /* 0x042fe8000004187c */
[----:B---3--:R-:W-:Y:S04]  /*b2c0*/  F2FP.BF16.PACK_AB R183, R213, R211 ;  /* 0x000000d3d5b7723e */ /* 0x008fe800000010ff */
[----:B------:R-:W-:Y:S01]  /*b2d0*/  HMMA.16816.F32.BF16 R128, R132, R146, R128 ;  /* 0x000000928480723c */ /* 0x000fe20000041880 */
[----:B------:R-:W1:Y:S06]  /*b2e0*/  LDSM.16.MT88.4 R144, [R241+0x1900] ;  /* 0x00190000f190783b */ /* 0x000e6c0000004200 */
[----:B------:R-:W-:Y:S02]  /*b2f0*/  F2FP.BF16.PACK_AB R134, R157, R163 ;  /* 0x000000a39d86723e */ /* 0x000fe400000010ff */
[----:B------:R-:W-:Y:S02]  /*b300*/  F2FP.BF16.PACK_AB R135, R156, R179 ;  /* 0x000000b39c87723e */ /* 0x000fe400000010ff */
[----:B------:R-:W-:Y:S01]  /*b310*/  LDSM.16.MT88.4 R156, [R241+0x2900] ;  /* 0x00290000f19c783b */ /* 0x000fe20000004200 */
[----:B------:R-:W-:Y:S02]  /*b320*/  F2FP.BF16.PACK_AB R132, R155, R162 ;  /* 0x000000a29b84723e */ /* 0x000fe400000010ff */
[----:B------:R-:W-:Y:S07]  /*b330*/  F2FP.BF16.PACK_AB R133, R160, R154 ;  /* 0x0000009aa085723e */ /* 0x000fee00000010ff */
        /* <DEDUP_REMOVED lines=46> */
[----:B------:R-:W-:Y:S01]  /*b620*/  HMMA.16816.F32.BF16 R128, R132, R142, R128 ;  /* 0x0000008e8480723c */ /* 0x000fe20000041880 */
[----:B------:R-:W-:Y:S06]  /*b630*/  LDSM.16.MT88.4 R140, [R247+0x5100] ;  /* 0x00510000f78c783b */ /* 0x000fec0000004200 */
[----:B------:R-:W-:Y:S02]  /*b640*/  F2FP.BF16.PACK_AB R132, R212, R210 ;  /* 0x000000d2d484723e */ /* 0x000fe400000010ff */
[----:B------:R-:W-:Y:S03]  /*b650*/  F2FP.BF16.PACK_AB R133, R208, R206 ;  /* 0x000000ced085723e */ /* 0x000fe600000010ff */
[----:B------:R-:W-:Y:S02]  /*b660*/  F2FP.BF16.PACK_AB R134, R207, R209 ;  /* 0x000000d1cf86723e */ /* 0x000fe400000010ff */
[----:B------:R-:W-:Y:S07]  /*b670*/  F2FP.BF16.PACK_AB R135, R199, R205 ;  /* 0x000000cdc787723e */ /* 0x000fee00000010ff */
        /* <DEDUP_REMOVED lines=14> */
[----:B------:R-:W4:Y:S07]  /*b760*/  LDSM.16.MT88.4 R140, [R247+0x8100] ;  /* 0x00810000f78c783b */ /* 0x000f2e0000004200 */
        /* <DEDUP_REMOVED lines=23> */
[----:B------:R-:W-:Y:S07]  /*b8e0*/  LDSM.16.MT88.4 R140, [R247+0x5900] ;  /* 0x00590000f78c783b */ /* 0x000fee0000004200 */
[C---:B-1----:R-:W-:Y:S07]  /*b8f0*/  HMMA.16816.F32.BF16 R108, R132.reuse, R144, R108 ;  /* 0x00000090846c723c */ /* 0x042fee000004186c */
[----:B------:R-:W-:Y:S01]  /*b900*/  MOV R144, R171 ;  /* 0x000000ab00907202 */ /* 0x000fe20000000f00 */
[C---:B------:R-:W-:Y:S04]  /*b910*/  HMMA.16816.F32.BF16 R112, R132.reuse, R146, R112 ;  /* 0x000000928470723c */ /* 0x040fe80000041870 */
[----:B------:R-:W-:Y:S03]  /*b920*/  MOV R145, R170 ;  /* 0x000000aa00917202 */ /* 0x000fe60000000f00 */
[----:B------:R-:W-:Y:S01]  /*b930*/  MOV R146, R177 ;  /* 0x000000b100927202 */ /* 0x000fe20000000f00 */
[C---:B---3--:R-:W-:Y:S04]  /*b940*/  HMMA.16816.F32.BF16 R116, R132.reuse, R148, R116 ;  /* 0x000000948474723c */ /* 0x048fe80000041874 */
[----:B------:R-:W-:Y:S04]  /*b950*/  MOV R147, R176 ;  /* 0x000000b000937202 */ /* 0x000fe80000000f00 */
[C---:B------:R-:W-:Y:S01]  /*b960*/  HMMA.16816.F32.BF16 R120, R132.reuse, R150, R120 ;  /* 0x000000968478723c */ /* 0x040fe20000041878 */
[----:B------:R-:W1:Y:S07]  /*b970*/  LDSM.16.MT88.4 R148, [R240+0x2900] ;  /* 0x00290000f094783b */ /* 0x000e6e0000004200 */
[C---:B--2---:R-:W-:Y:S07]  /*b980*/  HMMA.16816.F32.BF16 R124, R132.reuse, R136, R124 ;  /* 0x00000088847c723c */ /* 0x044fee000004187c */
[----:B------:R-:W-:Y:S01]  /*b990*/  MOV R137, R169 ;  /* 0x000000a900897202 */ /* 0x000fe20000000f00 */
[----:B------:R-:W-:Y:S01]  /*b9a0*/  HMMA.16816.F32.BF16 R128, R132, R138, R128 ;  /* 0x0000008a8480723c */ /* 0x000fe20000041880 */
[----:B------:R-:W2:Y:S03]  /*b9b0*/  LDSM.16.MT88.4 R132, [R242+0x5900] ;  /* 0x00590000f284783b */ /* 0x000ea60000004200 */
[----:B------:R-:W-:Y:S03]  /*b9c0*/  MOV R136, R168 ;  /* 0x000000a800887202 */ /* 0x000fe60000000f00 */
[----:B------:R-:W-:Y:S01]  /*b9d0*/  MOV R138, R162 ;  /* 0x000000a2008a7202 */ /* 0x000fe20000000f00 */
[C---:B------:R-:W-:Y:S01]  /*b9e0*/  HMMA.16816.F32.BF16 R176, R180.reuse, R172, R4 ;  /* 0x000000acb4b0723c */ /* 0x040fe20000041804 */
[----:B------:R-:W3:Y:S04]  /*b9f0*/  LDSM.16.MT88.4 R4, [R241+0x5900] ;  /* 0x00590000f104783b */ /* 0x000ee80000004200 */
[----:B------:R-:W-:Y:S03]  /*ba00*/  MOV R139, R161 ;  /* 0x000000a1008b7202 */ /* 0x000fe60000000f00 */
[C---:B------:R-:W-:Y:S07]  /*ba10*/  HMMA.16816.F32.BF16 R172, R180.reuse, R174, R8 ;  /* 0x000000aeb4ac723c */ /* 0x040fee0000041808 */
[----:B------:R-:W-:Y:S01]  /*ba20*/  MOV R10, R155 ;  /* 0x0000009b000a7202 */ /* 0x000fe20000000f00 */
[C---:B------:R-:W-:Y:S01]  /*ba30*/  HMMA.16816.F32.BF16 R168, R180.reuse, R164, R12 ;  /* 0x000000a4b4a8723c */ /* 0x040fe2000004180c */
[----:B------:R-:W-:Y:S03]  /*ba40*/  LDSM.16.MT88.4 R12, [R247+0x8900] ;  /* 0x00890000f70c783b */ /* 0x000fe60000004200 */
[----:B------:R-:W-:Y:S04]  /*ba50*/  MOV R11, R154 ;  /* 0x0000009a000b7202 */ /* 0x000fe80000000f00 */
[C---:B------:R-:W-:Y:S01]  /*ba60*/  HMMA.16816.F32.BF16 R164, R180.reuse, R166, R16 ;  /* 0x000000a6b4a4723c */ /* 0x040fe20000041810 */
[----:B------:R-:W-:Y:S07]  /*ba70*/  LDSM.16.MT88.4 R16, [R242+0x8900] ;  /* 0x00890000f210783b */ /* 0x000fee0000004200 */
[C---:B------:R-:W-:Y:S01]  /*ba80*/  HMMA.16816.F32.BF16 R160, R180.reuse, R156, R20 ;  /* 0x0000009cb4a0723c */ /* 0x040fe20000041814 */
[----:B------:R-:W-:Y:S07]  /*ba90*/  LDSM.16.MT88.4 R20, [R241+0x8900] ;  /* 0x00890000f114783b */ /* 0x000fee0000004200 */
[C---:B------:R-:W-:Y:S01]  /*baa0*/  HMMA.16816.F32.BF16 R156, R180.reuse, R158, R24 ;  /* 0x0000009eb49c723c */ /* 0x040fe20000041818 */
[----:B------:R-:W-:Y:S07]  /*bab0*/  LDSM.16.MT88.4 R24, [R240+0x8900] ;  /* 0x00890000f018783b */ /* 0x000fee0000004200 */
[C---:B-1----:R-:W-:Y:S07]  /*bac0*/  HMMA.16816.F32.BF16 R152, R180.reuse, R148, R28 ;  /* 0x00000094b498723c */ /* 0x042fee000004181c */
[----:B------:R-:W-:Y:S01]  /*bad0*/  MOV R31, R10 ;  /* 0x0000000a001f7202 */ /* 0x000fe20000000f00 */
[C---:B------:R-:W-:Y:S04]  /*bae0*/  HMMA.16816.F32.BF16 R148, R180.reuse, R150, R32 ;  /* 0x00000096b494723c */ /* 0x040fe80000041820 */
[----:B------:R-:W-:Y:S02]  /*baf0*/  MOV R30, R11 ;  /* 0x0000000b001e7202 */ /* 0x000fe40000000f00 */
[----:B------:R-:W1:Y:S01]  /*bb00*/  LDSM.16.MT88.4 R8, [R240+0x5900] ;  /* 0x00590000f008783b */ /* 0x000e620000004200 */
[----:B------:R-:W-:Y:S02]  /*bb10*/  MOV R35, R146 ;  /* 0x0000009200237202 */ /* 0x000fe40000000f00 */
[----:B------:R-:W-:Y:S03]  /*bb20*/  MOV R34, R147 ;  /* 0x0000009300227202 */ /* 0x000fe60000000f00 */
[----:B------:R-:W-:Y:S02]  /*bb30*/  MOV R33, R144 ;  /* 0x0000009000217202 */ /* 0x000fe40000000f00 */
[----:B------:R-:W-:Y:S02]  /*bb40*/  MOV R32, R145 ;  /* 0x0000009100207202 */ /* 0x000fe40000000f00 */
[C---:B------:R-:W-:Y:S03]  /*bb50*/  HMMA.16816.F32.BF16 R144, R180.reuse, R140, R36 ;  /* 0x0000008cb490723c */ /* 0x040fe60000041824 */
[----:B------:R-:W-:Y:S02]  /*bb60*/  MOV R29, R138 ;  /* 0x0000008a001d7202 */ /* 0x000fe40000000f00 */
[----:B------:R-:W-:Y:S02]  /*bb70*/  MOV R28, R139 ;  /* 0x0000008b001c7202 */ /* 0x000fe40000000f00 */
[----:B------:R-:W-:Y:S01]  /*bb80*/  MOV R39, R136 ;  /* 0x0000008800277202 */ /* 0x000fe20000000f00 */
[C---:B------:R-:W-:Y:S04]  /*bb90*/  HMMA.16816.F32.BF16 R140, R180.reuse, R142, R40 ;  /* 0x0000008eb48c723c */ /* 0x040fe80000041828 */
[----:B------:R-:W-:Y:S01]  /*bba0*/  MOV R38, R137 ;  /* 0x0000008900267202 */ /* 0x000fe20000000f00 */
[----:B------:R-:W-:Y:S03]  /*bbb0*/  FADD.FTZ R3, R39, R3 ;  /* 0x0000000327037221 */ /* 0x000fe60000010000 */
[C---:B--2---:R-:W-:Y:S04]  /*bbc0*/  HMMA.16816.F32.BF16 R136, R180.reuse, R132, R44 ;  /* 0x00000084b488723c */ /* 0x044fe8000004182c */
[----:B------:R-:W-:Y:S04]  /*bbd0*/  FADD.FTZ R3, R33, R3 ;  /* 0x0000000321037221 */ /* 0x000fe80000010000 */
[C---:B------:R-:W-:Y:S04]  /*bbe0*/  HMMA.16816.F32.BF16 R132, R180.reuse, R134, R48 ;  /* 0x00000086b484723c */ /* 0x040fe80000041830 */
[----:B------:R-:W-:Y:S04]  /*bbf0*/  FADD.FTZ R3, R35, R3 ;  /* 0x0000000323037221 */ /* 0x000fe80000010000 */
[C---:B---3--:R-:W-:Y:S04]  /*bc00*/  HMMA.16816.F32.BF16 R52, R180.reuse, R4, R52 ;  /* 0x00000004b434723c */ /* 0x048fe80000041834 */
[----:B------:R-:W-:Y:S04]  /*bc10*/  FADD.FTZ R3, R29, R3 ;  /* 0x000000031d037221 */ /* 0x000fe80000010000 */
[C---:B------:R-:W-:Y:S01]  /*bc20*/  HMMA.16816.F32.BF16 R56, R180.reuse, R6, R56 ;  /* 0x00000006b438723c */ /* 0x040fe20000041838 */
[----:B------:R-:W2:Y:S03]  /*bc30*/  LDSM.16.MT88.4 R4, [R247+0xb900] ;  /* 0x00b90000f704783b */ /* 0x000ea60000004200 */
[----:B------:R-:W-:Y:S04]  /*bc40*/  FADD.FTZ R3, R31, R3 ;  /* 0x000000031f037221 */ /* 0x000fe80000010000 */
[C---:B-1----:R-:W-:Y:S04]  /*bc50*/  HMMA.16816.F32.BF16 R60, R180.reuse, R8, R60 ;  /* 0x00000008b43c723c */ /* 0x042fe8000004183c */
[----:B------:R-:W-:Y:S04]  /*bc60*/  FADD.FTZ R3, R190, R3 ;  /* 0x00000003be037221 */ /* 0x000fe80000010000 */
[C---:B------:R-:W-:Y:S01]  /*bc70*/  HMMA.16816.F32.BF16 R64, R180.reuse, R10, R64 ;  /* 0x0000000ab440723c */ /* 0x040fe20000041840 */
[----:B------:R-:W1:Y:S03]  /*bc80*/  LDSM.16.MT88.4 R8, [R242+0xb900] ;  /* 0x00b90000f208783b */ /* 0x000e660000004200 */
[----:B------:R-:W-:Y:S04]  /*bc90*/  FADD.FTZ R3, R188, R3 ;  /* 0x00000003bc037221 */ /* 0x000fe80000010000 */
[C---:B------:R-:W-:Y:S04]  /*bca0*/  HMMA.16816.F32.BF16 R68, R180.reuse, R12, R68 ;  /* 0x0000000cb444723c */ /* 0x040fe80000041844 */
[----:B------:R-:W-:Y:S04]  /*bcb0*/  FADD.FTZ R3, R210, R3 ;  /* 0x00000003d2037221 */ /* 0x000fe80000010000 */
[C---:B------:R-:W-:Y:S01]  /*bcc0*/  HMMA.16816.F32.BF16 R72, R180.reuse, R14, R72 ;  /* 0x0000000eb448723c */ /* 0x040fe20000041848 */
[----:B------:R-:W3:Y:S03]  /*bcd0*/  LDSM.16.MT88.4 R12, [R241+0xb900] ;  /* 0x00b90000f10c783b */ /* 0x000ee60000004200 */
[----:B------:R-:W-:Y:S04]  /*bce0*/  FADD.FTZ R212, R212, R3 ;  /* 0x00000003d4d47221 */ /* 0x000fe80000010000 */
[C---:B------:R-:W-:Y:S04]  /*bcf0*/  HMMA.16816.F32.BF16 R76, R180.reuse, R16, R76 ;  /* 0x00000010b44c723c */ /* 0x040fe8000004184c */
[----:B------:R-:W-:Y:S03]  /*bd00*/  FADD.FTZ R212, R209, R212 ;  /* 0x000000d4d1d47221 */ /* 0x000fe60000010000 */
[----:B------:R-:W-:Y:S01]  /*bd10*/  FADD.FTZ R16, R38, R198 ;  /* 0x000000c626107221 */ /* 0x000fe20000010000 */
[C---:B------:R-:W-:Y:S04]  /*bd20*/  HMMA.16816.F32.BF16 R80, R180.reuse, R18, R80 ;  /* 0x00000012b450723c */ /* 0x040fe80000041850 */
[----:B------:R-:W-:Y:S02]  /*bd30*/  FADD.FTZ R207, R207, R212 ;  /* 0x000000d4cfcf7221 */ /* 0x000fe40000010000 */
[----:B------:R-:W-:Y:S02]  /*bd40*/  FADD.FTZ R16, R32, R16 ;  /* 0x0000001020107221 */ /* 0x000fe40000010000 */
        /* <DEDUP_REMOVED lines=8> */
[C---:B--2---:R-:W-:Y:S01]  /*bdd0*/  HMMA.16816.F32.BF16 R100, R180.reuse, R4, R100 ;  /* 0x00000004b464723c */ /* 0x044fe20000041864 */
[----:B------:R2:W-:Y:S07]  /*bde0*/  STL [R1+0x2c], R3 ;  /* 0x00002c0301007387 */ /* 0x0005ee0000100800 */
[C---:B------:R-:W-:Y:S01]  /*bdf0*/  HMMA.16816.F32.BF16 R104, R180.reuse, R6, R104 ;  /* 0x00000006b468723c */ /* 0x040fe20000041868 */
[----:B------:R-:W4:Y:S07]  /*be00*/  LDSM.16.MT88.4 R4, [R240+0xb900] ;  /* 0x00b90000f004783b */ /* 0x000f2e0000004200 */
[C---:B-1----:R-:W-:Y:S07]  /*be10*/  HMMA.16816.F32.BF16 R108, R180.reuse, R8, R108 ;  /* 0x00000008b46c723c */ /* 0x042fee000004186c */
[----:B------:R-:W-:Y:S01]  /*be20*/  FADD.FTZ R8, R34, R16 ;  /* 0x0000001022087221 */ /* 0x000fe20000010000 */
[C---:B------:R-:W-:Y:S04]  /*be30*/  HMMA.16816.F32.BF16 R112, R180.reuse, R10, R112 ;  /* 0x0000000ab470723c */ /* 0x040fe80000041870 */
[----:B------:R-:W-:Y:S01]  /*be40*/  FADD.FTZ R8, R28, R8 ;  /* 0x000000081c087221 */ /* 0x000fe20000010000 */
[----:B--2---:R-:W-:Y:S03]  /*be50*/  MOV R3, R0 ;  /* 0x0000000000037202 */ /* 0x004fe60000000f00 */
[C---:B---3--:R-:W-:Y:S04]  /*be60*/  HMMA.16816.F32.BF16 R116, R180.reuse, R12, R116 ;  /* 0x0000000cb474723c */ /* 0x048fe80000041874 */
[----:B------:R-:W-:Y:S04]  /*be70*/  FADD.FTZ R8, R30, R8 ;  /* 0x000000081e087221 */ /* 0x000fe80000010000 */
[C---:B------:R-:W-:Y:S04]  /*be80*/  HMMA.16816.F32.BF16 R120, R180.reuse, R14, R120 ;  /* 0x0000000eb478723c */ /* 0x040fe80000041878 */
[----:B------:R-:W-:Y:S04]  /*be90*/  FADD.FTZ R8, R187, R8 ;  /* 0x00000008bb087221 */ /* 0x000fe80000010000 */
[----:B------:R-:W-:Y:S01]  /*bea0*/  FADD.FTZ R8, R214, R8 ;  /* 0x00000008d6087221 */ /* 0x000fe20000010000 */
[C---:B----4-:R-:W-:Y:S03]  /*beb0*/  HMMA.16816.F32.BF16 R124, R180.reuse, R4, R124 ;  /* 0x00000004b47c723c */ /* 0x050fe6000004187c */
[----:B------:R-:W-:Y:S04]  /*bec0*/  FADD.FTZ R8, R189, R8 ;  /* 0x00000008bd087221 */ /* 0x000fe80000010000 */
[----:B------:R-:W-:Y:S01]  /*bed0*/  FADD.FTZ R8, R206, R8 ;  /* 0x00000008ce087221 */ /* 0x000fe20000010000 */
[----:B------:R-:W-:Y:S04]  /*bee0*/  HMMA.16816.F32.BF16 R128, R180, R6, R128 ;  /* 0x00000006b480723c */ /* 0x000fe80000041880 */
[----:B------:R-:W-:Y:S03]  /*bef0*/  FADD.FTZ R208, R208, R8 ;  /* 0x00000008d0d07221 */ /* 0x000fe60000010000 */
[----:B------:R-:W-:Y:S01]  /*bf00*/  MOV R180, R2 ;  /* 0x0000000200b47202 */ /* 0x000fe20000000f00 */
[----:B------:R-:W-:Y:S04]  /*bf10*/  FADD.FTZ R208, R205, R208 ;  /* 0x000000d0cdd07221 */ /* 0x000fe80000010000 */
[----:B------:R-:W-:Y:S04]  /*bf20*/  FADD.FTZ R199, R199, R208 ;  /* 0x000000d0c7c77221 */ /* 0x000fe80000010000 */
[----:B------:R-:W-:Y:S04]  /*bf30*/  FADD.FTZ R199, R201, R199 ;  /* 0x000000c7c9c77221 */ /* 0x000fe80000010000 */
[----:B------:R-:W-:Y:S04]  /*bf40*/  FADD.FTZ R199, R200, R199 ;  /* 0x000000c7c8c77221 */ /* 0x000fe80000010000 */
[----:B------:R-:W-:Y:S04]  /*bf50*/  FADD.FTZ R199, R211, R199 ;  /* 0x000000c7d3c77221 */ /* 0x000fe80000010000 */
[----:B------:R-:W-:Y:S01]  /*bf60*/  FADD.FTZ R183, R213, R199 ;  /* 0x000000c7d5b77221 */ /* 0x000fe20000010000 */
[----:B------:R-:W-:-:S05]  /*bf70*/  @P0 BRA `(.L_x_802) ;  /* 0xffffb48000000947 */ /* 0x000fca000383ffff */
.L_x_801:
[----:B------:R-:W2:Y:S01]  /*bf80*/  LDL.LU R4, [R1+0x2c] ;  /* 0x00002c0001047983 */ /* 0x000ea20000300800 */
[----:B------:R-:W-:-:S02]  /*bf90*/  MOV R7, 0xff800000 ;  /* 0xff80000000077802 */ /* 0x000fc40000000f00 */
[----:B------:R-:W-:Y:S01]  /*bfa0*/  MOV R8, 0xff800000 ;  /* 0xff80000000087802 */ /* 0x000fe20000000f00 */
[----:B------:R-:W1:Y:S01]  /*bfb0*/  SHFL.BFLY PT, R3, R183, 0x2, 0x1f ;  /* 0x0c401f00b7037f89 */ /* 0x000e6200000e0000 */
[----:B------:R-:W-:Y:S01]  /*bfc0*/  PLOP3.LUT P2, PT, PT, PT, PT, 0x8, 0x0 ;  /* 0x000000000000781c */ /* 0x000fe20003f4e170 */
[----:B-1----:R-:W-:-:S05]  /*bfd0*/  FADD.FTZ R183, R3, R183 ;  /* 0x000000b703b77221 */ /* 0x002fca0000010000 */
[----:B------:R-:W1:Y:S02]  /*bfe0*/  SHFL.BFLY PT, R3, R183, 0x1, 0x1f ;  /* 0x0c201f00b7037f89 */ /* 0x000e6400000e0000 */
[----:B-1----:R-:W-:-:S05]  /*bff0*/  FADD.FTZ R3, R3, R183 ;  /* 0x000000b703037221 */ /* 0x002fca0000010000 */
[----:B------:R-:W-:-:S13]  /*c000*/  FSETP.NE.FTZ.AND P0, PT, R3, RZ, PT ;  /* 0x000000ff0300720b */ /* 0x000fda0003f15000 */
[----:B------:R-:W-:-:S05]  /*c010*/  @P0 MOV R9, 0x3f317218 ;  /* 0x3f31721800090802 */ /* 0x000fca0000000f00 */
[----:B------:R-:W-:Y:S01]  /*c020*/  @P0 FMUL.FTZ R9, R9, c[0x0][0x2d0] ;  /* 0x0000b40009090a20 */ /* 0x000fe20000410000 */
[----:B--2---:R-:W1:Y:S02]  /*c030*/  SHFL.BFLY PT, R6, R4, 0x2, 0x1f ;  /* 0x0c401f0004067f89 */ /* 0x004e6400000e0000 */
[----:B-1----:R-:W-:-:S05]  /*c040*/  FADD.FTZ R6, R6, R4 ;  /* 0x0000000406067221 */ /* 0x002fca0000010000 */
[----:B------:R-:W1:Y:S02]  /*c050*/  SHFL.BFLY PT, R4, R6, 0x1, 0x1f ;  /* 0x0c201f0006047f89 */ /* 0x000e6400000e0000 */
[----:B-1----:R-:W-:Y:S02]  /*c060*/  FADD.FTZ R6, R6, R4 ;  /* 0x0000000406067221 */ /* 0x002fe40000010000 */
[----:B------:R-:W-:-:S03]  /*c070*/  CS2R R4, SRZ ;  /* 0x0000000000047805 */ /* 0x000fc6000001ff00 */
[----:B------:R-:W-:-:S03]  /*c080*/  FSETP.NE.FTZ.AND P1, PT, R6, RZ, PT ;  /* 0x000000ff0600720b */ /* 0x000fc60003f35000 */
[----:B------:R-:W1:Y:S08]  /*c090*/  @P0 MUFU.RCP R4, R3 ;  /* 0x0000000300040308 */ /* 0x000e700000001000 */
[----:B------:R-:W2:Y:S02]  /*c0a0*/  @P0 MUFU.LG2 R3, R3 ;  /* 0x0000000300030308 */ /* 0x000ea40000000c00 */
[----:B------:R-:W-:-:S05]  /*c0b0*/  @P1 MOV R10, 0x3f317218 ;  /* 0x3f317218000a1802 */ /* 0x000fca0000000f00 */
[----:B------:R-:W-:Y:S01]  /*c0c0*/  @P1 FMUL.FTZ R10, R10, c[0x0][0x2d0] ;  /* 0x0000b4000a0a1a20 */ /* 0x000fe20000410000 */
[----:B------:R-:W3:Y:S01]  /*c0d0*/  @P1 MUFU.RCP R5, R6 ;  /* 0x0000000600051308 */ /* 0x000ee20000001000 */
[C---:B-1----:R-:W-:Y:S02]  /*c0e0*/  FMUL.FTZ R178, R4.reuse, R178 ;  /* 0x000000b204b27220 */ /* 0x042fe40000410000 */
[C---:B------:R-:W-:Y:S02]  /*c0f0*/  FMUL.FTZ R179, R4.reuse, R179 ;  /* 0x000000b304b37220 */ /* 0x040fe40000410000 */
[C---:B------:R-:W-:Y:S02]  /*c100*/  FMUL.FTZ R174, R4.reuse, R174 ;  /* 0x000000ae04ae7220 */ /* 0x040fe40000410000 */
[----:B------:R-:W-:Y:S01]  /*c110*/  FMUL.FTZ R175, R4, R175 ;  /* 0x000000af04af7220 */ /* 0x000fe20000410000 */
[----:B------:R-:W1:Y:S01]  /*c120*/  @P1 MUFU.LG2 R6, R6 ;  /* 0x0000000600061308 */ /* 0x000e620000000c00 */
[----:B--2---:R-:W-:-:S02]  /*c130*/  @P0 FMUL.FTZ R3, R3, 0.69314718246459960938 ;  /* 0x3f31721803030820 */ /* 0x004fc40000410000 */
[C---:B------:R-:W-:Y:S02]  /*c140*/  FMUL.FTZ R170, R4.reuse, R170 ;  /* 0x000000aa04aa7220 */ /* 0x040fe40000410000 */
[C---:B------:R-:W-:Y:S02]  /*c150*/  FMUL.FTZ R171, R4.reuse, R171 ;  /* 0x000000ab04ab7220 */ /* 0x040fe40000410000 */
[----:B------:R-:W-:Y:S02]  /*c160*/  FMUL.FTZ R166, R4, R166 ;  /* 0x000000a604a67220 */ /* 0x000fe40000410000 */
[C---:B---3--:R-:W-:Y:S02]  /*c170*/  FMUL.FTZ R176, R5.reuse, R176 ;  /* 0x000000b005b07220 */ /* 0x048fe40000410000 */
[C---:B------:R-:W-:Y:S02]  /*c180*/  FMUL.FTZ R177, R5.reuse, R177 ;  /* 0x000000b105b17220 */ /* 0x040fe40000410000 */
[----:B------:R-:W-:-:S02]  /*c190*/  FMUL.FTZ R172, R5, R172 ;  /* 0x000000ac05ac7220 */ /* 0x000fc40000410000 */
[C---:B------:R-:W-:Y:S02]  /*c1a0*/  FMUL.FTZ R173, R5.reuse, R173 ;  /* 0x000000ad05ad7220 */ /* 0x040fe40000410000 */
[----:B-1----:R-:W-:Y:S02]  /*c1b0*/  @P1 FMUL.FTZ R6, R6, 0.69314718246459960938 ;  /* 0x3f31721806061820 */ /* 0x002fe40000410000 */
        /* <DEDUP_REMOVED lines=58> */
[----:B------:R-:W-:Y:S02]  /*c560*/  FMUL.FTZ R128, R5, R128 ;  /* 0x0000008005807220 */ /* 0x000fe40000410000 */
        /* <DEDUP_REMOVED lines=57> */
[----:B------:R-:W-:Y:S02]  /*c900*/  FMUL.FTZ R4, R4, R131 ;  /* 0x0000008304047220 */ /* 0x000fe40000410000 */
[----:B------:R-:W-:-:S02]  /*c910*/  @P1 FFMA.FTZ R7, R10, R2, R6 ;  /* 0x000000020a071223 */ /* 0x000fc40000010006 */
[----:B------:R-:W-:Y:S02]  /*c920*/  @P0 FFMA.FTZ R8, R9, R0, R3 ;  /* 0x0000000009080223 */ /* 0x000fe40000010003 */
.L_x_793:
[----:B------:R-:W-:Y:S01]  /*c930*/  USHF.R.S32.HI UR8, URZ, 0x1f, UR9 ;  /* 0x0000001f3f087899 */ /* 0x000fe20008011409 */
[----:B------:R-:W-:Y:S05]  /*c940*/  @P2 BRA `(.L_x_805) ;  /* 0x00001be000002947 */ /* 0x000fea0003800000 */
[----:B-----5:R-:W1:Y:S01]  /*c950*/  S2R R0, SR_TID.X ;  /* 0x0000000000007919 */ /* 0x020e620000002100 */
        /* <DEDUP_REMOVED lines=194> */
.L_x_806:
[----:B-1----:R-:W-:Y:S01]  /*d580*/  SHF.R.S32.HI R9, RZ, 0x1f, R10 ;  /* 0x0000001fff097819 */ /* 0x002fe2000001140a */
[----:B------:R-:W1:Y:S01]  /*d590*/  S2R R73, SR_CTAID.X ;  /* 0x0000000000497919 */ /* 0x000e620000002500 */
[----:B------:R-:W-:Y:S01]  /*d5a0*/  LOP3.LUT R5, R6, 0xffffffe0, RZ, 0xc0, !PT ;  /* 0xffffffe006057812 */ /* 0x000fe200078ec0ff */
[----:B------:R-:W-:Y:S01]  /*d5b0*/  IMAD.MOV.U32 R6, RZ, RZ, c[0x0][0x4e8] ;  /* 0x00013a00ff067624 */ /* 0x000fe200078e00ff */
[----:B------:R-:W-:Y:S01]  /*d5c0*/  LEA.HI R9, R9, R10, RZ, 0x3 ;  /* 0x0000000a09097211 */ /* 0x000fe200078f18ff */
[----:B------:R-:W-:Y:S01]  /*d5d0*/  ULDC.64 UR4, c[0x0][0x3a0] ;  /* 0x0000e80000047ab9 */ /* 0x000fe20000000a00 */
[----:B------:R-:W-:Y:S01]  /*d5e0*/  BSSY B0, `(.L_x_807) ;  /* 0x0000097000007945 */ /* 0x000fe20003800000 */
[----:B------:R-:W-:Y:S01]  /*d5f0*/  IMAD.IADD R5, R0, 0x1, -R5 ;  /* 0x0000000100057824 */ /* 0x000fe200078e0a05 */
[----:B------:R-:W-:Y:S01]  /*d600*/  LOP3.LUT R9, R9, 0xffffff8, RZ, 0xc0, !PT ;  /* 0x0ffffff809097812 */ /* 0x000fe200078ec0ff */
[----:B------:R-:W-:Y:S01]  /*d610*/  UMOV UR15, UR17 ;  /* 0x00000011000f7c82 */ /* 0x000fe20008000000 */
[----:B------:R-:W-:Y:S01]  /*d620*/  ISETP.NE.AND P1, PT, R6, 0x1, PT ;  /* 0x000000010600780c */ /* 0x000fe20003f25270 */
        /* <DEDUP_REMOVED lines=16> */
[----:B------:R-:W-:Y:S01]  /*d730*/  LEA.HI R3, R2, R0, RZ, 0x3 ;  /* 0x0000000002037211 */ /* 0x000fe200078f18ff */
[----:B------:R-:W-:Y:S01]  /*d740*/  USEL UR16, UR16, URZ, !UP1 ;  /* 0x0000003f10107287 */ /* 0x000fe2000c800000 */
[--C-:B------:R-:W-:Y:S01]  /*d750*/  IMAD R9, R9, 0x8, R6.reuse ;  /* 0x0000000809097824 */ /* 0x100fe200078e0206 */
[----:B------:R-:W-:Y:S01]  /*d760*/  UIMAD.WIDE.U32 UR14, UR9, UR6, UR14 ;  /* 0x00000006090e72a5 */ /* 0x000fe2000f8e000e */
[----:B------:R-:W-:Y:S01]  /*d770*/  LOP3.LUT R10, R3, 0xfffffff8, RZ, 0xc0, !PT ;  /* 0xfffffff8030a7812 */ /* 0x000fe200078ec0ff */
[----:B------:R-:W-:Y:S01]  /*d780*/  UIMAD UR10, UR9, UR7, UR10 ;  /* 0x00000007090a72a4 */ /* 0x000fe2000f8e020a */
[----:B------:R-:W-:Y:S01]  /*d790*/  SHF.R.S32.HI R3, RZ, 0x3, R3 ;  /* 0x00000003ff037819 */ /* 0x000fe20000011403 */
[----:B------:R-:W-:Y:S01]  /*d7a0*/  USEL UR11, UR11, URZ, !UP1 ;  /* 0x0000003f0b0b7287 */ /* 0x000fe2000c800000 */
[C---:B-1----:R-:W-:Y:S01]  /*d7b0*/  LEA R9, R73.reuse, R9, 0x7 ;  /* 0x0000000949097211 */ /* 0x042fe200078e38ff */
[----:B------:R-:W-:Y:S01]  /*d7c0*/  ULDC.64 UR6, c[0x0][0x498] ;  /* 0x0001260000067ab9 */ /* 0x000fe20000000a00 */
[----:B------:R-:W-:Y:S01]  /*d7d0*/  IMAD R6, R73, 0x80, R6 ;  /* 0x0000008049067824 */ /* 0x000fe200078e0206 */
[----:B------:R-:W-:Y:S01]  /*d7e0*/  UIMAD UR20, UR16, UR6, URZ ;  /* 0x00000006101472a4 */ /* 0x000fe2000f8e023f */
[----:B------:R-:W-:Y:S01]  /*d7f0*/  IMAD.SHL.U32 R12, R3, 0x40, RZ ;  /* 0x00000040030c7824 */ /* 0x000fe200078e00ff */
[----:B------:R-:W-:Y:S01]  /*d800*/  UIADD3 UR15, UR15, UR10, URZ ;  /* 0x0000000a0f0f7290 */ /* 0x000fe2000fffe03f */
[----:B------:R-:W-:Y:S01]  /*d810*/  @P1 IMAD.HI.U32 R5, R9, c[0x0][0x4ec], RZ ;  /* 0x00013b0009051a27 */ /* 0x000fe200078e00ff */
[----:B------:R-:W-:-:S02]  /*d820*/  UIMAD UR7, UR11, UR7, UR20 ;  /* 0x000000070b0772a4 */ /* 0x000fc4000f8e0214 */
[----:B------:R-:W-:Y:S01]  /*d830*/  UIMAD.WIDE.U32 UR14, UR11, UR6, UR14 ;  /* 0x000000060b0e72a5 */ /* 0x000fe2000f8e000e */
[----:B------:R-:W-:Y:S01]  /*d840*/  IMAD.MOV.U32 R16, RZ, RZ, R9 ;  /* 0x000000ffff107224 */ /* 0x000fe200078e0009 */
[----:B------:R-:W-:Y:S01]  /*d850*/  @P1 SHF.R.U32.HI R16, RZ, c[0x0][0x4f0], R5 ;  /* 0x00013c00ff101a19 */ /* 0x000fe20000011605 */
[----:B------:R-:W-:Y:S01]  /*d860*/  ULDC.64 UR4, c[0x0][0x3e8] ;  /* 0x0000fa0000047ab9 */ /* 0x000fe20000000a00 */
[----:B------:R-:W-:Y:S01]  /*d870*/  LEA.HI R5, R2, R0, RZ, 0x6 ;  /* 0x0000000002057211 */ /* 0x000fe200078f30ff */
[----:B------:R-:W-:Y:S01]  /*d880*/  IMAD.IADD R0, R0, 0x1, -R10 ;  /* 0x0000000100007824 */ /* 0x000fe200078e0a0a */
[--C-:B------:R-:W-:Y:S01]  /*d890*/  SHF.R.S32.HI R10, RZ, 0x1f, R16.reuse ;  /* 0x0000001fff0a7819 */ /* 0x100fe20000011410 */
[----:B------:R-:W-:Y:S01]  /*d8a0*/  IMAD.MOV R2, RZ, RZ, -R16 ;  /* 0x000000ffff027224 */ /* 0x000fe200078e0a10 */
[----:B------:R-:W-:Y:S01]  /*d8b0*/  IADD3 R16, P0, R16, UR14, RZ ;  /* 0x0000000e10107c10 */ /* 0x000fe2000ff1e0ff */
[----:B------:R-:W-:Y:S01]  /*d8c0*/  UIMAD UR8, UR8, UR4, URZ ;  /* 0x00000004080872a4 */ /* 0x000fe2000f8e023f */
[----:B------:R-:W-:Y:S01]  /*d8d0*/  LOP3.LUT R12, R12, 0x1c0, RZ, 0xc0, !PT ;  /* 0x000001c00c0c7812 */ /* 0x000fe200078ec0ff */
[----:B------:R-:W-:Y:S01]  /*d8e0*/  IMAD R9, R2, c[0x0][0x4e8], R9 ;  /* 0x00013a0002097a24 */ /* 0x000fe200078e0209 */
[----:B------:R-:W-:Y:S01]  /*d8f0*/  UIADD3 UR19, UR19, UR17, URZ ;  /* 0x0000001113137290 */ /* 0x000fe2000fffe03f */
[----:B------:R-:W-:Y:S01]  /*d900*/  IMAD.U32 R2, RZ, RZ, UR7 ;  /* 0x00000007ff027e24 */ /* 0x000fe2000f8e00ff */
[----:B------:R-:W-:Y:S01]  /*d910*/  UIMAD UR5, UR9, UR5, UR8 ;  /* 0x00000005090572a4 */ /* 0x000fe2000f8e0208 */
[----:B------:R-:W-:Y:S01]  /*d920*/  IMAD.SHL.U32 R5, R5, 0x8, RZ ;  /* 0x0000000805057824 */ /* 0x000fe200078e00ff */
[----:B------:R-:W-:Y:S01]  /*d930*/  SHF.R.S32.HI R11, RZ, 0x1f, R9 ;  /* 0x0000001fff0b7819 */ /* 0x000fe20000011409 */
[----:B------:R-:W-:Y:S01]  /*d940*/  UIMAD.WIDE.U32 UR18, UR9, UR4, UR18 ;  /* 0x00000004091272a5 */ /* 0x000fe2000f8e0012 */
[----:B------:R-:W-:Y:S01]  /*d950*/  IADD3.X R17, R10, UR15, R2, P0, !PT ;  /* 0x0000000f0a117c10 */ /* 0x000fe200087fe402 */
[----:B------:R-:W-:Y:S01]  /*d960*/  ULDC.64 UR6, c[0x0][0x3f0] ;  /* 0x0000fc0000067ab9 */ /* 0x000fe20000000a00 */
[----:B------:R-:W-:Y:S01]  /*d970*/  LEA R2, R0, R3, 0x5 ;  /* 0x0000000300027211 */ /* 0x000fe200078e28ff */
[----:B------:R-:W-:Y:S01]  /*d980*/  IMAD R11, R11, c[0x0][0x488], RZ ;  /* 0x000122000b0b7a24 */ /* 0x000fe200078e02ff */
[----:B------:R-:W-:Y:S01]  /*d990*/  UIMAD UR16, UR16, UR6, URZ ;  /* 0x00000006101072a4 */ /* 0x000fe2000f8e023f */
[----:B------:R-:W-:Y:S01]  /*d9a0*/  IMAD.WIDE.U32 R16, R9, c[0x0][0x488], R16 ;  /* 0x0001220009107a25 */ /* 0x000fe200078e0010 */
[----:B------:R-:W-:-:S02]  /*d9b0*/  UIADD3 UR19, UR19, UR5, URZ ;  /* 0x0000000513137290 */ /* 0x000fc4000fffe03f */
[----:B------:R-:W-:Y:S01]  /*d9c0*/  UIMAD UR7, UR11, UR7, UR16 ;  /* 0x000000070b0772a4 */ /* 0x000fe2000f8e0210 */
[----:B------:R-:W-:Y:S01]  /*d9d0*/  IMAD R11, R9, c[0x0][0x48c], R11 ;  /* 0x00012300090b7a24 */ /* 0x000fe200078e020b */
[----:B------:R-:W-:Y:S01]  /*d9e0*/  LEA R10, P0, R16, c[0x0][0x450], 0x2 ;  /* 0x00011400100a7a11 */ /* 0x000fe200078010ff */
[----:B------:R-:W-:Y:S01]  /*d9f0*/  IMAD R2, R73, 0x80, R2 ;  /* 0x0000008049027824 */ /* 0x000fe200078e0202 */
[----:B------:R-:W-:Y:S01]  /*da00*/  SHF.R.U32.HI R9, RZ, 0x3, R12 ;  /* 0x00000003ff097819 */ /* 0x000fe2000001160c */
[----:B------:R-:W-:Y:S01]  /*da10*/  IMAD.SHL.U32 R0, R0, 0x8, RZ ;  /* 0x0000000800007824 */ /* 0x000fe200078e00ff */
[----:B------:R-:W-:Y:S01]  /*da20*/  UIMAD.WIDE.U32 UR18, UR11, UR6, UR18 ;  /* 0x000000060b1272a5 */ /* 0x000fe2000f8e0012 */
[----:B------:R-:W-:Y:S02]  /*da30*/  IMAD.IADD R11, R17, 0x1, R11 ;  /* 0x00000001110b7824 */ /* 0x000fe400078e020b */
[----:B------:R-:W-:Y:S01]  /*da40*/  @P1 IMAD.HI.U32 R13, R2, c[0x0][0x4ec], RZ ;  /* 0x00013b00020d1a27 */ /* 0x000fe200078e00ff */
[----:B------:R-:W-:Y:S01]  /*da50*/  LOP3.LUT R12, R12, 0x38, R0, 0xf8, !PT ;  /* 0x000000380c0c7812 */ /* 0x000fe200078ef800 */
[----:B------:R-:W-:Y:S01]  /*da60*/  UIADD3 UR7, UR19, UR7, URZ ;  /* 0x0000000713077290 */ /* 0x000fe2000fffe03f */
[----:B------:R-:W-:Y:S01]  /*da70*/  LEA.HI.X R11, R16, c[0x0][0x454], R11, 0x2, P0 ;  /* 0x00011500100b7a11 */ /* 0x000fe200000f140b */
[----:B------:R-:W-:Y:S01]  /*da80*/  IMAD.MOV.U32 R14, RZ, RZ, R2 ;  /* 0x000000ffff0e7224 */ /* 0x000fe200078e0002 */
[----:B------:R-:W-:Y:S01]  /*da90*/  @P1 SHF.R.U32.HI R14, RZ, c[0x0][0x4f0], R13 ;  /* 0x00013c00ff0e1a19 */ /* 0x000fe2000001160d */
[----:B------:R-:W-:Y:S01]  /*daa0*/  IMAD.U32 R19, RZ, RZ, UR19 ;  /* 0x00000013ff137e24 */ /* 0x000fe2000f8e00ff */
[----:B------:R-:W-:Y:S01]  /*dab0*/  LOP3.LUT R9, R12, R9, RZ, 0x3c, !PT ;  /* 0x000000090c097212 */ /* 0x000fe200078e3cff */
[----:B------:R-:W-:Y:S01]  /*dac0*/  SHFL.IDX PT, R13, R11, RZ, 0x1c1f ;  /* 0x001c1fff0b0d7589 */ /* 0x000fe200000e0000 */
[--C-:B------:R-:W-:Y:S01]  /*dad0*/  SHF.R.S32.HI R16, RZ, 0x1f, R14.reuse ;  /* 0x0000001fff107819 */ /* 0x100fe2000001140e */
[----:B------:R-:W-:Y:S01]  /*dae0*/  IMAD.MOV R15, RZ, RZ, -R14 ;  /* 0x000000ffff0f7224 */ /* 0x000fe200078e0a0e */
[----:B------:R-:W-:Y:S01]  /*daf0*/  MOV R18, UR18 ;  /* 0x0000001200127c02 */ /* 0x000fe20008000f00 */
[----:B------:R-:W1:Y:S01]  /*db00*/  SHFL.IDX PT, R12, R10, RZ, 0x1c1f ;  /* 0x001c1fff0a0c7589 */ /* 0x000e6200000e0000 */
[----:B------:R-:W-:Y:S01]  /*db10*/  IMAD.U32 R19, RZ, RZ, UR7 ;  /* 0x00000007ff137e24 */ /* 0x000fe2000f8e00ff */
[----:B------:R-:W-:Y:S01]  /*db20*/  LOP3.LUT R5, R9, 0x7ffffe00, R5, 0xf8, !PT ;  /* 0x7ffffe0009057812 */ /* 0x000fe200078ef805 */
[----:B------:R-:W-:Y:S01]  /*db30*/  IMAD R15, R15, c[0x0][0x4e8], R2 ;  /* 0x00013a000f0f7a24 */ /* 0x000fe200078e0202 */
[----:B------:R-:W-:Y:S01]  /*db40*/  SHFL.IDX PT, R10, R10, 0x1, 0x1c1f ;  /* 0x003c1f000a0a7f89 */ /* 0x000fe200000e0000 */
[----:B-----5:R-:W-:Y:S01]  /*db50*/  IMAD R2, R4, c[0x0][0x4e8], RZ ;  /* 0x00013a0004027a24 */ /* 0x020fe200078e02ff */
[----:B------:R-:W-:Y:S01]  /*db60*/  IADD3 R4, R6, 0x8, RZ ;  /* 0x0000000806047810 */ /* 0x000fe20007ffe0ff */
[----:B------:R-:W-:Y:S01]  /*db70*/  IMAD R16, R16, c[0x0][0x3e0], RZ ;  /* 0x0000f80010107a24 */ /* 0x000fe200078e02ff */
[----:B------:R-:W2:Y:S01]  /*db80*/  SHFL.IDX PT, R11, R11, 0x1, 0x1c1f ;  /* 0x003c1f000b0b7f89 */ /* 0x000ea200000e0000 */
[----:B------:R-:W-:Y:S01]  /*db90*/  IMAD.WIDE.U32 R18, R14, c[0x0][0x3e0], R18 ;  /* 0x0000f8000e127a25 */ /* 0x000fe200078e0012 */
[----:B------:R-:W-:-:S02]  /*dba0*/  ISETP.GE.OR P1, PT, R6, R2, P2 ;  /* 0x000000020600720c */ /* 0x000fc40001726670 */
[----:B------:R-:W-:Y:S01]  /*dbb0*/  ISETP.GE.OR P0, PT, R4, R2, P2 ;  /* 0x000000020400720c */ /* 0x000fe20001706670 */
[----:B------:R-:W-:Y:S01]  /*dbc0*/  IMAD R16, R14, c[0x0][0x3e4], R16 ;  /* 0x0000f9000e107a24 */ /* 0x000fe200078e0210 */
[----:B------:R-:W-:Y:S01]  /*dbd0*/  SHF.R.S32.HI R6, RZ, 0x1f, R15 ;  /* 0x0000001fff067819 */ /* 0x000fe2000001140f */
[----:B------:R-:W-:-:S03]  /*dbe0*/  IMAD R73, R73, 0x80, R3 ;  /* 0x0000008049497824 */ /* 0x000fc600078e0203 */
[----:B------:R-:W-:Y:S01]  /*dbf0*/  IADD3 R19, R19, R16, RZ ;  /* 0x0000001013137210 */ /* 0x000fe20007ffe0ff */
[----:B------:R-:W-:Y:S02]  /*dc00*/  IMAD R6, R6, c[0x0][0x3d8], RZ ;  /* 0x0000f60006067a24 */ /* 0x000fe400078e02ff */
[----:B------:R-:W-:Y:S02]  /*dc10*/  IMAD.SHL.U32 R16, R5, 0x2, RZ ;  /* 0x0000000205107824 */ /* 0x000fe400078e00ff */
[C---:B------:R-:W-:Y:S01]  /*dc20*/  IMAD R17, R15.reuse, c[0x0][0x3dc], R6 ;  /* 0x0000f7000f117a24 */ /* 0x040fe200078e0206 */
[----:B-1----:R1:W-:Y:S01]  /*dc30*/  @!P1 ST.E [R12.64], R7 ;  /* 0x000000070c009985 */ /* 0x0023e2000c10190c */
[----:B------:R-:W-:-:S04]  /*dc40*/  IMAD.WIDE.U32 R74, R15, c[0x0][0x3d8], R18 ;  /* 0x0000f6000f4a7a25 */ /* 0x000fc800078e0012 */
[----:B------:R-:W-:Y:S01]  /*dc50*/  IMAD.IADD R17, R75, 0x1, R17 ;  /* 0x000000014b117824 */ /* 0x000fe200078e0211 */
[----:B--2---:R1:W-:Y:S01]  /*dc60*/  @!P0 ST.E [R10.64], R8 ;  /* 0x000000080a008985 */ /* 0x0043e2000c10190c */
        /* <DEDUP_REMOVED lines=46> */
.L_x_808:
[----:B--234-:R-:W-:Y:S05]  /*df50*/  BSYNC B0 ;  /* 0x0000000000007941 */ /* 0x01cfea0003800000 */
.L_x_807:
        /* <DEDUP_REMOVED lines=30> */
.L_x_810:
[----:B------:R-:W-:Y:S05]  /*e140*/  BSYNC B0 ;  /* 0x0000000000007941 */ /* 0x000fea0003800000 */
.L_x_809:
        /* <DEDUP_REMOVED lines=30> */
.L_x_812:
[----:B------:R-:W-:Y:S05]  /*e330*/  BSYNC B0 ;  /* 0x0000000000007941 */ /* 0x000fea0003800000 */
.L_x_811:
        /* <DEDUP_REMOVED lines=31> */
.L_x_805:
        /* <DEDUP_REMOVED lines=10> */
[----:B-----5:R-:W2:Y:S01]  /*e5d0*/  @P0 LDG.E R0, [R6.64] ;  /* 0x0000000c06000981 */ /* 0x020ea2000c1e1900 */
        /* <DEDUP_REMOVED lines=20> */
.L_x_813:
        /* <DEDUP_REMOVED lines=43> */
.L_x_815:
[----:B------:R-:W-:Y:S05]  /*e9d0*/  BSYNC B0 ;  /* 0x0000000000007941 */ /* 0x000fea0003800000 */
.L_x_814:
        /* <DEDUP_REMOVED lines=20> */
[----:B------:R-:W-:Y:S01]  /*eb20*/  UIMAD UR7, UR9, UR5, UR7 ;  /* 0x00000005090772a4 */ /* 0x000fe2000f8e0207 */
[C---:B-1----:R-:W-:Y:S02]  /*eb30*/  IMAD R4, R0.reuse, 0x80, R4 ;  /* 0x0000008000047824 */ /* 0x042fe400078e0204 */
[----:B------:R-:W-:Y:S01]  /*eb40*/  IMAD R3, R0, 0x80, R3 ;  /* 0x0000008000037824 */ /* 0x000fe200078e0203 */
[----:B------:R-:W-:Y:S01]  /*eb50*/  ULDC.64 UR4, c[0x0][0x3f0] ;  /* 0x0000fc0000047ab9 */ /* 0x000fe20000000a00 */
[----:B------:R-:W-:Y:S01]  /*eb60*/  IADD3 R8, R9, 0x40, RZ ;  /* 0x0000004009087810 */ /* 0x000fe20007ffe0ff */
[----:B------:R-:W-:Y:S01]  /*eb70*/  UIMAD UR6, UR6, UR4, URZ ;  /* 0x00000004060672a4 */ /* 0x000fe2000f8e023f */
[----:B------:R-:W-:Y:S01]  /*eb80*/  @P0 IMAD.HI.U32 R2, R3, c[0x0][0x4ec], RZ ;  /* 0x00013b0003020a27 */ /* 0x000fe200078e00ff */
[----:B------:R-:W-:-:S02]  /*eb90*/  UIADD3 UR17, UR7, UR17, URZ ;  /* 0x0000001107117290 */ /* 0x000fc4000fffe03f */
        /* <DEDUP_REMOVED lines=49> */
.L_x_817:
[----:B------:R-:W-:Y:S05]  /*eeb0*/  BSYNC B0 ;  /* 0x0000000000007941 */ /* 0x000fea0003800000 */
.L_x_816:
        /* <DEDUP_REMOVED lines=27> */
.L_x_819:
[----:B------:R-:W-:Y:S05]  /*f070*/  BSYNC B0 ;  /* 0x0000000000007941 */ /* 0x000fea0003800000 */
.L_x_818:
        /* <DEDUP_REMOVED lines=27> */
.L_x_821:
[----:B------:R-:W-:Y:S05]  /*f230*/  BSYNC B0 ;  /* 0x0000000000007941 */ /* 0x000fea0003800000 */
.L_x_820:
        /* <DEDUP_REMOVED lines=28> */
.L_x_822:
        /* <DEDUP_REMOVED lines=16> */
.L_x_3641:


//--------------------- .text._ZN7cutlass13device_kernelIN5flash19enable_sm80_to_sm89INS1_16FlashAttnFwdSm80INS1_25CollectiveMainloopFwdSm80ILi8ELi1ELb0EN4cute5tupleIJNS5_1CILi128EEENS7_ILi48EEENS7_ILi256EEEEEELi256ENS_10bfloat16_tEfNS_4arch4Sm80ELb0ELb0ELb1ELb1ELb1ELb1ELb1ELb0EEENS1_21CollectiveEpilogueFwdINS6_IJS8_SA_S9_EEENS6_IJNS7_ILi1EEESI_SI_EEESC_SE_Li256ELb1ELb1ELb0ELb0EEENS1_19SingleTileSchedulerILb1ELb0ELb1ELi128EEEEEEEEEvNT_6ParamsE --------------------------
	.section	.text._ZN7cutlass13device_kernelIN5flash19enable_sm80_to_sm89INS1_16FlashAttnFwdSm80INS1_25CollectiveMainloopFwdSm80ILi8ELi1ELb0EN4cute5tupleIJNS5_1CILi128EEENS7_ILi48EEENS7_ILi256EEEEEELi256ENS_10bfloat16_tEfNS_4arch4Sm80ELb0ELb0ELb1ELb1ELb1ELb1ELb1ELb0EEENS1_21CollectiveEpilogueFwdINS6_IJS8_SA_S9_EEENS6_IJNS7_ILi1EEESI_SI_EEESC_SE_Li256ELb1ELb1ELb0ELb0EEENS1_19SingleTileSchedulerILb1ELb0ELb1ELi128EEEEEEEEEvNT_6ParamsE,"ax",@progbits
	.sectioninfo	@"SHI_REGISTERS=255"
	.align	128
.text._ZN7cutlass13device_kernelIN5flash19enable_sm80_to_sm89INS1_16FlashAttnFwdSm80INS1_25CollectiveMainloopFwdSm80ILi8ELi1ELb0EN4cute5tupleIJNS5_1CILi128EEENS7_ILi48EEENS7_ILi256EEEEEELi256ENS_10bfloat16_tEfNS_4arch4Sm80ELb0ELb0ELb1ELb1ELb1ELb1ELb1ELb0EEENS1_21CollectiveEpilogueFwdINS6_IJS8_SA_S9_EEENS6_IJNS7_ILi1EEESI_SI_EEESC_SE_Li256ELb1ELb1ELb0ELb0EEENS1_19SingleTileSchedulerILb1ELb0ELb1ELi128EEEEEEEEEvNT_6ParamsE:
        .type           _ZN7cutlass13device_kernelIN5flash19enable_sm80_to_sm89INS1_16FlashAttnFwdSm80INS1_25CollectiveMainloopFwdSm80ILi8ELi1ELb0EN4cute5tupleIJNS5_1CILi128EEENS7_ILi48EEENS7_ILi256EEEEEELi256ENS_10bfloat16_tEfNS_4arch4Sm80ELb0ELb0ELb1ELb1ELb1ELb1ELb1ELb0EEENS1_21CollectiveEpilogueFwdINS6_IJS8_SA_S9_EEENS6_IJNS7_ILi1EEESI_SI_EEESC_SE_Li256ELb1ELb1ELb0ELb0EEENS1_19SingleTileSchedulerILb1ELb0ELb1ELi128EEEEEEEEEvNT_6ParamsE,@function
        .size           _ZN7cutlass13device_kernelIN5flash19enable_sm80_to_sm89INS1_16FlashAttnFwdSm80INS1_25CollectiveMainloopFwdSm80ILi8ELi1ELb0EN4cute5tupleIJNS5_1CILi128EEENS7_ILi48EEENS7_ILi256EEEEEELi256ENS_10bfloat16_tEfNS_4arch4Sm80ELb0ELb0ELb1ELb1ELb1ELb1ELb1ELb0EEENS1_21CollectiveEpilogueFwdINS6_IJS8_SA_S9_EEENS6_IJNS7_ILi1EEESI_SI_EEESC_SE_Li256ELb1ELb1ELb0ELb0EEENS1_19SingleTileSchedulerILb1ELb0ELb1ELi128EEEEEEEEEvNT_6ParamsE,(.L_x_3642 - _ZN7cutlass13device_kernelIN5flash19enable_sm80_to_sm89INS1_16FlashAttnFwdSm80INS1_25CollectiveMainloopFwdSm80ILi8ELi1ELb0EN4cute5tupleIJNS5_1CILi128EEENS7_ILi48EEENS7_ILi256EEEEEELi256ENS_10bfloat16_tEfNS_4arch4Sm80ELb0ELb0ELb1ELb1ELb1ELb1ELb1ELb0EEENS1_21CollectiveEpilogueFwdINS6_IJS8_SA_S9_EEENS6_IJNS7_ILi1EEESI_SI_EEESC_SE_Li256ELb1ELb1ELb0ELb0EEENS1_19SingleTileSchedulerILb1ELb0ELb1ELi128EEEEEEEEEvNT_6ParamsE)
        .other          _ZN7cutlass13device_kernelIN5flash19enable_sm80_to_sm89INS1_16FlashAttnFwdSm80INS1_25CollectiveMainloopFwdSm80ILi8ELi1ELb0EN4cute5tupleIJNS5_1CILi128EEENS7_ILi48EEENS7_ILi256EEEEEELi256ENS_10bfloat16_tEfNS_4arch4Sm80ELb0ELb0ELb1ELb1ELb1ELb1ELb1ELb0EEENS1_21CollectiveEpilogueFwdINS6_IJS8_SA_S9_EEENS6_IJNS7_ILi1EEESI_SI_EEESC_SE_Li256ELb1ELb1ELb0ELb0EEENS1_19SingleTileSchedulerILb1ELb0ELb1ELi128EEEEEEEEEvNT_6ParamsE,@"STO_CUDA_ENTRY STV_DEFAULT"
_ZN7cutlass13device_kernelIN5flash19enable_sm80_to_sm89INS1_16FlashAttnFwdSm80INS1_25CollectiveMainloopFwdSm80ILi8ELi1ELb0EN4cute5tupleIJNS5_1CILi128EEENS7_ILi48EEENS7_ILi256EEEEEELi256ENS_10bfloat16_tEfNS_4arch4Sm80ELb0ELb0ELb1ELb1ELb1ELb1ELb1ELb0EEENS1_21CollectiveEpilogueFwdINS6_IJS8_SA_S9_EEENS6_IJNS7_ILi1EEESI_SI_EEESC_SE_Li256ELb1ELb1ELb0ELb0EEENS1_19SingleTileSchedulerILb1ELb0ELb1ELi128EEEEEEEEEvNT_6ParamsE:
[----:B------:R-:W-:Y:S02]  /*0000*/  MOV R1, c[0x0][0x28] ;  /* 0x00000a0000017a02 */ /* 0x000fe40000000f00 */
[----:B------:R-:W1:Y:S01]  /*0010*/  S2R R224, SR_TID.X ;  /* 0x0000000000e07919 */ /* 0x000e620000002100 */
[----:B------:R-:W-:Y:S01]  /*0020*/  MOV R7, 0x4 ;  /* 0x0000000400077802 */ /* 0x000fe20000000f00 */
[----:B------:R-:W-:Y:S02]  /*0030*/  ULDC.64 UR16, c[0x0][0x118] ;  /* 0x0000460000107ab9 */ /* 0x000fe40000000a00 */
[----:B------:R-:W2:Y:S04]  /*0040*/  S2R R226, SR_CTAID.Z ;  /* 0x0000000000e27919 */ /* 0x000ea80000002700 */
[----:B------:R-:W3:Y:S01]  /*0050*/  S2R R109, SR_CTAID.X ;  /* 0x00000000006d7919 */ /* 0x000ee20000002500 */
[----:B-1----:R-:W-:Y:S01]  /*0060*/  SHF.R.U32.HI R0, RZ, 0x5, R224 ;  /* 0x00000005ff007819 */ /* 0x002fe200000116e0 */
[----:B--2---:R-:W-:-:S05]  /*0070*/  IMAD.WIDE R2, R226, R7, c[0x0][0x568] ;  /* 0x00015a00e2027625 */ /* 0x004fca00078e0207 */
[----:B------:R-:W1:Y:S02]  /*0080*/  SHFL.IDX PT, R0, R0, RZ, 0x1f ;  /* 0x00001fff00007589 */ /* 0x000e6400000e0000 */
[----:B-1----:R-:W-:-:S13]  /*0090*/  ISETP.NE.AND P0, PT, R0, RZ, PT ;  /* 0x000000ff0000720c */ /* 0x002fda0003f05270 */
[----:B------:R-:W-:Y:S05]  /*00a0*/  @!P0 BRA `(.L_x_823) ;  /* 0x0000013000008947 */ /* 0x000fea0003800000 */
[----:B---3--:R-:W-:-:S04]  /*00b0*/  ISETP.NE.U32.AND P0, PT, RZ, c[0x0][0x568], PT ;  /* 0x00015a00ff007a0c */ /* 0x008fc80003f05070 */
[----:B------:R-:W-:-:S13]  /*00c0*/  ISETP.NE.AND.EX P0, PT, RZ, c[0x0][0x56c], PT, P0 ;  /* 0x00015b00ff007a0c */ /* 0x000fda0003f05300 */
[----:B------:R-:W-:Y:S05]  /*00d0*/  @!P0 BRA `(.L_x_824) ;  /* 0x0000002000008947 */ /* 0x000fea0003800000 */
[----:B------:R1:W5:Y:S01]  /*00e0*/  LDG.E R3, [R2.64] ;  /* 0x0000001002037981 */ /* 0x000362000c1e1900 */
[----:B------:R-:W-:Y:S05]  /*00f0*/  BRA `(.L_x_825) ;  /* 0x0000009000007947 */ /* 0x000fea0003800000 */
.L_x_824:
[----:B------:R-:W-:-:S04]  /*0100*/  ISETP.NE.U32.AND P0, PT, RZ, c[0x0][0x560], PT ;  /* 0x00015800ff007a0c */ /* 0x000fc80003f05070 */
[----:B------:R-:W-:-:S13]  /*0110*/  ISETP.NE.AND.EX P0, PT, RZ, c[0x0][0x564], PT, P0 ;  /* 0x00015900ff007a0c */ /* 0x000fda0003f05300 */
[----:B------:R-:W-:Y:S05]  /*0120*/  @!P0 BRA `(.L_x_826) ;  /* 0x0000005000008947 */ /* 0x000fea0003800000 */
[----:B------:R-:W-:-:S05]  /*0130*/  IMAD.WIDE R4, R226, R7, c[0x0][0x560] ;  /* 0x00015800e2047625 */ /* 0x000fca00078e0207 */
[----:B------:R-:W2:Y:S04]  /*0140*/  LDG.E R3, [R4.64] ;  /* 0x0000001004037981 */ /* 0x000ea8000c1e1900 */
[----:B------:R-:W2:Y:S02]  /*0150*/  LDG.E R0, [R4.64+0x4] ;  /* 0x0000041004007981 */ /* 0x000ea4000c1e1900 */
[----:B--2---:R-:W-:Y:S01]  /*0160*/  IADD3 R3, -R3, R0, RZ ;  /* 0x0000000003037210 */ /* 0x004fe20007ffe1ff */
[----:B------:R-:W-:Y:S05]  /*0170*/  BRA `(.L_x_825) ;  /* 0x0000001000007947 */ /* 0x000fea0003800000 */
.L_x_826:
[----:B------:R-:W-:-:S05]  /*0180*/  MOV R3, c[0x0][0x54c] ;  /* 0x0001530000037a02 */ /* 0x000fca0000000f00 */
.L_x_825:
[----:B-----5:R-:W-:Y:S01]  /*0190*/  IMAD R3, R3, c[0x0][0x548], RZ ;  /* 0x0001520003037a24 */ /* 0x020fe200078e02ff */
[----:B------:R-:W-:-:S04]  /*01a0*/  SHF.L.U32 R0, R109, 0x7, RZ ;  /* 0x000000076d007819 */ /* 0x000fc800000006ff */
[----:B------:R-:W-:-:S04]  /*01b0*/  ISETP.GE.AND P0, PT, R0, R3, PT ;  /* 0x000000030000720c */ /* 0x000fc80003f06270 */
[----:B------:R-:W-:Y:S01]  /*01c0*/  SEL R226, R226, 0xffffffff, !P0 ;  /* 0xffffffffe2e27807 */ /* 0x000fe20004000000 */
[----:B------:R-:W-:Y:S05]  /*01d0*/  BRA `(.L_x_827) ;  /* 0x0000012000007947 */ /* 0x000fea0003800000 */
.L_x_823:
[----:B---3--:R-:W-:-:S04]  /*01e0*/  ISETP.NE.U32.AND P0, PT, RZ, c[0x0][0x568], PT ;  /* 0x00015a00ff007a0c */ /* 0x008fc80003f05070 */
[----:B------:R-:W-:-:S13]  /*01f0*/  ISETP.NE.AND.EX P0, PT, RZ, c[0x0][0x56c], PT, P0 ;  /* 0x00015b00ff007a0c */ /* 0x000fda0003f05300 */
[----:B------:R-:W-:Y:S05]  /*0200*/  @!P0 BRA `(.L_x_828) ;  /* 0x0000002000008947 */ /* 0x000fea0003800000 */
[----:B------:R1:W5:Y:S01]  /*0210*/  LDG.E R3, [R2.64] ;  /* 0x0000001002037981 */ /* 0x000362000c1e1900 */
[----:B------:R-:W-:Y:S05]  /*0220*/  BRA `(.L_x_829) ;  /* 0x0000009000007947 */ /* 0x000fea0003800000 */
.L_x_828:
        /* <DEDUP_REMOVED lines=8> */
.L_x_830:
[----:B------:R-:W-:-:S05]  /*02b0*/  MOV R3, c[0x0][0x54c] ;  /* 0x0001530000037a02 */ /* 0x000fca0000000f00 */
.L_x_829:
[----:B-----5:R-:W-:Y:S01]  /*02c0*/  IMAD R3, R3, c[0x0][0x548], RZ ;  /* 0x0001520003037a24 */ /* 0x020fe200078e02ff */
[----:B------:R-:W-:-:S04]  /*02d0*/  SHF.L.U32 R0, R109, 0x7, RZ ;  /* 0x000000076d007819 */ /* 0x000fc800000006ff */
[----:B------:R-:W-:-:S04]  /*02e0*/  ISETP.GE.AND P0, PT, R0, R3, PT ;  /* 0x000000030000720c */ /* 0x000fc80003f06270 */
[----:B------:R-:W-:-:S04]  /*02f0*/  SEL R226, R226, 0xffffffff, !P0 ;  /* 0xffffffffe2e27807 */ /* 0x000fc80004000000 */
.L_x_827:
[----:B------:R-:W-:-:S13]  /*0300*/  ISETP.GE.AND P0, PT, R226, RZ, PT ;  /* 0x000000ffe200720c */ /* 0x000fda0003f06270 */
[----:B------:R-:W-:Y:S05]  /*0310*/  @!P0 EXIT ;  /* 0x000000000000894d */ /* 0x000fea0003800000 */
[----:B------:R-:W-:Y:S01]  /*0320*/  ISETP.NE.U32.AND P0, PT, RZ, c[0x0][0x370], PT ;  /* 0x0000dc00ff007a0c */ /* 0x000fe20003f05070 */
[----:B------:R-:W-:Y:S01]  /*0330*/  IMAD.MOV.U32 R225, RZ, RZ, RZ ;  /* 0x000000ffffe17224 */ /* 0x000fe200078e00ff */
[----:B------:R-:W-:Y:S01]  /*0340*/  ISETP.NE.U32.AND P1, PT, RZ, c[0x0][0x360], PT ;  /* 0x0000d800ff007a0c */ /* 0x000fe20003f25070 */
[----:B------:R-:W-:Y:S01]  /*0350*/  IMAD.MOV.U32 R111, RZ, RZ, c[0x0][0x168] ;  /* 0x00005a00ff6f7624 */ /* 0x000fe200078e00ff */
[----:B------:R-:W-:Y:S01]  /*0360*/  ISETP.NE.AND.EX P2, PT, RZ, c[0x0][0x374], PT, P0 ;  /* 0x0000dd00ff007a0c */ /* 0x000fe20003f45300 */
[----:B------:R-:W-:Y:S01]  /*0370*/  CS2R R112, SRZ ;  /* 0x0000000000707805 */ /* 0x000fe2000001ff00 */
[----:B------:R-:W-:Y:S01]  /*0380*/  ISETP.NE.AND.EX P0, PT, RZ, c[0x0][0x364], PT, P1 ;  /* 0x0000d900ff007a0c */ /* 0x000fe20003f05310 */
[----:B------:R-:W-:Y:S01]  /*0390*/  IMAD.MOV.U32 R4, RZ, RZ, RZ ;  /* 0x000000ffff047224 */ /* 0x000fe200078e00ff */
[----:B------:R-:W-:Y:S01]  /*03a0*/  ISETP.NE.U32.AND P1, PT, RZ, c[0x0][0x348], PT ;  /* 0x0000d200ff007a0c */ /* 0x000fe20003f25070 */
[----:B------:R-:W-:Y:S01]  /*03b0*/  IMAD.WIDE R12, R226, R7, c[0x0][0x348] ;  /* 0x0000d200e20c7625 */ /* 0x000fe200078e0207 */
[----:B------:R-:W-:-:S02]  /*03c0*/  ISETP.NE.U32.AND P3, PT, RZ, c[0x0][0x350], PT ;  /* 0x0000d400ff007a0c */ /* 0x000fc40003f65070 */
[----:B------:R-:W-:Y:S01]  /*03d0*/  ISETP.NE.U32.AND P4, PT, RZ, c[0x0][0x358], PT ;  /* 0x0000d600ff007a0c */ /* 0x000fe20003f85070 */
[CC--:B------:R-:W-:Y:S01]  /*03e0*/  IMAD.WIDE R8, R226.reuse, R7.reuse, c[0x0][0x350] ;  /* 0x0000d400e2087625 */ /* 0x0c0fe200078e0207 */
[----:B------:R-:W-:Y:S02]  /*03f0*/  ISETP.NE.AND.EX P1, PT, RZ, c[0x0][0x34c], PT, P1 ;  /* 0x0000d300ff007a0c */ /* 0x000fe40003f25310 */
[----:B------:R-:W-:Y:S01]  /*0400*/  ISETP.NE.AND.EX P3, PT, RZ, c[0x0][0x354], PT, P3 ;  /* 0x0000d500ff007a0c */ /* 0x000fe20003f65330 */
[----:B------:R-:W-:Y:S01]  /*0410*/  @P2 IMAD.WIDE R16, R226, R7, c[0x0][0x370] ;  /* 0x0000dc00e2102625 */ /* 0x000fe200078e0207 */
[----:B------:R-:W-:-:S03]  /*0420*/  ISETP.NE.AND.EX P4, PT, RZ, c[0x0][0x35c], PT, P4 ;  /* 0x0000d700ff007a0c */ /* 0x000fc60003f85340 */
[CC--:B------:R-:W-:Y:S01]  /*0430*/  @P0 IMAD.WIDE R14, R226.reuse, R7.reuse, c[0x0][0x360] ;  /* 0x0000d800e20e0625 */ /* 0x0c0fe200078e0207 */
[----:B------:R2:W5:Y:S03]  /*0440*/  @P2 LDG.E R225, [R16.64] ;  /* 0x0000001010e12981 */ /* 0x000566000c1e1900 */
[----:B------:R-:W-:Y:S01]  /*0450*/  IMAD.WIDE R10, R226, R7, c[0x0][0x358] ;  /* 0x0000d600e20a7625 */ /* 0x000fe200078e0207 */
[----:B------:R2:W5:Y:S04]  /*0460*/  @P0 LDG.E R111, [R14.64] ;  /* 0x000000100e6f0981 */ /* 0x000568000c1e1900 */
[----:B------:R2:W5:Y:S04]  /*0470*/  @P1 LDG.E R113, [R12.64] ;  /* 0x000000100c711981 */ /* 0x000568000c1e1900 */
[----:B------:R2:W5:Y:S04]  /*0480*/  @P3 LDG.E R112, [R8.64] ;  /* 0x0000001008703981 */ /* 0x000568000c1e1900 */
[----:B------:R2:W5:Y:S04]  /*0490*/  @P4 LDG.E R4, [R10.64] ;  /* 0x000000100a044981 */ /* 0x000568000c1e1900 */
[----:B------:R-:W3:Y:S01]  /*04a0*/  S2R R223, SR_CTAID.Y ;  /* 0x0000000000df7919 */ /* 0x000ee20000002600 */
[----:B------:R-:W-:-:S02]  /*04b0*/  IMAD.MOV.U32 R5, RZ, RZ, c[0x0][0x2ac] ;  /* 0x0000ab00ff057624 */ /* 0x000fc400078e00ff */
[----:B-1----:R-:W-:Y:S02]  /*04c0*/  IMAD.MOV.U32 R2, RZ, RZ, c[0x0][0x228] ;  /* 0x00008a00ff027624 */ /* 0x002fe400078e00ff */
[----:B------:R-:W-:Y:S01]  /*04d0*/  IMAD R5, R5, c[0x0][0x1d0], RZ ;  /* 0x0000740005057a24 */ /* 0x000fe200078e02ff */
[----:B---3--:R-:W-:Y:S01]  /*04e0*/  SHF.R.S32.HI R108, RZ, 0x1f, R223 ;  /* 0x0000001fff6c7819 */ /* 0x008fe200000114df */
[----:B------:R-:W-:Y:S05]  /*04f0*/  @P0 BRA `(.L_x_831) ;  /* 0x0000004000000947 */ /* 0x000fea0003800000 */
[----:B--2---:R-:W-:Y:S05]  /*0500*/  @!P1 BRA `(.L_x_831) ;  /* 0x0000003000009947 */ /* 0x004fea0003800000 */
[----:B-----5:R-:W2:Y:S04]  /*0510*/  LDG.E R111, [R12.64] ;  /* 0x000000100c6f7981 */ /* 0x020ea8000c1e1900 */
[----:B------:R-:W2:Y:S02]  /*0520*/  LDG.E R0, [R12.64+0x4] ;  /* 0x000004100c007981 */ /* 0x000ea4000c1e1900 */
[----:B--2---:R-:W-:-:S02]  /*0530*/  IADD3 R111, -R111, R0, RZ ;  /* 0x000000006f6f7210 */ /* 0x004fc40007ffe1ff */
.L_x_831:
[----:B--2---:R-:W-:-:S04]  /*0540*/  ISETP.NE.U32.AND P0, PT, RZ, c[0x0][0x368], PT ;  /* 0x0000da00ff007a0c */ /* 0x004fc80003f05070 */
[----:B------:R-:W-:-:S13]  /*0550*/  ISETP.NE.AND.EX P0, PT, RZ, c[0x0][0x36c], PT, P0 ;  /* 0x0000db00ff007a0c */ /* 0x000fda0003f05300 */
[----:B------:R-:W-:Y:S05]  /*0560*/  @!P0 BRA `(.L_x_832) ;  /* 0x0000003000008947 */ /* 0x000fea0003800000 */
[----:B------:R-:W-:-:S05]  /*0570*/  IMAD.WIDE R8, R226, R7, c[0x0][0x368] ;  /* 0x0000da00e2087625 */ /* 0x000fca00078e0207 */
[----:B------:R1:W5:Y:S01]  /*0580*/  LDG.E R5, [R8.64] ;  /* 0x0000001008057981 */ /* 0x000362000c1e1900 */
[----:B------:R-:W-:Y:S05]  /*0590*/  BRA `(.L_x_833) ;  /* 0x0000004000007947 */ /* 0x000fea0003800000 */
.L_x_832:
[----:B------:R-:W-:Y:S05]  /*05a0*/  @!P3 BRA `(.L_x_833) ;  /* 0x000000300000b947 */ /* 0x000fea0003800000 */
[----:B------:R-:W2:Y:S04]  /*05b0*/  LDG.E R5, [R8.64] ;  /* 0x0000001008057981 */ /* 0x000ea8000c1e1900 */
[----:B------:R-:W2:Y:S02]  /*05c0*/  LDG.E R0, [R8.64+0x4] ;  /* 0x0000041008007981 */ /* 0x000ea4000c1e1900 */
[----:B--2---:R-:W-:Y:S02]  /*05d0*/  IADD3 R5, -R5, R0, RZ ;  /* 0x0000000005057210 */ /* 0x004fe40007ffe1ff */
.L_x_833:
[----:B------:R-:W2:Y:S04]  /*05e0*/  @P4 LDG.E R0, [R10.64] ;  /* 0x000000100a004981 */ /* 0x000ea8000c1e1900 */
[----:B------:R-:W2:Y:S01]  /*05f0*/  @P4 LDG.E R3, [R10.64+0x4] ;  /* 0x000004100a034981 */ /* 0x000ea2000c1e1900 */
[----:B-1---5:R-:W-:Y:S01]  /*0600*/  IMAD.IADD R9, R5, 0x1, -R225 ;  /* 0x0000000105097824 */ /* 0x022fe200078e0ae1 */
[----:B------:R-:W-:Y:S01]  /*0610*/  ISETP.NE.U32.AND P0, PT, RZ, c[0x0][0x378], PT ;  /* 0x0000de00ff007a0c */ /* 0x000fe20003f05070 */
[----:B------:R-:W-:-:S03]  /*0620*/  IMAD.MOV.U32 R110, RZ, RZ, R5 ;  /* 0x000000ffff6e7224 */ /* 0x000fc600078e0005 */
[----:B------:R-:W-:Y:S01]  /*0630*/  ISETP.NE.AND.EX P0, PT, RZ, c[0x0][0x37c], PT, P0 ;  /* 0x0000df00ff007a0c */ /* 0x000fe20003f05300 */
[----:B------:R-:W-:-:S05]  /*0640*/  IMAD.MOV R114, RZ, RZ, -R9 ;  /* 0x000000ffff727224 */ /* 0x000fca00078e0a09 */
[----:B------:R-:W-:-:S07]  /*0650*/  IMNMX R114, RZ, R114, !PT ;  /* 0x00000072ff727217 */ /* 0x000fce0007800200 */
[----:B------:R-:W-:-:S05]  /*0660*/  @P0 IMAD.WIDE R12, R226, R7, c[0x0][0x378] ;  /* 0x0000de00e20c0625 */ /* 0x000fca00078e0207 */
[----:B------:R1:W5:Y:S01]  /*0670*/  @P0 LDG.E R110, [R12.64] ;  /* 0x000000100c6e0981 */ /* 0x000362000c1e1900 */
[----:B--2---:R-:W-:-:S04]  /*0680*/  @P4 IMAD.IADD R2, R3, 0x1, -R0 ;  /* 0x0000000103024824 */ /* 0x004fc800078e0a00 */
[----:B------:R-:W-:-:S05]  /*0690*/  IMAD.IADD R107, R9, 0x1, R2 ;  /* 0x00000001096b7824 */ /* 0x000fca00078e0202 */
[----:B------:R-:W-:-:S05]  /*06a0*/  IADD3 R3, R107, 0x2f, RZ ;  /* 0x0000002f6b037810 */ /* 0x000fca0007ffe0ff */
[----:B------:R-:W-:-:S05]  /*06b0*/  IMAD.HI R3, R3, 0x2aaaaaab, RZ ;  /* 0x2aaaaaab03037827 */ /* 0x000fca00078e02ff */
[----:B------:R-:W-:-:S04]  /*06c0*/  SHF.R.U32.HI R156, RZ, 0x1f, R3 ;  /* 0x0000001fff9c7819 */ /* 0x000fc80000011603 */
[----:B------:R-:W-:-:S05]  /*06d0*/  LEA.HI.SX32 R156, R3, R156, 0x1d ;  /* 0x0000009c039c7211 */ /* 0x000fca00078feaff */
[----:B------:R-:W-:-:S05]  /*06e0*/  IMAD R9, R156, 0x30, -R9 ;  /* 0x000000309c097824 */ /* 0x000fca00078e0a09 */
[----:B------:R-:W-:-:S04]  /*06f0*/  IMNMX R9, R9, R2, PT ;  /* 0x0000000209097217 */ /* 0x000fc80003800200 */
[----:B------:R-:W-:Y:S01]  /*0700*/  ISETP.GT.AND P0, PT, R9, R114, PT ;  /* 0x000000720900720c */ /* 0x000fe20003f04270 */
[----:B------:R-:W-:-:S05]  /*0710*/  IMAD.WIDE.U32 R114, R114, -0x55555555, RZ ;  /* 0xaaaaaaab72727825 */ /* 0x000fca00078e00ff */
[----:B------:R-:W-:-:S05]  /*0720*/  SHF.R.U32.HI R114, RZ, 0x5, R115 ;  /* 0x00000005ff727819 */ /* 0x000fca0000011673 */
[----:B------:R-:W-:Y:S02]  /*0730*/  IMAD.MOV.U32 R3, RZ, RZ, R114 ;  /* 0x000000ffff037224 */ /* 0x000fe400078e0072 */
[----:B------:R-:W-:-:S05]  /*0740*/  @P0 IADD3 R9, R9, 0x2f, RZ ;  /* 0x0000002f09090810 */ /* 0x000fca0007ffe0ff */
[----:B------:R-:W-:-:S05]  /*0750*/  @P0 IMAD.HI R9, R9, 0x2aaaaaab, RZ ;  /* 0x2aaaaaab09090827 */ /* 0x000fca00078e02ff */
[----:B------:R-:W-:-:S04]  /*0760*/  @P0 SHF.R.U32.HI R0, RZ, 0x1f, R9 ;  /* 0x0000001fff000819 */ /* 0x000fc80000011609 */
[----:B------:R-:W-:-:S04]  /*0770*/  @P0 LEA.HI.SX32 R3, R9, R0, 0x1d ;  /* 0x0000000009030211 */ /* 0x000fc800078feaff */
[----:B------:R-:W-:-:S13]  /*0780*/  ISETP.GT.AND P0, PT, R3, R114, PT ;  /* 0x000000720300720c */ /* 0x000fda0003f04270 */
[----:B------:R-:W-:Y:S05]  /*0790*/  @!P0 BRA `(.L_x_834) ;  /* 0x00006d6000008947 */ /* 0x000fea0003800000 */
[----:B-1----:R-:W-:Y:S01]  /*07a0*/  ISETP.NE.U32.AND P1, PT, RZ, c[0x0][0x340], PT ;  /* 0x0000d000ff007a0c */ /* 0x002fe20003f25070 */
[----:B------:R-:W-:Y:S01]  /*07b0*/  UMOV UR7, 0x30 ;  /* 0x0000003000077882 */ /* 0x000fe20000000000 */
[----:B------:R-:W-:Y:S01]  /*07c0*/  IADD3 R61, R3, -0x1, RZ ;  /* 0xffffffff033d7810 */ /* 0x000fe20007ffe0ff */
[----:B------:R-:W-:Y:S01]  /*07d0*/  ULDC.64 UR4, c[0x0][0x238] ;  /* 0x00008e0000047ab9 */ /* 0x000fe20000000a00 */
[----:B------:R-:W-:-:S13]  /*07e0*/  ISETP.NE.AND.EX P1, PT, RZ, c[0x0][0x344], PT, P1 ;  /* 0x0000d100ff007a0c */ /* 0x000fda0003f25310 */
[----:B------:R-:W-:-:S06]  /*07f0*/  @P1 IMAD.WIDE R174, R226, R7, c[0x0][0x340] ;  /* 0x0000d000e2ae1625 */ /* 0x000fcc00078e0207 */
[----:B------:R-:W2:Y:S01]  /*0800*/  @P1 LDG.E R174, [R174.64] ;  /* 0x00000010aeae1981 */ /* 0x000ea2000c1e1900 */
[----:B------:R-:W-:Y:S01]  /*0810*/  SHF.R.S32.HI R7, RZ, 0x1f, R224 ;  /* 0x0000001fff077819 */ /* 0x000fe200000114e0 */
[----:B------:R-:W-:Y:S01]  /*0820*/  IMAD R162, R108, c[0x0][0x240], RZ ;  /* 0x000090006ca27a24 */ /* 0x000fe200078e02ff */
[----:B------:R-:W-:Y:S01]  /*0830*/  SHF.R.S32.HI R139, RZ, 0x1f, R226 ;  /* 0x0000001fff8b7819 */ /* 0x000fe200000114e2 */
[----:B------:R-:W-:Y:S01]  /*0840*/  UIMAD.WIDE.U32 UR10, UR7, UR4, URZ ;  /* 0x00000004070a72a5 */ /* 0x000fe2000f8e003f */
[----:B------:R-:W-:Y:S01]  /*0850*/  LEA.HI R9, R7, R224, RZ, 0x3 ;  /* 0x000000e007097211 */ /* 0x000fe200078f18ff */
[----:B------:R-:W-:Y:S01]  /*0860*/  IMAD R162, R223, c[0x0][0x244], R162 ;  /* 0x00009100dfa27a24 */ /* 0x000fe200078e02a2 */
[----:B------:R-:W-:Y:S01]  /*0870*/  SEL R160, R226, RZ, !P4 ;  /* 0x000000ffe2a07207 */ /* 0x000fe20006000000 */
[----:B------:R-:W-:Y:S01]  /*0880*/  UIMAD UR8, UR7, UR5, URZ ;  /* 0x00000005070872a4 */ /* 0x000fe2000f8e023f */
[----:B------:R-:W-:Y:S01]  /*0890*/  SHF.R.S32.HI R17, RZ, 0x3, R9 ;  /* 0x00000003ff117819 */ /* 0x000fe20000011409 */
[----:B------:R-:W-:Y:S01]  /*08a0*/  IMAD.IADD R112, R112, 0x1, R5 ;  /* 0x0000000170707824 */ /* 0x000fe200078e0205 */
[----:B------:R-:W-:Y:S01]  /*08b0*/  LOP3.LUT R9, R9, 0xfffffff8, RZ, 0xc0, !PT ;  /* 0xfffffff809097812 */ /* 0x000fe200078ec0ff */
[----:B------:R-:W-:Y:S01]  /*08c0*/  UIADD3 UR8, UR11, UR8, URZ ;  /* 0x000000080b087290 */ /* 0x000fe2000fffe03f */
[----:B------:R-:W-:Y:S01]  /*08d0*/  SHF.R.S32.HI R170, RZ, 0x1f, R17 ;  /* 0x0000001fffaa7819 */ /* 0x000fe20000011411 */
[C---:B------:R-:W-:Y:S01]  /*08e0*/  IMAD.SHL.U32 R119, R17.reuse, 0x40, RZ ;  /* 0x0000004011777824 */ /* 0x040fe200078e00ff */
[----:B------:R-:W-:Y:S01]  /*08f0*/  IADD3 R158, P0, R17, R4, RZ ;  /* 0x00000004119e7210 */ /* 0x000fe20007f1e0ff */
[----:B------:R-:W-:Y:S01]  /*0900*/  IMAD.IADD R0, R224, 0x1, -R9 ;  /* 0x00000001e0007824 */ /* 0x000fe200078e0a09 */
[----:B------:R-:W-:Y:S01]  /*0910*/  LEA.HI R7, R7, R224, RZ, 0x6 ;  /* 0x000000e007077211 */ /* 0x000fe200078f30ff */
[C---:B------:R-:W-:Y:S01]  /*0920*/  IMAD R3, R61.reuse, UR8, RZ ;  /* 0x000000083d037c24 */ /* 0x040fe2000f8e02ff */
[----:B------:R-:W-:Y:S01]  /*0930*/  LEA.HI.X.SX32 R159, R4, R170, 0x1, P0 ;  /* 0x000000aa049f7211 */ /* 0x000fe200000f0eff */
[C---:B------:R-:W-:Y:S01]  /*0940*/  IMAD.SHL.U32 R18, R0.reuse, 0x8, RZ ;  /* 0x0000000800127824 */ /* 0x040fe200078e00ff */
[----:B------:R-:W-:Y:S01]  /*0950*/  SHF.R.S32.HI R6, RZ, 0x1f, R61 ;  /* 0x0000001fff067819 */ /* 0x000fe2000001143d */
[----:B------:R-:W-:Y:S01]  /*0960*/  IMAD R4, R61, -0x30, R2 ;  /* 0xffffffd03d047824 */ /* 0x000fe200078e0202 */
[----:B------:R-:W-:Y:S01]  /*0970*/  LOP3.LUT R119, R119, 0x1c0, RZ, 0xc0, !PT ;  /* 0x000001c077777812 */ /* 0x000fe200078ec0ff */
[----:B------:R-:W-:Y:S01]  /*0980*/  IMAD R9, R159, c[0x0][0x238], RZ ;  /* 0x00008e009f097a24 */ /* 0x000fe200078e02ff */
[--C-:B------:R-:W-:Y:S01]  /*0990*/  SHF.R.S32.HI R19, RZ, 0x1f, R18.reuse ;  /* 0x0000001fff137819 */ /* 0x100fe20000011412 */
[----:B------:R-:W-:Y:S01]  /*09a0*/  IMAD.SHL.U32 R20, R0, 0x4, RZ ;  /* 0x0000000400147824 */ /* 0x000fe200078e00ff */
[----:B------:R-:W-:Y:S01]  /*09b0*/  IMNMX R4, R4, 0x30, PT ;  /* 0x0000003004047817 */ /* 0x000fe20003800200 */
[----:B------:R-:W-:Y:S01]  /*09c0*/  IMAD R8, R158, c[0x0][0x23c], R9 ;  /* 0x00008f009e087a24 */ /* 0x000fe200078e0209 */
[----:B------:R-:W-:Y:S01]  /*09d0*/  IADD3 R121, R18, 0x80, RZ ;  /* 0x0000008012797810 */ /* 0x000fe20007ffe0ff */
[----:B------:R-:W-:Y:S01]  /*09e0*/  IMAD.WIDE.U32 R10, R158, c[0x0][0x238], R18 ;  /* 0x00008e009e0a7a25 */ /* 0x000fe200078e0012 */
[----:B------:R-:W-:Y:S01]  /*09f0*/  IADD3 R16, R20, 0x40, RZ ;  /* 0x0000004014107810 */ /* 0x000fe20007ffe0ff */
[----:B------:R-:W-:Y:S01]  /*0a00*/  USHF.L.U32 UR12, UR4, 0x5, URZ ;  /* 0x00000005040c7899 */ /* 0x000fe2000800063f */
[----:B------:R-:W-:Y:S01]  /*0a10*/  LOP3.LUT R117, R119, 0x38, R18, 0xf8, !PT ;  /* 0x0000003877757812 */ /* 0x000fe200078ef812 */
[----:B------:R-:W-:Y:S01]  /*0a20*/  IMAD.IADD R9, R11, 0x1, R8 ;  /* 0x000000010b097824 */ /* 0x000fe200078e0208 */
[----:B------:R-:W-:Y:S01]  /*0a30*/  SHF.R.U32.HI R118, RZ, 0x3, R119 ;  /* 0x00000003ff767819 */ /* 0x000fe20000011677 */
[----:B------:R-:W-:Y:S01]  /*0a40*/  IMAD.MOV.U32 R8, RZ, RZ, R10 ;  /* 0x000000ffff087224 */ /* 0x000fe200078e000a */
[----:B------:R-:W-:Y:S01]  /*0a50*/  IADD3 R120, R18, 0xc0, RZ ;  /* 0x000000c012787810 */ /* 0x000fe20007ffe0ff */
[----:B------:R-:W-:Y:S01]  /*0a60*/  IMAD.IADD R4, R4, 0x1, -R17 ;  /* 0x0000000104047824 */ /* 0x000fe200078e0a11 */
[----:B------:R-:W-:Y:S01]  /*0a70*/  ISETP.GE.AND P2, PT, R18, c[0x0][0x1d4], PT ;  /* 0x0000750012007a0c */ /* 0x000fe20003f46270 */
[----:B------:R-:W-:Y:S01]  /*0a80*/  IMAD.WIDE.U32 R8, R223, c[0x0][0x240], R8 ;  /* 0x00009000df087a25 */ /* 0x000fe200078e0008 */
[----:B------:R-:W-:Y:S01]  /*0a90*/  ISETP.GE.AND P6, PT, R121, c[0x0][0x1d4], PT ;  /* 0x0000750079007a0c */ /* 0x000fe20003fc6270 */
[----:B------:R-:W-:Y:S01]  /*0aa0*/  UMOV UR6, 0x5 ;  /* 0x0000000500067882 */ /* 0x000fe20000000000 */
[C---:B------:R-:W-:Y:S01]  /*0ab0*/  ISETP.GE.AND P0, PT, R4.reuse, 0x1, PT ;  /* 0x000000010400780c */ /* 0x040fe20003f06270 */
[----:B------:R-:W-:Y:S01]  /*0ac0*/  IMAD.IADD R163, R9, 0x1, R162 ;  /* 0x0000000109a37824 */ /* 0x000fe200078e02a2 */
[----:B------:R-:W-:Y:S01]  /*0ad0*/  ISETP.GT.AND P3, PT, R4, 0x20, PT ;  /* 0x000000200400780c */ /* 0x000fe20003f64270 */
[----:B------:R-:W-:Y:S01]  /*0ae0*/  IMAD.MOV.U32 R162, RZ, RZ, R8 ;  /* 0x000000ffffa27224 */ /* 0x000fe200078e0008 */
[----:B------:R-:W-:Y:S01]  /*0af0*/  ISETP.GE.AND P5, PT, R120, c[0x0][0x1d4], PT ;  /* 0x0000750078007a0c */ /* 0x000fe20003fa6270 */
[----:B------:R-:W-:Y:S01]  /*0b00*/  IMAD.SHL.U32 R7, R7, 0x8, RZ ;  /* 0x0000000807077824 */ /* 0x000fe200078e00ff */
[----:B------:R-:W-:Y:S01]  /*0b10*/  USHF.L.U64.HI UR9, UR4, UR6, UR5 ;  /* 0x0000000604097299 */ /* 0x000fe20008010205 */
[----:B------:R-:W-:Y:S01]  /*0b20*/  IMAD.WIDE.U32 R162, R160, c[0x0][0x248], R162 ;  /* 0x00009200a0a27a25 */ /* 0x000fe200078e00a2 */
[----:B------:R-:W-:Y:S01]  /*0b30*/  P2R R125, PR, RZ, 0x4 ;  /* 0x00000004ff7d7803 */ /* 0x000fe20000000000 */
[----:B------:R-:W-:Y:S01]  /*0b40*/  ULDC.64 UR4, c[0x0][0x280] ;  /* 0x0000a00000047ab9 */ /* 0x000fe20000000a00 */
[----:B------:R-:W-:Y:S01]  /*0b50*/  LOP3.LUT R7, R7, 0xfffffe00, RZ, 0xc0, !PT ;  /* 0xfffffe0007077812 */ /* 0x000fe200078ec0ff */
[----:B------:R-:W-:Y:S01]  /*0b60*/  IMAD.IADD R15, R20, 0x1, R16 ;  /* 0x00000001140f7824 */ /* 0x000fe200078e0210 */
[----:B------:R-:W-:Y:S01]  /*0b70*/  MOV R164, R162 ;  /* 0x000000a200a47202 */ /* 0x000fe20000000f00 */
[----:B------:R-:W-:Y:S01]  /*0b80*/  IMAD R3, R6, UR10, R3 ;  /* 0x0000000a06037c24 */ /* 0x000fe2000f8e0203 */
[----:B------:R-:W-:Y:S01]  /*0b90*/  LOP3.LUT R117, R7, R117, R118, 0xf6, !PT ;  /* 0x0000007507757212 */ /* 0x000fe200078ef676 */
[----:B------:R-:W-:Y:S01]  /*0ba0*/  IMAD R22, R108, c[0x0][0x260], RZ ;  /* 0x000098006c167a24 */ /* 0x000fe200078e02ff */
[----:B------:R-:W-:Y:S01]  /*0bb0*/  SHF.R.S32.HI R21, RZ, 0x1f, R20 ;  /* 0x0000001fff157819 */ /* 0x000fe20000011414 */
[----:B------:R-:W-:Y:S01]  /*0bc0*/  IMAD.WIDE.U32 R10, R223, c[0x0][0x260], R18 ;  /* 0x00009800df0a7a25 */ /* 0x000fe200078e0012 */
[----:B------:R-:W-:Y:S01]  /*0bd0*/  IADD3 R116, R17, 0x20, RZ ;  /* 0x0000002011747810 */ /* 0x000fe20007ffe0ff */
[----:B------:R-:W-:Y:S01]  /*0be0*/  USHF.L.U64.HI UR13, UR4, UR6, UR5 ;  /* 0x00000006040d7299 */ /* 0x000fe20008010205 */
[----:B------:R-:W-:Y:S01]  /*0bf0*/  P2R R123, PR, RZ, 0x40 ;  /* 0x00000040ff7b7803 */ /* 0x000fe20000000000 */
[----:B------:R-:W-:Y:S01]  /*0c00*/  IMAD.SHL.U32 R117, R117, 0x2, RZ ;  /* 0x0000000275757824 */ /* 0x000fe200078e00ff */
[----:B------:R-:W-:Y:S01]  /*0c10*/  USHF.L.U32 UR14, UR4, 0x5, URZ ;  /* 0x00000005040e7899 */ /* 0x000fe2000800063f */
[----:B------:R-:W-:Y:S01]  /*0c20*/  IMAD R22, R223, c[0x0][0x264], R22 ;  /* 0x00009900df167a24 */ /* 0x000fe200078e0216 */
[----:B------:R-:W-:Y:S01]  /*0c30*/  UIMAD.WIDE.U32 UR20, UR4, 0x30, URZ ;  /* 0x00000030041478a5 */ /* 0x000fe2000f8e003f */
[C---:B------:R-:W-:Y:S01]  /*0c40*/  IMAD R172, R170.reuse, c[0x0][0x280], RZ ;  /* 0x0000a000aaac7a24 */ /* 0x040fe200078e02ff */
[----:B------:R-:W-:Y:S01]  /*0c50*/  UIMAD UR15, UR7, UR5, URZ ;  /* 0x00000005070f72a4 */ /* 0x000fe2000f8e023f */
[----:B------:R-:W-:Y:S01]  /*0c60*/  IMAD.IADD R23, R11, 0x1, R22 ;  /* 0x000000010b177824 */ /* 0x000fe200078e0216 */
[----:B------:R-:W-:Y:S01]  /*0c70*/  P2R R122, PR, RZ, 0x20 ;  /* 0x00000020ff7a7803 */ /* 0x000fe20000000000 */
[----:B------:R-:W-:Y:S01]  /*0c80*/  IMAD.MOV.U32 R22, RZ, RZ, R10 ;  /* 0x000000ffff167224 */ /* 0x000fe200078e000a */
[----:B------:R-:W-:Y:S01]  /*0c90*/  ULDC.64 UR4, c[0x0][0x290] ;  /* 0x0000a40000047ab9 */ /* 0x000fe20000000a00 */
[----:B------:R-:W-:Y:S01]  /*0ca0*/  IMAD R170, R170, c[0x0][0x290], RZ ;  /* 0x0000a400aaaa7a24 */ /* 0x000fe200078e02ff */
[----:B------:R-:W-:Y:S01]  /*0cb0*/  USHF.L.U64.HI UR6, UR4, UR6, UR5 ;  /* 0x0000000604067299 */ /* 0x000fe20008010205 */
[C---:B------:R-:W-:Y:S01]  /*0cc0*/  IMAD.WIDE.U32 R8, R17.reuse, c[0x0][0x290], R18 ;  /* 0x0000a40011087a25 */ /* 0x040fe200078e0012 */
[----:B------:R-:W-:Y:S01]  /*0cd0*/  UIMAD.WIDE.U32 UR22, UR4, 0x30, URZ ;  /* 0x00000030041678a5 */ /* 0x000fe2000f8e003f */
[C---:B------:R-:W-:Y:S01]  /*0ce0*/  IADD3 R129, -R17.reuse, 0x30, RZ ;  /* 0x0000003011817810 */ /* 0x040fe20007ffe1ff */
[----:B------:R-:W-:Y:S01]  /*0cf0*/  UIMAD UR5, UR7, UR5, URZ ;  /* 0x00000005070572a4 */ /* 0x000fe2000f8e023f */
[C---:B------:R-:W-:Y:S01]  /*0d00*/  IMAD R170, R17.reuse, c[0x0][0x294], R170 ;  /* 0x0000a50011aa7a24 */ /* 0x040fe200078e02aa */
[----:B------:R-:W-:Y:S01]  /*0d10*/  IADD3 R14, R20, 0x20, RZ ;  /* 0x00000020140e7810 */ /* 0x000fe20007ffe0ff */
[C---:B------:R-:W-:Y:S01]  /*0d20*/  IMAD R172, R17.reuse, c[0x0][0x284], R172 ;  /* 0x0000a10011ac7a24 */ /* 0x040fe200078e02ac */
[----:B------:R-:W-:Y:S01]  /*0d30*/  USHF.L.U32 UR18, UR4, 0x5, URZ ;  /* 0x0000000504127899 */ /* 0x000fe2000800063f */
[----:B------:R-:W-:Y:S01]  /*0d40*/  IMAD.WIDE.U32 R12, R17, c[0x0][0x280], R18 ;  /* 0x0000a000110c7a25 */ /* 0x000fe200078e0012 */
[----:B------:R-:W-:-:S02]  /*0d50*/  UIADD3 UR15, UR21, UR15, URZ ;  /* 0x0000000f150f7290 */ /* 0x000fc4000fffe03f */
[----:B------:R-:W-:Y:S01]  /*0d60*/  UIADD3 UR5, UR23, UR5, URZ ;  /* 0x0000000517057290 */ /* 0x000fe2000fffe03f */
[----:B------:R-:W-:Y:S01]  /*0d70*/  IMAD.IADD R171, R170, 0x1, R9 ;  /* 0x00000001aaab7824 */ /* 0x000fe200078e0209 */
[----:B------:R-:W-:Y:S01]  /*0d80*/  ULDC.U8 UR4, c[0x0][0x298] ;  /* 0x0000a60000047ab9 */ /* 0x000fe20000000000 */
[----:B------:R-:W-:-:S04]  /*0d90*/  IMAD.WIDE.U32 R178, R17, c[0x0][0x280], R20 ;  /* 0x0000a00011b27a25 */ /* 0x000fc800078e0014 */
[----:B------:R-:W-:Y:S01]  /*0da0*/  IMAD.IADD R173, R172, 0x1, R13 ;  /* 0x00000001acad7824 */ /* 0x000fe200078e020d */
[----:B------:R-:W-:Y:S01]  /*0db0*/  SHF.R.S32.HI R13, RZ, 0x1f, R116 ;  /* 0x0000001fff0d7819 */ /* 0x000fe20000011474 */
[----:B------:R-:W-:Y:S02]  /*0dc0*/  IMAD.IADD R179, R179, 0x1, R172 ;  /* 0x00000001b3b37824 */ /* 0x000fe400078e02ac */
[----:B------:R-:W-:Y:S01]  /*0dd0*/  IMAD.MOV.U32 R172, RZ, RZ, R12 ;  /* 0x000000ffffac7224 */ /* 0x000fe200078e000c */
[----:B------:R-:W-:Y:S01]  /*0de0*/  LEA.HI R12, R13, R116, RZ, 0x3 ;  /* 0x000000740d0c7211 */ /* 0x000fe200078f18ff */
[----:B------:R-:W-:Y:S02]  /*0df0*/  IMAD.SHL.U32 R115, R116, 0x40, RZ ;  /* 0x0000004074737824 */ /* 0x000fe400078e00ff */
[----:B------:R-:W-:Y:S01]  /*0e00*/  IMAD.WIDE.U32 R166, R223, c[0x0][0x210], RZ ;  /* 0x00008400dfa67a25 */ /* 0x000fe200078e00ff */
[----:B------:R-:W-:Y:S02]  /*0e10*/  SHF.L.U32 R12, R12, 0x6, RZ ;  /* 0x000000060c0c7819 */ /* 0x000fe400000006ff */
[----:B------:R-:W-:Y:S01]  /*0e20*/  LOP3.LUT R115, R115, 0x1c0, RZ, 0xc0, !PT ;  /* 0x000001c073737812 */ /* 0x000fe200078ec0ff */
[----:B------:R-:W-:Y:S01]  /*0e30*/  IMAD.WIDE.U32 R176, R17, c[0x0][0x290], R20 ;  /* 0x0000a40011b07a25 */ /* 0x000fe200078e0014 */
[----:B------:R-:W-:-:S02]  /*0e40*/  LOP3.LUT R12, R12, 0xfffffe00, RZ, 0xc0, !PT ;  /* 0xfffffe000c0c7812 */ /* 0x000fc400078ec0ff */
[----:B------:R-:W-:Y:S01]  /*0e50*/  SHF.R.U32.HI R126, RZ, 0x3, R115 ;  /* 0x00000003ff7e7819 */ /* 0x000fe20000011673 */
[----:B------:R-:W-:Y:S02]  /*0e60*/  IMAD.MOV.U32 R146, RZ, RZ, c[0x0][0x27c] ;  /* 0x00009f00ff927624 */ /* 0x000fe400078e00ff */
[----:B------:R-:W-:Y:S02]  /*0e70*/  IMAD.IADD R177, R177, 0x1, R170 ;  /* 0x00000001b1b17824 */ /* 0x000fe400078e02aa */
[----:B------:R-:W-:Y:S02]  /*0e80*/  IMAD.MOV.U32 R147, RZ, RZ, c[0x0][0x2b8] ;  /* 0x0000ae00ff937624 */ /* 0x000fe400078e00ff */
[----:B------:R-:W-:Y:S02]  /*0e90*/  IMAD.MOV.U32 R170, RZ, RZ, R8 ;  /* 0x000000ffffaa7224 */ /* 0x000fe400078e0008 */
[----:B-----5:R-:W-:-:S04]  /*0ea0*/  IMAD.WIDE.U32 R178, R110, c[0x0][0x280], R178 ;  /* 0x0000a0006eb27a25 */ /* 0x020fc800078e00b2 */
[----:B------:R-:W-:Y:S02]  /*0eb0*/  IMAD.MOV.U32 R74, RZ, RZ, c[0x0][0x27c] ;  /* 0x00009f00ff4a7624 */ /* 0x000fe400078e00ff */
[----:B------:R-:W-:-:S04]  /*0ec0*/  IMAD.WIDE.U32 R168, R223, c[0x0][0x1e8], RZ ;  /* 0x00007a00dfa87a25 */ /* 0x000fc800078e00ff */
[----:B------:R-:W-:-:S04]  /*0ed0*/  IMAD.WIDE.U32 R176, R110, c[0x0][0x290], R176 ;  /* 0x0000a4006eb07a25 */ /* 0x000fc800078e00b0 */
[----:B------:R-:W-:-:S04]  /*0ee0*/  IMAD.WIDE.U32 R172, R110, c[0x0][0x280], R172 ;  /* 0x0000a0006eac7a25 */ /* 0x000fc800078e00ac */
[----:B------:R-:W-:-:S04]  /*0ef0*/  IMAD.WIDE.U32 R170, R110, c[0x0][0x290], R170 ;  /* 0x0000a4006eaa7a25 */ /* 0x000fc800078e00aa */
[----:B------:R-:W-:Y:S02]  /*0f00*/  IMAD.SHL.U32 R74, R74, 0x2, RZ ;  /* 0x000000024a4a7824 */ /* 0x000fe400078e00ff */
[----:B------:R-:W-:Y:S01]  /*0f10*/  IMAD R0, R0, 0x20, R17 ;  /* 0x0000002000007824 */ /* 0x000fe200078e0211 */
[----:B--2---:R-:W-:Y:S01]  /*0f20*/  @P1 SHF.R.S32.HI R175, RZ, 0x1f, R174 ;  /* 0x0000001fffaf1819 */ /* 0x004fe200000114ae */
[----:B------:R-:W-:Y:S01]  /*0f30*/  @!P1 IMAD.MOV.U32 R175, RZ, RZ, R139 ;  /* 0x000000ffffaf9224 */ /* 0x000fe200078e008b */
[----:B------:R-:W-:Y:S01]  /*0f40*/  SEL R139, R139, RZ, !P4 ;  /* 0x000000ff8b8b7207 */ /* 0x000fe20006000000 */
[----:B------:R-:W-:Y:S01]  /*0f50*/  @!P1 IMAD.MOV.U32 R174, RZ, RZ, R226 ;  /* 0x000000ffffae9224 */ /* 0x000fe200078e00e2 */
[----:B------:R-:W-:-:S03]  /*0f60*/  ISETP.GE.AND P4, PT, R15, c[0x0][0x1d4], PT ;  /* 0x000075000f007a0c */ /* 0x000fc60003f86270 */
[C---:B------:R-:W-:Y:S01]  /*0f70*/  IMAD R165, R139.reuse, c[0x0][0x248], RZ ;  /* 0x000092008ba57a24 */ /* 0x040fe200078e02ff */
[----:B------:R-:W-:Y:S01]  /*0f80*/  P2R R124, PR, RZ, 0x10 ;  /* 0x00000010ff7c7803 */ /* 0x000fe20000000000 */
[----:B------:R-:W-:Y:S02]  /*0f90*/  IMAD R139, R139, c[0x0][0x268], RZ ;  /* 0x00009a008b8b7a24 */ /* 0x000fe400078e02ff */
[C---:B------:R-:W-:Y:S02]  /*0fa0*/  IMAD R165, R160.reuse, c[0x0][0x24c], R165 ;  /* 0x00009300a0a57a24 */ /* 0x040fe400078e02a5 */
[C---:B------:R-:W-:Y:S02]  /*0fb0*/  IMAD R139, R160.reuse, c[0x0][0x26c], R139 ;  /* 0x00009b00a08b7a24 */ /* 0x040fe400078e028b */
[----:B------:R-:W-:Y:S02]  /*0fc0*/  IMAD.IADD R165, R163, 0x1, R165 ;  /* 0x00000001a3a57824 */ /* 0x000fe400078e02a5 */
[----:B------:R-:W-:-:S04]  /*0fd0*/  IMAD.WIDE.U32 R160, R160, c[0x0][0x268], R22 ;  /* 0x00009a00a0a07a25 */ /* 0x000fc800078e0016 */
[----:B------:R-:W-:-:S04]  /*0fe0*/  IMAD.WIDE.U32 R4, R61, UR10, R164 ;  /* 0x0000000a3d047c25 */ /* 0x000fc8000f8e00a4 */
[----:B------:R-:W-:Y:S01]  /*0ff0*/  IMAD.IADD R3, R5, 0x1, R3 ;  /* 0x0000000105037824 */ /* 0x000fe200078e0203 */
[----:B------:R-:W-:Y:S01]  /*1000*/  @P0 LEA R24, P1, R4, c[0x0][0x220], 0x1 ;  /* 0x0000880004180a11 */ /* 0x000fe200078208ff */
[----:B------:R-:W-:-:S03]  /*1010*/  IMAD.IADD R139, R161, 0x1, R139 ;  /* 0x00000001a18b7824 */ /* 0x000fc600078e028b */
[C---:B------:R-:W-:Y:S02]  /*1020*/  @P0 LEA.HI.X R25, R4.reuse, c[0x0][0x224], R3, 0x1, P1 ;  /* 0x0000890004190a11 */ /* 0x040fe400008f0c03 */
[----:B------:R-:W-:-:S03]  /*1030*/  @P3 IADD3 R4, P1, R4, UR12, RZ ;  /* 0x0000000c04043c10 */ /* 0x000fc6000ff3e0ff */
[----:B------:R-:W-:Y:S01]  /*1040*/  @!PT LDS RZ, [RZ] ;  /* 0x00000000fffff984 */ /* 0x000fe20000000800 */
[----:B------:R-:W-:Y:S01]  /*1050*/  @!PT LDS RZ, [RZ] ;  /* 0x00000000fffff984 */ /* 0x000fe20000000800 */
[----:B------:R-:W-:Y:S01]  /*1060*/  @!PT LDS RZ, [RZ] ;  /* 0x00000000fffff984 */ /* 0x000fe20000000800 */
[----:B------:R1:W-:Y:S01]  /*1070*/  @P0 LDGSTS.E.BYPASS.LTC128B.128 [R117+0xa080], [R24.64], !P2 ;  /* 0x0a08000018750fae */ /* 0x0003e2000d101d50 */
[----:B------:R-:W-:Y:S02]  /*1080*/  @P3 IADD3.X R3, R3, UR9, RZ, P1, !PT ;  /* 0x0000000903033c10 */ /* 0x000fe40008ffe4ff */
[----:B------:R-:W-:Y:S01]  /*1090*/  ISETP.GE.AND P1, PT, R18, c[0x0][0x27c], PT ;  /* 0x00009f0012007a0c */ /* 0x000fe20003f26270 */
[----:B------:R1:W-:Y:S01]  /*10a0*/  @P0 LDGSTS.E.BYPASS.LTC128B.128 [R117+0xb880], [R24.64+0x80], !P4 ;  /* 0x0b88008018750fae */ /* 0x0003e2000e101d50 */
[----:B------:R-:W-:Y:S02]  /*10b0*/  ISETP.GE.AND P2, PT, R15, c[0x0][0x27c], PT ;  /* 0x00009f000f007a0c */ /* 0x000fe40003f46270 */
[----:B------:R-:W-:Y:S01]  /*10c0*/  SEL R5, RZ, c[0x0][0x27c], !P1 ;  /* 0x00009f00ff057a07 */ /* 0x000fe20004800000 */
[----:B------:R1:W-:Y:S01]  /*10d0*/  @P0 LDGSTS.E.BYPASS.LTC128B.128 [R117+0xd080], [R24.64+0x100], !P6 ;  /* 0x0d08010018750fae */ /* 0x0003e2000f101d50 */
[----:B------:R-:W-:-:S03]  /*10e0*/  SEL R6, RZ, c[0x0][0x27c], !P2 ;  /* 0x00009f00ff067a07 */ /* 0x000fc60005000000 */
[----:B------:R1:W-:Y:S01]  /*10f0*/  @P0 LDGSTS.E.BYPASS.LTC128B.128 [R117+0xe880], [R24.64+0x180], !P5 ;  /* 0x0e88018018750fae */ /* 0x0003e2000e901d50 */
[----:B------:R-:W-:Y:S01]  /*1100*/  @P3 LEA R10, P0, R4, c[0x0][0x220], 0x1 ;  /* 0x00008800040a3a11 */ /* 0x000fe200078008ff */
[----:B------:R-:W-:-:S03]  /*1110*/  IMAD.IADD R9, R15, 0x1, R6 ;  /* 0x000000010f097824 */ /* 0x000fc600078e0206 */
[----:B------:R-:W-:Y:S01]  /*1120*/  @P3 LEA.HI.X R11, R4, c[0x0][0x224], R3, 0x1, P0 ;  /* 0x00008900040b3a11 */ /* 0x000fe200000f0c03 */
[----:B------:R-:W-:Y:S01]  /*1130*/  IMAD.IADD R4, R18, 0x1, R5 ;  /* 0x0000000112047824 */ /* 0x000fe200078e0205 */
[----:B------:R-:W-:-:S04]  /*1140*/  ISETP.NE.AND P0, PT, R125, RZ, PT ;  /* 0x000000ff7d00720c */ /* 0x000fc80003f05270 */
[----:B------:R-:W-:-:S04]  /*1150*/  SHF.R.S32.HI R5, RZ, 0x1f, R4 ;  /* 0x0000001fff057819 */ /* 0x000fc80000011404 */
[CC--:B------:R-:W-:Y:S02]  /*1160*/  LEA.HI R3, R5.reuse, R4.reuse, RZ, 0x3 ;  /* 0x0000000405037211 */ /* 0x0c0fe400078f18ff */
[----:B------:R-:W-:Y:S02]  /*1170*/  LEA.HI R5, R5, R4, RZ, 0x6 ;  /* 0x0000000405057211 */ /* 0x000fe400078f30ff */
[----:B------:R-:W-:Y:S01]  /*1180*/  SHF.R.S32.HI R4, RZ, 0x1f, R9 ;  /* 0x0000001fff047819 */ /* 0x000fe20000011409 */
[----:B------:R2:W-:Y:S01]  /*1190*/  @P3 LDGSTS.E.BYPASS.LTC128B.128 [R117+0xb080], [R10.64], !P0 ;  /* 0x0b0800000a753fae */ /* 0x0005e2000c101d50 */
[----:B------:R-:W-:Y:S02]  /*11a0*/  SHF.R.S32.HI R5, RZ, 0x6, R5 ;  /* 0x00000006ff057819 */ /* 0x000fe40000011405 */
[CC--:B------:R-:W-:Y:S01]  /*11b0*/  LEA.HI R76, R4.reuse, R9.reuse, RZ, 0x3 ;  /* 0x00000009044c7211 */ /* 0x0c0fe200078f18ff */
[----:B------:R2:W-:Y:S01]  /*11c0*/  @P3 LDGSTS.E.BYPASS.LTC128B.128 [R117+0xc880], [R10.64+0x80], !P4 ;  /* 0x0c8800800a753fae */ /* 0x0005e2000e101d50 */
[----:B------:R-:W-:Y:S01]  /*11d0*/  LEA.HI R4, R4, R9, RZ, 0x6 ;  /* 0x0000000904047211 */ /* 0x000fe200078f30ff */
[----:B------:R-:W-:Y:S01]  /*11e0*/  IMAD R9, R5, 0xc00, R7 ;  /* 0x00000c0005097824 */ /* 0x000fe200078e0207 */
[----:B------:R-:W-:Y:S01]  /*11f0*/  LOP3.LUT R149, R115, 0x38, R76, 0xf8, !PT ;  /* 0x0000003873957812 */ /* 0x000fe200078ef84c */
[----:B------:R2:W-:Y:S01]  /*1200*/  @P3 LDGSTS.E.BYPASS.LTC128B.128 [R117+0xe080], [R10.64+0x100], !P6 ;  /* 0x0e0801000a753fae */ /* 0x0005e2000f101d50 */
[----:B------:R-:W-:Y:S01]  /*1210*/  SHF.R.S32.HI R4, RZ, 0x6, R4 ;  /* 0x00000006ff047819 */ /* 0x000fe20000011404 */
[--C-:B------:R-:W-:Y:S01]  /*1220*/  IMAD R5, R5, 0xc00, R12.reuse ;  /* 0x00000c0005057824 */ /* 0x100fe200078e020c */
[----:B------:R-:W-:Y:S01]  /*1230*/  LOP3.LUT R23, R119, 0x38, R3, 0xf8, !PT ;  /* 0x0000003877177812 */ /* 0x000fe200078ef803 */
[----:B------:R2:W-:Y:S01]  /*1240*/  @P3 LDGSTS.E.BYPASS.LTC128B.128 [R117+0xf880], [R10.64+0x180], !P5 ;  /* 0x0f8801800a753fae */ /* 0x0005e2000e901d50 */
[----:B------:R-:W-:Y:S01]  /*1250*/  LOP3.LUT R149, R149, R126, RZ, 0x3c, !PT ;  /* 0x0000007e95957212 */ /* 0x000fe200078e3cff */
[C---:B------:R-:W-:Y:S01]  /*1260*/  IMAD R6, R4.reuse, 0xc00, R7 ;  /* 0x00000c0004067824 */ /* 0x040fe200078e0207 */
[----:B------:R-:W-:Y:S01]  /*1270*/  LOP3.LUT R13, R115, 0x38, R3, 0xf8, !PT ;  /* 0x00000038730d7812 */ /* 0x000fe200078ef803 */
[----:B------:R-:W-:Y:S01]  /*1280*/  IMAD R4, R4, 0xc00, R12 ;  /* 0x00000c0004047824 */ /* 0x000fe200078e020c */
[----:B------:R-:W-:Y:S01]  /*1290*/  LOP3.LUT R152, R23, R118, RZ, 0x3c, !PT ;  /* 0x0000007617987212 */ /* 0x000fe200078e3cff */
[----:B------:R-:W0:Y:S01]  /*12a0*/  LDGDEPBAR ;  /* 0x00000000000079af */ /* 0x000e220000000000 */
[----:B------:R-:W-:Y:S01]  /*12b0*/  LOP3.LUT R150, R13, R126, RZ, 0x3c, !PT ;  /* 0x0000007e0d967212 */ /* 0x000fe200078e3cff */
[----:B------:R-:W-:Y:S01]  /*12c0*/  IMAD.IADD R149, R4, 0x1, R149 ;  /* 0x0000000104957824 */ /* 0x000fe200078e0295 */
[----:B------:R-:W-:Y:S01]  /*12d0*/  LOP3.LUT R151, R119, 0x38, R76, 0xf8, !PT ;  /* 0x0000003877977812 */ /* 0x000fe200078ef84c */
[----:B------:R-:W-:Y:S01]  /*12e0*/  IMAD R4, R108, c[0x0][0x210], RZ ;  /* 0x000084006c047a24 */ /* 0x000fe200078e02ff */
[----:B------:R-:W-:Y:S01]  /*12f0*/  ISETP.GE.AND P0, PT, R146, 0x1, PT ;  /* 0x000000019200780c */ /* 0x000fe20003f06270 */
[----:B------:R-:W-:Y:S01]  /*1300*/  IMAD.IADD R152, R9, 0x1, R152 ;  /* 0x0000000109987824 */ /* 0x000fe200078e0298 */
[----:B------:R-:W-:Y:S01]  /*1310*/  LOP3.LUT R151, R151, R118, RZ, 0x3c, !PT ;  /* 0x0000007697977212 */ /* 0x000fe200078e3cff */
[----:B------:R-:W-:Y:S01]  /*1320*/  IMAD R9, R223, c[0x0][0x214], R4 ;  /* 0x00008500df097a24 */ /* 0x000fe200078e0204 */
[----:B------:R-:W-:Y:S01]  /*1330*/  SHF.R.S32.HI R4, RZ, 0x1f, R121 ;  /* 0x0000001fff047819 */ /* 0x000fe20000011479 */
[----:B------:R-:W-:Y:S01]  /*1340*/  IMAD.IADD R150, R5, 0x1, R150 ;  /* 0x0000000105967824 */ /* 0x000fe200078e0296 */
[----:B------:R-:W-:Y:S01]  /*1350*/  SHF.R.S32.HI R5, RZ, 0x1f, R110 ;  /* 0x0000001fff057819 */ /* 0x000fe2000001146e */
[----:B------:R-:W-:Y:S01]  /*1360*/  IMAD.IADD R128, R167, 0x1, R9 ;  /* 0x00000001a7807824 */ /* 0x000fe200078e0209 */
[----:B------:R-:W-:Y:S01]  /*1370*/  LEA.HI R133, R4, R121, RZ, 0x3 ;  /* 0x0000007904857211 */ /* 0x000fe200078f18ff */
[----:B------:R-:W-:Y:S01]  /*1380*/  IMAD.IADD R151, R6, 0x1, R151 ;  /* 0x0000000106977824 */ /* 0x000fe200078e0297 */
[----:B------:R-:W-:Y:S01]  /*1390*/  SHF.R.S32.HI R4, RZ, 0x1f, R15 ;  /* 0x0000001fff047819 */ /* 0x000fe2000001140f */
[----:B------:R-:W-:Y:S01]  /*13a0*/  IMAD R137, R5, c[0x0][0x280], RZ ;  /* 0x0000a00005897a24 */ /* 0x000fe200078e02ff */
[----:B------:R-:W-:Y:S01]  /*13b0*/  LOP3.LUT R133, R133, 0xfffffff8, RZ, 0xc0, !PT ;  /* 0xfffffff885857812 */ /* 0x000fe200078ec0ff */
[----:B------:R-:W-:Y:S01]  /*13c0*/  IMAD R9, R175, c[0x0][0x2b0], RZ ;  /* 0x0000ac00af097a24 */ /* 0x000fe200078e02ff */
[----:B------:R-:W-:Y:S01]  /*13d0*/  LEA.HI R135, R4, R15, RZ, 0x3 ;  /* 0x0000000f04877211 */ /* 0x000fe200078f18ff */
[----:B------:R-:W-:Y:S01]  /*13e0*/  IMAD R6, R108, c[0x0][0x1e8], RZ ;  /* 0x00007a006c067a24 */ /* 0x000fe200078e02ff */
[----:B--2---:R-:W-:Y:S01]  /*13f0*/  SHF.R.S32.HI R11, RZ, 0x1f, R120 ;  /* 0x0000001fff0b7819 */ /* 0x004fe20000011478 */
[----:B------:R-:W-:Y:S01]  /*1400*/  IMAD R5, R5, c[0x0][0x290], RZ ;  /* 0x0000a40005057a24 */ /* 0x000fe200078e02ff */
[----:B------:R-:W-:Y:S01]  /*1410*/  LOP3.LUT R135, R135, 0xfffffff8, RZ, 0xc0, !PT ;  /* 0xfffffff887877812 */ /* 0x000fe200078ec0ff */
[----:B------:R-:W-:Y:S01]  /*1420*/  IMAD R137, R110, c[0x0][0x284], R137 ;  /* 0x0000a1006e897a24 */ /* 0x000fe200078e0289 */
[----:B------:R-:W-:Y:S01]  /*1430*/  LEA.HI R134, R11, R120, RZ, 0x3 ;  /* 0x000000780b867211 */ /* 0x000fe200078f18ff */
[----:B------:R-:W-:Y:S01]  /*1440*/  IMAD R9, R174, c[0x0][0x2b4], R9 ;  /* 0x0000ad00ae097a24 */ /* 0x000fe200078e0209 */
[----:B------:R-:W-:Y:S01]  /*1450*/  LOP3.LUT R145, R3, 0xfffffff8, RZ, 0xc0, !PT ;  /* 0xfffffff803917812 */ /* 0x000fe200078ec0ff */
[----:B------:R-:W-:Y:S01]  /*1460*/  IMAD R127, R223, c[0x0][0x1ec], R6 ;  /* 0x00007b00df7f7a24 */ /* 0x000fe200078e0206 */
[----:B------:R-:W-:Y:S01]  /*1470*/  LOP3.LUT R134, R134, 0xfffffff8, RZ, 0xc0, !PT ;  /* 0xfffffff886867812 */ /* 0x000fe200078ec0ff */
[----:B------:R-:W-:Y:S01]  /*1480*/  IMAD R5, R110, c[0x0][0x294], R5 ;  /* 0x0000a5006e057a24 */ /* 0x000fe200078e0205 */
[----:B------:R-:W-:Y:S01]  /*1490*/  LOP3.LUT R143, R76, 0xfffffff8, RZ, 0xc0, !PT ;  /* 0xfffffff84c8f7812 */ /* 0x000fe200078ec0ff */
[----:B------:R-:W-:Y:S01]  /*14a0*/  IMAD.WIDE.U32 R174, R174, c[0x0][0x2b0], RZ ;  /* 0x0000ac00aeae7a25 */ /* 0x000fe200078e00ff */
[----:B------:R-:W-:-:S02]  /*14b0*/  ISETP.NE.AND P3, PT, R147, 0x1, PT ;  /* 0x000000019300780c */ /* 0x000fc40003f65270 */
[----:B------:R-:W-:Y:S01]  /*14c0*/  SHF.R.S32.HI R77, RZ, 0x3, R3 ;  /* 0x00000003ff4d7819 */ /* 0x000fe20000011403 */
[----:B------:R-:W-:Y:S01]  /*14d0*/  IMAD.IADD R127, R169, 0x1, R127 ;  /* 0x00000001a97f7824 */ /* 0x000fe200078e027f */
[----:B------:R-:W-:Y:S01]  /*14e0*/  IADD3 R141, R179, R137, RZ ;  /* 0x00000089b38d7210 */ /* 0x000fe20007ffe0ff */
[----:B------:R-:W-:Y:S01]  /*14f0*/  IMAD.IADD R130, R175, 0x1, R9 ;  /* 0x00000001af827824 */ /* 0x000fe200078e0209 */
[----:B------:R-:W-:Y:S01]  /*1500*/  P2R R3, PR, RZ, 0x1 ;  /* 0x00000001ff037803 */ /* 0x000fe20000000000 */
[----:B------:R-:W-:Y:S01]  /*1510*/  IMAD.IADD R137, R137, 0x1, R173 ;  /* 0x0000000189897824 */ /* 0x000fe200078e02ad */
[----:B------:R-:W-:Y:S01]  /*1520*/  IADD3 R13, R20, 0x60, RZ ;  /* 0x00000060140d7810 */ /* 0x000fe20007ffe0ff */
[----:B------:R-:W-:Y:S01]  /*1530*/  IMAD.IADD R140, R177, 0x1, R5 ;  /* 0x00000001b18c7824 */ /* 0x000fe200078e0205 */
[----:B------:R-:W-:Y:S01]  /*1540*/  SHF.R.S32.HI R132, RZ, 0x1f, R133 ;  /* 0x0000001fff847819 */ /* 0x000fe20000011485 */
[----:B------:R-:W-:Y:S01]  /*1550*/  IMAD.IADD R136, R5, 0x1, R171 ;  /* 0x0000000105887824 */ /* 0x000fe200078e02ab */
[----:B------:R-:W-:Y:S01]  /*1560*/  SHF.R.S32.HI R131, RZ, 0x1f, R134 ;  /* 0x0000001fff837819 */ /* 0x000fe20000011486 */
[----:B------:R-:W-:Y:S01]  /*1570*/  IMAD.SHL.U32 R152, R152, 0x2, RZ ;  /* 0x0000000298987824 */ /* 0x000fe200078e00ff */
[----:B------:R-:W-:Y:S01]  /*1580*/  SHF.R.S32.HI R144, RZ, 0x1f, R135 ;  /* 0x0000001fff907819 */ /* 0x000fe20000011487 */
[----:B------:R-:W-:Y:S01]  /*1590*/  IMAD.SHL.U32 R150, R150, 0x2, RZ ;  /* 0x0000000296967824 */ /* 0x000fe200078e00ff */
[----:B------:R-:W-:Y:S01]  /*15a0*/  SHF.R.S32.HI R142, RZ, 0x1f, R145 ;  /* 0x0000001fff8e7819 */ /* 0x000fe20000011491 */
[----:B------:R-:W-:Y:S01]  /*15b0*/  IMAD.SHL.U32 R151, R151, 0x2, RZ ;  /* 0x0000000297977824 */ /* 0x000fe200078e00ff */
[----:B------:R-:W-:Y:S01]  /*15c0*/  SHF.R.S32.HI R76, RZ, 0x3, R76 ;  /* 0x00000003ff4c7819 */ /* 0x000fe2000001144c */
[----:B------:R-:W-:Y:S01]  /*15d0*/  IMAD.SHL.U32 R149, R149, 0x2, RZ ;  /* 0x0000000295957824 */ /* 0x000fe200078e00ff */
[----:B------:R-:W-:-:S02]  /*15e0*/  SHF.R.S32.HI R148, RZ, 0x1f, R143 ;  /* 0x0000001fff947819 */ /* 0x000fc4000001148f */
[----:B------:R-:W-:Y:S01]  /*15f0*/  P2R R3, PR, RZ, 0x8 ;  /* 0x00000008ff037803 */ /* 0x000fe20000000000 */
[----:B-1----:R-:W-:Y:S06]  /*1600*/  BAR.SYNC.DEFER_BLOCKING 0x0 ;  /* 0x0000000000007b1d */ /* 0x002fec0000010000 */
.L_x_874:
[----:B-1----:R-:W-:Y:S01]  /*1610*/  IMAD R3, R61, 0x30, R0 ;  /* 0x000000303d037824 */ /* 0x002fe200078e0200 */
[----:B------:R-:W-:Y:S01]  /*1620*/  ISETP.NE.AND P3, PT, R147, 0x1, PT ;  /* 0x000000019300780c */ /* 0x000fe20003f65270 */
[----:B------:R-:W-:Y:S01]  /*1630*/  IMAD.MOV.U32 R157, RZ, RZ, RZ ;  /* 0x000000ffff9d7224 */ /* 0x000fe200078e00ff */
[----:B------:R-:W-:Y:S04]  /*1640*/  DEPBAR.LE SB0, 0x0 ;  /* 0x000080000000791a */ /* 0x000fe80000000000 */
[----:B------:R-:W-:Y:S01]  /*1650*/  IMAD.IADD R155, R112, 0x1, R3 ;  /* 0x00000001709b7824 */ /* 0x000fe200078e0203 */
[----:B------:R-:W-:Y:S01]  /*1660*/  ISETP.GE.AND P0, PT, R3, R2, PT ;  /* 0x000000020300720c */ /* 0x000fe20003f06270 */
[----:B------:R-:W-:Y:S01]  /*1670*/  BSSY B2, `(.L_x_835) ;  /* 0x0000553000027945 */ /* 0x000fe20003800000 */
[----:B------:R-:W-:Y:S01]  /*1680*/  ISETP.GE.AND P4, PT, R146, 0x1, PT ;  /* 0x000000019200780c */ /* 0x000fe20003f86270 */
[----:B------:R-:W-:Y:S01]  /*1690*/  IMAD.MOV.U32 R5, RZ, RZ, R155 ;  /* 0x000000ffff057224 */ /* 0x000fe200078e009b */
[----:B------:R-:W-:Y:S02]  /*16a0*/  ISETP.GT.OR P0, PT, R0, 0x2f, P0 ;  /* 0x0000002f0000780c */ /* 0x000fe40000704670 */
[----:B--2---:R-:W-:Y:S05]  /*16b0*/  @P3 IMAD.HI.U32 R4, R155, c[0x0][0x2bc], RZ ;  /* 0x0000af009b043a27 */ /* 0x004fea00078e00ff */
[----:B------:R-:W-:Y:S06]  /*16c0*/  @P3 SHF.R.U32.HI R5, RZ, c[0x0][0x2c0], R4 ;  /* 0x0000b000ff053a19 */ /* 0x000fec0000011604 */
[C---:B------:R-:W-:Y:S04]  /*16d0*/  @!P0 IADD3 R9, P3, R5.reuse, R174, RZ ;  /* 0x000000ae05098210 */ /* 0x040fe80007f7e0ff */
[----:B------:R-:W-:Y:S02]  /*16e0*/  @!P0 LEA.HI.X.SX32 R4, R5, R130, 0x1, P3 ;  /* 0x0000008205048211 */ /* 0x000fe400018f0eff */
[C---:B------:R-:W-:Y:S04]  /*16f0*/  @!P0 LEA R10, P3, R9.reuse, c[0x0][0x2a0], 0x2 ;  /* 0x0000a800090a8a11 */ /* 0x040fe800078610ff */
[----:B------:R-:W-:Y:S01]  /*1700*/  @!P0 LEA.HI.X R11, R9, c[0x0][0x2a4], R4, 0x2, P3 ;  /* 0x0000a900090b8a11 */ /* 0x000fe200018f1404 */
[----:B------:R-:W-:Y:S04]  /*1710*/  IMAD.MOV R4, RZ, RZ, -R5 ;  /* 0x000000ffff047224 */ /* 0x000fe800078e0a05 */
[----:B------:R-:W-:Y:S01]  /*1720*/  IMAD R155, R4, c[0x0][0x2b8], R155 ;  /* 0x0000ae00049b7a24 */ /* 0x000fe200078e029b */
[----:B------:R-:W2:Y:S03]  /*1730*/  @!P0 LDG.E R157, [R10.64] ;  /* 0x000000100a9d8981 */ /* 0x000ea6000c1e1900 */
[C---:B------:R-:W-:Y:S01]  /*1740*/  IMAD.WIDE.U32 R8, R155.reuse, c[0x0][0x1e0], RZ ;  /* 0x000078009b087a25 */ /* 0x040fe200078e00ff */
[----:B------:R-:W-:Y:S01]  /*1750*/  SHF.R.S32.HI R154, RZ, 0x1f, R155 ;  /* 0x0000001fff9a7819 */ /* 0x000fe2000001149b */
[----:B------:R-:W-:Y:S04]  /*1760*/  BAR.SYNC.DEFER_BLOCKING 0x0 ;  /* 0x0000000000007b1d */ /* 0x000fe80000010000 */
[----:B------:R-:W-:Y:S04]  /*1770*/  IMAD R4, R154, c[0x0][0x1e0], RZ ;  /* 0x000078009a047a24 */ /* 0x000fe800078e02ff */
[----:B------:R-:W-:Y:S04]  /*1780*/  IMAD R4, R155, c[0x0][0x1e4], R4 ;  /* 0x000079009b047a24 */ /* 0x000fe800078e0204 */
[----:B------:R-:W-:Y:S01]  /*1790*/  IMAD.IADD R9, R9, 0x1, R4 ;  /* 0x0000000109097824 */ /* 0x000fe200078e0204 */
[----:B--2---:R-:W-:Y:S03]  /*17a0*/  SHF.R.S32.HI R153, RZ, 0x1f, R157 ;  /* 0x0000001fff997819 */ /* 0x004fe6000001149d */
[----:B------:R-:W-:Y:S04]  /*17b0*/  IMAD.WIDE.U32 R8, R157, c[0x0][0x1f0], R8 ;  /* 0x00007c009d087a25 */ /* 0x000fe800078e0008 */
[----:B------:R-:W-:Y:S01]  /*17c0*/  IMAD R180, R153, c[0x0][0x1f0], RZ ;  /* 0x00007c0099b47a24 */ /* 0x000fe200078e02ff */
[----:B------:R-:W-:Y:S03]  /*17d0*/  IADD3 R5, P0, R168, R8, RZ ;  /* 0x00000008a8057210 */ /* 0x000fe60007f1e0ff */
[----:B------:R-:W-:Y:S05]  /*17e0*/  IMAD R180, R157, c[0x0][0x1f4], R180 ;  /* 0x00007d009db47a24 */ /* 0x000fea00078e02b4 */
[----:B------:R-:W-:Y:S02]  /*17f0*/  IADD3.X R180, R127, R9, R180, P0, !PT ;  /* 0x000000097fb47210 */ /* 0x000fe400007fe4b4 */
[C---:B----4-:R-:W-:Y:S04]  /*1800*/  LEA R181, P0, R5.reuse, c[0x0][0x1c8], 0x1 ;  /* 0x0000720005b57a11 */ /* 0x050fe800078008ff */
[----:B------:R-:W-:Y:S01]  /*1810*/  LEA.HI.X R180, R5, c[0x0][0x1cc], R180, 0x1, P0 ;  /* 0x0000730005b47a11 */ /* 0x000fe200000f0cb4 */
[----:B------:R-:W-:-:S05]  /*1820*/  @!P4 BRA `(.L_x_836) ;  /* 0x00004ff00000c947 */ /* 0x000fca0003800000 */
[C---:B------:R-:W-:Y:S01]  /*1830*/  IMAD R5, R61.reuse, UR15, RZ ;  /* 0x0000000f3d057c24 */ /* 0x040fe2000f8e02ff */
[----:B------:R-:W-:Y:S01]  /*1840*/  ISETP.NE.AND P0, PT, RZ, UR4, PT ;  /* 0x00000004ff007c0c */ /* 0x000fe2000bf05270 */
[C---:B------:R-:W-:Y:S01]  /*1850*/  IMAD R71, R61.reuse, UR5, RZ ;  /* 0x000000053d477c24 */ /* 0x040fe2000f8e02ff */
[----:B------:R-:W-:Y:S01]  /*1860*/  SHF.R.S32.HI R4, RZ, 0x1f, R61 ;  /* 0x0000001fff047819 */ /* 0x000fe2000001143d */
[C---:B------:R-:W-:Y:S02]  /*1870*/  IMAD R3, R61.reuse, -0x30, R2 ;  /* 0xffffffd03d037824 */ /* 0x040fe400078e0202 */
[----:B------:R-:W-:Y:S03]  /*1880*/  IMAD.WIDE.U32 R98, R61, UR20, RZ ;  /* 0x000000143d627c25 */ /* 0x000fe6000f8e00ff */
[----:B------:R-:W-:Y:S01]  /*1890*/  IMNMX R138, R3, 0x30, PT ;  /* 0x00000030038a7817 */ /* 0x000fe20003800200 */
[C---:B------:R-:W-:Y:S02]  /*18a0*/  IMAD R5, R4.reuse, UR20, R5 ;  /* 0x0000001404057c24 */ /* 0x040fe4000f8e0205 */
        /* <DEDUP_REMOVED lines=15> */
[----:B------:R-:W-:Y:S03]  /*19a0*/  CS2R R56, SRZ ;  /* 0x0000000000387805 */ /* 0x000fe6000001ff00 */
[----:B------:R-:W-:-:S05]  /*19b0*/  @P4 BRA `(.L_x_839) ;  /* 0x0000020000004947 */ /* 0x000fca0003800000 */
[----:B------:R-:W-:Y:S01]  /*19c0*/  IADD3 R4, P0, R178, R98, RZ ;  /* 0x00000062b2047210 */ /* 0x000fe20007f1e0ff */
[----:B------:R-:W-:Y:S01]  /*19d0*/  CS2R R48, SRZ ;  /* 0x0000000000307805 */ /* 0x000fe2000001ff00 */
[----:B------:R-:W-:Y:S01]  /*19e0*/  CS2R R56, SRZ ;  /* 0x0000000000387805 */ /* 0x000fe2000001ff00 */
[----:B------:R-:W-:Y:S01]  /*19f0*/  CS2R R54, SRZ ;  /* 0x0000000000367805 */ /* 0x000fe2000001ff00 */
[----:B------:R-:W-:Y:S01]  /*1a00*/  CS2R R92, SRZ ;  /* 0x00000000005c7805 */ /* 0x000fe2000001ff00 */
[----:B------:R-:W-:Y:S01]  /*1a10*/  IMAD.X R3, R58, 0x1, R141, P0 ;  /* 0x000000013a037824 */ /* 0x000fe200000e068d */
[----:B------:R-:W-:Y:S01]  /*1a20*/  IADD3 R6, P0, R176, R96, RZ ;  /* 0x00000060b0067210 */ /* 0x000fe20007f1e0ff */
[----:B------:R-:W-:Y:S01]  /*1a30*/  CS2R R50, SRZ ;  /* 0x0000000000327805 */ /* 0x000fe2000001ff00 */
[----:B------:R-:W-:Y:S01]  /*1a40*/  CS2R R88, SRZ ;  /* 0x0000000000587805 */ /* 0x000fe2000001ff00 */
[----:B------:R-:W-:Y:S01]  /*1a50*/  CS2R R42, SRZ ;  /* 0x00000000002a7805 */ /* 0x000fe2000001ff00 */
[----:B------:R-:W-:Y:S01]  /*1a60*/  CS2R R84, SRZ ;  /* 0x0000000000547805 */ /* 0x000fe2000001ff00 */
[----:B------:R-:W-:Y:S01]  /*1a70*/  IMAD.X R5, R71, 0x1, R140, P0 ;  /* 0x0000000147057824 */ /* 0x000fe200000e068c */
[C---:B------:R-:W-:Y:S04]  /*1a80*/  LEA R8, P0, R4.reuse, c[0x0][0x270], 0x1 ;  /* 0x00009c0004087a11 */ /* 0x040fe800078008ff */
[----:B------:R-:W-:Y:S02]  /*1a90*/  LEA.HI.X R9, R4, c[0x0][0x274], R3, 0x1, P0 ;  /* 0x00009d0004097a11 */ /* 0x000fe400000f0c03 */
[C---:B------:R-:W-:Y:S04]  /*1aa0*/  LEA R22, P0, R6.reuse, c[0x0][0x288], 0x1 ;  /* 0x0000a20006167a11 */ /* 0x040fe800078008ff */
[----:B------:R-:W-:Y:S02]  /*1ab0*/  LEA.HI.X R23, R6, c[0x0][0x28c], R5, 0x1, P0 ;  /* 0x0000a30006177a11 */ /* 0x000fe400000f0c05 */
[----:B------:R-:W-:Y:S11]  /*1ac0*/  ISETP.GE.AND P0, PT, R20, c[0x0][0x27c], PT ;  /* 0x00009f0014007a0c */ /* 0x000ff60003f06270 */
[----:B------:R-:W-:Y:S02]  /*1ad0*/  @!UPT UIADD3 URZ, URZ, URZ, URZ ;  /* 0x0000003f3f3ff290 */ /* 0x000fe4000fffe03f */
[----:B------:R1:W5:Y:S04]  /*1ae0*/  @!P0 LDG.E.64 R48, [R8.64] ;  /* 0x0000001008308981 */ /* 0x000368000c1e1b00 */
[----:B------:R1:W5:Y:S01]  /*1af0*/  @!P0 LDG.E.64 R56, [R22.64] ;  /* 0x0000001016388981 */ /* 0x000362000c1e1b00 */
[----:B------:R-:W-:Y:S11]  /*1b00*/  ISETP.GE.AND P0, PT, R14, c[0x0][0x27c], PT ;  /* 0x00009f000e007a0c */ /* 0x000ff60003f06270 */
[----:B------:R-:W-:Y:S02]  /*1b10*/  @!UPT UIADD3 URZ, URZ, URZ, URZ ;  /* 0x0000003f3f3ff290 */ /* 0x000fe4000fffe03f */
[----:B------:R1:W5:Y:S04]  /*1b20*/  @!P0 LDG.E.64 R54, [R8.64+0x40] ;  /* 0x0000401008368981 */ /* 0x000368000c1e1b00 */
[----:B------:R1:W5:Y:S01]  /*1b30*/  @!P0 LDG.E.64 R92, [R22.64+0x40] ;  /* 0x00004010165c8981 */ /* 0x000362000c1e1b00 */
[----:B------:R-:W-:Y:S11]  /*1b40*/  ISETP.GE.AND P0, PT, R16, c[0x0][0x27c], PT ;  /* 0x00009f0010007a0c */ /* 0x000ff60003f06270 */
[----:B------:R-:W-:Y:S02]  /*1b50*/  @!UPT UIADD3 URZ, URZ, URZ, URZ ;  /* 0x0000003f3f3ff290 */ /* 0x000fe4000fffe03f */
[----:B------:R1:W5:Y:S04]  /*1b60*/  @!P0 LDG.E.64 R50, [R8.64+0x80] ;  /* 0x0000801008328981 */ /* 0x000368000c1e1b00 */
[----:B------:R1:W5:Y:S01]  /*1b70*/  @!P0 LDG.E.64 R88, [R22.64+0x80] ;  /* 0x0000801016588981 */ /* 0x000362000c1e1b00 */
[----:B------:R-:W-:Y:S11]  /*1b80*/  ISETP.GE.AND P0, PT, R13, c[0x0][0x27c], PT ;  /* 0x00009f000d007a0c */ /* 0x000ff60003f06270 */
[----:B------:R-:W-:Y:S02]  /*1b90*/  @!UPT UIADD3 URZ, URZ, URZ, URZ ;  /* 0x0000003f3f3ff290 */ /* 0x000fe4000fffe03f */
[----:B------:R1:W5:Y:S04]  /*1ba0*/  @!P0 LDG.E.64 R42, [R8.64+0xc0] ;  /* 0x0000c010082a8981 */ /* 0x000368000c1e1b00 */
[----:B------:R1:W5:Y:S02]  /*1bb0*/  @!P0 LDG.E.64 R84, [R22.64+0xc0] ;  /* 0x0000c01016548981 */ /* 0x000364000c1e1b00 */
.L_x_839:
[----:B------:R-:W-:Y:S05]  /*1bc0*/  BSYNC B0 ;  /* 0x0000000000007941 */ /* 0x000fea0003800000 */
.L_x_838:
[----:B------:R-:W-:Y:S01]  /*1bd0*/  ISETP.GE.AND P5, PT, R116, R138, PT ;  /* 0x0000008a7400720c */ /* 0x000fe20003fa6270 */
[----:B-----5:R-:W-:Y:S01]  /*1be0*/  IMAD.MOV.U32 R6, RZ, RZ, R42 ;  /* 0x000000ffff067224 */ /* 0x020fe200078e002a */
[----:B------:R-:W-:Y:S01]  /*1bf0*/  BSSY B0, `(.L_x_840) ;  /* 0x0000048000007945 */ /* 0x000fe20003800000 */
[----:B------:R-:W-:Y:S01]  /*1c00*/  IMAD.MOV.U32 R5, RZ, RZ, R43 ;  /* 0x000000ffff057224 */ /* 0x000fe200078e002b */
[----:B------:R-:W-:Y:S01]  /*1c10*/  CS2R R34, SRZ ;  /* 0x0000000000227805 */ /* 0x000fe2000001ff00 */
[----:B------:R-:W-:Y:S01]  /*1c20*/  IMAD.MOV.U32 R4, RZ, RZ, R50 ;  /* 0x000000ffff047224 */ /* 0x000fe200078e0032 */
[----:B------:R-:W-:Y:S01]  /*1c30*/  PRMT R33, R6, 0x7610, R33 ;  /* 0x0000761006217816 */ /* 0x000fe20000000021 */
[----:B------:R-:W-:Y:S01]  /*1c40*/  IMAD.MOV.U32 R3, RZ, RZ, R51 ;  /* 0x000000ffff037224 */ /* 0x000fe200078e0033 */
[----:B------:R-:W-:Y:S01]  /*1c50*/  PRMT R32, R5, 0x7610, R32 ;  /* 0x0000761005207816 */ /* 0x000fe20000000020 */
        /* <DEDUP_REMOVED lines=29> */
[----:B------:R-:W-:Y:S01]  /*1e30*/  CS2R R68, SRZ ;  /* 0x0000000000447805 */ /* 0x000fe2000001ff00 */
[----:B------:R-:W-:Y:S01]  /*1e40*/  CS2R R72, SRZ ;  /* 0x0000000000487805 */ /* 0x000fe2000001ff00 */
[----:B------:R-:W-:Y:S01]  /*1e50*/  CS2R R80, SRZ ;  /* 0x0000000000507805 */ /* 0x000fe2000001ff00 */
[----:B------:R-:W-:-:S05]  /*1e60*/  @P5 BRA `(.L_x_841) ;  /* 0x0000020000005947 */ /* 0x000fca0003800000 */
[----:B------:R-:W-:Y:S01]  /*1e70*/  IADD3 R98, P3, P0, R178, UR14, R98 ;  /* 0x0000000eb2627c10 */ /* 0x000fe2000f87e062 */
[----:B------:R-:W-:Y:S01]  /*1e80*/  CS2R R40, SRZ ;  /* 0x0000000000287805 */ /* 0x000fe2000001ff00 */
[----:B------:R-:W-:Y:S01]  /*1e90*/  CS2R R80, SRZ ;  /* 0x0000000000507805 */ /* 0x000fe2000001ff00 */
[----:B------:R-:W-:Y:S01]  /*1ea0*/  CS2R R36, SRZ ;  /* 0x0000000000247805 */ /* 0x000fe2000001ff00 */
[----:B------:R-:W-:Y:S01]  /*1eb0*/  IADD3.X R3, R141, UR13, R58, P3, P0 ;  /* 0x0000000d8d037c10 */ /* 0x000fe20009fe043a */
[----:B------:R-:W-:Y:S01]  /*1ec0*/  CS2R R72, SRZ ;  /* 0x0000000000487805 */ /* 0x000fe2000001ff00 */
[----:B------:R-:W-:Y:S01]  /*1ed0*/  IADD3 R96, P3, P0, R176, UR18, R96 ;  /* 0x00000012b0607c10 */ /* 0x000fe2000f87e060 */
[----:B------:R-:W-:Y:S01]  /*1ee0*/  CS2R R34, SRZ ;  /* 0x0000000000227805 */ /* 0x000fe2000001ff00 */
[----:B------:R-:W-:Y:S01]  /*1ef0*/  CS2R R68, SRZ ;  /* 0x0000000000447805 */ /* 0x000fe2000001ff00 */
[----:B------:R-:W-:Y:S01]  /*1f00*/  CS2R R10, SRZ ;  /* 0x00000000000a7805 */ /* 0x000fe2000001ff00 */
[----:B------:R-:W-:Y:S01]  /*1f10*/  IADD3.X R71, R140, UR6, R71, P3, P0 ;  /* 0x000000068c477c10 */ /* 0x000fe20009fe0447 */
[----:B------:R-:W-:Y:S01]  /*1f20*/  CS2R R64, SRZ ;  /* 0x0000000000407805 */ /* 0x000fe2000001ff00 */
        /* <DEDUP_REMOVED lines=20> */
.L_x_841:
[----:B------:R-:W-:Y:S05]  /*2070*/  BSYNC B0 ;  /* 0x0000000000007941 */ /* 0x000fea0003800000 */
.L_x_840:
[----:B------:R2:W3:Y:S01]  /*2080*/  SHFL.IDX PT, R95, R180, RZ, 0x181f ;  /* 0x00181fffb45f7589 */ /* 0x0004e200000e0000 */
[----:B-1---5:R-:W-:Y:S01]  /*2090*/  IMAD.MOV.U32 R4, RZ, RZ, R11 ;  /* 0x000000ffff047224 */ /* 0x022fe200078e000b */
[----:B------:R-:W-:Y:S01]  /*20a0*/  BSSY B1, `(.L_x_842) ;  /* 0x000010c000017945 */ /* 0x000fe20003800000 */
[----:B------:R-:W-:Y:S02]  /*20b0*/  IMAD.MOV.U32 R3, RZ, RZ, R34 ;  /* 0x000000ffff037224 */ /* 0x000fe400078e0022 */
[----:B------:R-:W-:Y:S01]  /*20c0*/  IMAD.MOV.U32 R5, RZ, RZ, R10 ;  /* 0x000000ffff057224 */ /* 0x000fe200078e000a */
[----:B------:R-:W-:Y:S01]  /*20d0*/  PRMT R8, R4, 0x7610, R8 ;  /* 0x0000761004087816 */ /* 0x000fe20000000008 */
[----:B------:R-:W-:Y:S01]  /*20e0*/  IMAD.MOV.U32 R4, RZ, RZ, R35 ;  /* 0x000000ffff047224 */ /* 0x000fe200078e0023 */
[----:B------:R-:W-:Y:S01]  /*20f0*/  PRMT R23, R3, 0x7610, R23 ;  /* 0x0000761003177816 */ /* 0x000fe20000000017 */
[----:B------:R2:W1:Y:S01]  /*2100*/  SHFL.IDX PT, R91, R181, RZ, 0x181f ;  /* 0x00181fffb55b7589 */ /* 0x00046200000e0000 */
[----:B------:R-:W-:Y:S01]  /*2110*/  PRMT R9, R5, 0x7610, R9 ;  /* 0x0000761005097816 */ /* 0x000fe20000000009 */
[----:B------:R-:W-:Y:S01]  /*2120*/  IMAD.MOV.U32 R3, RZ, RZ, R37 ;  /* 0x000000ffff037224 */ /* 0x000fe200078e0025 */
[----:B------:R-:W-:Y:S01]  /*2130*/  PRMT R22, R4, 0x7610, R22 ;  /* 0x0000761004167816 */ /* 0x000fe20000000016 */
        /* <DEDUP_REMOVED lines=24> */
[----:B-123--:R-:W-:Y:S01]  /*22c0*/  ISETP.GE.AND P0, PT, R18, c[0x0][0x1d4], PT ;  /* 0x0000750012007a0c */ /* 0x00efe20003f06270 */
[----:B------:R-:W-:Y:S01]  /*22d0*/  @!UPT UIADD3 URZ, URZ, URZ, URZ ;  /* 0x0000003f3f3ff290 */ /* 0x000fe2000fffe03f */
[----:B------:R-:W-:Y:S11]  /*22e0*/  BSSY B0, `(.L_x_844) ;  /* 0x0000038000007945 */ /* 0x000ff60003800000 */
[----:B------:R-:W-:-:S05]  /*22f0*/  @P0 BRA `(.L_x_845) ;  /* 0x0000036000000947 */ /* 0x000fca0003800000 */
[C---:B------:R-:W-:Y:S01]  /*2300*/  LEA R100, P0, R18.reuse, R91, 0x1 ;  /* 0x0000005b12647211 */ /* 0x040fe200078008ff */
[----:B------:R-:W1:Y:S03]  /*2310*/  LDS.128 R24, [R117+0xa080] ;  /* 0x00a0800075187984 */ /* 0x000e660000000c00 */
[----:B------:R-:W-:Y:S02]  /*2320*/  LEA.HI.X R101, R18, R95, R19, 0x1, P0 ;  /* 0x0000005f12657211 */ /* 0x000fe400000f0c13 */
[----:B------:R-:W-:Y:S11]  /*2330*/  ISETP.GE.AND P0, PT, R20, c[0x0][0x27c], PT ;  /* 0x00009f0014007a0c */ /* 0x000ff60003f06270 */
[----:B------:R-:W-:Y:S02]  /*2340*/  @!UPT UIADD3 URZ, URZ, URZ, URZ ;  /* 0x0000003f3f3ff290 */ /* 0x000fe4000fffe03f */
[----:B------:R-:W-:Y:S02]  /*2350*/  @!P0 SHF.R.U64 R58, R56, 0x10, R57 ;  /* 0x00000010383a8819 */ /* 0x000fe40000001239 */
[----:B------:R-:W-:Y:S02]  /*2360*/  @!P0 SHF.R.U64 R48, R48, 0x10, R49 ;  /* 0x0000001030308819 */ /* 0x000fe40000001231 */
[----:B------:R-:W-:Y:S02]  /*2370*/  @!P0 SHF.R.U32.HI R56, RZ, 0x10, R57 ;  /* 0x00000010ff388819 */ /* 0x000fe40000011639 */
[----:B------:R-:W-:Y:S02]  /*2380*/  @!P0 PRMT R57, R53, 0x5410, R58 ;  /* 0x0000541035398816 */ /* 0x000fe4000000003a */
[----:B------:R-:W-:Y:S02]  /*2390*/  @!P0 SHF.R.U32.HI R49, RZ, 0x10, R49 ;  /* 0x00000010ff318819 */ /* 0x000fe40000011631 */
[----:B------:R-:W-:Y:S02]  /*23a0*/  @!P0 PRMT R47, R47, 0x5410, R48 ;  /* 0x000054102f2f8816 */ /* 0x000fe40000000030 */
[----:B------:R-:W-:Y:S02]  /*23b0*/  @!P0 PRMT R46, R46, 0x5410, R49 ;  /* 0x000054102e2e8816 */ /* 0x000fe40000000031 */
[----:B------:R-:W-:Y:S01]  /*23c0*/  @!P0 PRMT R59, R59, 0x5410, R56 ;  /* 0x000054103b3b8816 */ /* 0x000fe20000000038 */
[C---:B------:R-:W-:Y:S01]  /*23d0*/  @!P0 IMAD.U32 R56, R57.reuse, 0x10000, RZ ;  /* 0x0001000039388824 */ /* 0x040fe200078e00ff */
[----:B------:R-:W-:Y:S01]  /*23e0*/  @!P0 LOP3.LUT R57, R57, 0xffff0000, RZ, 0xc0, !PT ;  /* 0xffff000039398812 */ /* 0x000fe200078ec0ff */
[C---:B------:R-:W-:Y:S01]  /*23f0*/  @!P0 IMAD.U32 R48, R47.reuse, 0x10000, RZ ;  /* 0x000100002f308824 */ /* 0x040fe200078e00ff */
        /* <DEDUP_REMOVED lines=17> */
[C---:B------:R-:W-:Y:S01]  /*2510*/  @!P0 IMAD.U32 R53, R59.reuse, 0x10000, RZ ;  /* 0x000100003b358824 */ /* 0x040fe200078e00ff */
[----:B------:R-:W-:Y:S01]  /*2520*/  @!P0 LOP3.LUT R59, R59, 0xffff0000, RZ, 0xc0, !PT ;  /* 0xffff00003b3b8812 */ /* 0x000fe200078ec0ff */
        /* <DEDUP_REMOVED lines=19> */
.L_x_845:
[----:B------:R-:W-:Y:S05]  /*2660*/  BSYNC B0 ;  /* 0x0000000000007941 */ /* 0x000fea0003800000 */
.L_x_844:
[----:B------:R-:W-:Y:S01]  /*2670*/  ISETP.GE.AND P0, PT, R15, c[0x0][0x1d4], PT ;  /* 0x000075000f007a0c */ /* 0x000fe20003f06270 */
[----:B------:R-:W-:Y:S01]  /*2680*/  @!UPT UIADD3 URZ, URZ, URZ, URZ ;  /* 0x0000003f3f3ff290 */ /* 0x000fe2000fffe03f */
[----:B------:R-:W-:Y:S11]  /*2690*/  BSSY B0, `(.L_x_846) ;  /* 0x0000038000007945 */ /* 0x000ff60003800000 */
[----:B------:R-:W-:-:S05]  /*26a0*/  @P0 BRA `(.L_x_847) ;  /* 0x0000036000000947 */ /* 0x000fca0003800000 */
[C---:B------:R-:W-:Y:S01]  /*26b0*/  LEA R98, P0, R135.reuse, R91, 0x1 ;  /* 0x0000005b87627211 */ /* 0x040fe200078008ff */
[----:B-1----:R-:W1:Y:S03]  /*26c0*/  LDS.128 R24, [R117+0xb880] ;  /* 0x00b8800075187984 */ /* 0x002e660000000c00 */
[----:B------:R-:W-:Y:S02]  /*26d0*/  LEA.HI.X R99, R135, R95, R144, 0x1, P0 ;  /* 0x0000005f87637211 */ /* 0x000fe400000f0c90 */
[----:B------:R-:W-:Y:S11]  /*26e0*/  ISETP.GE.AND P0, PT, R14, c[0x0][0x27c], PT ;  /* 0x00009f000e007a0c */ /* 0x000ff60003f06270 */
[----:B------:R-:W-:Y:S02]  /*26f0*/  @!UPT UIADD3 URZ, URZ, URZ, URZ ;  /* 0x0000003f3f3ff290 */ /* 0x000fe4000fffe03f */
        /* <DEDUP_REMOVED lines=11> */
[----:B------:R-:W-:Y:S01]  /*27b0*/  @!P0 PRMT R87, R87, 0x5410, R92 ;  /* 0x0000541057578816 */ /* 0x000fe2000000005c */
[C---:B-1----:R-:W-:Y:S01]  /*27c0*/  @!P0 IMAD.U32 R49, R24.reuse, 0x10000, RZ ;  /* 0x0001000018318824 */ /* 0x042fe200078e00ff */
[----:B------:R-:W-:Y:S01]  /*27d0*/  @!P0 LOP3.LUT R47, R24, 0xffff0000, RZ, 0xc0, !PT ;  /* 0xffff0000182f8812 */ /* 0x000fe200078ec0ff */
[----:B------:R-:W-:Y:S01]  /*27e0*/  @!P0 IMAD.U32 R59, R27, 0x10000, RZ ;  /* 0x000100001b3b8824 */ /* 0x000fe200078e00ff */
[C---:B------:R-:W-:Y:S02]  /*27f0*/  @!P0 LOP3.LUT R48, R25.reuse, 0xffff0000, RZ, 0xc0, !PT ;  /* 0xffff000019308812 */ /* 0x040fe400078ec0ff */
[----:B------:R-:W-:Y:S01]  /*2800*/  @!P0 SHF.L.U32 R56, R25, 0x10, RZ ;  /* 0x0000001019388819 */ /* 0x000fe200000006ff */
[----:B------:R-:W-:Y:S01]  /*2810*/  @!P0 FMUL.FTZ R58, R47, R52 ;  /* 0x000000342f3a8220 */ /* 0x000fe20000410000 */
[----:B------:R-:W-:Y:S01]  /*2820*/  @!P0 LOP3.LUT R57, R87, 0xffff0000, RZ, 0xc0, !PT ;  /* 0xffff000057398812 */ /* 0x000fe200078ec0ff */
        /* <DEDUP_REMOVED lines=30> */
.L_x_847:
[----:B------:R-:W-:Y:S05]  /*2a10*/  BSYNC B0 ;  /* 0x0000000000007941 */ /* 0x000fea0003800000 */
.L_x_846:
        /* <DEDUP_REMOVED lines=58> */
.L_x_849:
[----:B------:R-:W-:Y:S05]  /*2dc0*/  BSYNC B0 ;  /* 0x0000000000007941 */ /* 0x000fea0003800000 */
.L_x_848:
[----:B------:R-:W-:Y:S11]  /*2dd0*/  ISETP.GE.AND P0, PT, R120, c[0x0][0x1d4], PT ;  /* 0x0000750078007a0c */ /* 0x000ff60003f06270 */
[----:B------:R-:W-:Y:S02]  /*2de0*/  @!UPT UIADD3 URZ, URZ, URZ, URZ ;  /* 0x0000003f3f3ff290 */ /* 0x000fe4000fffe03f */
        /* <DEDUP_REMOVED lines=21> */
[----:B------:R-:W-:Y:S01]  /*2f40*/  @!P0 LOP3.LUT R42, R25, 0xffff0000, RZ, 0xc0, !PT ;  /* 0xffff0000192a8812 */ /* 0x000fe200078ec0ff */
[----:B------:R-:W-:Y:S01]  /*2f50*/  @!P0 IMAD.U32 R49, R27, 0x10000, RZ ;  /* 0x000100001b318824 */ /* 0x000fe200078e00ff */
        /* <DEDUP_REMOVED lines=11> */
[C---:B------:R-:W-:Y:S01]  /*3010*/  @!P0 LOP3.LUT R45, R79.reuse, 0xffff0000, RZ, 0xc0, !PT ;  /* 0xffff00004f2d8812 */ /* 0x040fe200078ec0ff */
[----:B------:R-:W-:Y:S01]  /*3020*/  @!P0 IMAD.U32 R44, R79, 0x10000, RZ ;  /* 0x000100004f2c8824 */ /* 0x000fe200078e00ff */
[----:B------:R-:W-:Y:S01]  /*3030*/  @!P0 LOP3.LUT R32, R32, 0xffff0000, RZ, 0xc0, !PT ;  /* 0xffff000020208812 */ /* 0x000fe200078ec0ff */
[C---:B------:R-:W-:Y:S01]  /*3040*/  @!P0 FMUL.FTZ R5, R38.reuse, R33 ;  /* 0x0000002126058220 */ /* 0x040fe20000410000 */
[----:B------:R-:W-:Y:S01]  /*3050*/  @!P0 F2FP.BF16.PACK_AB R50, R3, R50 ;  /* 0x000000320332823e */ /* 0x000fe200000010ff */
        /* <DEDUP_REMOVED lines=16> */
.L_x_843:
[----:B-123--:R-:W-:Y:S05]  /*3160*/  BSYNC B1 ;  /* 0x0000000000017941 */ /* 0x00efea0003800000 */
.L_x_842:
[----:B------:R1:W2:Y:S04]  /*3170*/  SHFL.IDX PT, R49, R180, 0x1, 0x181f ;  /* 0x00381f00b4317f89 */ /* 0x0002a800000e0000 */
[----:B------:R-:W3:Y:S01]  /*3180*/  SHFL.IDX PT, R181, R181, 0x1, 0x181f ;  /* 0x00381f00b5b57f89 */ /* 0x000ee200000e0000 */
[----:B------:R-:W-:-:S05]  /*3190*/  @P5 BRA `(.L_x_850) ;  /* 0x00003a0000005947 */ /* 0x000fca0003800000 */
[----:B------:R-:W-:Y:S01]  /*31a0*/  ISETP.GE.AND P0, PT, R18, c[0x0][0x1d4], PT ;  /* 0x0000750012007a0c */ /* 0x000fe20003f06270 */
[----:B------:R-:W-:Y:S01]  /*31b0*/  @!UPT UIADD3 URZ, URZ, URZ, URZ ;  /* 0x0000003f3f3ff290 */ /* 0x000fe2000fffe03f */
[----:B------:R-:W-:Y:S11]  /*31c0*/  BSSY B0, `(.L_x_851) ;  /* 0x0000038000007945 */ /* 0x000ff60003800000 */
[----:B------:R-:W-:-:S05]  /*31d0*/  @P0 BRA `(.L_x_852) ;  /* 0x0000036000000947 */ /* 0x000fca0003800000 */
[C---:B---3--:R-:W-:Y:S01]  /*31e0*/  LEA R52, P0, R18.reuse, R181, 0x1 ;  /* 0x000000b512347211 */ /* 0x048fe200078008ff */
[----:B------:R-:W3:Y:S03]  /*31f0*/  LDS.128 R24, [R117+0xb080] ;  /* 0x00b0800075187984 */ /* 0x000ee60000000c00 */
[----:B--2---:R-:W-:Y:S02]  /*3200*/  LEA.HI.X R53, R18, R49, R19, 0x1, P0 ;  /* 0x0000003112357211 */ /* 0x004fe400000f0c13 */
        /* <DEDUP_REMOVED lines=14> */
[C---:B---3--:R-:W-:Y:S01]  /*32f0*/  @!P0 IMAD.U32 R39, R24.reuse, 0x10000, RZ ;  /* 0x0001000018278824 */ /* 0x048fe200078e00ff */
        /* <DEDUP_REMOVED lines=36> */
.L_x_852:
[----:B------:R-:W-:Y:S05]  /*3540*/  BSYNC B0 ;  /* 0x0000000000007941 */ /* 0x000fea0003800000 */
.L_x_851:
[----:B------:R-:W-:Y:S01]  /*3550*/  ISETP.GE.AND P0, PT, R15, c[0x0][0x1d4], PT ;  /* 0x000075000f007a0c */ /* 0x000fe20003f06270 */
[----:B------:R-:W-:Y:S01]  /*3560*/  @!UPT UIADD3 URZ, URZ, URZ, URZ ;  /* 0x0000003f3f3ff290 */ /* 0x000fe2000fffe03f */
[----:B------:R-:W-:Y:S11]  /*3570*/  BSSY B0, `(.L_x_853) ;  /* 0x0000038000007945 */ /* 0x000ff60003800000 */
[----:B------:R-:W-:-:S05]  /*3580*/  @P0 BRA `(.L_x_854) ;  /* 0x0000036000000947 */ /* 0x000fca0003800000 */
[C---:B---3--:R-:W-:Y:S01]  /*3590*/  LEA R46, P0, R135.reuse, R181, 0x1 ;  /* 0x000000b5872e7211 */ /* 0x048fe200078008ff */
[----:B--2---:R-:W2:Y:S03]  /*35a0*/  LDS.128 R24, [R117+0xc880] ;  /* 0x00c8800075187984 */ /* 0x004ea60000000c00 */
[----:B------:R-:W-:Y:S02]  /*35b0*/  LEA.HI.X R47, R135, R49, R144, 0x1, P0 ;  /* 0x00000031872f7211 */ /* 0x000fe400000f0c90 */
[----:B------:R-:W-:Y:S11]  /*35c0*/  ISETP.GE.AND P0, PT, R14, c[0x0][0x27c], PT ;  /* 0x00009f000e007a0c */ /* 0x000ff60003f06270 */
[----:B------:R-:W-:Y:S02]  /*35d0*/  @!UPT UIADD3 URZ, URZ, URZ, URZ ;  /* 0x0000003f3f3ff290 */ /* 0x000fe4000fffe03f */
[----:B------:R-:W-:Y:S02]  /*35e0*/  @!P0 SHF.R.U64 R38, R72, 0x10, R73 ;  /* 0x0000001048268819 */ /* 0x000fe40000001249 */
[--C-:B------:R-:W-:Y:S02]  /*35f0*/  @!P0 SHF.R.U64 R30, R36, 0x10, R37.reuse ;  /* 0x00000010241e8819 */ /* 0x100fe40000001225 */
        /* <DEDUP_REMOVED lines=10> */
[C---:B--2---:R-:W-:Y:S01]  /*36a0*/  @!P0 IMAD.U32 R33, R24.reuse, 0x10000, RZ ;  /* 0x0001000018218824 */ /* 0x044fe200078e00ff */
[----:B------:R-:W-:Y:S01]  /*36b0*/  @!P0 LOP3.LUT R31, R24, 0xffff0000, RZ, 0xc0, !PT ;  /* 0xffff0000181f8812 */ /* 0x000fe200078ec0ff */
[----:B------:R-:W-:Y:S01]  /*36c0*/  @!P0 IMAD.U32 R43, R27, 0x10000, RZ ;  /* 0x000100001b2b8824 */ /* 0x000fe200078e00ff */
[C---:B------:R-:W-:Y:S02]  /*36d0*/  @!P0 LOP3.LUT R32, R25.reuse, 0xffff0000, RZ, 0xc0, !PT ;  /* 0xffff000019208812 */ /* 0x040fe400078ec0ff */
[----:B------:R-:W-:Y:S01]  /*36e0*/  @!P0 SHF.L.U32 R40, R25, 0x10, RZ ;  /* 0x0000001019288819 */ /* 0x000fe200000006ff */
[C---:B------:R-:W-:Y:S01]  /*36f0*/  @!P0 FMUL.FTZ R42, R31.reuse, R38 ;  /* 0x000000261f2a8220 */ /* 0x040fe20000410000 */
        /* <DEDUP_REMOVED lines=31> */
.L_x_854:
[----:B------:R-:W-:Y:S05]  /*38f0*/  BSYNC B0 ;  /* 0x0000000000007941 */ /* 0x000fea0003800000 */
.L_x_853:
        /* <DEDUP_REMOVED lines=58> */
.L_x_856:
[----:B------:R-:W-:Y:S05]  /*3ca0*/  BSYNC B0 ;  /* 0x0000000000007941 */ /* 0x000fea0003800000 */
.L_x_855:
[----:B------:R-:W-:Y:S11]  /*3cb0*/  ISETP.GE.AND P0, PT, R120, c[0x0][0x1d4], PT ;  /* 0x0000750078007a0c */ /* 0x000ff60003f06270 */
[----:B------:R-:W-:Y:S02]  /*3cc0*/  @!UPT UIADD3 URZ, URZ, URZ, URZ ;  /* 0x0000003f3f3ff290 */ /* 0x000fe4000fffe03f */
        /* <DEDUP_REMOVED lines=8> */
[----:B------:R-:W-:Y:S02]  /*3d50*/  @!P0 SHF.R.U32.HI R11, RZ, 0x10, R11 ;  /* 0x00000010ff0b8819 */ /* 0x000fe4000001160b */
[----:B------:R-:W-:Y:S02]  /*3d60*/  @!P0 PRMT R62, R62, 0x5410, R23 ;  /* 0x000054103e3e8816 */ /* 0x000fe40000000017 */
[----:B------:R-:W-:Y:S02]  /*3d70*/  @!P0 PRMT R9, R9, 0x5410, R10 ;  /* 0x0000541009098816 */ /* 0x000fe4000000000a */
[----:B------:R-:W-:Y:S01]  /*3d80*/  @!P0 PRMT R8, R8, 0x5410, R11 ;  /* 0x0000541008088816 */ /* 0x000fe2000000000b */
[C---:B------:R-:W-:Y:S01]  /*3d90*/  @!P0 IMAD.U32 R28, R62.reuse, 0x10000, RZ ;  /* 0x000100003e1c8824 */ /* 0x040fe200078e00ff */
[----:B------:R-:W-:Y:S01]  /*3da0*/  @!P0 LOP3.LUT R29, R62, 0xffff0000, RZ, 0xc0, !PT ;  /* 0xffff00003e1d8812 */ /* 0x000fe200078ec0ff */
[C---:B------:R-:W-:Y:S01]  /*3db0*/  @!P0 IMAD.U32 R10, R9.reuse, 0x10000, RZ ;  /* 0x00010000090a8824 */ /* 0x040fe200078e00ff */
[----:B------:R-:W-:Y:S02]  /*3dc0*/  @!P0 SHF.R.U32.HI R65, RZ, 0x10, R65 ;  /* 0x00000010ff418819 */ /* 0x000fe40000011641 */
[----:B------:R-:W-:Y:S02]  /*3dd0*/  @!P0 LOP3.LUT R9, R9, 0xffff0000, RZ, 0xc0, !PT ;  /* 0xffff000009098812 */ /* 0x000fe400078ec0ff */
        /* <DEDUP_REMOVED lines=39> */
.L_x_837:
        /* <DEDUP_REMOVED lines=30> */
[----:B------:R1:W5:Y:S04]  /*4230*/  @!P0 LDG.E.128 R48, [R8.64] ;  /* 0x0000001008308981 */ /* 0x000368000c1e1d00 */
[----:B------:R1:W5:Y:S01]  /*4240*/  @!P0 LDG.E.128 R64, [R4.64] ;  /* 0x0000001004408981 */ /* 0x000362000c1e1d00 */
[----:B------:R-:W-:Y:S11]  /*4250*/  ISETP.GE.AND P0, PT, R15, c[0x0][0x27c], PT ;  /* 0x00009f000f007a0c */ /* 0x000ff60003f06270 */
[----:B------:R-:W-:Y:S02]  /*4260*/  @!UPT UIADD3 URZ, URZ, URZ, URZ ;  /* 0x0000003f3f3ff290 */ /* 0x000fe4000fffe03f */
[----:B------:R1:W5:Y:S04]  /*4270*/  @!P0 LDG.E.128 R36, [R8.64+0x80] ;  /* 0x0000801008248981 */ /* 0x000368000c1e1d00 */
[----:B------:R1:W5:Y:S02]  /*4280*/  @!P0 LDG.E.128 R92, [R4.64+0x80] ;  /* 0x00008010045c8981 */ /* 0x000364000c1e1d00 */
.L_x_858:
[----:B------:R-:W-:Y:S05]  /*4290*/  BSYNC B0 ;  /* 0x0000000000007941 */ /* 0x000fea0003800000 */
.L_x_857:
[----:B------:R-:W-:Y:S01]  /*42a0*/  ISETP.GE.AND P5, PT, R116, R138, PT ;  /* 0x0000008a7400720c */ /* 0x000fe20003fa6270 */
[----:B-----5:R-:W-:Y:S01]  /*42b0*/  IMAD.MOV.U32 R6, RZ, RZ, R38 ;  /* 0x000000ffff067224 */ /* 0x020fe200078e0026 */
[----:B------:R-:W-:Y:S01]  /*42c0*/  BSSY B0, `(.L_x_859) ;  /* 0x0000040000007945 */ /* 0x000fe20003800000 */
[----:B-1----:R-:W-:Y:S01]  /*42d0*/  IMAD.MOV.U32 R5, RZ, RZ, R39 ;  /* 0x000000ffff057224 */ /* 0x002fe200078e0027 */
[----:B------:R-:W-:Y:S01]  /*42e0*/  CS2R R24, SRZ ;  /* 0x0000000000187805 */ /* 0x000fe2000001ff00 */
        /* <DEDUP_REMOVED lines=61> */
.L_x_860:
[----:B------:R-:W-:Y:S05]  /*46c0*/  BSYNC B0 ;  /* 0x0000000000007941 */ /* 0x000fea0003800000 */
.L_x_859:
[----:B------:R-:W-:Y:S01]  /*46d0*/  IADD3 R91, -R74, c[0x0][0x1d4], RZ ;  /* 0x000075004a5b7a10 */ /* 0x000fe20007ffe1ff */
[----:B------:R2:W3:Y:S01]  /*46e0*/  SHFL.IDX PT, R183, R180, RZ, 0x181f ;  /* 0x00181fffb4b77589 */ /* 0x0004e200000e0000 */
[----:B-----5:R-:W-:Y:S01]  /*46f0*/  IMAD.MOV.U32 R6, RZ, RZ, R26 ;  /* 0x000000ffff067224 */ /* 0x020fe200078e001a */
[----:B------:R-:W-:Y:S01]  /*4700*/  BSSY B1, `(.L_x_861) ;  /* 0x0000116000017945 */ /* 0x000fe20003800000 */
[----:B-1----:R-:W-:Y:S02]  /*4710*/  IMAD.MOV.U32 R5, RZ, RZ, R27 ;  /* 0x000000ffff057224 */ /* 0x002fe400078e001b */
        /* <DEDUP_REMOVED lines=36> */
[----:B------:R-:W-:Y:S01]  /*4960*/  SEL R69, R74, R91, !P1 ;  /* 0x0000005b4a457207 */ /* 0x000fe20004800000 */
[----:B------:R-:W1:Y:S01]  /*4970*/  LDS.128 R96, [R152+0xa080] ;  /* 0x00a0800098607984 */ /* 0x000e620000000c00 */
[----:B------:R-:W-:Y:S02]  /*4980*/  ISETP.GE.AND P0, PT, R18, c[0x0][0x27c], PT ;  /* 0x00009f0012007a0c */ /* 0x000fe40003f06270 */
[----:B------:R-:W-:Y:S04]  /*4990*/  SHF.R.S32.HI R60, RZ, 0x1f, R69 ;  /* 0x0000001fff3c7819 */ /* 0x000fe80000011445 */
[----:B------:R-:W-:Y:S04]  /*49a0*/  LEA.HI R60, R60, R69, RZ, 0x4 ;  /* 0x000000453c3c7211 */ /* 0x000fe800078f20ff */
[----:B------:R-:W-:Y:S03]  /*49b0*/  LEA.HI.SX32 R69, R60, R77, 0x1c ;  /* 0x0000004d3c457211 */ /* 0x000fe600078fe2ff */
[----:B------:R-:W-:Y:S02]  /*49c0*/  @!P0 SHF.R.U64 R48, R48, 0x10, R49 ;  /* 0x0000001030308819 */ /* 0x000fe40000001231 */
[----:B------:R-:W-:Y:S01]  /*49d0*/  IMAD.SHL.U32 R184, R69, 0x8, RZ ;  /* 0x0000000845b87824 */ /* 0x000fe200078e00ff */
[----:B------:R-:W-:Y:S02]  /*49e0*/  SHF.R.S32.HI R60, RZ, 0x1f, R69 ;  /* 0x0000001fff3c7819 */ /* 0x000fe40000011445 */
[----:B------:R-:W-:Y:S02]  /*49f0*/  @!P0 SHF.R.U32.HI R49, RZ, 0x10, R49 ;  /* 0x00000010ff318819 */ /* 0x000fe40000011631 */
[----:B------:R-:W-:Y:S02]  /*4a00*/  LEA.HI R60, R60, R69, RZ, 0x3 ;  /* 0x000000453c3c7211 */ /* 0x000fe400078f18ff */
[----:B------:R-:W-:Y:S02]  /*4a10*/  LOP3.LUT R187, R119, 0x38, R184, 0xf8, !PT ;  /* 0x0000003877bb7812 */ /* 0x000fe400078ef8b8 */
[----:B------:R-:W-:Y:S02]  /*4a20*/  SHF.R.S32.HI R60, RZ, 0x3, R60 ;  /* 0x00000003ff3c7819 */ /* 0x000fe4000001143c */
[----:B------:R-:W-:Y:S02]  /*4a30*/  LOP3.LUT R187, R187, R118, RZ, 0x3c, !PT ;  /* 0x00000076bbbb7212 */ /* 0x000fe400078e3cff */
[----:B------:R-:W-:Y:S01]  /*4a40*/  @!P0 SHF.R.U32.HI R71, RZ, 0x10, R67 ;  /* 0x00000010ff478819 */ /* 0x000fe20000011643 */
[----:B------:R-:W-:Y:S01]  /*4a50*/  IMAD R58, R60, 0xc00, R7 ;  /* 0x00000c003c3a7824 */ /* 0x000fe200078e0207 */
[--C-:B------:R-:W-:Y:S02]  /*4a60*/  @!P0 SHF.R.U64 R60, R64, 0x10, R65.reuse ;  /* 0x00000010403c8819 */ /* 0x100fe40000001241 */
[----:B------:R-:W-:Y:S01]  /*4a70*/  @!P0 SHF.R.U32.HI R65, RZ, 0x10, R65 ;  /* 0x00000010ff418819 */ /* 0x000fe20000011641 */
[----:B------:R-:W-:Y:S01]  /*4a80*/  IMAD.IADD R187, R58, 0x1, R187 ;  /* 0x000000013abb7824 */ /* 0x000fe200078e02bb */
[----:B------:R-:W-:Y:S02]  /*4a90*/  @!P0 SHF.R.U64 R69, R66, 0x10, R67 ;  /* 0x0000001042458819 */ /* 0x000fe40000001243 */
[----:B------:R-:W-:Y:S01]  /*4aa0*/  @!P0 PRMT R67, R62, 0x5410, R65 ;  /* 0x000054103e438816 */ /* 0x000fe20000000041 */
[----:B------:R-:W-:Y:S01]  /*4ab0*/  IMAD.SHL.U32 R185, R187, 0x2, RZ ;  /* 0x00000002bbb97824 */ /* 0x000fe200078e00ff */
[----:B------:R-:W-:Y:S01]  /*4ac0*/  @!P0 SHF.R.U64 R50, R50, 0x10, R51 ;  /* 0x0000001032328819 */ /* 0x000fe20000001233 */
[----:B-1----:R-:W-:Y:S01]  /*4ad0*/  @!P0 IMAD.U32 R62, R96, 0x10000, RZ ;  /* 0x00010000603e8824 */ /* 0x002fe200078e00ff */
[----:B------:R-:W-:Y:S01]  /*4ae0*/  @!P0 PRMT R63, R63, 0x5410, R60 ;  /* 0x000054103f3f8816 */ /* 0x000fe2000000003c */
[----:B------:R-:W-:Y:S01]  /*4af0*/  @!P0 IMAD.U32 R64, R67, 0x10000, RZ ;  /* 0x0001000043408824 */ /* 0x000fe200078e00ff */
[----:B------:R-:W1:Y:S01]  /*4b00*/  LDS.128 R32, [R185+0xa080] ;  /* 0x00a08000b9207984 */ /* 0x000e620000000c00 */
[----:B------:R-:W-:Y:S01]  /*4b10*/  @!P0 IMAD.U32 R70, R99, 0x10000, RZ ;  /* 0x0001000063468824 */ /* 0x000fe200078e00ff */
[----:B------:R-:W-:Y:S01]  /*4b20*/  @!P0 PRMT R55, R55, 0x5410, R48 ;  /* 0x0000541037378816 */ /* 0x000fe20000000030 */
[----:B------:R-:W-:Y:S01]  /*4b30*/  @!P0 IMAD.U32 R60, R63, 0x10000, RZ ;  /* 0x000100003f3c8824 */ /* 0x000fe200078e00ff */
[----:B------:R-:W-:Y:S02]  /*4b40*/  @!P0 PRMT R54, R54, 0x5410, R49 ;  /* 0x0000541036368816 */ /* 0x000fe40000000031 */
[----:B------:R-:W-:Y:S01]  /*4b50*/  @!P0 SHF.R.U32.HI R59, RZ, 0x10, R51 ;  /* 0x00000010ff3b8819 */ /* 0x000fe20000011633 */
[----:B------:R-:W-:Y:S01]  /*4b60*/  @!P0 IMAD.U32 R49, R55, 0x10000, RZ ;  /* 0x0001000037318824 */ /* 0x000fe200078e00ff */
[----:B------:R-:W-:Y:S01]  /*4b70*/  @!P0 PRMT R57, R57, 0x5410, R50 ;  /* 0x0000541039398816 */ /* 0x000fe20000000032 */
[----:B------:R-:W-:Y:S01]  /*4b80*/  @!P0 IMAD.U32 R48, R54, 0x10000, RZ ;  /* 0x0001000036308824 */ /* 0x000fe200078e00ff */
[----:B------:R-:W-:Y:S02]  /*4b90*/  @!P0 SHF.L.U32 R65, R97, 0x10, RZ ;  /* 0x0000001061418819 */ /* 0x000fe400000006ff */
[----:B------:R-:W-:Y:S02]  /*4ba0*/  @!P0 LOP3.LUT R63, R63, 0xffff0000, RZ, 0xc0, !PT ;  /* 0xffff00003f3f8812 */ /* 0x000fe400078ec0ff */
[----:B------:R-:W-:Y:S02]  /*4bb0*/  @!P0 PRMT R72, R72, 0x5410, R71 ;  /* 0x0000541048488816 */ /* 0x000fe40000000047 */
[----:B------:R-:W-:Y:S02]  /*4bc0*/  @!P0 LOP3.LUT R67, R67, 0xffff0000, RZ, 0xc0, !PT ;  /* 0xffff000043438812 */ /* 0x000fe400078ec0ff */
[----:B------:R-:W-:Y:S01]  /*4bd0*/  @!P0 PRMT R56, R56, 0x5410, R59 ;  /* 0x0000541038388816 */ /* 0x000fe2000000003b */
[C---:B------:R-:W-:Y:S01]  /*4be0*/  @!P0 IMAD.U32 R73, R72.reuse, 0x10000, RZ ;  /* 0x0001000048498824 */ /* 0x040fe200078e00ff */
[----:B------:R-:W-:Y:S02]  /*4bf0*/  @!P0 LOP3.LUT R72, R72, 0xffff0000, RZ, 0xc0, !PT ;  /* 0xffff000048488812 */ /* 0x000fe400078ec0ff */
[----:B------:R-:W-:Y:S02]  /*4c00*/  @!P0 LOP3.LUT R75, R99, 0xffff0000, RZ, 0xc0, !PT ;  /* 0xffff0000634b8812 */ /* 0x000fe400078ec0ff */
[----:B------:R-:W-:Y:S02]  /*4c10*/  @!P0 PRMT R68, R68, 0x5410, R69 ;  /* 0x0000541044448816 */ /* 0x000fe40000000045 */
[C---:B------:R-:W-:Y:S02]  /*4c20*/  @!P0 SHF.L.U32 R66, R98.reuse, 0x10, RZ ;  /* 0x0000001062428819 */ /* 0x040fe400000006ff */
[----:B------:R-:W-:Y:S01]  /*4c30*/  @!P0 LOP3.LUT R71, R98, 0xffff0000, RZ, 0xc0, !PT ;  /* 0xffff000062478812 */ /* 0x000fe200078ec0ff */
[C---:B------:R-:W-:Y:S01]  /*4c40*/  @!P0 IMAD.U32 R69, R68.reuse, 0x10000, RZ ;  /* 0x0001000044458824 */ /* 0x040fe200078e00ff */
[----:B------:R-:W-:Y:S01]  /*4c50*/  @!P0 LOP3.LUT R68, R68, 0xffff0000, RZ, 0xc0, !PT ;  /* 0xffff000044448812 */ /* 0x000fe200078ec0ff */
[----:B-1----:R-:W-:Y:S01]  /*4c60*/  @!P0 IMAD.U32 R51, R33, 0x10000, RZ ;  /* 0x0001000021338824 */ /* 0x002fe200078e00ff */
[----:B------:R-:W-:Y:S03]  /*4c70*/  @!P0 SHF.L.U32 R50, R32, 0x10, RZ ;  /* 0x0000001020328819 */ /* 0x000fe600000006ff */
[----:B------:R-:W-:Y:S02]  /*4c80*/  @!P0 FMUL.FTZ R186, R51, R64 ;  /* 0x0000004033ba8220 */ /* 0x000fe40000410000 */
[C---:B------:R-:W-:Y:S02]  /*4c90*/  @!P0 FMUL.FTZ R185, R50.reuse, R60 ;  /* 0x0000003c32b98220 */ /* 0x040fe40000410000 */
[-C--:B------:R-:W-:Y:S01]  /*4ca0*/  @!P0 FMUL.FTZ R3, R50, R49.reuse ;  /* 0x0000003132038220 */ /* 0x080fe20000410000 */
[----:B------:R-:W-:Y:S01]  /*4cb0*/  @!P0 LOP3.LUT R50, R33, 0xffff0000, RZ, 0xc0, !PT ;  /* 0xffff000021328812 */ /* 0x000fe200078ec0ff */
[-C--:B------:R-:W-:Y:S01]  /*4cc0*/  @!P0 FMUL.FTZ R5, R51, R48.reuse ;  /* 0x0000003033058220 */ /* 0x080fe20000410000 */
[----:B------:R-:W-:Y:S01]  /*4cd0*/  @!P0 LOP3.LUT R51, R55, 0xffff0000, RZ, 0xc0, !PT ;  /* 0xffff000037338812 */ /* 0x000fe200078ec0ff */
[----:B------:R-:W-:Y:S01]  /*4ce0*/  @!P0 FFMA.FTZ R186, R65, R48, -R186 ;  /* 0x0000003041ba8223 */ /* 0x000fe200000108ba */
[----:B------:R-:W-:Y:S01]  /*4cf0*/  @!P0 LOP3.LUT R48, R32, 0xffff0000, RZ, 0xc0, !PT ;  /* 0xffff000020308812 */ /* 0x000fe200078ec0ff */
[----:B------:R-:W-:Y:S01]  /*4d00*/  @!P0 FFMA.FTZ R185, R62, R49, -R185 ;  /* 0x000000313eb98223 */ /* 0x000fe200000108b9 */
[----:B------:R-:W-:Y:S01]  /*4d10*/  @!P0 LOP3.LUT R49, R54, 0xffff0000, RZ, 0xc0, !PT ;  /* 0xffff000036318812 */ /* 0x000fe200078ec0ff */
[----:B------:R-:W-:Y:S01]  /*4d20*/  @!P0 FFMA.FTZ R3, R60, R62, R3 ;  /* 0x0000003e3c038223 */ /* 0x000fe20000010003 */
[----:B------:R-:W-:Y:S01]  /*4d30*/  @!P0 LOP3.LUT R60, R96, 0xffff0000, RZ, 0xc0, !PT ;  /* 0xffff0000603c8812 */ /* 0x000fe200078ec0ff */
[----:B------:R-:W-:Y:S01]  /*4d40*/  @!P0 FMUL.FTZ R188, R48, R63 ;  /* 0x0000003f30bc8220 */ /* 0x000fe20000410000 */
[----:B------:R-:W-:Y:S01]  /*4d50*/  @!P0 LOP3.LUT R62, R97, 0xffff0000, RZ, 0xc0, !PT ;  /* 0xffff0000613e8812 */ /* 0x000fe200078ec0ff */
[C---:B------:R-:W-:Y:S02]  /*4d60*/  @!P0 FMUL.FTZ R187, R50.reuse, R67 ;  /* 0x0000004332bb8220 */ /* 0x040fe40000410000 */
[----:B------:R-:W-:Y:S02]  /*4d70*/  @!P0 FMUL.FTZ R6, R50, R49 ;  /* 0x0000003132068220 */ /* 0x000fe40000410000 */
[-C--:B------:R-:W-:Y:S01]  /*4d80*/  @!P0 FMUL.FTZ R4, R48, R51.reuse ;  /* 0x0000003330048220 */ /* 0x080fe20000410000 */
[----:B------:R-:W-:Y:S01]  /*4d90*/  @!P0 LOP3.LUT R48, R56, 0xffff0000, RZ, 0xc0, !PT ;  /* 0xffff000038308812 */ /* 0x000fe200078ec0ff */
[----:B------:R-:W-:Y:S01]  /*4da0*/  @!P0 FFMA.FTZ R188, R60, R51, -R188 ;  /* 0x000000333cbc8223 */ /* 0x000fe200000108bc */
[C---:B------:R-:W-:Y:S01]  /*4db0*/  @!P0 LOP3.LUT R51, R35.reuse, 0xffff0000, RZ, 0xc0, !PT ;  /* 0xffff000023338812 */ /* 0x040fe200078ec0ff */
[----:B------:R-:W-:Y:S02]  /*4dc0*/  @!P0 IMAD.U32 R50, R35, 0x10000, RZ ;  /* 0x0001000023328824 */ /* 0x000fe400078e00ff */
[----:B------:R-:W-:Y:S01]  /*4dd0*/  @!P0 FFMA.FTZ R187, R62, R49, -R187 ;  /* 0x000000313ebb8223 */ /* 0x000fe200000108bb */
[----:B------:R-:W-:Y:S01]  /*4de0*/  @!P0 F2FP.BF16.PACK_AB R185, R188, R185 ;  /* 0x000000b9bcb9823e */ /* 0x000fe200000010ff */
[----:B------:R-:W-:Y:S02]  /*4df0*/  @!P0 IMAD.U32 R49, R56, 0x10000, RZ ;  /* 0x0001000038318824 */ /* 0x000fe400078e00ff */
[C---:B------:R-:W-:Y:S01]  /*4e00*/  @!P0 FMUL.FTZ R189, R50.reuse, R73 ;  /* 0x0000004932bd8220 */ /* 0x040fe20000410000 */
[----:B------:R-:W-:Y:S01]  /*4e10*/  @!P0 F2FP.BF16.PACK_AB R186, R187, R186 ;  /* 0x000000babbba823e */ /* 0x000fe200000010ff */
[----:B------:R-:W-:Y:S02]  /*4e20*/  @!P0 FMUL.FTZ R192, R51, R72 ;  /* 0x0000004833c08220 */ /* 0x000fe40000410000 */
[-C--:B------:R-:W-:Y:S01]  /*4e30*/  @!P0 FMUL.FTZ R10, R50, R49.reuse ;  /* 0x00000031320a8220 */ /* 0x080fe20000410000 */
[----:B------:R-:W-:Y:S01]  /*4e40*/  @!P0 MOV R97, R186 ;  /* 0x000000ba00618202 */ /* 0x000fe20000000f00 */
[----:B------:R-:W-:Y:S02]  /*4e50*/  @!P0 FFMA.FTZ R189, R70, R49, -R189 ;  /* 0x0000003146bd8223 */ /* 0x000fe400000108bd */
[C---:B------:R-:W-:Y:S02]  /*4e60*/  @!P0 IMAD.U32 R50, R34.reuse, 0x10000, RZ ;  /* 0x0001000022328824 */ /* 0x040fe400078e00ff */
[----:B------:R-:W-:Y:S02]  /*4e70*/  @!P0 IMAD.U32 R49, R57, 0x10000, RZ ;  /* 0x0001000039318824 */ /* 0x000fe400078e00ff */
[-C--:B------:R-:W-:Y:S01]  /*4e80*/  @!P0 FMUL.FTZ R11, R51, R48.reuse ;  /* 0x00000030330b8220 */ /* 0x080fe20000410000 */
[----:B------:R-:W-:Y:S01]  /*4e90*/  @!P0 LOP3.LUT R51, R34, 0xffff0000, RZ, 0xc0, !PT ;  /* 0xffff000022338812 */ /* 0x000fe200078ec0ff */
[----:B------:R-:W-:Y:S01]  /*4ea0*/  @!P0 FFMA.FTZ R192, R75, R48, -R192 ;  /* 0x000000304bc08223 */ /* 0x000fe200000108c0 */
[----:B------:R-:W-:Y:S01]  /*4eb0*/  @!P0 LOP3.LUT R48, R57, 0xffff0000, RZ, 0xc0, !PT ;  /* 0xffff000039308812 */ /* 0x000fe200078ec0ff */
[----:B------:R-:W-:Y:S02]  /*4ec0*/  @!P0 FFMA.FTZ R4, R63, R60, R4 ;  /* 0x0000003c3f048223 */ /* 0x000fe40000010004 */
[----:B------:R-:W-:Y:S01]  /*4ed0*/  @!P0 FMUL.FTZ R8, R50, R49 ;  /* 0x0000003132088220 */ /* 0x000fe20000410000 */
[----:B------:R-:W-:Y:S01]  /*4ee0*/  @!P0 F2FP.BF16.PACK_AB R189, R192, R189 ;  /* 0x000000bdc0bd823e */ /* 0x000fe200000010ff */
[----:B------:R-:W-:Y:S01]  /*4ef0*/  @!P0 FFMA.FTZ R5, R64, R65, R5 ;  /* 0x0000004140058223 */ /* 0x000fe20000010005 */
[----:B------:R-:W-:Y:S01]  /*4f00*/  @!P0 F2FP.BF16.PACK_AB R187, R4, R3 ;  /* 0x0000000304bb823e */ /* 0x000fe200000010ff */
[----:B------:R-:W-:Y:S02]  /*4f10*/  @!P0 FMUL.FTZ R9, R51, R48 ;  /* 0x0000003033098220 */ /* 0x000fe40000410000 */
[----:B------:R-:W-:Y:S02]  /*4f20*/  @!P0 FFMA.FTZ R6, R67, R62, R6 ;  /* 0x0000003e43068223 */ /* 0x000fe40000010006 */
[----:B------:R-:W-:Y:S02]  /*4f30*/  @!P0 FFMA.FTZ R8, R69, R66, R8 ;  /* 0x0000004245088223 */ /* 0x000fe40000010008 */
[----:B------:R-:W-:Y:S01]  /*4f40*/  @!P0 FMUL.FTZ R190, R50, R69 ;  /* 0x0000004532be8220 */ /* 0x000fe20000410000 */
[----:B------:R-:W-:Y:S01]  /*4f50*/  @!P0 F2FP.BF16.PACK_AB R188, R6, R5 ;  /* 0x0000000506bc823e */ /* 0x000fe200000010ff */
[----:B------:R-:W-:Y:S02]  /*4f60*/  @!P0 FMUL.FTZ R191, R51, R68 ;  /* 0x0000004433bf8220 */ /* 0x000fe40000410000 */
[----:B------:R-:W-:Y:S01]  /*4f70*/  @!P0 FFMA.FTZ R9, R68, R71, R9 ;  /* 0x0000004744098223 */ /* 0x000fe20000010009 */
[----:B------:R-:W-:Y:S01]  /*4f80*/  @!P0 MOV R33, R188 ;  /* 0x000000bc00218202 */ /* 0x000fe20000000f00 */
[----:B------:R-:W-:Y:S02]  /*4f90*/  @!P0 FFMA.FTZ R10, R73, R70, R10 ;  /* 0x00000046490a8223 */ /* 0x000fe4000001000a */
[----:B------:R-:W-:Y:S02]  /*4fa0*/  @!P0 FFMA.FTZ R190, R66, R49, -R190 ;  /* 0x0000003142be8223 */ /* 0x000fe400000108be */
[----:B------:R-:W-:Y:S02]  /*4fb0*/  @!P0 FFMA.FTZ R191, R71, R48, -R191 ;  /* 0x0000003047bf8223 */ /* 0x000fe400000108bf */
[----:B------:R-:W-:Y:S02]  /*4fc0*/  @!P0 FFMA.FTZ R11, R72, R75, R11 ;  /* 0x0000004b480b8223 */ /* 0x000fe4000001000b */
[----:B------:R-:W-:Y:S01]  /*4fd0*/  @!P0 IMAD.MOV.U32 R96, RZ, RZ, R185 ;  /* 0x000000ffff608224 */ /* 0x000fe200078e00b9 */
[----:B------:R-:W-:Y:S01]  /*4fe0*/  @!P0 F2FP.BF16.PACK_AB R190, R191, R190 ;  /* 0x000000bebfbe823e */ /* 0x000fe200000010ff */
[----:B------:R-:W-:Y:S01]  /*4ff0*/  @!P0 IMAD.MOV.U32 R99, RZ, RZ, R189 ;  /* 0x000000ffff638224 */ /* 0x000fe200078e00bd */
[----:B------:R-:W-:Y:S01]  /*5000*/  @!P0 F2FP.BF16.PACK_AB R191, R9, R8 ;  /* 0x0000000809bf823e */ /* 0x000fe200000010ff */
[----:B------:R-:W-:Y:S01]  /*5010*/  @!P0 IMAD.MOV.U32 R32, RZ, RZ, R187 ;  /* 0x000000ffff208224 */ /* 0x000fe200078e00bb */
[----:B------:R-:W-:Y:S01]  /*5020*/  @!P0 F2FP.BF16.PACK_AB R192, R11, R10 ;  /* 0x0000000a0bc0823e */ /* 0x000fe200000010ff */
[----:B------:R-:W-:Y:S02]  /*5030*/  @!P0 IMAD.MOV.U32 R98, RZ, RZ, R190 ;  /* 0x000000ffff628224 */ /* 0x000fe400078e00be */
[----:B------:R-:W-:Y:S02]  /*5040*/  @!P0 IMAD.MOV.U32 R34, RZ, RZ, R191 ;  /* 0x000000ffff228224 */ /* 0x000fe400078e00bf */
[----:B------:R-:W-:Y:S01]  /*5050*/  @!P0 IMAD.MOV.U32 R35, RZ, RZ, R192 ;  /* 0x000000ffff238224 */ /* 0x000fe200078e00c0 */
[C---:B------:R-:W-:Y:S04]  /*5060*/  LEA R186, P0, R145.reuse, R182, 0x1 ;  /* 0x000000b691ba7211 */ /* 0x040fe800078008ff */
[----:B------:R-:W-:Y:S02]  /*5070*/  LEA.HI.X R187, R145, R183, R142, 0x1, P0 ;  /* 0x000000b791bb7211 */ /* 0x000fe400000f0c8e */
[C---:B------:R-:W-:Y:S03]  /*5080*/  ISETP.GE.AND P0, PT, R184.reuse, c[0x0][0x1d4], PT ;  /* 0x00007500b8007a0c */ /* 0x040fe60003f06270 */
[----:B------:R1:W-:Y:S10]  /*5090*/  ST.E.128 [R186.64], R96 ;  /* 0x00000060ba007985 */ /* 0x0003f4000c101d10 */
[----:B------:R-:W-:Y:S05]  /*50a0*/  @!P0 IMAD.WIDE R184, R184, 0x2, R182 ;  /* 0x00000002b8b88825 */ /* 0x000fea00078e02b6 */
[----:B------:R1:W-:Y:S02]  /*50b0*/  @!P0 ST.E.128 [R184.64], R32 ;  /* 0x00000020b8008985 */ /* 0x0003e4000c101d10 */
.L_x_864:
[----:B------:R-:W-:Y:S05]  /*50c0*/  BSYNC B0 ;  /* 0x0000000000007941 */ /* 0x000fea0003800000 */
.L_x_863:
        /* <DEDUP_REMOVED lines=17> */
[----:B------:R-:W-:Y:S01]  /*51e0*/  @!P0 SHF.R.U64 R51, R92, 0x10, R93 ;  /* 0x000000105c338819 */ /* 0x000fe2000000125d */
[----:B------:R-:W-:Y:S01]  /*51f0*/  IMAD R48, R50, 0xc00, R7 ;  /* 0x00000c0032307824 */ /* 0x000fe200078e0207 */
[----:B------:R-:W-:Y:S02]  /*5200*/  @!P0 SHF.R.U32.HI R92, RZ, 0x10, R93 ;  /* 0x00000010ff5c8819 */ /* 0x000fe4000001165d */
[----:B------:R-:W-:Y:S01]  /*5210*/  @!P0 SHF.R.U32.HI R55, RZ, 0x10, R95 ;  /* 0x00000010ff378819 */ /* 0x000fe2000001165f */
[----:B------:R-:W-:Y:S01]  /*5220*/  IMAD.IADD R73, R48, 0x1, R73 ;  /* 0x0000000130497824 */ /* 0x000fe200078e0249 */
[----:B------:R-:W-:Y:S02]  /*5230*/  @!P0 PRMT R105, R105, 0x5410, R92 ;  /* 0x0000541069698816 */ /* 0x000fe4000000005c */
[----:B------:R-:W-:Y:S01]  /*5240*/  @!P0 SHF.R.U64 R38, R38, 0x10, R39 ;  /* 0x0000001026268819 */ /* 0x000fe20000001227 */
[----:B------:R-:W-:Y:S01]  /*5250*/  IMAD.SHL.U32 R72, R73, 0x2, RZ ;  /* 0x0000000249487824 */ /* 0x000fe200078e00ff */
[----:B------:R-:W-:Y:S01]  /*5260*/  @!P0 PRMT R106, R106, 0x5410, R51 ;  /* 0x000054106a6a8816 */ /* 0x000fe20000000033 */
[----:B------:R-:W-:Y:S01]  /*5270*/  @!P0 IMAD.U32 R56, R105, 0x10000, RZ ;  /* 0x0001000069388824 */ /* 0x000fe200078e00ff */
[----:B------:R-:W-:Y:S01]  /*5280*/  @!P0 PRMT R47, R47, 0x5410, R36 ;  /* 0x000054102f2f8816 */ /* 0x000fe20000000024 */
[----:B--2---:R-:W-:Y:S01]  /*5290*/  @!P0 IMAD.U32 R54, R68, 0x10000, RZ ;  /* 0x0001000044368824 */ /* 0x004fe200078e00ff */
[----:B-1----:R-:W1:Y:S01]  /*52a0*/  LDS.128 R32, [R72+0xa080] ;  /* 0x00a0800048207984 */ /* 0x002e620000000c00 */
[----:B------:R-:W-:Y:S01]  /*52b0*/  @!P0 IMAD.U32 R50, R106, 0x10000, RZ ;  /* 0x000100006a328824 */ /* 0x000fe200078e00ff */
[----:B------:R-:W-:Y:S01]  /*52c0*/  @!P0 PRMT R46, R46, 0x5410, R37 ;  /* 0x000054102e2e8816 */ /* 0x000fe20000000025 */
[----:B------:R-:W-:Y:S01]  /*52d0*/  @!P0 IMAD.U32 R37, R47, 0x10000, RZ ;  /* 0x000100002f258824 */ /* 0x000fe200078e00ff */
[----:B------:R-:W-:Y:S01]  /*52e0*/  @!P0 SHF.R.U32.HI R49, RZ, 0x10, R39 ;  /* 0x00000010ff318819 */ /* 0x000fe20000011627 */
[----:B------:R-:W-:Y:S01]  /*52f0*/  @!P0 IMAD.U32 R62, R71, 0x10000, RZ ;  /* 0x00010000473e8824 */ /* 0x000fe200078e00ff */
[----:B------:R-:W-:Y:S01]  /*5300*/  @!P0 PRMT R104, R104, 0x5410, R55 ;  /* 0x0000541068688816 */ /* 0x000fe20000000037 */
[----:B------:R-:W-:Y:S01]  /*5310*/  @!P0 IMAD.U32 R36, R46, 0x10000, RZ ;  /* 0x000100002e248824 */ /* 0x000fe200078e00ff */
[----:B------:R-:W-:Y:S02]  /*5320*/  @!P0 PRMT R53, R53, 0x5410, R38 ;  /* 0x0000541035358816 */ /* 0x000fe40000000026 */
[----:B------:R-:W-:Y:S01]  /*5330*/  @!P0 SHF.L.U32 R55, R69, 0x10, RZ ;  /* 0x0000001045378819 */ /* 0x000fe200000006ff */
[----:B------:R-:W-:Y:S01]  /*5340*/  @!P0 IMAD.U32 R65, R104, 0x10000, RZ ;  /* 0x0001000068418824 */ /* 0x000fe200078e00ff */
[----:B------:R-:W-:Y:S02]  /*5350*/  @!P0 LOP3.LUT R51, R106, 0xffff0000, RZ, 0xc0, !PT ;  /* 0xffff00006a338812 */ /* 0x000fe400078ec0ff */
[----:B------:R-:W-:Y:S02]  /*5360*/  @!P0 LOP3.LUT R57, R105, 0xffff0000, RZ, 0xc0, !PT ;  /* 0xffff000069398812 */ /* 0x000fe400078ec0ff */
[----:B------:R-:W-:Y:S02]  /*5370*/  @!P0 PRMT R52, R52, 0x5410, R49 ;  /* 0x0000541034348816 */ /* 0x000fe40000000031 */
[----:B------:R-:W-:Y:S02]  /*5380*/  @!P0 LOP3.LUT R64, R104, 0xffff0000, RZ, 0xc0, !PT ;  /* 0xffff000068408812 */ /* 0x000fe400078ec0ff */
[----:B------:R-:W-:Y:S02]  /*5390*/  @!P0 SHF.R.U64 R94, R94, 0x10, R95 ;  /* 0x000000105e5e8819 */ /* 0x000fe4000000125f */
[----:B------:R-:W-:Y:S02]  /*53a0*/  @!P0 LOP3.LUT R67, R71, 0xffff0000, RZ, 0xc0, !PT ;  /* 0xffff000047438812 */ /* 0x000fe400078ec0ff */
[----:B------:R-:W-:Y:S02]  /*53b0*/  @!P0 PRMT R103, R103, 0x5410, R94 ;  /* 0x0000541067678816 */ /* 0x000fe4000000005e */
[C---:B------:R-:W-:Y:S02]  /*53c0*/  @!P0 SHF.L.U32 R58, R70.reuse, 0x10, RZ ;  /* 0x00000010463a8819 */ /* 0x040fe400000006ff */
[C---:B------:R-:W-:Y:S01]  /*53d0*/  @!P0 LOP3.LUT R60, R103.reuse, 0xffff0000, RZ, 0xc0, !PT ;  /* 0xffff0000673c8812 */ /* 0x040fe200078ec0ff */
[----:B------:R-:W-:Y:S01]  /*53e0*/  @!P0 IMAD.U32 R59, R103, 0x10000, RZ ;  /* 0x00010000673b8824 */ /* 0x000fe200078e00ff */
        /* <DEDUP_REMOVED lines=27> */
[----:B------:R-:W-:Y:S01]  /*55a0*/  @!P0 FMUL.FTZ R97, R38, R65 ;  /* 0x0000004126618220 */ /* 0x000fe20000410000 */
[----:B------:R-:W-:Y:S01]  /*55b0*/  @!P0 F2FP.BF16.PACK_AB R73, R96, R73 ;  /* 0x000000496049823e */ /* 0x000fe200000010ff */
[----:B------:R-:W-:Y:S02]  /*55c0*/  @!P0 FMUL.FTZ R184, R39, R64 ;  /* 0x0000004027b88220 */ /* 0x000fe40000410000 */
[----:B------:R-:W-:Y:S01]  /*55d0*/  @!P0 FMUL.FTZ R10, R38, R37 ;  /* 0x00000025260a8220 */ /* 0x000fe20000410000 */
        /* <DEDUP_REMOVED lines=40> */
.L_x_862:
[----:B-123--:R-:W-:Y:S05]  /*5860*/  BSYNC B1 ;  /* 0x0000000000017941 */ /* 0x00efea0003800000 */
.L_x_861:
[----:B------:R1:W2:Y:S04]  /*5870*/  SHFL.IDX PT, R59, R180, 0x1, 0x181f ;  /* 0x00381f00b43b7f89 */ /* 0x0002a800000e0000 */
[----:B------:R1:W3:Y:S01]  /*5880*/  SHFL.IDX PT, R58, R181, 0x1, 0x181f ;  /* 0x00381f00b53a7f89 */ /* 0x0002e200000e0000 */
[----:B------:R-:W-:-:S05]  /*5890*/  @P5 BRA `(.L_x_850) ;  /* 0x0000130000005947 */ /* 0x000fca0003800000 */
[----:B------:R-:W-:Y:S01]  /*58a0*/  ISETP.GE.AND P0, PT, R18, c[0x0][0x1d4], PT ;  /* 0x0000750012007a0c */ /* 0x000fe20003f06270 */
[----:B------:R-:W-:Y:S01]  /*58b0*/  @!UPT UIADD3 URZ, URZ, URZ, URZ ;  /* 0x0000003f3f3ff290 */ /* 0x000fe2000fffe03f */
[----:B------:R-:W-:Y:S11]  /*58c0*/  BSSY B0, `(.L_x_865) ;  /* 0x0000078000007945 */ /* 0x000ff60003800000 */
[----:B------:R-:W-:-:S05]  /*58d0*/  @P0 BRA `(.L_x_866) ;  /* 0x0000076000000947 */ /* 0x000fca0003800000 */
[----:B------:R-:W-:Y:S01]  /*58e0*/  SEL R39, R74, R91, !P1 ;  /* 0x0000005b4a277207 */ /* 0x000fe20004800000 */
[----:B------:R-:W4:Y:S01]  /*58f0*/  LDS.128 R64, [R150+0xa080] ;  /* 0x00a0800096407984 */ /* 0x000f220000000c00 */
[----:B------:R-:W-:Y:S02]  /*5900*/  ISETP.GE.AND P0, PT, R18, c[0x0][0x27c], PT ;  /* 0x00009f0012007a0c */ /* 0x000fe40003f06270 */
[----:B------:R-:W-:Y:S04]  /*5910*/  SHF.R.S32.HI R38, RZ, 0x1f, R39 ;  /* 0x0000001fff267819 */ /* 0x000fe80000011427 */
[----:B------:R-:W-:Y:S04]  /*5920*/  LEA.HI R38, R38, R39, RZ, 0x4 ;  /* 0x0000002726267211 */ /* 0x000fe800078f20ff */
[----:B------:R-:W-:Y:S03]  /*5930*/  LEA.HI.SX32 R38, R38, R77, 0x1c ;  /* 0x0000004d26267211 */ /* 0x000fe600078fe2ff */
[--C-:B------:R-:W-:Y:S02]  /*5940*/  @!P0 SHF.R.U64 R28, R28, 0x10, R29.reuse ;  /* 0x000000101c1c8819 */ /* 0x100fe4000000121d */
        /* <DEDUP_REMOVED lines=15> */
[----:B------:R-:W-:Y:S01]  /*5a40*/  @!P0 PRMT R102, R102, 0x5410, R39 ;  /* 0x0000541066668816 */ /* 0x000fe20000000027 */
[----:B----4-:R-:W-:Y:S01]  /*5a50*/  @!P0 IMAD.U32 R46, R64, 0x10000, RZ ;  /* 0x00010000402e8824 */ /* 0x010fe200078e00ff */
[----:B------:R-:W-:Y:S01]  /*5a60*/  @!P0 PRMT R43, R43, 0x5410, R28 ;  /* 0x000054102b2b8816 */ /* 0x000fe2000000001c */
[----:B------:R-:W-:Y:S01]  /*5a70*/  @!P0 IMAD.U32 R48, R101, 0x10000, RZ ;  /* 0x0001000065308824 */ /* 0x000fe200078e00ff */
[----:B------:R-:W4:Y:S01]  /*5a80*/  LDS.128 R32, [R62+0xa080] ;  /* 0x00a080003e207984 */ /* 0x000f220000000c00 */
        /* <DEDUP_REMOVED lines=17> */
[----:B------:R-:W-:Y:S02]  /*5ba0*/  @!P0 SHF.L.U32 R50, R66, 0x10, RZ ;  /* 0x0000001042328819 */ /* 0x000fe400000006ff */
[C---:B------:R-:W-:Y:S01]  /*5bb0*/  @!P0 LOP3.LUT R52, R90.reuse, 0xffff0000, RZ, 0xc0, !PT ;  /* 0xffff00005a348812 */ /* 0x040fe200078ec0ff */
[----:B------:R-:W-:Y:S01]  /*5bc0*/  @!P0 IMAD.U32 R51, R90, 0x10000, RZ ;  /* 0x000100005a338824 */ /* 0x000fe200078e00ff */
[----:B------:R-:W-:Y:S01]  /*5bd0*/  @!P0 LOP3.LUT R53, R66, 0xffff0000, RZ, 0xc0, !PT ;  /* 0xffff000042358812 */ /* 0x000fe200078ec0ff */
[----:B----4-:R-:W-:Y:S01]  /*5be0*/  @!P0 IMAD.U32 R31, R33, 0x10000, RZ ;  /* 0x00010000211f8824 */ /* 0x010fe200078e00ff */
        /* <DEDUP_REMOVED lines=63> */
[C---:B---3--:R-:W-:Y:S04]  /*5fe0*/  LEA R62, P0, R145.reuse, R58, 0x1 ;  /* 0x0000003a913e7211 */ /* 0x048fe800078008ff */
[----:B--2---:R-:W-:Y:S02]  /*5ff0*/  LEA.HI.X R63, R145, R59, R142, 0x1, P0 ;  /* 0x0000003b913f7211 */ /* 0x004fe400000f0c8e */
[C---:B------:R-:W-:Y:S03]  /*6000*/  ISETP.GE.AND P0, PT, R60.reuse, c[0x0][0x1d4], PT ;  /* 0x000075003c007a0c */ /* 0x040fe60003f06270 */
[----:B------:R2:W-:Y:S10]  /*6010*/  ST.E.128 [R62.64], R64 ;  /* 0x000000403e007985 */ /* 0x0005f4000c101d10 */
[----:B------:R-:W-:Y:S05]  /*6020*/  @!P0 IMAD.WIDE R68, R60, 0x2, R58 ;  /* 0x000000023c448825 */ /* 0x000fea00078e023a */
[----:B------:R2:W-:Y:S02]  /*6030*/  @!P0 ST.E.128 [R68.64], R32 ;  /* 0x0000002044008985 */ /* 0x0005e4000c101d10 */
.L_x_866:
[----:B------:R-:W-:Y:S05]  /*6040*/  BSYNC B0 ;  /* 0x0000000000007941 */ /* 0x000fea0003800000 */
.L_x_865:
[----:B------:R-:W-:Y:S11]  /*6050*/  ISETP.GE.AND P0, PT, R15, c[0x0][0x1d4], PT ;  /* 0x000075000f007a0c */ /* 0x000ff60003f06270 */
[----:B------:R-:W-:Y:S02]  /*6060*/  @!UPT UIADD3 URZ, URZ, URZ, URZ ;  /* 0x0000003f3f3ff290 */ /* 0x000fe4000fffe03f */
[----:B------:R-:W-:-:S05]  /*6070*/  @P0 BRA `(.L_x_850) ;  /* 0x00000b2000000947 */ /* 0x000fca0003800000 */
[----:B------:R-:W-:Y:S01]  /*6080*/  SEL R91, R74, R91, !P2 ;  /* 0x0000005b4a5b7207 */ /* 0x000fe20005000000 */
[----:B------:R-:W4:Y:S01]  /*6090*/  LDS.128 R52, [R149+0xa080] ;  /* 0x00a0800095347984 */ /* 0x000f220000000c00 */
[C---:B---3--:R-:W-:Y:S02]  /*60a0*/  LEA R56, P0, R143.reuse, R58, 0x1 ;  /* 0x0000003a8f387211 */ /* 0x048fe400078008ff */
[----:B--2---:R-:W-:Y:S02]  /*60b0*/  SHF.R.S32.HI R34, RZ, 0x1f, R91 ;  /* 0x0000001fff227819 */ /* 0x004fe4000001145b */
[----:B------:R-:W-:Y:S02]  /*60c0*/  LEA.HI.X R57, R143, R59, R148, 0x1, P0 ;  /* 0x0000003b8f397211 */ /* 0x000fe400000f0c94 */
[----:B------:R-:W-:Y:S02]  /*60d0*/  LEA.HI R91, R34, R91, RZ, 0x4 ;  /* 0x0000005b225b7211 */ /* 0x000fe400078f20ff */
[----:B------:R-:W-:Y:S02]  /*60e0*/  ISETP.GE.AND P0, PT, R15, c[0x0][0x27c], PT ;  /* 0x00009f000f007a0c */ /* 0x000fe40003f06270 */
[----:B------:R-:W-:Y:S04]  /*60f0*/  LEA.HI.SX32 R34, R91, R76, 0x1c ;  /* 0x0000004c5b227211 */ /* 0x000fe800078fe2ff */
[----:B------:R-:W-:Y:S01]  /*6100*/  SHF.R.S32.HI R35, RZ, 0x1f, R34 ;  /* 0x0000001fff237819 */ /* 0x000fe20000011422 */
[----:B------:R-:W-:Y:S03]  /*6110*/  IMAD.SHL.U32 R51, R34, 0x8, RZ ;  /* 0x0000000822337824 */ /* 0x000fe600078e00ff */
[----:B------:R-:W-:Y:S02]  /*6120*/  LEA.HI R35, R35, R34, RZ, 0x3 ;  /* 0x0000002223237211 */ /* 0x000fe400078f18ff */
[----:B------:R-:W-:Y:S02]  /*6130*/  LOP3.LUT R63, R115, 0x38, R51, 0xf8, !PT ;  /* 0x00000038733f7812 */ /* 0x000fe400078ef833 */
[----:B------:R-:W-:Y:S02]  /*6140*/  SHF.R.S32.HI R35, RZ, 0x3, R35 ;  /* 0x00000003ff237819 */ /* 0x000fe40000011423 */
[----:B------:R-:W-:Y:S02]  /*6150*/  LOP3.LUT R63, R63, R126, RZ, 0x3c, !PT ;  /* 0x0000007e3f3f7212 */ /* 0x000fe400078e3cff */
[----:B------:R-:W-:Y:S01]  /*6160*/  @!P0 SHF.R.U32.HI R36, RZ, 0x10, R83 ;  /* 0x00000010ff248819 */ /* 0x000fe20000011653 */
[----:B------:R-:W-:Y:S01]  /*6170*/  IMAD R32, R35, 0xc00, R12 ;  /* 0x00000c0023207824 */ /* 0x000fe200078e020c */
[----:B------:R-:W-:Y:S02]  /*6180*/  @!P0 SHF.R.U64 R34, R80, 0x10, R81 ;  /* 0x0000001050228819 */ /* 0x000fe40000001251 */
[----:B------:R-:W-:Y:S01]  /*6190*/  @!P0 PRMT R79, R79, 0x5410, R36 ;  /* 0x000054104f4f8816 */ /* 0x000fe20000000024 */
[----:B------:R-:W-:Y:S01]  /*61a0*/  IMAD.IADD R63, R32, 0x1, R63 ;  /* 0x00000001203f7824 */ /* 0x000fe200078e023f */
[----:B------:R-:W-:Y:S02]  /*61b0*/  @!P0 PRMT R89, R89, 0x5410, R34 ;  /* 0x0000541059598816 */ /* 0x000fe40000000022 */
[----:B------:R-:W-:Y:S01]  /*61c0*/  @!P0 SHF.R.U64 R24, R24, 0x10, R25 ;  /* 0x0000001018188819 */ /* 0x000fe20000001219 */
[----:B------:R-:W-:Y:S01]  /*61d0*/  IMAD.SHL.U32 R50, R63, 0x2, RZ ;  /* 0x000000023f327824 */ /* 0x000fe200078e00ff */
[----:B------:R-:W-:Y:S01]  /*61e0*/  @!P0 SHF.R.U64 R26, R26, 0x10, R27 ;  /* 0x000000101a1a8819 */ /* 0x000fe2000000121b */
[----:B------:R-:W-:Y:S01]  /*61f0*/  @!P0 IMAD.U32 R34, R89, 0x10000, RZ ;  /* 0x0001000059228824 */ /* 0x000fe200078e00ff */
[----:B------:R-:W-:Y:S01]  /*6200*/  @!P0 PRMT R23, R23, 0x5410, R24 ;  /* 0x0000541017178816 */ /* 0x000fe20000000018 */
[----:B----4-:R-:W-:Y:S01]  /*6210*/  @!P0 IMAD.U32 R36, R52, 0x10000, RZ ;  /* 0x0001000034248824 */ /* 0x010fe200078e00ff */
[----:B------:R-:W2:Y:S01]  /*6220*/  LDS.128 R28, [R50+0xa080] ;  /* 0x00a08000321c7984 */ /* 0x000ea20000000c00 */
[----:B------:R-:W-:Y:S01]  /*6230*/  @!P0 IMAD.U32 R47, R79, 0x10000, RZ ;  /* 0x000100004f2f8824 */ /* 0x000fe200078e00ff */
[----:B------:R-:W-:Y:S01]  /*6240*/  @!P0 SHF.L.U32 R37, R53, 0x10, RZ ;  /* 0x0000001035258819 */ /* 0x000fe200000006ff */
[----:B------:R-:W-:Y:S01]  /*6250*/  @!P0 IMAD.U32 R46, R55, 0x10000, RZ ;  /* 0x00010000372e8824 */ /* 0x000fe200078e00ff */
[----:B------:R-:W-:Y:S02]  /*6260*/  @!P0 LOP3.LUT R39, R53, 0xffff0000, RZ, 0xc0, !PT ;  /* 0xffff000035278812 */ /* 0x000fe400078ec0ff */
[----:B------:R-:W-:Y:S02]  /*6270*/  @!P0 LOP3.LUT R49, R55, 0xffff0000, RZ, 0xc0, !PT ;  /* 0xffff000037318812 */ /* 0x000fe400078ec0ff */
[C---:B------:R-:W-:Y:S02]  /*6280*/  @!P0 SHF.L.U32 R42, R54.reuse, 0x10, RZ ;  /* 0x00000010362a8819 */ /* 0x040fe400000006ff */
[----:B------:R-:W-:Y:S02]  /*6290*/  @!P0 LOP3.LUT R45, R54, 0xffff0000, RZ, 0xc0, !PT ;  /* 0xffff0000362d8812 */ /* 0x000fe400078ec0ff */
[----:B------:R-:W-:Y:S02]  /*62a0*/  @!P0 SHF.R.U32.HI R25, RZ, 0x10, R25 ;  /* 0x00000010ff198819 */ /* 0x000fe40000011619 */
[----:B------:R-:W-:Y:S02]  /*62b0*/  @!P0 PRMT R41, R41, 0x5410, R26 ;  /* 0x0000541029298816 */ /* 0x000fe4000000001a */
[----:B------:R-:W-:Y:S01]  /*62c0*/  @!P0 PRMT R22, R22, 0x5410, R25 ;  /* 0x0000541016168816 */ /* 0x000fe20000000019 */
[C---:B------:R-:W-:Y:S01]  /*62d0*/  @!P0 IMAD.U32 R25, R23.reuse, 0x10000, RZ ;  /* 0x0001000017198824 */ /* 0x040fe200078e00ff */
[----:B------:R-:W-:Y:S02]  /*62e0*/  @!P0 LOP3.LUT R23, R23, 0xffff0000, RZ, 0xc0, !PT ;  /* 0xffff000017178812 */ /* 0x000fe400078ec0ff */
[----:B------:R-:W-:Y:S01]  /*62f0*/  @!P0 LOP3.LUT R35, R89, 0xffff0000, RZ, 0xc0, !PT ;  /* 0xffff000059238812 */ /* 0x000fe200078ec0ff */
[C---:B------:R-:W-:Y:S01]  /*6300*/  @!P0 IMAD.U32 R24, R22.reuse, 0x10000, RZ ;  /* 0x0001000016188824 */ /* 0x040fe200078e00ff */
[----:B------:R-:W-:Y:S02]  /*6310*/  @!P0 LOP3.LUT R22, R22, 0xffff0000, RZ, 0xc0, !PT ;  /* 0xffff000016168812 */ /* 0x000fe400078ec0ff */
[----:B------:R-:W-:Y:S02]  /*6320*/  @!P0 LOP3.LUT R48, R79, 0xffff0000, RZ, 0xc0, !PT ;  /* 0xffff00004f308812 */ /* 0x000fe400078ec0ff */
[----:B------:R-:W-:Y:S02]  /*6330*/  @!P0 SHF.R.U32.HI R33, RZ, 0x10, R27 ;  /* 0x00000010ff218819 */ /* 0x000fe4000001161b */
[----:B------:R-:W-:Y:S02]  /*6340*/  @!P0 SHF.R.U32.HI R81, RZ, 0x10, R81 ;  /* 0x00000010ff518819 */ /* 0x000fe40000011651 */
[----:B------:R-:W-:Y:S02]  /*6350*/  @!P0 PRMT R40, R40, 0x5410, R33 ;  /* 0x0000541028288816 */ /* 0x000fe40000000021 */
[----:B------:R-:W-:Y:S02]  /*6360*/  @!P0 PRMT R88, R88, 0x5410, R81 ;  /* 0x0000541058588816 */ /* 0x000fe40000000051 */
[----:B------:R-:W-:Y:S03]  /*6370*/  @!P0 SHF.R.U64 R83, R82, 0x10, R83 ;  /* 0x0000001052538819 */ /* 0x000fe60000001253 */
[----:B------:R-:W-:Y:S01]  /*6380*/  @!P0 IMAD.U32 R38, R88, 0x10000, RZ ;  /* 0x0001000058268824 */ /* 0x000fe200078e00ff */
[----:B------:R-:W-:Y:S01]  /*6390*/  @!P0 PRMT R78, R78, 0x5410, R83 ;  /* 0x000054104e4e8816 */ /* 0x000fe20000000053 */
[----:B--2---:R-:W-:Y:S01]  /*63a0*/  @!P0 IMAD.U32 R27, R29, 0x10000, RZ ;  /* 0x000100001d1b8824 */ /* 0x004fe200078e00ff */
[----:B------:R-:W-:Y:S03]  /*63b0*/  @!P0 SHF.L.U32 R26, R28, 0x10, RZ ;  /* 0x000000101c1a8819 */ /* 0x000fe600000006ff */
[C---:B------:R-:W-:Y:S01]  /*63c0*/  @!P0 IMAD.U32 R43, R78.reuse, 0x10000, RZ ;  /* 0x000100004e2b8824 */ /* 0x040fe200078e00ff */
[----:B------:R-:W-:Y:S01]  /*63d0*/  @!P0 LOP3.LUT R44, R78, 0xffff0000, RZ, 0xc0, !PT ;  /* 0xffff00004e2c8812 */ /* 0x000fe200078ec0ff */
[----:B------:R-:W-:Y:S02]  /*63e0*/  @!P0 FMUL.FTZ R60, R27, R38 ;  /* 0x000000261b3c8220 */ /* 0x000fe40000410000 */
[C---:B------:R-:W-:Y:S02]  /*63f0*/  @!P0 FMUL.FTZ R50, R26.reuse, R34 ;  /* 0x000000221a328220 */ /* 0x040fe40000410000 */
[-C--:B------:R-:W-:Y:S02]  /*6400*/  @!P0 FMUL.FTZ R3, R26, R25.reuse ;  /* 0x000000191a038220 */ /* 0x080fe40000410000 */
[----:B------:R-:W-:Y:S01]  /*6410*/  @!P0 FFMA.FTZ R50, R36, R25, -R50 ;  /* 0x0000001924328223 */ /* 0x000fe20000010832 */
[----:B------:R-:W-:Y:S01]  /*6420*/  @!P0 LOP3.LUT R25, R29, 0xffff0000, RZ, 0xc0, !PT ;  /* 0xffff00001d198812 */ /* 0x000fe200078ec0ff */
[----:B------:R-:W-:Y:S01]  /*6430*/  @!P0 FFMA.FTZ R3, R34, R36, R3 ;  /* 0x0000002422038223 */ /* 0x000fe20000010003 */
[----:B------:R-:W-:Y:S01]  /*6440*/  @!P0 LOP3.LUT R34, R52, 0xffff0000, RZ, 0xc0, !PT ;  /* 0xffff000034228812 */ /* 0x000fe200078ec0ff */
[-C--:B------:R-:W-:Y:S01]  /*6450*/  @!P0 FMUL.FTZ R5, R27, R24.reuse ;  /* 0x000000181b058220 */ /* 0x080fe20000410000 */
[----:B------:R-:W-:Y:S01]  /*6460*/  @!P0 LOP3.LUT R36, R88, 0xffff0000, RZ, 0xc0, !PT ;  /* 0xffff000058248812 */ /* 0x000fe200078ec0ff */
[----:B------:R-:W-:Y:S01]  /*6470*/  @!P0 FFMA.FTZ R60, R37, R24, -R60 ;  /* 0x00000018253c8223 */ /* 0x000fe2000001083c */
[----:B------:R-:W-:Y:S01]  /*6480*/  @!P0 LOP3.LUT R24, R28, 0xffff0000, RZ, 0xc0, !PT ;  /* 0xffff00001c188812 */ /* 0x000fe200078ec0ff */
[C---:B------:R-:W-:Y:S02]  /*6490*/  @!P0 FMUL.FTZ R6, R25.reuse, R22 ;  /* 0x0000001619068220 */ /* 0x040fe40000410000 */
[----:B------:R-:W-:Y:S01]  /*64a0*/  @!P0 FMUL.FTZ R63, R25, R36 ;  /* 0x00000024193f8220 */ /* 0x000fe20000410000 */
[----:B------:R-:W-:Y:S01]  /*64b0*/  @!P0 LOP3.LUT R25, R31, 0xffff0000, RZ, 0xc0, !PT ;  /* 0xffff00001f198812 */ /* 0x000fe200078ec0ff */
[----:B------:R-:W-:Y:S02]  /*64c0*/  @!P0 FMUL.FTZ R65, R24, R35 ;  /* 0x0000002318418220 */ /* 0x000fe40000410000 */
[----:B------:R-:W-:Y:S01]  /*64d0*/  @!P0 FFMA.FTZ R63, R39, R22, -R63 ;  /* 0x00000016273f8223 */ /* 0x000fe2000001083f */
[----:B------:R-:W-:Y:S01]  /*64e0*/  @!P0 LOP3.LUT R22, R40, 0xffff0000, RZ, 0xc0, !PT ;  /* 0xffff000028168812 */ /* 0x000fe200078ec0ff */
[-C--:B------:R-:W-:Y:S02]  /*64f0*/  @!P0 FMUL.FTZ R4, R24, R23.reuse ;  /* 0x0000001718048220 */ /* 0x080fe40000410000 */
[----:B------:R-:W-:Y:S01]  /*6500*/  @!P0 FFMA.FTZ R65, R34, R23, -R65 ;  /* 0x0000001722418223 */ /* 0x000fe20000010841 */
[----:B------:R-:W-:Y:S01]  /*6510*/  @!P0 F2FP.BF16.PACK_AB R60, R63, R60 ;  /* 0x0000003c3f3c823e */ /* 0x000fe200000010ff */
[----:B------:R-:W-:Y:S02]  /*6520*/  @!P0 IMAD.U32 R24, R31, 0x10000, RZ ;  /* 0x000100001f188824 */ /* 0x000fe400078e00ff */
[----:B------:R-:W-:Y:S01]  /*6530*/  @!P0 IMAD.U32 R23, R40, 0x10000, RZ ;  /* 0x0001000028178824 */ /* 0x000fe200078e00ff */
[----:B------:R-:W-:Y:S01]  /*6540*/  @!P0 MOV R53, R60 ;  /* 0x0000003c00358202 */ /* 0x000fe20000000f00 */
[----:B------:R-:W-:Y:S01]  /*6550*/  @!P0 FMUL.FTZ R67, R25, R48 ;  /* 0x0000003019438220 */ /* 0x000fe20000410000 */
[----:B------:R-:W-:Y:S01]  /*6560*/  @!P0 F2FP.BF16.PACK_AB R65, R65, R50 ;  /* 0x000000324141823e */ /* 0x000fe200000010ff */
[-C--:B------:R-:W-:Y:S01]  /*6570*/  @!P0 FMUL.FTZ R11, R25, R22.reuse ;  /* 0x00000016190b8220 */ /* 0x080fe20000410000 */
[----:B------:R-:W-:Y:S01]  /*6580*/  @!P0 LOP3.LUT R25, R30, 0xffff0000, RZ, 0xc0, !PT ;  /* 0xffff00001e198812 */ /* 0x000fe200078ec0ff */
[C---:B------:R-:W-:Y:S02]  /*6590*/  @!P0 FMUL.FTZ R62, R24.reuse, R47 ;  /* 0x0000002f183e8220 */ /* 0x040fe40000410000 */
[-C--:B------:R-:W-:Y:S02]  /*65a0*/  @!P0 FMUL.FTZ R10, R24, R23.reuse ;  /* 0x00000017180a8220 */ /* 0x080fe40000410000 */
[----:B------:R-:W-:Y:S02]  /*65b0*/  @!P0 IMAD.U32 R24, R30, 0x10000, RZ ;  /* 0x000100001e188824 */ /* 0x000fe400078e00ff */
[----:B------:R-:W-:Y:S01]  /*65c0*/  @!P0 FFMA.FTZ R67, R49, R22, -R67 ;  /* 0x0000001631438223 */ /* 0x000fe20000010843 */
[C---:B------:R-:W-:Y:S01]  /*65d0*/  @!P0 LOP3.LUT R22, R41.reuse, 0xffff0000, RZ, 0xc0, !PT ;  /* 0xffff000029168812 */ /* 0x040fe200078ec0ff */
[----:B------:R-:W-:Y:S02]  /*65e0*/  @!P0 FFMA.FTZ R62, R46, R23, -R62 ;  /* 0x000000172e3e8223 */ /* 0x000fe4000001083e */
[----:B------:R-:W-:Y:S02]  /*65f0*/  @!P0 IMAD.U32 R23, R41, 0x10000, RZ ;  /* 0x0001000029178824 */ /* 0x000fe400078e00ff */
[C---:B------:R-:W-:Y:S01]  /*6600*/  @!P0 FMUL.FTZ R64, R24.reuse, R43 ;  /* 0x0000002b18408220 */ /* 0x040fe20000410000 */
[----:B------:R-:W-:Y:S01]  /*6610*/  @!P0 F2FP.BF16.PACK_AB R62, R67, R62 ;  /* 0x0000003e433e823e */ /* 0x000fe200000010ff */
[----:B------:R-:W-:Y:S02]  /*6620*/  @!P0 FMUL.FTZ R69, R25, R44 ;  /* 0x0000002c19458220 */ /* 0x000fe40000410000 */
[----:B------:R-:W-:Y:S02]  /*6630*/  @!P0 FFMA.FTZ R4, R35, R34, R4 ;  /* 0x0000002223048223 */ /* 0x000fe40000010004 */
[-C--:B------:R-:W-:Y:S02]  /*6640*/  @!P0 FMUL.FTZ R8, R24, R23.reuse ;  /* 0x0000001718088220 */ /* 0x080fe40000410000 */
[----:B------:R-:W-:Y:S01]  /*6650*/  @!P0 FFMA.FTZ R64, R42, R23, -R64 ;  /* 0x000000172a408223 */ /* 0x000fe20000010840 */
[----:B------:R-:W-:Y:S01]  /*6660*/  @!P0 F2FP.BF16.PACK_AB R50, R4, R3 ;  /* 0x000000030432823e */ /* 0x000fe200000010ff */
[-C--:B------:R-:W-:Y:S02]  /*6670*/  @!P0 FFMA.FTZ R69, R45, R22.reuse, -R69 ;  /* 0x000000162d458223 */ /* 0x080fe40000010845 */
[----:B------:R-:W-:Y:S02]  /*6680*/  @!P0 FFMA.FTZ R5, R38, R37, R5 ;  /* 0x0000002526058223 */ /* 0x000fe40000010005 */
[----:B------:R-:W-:Y:S01]  /*6690*/  @!P0 FMUL.FTZ R9, R25, R22 ;  /* 0x0000001619098220 */ /* 0x000fe20000410000 */
[----:B------:R-:W-:Y:S01]  /*66a0*/  @!P0 F2FP.BF16.PACK_AB R69, R69, R64 ;  /* 0x000000404545823e */ /* 0x000fe200000010ff */
[----:B------:R-:W-:Y:S02]  /*66b0*/  @!P0 FFMA.FTZ R6, R36, R39, R6 ;  /* 0x0000002724068223 */ /* 0x000fe40000010006 */
[----:B------:R-:W-:Y:S02]  /*66c0*/  @!P0 FFMA.FTZ R8, R43, R42, R8 ;  /* 0x0000002a2b088223 */ /* 0x000fe40000010008 */
[----:B------:R-:W-:Y:S01]  /*66d0*/  @!P0 FFMA.FTZ R9, R44, R45, R9 ;  /* 0x0000002d2c098223 */ /* 0x000fe20000010009 */
[----:B------:R-:W-:Y:S01]  /*66e0*/  @!P0 F2FP.BF16.PACK_AB R63, R6, R5 ;  /* 0x00000005063f823e */ /* 0x000fe200000010ff */
[----:B------:R-:W-:Y:S02]  /*66f0*/  @!P0 FFMA.FTZ R10, R47, R46, R10 ;  /* 0x0000002e2f0a8223 */ /* 0x000fe4000001000a */
[----:B------:R-:W-:Y:S01]  /*6700*/  @!P0 FFMA.FTZ R11, R48, R49, R11 ;  /* 0x00000031300b8223 */ /* 0x000fe2000001000b */
[----:B------:R-:W-:Y:S01]  /*6710*/  @!P0 F2FP.BF16.PACK_AB R64, R9, R8 ;  /* 0x000000080940823e */ /* 0x000fe200000010ff */
[----:B------:R-:W-:Y:S01]  /*6720*/  @!P0 IMAD.MOV.U32 R52, RZ, RZ, R65 ;  /* 0x000000ffff348224 */ /* 0x000fe200078e0041 */
[----:B------:R-:W-:Y:S01]  /*6730*/  @!P0 MOV R29, R63 ;  /* 0x0000003f001d8202 */ /* 0x000fe20000000f00 */
[----:B------:R-:W-:Y:S01]  /*6740*/  @!P0 IMAD.MOV.U32 R54, RZ, RZ, R69 ;  /* 0x000000ffff368224 */ /* 0x000fe200078e0045 */
[----:B------:R-:W-:Y:S01]  /*6750*/  @!P0 F2FP.BF16.PACK_AB R67, R11, R10 ;  /* 0x0000000a0b43823e */ /* 0x000fe200000010ff */
[----:B------:R-:W-:Y:S02]  /*6760*/  @!P0 IMAD.MOV.U32 R55, RZ, RZ, R62 ;  /* 0x000000ffff378224 */ /* 0x000fe400078e003e */
[----:B------:R-:W-:Y:S02]  /*6770*/  @!P0 IMAD.MOV.U32 R28, RZ, RZ, R50 ;  /* 0x000000ffff1c8224 */ /* 0x000fe400078e0032 */
[----:B------:R-:W-:Y:S01]  /*6780*/  @!P0 IMAD.MOV.U32 R30, RZ, RZ, R64 ;  /* 0x000000ffff1e8224 */ /* 0x000fe200078e0040 */
[----:B------:R2:W-:Y:S01]  /*6790*/  ST.E.128 [R56.64], R52 ;  /* 0x0000003438007985 */ /* 0x0005e2000c101d10 */
[----:B------:R-:W-:Y:S01]  /*67a0*/  @!P0 IMAD.MOV.U32 R31, RZ, RZ, R67 ;  /* 0x000000ffff1f8224 */ /* 0x000fe200078e0043 */
[----:B------:R-:W-:Y:S11]  /*67b0*/  ISETP.GE.AND P0, PT, R51, c[0x0][0x1d4], PT ;  /* 0x0000750033007a0c */ /* 0x000ff60003f06270 */
[----:B------:R-:W-:Y:S02]  /*67c0*/  @!UPT UIADD3 URZ, URZ, URZ, URZ ;  /* 0x0000003f3f3ff290 */ /* 0x000fe4000fffe03f */
[----:B------:R-:W-:-:S05]  /*67d0*/  @P0 BRA `(.L_x_850) ;  /* 0x000003c000000947 */ /* 0x000fca0003800000 */
[C---:B------:R-:W-:Y:S04]  /*67e0*/  LEA R4, P0, R51.reuse, R58, 0x1 ;  /* 0x0000003a33047211 */ /* 0x040fe800078008ff */
[----:B------:R-:W-:Y:S05]  /*67f0*/  LEA.HI.X.SX32 R5, R51, R59, 0x1, P0 ;  /* 0x0000003b33057211 */ /* 0x000fea00000f0eff */
[----:B------:R3:W-:Y:S01]  /*6800*/  ST.E.128 [R4.64], R28 ;  /* 0x0000001c04007985 */ /* 0x0007e2000c101d10 */
[----:B------:R-:W-:-:S05]  /*6810*/  BRA `(.L_x_850) ;  /* 0x0000038000007947 */ /* 0x000fca0003800000 */
.L_x_836:
[----:B------:R1:W2:Y:S01]  /*6820*/  SHFL.IDX PT, R9, R180, RZ, 0x181f ;  /* 0x00181fffb4097589 */ /* 0x0002a200000e0000 */
[----:B------:R-:W-:Y:S01]  /*6830*/  IMAD R3, R61, -0x30, R2 ;  /* 0xffffffd03d037824 */ /* 0x000fe200078e0202 */
[----:B------:R-:W-:Y:S02]  /*6840*/  BSSY B0, `(.L_x_867) ;  /* 0x000001c000007945 */ /* 0x000fe40003800000 */
[----:B------:R1:W3:Y:S02]  /*6850*/  SHFL.IDX PT, R5, R181, RZ, 0x181f ;  /* 0x00181fffb5057589 */ /* 0x0002e400000e0000 */
[----:B------:R-:W-:Y:S04]  /*6860*/  IMNMX R138, R3, 0x30, PT ;  /* 0x00000030038a7817 */ /* 0x000fe80003800200 */
[----:B------:R-:W-:Y:S04]  /*6870*/  IADD3 R4, -R17, R138, RZ ;  /* 0x0000008a11047210 */ /* 0x000fe80007ffe1ff */
[----:B------:R-:W-:Y:S11]  /*6880*/  ISETP.GE.AND P0, PT, R4, 0x1, PT ;  /* 0x000000010400780c */ /* 0x000ff60003f06270 */
[----:B------:R-:W-:Y:S02]  /*6890*/  @!UPT UIADD3 URZ, URZ, URZ, URZ ;  /* 0x0000003f3f3ff290 */ /* 0x000fe4000fffe03f */
[----:B------:R-:W-:-:S05]  /*68a0*/  @!P0 BRA `(.L_x_868) ;  /* 0x0000015000008947 */ /* 0x000fca0003800000 */
[C---:B-12---:R-:W-:Y:S02]  /*68b0*/  ISETP.GE.AND P0, PT, R18.reuse, c[0x0][0x1d4], PT ;  /* 0x0000750012007a0c */ /* 0x046fe40003f06270 */
[----:B------:R-:W-:Y:S11]  /*68c0*/  ISETP.GE.AND P4, PT, R15, c[0x0][0x1d4], PT ;  /* 0x000075000f007a0c */ /* 0x000ff60003f86270 */
[----:B------:R-:W1:Y:S01]  /*68d0*/  @!P0 LDS.128 R32, [R117+0xa080] ;  /* 0x00a0800075208984 */ /* 0x000e620000000c00 */
[C---:B---3--:R-:W-:Y:S04]  /*68e0*/  @!P0 LEA R40, P3, R18.reuse, R5, 0x1 ;  /* 0x0000000512288211 */ /* 0x048fe800078608ff */
[----:B------:R-:W-:Y:S02]  /*68f0*/  @!P0 LEA.HI.X R41, R18, R9, R19, 0x1, P3 ;  /* 0x0000000912298211 */ /* 0x000fe400018f0c13 */
[C---:B------:R-:W-:Y:S04]  /*6900*/  @!P4 LEA R38, P3, R135.reuse, R5, 0x1 ;  /* 0x000000058726c211 */ /* 0x040fe800078608ff */
[----:B------:R-:W-:Y:S02]  /*6910*/  @!P4 LEA.HI.X R39, R135, R9, R144, 0x1, P3 ;  /* 0x000000098727c211 */ /* 0x000fe400018f0c90 */
[----:B------:R-:W-:Y:S11]  /*6920*/  ISETP.GE.AND P3, PT, R121, c[0x0][0x1d4], PT ;  /* 0x0000750079007a0c */ /* 0x000ff60003f66270 */
[----:B------:R-:W-:Y:S02]  /*6930*/  @!UPT UIADD3 URZ, URZ, URZ, URZ ;  /* 0x0000003f3f3ff290 */ /* 0x000fe4000fffe03f */
[C---:B------:R-:W-:Y:S04]  /*6940*/  @!P3 LEA R22, P5, R133.reuse, R5, 0x1 ;  /* 0x000000058516b211 */ /* 0x040fe800078a08ff */
[----:B------:R-:W-:Y:S01]  /*6950*/  @!P3 LEA.HI.X R23, R133, R9, R132, 0x1, P5 ;  /* 0x000000098517b211 */ /* 0x000fe200028f0c84 */
[----:B-1----:R-:W-:Y:S01]  /*6960*/  @!P0 ST.E.128 [R40.64], R32 ;  /* 0x0000002028008985 */ /* 0x002fe2000c101d10 */
[----:B------:R-:W-:Y:S03]  /*6970*/  ISETP.GE.AND P0, PT, R120, c[0x0][0x1d4], PT ;  /* 0x0000750078007a0c */ /* 0x000fe60003f06270 */
[----:B------:R-:W1:Y:S10]  /*6980*/  @!P4 LDS.128 R28, [R117+0xb880] ;  /* 0x00b88000751cc984 */ /* 0x000e740000000c00 */
[C---:B------:R-:W-:Y:S04]  /*6990*/  @!P0 LEA R36, P5, R134.reuse, R5, 0x1 ;  /* 0x0000000586248211 */ /* 0x040fe800078a08ff */
[----:B------:R-:W-:Y:S01]  /*69a0*/  @!P0 LEA.HI.X R37, R134, R9, R131, 0x1, P5 ;  /* 0x0000000986258211 */ /* 0x000fe200028f0c83 */
[----:B-1----:R-:W-:Y:S04]  /*69b0*/  @!P4 ST.E.128 [R38.64], R28 ;  /* 0x0000001c2600c985 */ /* 0x002fe8000c101d10 */
[----:B------:R-:W1:Y:S04]  /*69c0*/  @!P3 LDS.128 R24, [R117+0xd080] ;  /* 0x00d080007518b984 */ /* 0x000e680000000c00 */
[----:B-1----:R-:W-:Y:S04]  /*69d0*/  @!P3 ST.E.128 [R22.64], R24 ;  /* 0x000000181600b985 */ /* 0x002fe8000c101d10 */
[----:B------:R-:W1:Y:S04]  /*69e0*/  @!P0 LDS.128 R8, [R117+0xe880] ;  /* 0x00e8800075088984 */ /* 0x000e680000000c00 */
[----:B-1----:R1:W-:Y:S02]  /*69f0*/  @!P0 ST.E.128 [R36.64], R8 ;  /* 0x0000000824008985 */ /* 0x0023e4000c101d10 */
.L_x_868:
[----:B-12---:R-:W-:Y:S05]  /*6a00*/  BSYNC B0 ;  /* 0x0000000000007941 */ /* 0x006fea0003800000 */
.L_x_867:
[----:B------:R1:W2:Y:S01]  /*6a10*/  SHFL.IDX PT, R3, R180, 0x1, 0x181f ;  /* 0x00381f00b4037f89 */ /* 0x0002a200000e0000 */
[----:B------:R-:W-:Y:S03]  /*6a20*/  ISETP.GE.AND P0, PT, R4, 0x21, PT ;  /* 0x000000210400780c */ /* 0x000fe60003f06270 */
[----:B------:R-:W4:Y:S10]  /*6a30*/  SHFL.IDX PT, R181, R181, 0x1, 0x181f ;  /* 0x00381f00b5b57f89 */ /* 0x000f3400000e0000 */
[----:B------:R-:W-:-:S05]  /*6a40*/  @!P0 BRA `(.L_x_850) ;  /* 0x0000015000008947 */ /* 0x000fca0003800000 */
[C---:B------:R-:W-:Y:S02]  /*6a50*/  ISETP.GE.AND P0, PT, R18.reuse, c[0x0][0x1d4], PT ;  /* 0x0000750012007a0c */ /* 0x040fe40003f06270 */
[----:B------:R-:W-:Y:S11]  /*6a60*/  ISETP.GE.AND P4, PT, R15, c[0x0][0x1d4], PT ;  /* 0x000075000f007a0c */ /* 0x000ff60003f86270 */
[----:B------:R-:W5:Y:S01]  /*6a70*/  @!P0 LDS.128 R32, [R117+0xb080] ;  /* 0x00b0800075208984 */ /* 0x000f620000000c00 */
[C---:B----4-:R-:W-:Y:S04]  /*6a80*/  @!P0 LEA R38, P3, R18.reuse, R181, 0x1 ;  /* 0x000000b512268211 */ /* 0x050fe800078608ff */
[----:B--2---:R-:W-:Y:S02]  /*6a90*/  @!P0 LEA.HI.X R39, R18, R3, R19, 0x1, P3 ;  /* 0x0000000312278211 */ /* 0x004fe400018f0c13 */
[C---:B------:R-:W-:Y:S04]  /*6aa0*/  @!P4 LEA R36, P3, R135.reuse, R181, 0x1 ;  /* 0x000000b58724c211 */ /* 0x040fe800078608ff */
[----:B------:R-:W-:Y:S02]  /*6ab0*/  @!P4 LEA.HI.X R37, R135, R3, R144, 0x1, P3 ;  /* 0x000000038725c211 */ /* 0x000fe400018f0c90 */
[----:B------:R-:W-:Y:S11]  /*6ac0*/  ISETP.GE.AND P3, PT, R121, c[0x0][0x1d4], PT ;  /* 0x0000750079007a0c */ /* 0x000ff60003f66270 */
[----:B------:R-:W-:Y:S02]  /*6ad0*/  @!UPT UIADD3 URZ, URZ, URZ, URZ ;  /* 0x0000003f3f3ff290 */ /* 0x000fe4000fffe03f */
[C---:B------:R-:W-:Y:S04]  /*6ae0*/  @!P3 LEA R4, P5, R133.reuse, R181, 0x1 ;  /* 0x000000b58504b211 */ /* 0x040fe800078a08ff */
[----:B---3--:R-:W-:Y:S01]  /*6af0*/  @!P3 LEA.HI.X R5, R133, R3, R132, 0x1, P5 ;  /* 0x000000038505b211 */ /* 0x008fe200028f0c84 */
[----:B-----5:R-:W-:Y:S01]  /*6b00*/  @!P0 ST.E.128 [R38.64], R32 ;  /* 0x0000002026008985 */ /* 0x020fe2000c101d10 */
[----:B------:R-:W-:Y:S03]  /*6b10*/  ISETP.GE.AND P0, PT, R120, c[0x0][0x1d4], PT ;  /* 0x0000750078007a0c */ /* 0x000fe60003f06270 */
[----:B------:R-:W2:Y:S10]  /*6b20*/  @!P4 LDS.128 R28, [R117+0xc880] ;  /* 0x00c88000751cc984 */ /* 0x000eb40000000c00 */
[C---:B------:R-:W-:Y:S04]  /*6b30*/  @!P0 LEA R22, P5, R134.reuse, R181, 0x1 ;  /* 0x000000b586168211 */ /* 0x040fe800078a08ff */
[----:B------:R-:W-:Y:S01]  /*6b40*/  @!P0 LEA.HI.X R23, R134, R3, R131, 0x1, P5 ;  /* 0x0000000386178211 */ /* 0x000fe200028f0c83 */
[----:B--2---:R-:W-:Y:S04]  /*6b50*/  @!P4 ST.E.128 [R36.64], R28 ;  /* 0x0000001c2400c985 */ /* 0x004fe8000c101d10 */
[----:B------:R-:W2:Y:S04]  /*6b60*/  @!P3 LDS.128 R24, [R117+0xe080] ;  /* 0x00e080007518b984 */ /* 0x000ea80000000c00 */
[----:B--2---:R-:W-:Y:S04]  /*6b70*/  @!P3 ST.E.128 [R4.64], R24 ;  /* 0x000000180400b985 */ /* 0x004fe8000c101d10 */
[----:B------:R-:W2:Y:S04]  /*6b80*/  @!P0 LDS.128 R8, [R117+0xf880] ;  /* 0x00f8800075088984 */ /* 0x000ea80000000c00 */
[----:B--2---:R2:W-:Y:S02]  /*6b90*/  @!P0 ST.E.128 [R22.64], R8 ;  /* 0x0000000816008985 */ /* 0x0045e4000c101d10 */
.L_x_850:
[----:B------:R-:W-:Y:S05]  /*6ba0*/  BSYNC B2 ;  /* 0x0000000000027941 */ /* 0x000fea0003800000 */
.L_x_835:
[----:B------:R-:W-:Y:S01]  /*6bb0*/  IMAD.IADD R138, R138, 0x1, -R17 ;  /* 0x000000018a8a7824 */ /* 0x000fe200078e0a11 */
[----:B---3--:R-:W-:Y:S01]  /*6bc0*/  P2R R5, PR, RZ, 0x2 ;  /* 0x00000002ff057803 */ /* 0x008fe20000000000 */
[----:B--2---:R-:W-:Y:S01]  /*6bd0*/  IMAD.WIDE R22, R61, 0x30, R158 ;  /* 0x000000303d167825 */ /* 0x004fe200078e029e */
[----:B------:R-:W-:Y:S01]  /*6be0*/  ISETP.NE.AND P1, PT, R125, RZ, PT ;  /* 0x000000ff7d00720c */ /* 0x000fe20003f25270 */
[----:B------:R-:W-:Y:S01]  /*6bf0*/  BSSY B0, `(.L_x_869) ;  /* 0x0000049000007945 */ /* 0x000fe20003800000 */
[----:B------:R-:W-:Y:S01]  /*6c00*/  ISETP.GE.AND P3, PT, R138, 0x21, PT ;  /* 0x000000218a00780c */ /* 0x000fe20003f66270 */
[----:B------:R-:W-:Y:S01]  /*6c10*/  IMAD.WIDE.U32 R24, R155, c[0x0][0x208], RZ ;  /* 0x000082009b187a25 */ /* 0x000fe200078e00ff */
[----:B------:R-:W-:Y:S02]  /*6c20*/  ISETP.NE.AND P6, PT, R123, RZ, PT ;  /* 0x000000ff7b00720c */ /* 0x000fe40003fc5270 */
[----:B------:R-:W-:Y:S09]  /*6c30*/  ISETP.NE.AND P5, PT, R122, RZ, PT ;  /* 0x000000ff7a00720c */ /* 0x000ff20003fa5270 */
[----:B------:R-:W-:Y:S05]  /*6c40*/  @P3 IADD3 R9, P0, R22, 0x20, RZ ;  /* 0x0000002016093810 */ /* 0x000fea0007f1e0ff */
[----:B------:R-:W-:Y:S01]  /*6c50*/  @P3 IMAD.X R3, RZ, RZ, R23, P0 ;  /* 0x000000ffff033224 */ /* 0x000fe200000e0617 */
[----:B------:R-:W-:Y:S11]  /*6c60*/  ISETP.GE.AND P0, PT, R138, 0x1, PT ;  /* 0x000000018a00780c */ /* 0x000ff60003f06270 */
[----:B------:R-:W-:Y:S02]  /*6c70*/  @!UPT UIADD3 URZ, URZ, URZ, URZ ;  /* 0x0000003f3f3ff290 */ /* 0x000fe4000fffe03f */
[----:B------:R-:W-:Y:S01]  /*6c80*/  @P0 MOV R138, R160 ;  /* 0x000000a0008a0202 */ /* 0x000fe20000000f00 */
[----:B------:R-:W-:Y:S04]  /*6c90*/  @P0 IMAD R4, R23, c[0x0][0x258], RZ ;  /* 0x0000960017040a24 */ /* 0x000fe800078e02ff */
[C---:B------:R-:W-:Y:S04]  /*6ca0*/  @P0 IMAD.WIDE.U32 R10, R22.reuse, c[0x0][0x258], R138 ;  /* 0x00009600160a0a25 */ /* 0x040fe800078e008a */
[----:B------:R-:W-:Y:S01]  /*6cb0*/  @P0 IMAD R4, R22, c[0x0][0x25c], R4 ;  /* 0x0000970016040a24 */ /* 0x000fe200078e0204 */
[C---:B------:R-:W-:Y:S01]  /*6cc0*/  @P0 LEA R22, P4, R10.reuse, c[0x0][0x250], 0x1 ;  /* 0x000094000a160a11 */ /* 0x040fe200078808ff */
[----:B------:R-:W-:Y:S02]  /*6cd0*/  @P3 IMAD.MOV.U32 R138, RZ, RZ, R160 ;  /* 0x000000ffff8a3224 */ /* 0x000fe400078e00a0 */
[----:B------:R-:W-:Y:S05]  /*6ce0*/  @P0 IMAD.IADD R4, R11, 0x1, R4 ;  /* 0x000000010b040824 */ /* 0x000fea00078e0204 */
[----:B------:R-:W-:Y:S01]  /*6cf0*/  @P0 LEA.HI.X R23, R10, c[0x0][0x254], R4, 0x1, P4 ;  /* 0x000095000a170a11 */ /* 0x000fe200020f0c04 */
[----:B------:R-:W-:Y:S04]  /*6d00*/  IMAD R4, R154, c[0x0][0x208], RZ ;  /* 0x000082009a047a24 */ /* 0x000fe800078e02ff */
[----:B------:R-:W-:Y:S01]  /*6d10*/  @!PT LDS RZ, [RZ] ;  /* 0x00000000fffff984 */ /* 0x000fe20000000800 */
[----:B------:R-:W-:Y:S01]  /*6d20*/  @!PT LDS RZ, [RZ] ;  /* 0x00000000fffff984 */ /* 0x000fe20000000800 */
[----:B------:R-:W-:Y:S01]  /*6d30*/  @!PT LDS RZ, [RZ] ;  /* 0x00000000fffff984 */ /* 0x000fe20000000800 */
[----:B------:R2:W-:Y:S01]  /*6d40*/  @P0 LDGSTS.E.BYPASS.LTC128B.128 [R117+0x4080], [R22.64], !P1 ;  /* 0x0408000016750fae */ /* 0x0005e2000c901d50 */
[----:B------:R-:W-:Y:S05]  /*6d50*/  IMAD R4, R155, c[0x0][0x20c], R4 ;  /* 0x000083009b047a24 */ /* 0x000fea00078e0204 */
[----:B------:R-:W-:Y:S01]  /*6d60*/  IADD3 R25, R25, R4, RZ ;  /* 0x0000000419197210 */ /* 0x000fe20007ffe0ff */
[----:B------:R-:W-:Y:S04]  /*6d70*/  IMAD R4, R153, c[0x0][0x218], RZ ;  /* 0x0000860099047a24 */ /* 0x000fe800078e02ff */
[C---:B------:R-:W-:Y:S04]  /*6d80*/  IMAD.WIDE.U32 R24, R157.reuse, c[0x0][0x218], R24 ;  /* 0x000086009d187a25 */ /* 0x040fe800078e0018 */
[----:B------:R-:W-:Y:S01]  /*6d90*/  IMAD R157, R157, c[0x0][0x21c], R4 ;  /* 0x000087009d9d7a24 */ /* 0x000fe200078e0204 */
[----:B------:R-:W-:Y:S01]  /*6da0*/  IADD3 R11, P4, R166, R24, RZ ;  /* 0x00000018a60b7210 */ /* 0x000fe20007f9e0ff */
[----:B------:R-:W-:Y:S03]  /*6db0*/  @P3 IMAD R4, R3, c[0x0][0x258], RZ ;  /* 0x0000960003043a24 */ /* 0x000fe600078e02ff */
[----:B------:R-:W-:Y:S01]  /*6dc0*/  IADD3.X R6, R128, R25, R157, P4, !PT ;  /* 0x0000001980067210 */ /* 0x000fe200027fe49d */
[C---:B------:R-:W-:Y:S04]  /*6dd0*/  @P3 IMAD.WIDE.U32 R24, R9.reuse, c[0x0][0x258], R138 ;  /* 0x0000960009183a25 */ /* 0x040fe800078e008a */
[----:B------:R-:W-:Y:S01]  /*6de0*/  @P3 IMAD R4, R9, c[0x0][0x25c], R4 ;  /* 0x0000970009043a24 */ /* 0x000fe200078e0204 */
[C---:B------:R-:W-:Y:S04]  /*6df0*/  @P3 LEA R26, P4, R24.reuse, c[0x0][0x250], 0x1 ;  /* 0x00009400181a3a11 */ /* 0x040fe800078808ff */
[----:B------:R-:W-:Y:S04]  /*6e00*/  @P3 IADD3 R4, R25, R4, RZ ;  /* 0x0000000419043210 */ /* 0x000fe80007ffe0ff */
[----:B------:R-:W-:Y:S02]  /*6e10*/  @P3 LEA.HI.X R27, R24, c[0x0][0x254], R4, 0x1, P4 ;  /* 0x00009500181b3a11 */ /* 0x000fe400020f0c04 */
[C---:B------:R-:W-:Y:S04]  /*6e20*/  LEA R4, P4, R11.reuse, c[0x0][0x1f8], 0x1 ;  /* 0x00007e000b047a11 */ /* 0x040fe800078808ff */
[----:B------:R-:W-:Y:S02]  /*6e30*/  LEA.HI.X R3, R11, c[0x0][0x1fc], R6, 0x1, P4 ;  /* 0x00007f000b037a11 */ /* 0x000fe400020f0c06 */
[----:B------:R-:W-:Y:S03]  /*6e40*/  ISETP.NE.AND P4, PT, R124, RZ, PT ;  /* 0x000000ff7c00720c */ /* 0x000fe60003f85270 */
[----:B------:R2:W3:Y:S10]  /*6e50*/  SHFL.IDX PT, R9, R3, RZ, 0x181f ;  /* 0x00181fff03097589 */ /* 0x0004f400000e0000 */
[----:B------:R2:W-:Y:S04]  /*6e60*/  @P0 LDGSTS.E.BYPASS.LTC128B.128 [R117+0x5880], [R22.64+0x80], !P4 ;  /* 0x0588008016750fae */ /* 0x0005e8000e101d50 */
[----:B------:R2:W-:Y:S04]  /*6e70*/  @P0 LDGSTS.E.BYPASS.LTC128B.128 [R117+0x7080], [R22.64+0x100], !P6 ;  /* 0x0708010016750fae */ /* 0x0005e8000f101d50 */
[----:B------:R2:W-:Y:S04]  /*6e80*/  @P0 LDGSTS.E.BYPASS.LTC128B.128 [R117+0x8880], [R22.64+0x180], !P5 ;  /* 0x0888018016750fae */ /* 0x0005e8000e901d50 */
[----:B------:R2:W-:Y:S01]  /*6e90*/  @P3 LDGSTS.E.BYPASS.LTC128B.128 [R117+0x5080], [R26.64], !P1 ;  /* 0x050800001a753fae */ /* 0x0005e2000c901d50 */
[----:B------:R-:W-:Y:S03]  /*6ea0*/  ISETP.NE.AND P1, PT, R5, RZ, PT ;  /* 0x000000ff0500720c */ /* 0x000fe60003f25270 */
[----:B------:R2:W-:Y:S04]  /*6eb0*/  @P3 LDGSTS.E.BYPASS.LTC128B.128 [R117+0x6880], [R26.64+0x80], !P4 ;  /* 0x068800801a753fae */ /* 0x0005e8000e101d50 */
[----:B------:R2:W-:Y:S04]  /*6ec0*/  @P3 LDGSTS.E.BYPASS.LTC128B.128 [R117+0x8080], [R26.64+0x100], !P6 ;  /* 0x080801001a753fae */ /* 0x0005e8000f101d50 */
[----:B------:R2:W-:Y:S04]  /*6ed0*/  @P3 LDGSTS.E.BYPASS.LTC128B.128 [R117+0x9880], [R26.64+0x180], !P5 ;  /* 0x098801801a753fae */ /* 0x0005e8000e901d50 */
[----:B------:R-:W0:Y:S04]  /*6ee0*/  LDGDEPBAR ;  /* 0x00000000000079af */ /* 0x000e280000000000 */
[----:B------:R2:W1:Y:S01]  /*6ef0*/  SHFL.IDX PT, R5, R4, RZ, 0x181f ;  /* 0x00181fff04057589 */ /* 0x00046200000e0000 */
[----:B------:R-:W-:Y:S04]  /*6f00*/  DEPBAR.LE SB0, 0x0 ;  /* 0x000080000000791a */ /* 0x000fe80000000000 */
[----:B------:R-:W-:Y:S06]  /*6f10*/  BAR.SYNC.DEFER_BLOCKING 0x0 ;  /* 0x0000000000007b1d */ /* 0x000fec0000010000 */
[----:B------:R-:W-:-:S05]  /*6f20*/  @!P0 BRA `(.L_x_870) ;  /* 0x0000015000008947 */ /* 0x000fca0003800000 */
[C---:B-123--:R-:W-:Y:S02]  /*6f30*/  ISETP.GE.AND P0, PT, R18.reuse, c[0x0][0x1d4], PT ;  /* 0x0000750012007a0c */ /* 0x04efe40003f06270 */
[----:B------:R-:W-:Y:S11]  /*6f40*/  ISETP.GE.AND P5, PT, R15, c[0x0][0x1d4], PT ;  /* 0x000075000f007a0c */ /* 0x000ff60003fa6270 */
[----:B------:R-:W1:Y:S01]  /*6f50*/  @!P0 LDS.128 R32, [R117+0x4080] ;  /* 0x0040800075208984 */ /* 0x000e620000000c00 */
[C---:B------:R-:W-:Y:S04]  /*6f60*/  @!P0 LEA R40, P4, R18.reuse, R5, 0x1 ;  /* 0x0000000512288211 */ /* 0x040fe800078808ff */
        /* <DEDUP_REMOVED lines=17> */
.L_x_870:
[----:B-123--:R-:W-:Y:S05]  /*7080*/  BSYNC B0 ;  /* 0x0000000000007941 */ /* 0x00efea0003800000 */
.L_x_869:
[----:B------:R-:W1:Y:S01]  /*7090*/  SHFL.IDX PT, R3, R3, 0x1, 0x181f ;  /* 0x00381f0003037f89 */ /* 0x000e6200000e0000 */
[----:B------:R-:W-:Y:S03]  /*70a0*/  BSSY B0, `(.L_x_871) ;  /* 0x0000018000007945 */ /* 0x000fe60003800000 */
[----:B------:R-:W2:Y:S01]  /*70b0*/  SHFL.IDX PT, R4, R4, 0x1, 0x181f ;  /* 0x00381f0004047f89 */ /* 0x000ea200000e0000 */
[----:B------:R-:W-:-:S05]  /*70c0*/  @!P3 BRA `(.L_x_872) ;  /* 0x000001500000b947 */ /* 0x000fca0003800000 */
[C---:B------:R-:W-:Y:S02]  /*70d0*/  ISETP.GE.AND P0, PT, R18.reuse, c[0x0][0x1d4], PT ;  /* 0x0000750012007a0c */ /* 0x040fe40003f06270 */
[----:B------:R-:W-:Y:S11]  /*70e0*/  ISETP.GE.AND P4, PT, R15, c[0x0][0x1d4], PT ;  /* 0x000075000f007a0c */ /* 0x000ff60003f86270 */
[----:B------:R-:W3:Y:S01]  /*70f0*/  @!P0 LDS.128 R32, [R117+0x5080] ;  /* 0x0050800075208984 */ /* 0x000ee20000000c00 */
[CC--:B--2---:R-:W-:Y:S04]  /*7100*/  @!P0 LEA R38, P3, R18.reuse, R4.reuse, 0x1 ;  /* 0x0000000412268211 */ /* 0x0c4fe800078608ff */
[-C--:B-1----:R-:W-:Y:S02]  /*7110*/  @!P0 LEA.HI.X R39, R18, R3.reuse, R19, 0x1, P3 ;  /* 0x0000000312278211 */ /* 0x082fe400018f0c13 */
[CC--:B------:R-:W-:Y:S04]  /*7120*/  @!P4 LEA R36, P3, R135.reuse, R4.reuse, 0x1 ;  /* 0x000000048724c211 */ /* 0x0c0fe800078608ff */
[-C--:B------:R-:W-:Y:S02]  /*7130*/  @!P4 LEA.HI.X R37, R135, R3.reuse, R144, 0x1, P3 ;  /* 0x000000038725c211 */ /* 0x080fe400018f0c90 */
[----:B------:R-:W-:Y:S11]  /*7140*/  ISETP.GE.AND P3, PT, R121, c[0x0][0x1d4], PT ;  /* 0x0000750079007a0c */ /* 0x000ff60003f66270 */
[----:B------:R-:W-:Y:S02]  /*7150*/  @!UPT UIADD3 URZ, URZ, URZ, URZ ;  /* 0x0000003f3f3ff290 */ /* 0x000fe4000fffe03f */
[CC--:B------:R-:W-:Y:S04]  /*7160*/  @!P3 LEA R22, P5, R133.reuse, R4.reuse, 0x1 ;  /* 0x000000048516b211 */ /* 0x0c0fe800078a08ff */
[-C--:B------:R-:W-:Y:S01]  /*7170*/  @!P3 LEA.HI.X R23, R133, R3.reuse, R132, 0x1, P5 ;  /* 0x000000038517b211 */ /* 0x080fe200028f0c84 */
[----:B---3--:R-:W-:Y:S01]  /*7180*/  @!P0 ST.E.128 [R38.64], R32 ;  /* 0x0000002026008985 */ /* 0x008fe2000c101d10 */
        /* <DEDUP_REMOVED lines=9> */
.L_x_872:
[----:B------:R-:W-:Y:S05]  /*7220*/  BSYNC B0 ;  /* 0x0000000000007941 */ /* 0x000fea0003800000 */
.L_x_871:
[----:B------:R-:W-:Y:S11]  /*7230*/  ISETP.GT.AND P5, PT, R61, R114, PT ;  /* 0x000000723d00720c */ /* 0x000ff60003fa4270 */
[----:B------:R-:W-:Y:S02]  /*7240*/  @!UPT UIADD3 URZ, URZ, URZ, URZ ;  /* 0x0000003f3f3ff290 */ /* 0x000fe4000fffe03f */
[----:B------:R-:W-:-:S05]  /*7250*/  @!P5 BRA `(.L_x_873) ;  /* 0x000002600000d947 */ /* 0x000fca0003800000 */
[----:B-1----:R-:W-:Y:S01]  /*7260*/  IADD3 R5, R61, -0x1, RZ ;  /* 0xffffffff3d057810 */ /* 0x002fe20007ffe0ff */
[----:B------:R-:W-:Y:S01]  /*7270*/  IMAD.MOV.U32 R10, RZ, RZ, R162 ;  /* 0x000000ffff0a7224 */ /* 0x000fe200078e00a2 */
[----:B------:R-:W-:Y:S01]  /*7280*/  ISETP.GE.AND P3, PT, R129, 0x1, PT ;  /* 0x000000018100780c */ /* 0x000fe20003f66270 */
[----:B------:R-:W-:Y:S01]  /*7290*/  IMAD.MOV.U32 R11, RZ, RZ, R165 ;  /* 0x000000ffff0b7224 */ /* 0x000fe200078e00a5 */
[----:B--2---:R-:W-:Y:S01]  /*72a0*/  SHF.R.S32.HI R4, RZ, 0x1f, R5 ;  /* 0x0000001fff047819 */ /* 0x004fe20000011405 */
[C---:B------:R-:W-:Y:S01]  /*72b0*/  IMAD R3, R5.reuse, UR8, RZ ;  /* 0x0000000805037c24 */ /* 0x040fe2000f8e02ff */
[----:B------:R-:W-:Y:S01]  /*72c0*/  P2R R8, PR, RZ, 0x4 ;  /* 0x00000004ff087803 */ /* 0x000fe20000000000 */
[----:B------:R-:W-:Y:S01]  /*72d0*/  IMAD.WIDE.U32 R10, R5, UR10, R10 ;  /* 0x0000000a050a7c25 */ /* 0x000fe2000f8e000a */
[----:B------:R-:W-:Y:S02]  /*72e0*/  ISETP.NE.AND P2, PT, R125, RZ, PT ;  /* 0x000000ff7d00720c */ /* 0x000fe40003f45270 */
[----:B------:R-:W-:Y:S01]  /*72f0*/  P2R R6, PR, RZ, 0x2 ;  /* 0x00000002ff067803 */ /* 0x000fe20000000000 */
[----:B------:R-:W-:Y:S01]  /*7300*/  IMAD R3, R4, UR10, R3 ;  /* 0x0000000a04037c24 */ /* 0x000fe2000f8e0203 */
[----:B------:R-:W-:Y:S02]  /*7310*/  ISETP.NE.AND P1, PT, R124, RZ, PT ;  /* 0x000000ff7c00720c */ /* 0x000fe40003f25270 */
[----:B------:R-:W-:Y:S01]  /*7320*/  ISETP.NE.AND P6, PT, R122, RZ, PT ;  /* 0x000000ff7a00720c */ /* 0x000fe20003fc5270 */
[----:B------:R-:W-:Y:S01]  /*7330*/  IMAD.IADD R3, R11, 0x1, R3 ;  /* 0x000000010b037824 */ /* 0x000fe200078e0203 */
[C---:B------:R-:W-:Y:S04]  /*7340*/  @P3 LEA R22, P0, R10.reuse, c[0x0][0x220], 0x1 ;  /* 0x000088000a163a11 */ /* 0x040fe800078008ff */
[----:B------:R-:W-:Y:S02]  /*7350*/  @P3 LEA.HI.X R23, R10, c[0x0][0x224], R3, 0x1, P0 ;  /* 0x000089000a173a11 */ /* 0x000fe400000f0c03 */
[----:B------:R-:W-:Y:S03]  /*7360*/  ISETP.GE.AND P0, PT, R129, 0x21, PT ;  /* 0x000000218100780c */ /* 0x000fe60003f06270 */
[----:B------:R-:W-:Y:S01]  /*7370*/  @!PT LDS RZ, [RZ] ;  /* 0x00000000fffff984 */ /* 0x000fe20000000800 */
[----:B------:R-:W-:Y:S01]  /*7380*/  @!PT LDS RZ, [RZ] ;  /* 0x00000000fffff984 */ /* 0x000fe20000000800 */
[----:B------:R-:W-:Y:S01]  /*7390*/  @!PT LDS RZ, [RZ] ;  /* 0x00000000fffff984 */ /* 0x000fe20000000800 */
[----:B------:R1:W-:Y:S01]  /*73a0*/  @P3 LDGSTS.E.BYPASS.LTC128B.128 [R117+0xa080], [R22.64], !P2 ;  /* 0x0a08000016753fae */ /* 0x0003e2000d101d50 */
[----:B------:R-:W-:Y:S03]  /*73b0*/  ISETP.NE.AND P2, PT, R8, RZ, PT ;  /* 0x000000ff0800720c */ /* 0x000fe60003f45270 */
[----:B------:R1:W-:Y:S06]  /*73c0*/  @P3 LDGSTS.E.BYPASS.LTC128B.128 [R117+0xb880], [R22.64+0x80], !P1 ;  /* 0x0b88008016753fae */ /* 0x0003ec000c901d50 */
[----:B------:R-:W-:Y:S04]  /*73d0*/  @P0 IADD3 R4, P4, R10, UR12, RZ ;  /* 0x0000000c0a040c10 */ /* 0x000fe8000ff9e0ff */
[----:B------:R-:W-:Y:S02]  /*73e0*/  @P0 IADD3.X R3, R3, UR9, RZ, P4, !PT ;  /* 0x0000000903030c10 */ /* 0x000fe4000a7fe4ff */
[C---:B------:R-:W-:Y:S04]  /*73f0*/  @P0 LEA R10, P4, R4.reuse, c[0x0][0x220], 0x1 ;  /* 0x00008800040a0a11 */ /* 0x040fe800078808ff */
[----:B------:R-:W-:Y:S02]  /*7400*/  @P0 LEA.HI.X R11, R4, c[0x0][0x224], R3, 0x1, P4 ;  /* 0x00008900040b0a11 */ /* 0x000fe400020f0c03 */
[----:B------:R-:W-:Y:S11]  /*7410*/  ISETP.NE.AND P4, PT, R123, RZ, PT ;  /* 0x000000ff7b00720c */ /* 0x000ff60003f85270 */
[----:B------:R-:W-:Y:S02]  /*7420*/  @!UPT UIADD3 URZ, URZ, URZ, URZ ;  /* 0x0000003f3f3ff290 */ /* 0x000fe4000fffe03f */
[----:B------:R1:W-:Y:S04]  /*7430*/  @P3 LDGSTS.E.BYPASS.LTC128B.128 [R117+0xd080], [R22.64+0x100], !P4 ;  /* 0x0d08010016753fae */ /* 0x0003e8000e101d50 */
[----:B------:R1:W-:Y:S01]  /*7440*/  @P3 LDGSTS.E.BYPASS.LTC128B.128 [R117+0xe880], [R22.64+0x180], !P6 ;  /* 0x0e88018016753fae */ /* 0x0003e2000f101d50 */
[----:B------:R-:W-:Y:S11]  /*7450*/  ISETP.NE.AND P3, PT, R125, RZ, PT ;  /* 0x000000ff7d00720c */ /* 0x000ff60003f65270 */
[----:B------:R-:W-:Y:S02]  /*7460*/  @!UPT UIADD3 URZ, URZ, URZ, URZ ;  /* 0x0000003f3f3ff290 */ /* 0x000fe4000fffe03f */
[----:B------:R1:W-:Y:S04]  /*7470*/  @P0 LDGSTS.E.BYPASS.LTC128B.128 [R117+0xb080], [R10.64], !P3 ;  /* 0x0b0800000a750fae */ /* 0x0003e8000d901d50 */
[----:B------:R1:W-:Y:S01]  /*7480*/  @P0 LDGSTS.E.BYPASS.LTC128B.128 [R117+0xc880], [R10.64+0x80], !P1 ;  /* 0x0c8800800a750fae */ /* 0x0003e2000c901d50 */
[----:B------:R-:W-:Y:S03]  /*7490*/  ISETP.NE.AND P1, PT, R6, RZ, PT ;  /* 0x000000ff0600720c */ /* 0x000fe60003f25270 */
[----:B------:R1:W-:Y:S04]  /*74a0*/  @P0 LDGSTS.E.BYPASS.LTC128B.128 [R117+0xe080], [R10.64+0x100], !P4 ;  /* 0x0e0801000a750fae */ /* 0x0003e8000e101d50 */
[----:B------:R1:W-:Y:S04]  /*74b0*/  @P0 LDGSTS.E.BYPASS.LTC128B.128 [R117+0xf880], [R10.64+0x180], !P6 ;  /* 0x0f8801800a750fae */ /* 0x0003e8000f101d50 */
.L_x_873:
[----:B------:R-:W0:Y:S01]  /*74c0*/  LDGDEPBAR ;  /* 0x00000000000079af */ /* 0x000e220000000000 */
[----:B------:R-:W-:Y:S01]  /*74d0*/  IADD3 R61, R61, -0x1, RZ ;  /* 0xffffffff3d3d7810 */ /* 0x000fe20007ffe0ff */
[----:B------:R-:W-:-:S05]  /*74e0*/  @P5 BRA `(.L_x_874) ;  /* 0xffffa12000005947 */ /* 0x000fca000383ffff */
[----:B------:R-:W-:Y:S06]  /*74f0*/  BAR.SYNC.DEFER_BLOCKING 0x0 ;  /* 0x0000000000007b1d */ /* 0x000fec0000010000 */
.L_x_834:
[----:B-1----:R-:W-:Y:S01]  /*7500*/  ISETP.GE.AND P0, PT, R107, 0x1, PT ;  /* 0x000000016b00780c */ /* 0x002fe20003f06270 */
[----:B------:R-:W-:Y:S01]  /*7510*/  CS2R R2, SRZ ;  /* 0x0000000000027805 */ /* 0x000fe2000001ff00 */
[----:B------:R-:W-:Y:S01]  /*7520*/  PLOP3.LUT P2, PT, PT, PT, PT, 0x80, 0x0 ;  /* 0x000000000000781c */ /* 0x000fe20003f4f070 */
        /* <DEDUP_REMOVED lines=11> */
[----:B------:R-:W-:Y:S01]  /*75e0*/  MOV R13, RZ ;  /* 0x000000ff000d7202 */ /* 0x000fe20000000f00 */
[----:B--2---:R-:W-:Y:S01]  /*75f0*/  IMAD.MOV.U32 R4, RZ, RZ, RZ ;  /* 0x000000ffff047224 */ /* 0x004fe200078e00ff */
[----:B------:R-:W-:Y:S01]  /*7600*/  CS2R R6, SRZ ;  /* 0x0000000000067805 */ /* 0x000fe2000001ff00 */
[----:B------:R-:W-:Y:S01]  /*7610*/  MOV R11, RZ ;  /* 0x000000ff000b7202 */ /* 0x000fe20000000f00 */
        /* <DEDUP_REMOVED lines=52> */
[----:B------:R-:W-:Y:S05]  /*7960*/  @!P0 BRA `(.L_x_875) ;  /* 0x0000e5d000008947 */ /* 0x000fea0003800000 */
[----:B------:R-:W-:-:S04]  /*7970*/  ISETP.NE.U32.AND P0, PT, RZ, c[0x0][0x340], PT ;  /* 0x0000d000ff007a0c */ /* 0x000fc80003f05070 */
[----:B------:R-:W-:-:S13]  /*7980*/  ISETP.NE.AND.EX P2, PT, RZ, c[0x0][0x344], PT, P0 ;  /* 0x0000d100ff007a0c */ /* 0x000fda0003f45300 */
[----:B------:R-:W-:-:S04]  /*7990*/  @P2 IMAD.MOV.U32 R237, RZ, RZ, 0x4 ;  /* 0x00000004ffed2424 */ /* 0x000fc800078e00ff */
[----:B------:R-:W-:-:S06]  /*79a0*/  @P2 IMAD.WIDE R236, R226, R237, c[0x0][0x340] ;  /* 0x0000d000e2ec2625 */ /* 0x000fcc00078e02ed */
[----:B------:R1:W5:Y:S01]  /*79b0*/  @P2 LDG.E R236, [R236.64] ;  /* 0x00000010ecec2981 */ /* 0x000362000c1e1900 */
[----:B------:R-:W-:Y:S01]  /*79c0*/  SHF.R.S32.HI R0, RZ, 0x1f, R113 ;  /* 0x0000001fff007819 */ /* 0x000fe20000011471 */
[----:B------:R-:W-:Y:S01]  /*79d0*/  IMAD.WIDE.U32 R2, R113, c[0x0][0x178], RZ ;  /* 0x00005e0071027a25 */ /* 0x000fe200078e00ff */
[----:B------:R-:W-:Y:S01]  /*79e0*/  SHF.R.S32.HI R15, RZ, 0x1f, R224 ;  /* 0x0000001fff0f7819 */ /* 0x000fe200000114e0 */
[----:B------:R-:W-:Y:S01]  /*79f0*/  BSSY B0, `(.L_x_876) ;  /* 0x0000064000007945 */ /* 0x000fe20003800000 */
[----:B------:R-:W-:Y:S01]  /*7a00*/  ISETP.NE.U32.AND P0, PT, RZ, c[0x0][0x348], PT ;  /* 0x0000d200ff007a0c */ /* 0x000fe20003f05070 */
[----:B------:R-:W-:Y:S01]  /*7a10*/  IMAD R0, R0, c[0x0][0x178], RZ ;  /* 0x00005e0000007a24 */ /* 0x000fe200078e02ff */
[-C--:B------:R-:W-:Y:S01]  /*7a20*/  LEA.HI R80, R15, R224.reuse, RZ, 0x3 ;  /* 0x000000e00f507211 */ /* 0x080fe200078f18ff */
[----:B------:R-:W-:Y:S01]  /*7a30*/  IMAD R26, R111, c[0x0][0x2c4], RZ ;  /* 0x0000b1006f1a7a24 */ /* 0x000fe200078e02ff */
[----:B------:R-:W-:Y:S01]  /*7a40*/  SHF.R.S32.HI R9, RZ, 0x1f, R226 ;  /* 0x0000001fff097819 */ /* 0x000fe200000114e2 */
[----:B------:R-:W-:Y:S01]  /*7a50*/  IMAD R113, R113, c[0x0][0x17c], R0 ;  /* 0x00005f0071717a24 */ /* 0x000fe200078e0200 */
[----:B------:R-:W-:Y:S01]  /*7a60*/  LOP3.LUT R13, R80, 0xfffffff8, RZ, 0xc0, !PT ;  /* 0xfffffff8500d7812 */ /* 0x000fe200078ec0ff */
[----:B------:R-:W-:Y:S01]  /*7a70*/  IMAD.MOV.U32 R0, RZ, RZ, c[0x0][0x2c4] ;  /* 0x0000b100ff007624 */ /* 0x000fe200078e00ff */
[----:B------:R-:W-:Y:S01]  /*7a80*/  SHF.R.S32.HI R80, RZ, 0x3, R80 ;  /* 0x00000003ff507819 */ /* 0x000fe20000011450 */
[----:B------:R-:W-:Y:S01]  /*7a90*/  IMAD.IADD R3, R3, 0x1, R113 ;  /* 0x0000000103037824 */ /* 0x000fe200078e0271 */
[----:B------:R-:W-:Y:S01]  /*7aa0*/  ISETP.NE.AND.EX P0, PT, RZ, c[0x0][0x34c], PT, P0 ;  /* 0x0000d300ff007a0c */ /* 0x000fe20003f05300 */
[----:B------:R-:W-:Y:S01]  /*7ab0*/  IMAD.IADD R13, R224, 0x1, -R13 ;  /* 0x00000001e00d7824 */ /* 0x000fe200078e0a0d */
[----:B------:R-:W-:Y:S01]  /*7ac0*/  ISETP.NE.AND P1, PT, R0, 0x1, PT ;  /* 0x000000010000780c */ /* 0x000fe20003f25270 */
[----:B------:R-:W-:Y:S01]  /*7ad0*/  IMAD R0, R108, c[0x0][0x1b8], RZ ;  /* 0x00006e006c007a24 */ /* 0x000fe200078e02ff */
[----:B------:R-:W-:Y:S01]  /*7ae0*/  SEL R9, R9, RZ, !P0 ;  /* 0x000000ff09097207 */ /* 0x000fe20004000000 */
[----:B------:R-:W-:Y:S01]  /*7af0*/  IMAD R228, R13, 0x20, R80 ;  /* 0x000000200de47824 */ /* 0x000fe200078e0250 */
[----:B------:R-:W-:Y:S01]  /*7b00*/  SEL R4, R226, RZ, !P0 ;  /* 0x000000ffe2047207 */ /* 0x000fe20004000000 */
[----:B------:R-:W-:Y:S01]  /*7b10*/  IMAD R5, R223, c[0x0][0x1bc], R0 ;  /* 0x00006f00df057a24 */ /* 0x000fe200078e0200 */
[-C--:B------:R-:W-:Y:S01]  /*7b20*/  LEA.HI R14, R15, R224.reuse, RZ, 0x4 ;  /* 0x000000e00f0e7211 */ /* 0x080fe200078f20ff */
[----:B------:R-:W-:Y:S01]  /*7b30*/  IMAD R7, R109, 0x80, R228 ;  /* 0x000000806d077824 */ /* 0x000fe200078e02e4 */
[----:B------:R-:W-:Y:S01]  /*7b40*/  LEA.HI R42, R15, R224, RZ, 0x6 ;  /* 0x000000e00f2a7211 */ /* 0x000fe200078f30ff */
[----:B------:R-:W-:-:S04]  /*7b50*/  IMAD.WIDE.U32 R2, R223, c[0x0][0x1b8], R2 ;  /* 0x00006e00df027a25 */ /* 0x000fc800078e0002 */
[----:B------:R-:W-:-:S04]  /*7b60*/  @P1 IMAD.HI.U32 R0, R7, c[0x0][0x2c8], RZ ;  /* 0x0000b20007001a27 */ /* 0x000fc800078e00ff */
[----:B------:R-:W-:Y:S02]  /*7b70*/  IMAD R9, R9, c[0x0][0x1c0], RZ ;  /* 0x0000700009097a24 */ /* 0x000fe400078e02ff */
[----:B------:R-:W-:Y:S02]  /*7b80*/  IMAD.IADD R3, R3, 0x1, R5 ;  /* 0x0000000103037824 */ /* 0x000fe400078e0205 */
[----:B------:R-:W-:Y:S01]  /*7b90*/  IMAD.MOV.U32 R8, RZ, RZ, R7 ;  /* 0x000000ffff087224 */ /* 0x000fe200078e0007 */
[----:B------:R-:W-:Y:S01]  /*7ba0*/  @P1 SHF.R.U32.HI R8, RZ, c[0x0][0x2cc], R0 ;  /* 0x0000b300ff081a19 */ /* 0x000fe20000011600 */
[C---:B------:R-:W-:Y:S02]  /*7bb0*/  IMAD R9, R4.reuse, c[0x0][0x1c4], R9 ;  /* 0x0000710004097a24 */ /* 0x040fe400078e0209 */
[----:B------:R-:W-:Y:S01]  /*7bc0*/  IMAD.WIDE.U32 R4, R4, c[0x0][0x1c0], R2 ;  /* 0x0000700004047a25 */ /* 0x000fe200078e0002 */
[----:B------:R-:W-:-:S03]  /*7bd0*/  SHF.R.S32.HI R3, RZ, 0x1f, R8 ;  /* 0x0000001fff037819 */ /* 0x000fc60000011408 */
[----:B------:R-:W-:Y:S02]  /*7be0*/  IMAD.IADD R5, R5, 0x1, R9 ;  /* 0x0000000105057824 */ /* 0x000fe400078e0209 */
[----:B------:R-:W-:Y:S02]  /*7bf0*/  IMAD R3, R3, c[0x0][0x1b0], RZ ;  /* 0x00006c0003037a24 */ /* 0x000fe400078e02ff */
[----:B------:R-:W-:Y:S02]  /*7c00*/  IMAD.MOV R2, RZ, RZ, -R8 ;  /* 0x000000ffff027224 */ /* 0x000fe400078e0a08 */
[C---:B------:R-:W-:Y:S02]  /*7c10*/  IMAD R3, R8.reuse, c[0x0][0x1b4], R3 ;  /* 0x00006d0008037a24 */ /* 0x040fe400078e0203 */
[----:B------:R-:W-:Y:S01]  /*7c20*/  IMAD.WIDE.U32 R8, R8, c[0x0][0x1b0], R4 ;  /* 0x00006c0008087a25 */ /* 0x000fe200078e0004 */
[----:B------:R-:W-:-:S03]  /*7c30*/  LOP3.LUT R5, R14, 0xfffffff0, RZ, 0xc0, !PT ;  /* 0xfffffff00e057812 */ /* 0x000fc600078ec0ff */
[----:B------:R-:W-:Y:S02]  /*7c40*/  IMAD R2, R2, c[0x0][0x2c4], R7 ;  /* 0x0000b10002027a24 */ /* 0x000fe400078e0207 */
[----:B------:R-:W-:Y:S02]  /*7c50*/  IMAD.IADD R5, R224, 0x1, -R5 ;  /* 0x00000001e0057824 */ /* 0x000fe400078e0a05 */
[----:B------:R-:W-:Y:S01]  /*7c60*/  IMAD.IADD R9, R9, 0x1, R3 ;  /* 0x0000000109097824 */ /* 0x000fe200078e0203 */
[----:B------:R-:W-:Y:S01]  /*7c70*/  SHF.R.S32.HI R7, RZ, 0x1f, R2 ;  /* 0x0000001fff077819 */ /* 0x000fe20000011402 */
[----:B------:R-:W-:Y:S01]  /*7c80*/  IMAD.SHL.U32 R44, R80, 0x40, RZ ;  /* 0x00000040502c7824 */ /* 0x000fe200078e00ff */
[----:B------:R-:W-:Y:S01]  /*7c90*/  SHF.R.S32.HI R0, RZ, 0x1f, R5 ;  /* 0x0000001fff007819 */ /* 0x000fe20000011405 */
[----:B------:R-:W-:Y:S02]  /*7ca0*/  IMAD.SHL.U32 R42, R42, 0x8, RZ ;  /* 0x000000082a2a7824 */ /* 0x000fe400078e00ff */
[----:B------:R-:W-:Y:S01]  /*7cb0*/  IMAD R7, R7, c[0x0][0x1a8], RZ ;  /* 0x00006a0007077a24 */ /* 0x000fe200078e02ff */
[----:B------:R-:W-:Y:S01]  /*7cc0*/  LEA.HI R0, R0, R5, RZ, 0x3 ;  /* 0x0000000500007211 */ /* 0x000fe200078f18ff */
[----:B------:R-:W-:Y:S01]  /*7cd0*/  IMAD.MOV.U32 R221, RZ, RZ, 0x10 ;  /* 0x00000010ffdd7424 */ /* 0x000fe200078e00ff */
[----:B------:R-:W-:Y:S01]  /*7ce0*/  LOP3.LUT R44, R44, 0x1c0, RZ, 0xc0, !PT ;  /* 0x000001c02c2c7812 */ /* 0x000fe200078ec0ff */
[----:B------:R-:W-:Y:S01]  /*7cf0*/  IMAD R7, R2, c[0x0][0x1ac], R7 ;  /* 0x00006b0002077a24 */ /* 0x000fe200078e0207 */
[----:B------:R-:W-:Y:S01]  /*7d00*/  LOP3.LUT R12, R0, 0xfffffff8, RZ, 0xc0, !PT ;  /* 0xfffffff8000c7812 */ /* 0x000fe200078ec0ff */
[----:B------:R-:W-:Y:S01]  /*7d10*/  IMAD.WIDE.U32 R2, R2, c[0x0][0x1a8], R8 ;  /* 0x00006a0002027a25 */ /* 0x000fe200078e0008 */
[----:B------:R-:W-:-:S02]  /*7d20*/  SHF.R.U32.HI R43, RZ, 0x3, R44 ;  /* 0x00000003ff2b7819 */ /* 0x000fc4000001162c */
[----:B------:R-:W-:Y:S01]  /*7d30*/  LOP3.LUT R42, R42, 0xfffffe00, RZ, 0xc0, !PT ;  /* 0xfffffe002a2a7812 */ /* 0x000fe200078ec0ff */
[----:B------:R-:W-:Y:S01]  /*7d40*/  IMAD.IADD R12, R5, 0x1, -R12 ;  /* 0x00000001050c7824 */ /* 0x000fe200078e0a0c */
[----:B------:R-:W-:Y:S01]  /*7d50*/  IADD3 R7, R3, R7, RZ ;  /* 0x0000000703077210 */ /* 0x000fe20007ffe0ff */
[----:B------:R-:W-:Y:S01]  /*7d60*/  IMAD R5, R109, 0x80, R80 ;  /* 0x000000806d057824 */ /* 0x000fe200078e0250 */
[C---:B------:R-:W-:Y:S01]  /*7d70*/  LEA R6, P0, R2.reuse, c[0x0][0x160], 0x1 ;  /* 0x0000580002067a11 */ /* 0x040fe200078008ff */
[----:B------:R-:W-:Y:S02]  /*7d80*/  IMAD.SHL.U32 R3, R13, 0x8, RZ ;  /* 0x000000080d037824 */ /* 0x000fe400078e00ff */
[----:B------:R-:W-:Y:S01]  /*7d90*/  IMAD.MOV.U32 R219, RZ, RZ, 0x20 ;  /* 0x00000020ffdb7424 */ /* 0x000fe200078e00ff */
[----:B------:R-:W-:Y:S01]  /*7da0*/  LEA.HI.X R7, R2, c[0x0][0x164], R7, 0x1, P0 ;  /* 0x0000590002077a11 */ /* 0x000fe200000f0c07 */
[----:B------:R1:W2:Y:S01]  /*7db0*/  SHFL.IDX PT, R8, R6, RZ, 0x181f ;  /* 0x00181fff06087589 */ /* 0x0002a200000e0000 */
[----:B------:R-:W-:Y:S01]  /*7dc0*/  ISETP.GE.AND P0, PT, R5, R26, PT ;  /* 0x0000001a0500720c */ /* 0x000fe20003f06270 */
[----:B------:R-:W-:Y:S01]  /*7dd0*/  IMAD.MOV.U32 R230, RZ, RZ, 0x181f ;  /* 0x0000181fffe67424 */ /* 0x000fe200078e00ff */
[C---:B------:R-:W-:Y:S01]  /*7de0*/  IADD3 R229, R3.reuse, 0x40, RZ ;  /* 0x0000004003e57810 */ /* 0x040fe20007ffe0ff */
[----:B------:R1:W3:Y:S01]  /*7df0*/  SHFL.IDX PT, R9, R7, RZ, 0x181f ;  /* 0x00181fff07097589 */ /* 0x0002e200000e0000 */
[C---:B------:R-:W-:Y:S01]  /*7e00*/  IADD3 R19, R3.reuse, 0x80, RZ ;  /* 0x0000008003137810 */ /* 0x040fe20007ffe0ff */
[----:B------:R-:W-:Y:S01]  /*7e10*/  IMAD.MOV.U32 R227, RZ, RZ, -0x1 ;  /* 0xffffffffffe37424 */ /* 0x000fe200078e00ff */
[----:B------:R-:W-:-:S02]  /*7e20*/  IADD3 R18, R3, 0xc0, RZ ;  /* 0x000000c003127810 */ /* 0x000fc40007ffe0ff */
[----:B------:R-:W-:Y:S02]  /*7e30*/  ISETP.GE.AND P3, PT, R3, c[0x0][0x198], PT ;  /* 0x0000660003007a0c */ /* 0x000fe40003f66270 */
[----:B------:R-:W-:Y:S02]  /*7e40*/  LOP3.LUT R2, R44, 0x38, R3, 0xf8, !PT ;  /* 0x000000382c027812 */ /* 0x000fe400078ef803 */
[----:B------:R-:W-:Y:S02]  /*7e50*/  ISETP.GE.AND P4, PT, R229, c[0x0][0x198], PT ;  /* 0x00006600e5007a0c */ /* 0x000fe40003f86270 */
[----:B------:R-:W-:Y:S02]  /*7e60*/  ISETP.GE.AND P6, PT, R18, c[0x0][0x198], PT ;  /* 0x0000660012007a0c */ /* 0x000fe40003fc6270 */
[----:B------:R-:W-:Y:S02]  /*7e70*/  ISETP.GE.AND P5, PT, R19, c[0x0][0x198], PT ;  /* 0x0000660013007a0c */ /* 0x000fe40003fa6270 */
[----:B------:R-:W-:-:S02]  /*7e80*/  LOP3.LUT R11, R2, R43, RZ, 0x3c, !PT ;  /* 0x0000002b020b7212 */ /* 0x000fc400078e3cff */
[----:B------:R-:W-:-:S03]  /*7e90*/  P2R R4, PR, RZ, 0x1 ;  /* 0x00000001ff047803 */ /* 0x000fc60000000000 */
[----:B------:R-:W-:Y:S01]  /*7ea0*/  IMAD.IADD R2, R11, 0x1, R42 ;  /* 0x000000010b027824 */ /* 0x000fe200078e022a */
[----:B------:R-:W-:Y:S02]  /*7eb0*/  @!P2 MOV R236, R226 ;  /* 0x000000e200eca202 */ /* 0x000fe40000000f00 */
[----:B------:R-:W-:-:S05]  /*7ec0*/  R2P PR, R12, 0x6 ;  /* 0x000000060c007804 */ /* 0x000fca0000000000 */
[----:B------:R-:W-:Y:S02]  /*7ed0*/  SEL R221, R221, 0xfffffff0, !P1 ;  /* 0xfffffff0dddd7807 */ /* 0x000fe40004800000 */
[----:B------:R-:W-:Y:S01]  /*7ee0*/  SEL R219, R219, 0xffffffe0, !P2 ;  /* 0xffffffe0dbdb7807 */ /* 0x000fe20005000000 */
[----:B------:R-:W-:Y:S05]  /*7ef0*/  @P0 BRA `(.L_x_877) ;  /* 0x0000013000000947 */ /* 0x000fea0003800000 */
[----:B-123--:R-:W-:Y:S01]  /*7f00*/  SHF.R.S32.HI R16, RZ, 0x1f, R229 ;  /* 0x0000001fff107819 */ /* 0x00efe200000114e5 */
[----:B------:R-:W-:Y:S01]  /*7f10*/  IMAD.WIDE R22, R3, 0x2, R8 ;  /* 0x0000000203167825 */ /* 0x000fe200078e0208 */
[----:B------:R-:W-:Y:S02]  /*7f20*/  SHF.R.S32.HI R10, RZ, 0x1f, R19 ;  /* 0x0000001fff0a7819 */ /* 0x000fe40000011413 */
[----:B------:R-:W-:Y:S02]  /*7f30*/  SHF.R.S32.HI R11, RZ, 0x1f, R18 ;  /* 0x0000001fff0b7819 */ /* 0x000fe40000011412 */
[----:B------:R-:W-:Y:S02]  /*7f40*/  LEA.HI R21, R16, R229, RZ, 0x3 ;  /* 0x000000e510157211 */ /* 0x000fe400078f18ff */
[----:B------:R-:W-:Y:S01]  /*7f50*/  LEA.HI R17, R10, R19, RZ, 0x3 ;  /* 0x000000130a117211 */ /* 0x000fe200078f18ff */
[----:B------:R-:W-:Y:S01]  /*7f60*/  IMAD.SHL.U32 R10, R2, 0x2, RZ ;  /* 0x00000002020a7824 */ /* 0x000fe200078e00ff */
[----:B------:R-:W-:-:S02]  /*7f70*/  LEA.HI R11, R11, R18, RZ, 0x3 ;  /* 0x000000120b0b7211 */ /* 0x000fc400078f18ff */
[----:B------:R-:W-:Y:S02]  /*7f80*/  LOP3.LUT R21, R21, 0xfffffff8, RZ, 0xc0, !PT ;  /* 0xfffffff815157812 */ /* 0x000fe400078ec0ff */
[----:B------:R-:W-:Y:S01]  /*7f90*/  LOP3.LUT R17, R17, 0xfffffff8, RZ, 0xc0, !PT ;  /* 0xfffffff811117812 */ /* 0x000fe200078ec0ff */
[----:B------:R-:W-:Y:S01]  /*7fa0*/  @!PT LDS RZ, [RZ] ;  /* 0x00000000fffff984 */ /* 0x000fe20000000800 */
[----:B------:R1:W-:Y:S01]  /*7fb0*/  LDGSTS.E.BYPASS.LTC128B.128 [R10+0x10080], [R22.64], !P3 ;  /* 0x10080000160a7fae */ /* 0x0003e2000d901d50 */
[----:B------:R-:W-:Y:S01]  /*7fc0*/  LOP3.LUT R11, R11, 0xfffffff8, RZ, 0xc0, !PT ;  /* 0xfffffff80b0b7812 */ /* 0x000fe200078ec0ff */
[----:B------:R-:W-:-:S04]  /*7fd0*/  IMAD.WIDE R20, R21, 0x2, R8 ;  /* 0x0000000215147825 */ /* 0x000fc800078e0208 */
[--C-:B------:R-:W-:Y:S01]  /*7fe0*/  IMAD.WIDE R16, R17, 0x2, R8.reuse ;  /* 0x0000000211107825 */ /* 0x100fe200078e0208 */
[----:B------:R1:W-:Y:S03]  /*7ff0*/  LDGSTS.E.BYPASS.LTC128B.128 [R10+0x14080], [R20.64], !P4 ;  /* 0x14080000140a7fae */ /* 0x0003e6000e101d50 */
[----:B------:R-:W-:Y:S01]  /*8000*/  IMAD.WIDE R8, R11, 0x2, R8 ;  /* 0x000000020b087825 */ /* 0x000fe200078e0208 */
[----:B------:R1:W-:Y:S04]  /*8010*/  LDGSTS.E.BYPASS.LTC128B.128 [R10+0x18080], [R16.64], !P5 ;  /* 0x18080000100a7fae */ /* 0x0003e8000e901d50 */
[----:B------:R1:W-:Y:S02]  /*8020*/  LDGSTS.E.BYPASS.LTC128B.128 [R10+0x1c080], [R8.64], !P6 ;  /* 0x1c080000080a7fae */ /* 0x0003e4000f101d50 */
.L_x_877:
[----:B-123--:R-:W-:Y:S05]  /*8030*/  BSYNC B0 ;  /* 0x0000000000007941 */ /* 0x00efea0003800000 */
.L_x_876:
[----:B------:R-:W-:Y:S01]  /*8040*/  IADD3 R9, R5, 0x20, RZ ;  /* 0x0000002005097810 */ /* 0x000fe20007ffe0ff */
[----:B------:R1:W2:Y:S01]  /*8050*/  SHFL.IDX PT, R17, R7, 0x1, 0x181f ;  /* 0x00381f0007117f89 */ /* 0x0002a200000e0000 */
[----:B------:R-:W-:Y:S02]  /*8060*/  BSSY B0, `(.L_x_878) ;  /* 0x0000017000007945 */ /* 0x000fe40003800000 */
[----:B------:R-:W-:Y:S01]  /*8070*/  ISETP.GE.AND P0, PT, R9, R26, PT ;  /* 0x0000001a0900720c */ /* 0x000fe20003f06270 */
[----:B------:R1:W3:-:S12]  /*8080*/  SHFL.IDX PT, R16, R6, 0x1, 0x181f ;  /* 0x00381f0006107f89 */ /* 0x0002d800000e0000 */
        /* <DEDUP_REMOVED lines=20> */
.L_x_879:
[----:B------:R-:W-:Y:S05]  /*81d0*/  BSYNC B0 ;  /* 0x0000000000007941 */ /* 0x000fea0003800000 */
.L_x_878:
[----:B--2---:R-:W-:Y:S01]  /*81e0*/  IADD3 R9, R5, 0x40, RZ ;  /* 0x0000004005097810 */ /* 0x004fe20007ffe0ff */
[----:B------:R2:W1:Y:S01]  /*81f0*/  SHFL.IDX PT, R17, R7, 0x2, 0x181f ;  /* 0x00581f0007117f89 */ /* 0x00046200000e0000 */
[----:B------:R-:W-:Y:S02]  /*8200*/  BSSY B0, `(.L_x_880) ;  /* 0x0000017000007945 */ /* 0x000fe40003800000 */
[----:B------:R-:W-:Y:S01]  /*8210*/  ISETP.GE.AND P0, PT, R9, R26, PT ;  /* 0x0000001a0900720c */ /* 0x000fe20003f06270 */
[----:B---3--:R2:W3:-:S12]  /*8220*/  SHFL.IDX PT, R16, R6, 0x2, 0x181f ;  /* 0x00581f0006107f89 */ /* 0x0084d800000e0000 */
[----:B------:R-:W-:Y:S05]  /*8230*/  @P0 BRA `(.L_x_881) ;  /* 0x0000013000000947 */ /* 0x000fea0003800000 */
[----:B------:R-:W-:Y:S01]  /*8240*/  SHF.R.S32.HI R10, RZ, 0x1f, R229 ;  /* 0x0000001fff0a7819 */ /* 0x000fe200000114e5 */
[----:B-1-3--:R-:W-:Y:S01]  /*8250*/  IMAD.WIDE R20, R3, 0x2, R16 ;  /* 0x0000000203147825 */ /* 0x00afe200078e0210 */
        /* <DEDUP_REMOVED lines=17> */
.L_x_881:
[----:B------:R-:W-:Y:S05]  /*8370*/  BSYNC B0 ;  /* 0x0000000000007941 */ /* 0x000fea0003800000 */
.L_x_880:
[----:B-1----:R1:W-:Y:S01]  /*8380*/  SHFL.IDX PT, R20, R6, 0x3, 0x181f ;  /* 0x00781f0006147f89 */ /* 0x0023e200000e0000 */
[----:B------:R-:W-:Y:S01]  /*8390*/  IADD3 R5, R5, 0x60, RZ ;  /* 0x0000006005057810 */ /* 0x000fe20007ffe0ff */
[----:B------:R-:W-:Y:S01]  /*83a0*/  IMAD.MOV.U32 R85, RZ, RZ, 0x30 ;  /* 0x00000030ff557424 */ /* 0x000fe200078e00ff */
[----:B-----5:R-:W-:Y:S01]  /*83b0*/  SHF.R.S32.HI R9, RZ, 0x1f, R236 ;  /* 0x0000001fff097819 */ /* 0x020fe200000114ec */
[----:B------:R-:W2:Y:S01]  /*83c0*/  SHFL.IDX PT, R21, R7, 0x3, 0x181f ;  /* 0x00781f0007157f89 */ /* 0x000ea200000e0000 */
[----:B------:R-:W-:Y:S01]  /*83d0*/  ISETP.GE.AND P0, PT, R5, R26, PT ;  /* 0x0000001a0500720c */ /* 0x000fe20003f06270 */
[----:B------:R-:W-:Y:S01]  /*83e0*/  IMAD.MOV.U32 R231, RZ, RZ, c[0x0][0x2b8] ;  /* 0x0000ae00ffe77624 */ /* 0x000fe200078e00ff */
[----:B---3--:R-:W-:Y:S01]  /*83f0*/  LOP3.LUT R16, R16, 0xffffffef, RZ, 0xc0, !PT ;  /* 0xffffffef10107812 */ /* 0x008fe200078ec0ff */
[----:B------:R-:W-:-:S02]  /*8400*/  IMAD R85, R156, R85, -0x30 ;  /* 0xffffffd09c557424 */ /* 0x000fc400078e0255 */
[----:B------:R-:W-:Y:S01]  /*8410*/  IMAD R9, R9, c[0x0][0x2b0], RZ ;  /* 0x0000ac0009097a24 */ /* 0x000fe200078e02ff */
[----:B------:R-:W-:Y:S01]  /*8420*/  ISETP.NE.AND P2, PT, R231, 0x1, PT ;  /* 0x00000001e700780c */ /* 0x000fe20003f45270 */
[----:B------:R-:W-:Y:S02]  /*8430*/  IMAD.IADD R234, R228, 0x1, R85 ;  /* 0x00000001e4ea7824 */ /* 0x000fe400078e0255 */
[C---:B------:R-:W-:Y:S02]  /*8440*/  IMAD R9, R236.reuse, c[0x0][0x2b4], R9 ;  /* 0x0000ad00ec097a24 */ /* 0x040fe400078e0209 */
[----:B------:R-:W-:Y:S01]  /*8450*/  IMAD.WIDE.U32 R236, R236, c[0x0][0x2b0], RZ ;  /* 0x0000ac00ecec7a25 */ /* 0x000fe200078e00ff */
[----:B------:R-:W-:-:S03]  /*8460*/  ISETP.GE.AND P1, PT, R234, R107, PT ;  /* 0x0000006bea00720c */ /* 0x000fc60003f26270 */
[----:B------:R-:W-:Y:S01]  /*8470*/  @!P0 IMAD.SHL.U32 R5, R2, 0x2, RZ ;  /* 0x0000000202058824 */ /* 0x000fe200078e00ff */
[----:B------:R-:W-:Y:S01]  /*8480*/  ISETP.GT.OR P1, PT, R228, 0x2f, P1 ;  /* 0x0000002fe400780c */ /* 0x000fe20000f24670 */
[----:B------:R-:W-:Y:S01]  /*8490*/  IMAD.IADD R234, R234, 0x1, R225 ;  /* 0x00000001eaea7824 */ /* 0x000fe200078e02e1 */
[----:B-12---:R-:W-:Y:S01]  /*84a0*/  @!P0 SHF.R.S32.HI R6, RZ, 0x1f, R229 ;  /* 0x0000001fff068819 */ /* 0x006fe200000114e5 */
[----:B------:R-:W-:Y:S01]  /*84b0*/  IMAD.IADD R232, R237, 0x1, R9 ;  /* 0x00000001ede87824 */ /* 0x000fe200078e0209 */
[----:B------:R-:W-:Y:S01]  /*84c0*/  @P2 LOP3.LUT R16, R16, 0x10, RZ, 0xfc, !PT ;  /* 0x0000001010102812 */ /* 0x000fe200078efcff */
[----:B------:R-:W-:Y:S01]  /*84d0*/  @P2 IMAD.HI.U32 R8, R234, c[0x0][0x2bc], RZ ;  /* 0x0000af00ea082a27 */ /* 0x000fe200078e00ff */
[----:B------:R-:W-:Y:S02]  /*84e0*/  @!P0 LEA.HI R23, R6, R229, RZ, 0x3 ;  /* 0x000000e506178211 */ /* 0x000fe400078f18ff */
[----:B------:R-:W-:Y:S01]  /*84f0*/  @!P0 SHF.R.S32.HI R6, RZ, 0x1f, R19 ;  /* 0x0000001fff068819 */ /* 0x000fe20000011413 */
[----:B------:R-:W-:Y:S01]  /*8500*/  @!P0 IMAD.WIDE R10, R3, 0x2, R20 ;  /* 0x00000002030a8825 */ /* 0x000fe200078e0214 */
[----:B------:R-:W-:-:S02]  /*8510*/  @!P0 LOP3.LUT R23, R23, 0xfffffff8, RZ, 0xc0, !PT ;  /* 0xfffffff817178812 */ /* 0x000fc400078ec0ff */
[----:B------:R-:W-:Y:S01]  /*8520*/  @!P0 LEA.HI R6, R6, R19, RZ, 0x3 ;  /* 0x0000001306068211 */ /* 0x000fe200078f18ff */
[----:B------:R-:W-:Y:S01]  /*8530*/  IMAD.MOV.U32 R7, RZ, RZ, R234 ;  /* 0x000000ffff077224 */ /* 0x000fe200078e00ea */
[----:B------:R-:W-:Y:S01]  /*8540*/  @!PT LDS RZ, [RZ] ;  /* 0x00000000fffff984 */ /* 0x000fe20000000800 */
[----:B------:R1:W-:Y:S01]  /*8550*/  @!P0 LDGSTS.E.BYPASS.LTC128B.128 [R5+0x13080], [R10.64], !P3 ;  /* 0x130800000a058fae */ /* 0x0003e2000d901d50 */
[----:B------:R-:W-:Y:S01]  /*8560*/  @!P0 IMAD.WIDE R22, R23, 0x2, R20 ;  /* 0x0000000217168825 */ /* 0x000fe200078e0214 */
[----:B------:R-:W-:Y:S02]  /*8570*/  @!P0 LOP3.LUT R17, R6, 0xfffffff8, RZ, 0xc0, !PT ;  /* 0xfffffff806118812 */ /* 0x000fe400078ec0ff */
[----:B------:R-:W-:Y:S01]  /*8580*/  @P2 SHF.R.U32.HI R7, RZ, c[0x0][0x2c0], R8 ;  /* 0x0000b000ff072a19 */ /* 0x000fe20000011608 */
[----:B------:R-:W-:Y:S01]  /*8590*/  IMAD.MOV.U32 R233, RZ, RZ, RZ ;  /* 0x000000ffffe97224 */ /* 0x000fe200078e00ff */
[----:B------:R2:W-:Y:S01]  /*85a0*/  @!P0 LDGSTS.E.BYPASS.LTC128B.128 [R5+0x17080], [R22.64], !P4 ;  /* 0x1708000016058fae */ /* 0x0005e2000e101d50 */
[----:B------:R-:W-:Y:S01]  /*85b0*/  @!P0 IMAD.WIDE R24, R17, 0x2, R20 ;  /* 0x0000000211188825 */ /* 0x000fe200078e0214 */
[----:B------:R-:W-:-:S04]  /*85c0*/  @!P1 IADD3 R6, P2, R7, R236, RZ ;  /* 0x000000ec07069210 */ /* 0x000fc80007f5e0ff */
[----:B------:R3:W-:Y:S01]  /*85d0*/  @!P0 LDGSTS.E.BYPASS.LTC128B.128 [R5+0x1b080], [R24.64], !P5 ;  /* 0x1b08000018058fae */ /* 0x0007e2000e901d50 */
[----:B------:R-:W-:Y:S02]  /*85e0*/  @!P1 LEA.HI.X.SX32 R9, R7, R232, 0x1, P2 ;  /* 0x000000e807099211 */ /* 0x000fe400010f0eff */
[----:B------:R-:W-:-:S04]  /*85f0*/  @!P1 LEA R8, P2, R6, c[0x0][0x2a0], 0x2 ;  /* 0x0000a80006089a11 */ /* 0x000fc800078410ff */
[----:B------:R-:W-:Y:S02]  /*8600*/  @!P1 LEA.HI.X R9, R6, c[0x0][0x2a4], R9, 0x2, P2 ;  /* 0x0000a90006099a11 */ /* 0x000fe400010f1409 */
[----:B-1----:R-:W-:-:S04]  /*8610*/  @!P0 SHF.R.S32.HI R11, RZ, 0x1f, R18 ;  /* 0x0000001fff0b8819 */ /* 0x002fc80000011412 */
[----:B------:R-:W-:-:S04]  /*8620*/  @!P0 LEA.HI R11, R11, R18, RZ, 0x3 ;  /* 0x000000120b0b8211 */ /* 0x000fc800078f18ff */
[----:B------:R-:W-:-:S05]  /*8630*/  @!P0 LOP3.LUT R11, R11, 0xfffffff8, RZ, 0xc0, !PT ;  /* 0xfffffff80b0b8812 */ /* 0x000fca00078ec0ff */
[----:B------:R-:W-:-:S05]  /*8640*/  @!P0 IMAD.WIDE R28, R11, 0x2, R20 ;  /* 0x000000020b1c8825 */ /* 0x000fca00078e0214 */
[----:B------:R3:W-:Y:S04]  /*8650*/  @!P0 LDGSTS.E.BYPASS.LTC128B.128 [R5+0x1f080], [R28.64], !P6 ;  /* 0x1f0800001c058fae */ /* 0x0007e8000f101d50 */
[----:B------:R-:W0:Y:S04]  /*8660*/  LDGDEPBAR ;  /* 0x00000000000079af */ /* 0x000e280000000000 */
[----:B------:R-:W-:Y:S06]  /*8670*/  BAR.SYNC.DEFER_BLOCKING 0x0 ;  /* 0x0000000000007b1d */ /* 0x000fec0000010000 */
[----:B----4-:R1:W4:Y:S01]  /*8680*/  @!P1 LDG.E R233, [R8.64] ;  /* 0x0000001008e99981 */ /* 0x010322000c1e1900 */
[----:B------:R-:W-:Y:S01]  /*8690*/  IMAD.MOV R7, RZ, RZ, -R7 ;  /* 0x000000ffff077224 */ /* 0x000fe200078e0a07 */
[----:B------:R-:W-:Y:S01]  /*86a0*/  ISETP.GE.AND P6, PT, R3, c[0x0][0x1d4], PT ;  /* 0x0000750003007a0c */ /* 0x000fe20003fc6270 */
[----:B------:R-:W-:Y:S01]  /*86b0*/  IMAD R6, R108, c[0x0][0x1e8], RZ ;  /* 0x00007a006c067a24 */ /* 0x000fe200078e02ff */
[----:B------:R-:W-:Y:S01]  /*86c0*/  ISETP.GE.AND P3, PT, R229, c[0x0][0x1d4], PT ;  /* 0x00007500e5007a0c */ /* 0x000fe20003f66270 */
[----:B------:R-:W-:Y:S01]  /*86d0*/  IMAD R234, R7, c[0x0][0x2b8], R234 ;  /* 0x0000ae0007ea7a24 */ /* 0x000fe200078e02ea */
[----:B------:R-:W-:Y:S01]  /*86e0*/  ISETP.GE.AND P5, PT, R19, c[0x0][0x1d4], PT ;  /* 0x0000750013007a0c */ /* 0x000fe20003fa6270 */
[----:B------:R-:W-:Y:S01]  /*86f0*/  IMAD R81, R223, c[0x0][0x1ec], R6 ;  /* 0x00007b00df517a24 */ /* 0x000fe200078e0206 */
[----:B------:R-:W-:Y:S01]  /*8700*/  ISETP.GE.AND P4, PT, R18, c[0x0][0x1d4], PT ;  /* 0x0000750012007a0c */ /* 0x000fe20003f86270 */
[----:B--2---:R-:W-:Y:S01]  /*8710*/  IMAD.WIDE.U32 R22, R234, c[0x0][0x1e0], RZ ;  /* 0x00007800ea167a25 */ /* 0x004fe200078e00ff */
[----:B------:R-:W-:-:S02]  /*8720*/  SHF.R.S32.HI R21, RZ, 0x1f, R234 ;  /* 0x0000001fff157819 */ /* 0x000fc400000114ea */
[----:B------:R-:W-:Y:S01]  /*8730*/  LOP3.LUT R16, R16, 0xfffffffe, RZ, 0xc0, !PT ;  /* 0xfffffffe10107812 */ /* 0x000fe200078ec0ff */
[----:B------:R-:W-:-:S04]  /*8740*/  IMAD.WIDE.U32 R86, R223, c[0x0][0x1e8], RZ ;  /* 0x00007a00df567a25 */ /* 0x000fc800078e00ff */
[----:B------:R-:W-:Y:S01]  /*8750*/  IMAD R7, R21, c[0x0][0x1e0], RZ ;  /* 0x0000780015077a24 */ /* 0x000fe200078e02ff */
[----:B------:R-:W-:Y:S01]  /*8760*/  @P3 LOP3.LUT R16, R16, 0x1, RZ, 0xfc, !PT ;  /* 0x0000000110103812 */ /* 0x000fe200078efcff */
[----:B------:R-:W-:Y:S02]  /*8770*/  IMAD.IADD R81, R87, 0x1, R81 ;  /* 0x0000000157517824 */ /* 0x000fe400078e0251 */
[----:B------:R-:W-:Y:S02]  /*8780*/  IMAD R10, R234, c[0x0][0x1e4], R7 ;  /* 0x00007900ea0a7a24 */ /* 0x000fe400078e0207 */
[----:B------:R-:W-:Y:S02]  /*8790*/  IMAD R108, R108, c[0x0][0x210], RZ ;  /* 0x000084006c6c7a24 */ /* 0x000fe400078e02ff */
[----:B------:R-:W-:Y:S01]  /*87a0*/  IMAD.IADD R11, R23, 0x1, R10 ;  /* 0x00000001170b7824 */ /* 0x000fe200078e020a */
[----:B-1----:R-:W-:Y:S01]  /*87b0*/  IADD3 R8, R156, -0x1, RZ ;  /* 0xffffffff9c087810 */ /* 0x002fe20007ffe0ff */
[----:B------:R-:W-:-:S04]  /*87c0*/  IMAD.MOV.U32 R10, RZ, RZ, R22 ;  /* 0x000000ffff0a7224 */ /* 0x000fc800078e0016 */
[----:B------:R-:W-:-:S05]  /*87d0*/  IMAD R83, R8, -0x30, R107 ;  /* 0xffffffd008537824 */ /* 0x000fca00078e026b */
[----:B------:R-:W-:-:S05]  /*87e0*/  IMNMX R9, R83, 0x30, PT ;  /* 0x0000003053097817 */ /* 0x000fca0003800200 */
[----:B------:R-:W-:Y:S01]  /*87f0*/  IMAD.IADD R9, R9, 0x1, -R80 ;  /* 0x0000000109097824 */ /* 0x000fe200078e0a50 */
[----:B----4-:R-:W-:Y:S01]  /*8800*/  SHF.R.S32.HI R20, RZ, 0x1f, R233 ;  /* 0x0000001fff147819 */ /* 0x010fe200000114e9 */
[----:B------:R-:W-:-:S04]  /*8810*/  IMAD.WIDE.U32 R6, R233, c[0x0][0x1f0], R10 ;  /* 0x00007c00e9067a25 */ /* 0x000fc800078e000a */
[----:B------:R-:W-:Y:S01]  /*8820*/  IMAD R10, R20, c[0x0][0x1f0], RZ ;  /* 0x00007c00140a7a24 */ /* 0x000fe200078e02ff */
[----:B---3--:R-:W-:-:S03]  /*8830*/  IADD3 R5, P0, R86, R6, RZ ;  /* 0x0000000656057210 */ /* 0x008fc60007f1e0ff */
[----:B------:R-:W-:-:S05]  /*8840*/  IMAD R10, R233, c[0x0][0x1f4], R10 ;  /* 0x00007d00e90a7a24 */ /* 0x000fca00078e020a */
[----:B------:R-:W-:Y:S02]  /*8850*/  IADD3.X R10, R81, R7, R10, P0, !PT ;  /* 0x00000007510a7210 */ /* 0x000fe400007fe40a */
[----:B------:R-:W-:-:S04]  /*8860*/  LEA R11, P0, R5, c[0x0][0x1c8], 0x1 ;  /* 0x00007200050b7a11 */ /* 0x000fc800078008ff */
[----:B------:R-:W-:Y:S01]  /*8870*/  LEA.HI.X R10, R5, c[0x0][0x1cc], R10, 0x1, P0 ;  /* 0x00007300050a7a11 */ /* 0x000fe200000f0c0a */
[----:B------:R-:W-:Y:S01]  /*8880*/  SHFL.IDX PT, R22, R11, RZ, 0x181f ;  /* 0x00181fff0b167589 */ /* 0x000fe200000e0000 */
[----:B------:R-:W-:-:S03]  /*8890*/  ISETP.GE.AND P0, PT, R9, 0x1, PT ;  /* 0x000000010900780c */ /* 0x000fc60003f06270 */
[----:B------:R-:W1:Y:S10]  /*88a0*/  SHFL.IDX PT, R23, R10, RZ, 0x181f ;  /* 0x00181fff0a177589 */ /* 0x000e7400000e0000 */
[----:B------:R-:W-:-:S02]  /*88b0*/  @P0 SHF.R.S32.HI R8, RZ, 0x1f, R229 ;  /* 0x0000001fff080819 */ /* 0x000fc400000114e5 */
[----:B------:R-:W-:Y:S02]  /*88c0*/  @P0 SHF.R.S32.HI R6, RZ, 0x1f, R19 ;  /* 0x0000001fff060819 */ /* 0x000fe40000011413 */
[----:B------:R-:W-:Y:S02]  /*88d0*/  @P0 SHF.R.S32.HI R5, RZ, 0x1f, R18 ;  /* 0x0000001fff050819 */ /* 0x000fe40000011412 */
[----:B------:R-:W-:Y:S01]  /*88e0*/  @P0 LEA.HI R7, R8, R229, RZ, 0x3 ;  /* 0x000000e508070211 */ /* 0x000fe200078f18ff */
[----:B------:R-:W-:Y:S01]  /*88f0*/  @P0 IMAD.SHL.U32 R8, R2, 0x2, RZ ;  /* 0x0000000202080824 */ /* 0x000fe200078e00ff */
[----:B------:R-:W-:Y:S02]  /*8900*/  @P0 LEA.HI R6, R6, R19, RZ, 0x3 ;  /* 0x0000001306060211 */ /* 0x000fe400078f18ff */
[----:B------:R-:W-:Y:S02]  /*8910*/  @P0 LEA.HI R5, R5, R18, RZ, 0x3 ;  /* 0x0000001205050211 */ /* 0x000fe400078f18ff */
[----:B------:R-:W-:-:S02]  /*8920*/  @P0 LOP3.LUT R7, R7, 0xfffffff8, RZ, 0xc0, !PT ;  /* 0xfffffff807070812 */ /* 0x000fc400078ec0ff */
[----:B------:R-:W-:Y:S01]  /*8930*/  @P0 LOP3.LUT R6, R6, 0xfffffff8, RZ, 0xc0, !PT ;  /* 0xfffffff806060812 */ /* 0x000fe200078ec0ff */
[----:B-1----:R-:W-:Y:S01]  /*8940*/  @P0 IMAD.WIDE R24, R3, 0x2, R22 ;  /* 0x0000000203180825 */ /* 0x002fe200078e0216 */
[----:B------:R-:W-:-:S03]  /*8950*/  @P0 LOP3.LUT R5, R5, 0xfffffff8, RZ, 0xc0, !PT ;  /* 0xfffffff805050812 */ /* 0x000fc600078ec0ff */
        /* <DEDUP_REMOVED lines=8> */
[----:B------:R-:W-:-:S03]  /*89e0*/  ISETP.GE.AND P0, PT, R9, 0x21, PT ;  /* 0x000000210900780c */ /* 0x000fc60003f06270 */
[----:B------:R-:W-:Y:S04]  /*89f0*/  SHFL.IDX PT, R22, R11, 0x1, 0x181f ;  /* 0x00381f000b167f89 */ /* 0x000fe800000e0000 */
[----:B------:R-:W1:Y:S06]  /*8a00*/  SHFL.IDX PT, R23, R10, 0x1, 0x181f ;  /* 0x00381f000a177f89 */ /* 0x000e6c00000e0000 */
[----:B------:R-:W-:Y:S01]  /*8a10*/  @P0 SHF.R.S32.HI R34, RZ, 0x1f, R229 ;  /* 0x0000001fff220819 */ /* 0x000fe200000114e5 */
[----:B------:R-:W-:Y:S01]  /*8a20*/  @P0 IMAD.SHL.U32 R9, R2, 0x2, RZ ;  /* 0x0000000202090824 */ /* 0x000fe200078e00ff */
[----:B------:R-:W-:-:S02]  /*8a30*/  @P0 SHF.R.S32.HI R32, RZ, 0x1f, R19 ;  /* 0x0000001fff200819 */ /* 0x000fc40000011413 */
[----:B------:R-:W-:Y:S02]  /*8a40*/  @P0 SHF.R.S32.HI R5, RZ, 0x1f, R18 ;  /* 0x0000001fff050819 */ /* 0x000fe40000011412 */
[----:B------:R-:W-:Y:S02]  /*8a50*/  @P0 LEA.HI R27, R34, R229, RZ, 0x3 ;  /* 0x000000e5221b0211 */ /* 0x000fe400078f18ff */
[----:B------:R-:W-:Y:S02]  /*8a60*/  @P0 LEA.HI R17, R32, R19, RZ, 0x3 ;  /* 0x0000001320110211 */ /* 0x000fe400078f18ff */
[----:B------:R-:W-:Y:S02]  /*8a70*/  @P0 LEA.HI R5, R5, R18, RZ, 0x3 ;  /* 0x0000001205050211 */ /* 0x000fe400078f18ff */
[----:B---3--:R-:W-:Y:S02]  /*8a80*/  @P0 LOP3.LUT R7, R27, 0xfffffff8, RZ, 0xc0, !PT ;  /* 0xfffffff81b070812 */ /* 0x008fe400078ec0ff */
[----:B------:R-:W-:Y:S01]  /*8a90*/  @P0 LOP3.LUT R6, R17, 0xfffffff8, RZ, 0xc0, !PT ;  /* 0xfffffff811060812 */ /* 0x000fe200078ec0ff */
[----:B------:R-:W-:Y:S01]  /*8aa0*/  IMAD R17, R223, c[0x0][0x214], R108 ;  /* 0x00008500df117a24 */ /* 0x000fe200078e026c */
[----:B------:R-:W-:Y:S01]  /*8ab0*/  @P0 LOP3.LUT R5, R5, 0xfffffff8, RZ, 0xc0, !PT ;  /* 0xfffffff805050812 */ /* 0x000fe200078ec0ff */
[----:B-1----:R-:W-:-:S04]  /*8ac0*/  @P0 IMAD.WIDE R10, R3, 0x2, R22 ;  /* 0x00000002030a0825 */ /* 0x002fc800078e0216 */
[--C-:B------:R-:W-:Y:S01]  /*8ad0*/  @P0 IMAD.WIDE R24, R7, 0x2, R22.reuse ;  /* 0x0000000207180825 */ /* 0x100fe200078e0216 */
[----:B------:R4:W-:Y:S03]  /*8ae0*/  @P0 LDGSTS.E.BYPASS.LTC128B.128 [R9+0xb080], [R10.64], !P6 ;  /* 0x0b0800000a090fae */ /* 0x0009e6000f101d50 */
[--C-:B------:R-:W-:Y:S01]  /*8af0*/  @P0 IMAD.WIDE R6, R6, 0x2, R22.reuse ;  /* 0x0000000206060825 */ /* 0x100fe200078e0216 */
[----:B------:R4:W-:Y:S01]  /*8b00*/  @P0 LDGSTS.E.BYPASS.LTC128B.128 [R9+0xc880], [R24.64], !P3 ;  /* 0x0c88000018090fae */ /* 0x0009e2000d901d50 */
[----:B------:R-:W-:Y:S02]  /*8b10*/  ISETP.GT.AND P3, PT, R228, 0x2f, PT ;  /* 0x0000002fe400780c */ /* 0x000fe40003f64270 */
[----:B--2---:R-:W-:Y:S01]  /*8b20*/  @P0 IMAD.WIDE R28, R5, 0x2, R22 ;  /* 0x00000002051c0825 */ /* 0x004fe200078e0216 */
[----:B------:R4:W-:Y:S03]  /*8b30*/  @P0 LDGSTS.E.BYPASS.LTC128B.128 [R9+0xe080], [R6.64], !P5 ;  /* 0x0e08000006090fae */ /* 0x0009e6000e901d50 */
[----:B------:R-:W-:Y:S01]  /*8b40*/  IMAD.WIDE.U32 R22, R223, c[0x0][0x210], RZ ;  /* 0x00008400df167a25 */ /* 0x000fe200078e00ff */
[----:B------:R4:W-:Y:S01]  /*8b50*/  @P0 LDGSTS.E.BYPASS.LTC128B.128 [R9+0xf880], [R28.64], !P4 ;  /* 0x0f8800001c090fae */ /* 0x0009e2000e101d50 */
[----:B------:R-:W-:-:S02]  /*8b60*/  ISETP.LT.AND P0, PT, RZ, c[0x0][0x27c], PT ;  /* 0x00009f00ff007a0c */ /* 0x000fc40003f01270 */
[----:B------:R-:W-:Y:S01]  /*8b70*/  IMAD.IADD R17, R23, 0x1, R17 ;  /* 0x0000000117117824 */ /* 0x000fe200078e0211 */
[----:B------:R-:W0:Y:S10]  /*8b80*/  LDGDEPBAR ;  /* 0x00000000000079af */ /* 0x000e340000000000 */
[----:B------:R-:W-:Y:S05]  /*8b90*/  @P0 BRA `(.L_x_882) ;  /* 0x0000002000000947 */ /* 0x000fea0003800000 */
[----:B------:R-:W-:-:S04]  /*8ba0*/  DEPBAR.LE SB0, 0x1 ;  /* 0x000080400000791a */ /* 0x000fc80000000000 */
[----:B------:R-:W-:Y:S05]  /*8bb0*/  BRA `(.L_x_883) ;  /* 0x00006bf000007947 */ /* 0x000fea0003800000 */
.L_x_882:
[----:B------:R-:W-:Y:S01]  /*8bc0*/  SHF.R.S32.HI R5, RZ, 0x1f, R110 ;  /* 0x0000001fff057819 */ /* 0x000fe2000001146e */
[----:B----4-:R-:W-:Y:S01]  /*8bd0*/  IMAD.WIDE.U32 R8, R110, c[0x0][0x280], RZ ;  /* 0x0000a0006e087a25 */ /* 0x010fe200078e00ff */
[----:B------:R-:W-:Y:S01]  /*8be0*/  ULDC.U8 UR4, c[0x0][0x298] ;  /* 0x0000a60000047ab9 */ /* 0x000fe20000000000 */
[----:B------:R-:W-:Y:S01]  /*8bf0*/  BSSY B2, `(.L_x_883) ;  /* 0x00006bb000027945 */ /* 0x000fe20003800000 */
[----:B------:R-:W-:Y:S01]  /*8c00*/  SHF.L.U32 R24, R2, 0x1, RZ ;  /* 0x0000000102187819 */ /* 0x000fe200000006ff */
[C---:B------:R-:W-:Y:S01]  /*8c10*/  IMAD R7, R5.reuse, c[0x0][0x280], RZ ;  /* 0x0000a00005077a24 */ /* 0x040fe200078e02ff */
[----:B------:R-:W-:Y:S01]  /*8c20*/  LEA R36, P0, R8, c[0x0][0x270], 0x1 ;  /* 0x00009c0008247a11 */ /* 0x000fe200078008ff */
[----:B------:R-:W-:Y:S02]  /*8c30*/  IMAD R5, R5, c[0x0][0x290], RZ ;  /* 0x0000a40005057a24 */ /* 0x000fe400078e02ff */
[C---:B------:R-:W-:Y:S02]  /*8c40*/  IMAD R6, R110.reuse, c[0x0][0x284], R7 ;  /* 0x0000a1006e067a24 */ /* 0x040fe400078e0207 */
[----:B------:R-:W-:-:S03]  /*8c50*/  IMAD R5, R110, c[0x0][0x294], R5 ;  /* 0x0000a5006e057a24 */ /* 0x000fc600078e0205 */
[----:B------:R-:W-:-:S04]  /*8c60*/  IADD3 R6, R6, R9, RZ ;  /* 0x0000000906067210 */ /* 0x000fc80007ffe0ff */
[----:B------:R-:W-:Y:S01]  /*8c70*/  LEA.HI.X R37, R8, c[0x0][0x274], R6, 0x1, P0 ;  /* 0x00009d0008257a11 */ /* 0x000fe200000f0c06 */
[----:B------:R-:W-:-:S05]  /*8c80*/  IMAD.WIDE.U32 R6, R110, c[0x0][0x290], RZ ;  /* 0x0000a4006e067a25 */ /* 0x000fca00078e00ff */
[----:B------:R-:W-:Y:S02]  /*8c90*/  IADD3 R5, R5, R7, RZ ;  /* 0x0000000705057210 */ /* 0x000fe40007ffe0ff */
[----:B------:R-:W-:-:S04]  /*8ca0*/  LEA R38, P0, R6, c[0x0][0x288], 0x1 ;  /* 0x0000a20006267a11 */ /* 0x000fc800078008ff */
        /* <DEDUP_REMOVED lines=35> */
[----:B-1----:R-:W-:-:S12]  /*8ee0*/  CS2R R40, SRZ ;  /* 0x0000000000287805 */ /* 0x002fd8000001ff00 */
[----:B------:R-:W-:-:S04]  /*8ef0*/  @!P0 SHF.R.S32.HI R5, RZ, 0x1f, R4 ;  /* 0x0000001fff058819 */ /* 0x000fc80000011404 */
[----:B------:R-:W-:-:S04]  /*8f00*/  @!P0 LEA.HI R5, R5, R4, RZ, 0x2 ;  /* 0x0000000405058211 */ /* 0x000fc800078f10ff */
[----:B------:R-:W-:Y:S02]  /*8f10*/  @!P0 LOP3.LUT R9, R5, 0xfffffffc, RZ, 0xc0, !PT ;  /* 0xfffffffc05098812 */ /* 0x000fe400078ec0ff */
[----:B------:R-:W-:-:S03]  /*8f20*/  CS2R R4, SRZ ;  /* 0x0000000000047805 */ /* 0x000fc6000001ff00 */
[----:B--2---:R-:W-:-:S04]  /*8f30*/  @!P0 IMAD.WIDE R34, R9, 0x2, R36 ;  /* 0x0000000209228825 */ /* 0x004fc800078e0224 */
        /* <DEDUP_REMOVED lines=14> */
.L_x_886:
[----:B------:R-:W-:Y:S05]  /*9020*/  BSYNC B0 ;  /* 0x0000000000007941 */ /* 0x000fea0003800000 */
.L_x_885:
[----:B-----5:R-:W-:Y:S01]  /*9030*/  IMAD.MOV.U32 R49, RZ, RZ, R32 ;  /* 0x000000ffff317224 */ /* 0x020fe200078e0020 */
[----:B----4-:R-:W-:Y:S01]  /*9040*/  SHF.R.U64 R38, R32, 0x10, R33 ;  /* 0x0000001020267819 */ /* 0x010fe20000001221 */
[--C-:B------:R-:W-:Y:S01]  /*9050*/  IMAD.MOV.U32 R35, RZ, RZ, R29.reuse ;  /* 0x000000ffff237224 */ /* 0x100fe200078e001d */
[----:B------:R-:W-:Y:S01]  /*9060*/  SHF.R.U32.HI R32, RZ, 0x10, R29 ;  /* 0x00000010ff207819 */ /* 0x000fe2000001161d */
[----:B------:R-:W-:Y:S01]  /*9070*/  IMAD R26, R109, -0x80, R26 ;  /* 0xffffff806d1a7824 */ /* 0x000fe200078e021a */
[--C-:B------:R-:W-:Y:S01]  /*9080*/  SHF.R.U32.HI R37, RZ, 0x10, R33.reuse ;  /* 0x00000010ff257819 */ /* 0x100fe20000011621 */
[----:B------:R-:W-:Y:S01]  /*9090*/  IMAD.MOV.U32 R47, RZ, RZ, R33 ;  /* 0x000000ffff2f7224 */ /* 0x000fe200078e0021 */
[----:B------:R-:W-:Y:S01]  /*90a0*/  PRMT R32, R35, 0x5410, R32 ;  /* 0x0000541023207816 */ /* 0x000fe20000000020 */
[----:B------:R-:W-:Y:S01]  /*90b0*/  IMAD.MOV.U32 R50, RZ, RZ, R28 ;  /* 0x000000ffff327224 */ /* 0x000fe200078e001c */
[----:B------:R-:W-:Y:S01]  /*90c0*/  IMNMX R35, R26, 0x80, PT ;  /* 0x000000801a237817 */ /* 0x000fe20003800200 */
[----:B------:R-:W-:Y:S01]  /*90d0*/  IMAD.MOV.U32 R45, RZ, RZ, R41 ;  /* 0x000000ffff2d7224 */ /* 0x000fe200078e0029 */
[----:B------:R-:W-:Y:S01]  /*90e0*/  SHF.R.U64 R33, R28, 0x10, R29 ;  /* 0x000000101c217819 */ /* 0x000fe2000000121d */
[----:B------:R-:W-:Y:S01]  /*90f0*/  IMAD.MOV.U32 R43, RZ, RZ, R30 ;  /* 0x000000ffff2b7224 */ /* 0x000fe200078e001e */
[----:B------:R-:W-:Y:S01]  /*9100*/  ISETP.GE.AND P0, PT, R80, R35, PT ;  /* 0x000000235000720c */ /* 0x000fe20003f06270 */
[----:B------:R-:W-:Y:S01]  /*9110*/  IMAD.MOV.U32 R48, RZ, RZ, R40 ;  /* 0x000000ffff307224 */ /* 0x000fe200078e0028 */
[--C-:B------:R-:W-:Y:S01]  /*9120*/  SHF.R.U64 R29, R40, 0x10, R41.reuse ;  /* 0x00000010281d7819 */ /* 0x100fe20000001229 */
[----:B------:R-:W-:Y:S01]  /*9130*/  IMAD.MOV.U32 R42, RZ, RZ, R6 ;  /* 0x000000ffff2a7224 */ /* 0x000fe200078e0006 */
[----:B------:R-:W-:Y:S01]  /*9140*/  SHF.R.U32.HI R28, RZ, 0x10, R41 ;  /* 0x00000010ff1c7819 */ /* 0x000fe20000011629 */
[--C-:B------:R-:W-:Y:S01]  /*9150*/  IMAD.MOV.U32 R41, RZ, RZ, R31.reuse ;  /* 0x000000ffff297224 */ /* 0x100fe200078e001f */
[----:B------:R-:W-:Y:S01]  /*9160*/  SHF.R.U64 R36, R30, 0x10, R31 ;  /* 0x000000101e247819 */ /* 0x000fe2000000121f */
[----:B------:R-:W-:Y:S01]  /*9170*/  IMAD.MOV.U32 R39, RZ, RZ, R7 ;  /* 0x000000ffff277224 */ /* 0x000fe200078e0007 */
[----:B------:R-:W-:Y:S01]  /*9180*/  SHF.R.U32.HI R34, RZ, 0x10, R31 ;  /* 0x00000010ff227819 */ /* 0x000fe2000001161f */
        /* <DEDUP_REMOVED lines=9> */
[----:B------:R-:W-:Y:S01]  /*9220*/  SHF.R.U64 R25, R10, 0x10, R11 ;  /* 0x000000100a197819 */ /* 0x000fe2000000120b */
[----:B------:R-:W-:Y:S01]  /*9230*/  IMAD.MOV.U32 R4, RZ, RZ, R53 ;  /* 0x000000ffff047224 */ /* 0x000fe200078e0035 */
[----:B------:R-:W-:Y:S01]  /*9240*/  SHF.R.U32.HI R11, RZ, 0x10, R11 ;  /* 0x00000010ff0b7819 */ /* 0x000fe2000001160b */
[----:B------:R-:W-:-:S04]  /*9250*/  DEPBAR.LE SB0, 0x1 ;  /* 0x000080400000791a */ /* 0x000fc80000000000 */
[--C-:B------:R-:W-:Y:S01]  /*9260*/  SHF.R.U64 R10, R52, 0x10, R53.reuse ;  /* 0x00000010340a7819 */ /* 0x100fe20000001235 */
[----:B------:R-:W-:Y:S01]  /*9270*/  BSSY B1, `(.L_x_887) ;  /* 0x00000bc000017945 */ /* 0x000fe20003800000 */
[----:B------:R-:W-:Y:S02]  /*9280*/  SHF.R.U32.HI R9, RZ, 0x10, R53 ;  /* 0x00000010ff097819 */ /* 0x000fe40000011635 */
        /* <DEDUP_REMOVED lines=37> */
[C---:B------:R-:W-:Y:S01]  /*94e0*/  SHF.L.U32 R44, R37.reuse, 0x10, RZ ;  /* 0x00000010252c7819 */ /* 0x040fe200000006ff */
[----:B------:R-:W-:Y:S01]  /*94f0*/  FFMA.FTZ R40, R40, R42, R39 ;  /* 0x0000002a28287223 */ /* 0x000fe20000010027 */
[----:B------:R-:W-:Y:S01]  /*9500*/  SHF.L.U32 R42, R34, 0x10, RZ ;  /* 0x00000010222a7819 */ /* 0x000fe200000006ff */
        /* <DEDUP_REMOVED lines=18> */
.L_x_890:
[----:B------:R-:W-:Y:S05]  /*9630*/  BSYNC B0 ;  /* 0x0000000000007941 */ /* 0x000fea0003800000 */
.L_x_889:
        /* <DEDUP_REMOVED lines=20> */
[----:B------:R-:W-:Y:S01]  /*9780*/  FFMA.FTZ R5, R40, R44, -R5 ;  /* 0x0000002c28057223 */ /* 0x000fe20000010805 */
[----:B------:R-:W-:Y:S01]  /*9790*/  SHF.L.U32 R44, R32, 0x10, RZ ;  /* 0x00000010202c7819 */ /* 0x000fe200000006ff */
[----:B------:R-:W-:Y:S01]  /*97a0*/  FFMA.FTZ R40, R40, R42, R39 ;  /* 0x0000002a28287223 */ /* 0x000fe20000010027 */
[----:B------:R-:W-:Y:S01]  /*97b0*/  SHF.L.U32 R42, R30, 0x10, RZ ;  /* 0x000000101e2a7819 */ /* 0x000fe200000006ff */
[-C--:B------:R-:W-:Y:S01]  /*97c0*/  FMUL.FTZ R48, R48, R43.reuse ;  /* 0x0000002b30307220 */ /* 0x080fe20000410000 */
[----:B------:R-:W-:Y:S01]  /*97d0*/  LOP3.LUT R39, R30, 0xffff0000, RZ, 0xc0, !PT ;  /* 0xffff00001e277812 */ /* 0x000fe200078ec0ff */
[----:B------:R-:W-:Y:S01]  /*97e0*/  FFMA.FTZ R7, R4, R43, -R7 ;  /* 0x0000002b04077223 */ /* 0x000fe20000010807 */
        /* <DEDUP_REMOVED lines=15> */
.L_x_892:
[----:B------:R-:W-:Y:S05]  /*98e0*/  BSYNC B0 ;  /* 0x0000000000007941 */ /* 0x000fea0003800000 */
.L_x_891:
        /* <DEDUP_REMOVED lines=42> */
.L_x_894:
[----:B------:R-:W-:Y:S05]  /*9b90*/  BSYNC B0 ;  /* 0x0000000000007941 */ /* 0x000fea0003800000 */
.L_x_893:
[----:B-1----:R-:W-:-:S04]  /*9ba0*/  IADD3 R4, R8, 0x60, RZ ;  /* 0x0000006008047810 */ /* 0x002fc80007ffe0ff */
[----:B------:R-:W-:-:S13]  /*9bb0*/  ISETP.GE.AND P0, PT, R4, c[0x0][0x27c], PT ;  /* 0x00009f0004007a0c */ /* 0x000fda0003f06270 */
[----:B------:R-:W-:Y:S05]  /*9bc0*/  @P0 BRA `(.L_x_888) ;  /* 0x0000026000000947 */ /* 0x000fea0003800000 */
[----:B------:R-:W1:Y:S01]  /*9bd0*/  LDS.128 R4, [R24+0x1c080] ;  /* 0x01c0800018047984 */ /* 0x000e620000000c00 */
[C---:B------:R-:W-:Y:S01]  /*9be0*/  SHF.L.U32 R44, R25.reuse, 0x10, RZ ;  /* 0x00000010192c7819 */ /* 0x040fe200000006ff */
        /* <DEDUP_REMOVED lines=36> */
.L_x_888:
[----:B------:R-:W-:Y:S05]  /*9e30*/  BSYNC B1 ;  /* 0x0000000000017941 */ /* 0x000fea0003800000 */
.L_x_887:
[----:B-1----:R-:W-:Y:S01]  /*9e40*/  IADD3 R4, R80, 0x20, RZ ;  /* 0x0000002050047810 */ /* 0x002fe20007ffe0ff */
[----:B------:R-:W-:Y:S03]  /*9e50*/  BSSY B1, `(.L_x_895) ;  /* 0x00000ac000017945 */ /* 0x000fe60003800000 */
[----:B------:R-:W-:-:S13]  /*9e60*/  ISETP.GE.AND P0, PT, R4, R35, PT ;  /* 0x000000230400720c */ /* 0x000fda0003f06270 */
        /* <DEDUP_REMOVED lines=23> */
[C---:B------:R-:W-:Y:S01]  /*9fe0*/  SHF.L.U32 R41, R34.reuse, 0x10, RZ ;  /* 0x0000001022297819 */ /* 0x040fe200000006ff */
[C---:B------:R-:W-:Y:S01]  /*9ff0*/  FMUL.FTZ R48, R43.reuse, R48 ;  /* 0x000000302b307220 */ /* 0x040fe20000410000 */
        /* <DEDUP_REMOVED lines=17> */
.L_x_898:
[----:B------:R-:W-:Y:S05]  /*a110*/  BSYNC B0 ;  /* 0x0000000000007941 */ /* 0x000fea0003800000 */
.L_x_897:
        /* <DEDUP_REMOVED lines=42> */
.L_x_900:
[----:B------:R-:W-:Y:S05]  /*a3c0*/  BSYNC B0 ;  /* 0x0000000000007941 */ /* 0x000fea0003800000 */
.L_x_899:
        /* <DEDUP_REMOVED lines=42> */
.L_x_902:
[----:B------:R-:W-:Y:S05]  /*a670*/  BSYNC B0 ;  /* 0x0000000000007941 */ /* 0x000fea0003800000 */
.L_x_901:
[----:B-1----:R-:W-:-:S04]  /*a680*/  IADD3 R4, R8, 0x60, RZ ;  /* 0x0000006008047810 */ /* 0x002fc80007ffe0ff */
[----:B------:R-:W-:-:S13]  /*a690*/  ISETP.GE.AND P0, PT, R4, c[0x0][0x27c], PT ;  /* 0x00009f0004007a0c */ /* 0x000fda0003f06270 */
[----:B------:R-:W-:Y:S05]  /*a6a0*/  @P0 BRA `(.L_x_896) ;  /* 0x0000026000000947 */ /* 0x000fea0003800000 */
[----:B------:R-:W1:Y:S01]  /*a6b0*/  LDS.128 R4, [R24+0x1d080] ;  /* 0x01d0800018047984 */ /* 0x000e620000000c00 */
[C---:B------:R-:W-:Y:S01]  /*a6c0*/  SHF.L.U32 R42, R25.reuse, 0x10, RZ ;  /* 0x00000010192a7819 */ /* 0x040fe200000006ff */
        /* <DEDUP_REMOVED lines=36> */
.L_x_896:
[----:B------:R-:W-:Y:S05]  /*a910*/  BSYNC B1 ;  /* 0x0000000000017941 */ /* 0x000fea0003800000 */
.L_x_895:
        /* <DEDUP_REMOVED lines=45> */
.L_x_906:
[----:B------:R-:W-:Y:S05]  /*abf0*/  BSYNC B0 ;  /* 0x0000000000007941 */ /* 0x000fea0003800000 */
.L_x_905:
        /* <DEDUP_REMOVED lines=42> */
.L_x_908:
[----:B------:R-:W-:Y:S05]  /*aea0*/  BSYNC B0 ;  /* 0x0000000000007941 */ /* 0x000fea0003800000 */
.L_x_907:
        /* <DEDUP_REMOVED lines=42> */
.L_x_910:
[----:B------:R-:W-:Y:S05]  /*b150*/  BSYNC B0 ;  /* 0x0000000000007941 */ /* 0x000fea0003800000 */
.L_x_909:
        /* <DEDUP_REMOVED lines=41> */
.L_x_904:
[----:B------:R-:W-:Y:S05]  /*b3f0*/  BSYNC B1 ;  /* 0x0000000000017941 */ /* 0x000fea0003800000 */
.L_x_903:
[----:B-1----:R-:W-:-:S04]  /*b400*/  IADD3 R4, R80, 0x60, RZ ;  /* 0x0000006050047810 */ /* 0x002fc80007ffe0ff */
[----:B------:R-:W-:-:S13]  /*b410*/  ISETP.GE.AND P0, PT, R4, R35, PT ;  /* 0x000000230400720c */ /* 0x000fda0003f06270 */
[----:B------:R-:W-:Y:S05]  /*b420*/  @P0 BRA `(.L_x_911) ;  /* 0x0000437000000947 */ /* 0x000fea0003800000 */
[----:B------:R-:W-:Y:S01]  /*b430*/  ISETP.GE.AND P0, PT, R8, c[0x0][0x27c], PT ;  /* 0x00009f0008007a0c */ /* 0x000fe20003f06270 */
[----:B------:R-:W-:-:S12]  /*b440*/  BSSY B0, `(.L_x_912) ;  /* 0x0000028000007945 */ /* 0x000fd80003800000 */
[----:B------:R-:W-:Y:S05]  /*b450*/  @P0 BRA `(.L_x_913) ;  /* 0x0000026000000947 */ /* 0x000fea0003800000 */
[----:B------:R-:W1:Y:S01]  /*b460*/  LDS.128 R4, [R24+0x13080] ;  /* 0x0130800018047984 */ /* 0x000e620000000c00 */
[C---:B------:R-:W-:Y:S02]  /*b470*/  SHF.L.U32 R40, R38.reuse, 0x10, RZ ;  /* 0x0000001026287819 */ /* 0x040fe400000006ff */
[----:B------:R-:W-:Y:S01]  /*b480*/  LOP3.LUT R41, R38, 0xffff0000, RZ, 0xc0, !PT ;  /* 0xffff000026297812 */ /* 0x000fe200078ec0ff */
[C---:B------:R-:W-:Y:S01]  /*b490*/  IMAD.U32 R38, R36.reuse, 0x10000, RZ ;  /* 0x0001000024267824 */ /* 0x040fe200078e00ff */
[----:B------:R-:W-:Y:S02]  /*b4a0*/  LOP3.LUT R36, R36, 0xffff0000, RZ, 0xc0, !PT ;  /* 0xffff000024247812 */ /* 0x000fe400078ec0ff */
[C---:B-1----:R-:W-:Y:S01]  /*b4b0*/  LOP3.LUT R35, R4.reuse, 0xffff0000, RZ, 0xc0, !PT ;  /* 0xffff000004237812 */ /* 0x042fe200078ec0ff */
[----:B------:R-:W-:Y:S01]  /*b4c0*/  IMAD.U32 R42, R7, 0x10000, RZ ;  /* 0x00010000072a7824 */ /* 0x000fe200078e00ff */
[----:B------:R-:W-:Y:S02]  /*b4d0*/  SHF.L.U32 R39, R4, 0x10, RZ ;  /* 0x0000001004277819 */ /* 0x000fe400000006ff */
[----:B------:R-:W-:-:S02]  /*b4e0*/  SHF.L.U32 R44, R6, 0x10, RZ ;  /* 0x00000010062c7819 */ /* 0x000fc400000006ff */
[----:B------:R-:W-:Y:S01]  /*b4f0*/  LOP3.LUT R43, R6, 0xffff0000, RZ, 0xc0, !PT ;  /* 0xffff0000062b7812 */ /* 0x000fe200078ec0ff */
[-C--:B------:R-:W-:Y:S01]  /*b500*/  FMUL.FTZ R6, R38, R35.reuse ;  /* 0x0000002326067220 */ /* 0x080fe20000410000 */
[C---:B------:R-:W-:Y:S01]  /*b510*/  SHF.L.U32 R4, R5.reuse, 0x10, RZ ;  /* 0x0000001005047819 */ /* 0x040fe200000006ff */
[C---:B------:R-:W-:Y:S01]  /*b520*/  FMUL.FTZ R35, R40.reuse, R35 ;  /* 0x0000002328237220 */ /* 0x040fe20000410000 */
[----:B------:R-:W-:Y:S01]  /*b530*/  LOP3.LUT R5, R5, 0xffff0000, RZ, 0xc0, !PT ;  /* 0xffff000005057812 */ /* 0x000fe200078ec0ff */
[-C--:B------:R-:W-:Y:S01]  /*b540*/  FFMA.FTZ R6, R40, R39.reuse, -R6 ;  /* 0x0000002728067223 */ /* 0x080fe20000010806 */
[----:B------:R-:W-:Y:S01]  /*b550*/  LOP3.LUT R45, R7, 0xffff0000, RZ, 0xc0, !PT ;  /* 0xffff0000072d7812 */ /* 0x000fe200078ec0ff */
[----:B------:R-:W-:Y:S01]  /*b560*/  FFMA.FTZ R35, R38, R39, R35 ;  /* 0x0000002726237223 */ /* 0x000fe20000010023 */
[----:B------:R-:W-:Y:S01]  /*b570*/  SHF.L.U32 R38, R34, 0x10, RZ ;  /* 0x0000001022267819 */ /* 0x000fe200000006ff */
[-C--:B------:R-:W-:Y:S01]  /*b580*/  FMUL.FTZ R7, R36, R5.reuse ;  /* 0x0000000524077220 */ /* 0x080fe20000410000 */
[----:B------:R-:W-:Y:S01]  /*b590*/  SHF.L.U32 R39, R37, 0x10, RZ ;  /* 0x0000001025277819 */ /* 0x000fe200000006ff */
[C---:B------:R-:W-:Y:S01]  /*b5a0*/  FMUL.FTZ R5, R41.reuse, R5 ;  /* 0x0000000529057220 */ /* 0x040fe20000410000 */
[----:B------:R-:W-:Y:S01]  /*b5b0*/  LOP3.LUT R34, R34, 0xffff0000, RZ, 0xc0, !PT ;  /* 0xffff000022227812 */ /* 0x000fe200078ec0ff */
[-C--:B------:R-:W-:Y:S01]  /*b5c0*/  FFMA.FTZ R7, R41, R4.reuse, -R7 ;  /* 0x0000000429077223 */ /* 0x080fe20000010807 */
[----:B------:R-:W-:Y:S01]  /*b5d0*/  LOP3.LUT R37, R37, 0xffff0000, RZ, 0xc0, !PT ;  /* 0xffff000025257812 */ /* 0x000fe200078ec0ff */
[----:B------:R-:W-:-:S02]  /*b5e0*/  FFMA.FTZ R36, R36, R4, R5 ;  /* 0x0000000424247223 */ /* 0x000fc40000010005 */
[----:B------:R-:W-:Y:S02]  /*b5f0*/  FMUL.FTZ R4, R38, R43 ;  /* 0x0000002b26047220 */ /* 0x000fe40000410000 */
[----:B------:R-:W-:Y:S02]  /*b600*/  FMUL.FTZ R5, R34, R45 ;  /* 0x0000002d22057220 */ /* 0x000fe40000410000 */
[----:B------:R-:W-:Y:S02]  /*b610*/  FMUL.FTZ R43, R39, R43 ;  /* 0x0000002b272b7220 */ /* 0x000fe40000410000 */
[----:B------:R-:W-:Y:S02]  /*b620*/  FMUL.FTZ R45, R37, R45 ;  /* 0x0000002d252d7220 */ /* 0x000fe40000410000 */
[----:B------:R-:W-:Y:S01]  /*b630*/  FFMA.FTZ R39, R39, R44, -R4 ;  /* 0x0000002c27277223 */ /* 0x000fe20000010804 */
        /* <DEDUP_REMOVED lines=8> */
.L_x_913:
[----:B------:R-:W-:Y:S05]  /*b6c0*/  BSYNC B0 ;  /* 0x0000000000007941 */ /* 0x000fea0003800000 */
.L_x_912:
        /* <DEDUP_REMOVED lines=20> */
[-C--:B------:R-:W-:Y:S02]  /*b810*/  FFMA.FTZ R6, R5, R35.reuse, -R6 ;  /* 0x0000002305067223 */ /* 0x080fe40000010806 */
[----:B------:R-:W-:Y:S01]  /*b820*/  FFMA.FTZ R5, R37, R4, -R7 ;  /* 0x0000000425057223 */ /* 0x000fe20000010807 */
[----:B------:R-:W-:Y:S01]  /*b830*/  SHF.L.U32 R7, R30, 0x10, RZ ;  /* 0x000000101e077819 */ /* 0x000fe200000006ff */
[----:B------:R-:W-:Y:S01]  /*b840*/  FFMA.FTZ R33, R33, R35, R34 ;  /* 0x0000002321217223 */ /* 0x000fe20000010022 */
[----:B------:R-:W-:Y:S01]  /*b850*/  SHF.L.U32 R34, R32, 0x10, RZ ;  /* 0x0000001020227819 */ /* 0x000fe200000006ff */
[----:B------:R-:W-:Y:S01]  /*b860*/  FMUL.FTZ R36, R37, R36 ;  /* 0x0000002425247220 */ /* 0x000fe20000410000 */
[----:B------:R-:W-:-:S02]  /*b870*/  LOP3.LUT R30, R30, 0xffff0000, RZ, 0xc0, !PT ;  /* 0xffff00001e1e7812 */ /* 0x000fc400078ec0ff */
[----:B------:R-:W-:Y:S01]  /*b880*/  LOP3.LUT R32, R32, 0xffff0000, RZ, 0xc0, !PT ;  /* 0xffff000020207812 */ /* 0x000fe200078ec0ff */
[----:B------:R-:W-:Y:S01]  /*b890*/  FFMA.FTZ R36, R31, R4, R36 ;  /* 0x000000041f247223 */ /* 0x000fe20000010024 */
[----:B------:R-:W-:Y:S01]  /*b8a0*/  F2FP.BF16.PACK_AB R4, R33, R6 ;  /* 0x000000062104723e */ /* 0x000fe200000010ff */
[-C--:B------:R-:W-:Y:S02]  /*b8b0*/  FMUL.FTZ R31, R7, R39.reuse ;  /* 0x00000027071f7220 */ /* 0x080fe40000410000 */
[----:B------:R-:W-:Y:S01]  /*b8c0*/  FMUL.FTZ R39, R34, R39 ;  /* 0x0000002722277220 */ /* 0x000fe20000410000 */
[----:B------:R-:W-:Y:S01]  /*b8d0*/  F2FP.BF16.PACK_AB R5, R36, R5 ;  /* 0x000000052405723e */ /* 0x000fe200000010ff */
[-C--:B------:R-:W-:Y:S02]  /*b8e0*/  FMUL.FTZ R35, R30, R41.reuse ;  /* 0x000000291e237220 */ /* 0x080fe40000410000 */
[----:B------:R-:W-:Y:S02]  /*b8f0*/  FMUL.FTZ R41, R32, R41 ;  /* 0x0000002920297220 */ /* 0x000fe40000410000 */
[----:B------:R-:W-:-:S02]  /*b900*/  FFMA.FTZ R31, R34, R40, -R31 ;  /* 0x00000028221f7223 */ /* 0x000fc4000001081f */
[----:B------:R-:W-:Y:S02]  /*b910*/  FFMA.FTZ R40, R7, R40, R39 ;  /* 0x0000002807287223 */ /* 0x000fe40000010027 */
[-C--:B------:R-:W-:Y:S02]  /*b920*/  FFMA.FTZ R7, R32, R38.reuse, -R35 ;  /* 0x0000002620077223 */ /* 0x080fe40000010823 */
[----:B------:R-:W-:Y:S01]  /*b930*/  FFMA.FTZ R30, R30, R38, R41 ;  /* 0x000000261e1e7223 */ /* 0x000fe20000010029 */
[----:B------:R-:W-:-:S04]  /*b940*/  F2FP.BF16.PACK_AB R6, R40, R31 ;  /* 0x0000001f2806723e */ /* 0x000fc800000010ff */
[----:B------:R-:W-:-:S05]  /*b950*/  F2FP.BF16.PACK_AB R7, R30, R7 ;  /* 0x000000071e07723e */ /* 0x000fca00000010ff */
[----:B------:R1:W-:Y:S02]  /*b960*/  STS.128 [R24+0x17080], R4 ;  /* 0x0170800418007388 */ /* 0x0003e40000000c00 */
.L_x_915:
[----:B------:R-:W-:Y:S05]  /*b970*/  BSYNC B0 ;  /* 0x0000000000007941 */ /* 0x000fea0003800000 */
.L_x_914:
        /* <DEDUP_REMOVED lines=42> */
.L_x_917:
[----:B------:R-:W-:Y:S05]  /*bc20*/  BSYNC B0 ;  /* 0x0000000000007941 */ /* 0x000fea0003800000 */
.L_x_916:
[----:B------:R-:W-:-:S04]  /*bc30*/  IADD3 R8, R8, 0x60, RZ ;  /* 0x0000006008087810 */ /* 0x000fc80007ffe0ff */
[----:B------:R-:W-:-:S13]  /*bc40*/  ISETP.GE.AND P0, PT, R8, c[0x0][0x27c], PT ;  /* 0x00009f0008007a0c */ /* 0x000fda0003f06270 */
[----:B------:R-:W-:Y:S05]  /*bc50*/  @P0 BRA `(.L_x_911) ;  /* 0x00003b4000000947 */ /* 0x000fea0003800000 */
[----:B-1----:R-:W1:Y:S01]  /*bc60*/  LDS.128 R4, [R24+0x1f080] ;  /* 0x01f0800018047984 */ /* 0x002e620000000c00 */
        /* <DEDUP_REMOVED lines=11> */
[-C--:B------:R-:W-:Y:S01]  /*bd20*/  FMUL.FTZ R6, R25, R8.reuse ;  /* 0x0000000819067220 */ /* 0x080fe20000410000 */
[----:B------:R-:W-:Y:S01]  /*bd30*/  LOP3.LUT R32, R7, 0xffff0000, RZ, 0xc0, !PT ;  /* 0xffff000007207812 */ /* 0x000fe200078ec0ff */
[-C--:B------:R-:W-:Y:S02]  /*bd40*/  FMUL.FTZ R7, R10, R27.reuse ;  /* 0x0000001b0a077220 */ /* 0x080fe40000410000 */
[C---:B------:R-:W-:Y:S02]  /*bd50*/  FMUL.FTZ R8, R5.reuse, R8 ;  /* 0x0000000805087220 */ /* 0x040fe40000410000 */
[----:B------:R-:W-:Y:S02]  /*bd60*/  FFMA.FTZ R6, R5, R26, -R6 ;  /* 0x0000001a05067223 */ /* 0x000fe40000010806 */
[C---:B------:R-:W-:Y:S01]  /*bd70*/  FFMA.FTZ R5, R28.reuse, R4, -R7 ;  /* 0x000000041c057223 */ /* 0x040fe20000010807 */
        /* <DEDUP_REMOVED lines=19> */
[----:B------:R1:W-:Y:S01]  /*beb0*/  STS.128 [R24+0x1f080], R4 ;  /* 0x01f0800418007388 */ /* 0x0003e20000000c00 */
[----:B------:R-:W-:Y:S05]  /*bec0*/  BRA `(.L_x_911) ;  /* 0x000038d000007947 */ /* 0x000fea0003800000 */
.L_x_884:
        /* <DEDUP_REMOVED lines=28> */
.L_x_919:
[----:B------:R-:W-:Y:S05]  /*c090*/  BSYNC B0 ;  /* 0x0000000000007941 */ /* 0x000fea0003800000 */
.L_x_918:
[--C-:B-1---5:R-:W-:Y:S01]  /*c0a0*/  SHF.R.U64 R39, R30, 0x10, R31.reuse ;  /* 0x000000101e277819 */ /* 0x122fe2000000121f */
[--C-:B------:R-:W-:Y:S01]  /*c0b0*/  IMAD.MOV.U32 R38, RZ, RZ, R31.reuse ;  /* 0x000000ffff267224 */ /* 0x100fe200078e001f */
[----:B------:R-:W-:Y:S01]  /*c0c0*/  SHF.R.U32.HI R55, RZ, 0x10, R31 ;  /* 0x00000010ff377819 */ /* 0x000fe2000001161f */
[----:B------:R-:W-:Y:S01]  /*c0d0*/  IMAD.MOV.U32 R51, RZ, RZ, R32 ;  /* 0x000000ffff337224 */ /* 0x000fe200078e0020 */
[--C-:B------:R-:W-:Y:S01]  /*c0e0*/  SHF.R.U64 R32, R32, 0x10, R33.reuse ;  /* 0x0000001020207819 */ /* 0x100fe20000001221 */
[--C-:B------:R-:W-:Y:S01]  /*c0f0*/  IMAD.MOV.U32 R31, RZ, RZ, R33.reuse ;  /* 0x000000ffff1f7224 */ /* 0x100fe200078e0021 */
[----:B------:R-:W-:Y:S01]  /*c100*/  SHF.R.U32.HI R50, RZ, 0x10, R33 ;  /* 0x00000010ff327819 */ /* 0x000fe20000011621 */
[----:B------:R-:W-:Y:S01]  /*c110*/  IMAD R33, R109, -0x80, R26 ;  /* 0xffffff806d217824 */ /* 0x000fe200078e021a */
[--C-:B------:R-:W-:Y:S01]  /*c120*/  SHF.R.U64 R41, R28, 0x10, R29.reuse ;  /* 0x000000101c297819 */ /* 0x100fe2000000121d */
[--C-:B------:R-:W-:Y:S01]  /*c130*/  IMAD.MOV.U32 R40, RZ, RZ, R29.reuse ;  /* 0x000000ffff287224 */ /* 0x100fe200078e001d */
[----:B------:R-:W-:Y:S01]  /*c140*/  SHF.R.U32.HI R53, RZ, 0x10, R29 ;  /* 0x00000010ff357819 */ /* 0x000fe2000001161d */
[----:B------:R-:W-:Y:S01]  /*c150*/  IMAD.MOV.U32 R56, RZ, RZ, R30 ;  /* 0x000000ffff387224 */ /* 0x000fe200078e001e */
[----:B------:R-:W-:Y:S01]  /*c160*/  IMNMX R33, R33, 0x80, PT ;  /* 0x0000008021217817 */ /* 0x000fe20003800200 */
[----:B------:R-:W-:Y:S01]  /*c170*/  IMAD.MOV.U32 R45, RZ, RZ, R34 ;  /* 0x000000ffff2d7224 */ /* 0x000fe200078e0022 */
[--C-:B------:R-:W-:Y:S01]  /*c180*/  SHF.R.U64 R30, R34, 0x10, R35.reuse ;  /* 0x00000010221e7819 */ /* 0x100fe20000001223 */
[--C-:B------:R-:W-:Y:S01]  /*c190*/  IMAD.MOV.U32 R29, RZ, RZ, R35.reuse ;  /* 0x000000ffff1d7224 */ /* 0x100fe200078e0023 */
[----:B------:R-:W-:Y:S01]  /*c1a0*/  ISETP.GE.AND P0, PT, R80, R33, PT ;  /* 0x000000215000720c */ /* 0x000fe20003f06270 */
        /* <DEDUP_REMOVED lines=128> */
.L_x_923:
[----:B------:R-:W-:Y:S05]  /*c9b0*/  BSYNC B0 ;  /* 0x0000000000007941 */ /* 0x000fea0003800000 */
.L_x_922:
[----:B------:R-:W-:-:S13]  /*c9c0*/  ISETP.GE.AND P0, PT, R229, c[0x0][0x27c], PT ;  /* 0x00009f00e5007a0c */ /* 0x000fda0003f06270 */
[----:B------:R-:W-:Y:S05]  /*c9d0*/  @P0 BRA `(.L_x_921) ;  /* 0x0000061000000947 */ /* 0x000fea0003800000 */
[----:B-1----:R-:W-:Y:S01]  /*c9e0*/  SHF.R.S32.HI R6, RZ, 0x1f, R229 ;  /* 0x0000001fff067819 */ /* 0x002fe200000114e5 */
[----:B------:R-:W-:Y:S01]  /*c9f0*/  IMAD.MOV.U32 R7, RZ, RZ, c[0x0][0x27c] ;  /* 0x00009f00ff077624 */ /* 0x000fe200078e00ff */
[----:B------:R-:W-:Y:S01]  /*ca00*/  SHF.L.U32 R48, R32, 0x10, RZ ;  /* 0x0000001020307819 */ /* 0x000fe200000006ff */
[----:B------:R-:W-:Y:S01]  /*ca10*/  IMAD.U32 R50, R28, 0x10000, RZ ;  /* 0x000100001c327824 */ /* 0x000fe200078e00ff */
[CC--:B------:R-:W-:Y:S01]  /*ca20*/  LEA.HI R5, R6.reuse, R229.reuse, RZ, 0x3 ;  /* 0x000000e506057211 */ /* 0x0c0fe200078f18ff */
        /* <DEDUP_REMOVED lines=55> */
[----:B------:R-:W-:Y:S01]  /*cda0*/  FFMA.FTZ R50, R45, R50, -R55 ;  /* 0x000000322d327223 */ /* 0x000fe20000010837 */
[----:B------:R-:W-:Y:S01]  /*cdb0*/  SHF.L.U32 R7, R27, 0x10, RZ ;  /* 0x000000101b077819 */ /* 0x000fe200000006ff */
[----:B------:R-:W-:Y:S01]  /*cdc0*/  FFMA.FTZ R45, R45, R48, R51 ;  /* 0x000000302d2d7223 */ /* 0x000fe20000010033 */
[----:B------:R-:W-:Y:S01]  /*cdd0*/  F2FP.BF16.PACK_AB R4, R4, R43 ;  /* 0x0000002b0404723e */ /* 0x000fe200000010ff */
[----:B------:R-:W-:Y:S02]  /*cde0*/  FMUL.FTZ R51, R53, R6 ;  /* 0x0000000635337220 */ /* 0x000fe40000410000 */
        /* <DEDUP_REMOVED lines=32> */
.L_x_921:
[----:B------:R-:W-:Y:S05]  /*cff0*/  BSYNC B1 ;  /* 0x0000000000017941 */ /* 0x000fea0003800000 */
.L_x_920:
[----:B-1----:R-:W-:Y:S01]  /*d000*/  IADD3 R24, R80, 0x20, RZ ;  /* 0x0000002050187810 */ /* 0x002fe20007ffe0ff */
[----:B------:R-:W-:Y:S03]  /*d010*/  BSSY B1, `(.L_x_924) ;  /* 0x00000d2000017945 */ /* 0x000fe60003800000 */
[----:B------:R-:W-:-:S13]  /*d020*/  ISETP.GE.AND P0, PT, R24, R33, PT ;  /* 0x000000211800720c */ /* 0x000fda0003f06270 */
        /* <DEDUP_REMOVED lines=101> */
.L_x_927:
[----:B------:R-:W-:Y:S05]  /*d680*/  BSYNC B0 ;  /* 0x0000000000007941 */ /* 0x000fea0003800000 */
.L_x_926:
        /* <DEDUP_REMOVED lines=17> */
[----:B------:R-:W-:Y:S02]  /*d7a0*/  SHF.R.U32.HI R4, RZ, 0x3, R10 ;  /* 0x00000003ff047819 */ /* 0x000fe4000001160a */
[----:B------:R-:W-:Y:S02]  /*d7b0*/  LEA.HI R6, R6, R9, RZ, 0x3 ;  /* 0x0000000906067211 */ /* 0x000fe400078f18ff */
[----:B------:R-:W-:Y:S02]  /*d7c0*/  LOP3.LUT R7, R10, 0x38, R7, 0xf8, !PT ;  /* 0x000000380a077812 */ /* 0x000fe400078ef807 */
[----:B------:R-:W-:Y:S01]  /*d7d0*/  SHF.L.U32 R8, R8, 0x7, RZ ;  /* 0x0000000708087819 */ /* 0x000fe200000006ff */
[----:B------:R-:W-:Y:S01]  /*d7e0*/  IMAD.SHL.U32 R6, R6, 0x400, RZ ;  /* 0x0000040006067824 */ /* 0x000fe200078e00ff */
[----:B------:R-:W-:-:S02]  /*d7f0*/  LOP3.LUT R11, R10, 0x38, R11, 0xf8, !PT ;  /* 0x000000380a0b7812 */ /* 0x000fc400078ef80b */
[----:B------:R-:W-:Y:S02]  /*d800*/  LOP3.LUT R5, R5, 0xfffffe00, RZ, 0xc0, !PT ;  /* 0xfffffe0005057812 */ /* 0x000fe400078ec0ff */
[-C--:B------:R-:W-:Y:S02]  /*d810*/  LOP3.LUT R24, R7, R4.reuse, RZ, 0x3c, !PT ;  /* 0x0000000407187212 */ /* 0x080fe400078e3cff */
[----:B------:R-:W-:Y:S02]  /*d820*/  LOP3.LUT R6, R6, 0x7fffe000, RZ, 0xc0, !PT ;  /* 0x7fffe00006067812 */ /* 0x000fe400078ec0ff */
[----:B------:R-:W-:Y:S02]  /*d830*/  LOP3.LUT R8, R8, 0x7fffe000, RZ, 0xc0, !PT ;  /* 0x7fffe00008087812 */ /* 0x000fe400078ec0ff */
[----:B------:R-:W-:Y:S02]  /*d840*/  LOP3.LUT R11, R11, R4, RZ, 0x3c, !PT ;  /* 0x000000040b0b7212 */ /* 0x000fe400078e3cff */
        /* <DEDUP_REMOVED lines=11> */
[----:B--2---:R-:W-:Y:S01]  /*d900*/  IMAD.U32 R44, R8, 0x10000, RZ ;  /* 0x00010000082c7824 */ /* 0x004fe200078e00ff */
        /* <DEDUP_REMOVED lines=19> */
[----:B------:R-:W-:Y:S01]  /*da40*/  FMUL.FTZ R51, R52, R5 ;  /* 0x0000000534337220 */ /* 0x000fe20000410000 */
        /* <DEDUP_REMOVED lines=24> */
[C---:B------:R-:W-:Y:S01]  /*dbd0*/  FMUL.FTZ R45, R52.reuse, R45 ;  /* 0x0000002d342d7220 */ /* 0x040fe20000410000 */
        /* <DEDUP_REMOVED lines=21> */
.L_x_925:
[----:B------:R-:W-:Y:S05]  /*dd30*/  BSYNC B1 ;  /* 0x0000000000017941 */ /* 0x000fea0003800000 */
.L_x_924:
        /* <DEDUP_REMOVED lines=104> */
.L_x_931:
[----:B------:R-:W-:Y:S05]  /*e3c0*/  BSYNC B0 ;  /* 0x0000000000007941 */ /* 0x000fea0003800000 */
.L_x_930:
        /* <DEDUP_REMOVED lines=106> */
.L_x_929:
[----:B------:R-:W-:Y:S05]  /*ea70*/  BSYNC B1 ;  /* 0x0000000000017941 */ /* 0x000fea0003800000 */
.L_x_928:
[----:B-1----:R-:W-:-:S04]  /*ea80*/  IADD3 R24, R80, 0x60, RZ ;  /* 0x0000006050187810 */ /* 0x002fc80007ffe0ff */
        /* <DEDUP_REMOVED lines=8> */
[----:B------:R-:W-:Y:S01]  /*eb10*/  LOP3.LUT R54, R37, 0xffff0000, RZ, 0xc0, !PT ;  /* 0xffff000025367812 */ /* 0x000fe200078ec0ff */
[----:B------:R-:W-:Y:S01]  /*eb20*/  IMAD.U32 R48, R35, 0x10000, RZ ;  /* 0x0001000023307824 */ /* 0x000fe200078e00ff */
[----:B------:R-:W-:Y:S01]  /*eb30*/  LEA.HI R8, R8, R13, RZ, 0x1d ;  /* 0x0000000d08087211 */ /* 0x000fe200078fe8ff */
[----:B------:R-:W-:Y:S01]  /*eb40*/  IMAD.U32 R52, R39, 0x10000, RZ ;  /* 0x0001000027347824 */ /* 0x000fe200078e00ff */
[----:B------:R-:W-:Y:S02]  /*eb50*/  LEA.HI R4, R5, R24, RZ, 0x3 ;  /* 0x0000001805047211 */ /* 0x000fe400078f18ff */
[----:B------:R-:W-:Y:S01]  /*eb60*/  SHF.R.S32.HI R5, RZ, 0x1f, R8 ;  /* 0x0000001fff057819 */ /* 0x000fe20000011408 */
[----:B------:R-:W-:Y:S01]  /*eb70*/  IMAD.SHL.U32 R6, R8, 0x8, RZ ;  /* 0x0000000808067824 */ /* 0x000fe200078e00ff */
[----:B------:R-:W-:-:S02]  /*eb80*/  LOP3.LUT R10, R10, 0x1c0, RZ, 0xc0, !PT ;  /* 0x000001c00a0a7812 */ /* 0x000fc400078ec0ff */
[----:B------:R-:W-:Y:S02]  /*eb90*/  LEA.HI R5, R5, R8, RZ, 0x3 ;  /* 0x0000000805057211 */ /* 0x000fe400078f18ff */
[----:B------:R-:W-:Y:S02]  /*eba0*/  SHF.L.U32 R4, R4, 0x6, RZ ;  /* 0x0000000604047819 */ /* 0x000fe400000006ff */
[----:B------:R-:W-:Y:S01]  /*ebb0*/  SHF.R.U32.HI R7, RZ, 0x3, R10 ;  /* 0x00000003ff077819 */ /* 0x000fe2000001160a */
[----:B------:R-:W-:Y:S01]  /*ebc0*/  IMAD.SHL.U32 R5, R5, 0x400, RZ ;  /* 0x0000040005057824 */ /* 0x000fe200078e00ff */
[C---:B------:R-:W-:Y:S02]  /*ebd0*/  LOP3.LUT R6, R10.reuse, 0x38, R6, 0xf8, !PT ;  /* 0x000000380a067812 */ /* 0x040fe400078ef806 */
[----:B------:R-:W-:Y:S02]  /*ebe0*/  LOP3.LUT R9, R10, 0x38, R3, 0xf8, !PT ;  /* 0x000000380a097812 */ /* 0x000fe400078ef803 */
[----:B------:R-:W-:-:S02]  /*ebf0*/  LOP3.LUT R4, R4, 0xfffffe00, RZ, 0xc0, !PT ;  /* 0xfffffe0004047812 */ /* 0x000fc400078ec0ff */
[----:B------:R-:W-:Y:S02]  /*ec00*/  LOP3.LUT R33, R6, R7, RZ, 0x3c, !PT ;  /* 0x0000000706217212 */ /* 0x000fe400078e3cff */
[----:B------:R-:W-:Y:S02]  /*ec10*/  LOP3.LUT R5, R5, 0x7fffe000, RZ, 0xc0, !PT ;  /* 0x7fffe00005057812 */ /* 0x000fe400078ec0ff */
[----:B------:R-:W-:Y:S02]  /*ec20*/  LOP3.LUT R9, R4, R9, R7, 0xf6, !PT ;  /* 0x0000000904097212 */ /* 0x000fe400078ef607 */
[----:B------:R-:W-:Y:S02]  /*ec30*/  IADD3 R33, R33, R5, R4 ;  /* 0x0000000521217210 */ /* 0x000fe40007ffe004 */
[----:B------:R-:W-:Y:S02]  /*ec40*/  SHF.L.U32 R42, R9, 0x1, RZ ;  /* 0x00000001092a7819 */ /* 0x000fe400000006ff */
[----:B------:R-:W-:Y:S01]  /*ec50*/  LOP3.LUT R35, R35, 0xffff0000, RZ, 0xc0, !PT ;  /* 0xffff000023237812 */ /* 0x000fe200078ec0ff */
[----:B------:R-:W-:-:S02]  /*ec60*/  IMAD.SHL.U32 R33, R33, 0x2, RZ ;  /* 0x0000000221217824 */ /* 0x000fc400078e00ff */
[----:B------:R-:W1:Y:S04]  /*ec70*/  LDS.128 R8, [R42+0x10080] ;  /* 0x010080002a087984 */ /* 0x000e680000000c00 */
[----:B------:R-:W2:Y:S01]  /*ec80*/  LDS.128 R4, [R33+0x10080] ;  /* 0x0100800021047984 */ /* 0x000ea20000000c00 */
[C---:B-1----:R-:W-:Y:S01]  /*ec90*/  IMAD.U32 R44, R8.reuse, 0x10000, RZ ;  /* 0x00010000082c7824 */ /* 0x042fe200078e00ff */
[----:B------:R-:W-:Y:S01]  /*eca0*/  LOP3.LUT R43, R8, 0xffff0000, RZ, 0xc0, !PT ;  /* 0xffff0000082b7812 */ /* 0x000fe200078ec0ff */
[----:B------:R-:W-:Y:S01]  /*ecb0*/  IMAD.U32 R45, R10, 0x10000, RZ ;  /* 0x000100000a2d7824 */ /* 0x000fe200078e00ff */
[C---:B------:R-:W-:Y:S01]  /*ecc0*/  SHF.L.U32 R8, R9.reuse, 0x10, RZ ;  /* 0x0000001009087819 */ /* 0x040fe200000006ff */
[----:B--2---:R-:W-:Y:S01]  /*ecd0*/  IMAD.U32 R49, R4, 0x10000, RZ ;  /* 0x0001000004317824 */ /* 0x004fe200078e00ff */
[----:B------:R-:W-:-:S02]  /*ece0*/  LOP3.LUT R46, R9, 0xffff0000, RZ, 0xc0, !PT ;  /* 0xffff0000092e7812 */ /* 0x000fc400078ec0ff */
[C---:B------:R-:W-:Y:S02]  /*ecf0*/  SHF.L.U32 R9, R11.reuse, 0x10, RZ ;  /* 0x000000100b097819 */ /* 0x040fe400000006ff */
[----:B------:R-:W-:Y:S02]  /*ed00*/  LOP3.LUT R50, R11, 0xffff0000, RZ, 0xc0, !PT ;  /* 0xffff00000b327812 */ /* 0x000fe400078ec0ff */
[----:B------:R-:W-:Y:S02]  /*ed10*/  SHF.L.U32 R11, R6, 0x10, RZ ;  /* 0x00000010060b7819 */ /* 0x000fe400000006ff */
[----:B------:R-:W-:Y:S02]  /*ed20*/  LOP3.LUT R47, R4, 0xffff0000, RZ, 0xc0, !PT ;  /* 0xffff0000042f7812 */ /* 0x000fe400078ec0ff */
[C---:B------:R-:W-:Y:S02]  /*ed30*/  SHF.L.U32 R4, R5.reuse, 0x10, RZ ;  /* 0x0000001005047819 */ /* 0x040fe400000006ff */
        /* <DEDUP_REMOVED lines=9> */
[----:B------:R-:W-:Y:S01]  /*edd0*/  IMAD.U32 R39, R37, 0x10000, RZ ;  /* 0x0001000025277824 */ /* 0x000fe200078e00ff */
[----:B------:R-:W-:Y:S01]  /*ede0*/  SHF.L.U32 R6, R7, 0x10, RZ ;  /* 0x0000001007067819 */ /* 0x000fe200000006ff */
[-C--:B------:R-:W-:Y:S01]  /*edf0*/  FMUL.FTZ R55, R35, R51.reuse ;  /* 0x0000003323377220 */ /* 0x080fe20000410000 */
[----:B------:R-:W-:Y:S01]  /*ee00*/  LOP3.LUT R7, R7, 0xffff0000, RZ, 0xc0, !PT ;  /* 0xffff000007077812 */ /* 0x000fe200078ec0ff */
[----:B------:R-:W-:-:S02]  /*ee10*/  FMUL.FTZ R51, R52, R51 ;  /* 0x0000003334337220 */ /* 0x000fc40000410000 */
[-C--:B------:R-:W-:Y:S02]  /*ee20*/  FMUL.FTZ R48, R39, R49.reuse ;  /* 0x0000003127307220 */ /* 0x080fe40000410000 */
[----:B------:R-:W-:Y:S02]  /*ee30*/  FMUL.FTZ R49, R45, R49 ;  /* 0x000000312d317220 */ /* 0x000fe40000410000 */
[-C--:B------:R-:W-:Y:S02]  /*ee40*/  FFMA.FTZ R52, R52, R10.reuse, -R55 ;  /* 0x0000000a34347223 */ /* 0x080fe40000010837 */
[----:B------:R-:W-:Y:S01]  /*ee50*/  FFMA.FTZ R56, R35, R10, R51 ;  /* 0x0000000a23387223 */ /* 0x000fe20000010033 */
[----:B------:R-:W-:Y:S01]  /*ee60*/  LOP3.LUT R10, R41, 0xffff0000, RZ, 0xc0, !PT ;  /* 0xffff0000290a7812 */ /* 0x000fe200078ec0ff */
[-C--:B------:R-:W-:Y:S01]  /*ee70*/  FFMA.FTZ R49, R39, R44.reuse, R49 ;  /* 0x0000002c27317223 */ /* 0x080fe20000010031 */
[----:B------:R-:W-:Y:S01]  /*ee80*/  SHF.L.U32 R35, R36, 0x10, RZ ;  /* 0x0000001024237819 */ /* 0x000fe200000006ff */
[-C--:B------:R-:W-:Y:S01]  /*ee90*/  FMUL.FTZ R39, R54, R47.reuse ;  /* 0x0000002f36277220 */ /* 0x080fe20000410000 */
[----:B------:R-:W-:Y:S01]  /*eea0*/  SHF.L.U32 R41, R38, 0x10, RZ ;  /* 0x0000001026297819 */ /* 0x000fe200000006ff */
[----:B------:R-:W-:Y:S01]  /*eeb0*/  IMAD.U32 R37, R40, 0x10000, RZ ;  /* 0x0001000028257824 */ /* 0x000fe200078e00ff */
[----:B------:R-:W-:Y:S01]  /*eec0*/  LOP3.LUT R36, R36, 0xffff0000, RZ, 0xc0, !PT ;  /* 0xffff000024247812 */ /* 0x000fe200078ec0ff */
[----:B------:R-:W-:Y:S01]  /*eed0*/  FFMA.FTZ R48, R45, R44, -R48 ;  /* 0x0000002c2d307223 */ /* 0x000fe20000010830 */
[----:B------:R-:W-:Y:S01]  /*eee0*/  LOP3.LUT R40, R40, 0xffff0000, RZ, 0xc0, !PT ;  /* 0xffff000028287812 */ /* 0x000fe200078ec0ff */
[----:B------:R-:W-:Y:S01]  /*eef0*/  FMUL.FTZ R47, R10, R47 ;  /* 0x0000002f0a2f7220 */ /* 0x000fe20000410000 */
[----:B------:R-:W-:Y:S01]  /*ef00*/  LOP3.LUT R38, R38, 0xffff0000, RZ, 0xc0, !PT ;  /* 0xffff000026267812 */ /* 0x000fe200078ec0ff */
[----:B------:R-:W-:-:S02]  /*ef10*/  FFMA.FTZ R39, R10, R43, -R39 ;  /* 0x0000002b0a277223 */ /* 0x000fc40000010827 */
[-C--:B------:R-:W-:Y:S02]  /*ef20*/  FMUL.FTZ R44, R35, R4.reuse ;  /* 0x00000004232c7220 */ /* 0x080fe40000410000 */
[----:B------:R-:W-:Y:S02]  /*ef30*/  IMAD.U32 R10, R34, 0x10000, RZ ;  /* 0x00010000220a7824 */ /* 0x000fe400078e00ff */
[----:B------:R-:W-:Y:S02]  /*ef40*/  FMUL.FTZ R4, R37, R4 ;  /* 0x0000000425047220 */ /* 0x000fe40000410000 */
[----:B------:R-:W-:Y:S02]  /*ef50*/  FMUL.FTZ R58, R10, R6 ;  /* 0x000000060a3a7220 */ /* 0x000fe40000410000 */
[----:B------:R-:W-:Y:S01]  /*ef60*/  FFMA.FTZ R35, R35, R8, R4 ;  /* 0x0000000823237223 */ /* 0x000fe20000010004 */
[----:B------:R-:W-:Y:S01]  /*ef70*/  LOP3.LUT R4, R34, 0xffff0000, RZ, 0xc0, !PT ;  /* 0xffff000022047812 */ /* 0x000fe200078ec0ff */
[----:B------:R-:W-:-:S02]  /*ef80*/  FMUL.FTZ R6, R41, R6 ;  /* 0x0000000629067220 */ /* 0x000fc40000410000 */
[-C--:B------:R-:W-:Y:S02]  /*ef90*/  FFMA.FTZ R58, R41, R9.reuse, -R58 ;  /* 0x00000009293a7223 */ /* 0x080fe4000001083a */
[----:B------:R-:W-:Y:S01]  /*efa0*/  FFMA.FTZ R34, R10, R9, R6 ;  /* 0x000000090a227223 */ /* 0x000fe20000010006 */
[----:B------:R-:W-:Y:S01]  /*efb0*/  F2FP.BF16.PACK_AB R6, R56, R11 ;  /* 0x0000000b3806723e */ /* 0x000fe200000010ff */
[----:B------:R-:W-:Y:S01]  /*efc0*/  FFMA.FTZ R44, R37, R8, -R44 ;  /* 0x00000008252c7223 */ /* 0x000fe2000001082c */
[----:B------:R-:W-:Y:S01]  /*efd0*/  F2FP.BF16.PACK_AB R10, R52, R5 ;  /* 0x00000005340a723e */ /* 0x000fe200000010ff */
[----:B------:R-:W-:Y:S01]  /*efe0*/  FMUL.FTZ R9, R36, R53 ;  /* 0x0000003524097220 */ /* 0x000fe20000410000 */
[----:B------:R-:W-:Y:S01]  /*eff0*/  F2FP.BF16.PACK_AB R8, R39, R48 ;  /* 0x000000302708723e */ /* 0x000fe200000010ff */
[----:B------:R-:W-:Y:S02]  /*f000*/  FMUL.FTZ R41, R4, R7 ;  /* 0x0000000704297220 */ /* 0x000fe40000410000 */
[----:B------:R-:W-:-:S02]  /*f010*/  FMUL.FTZ R53, R40, R53 ;  /* 0x0000003528357220 */ /* 0x000fc40000410000 */
[----:B------:R-:W-:Y:S02]  /*f020*/  FMUL.FTZ R37, R38, R7 ;  /* 0x0000000726257220 */ /* 0x000fe40000410000 */
[----:B------:R-:W-:Y:S02]  /*f030*/  FFMA.FTZ R9, R40, R46, -R9 ;  /* 0x0000002e28097223 */ /* 0x000fe40000010809 */
[----:B------:R-:W-:Y:S02]  /*f040*/  FFMA.FTZ R7, R38, R50, -R41 ;  /* 0x0000003226077223 */ /* 0x000fe40000010829 */
[----:B------:R-:W-:Y:S01]  /*f050*/  FFMA.FTZ R54, R54, R43, R47 ;  /* 0x0000002b36367223 */ /* 0x000fe2000001002f */
[----:B------:R-:W-:Y:S01]  /*f060*/  F2FP.BF16.PACK_AB R9, R9, R44 ;  /* 0x0000002c0909723e */ /* 0x000fe200000010ff */
[----:B------:R-:W-:Y:S01]  /*f070*/  FFMA.FTZ R36, R36, R46, R53 ;  /* 0x0000002e24247223 */ /* 0x000fe20000010035 */
[----:B------:R-:W-:Y:S01]  /*f080*/  F2FP.BF16.PACK_AB R11, R7, R58 ;  /* 0x0000003a070b723e */ /* 0x000fe200000010ff */
[----:B------:R-:W-:Y:S01]  /*f090*/  FFMA.FTZ R37, R4, R50, R37 ;  /* 0x0000003204257223 */ /* 0x000fe20000010025 */
[----:B------:R-:W-:-:S02]  /*f0a0*/  F2FP.BF16.PACK_AB R4, R54, R49 ;  /* 0x000000313604723e */ /* 0x000fc400000010ff */
[----:B------:R-:W-:Y:S01]  /*f0b0*/  F2FP.BF16.PACK_AB R5, R36, R35 ;  /* 0x000000232405723e */ /* 0x000fe200000010ff */
[----:B------:R1:W-:Y:S01]  /*f0c0*/  STS.128 [R42+0x10080], R8 ;  /* 0x010080082a007388 */ /* 0x0003e20000000c00 */
[----:B------:R-:W-:-:S05]  /*f0d0*/  F2FP.BF16.PACK_AB R7, R37, R34 ;  /* 0x000000222507723e */ /* 0x000fca00000010ff */
[----:B------:R1:W-:Y:S02]  /*f0e0*/  STS.128 [R33+0x10080], R4 ;  /* 0x0100800421007388 */ /* 0x0003e40000000c00 */
.L_x_933:
[----:B------:R-:W-:Y:S05]  /*f0f0*/  BSYNC B0 ;  /* 0x0000000000007941 */ /* 0x000fea0003800000 */
.L_x_932:
[----:B------:R-:W-:-:S13]  /*f100*/  ISETP.GE.AND P0, PT, R229, c[0x0][0x27c], PT ;  /* 0x00009f00e5007a0c */ /* 0x000fda0003f06270 */
[----:B------:R-:W-:Y:S05]  /*f110*/  @P0 BRA `(.L_x_911) ;  /* 0x0000068000000947 */ /* 0x000fea0003800000 */
[----:B-1----:R-:W-:Y:S01]  /*f120*/  SHF.R.S32.HI R8, RZ, 0x1f, R229 ;  /* 0x0000001fff087819 */ /* 0x002fe200000114e5 */
[----:B------:R-:W-:Y:S01]  /*f130*/  IMAD.MOV.U32 R9, RZ, RZ, c[0x0][0x27c] ;  /* 0x00009f00ff097624 */ /* 0x000fe200078e00ff */
[----:B------:R-:W-:Y:S01]  /*f140*/  SHF.R.S32.HI R5, RZ, 0x1f, R24 ;  /* 0x0000001fff057819 */ /* 0x000fe20000011418 */
[----:B------:R-:W-:Y:S01]  /*f150*/  IMAD.SHL.U32 R10, R24, 0x40, RZ ;  /* 0x00000040180a7824 */ /* 0x000fe200078e00ff */
[-C--:B------:R-:W-:Y:S01]  /*f160*/  LEA.HI R11, R8, R229.reuse, RZ, 0x3 ;  /* 0x000000e5080b7211 */ /* 0x080fe200078f18ff */
[----:B------:R-:W-:Y:S01]  /*f170*/  IMAD.U32 R40, R32, 0x10000, RZ ;  /* 0x0001000020287824 */ /* 0x000fe200078e00ff */
[----:B------:R-:W-:Y:S01]  /*f180*/  LEA.HI R5, R5, R24, RZ, 0x3 ;  /* 0x0000001805057211 */ /* 0x000fe200078f18ff */
[----:B------:R-:W-:Y:S01]  /*f190*/  IMAD.U32 R49, R27, 0x10000, RZ ;  /* 0x000100001b317824 */ /* 0x000fe200078e00ff */
[----:B------:R-:W-:Y:S01]  /*f1a0*/  SHF.R.S32.HI R4, RZ, 0x3, R11 ;  /* 0x00000003ff047819 */ /* 0x000fe2000001140b */
[----:B------:R-:W-:Y:S01]  /*f1b0*/  IMAD.U32 R51, R31, 0x10000, RZ ;  /* 0x000100001f337824 */ /* 0x000fe200078e00ff */
        /* <DEDUP_REMOVED lines=23> */
[----:B------:R-:W-:Y:S02]  /*f330*/  SHF.L.U32 R24, R24, 0x1, RZ ;  /* 0x0000000118187819 */ /* 0x000fe400000006ff */
[----:B------:R-:W-:-:S03]  /*f340*/  LOP3.LUT R31, R31, 0xffff0000, RZ, 0xc0, !PT ;  /* 0xffff00001f1f7812 */ /* 0x000fc600078ec0ff */
        /* <DEDUP_REMOVED lines=22> */
[----:B------:R-:W-:Y:S01]  /*f4b0*/  IMAD.U32 R32, R26, 0x10000, RZ ;  /* 0x000100001a207824 */ /* 0x000fe200078e00ff */
[----:B------:R-:W-:Y:S01]  /*f4c0*/  LOP3.LUT R7, R7, 0xffff0000, RZ, 0xc0, !PT ;  /* 0xffff000007077812 */ /* 0x000fe200078ec0ff */
[----:B------:R-:W-:Y:S01]  /*f4d0*/  FFMA.FTZ R38, R5, R35, R38 ;  /* 0x0000002305267223 */ /* 0x000fe20000010026 */
[----:B------:R-:W-:Y:S01]  /*f4e0*/  SHF.L.U32 R5, R30, 0x10, RZ ;  /* 0x000000101e057819 */ /* 0x000fe200000006ff */
[----:B------:R-:W-:-:S02]  /*f4f0*/  FMUL.FTZ R35, R32, R43 ;  /* 0x0000002b20237220 */ /* 0x000fc40000410000 */
[----:B------:R-:W-:Y:S02]  /*f500*/  FMUL.FTZ R45, R28, R11 ;  /* 0x0000000b1c2d7220 */ /* 0x000fe40000410000 */
[C---:B------:R-:W-:Y:S02]  /*f510*/  FMUL.FTZ R43, R5.reuse, R43 ;  /* 0x0000002b052b7220 */ /* 0x040fe40000410000 */
[----:B------:R-:W-:Y:S01]  /*f520*/  FFMA.FTZ R35, R5, R36, -R35 ;  /* 0x0000002405237223 */ /* 0x000fe20000010823 */
[----:B------:R-:W-:Y:S01]  /*f530*/  LOP3.LUT R5, R30, 0xffff0000, RZ, 0xc0, !PT ;  /* 0xffff00001e057812 */ /* 0x000fe200078ec0ff */
[----:B------:R-:W-:Y:S02]  /*f540*/  FMUL.FTZ R11, R40, R11 ;  /* 0x0000000b280b7220 */ /* 0x000fe40000410000 */
[----:B------:R-:W-:Y:S02]  /*f550*/  FMUL.FTZ R26, R47, R42 ;  /* 0x0000002a2f1a7220 */ /* 0x000fe40000410000 */
[----:B------:R-:W-:Y:S01]  /*f560*/  FFMA.FTZ R11, R28, R34, R11 ;  /* 0x000000221c0b7223 */ /* 0x000fe2000001000b */
[----:B------:R-:W-:Y:S01]  /*f570*/  SHF.L.U32 R28, R25, 0x10, RZ ;  /* 0x00000010191c7819 */ /* 0x000fe200000006ff */
[----:B------:R-:W-:-:S02]  /*f580*/  FMUL.FTZ R42, R5, R42 ;  /* 0x0000002a052a7220 */ /* 0x000fc40000410000 */
[----:B------:R-:W-:Y:S02]  /*f590*/  FFMA.FTZ R26, R5, R10, -R26 ;  /* 0x0000000a051a7223 */ /* 0x000fe4000001081a */
[-C--:B------:R-:W-:Y:S02]  /*f5a0*/  FMUL.FTZ R5, R49, R4.reuse ;  /* 0x0000000431057220 */ /* 0x080fe40000410000 */
[----:B------:R-:W-:Y:S02]  /*f5b0*/  FMUL.FTZ R4, R51, R4 ;  /* 0x0000000433047220 */ /* 0x000fe40000410000 */
[----:B------:R-:W-:Y:S02]  /*f5c0*/  IMAD.U32 R30, R29, 0x10000, RZ ;  /* 0x000100001d1e7824 */ /* 0x000fe400078e00ff */
[----:B------:R-:W-:Y:S02]  /*f5d0*/  FFMA.FTZ R42, R47, R10, R42 ;  /* 0x0000000a2f2a7223 */ /* 0x000fe4000001002a */
[----:B------:R-:W-:-:S02]  /*f5e0*/  FMUL.FTZ R10, R28, R41 ;  /* 0x000000291c0a7220 */ /* 0x000fc40000410000 */
[-C--:B------:R-:W-:Y:S01]  /*f5f0*/  FFMA.FTZ R49, R49, R8.reuse, R4 ;  /* 0x0000000831317223 */ /* 0x080fe20000010004 */
[----:B------:R-:W-:Y:S01]  /*f600*/  LOP3.LUT R4, R25, 0xffff0000, RZ, 0xc0, !PT ;  /* 0xffff000019047812 */ /* 0x000fe200078ec0ff */
[----:B------:R-:W-:Y:S01]  /*f610*/  FFMA.FTZ R5, R51, R8, -R5 ;  /* 0x0000000833057223 */ /* 0x000fe20000010805 */
[----:B------:R-:W-:Y:S01]  /*f620*/  LOP3.LUT R8, R29, 0xffff0000, RZ, 0xc0, !PT ;  /* 0xffff00001d087812 */ /* 0x000fe200078ec0ff */
[C---:B------:R-:W-:Y:S02]  /*f630*/  FMUL.FTZ R41, R30.reuse, R41 ;  /* 0x000000291e297220 */ /* 0x040fe40000410000 */
[-C--:B------:R-:W-:Y:S02]  /*f640*/  FFMA.FTZ R30, R30, R9.reuse, -R10 ;  /* 0x000000091e1e7223 */ /* 0x080fe4000001080a */
[----:B------:R-:W-:Y:S02]  /*f650*/  FFMA.FTZ R41, R28, R9, R41 ;  /* 0x000000091c297223 */ /* 0x000fe40000010029 */
[----:B------:R-:W-:-:S02]  /*f660*/  FFMA.FTZ R43, R32, R36, R43 ;  /* 0x00000024202b7223 */ /* 0x000fc4000001002b */
[-C--:B------:R-:W-:Y:S02]  /*f670*/  FMUL.FTZ R28, R27, R44.reuse ;  /* 0x0000002c1b1c7220 */ /* 0x080fe40000410000 */
[-C--:B------:R-:W-:Y:S02]  /*f680*/  FMUL.FTZ R10, R4, R7.reuse ;  /* 0x00000007040a7220 */ /* 0x080fe40000410000 */
[C---:B------:R-:W-:Y:S02]  /*f690*/  FMUL.FTZ R32, R31.reuse, R44 ;  /* 0x0000002c1f207220 */ /* 0x040fe40000410000 */
[----:B------:R-:W-:Y:S02]  /*f6a0*/  FMUL.FTZ R9, R8, R7 ;  /* 0x0000000708097220 */ /* 0x000fe40000410000 */
[----:B------:R-:W-:Y:S02]  /*f6b0*/  FFMA.FTZ R45, R40, R34, -R45 ;  /* 0x00000022282d7223 */ /* 0x000fe4000001082d */
[----:B------:R-:W-:-:S02]  /*f6c0*/  FFMA.FTZ R28, R31, R37, -R28 ;  /* 0x000000251f1c7223 */ /* 0x000fc4000001081c */
[----:B------:R-:W-:Y:S01]  /*f6d0*/  FFMA.FTZ R7, R8, R39, -R10 ;  /* 0x0000002708077223 */ /* 0x000fe2000001080a */
[----:B------:R-:W-:Y:S01]  /*f6e0*/  F2FP.BF16.PACK_AB R8, R45, R6 ;  /* 0x000000062d08723e */ /* 0x000fe200000010ff */
        /* <DEDUP_REMOVED lines=8> */
[----:B------:R1:W-:Y:S01]  /*f770*/  STS.128 [R33+0x10080], R8 ;  /* 0x0100800821007388 */ /* 0x0003e20000000c00 */
[----:B------:R-:W-:-:S05]  /*f780*/  F2FP.BF16.PACK_AB R7, R34, R41 ;  /* 0x000000292207723e */ /* 0x000fca00000010ff */
[----:B------:R1:W-:Y:S02]  /*f790*/  STS.128 [R24+0x10080], R4 ;  /* 0x0100800418007388 */ /* 0x0003e40000000c00 */
.L_x_911:
[----:B------:R-:W-:Y:S05]  /*f7a0*/  BSYNC B2 ;  /* 0x0000000000027941 */ /* 0x000fea0003800000 */
.L_x_883:
[----:B------:R-:W-:Y:S01]  /*f7b0*/  IMAD R21, R21, c[0x0][0x208], RZ ;  /* 0x0000820015157a24 */ /* 0x000fe200078e02ff */
[----:B-1--4-:R-:W-:Y:S01]  /*f7c0*/  SHF.R.S32.HI R7, RZ, 0x4, R14 ;  /* 0x00000004ff077819 */ /* 0x012fe2000001140e */
[----:B------:R-:W-:Y:S01]  /*f7d0*/  IMAD.SHL.U32 R6, R13, 0x40, RZ ;  /* 0x000000400d067824 */ /* 0x000fe200078e00ff */
[----:B------:R-:W-:Y:S01]  /*f7e0*/  LEA.HI R82, R15, R224, RZ, 0x5 ;  /* 0x000000e00f527211 */ /* 0x000fe200078f28ff */
[----:B------:R-:W-:Y:S01]  /*f7f0*/  IMAD.WIDE.U32 R8, R234, c[0x0][0x208], RZ ;  /* 0x00008200ea087a25 */ /* 0x000fe200078e00ff */
[----:B------:R-:W-:Y:S01]  /*f800*/  LEA.HI R14, R14, R7, RZ, 0x1 ;  /* 0x000000070e0e7211 */ /* 0x000fe200078f08ff */
[----:B------:R-:W-:-:S04]  /*f810*/  DEPBAR.LE SB0, 0x0 ;  /* 0x000080000000791a */ /* 0x000fc80000000000 */
[----:B------:R-:W-:Y:S01]  /*f820*/  IMAD R4, R234, c[0x0][0x20c], R21 ;  /* 0x00008300ea047a24 */ /* 0x000fe200078e0215 */
[----:B------:R-:W-:Y:S01]  /*f830*/  LOP3.LUT R6, R6, 0x1c0, RZ, 0xc0, !PT ;  /* 0x000001c006067812 */ /* 0x000fe200078ec0ff */
[----:B------:R-:W-:Y:S01]  /*f840*/  IMAD.SHL.U32 R5, R80, 0x8, RZ ;  /* 0x0000000850057824 */ /* 0x000fe200078e00ff */
[----:B------:R-:W-:Y:S01]  /*f850*/  SHF.R.S32.HI R88, RZ, 0x1f, R229 ;  /* 0x0000001fff587819 */ /* 0x000fe200000114e5 */
[----:B------:R-:W-:Y:S01]  /*f860*/  IMAD.IADD R9, R9, 0x1, R4 ;  /* 0x0000000109097824 */ /* 0x000fe200078e0204 */
[----:B------:R-:W-:Y:S01]  /*f870*/  LOP3.LUT R4, R14, 0xfffffffe, RZ, 0xc0, !PT ;  /* 0xfffffffe0e047812 */ /* 0x000fe200078ec0ff */
[----:B------:R-:W-:Y:S01]  /*f880*/  IMAD R20, R20, c[0x0][0x218], RZ ;  /* 0x0000860014147a24 */ /* 0x000fe200078e02ff */
[----:B------:R-:W-:Y:S01]  /*f890*/  LOP3.LUT R5, R6, 0x8, R5, 0xf8, !PT ;  /* 0x0000000806057812 */ /* 0x000fe200078ef805 */
[----:B------:R-:W-:Y:S01]  /*f8a0*/  IMAD.WIDE.U32 R8, R233, c[0x0][0x218], R8 ;  /* 0x00008600e9087a25 */ /* 0x000fe200078e0008 */
[----:B------:R-:W-:Y:S01]  /*f8b0*/  SHF.R.U32.HI R6, RZ, 0x3, R6 ;  /* 0x00000003ff067819 */ /* 0x000fe20000011606 */
[----:B------:R-:W-:Y:S01]  /*f8c0*/  BSSY B0, `(.L_x_934) ;  /* 0x0000070000007945 */ /* 0x000fe20003800000 */
[----:B------:R-:W-:Y:S01]  /*f8d0*/  LOP3.LUT R16, R16, 0xfffffff7, RZ, 0xc0, !PT ;  /* 0xfffffff710107812 */ /* 0x000fe200078ec0ff */
[----:B------:R-:W-:Y:S01]  /*f8e0*/  IMAD.IADD R4, R7, 0x1, -R4 ;  /* 0x0000000107047824 */ /* 0x000fe200078e0a04 */
[----:B------:R-:W-:Y:S01]  /*f8f0*/  LOP3.LUT R5, R5, R6, RZ, 0x3c, !PT ;  /* 0x0000000605057212 */ /* 0x000fe200078e3cff */
[----:B------:R-:W-:Y:S01]  /*f900*/  IMAD R20, R233, c[0x0][0x21c], R20 ;  /* 0x00008700e9147a24 */ /* 0x000fe200078e0214 */
[----:B------:R-:W-:Y:S01]  /*f910*/  BAR.SYNC.DEFER_BLOCKING 0x0 ;  /* 0x0000000000007b1d */ /* 0x000fe20000010000 */
[----:B------:R-:W-:Y:S01]  /*f920*/  IADD3 R10, P0, R22, R8, RZ ;  /* 0x00000008160a7210 */ /* 0x000fe20007f1e0ff */
[----:B------:R-:W-:Y:S01]  /*f930*/  IMAD.SHL.U32 R8, R12, 0x40, RZ ;  /* 0x000000400c087824 */ /* 0x000fe200078e00ff */
[----:B------:R-:W-:Y:S01]  /*f940*/  LEA.HI R88, R88, R229, RZ, 0x3 ;  /* 0x000000e558587211 */ /* 0x000fe200078f18ff */
[----:B------:R-:W-:Y:S01]  /*f950*/  IMAD R217, R4, 0x200, R5 ;  /* 0x0000020004d97824 */ /* 0x000fe200078e0205 */
[----:B------:R-:W-:Y:S01]  /*f960*/  R2P PR, R13, 0x6 ;  /* 0x000000060d007804 */ /* 0x000fe20000000000 */
[----:B------:R-:W-:Y:S01]  /*f970*/  IMAD.IADD R29, R83, 0x1, -R80 ;  /* 0x00000001531d7824 */ /* 0x000fe200078e0a50 */
[----:B------:R-:W-:Y:S01]  /*f980*/  IADD3.X R17, R17, R9, R20, P0, !PT ;  /* 0x0000000911117210 */ /* 0x000fe200007fe414 */
[----:B------:R-:W-:Y:S01]  /*f990*/  IMAD.SHL.U32 R217, R217, 0x2, RZ ;  /* 0x00000002d9d97824 */ /* 0x000fe200078e00ff */
[----:B------:R-:W-:Y:S01]  /*f9a0*/  LEA R28, P0, R10, c[0x0][0x1f8], 0x1 ;  /* 0x00007e000a1c7a11 */ /* 0x000fe200078008ff */
[----:B------:R-:W-:Y:S01]  /*f9b0*/  IMAD.SHL.U32 R9, R0, 0x40, RZ ;  /* 0x0000004000097824 */ /* 0x000fe200078e00ff */
[----:B------:R-:W-:Y:S01]  /*f9c0*/  LOP3.LUT R8, R8, 0x1c0, RZ, 0xc0, !PT ;  /* 0x000001c008087812 */ /* 0x000fe200078ec0ff */
[----:B------:R-:W-:Y:S01]  /*f9d0*/  IMAD.SHL.U32 R0, R82, 0x20, RZ ;  /* 0x0000002052007824 */ /* 0x000fe200078e00ff */
[C---:B------:R-:W-:Y:S01]  /*f9e0*/  IADD3 R5, R217.reuse, 0xa080, RZ ;  /* 0x0000a080d9057810 */ /* 0x040fe20007ffe0ff */
[----:B------:R-:W-:Y:S01]  /*f9f0*/  SHFL.IDX PT, R30, R28, RZ, 0x181f ;  /* 0x00181fff1c1e7589 */ /* 0x000fe200000e0000 */
[----:B------:R-:W-:Y:S01]  /*fa00*/  LEA.HI.X R10, R10, c[0x0][0x1fc], R17, 0x1, P0 ;  /* 0x00007f000a0a7a11 */ /* 0x000fe200000f0c11 */
[----:B------:R-:W-:Y:S01]  /*fa10*/  IMAD.SHL.U32 R235, R2, 0x2, RZ ;  /* 0x0000000202eb7824 */ /* 0x000fe200078e00ff */
[----:B------:R-:W-:-:S02]  /*fa20*/  IADD3 R216, R217, 0xa0a0, RZ ;  /* 0x0000a0a0d9d87810 */ /* 0x000fc40007ffe0ff */
[----:B------:R-:W-:Y:S01]  /*fa30*/  @P1 IADD3 R216, R5, -0x20, RZ ;  /* 0xffffffe005d81810 */ /* 0x000fe20007ffe0ff */
[----:B------:R-:W-:Y:S01]  /*fa40*/  IMAD.SHL.U32 R5, R4, 0x8, RZ ;  /* 0x0000000804057824 */ /* 0x000fe200078e00ff */
[----:B------:R-:W1:Y:S01]  /*fa50*/  SHFL.IDX PT, R31, R10, RZ, 0x181f ;  /* 0x00181fff0a1f7589 */ /* 0x000e6200000e0000 */
[----:B------:R-:W-:Y:S02]  /*fa60*/  LOP3.LUT R9, R9, 0xfffffe00, RZ, 0xc0, !PT ;  /* 0xfffffe0009097812 */ /* 0x000fe400078ec0ff */
[----:B------:R-:W-:Y:S01]  /*fa70*/  LOP3.LUT R0, R0, 0x7ffffc00, RZ, 0xc0, !PT ;  /* 0x7ffffc0000007812 */ /* 0x000fe200078ec0ff */
[----:B------:R2:W3:Y:S01]  /*fa80*/  LDSM.16.M88.4 R12, [R217+0xa080] ;  /* 0x00a08000d90c783b */ /* 0x0004e20000000200 */
[----:B------:R-:W-:Y:S02]  /*fa90*/  LOP3.LUT R5, R8, 0x8, R5, 0xf8, !PT ;  /* 0x0000000808057812 */ /* 0x000fe400078ef805 */
[----:B------:R-:W-:Y:S01]  /*faa0*/  SHF.R.U32.HI R8, RZ, 0x3, R8 ;  /* 0x00000003ff087819 */ /* 0x000fe20000011608 */
[----:B------:R2:W4:Y:S01]  /*fab0*/  LDSM.16.M88.4 R40, [R217+0xa880] ;  /* 0x00a88000d928783b */ /* 0x0005220000000200 */
[----:B------:R-:W-:-:S02]  /*fac0*/  ISETP.GE.AND P1, PT, R3, c[0x0][0x1d4], PT ;  /* 0x0000750003007a0c */ /* 0x000fc40003f26270 */
[----:B------:R-:W-:Y:S01]  /*fad0*/  LOP3.LUT R8, R5, R8, RZ, 0x3c, !PT ;  /* 0x0000000805087212 */ /* 0x000fe200078e3cff */
[----:B------:R2:W2:Y:S01]  /*fae0*/  LDSM.16.M88.4 R20, [R217+0xb080] ;  /* 0x00b08000d914783b */ /* 0x0004a20000000200 */
[----:B------:R-:W-:Y:S02]  /*faf0*/  ISETP.LT.OR P0, PT, R29, 0x1, P1 ;  /* 0x000000011d00780c */ /* 0x000fe40000f01670 */
[----:B------:R-:W-:Y:S01]  /*fb00*/  IADD3 R0, R8, R9, R0 ;  /* 0x0000000908007210 */ /* 0x000fe20007ffe000 */
[----:B------:R2:W2:Y:S01]  /*fb10*/  LDSM.16.M88.4 R48, [R216] ;  /* 0x00000000d830783b */ /* 0x0004a20000000200 */
[----:B------:R-:W-:Y:S02]  /*fb20*/  LOP3.LUT R88, R88, 0xfffffff8, RZ, 0xc0, !PT ;  /* 0xfffffff858587812 */ /* 0x000fe400078ec0ff */
[C---:B------:R-:W-:Y:S01]  /*fb30*/  LEA R218, R0.reuse, 0x10080, 0x1 ;  /* 0x0001008000da7811 */ /* 0x040fe200078e08ff */
[----:B------:R-:W-:Y:S01]  /*fb40*/  IMAD.SHL.U32 R4, R0, 0x2, RZ ;  /* 0x0000000200047824 */ /* 0x000fe200078e00ff */
[----:B------:R2:W2:Y:S01]  /*fb50*/  LDSM.16.M88.4 R36, [R216+0x800] ;  /* 0x00080000d824783b */ /* 0x0004a20000000200 */
[----:B------:R-:W-:Y:S01]  /*fb60*/  SHF.R.S32.HI R84, RZ, 0x1f, R19 ;  /* 0x0000001fff547819 */ /* 0x000fe20000011413 */
[----:B------:R-:W-:Y:S01]  /*fb70*/  IMAD.MOV.U32 R0, RZ, RZ, 0x20 ;  /* 0x00000020ff007424 */ /* 0x000fe200078e00ff */
[----:B------:R-:W-:Y:S01]  /*fb80*/  SHF.R.S32.HI R11, RZ, 0x1f, R18 ;  /* 0x0000001fff0b7819 */ /* 0x000fe20000011412 */
[----:B------:R-:W-:Y:S01]  /*fb90*/  IMAD R96, R221, 0x2, R218 ;  /* 0x00000002dd607824 */ /* 0x000fe200078e02da */
[----:B------:R2:W2:Y:S01]  /*fba0*/  LDSM.16.M88.4 R24, [R216+0x1000] ;  /* 0x00100000d818783b */ /* 0x0004a20000000200 */
[----:B-1----:R-:W-:Y:S01]  /*fbb0*/  IMAD.WIDE R32, R3, 0x2, R30 ;  /* 0x0000000203207825 */ /* 0x002fe200078e021e */
[----:B------:R-:W-:-:S02]  /*fbc0*/  LEA.HI R84, R84, R19, RZ, 0x3 ;  /* 0x0000001354547211 */ /* 0x000fc400078f18ff */
[----:B------:R-:W1:Y:S01]  /*fbd0*/  LDSM.16.M88.4 R4, [R4+0x10080] ;  /* 0x010080000404783b */ /* 0x000e620000000200 */
[----:B------:R-:W-:Y:S01]  /*fbe0*/  IMAD.WIDE R34, R88, 0x2, R30 ;  /* 0x0000000258227825 */ /* 0x000fe200078e021e */
[----:B------:R-:W-:Y:S02]  /*fbf0*/  LOP3.LUT R84, R84, 0xfffffff8, RZ, 0xc0, !PT ;  /* 0xfffffff854547812 */ /* 0x000fe400078ec0ff */
[----:B------:R1:W1:Y:S01]  /*fc00*/  LDSM.16.M88.4 R64, [R96] ;  /* 0x000000006040783b */ /* 0x0002620000000200 */
[----:B------:R-:W-:Y:S02]  /*fc10*/  LEA.HI R238, R11, R18, RZ, 0x3 ;  /* 0x000000120bee7211 */ /* 0x000fe400078f18ff */
[----:B------:R-:W-:Y:S01]  /*fc20*/  SEL R220, R0, 0xffffffe0, !P2 ;  /* 0xffffffe000dc7807 */ /* 0x000fe20005000000 */
[----:B------:R-:W-:Y:S01]  /*fc30*/  @!PT LDS RZ, [RZ] ;  /* 0x00000000fffff984 */ /* 0x000fe20000000800 */
[----:B------:R-:W-:Y:S01]  /*fc40*/  @!PT LDS RZ, [RZ] ;  /* 0x00000000fffff984 */ /* 0x000fe20000000800 */
[----:B------:R-:W-:Y:S01]  /*fc50*/  @!PT LDS RZ, [RZ] ;  /* 0x00000000fffff984 */ /* 0x000fe20000000800 */
[----:B------:R5:W-:Y:S01]  /*fc60*/  LDGSTS.E.BYPASS.LTC128B.128 [R235+0x4080], [R32.64], !P0 ;  /* 0x0408000020eb7fae */ /* 0x000be2000c101d50 */
[----:B------:R-:W-:Y:S02]  /*fc70*/  ISETP.GE.AND P0, PT, R229, c[0x0][0x1d4], PT ;  /* 0x00007500e5007a0c */ /* 0x000fe40003f06270 */
[----:B------:R-:W-:-:S02]  /*fc80*/  LOP3.LUT R238, R238, 0xfffffff8, RZ, 0xc0, !PT ;  /* 0xfffffff8eeee7812 */ /* 0x000fc400078ec0ff */
[----:B------:R-:W-:Y:S02]  /*fc90*/  LOP3.LUT R2, R8, R9, RZ, 0xfc, !PT ;  /* 0x0000000908027212 */ /* 0x000fe400078efcff */
[----:B------:R-:W-:Y:S02]  /*fca0*/  SHF.R.S32.HI R0, RZ, 0x1f, R3 ;  /* 0x0000001fff007819 */ /* 0x000fe40000011403 */
[----:B------:R-:W-:Y:S02]  /*fcb0*/  SHF.R.S32.HI R93, RZ, 0x1f, R88 ;  /* 0x0000001fff5d7819 */ /* 0x000fe40000011458 */
[----:B------:R-:W-:Y:S02]  /*fcc0*/  SHF.R.S32.HI R91, RZ, 0x1f, R84 ;  /* 0x0000001fff5b7819 */ /* 0x000fe40000011454 */
[----:B------:R-:W-:Y:S02]  /*fcd0*/  SHF.R.S32.HI R89, RZ, 0x1f, R238 ;  /* 0x0000001fff597819 */ /* 0x000fe400000114ee */
[----:B------:R-:W-:-:S02]  /*fce0*/  @P0 LOP3.LUT R16, R16, 0x8, RZ, 0xfc, !PT ;  /* 0x0000000810100812 */ /* 0x000fc400078efcff */
[----:B------:R-:W-:Y:S02]  /*fcf0*/  ISETP.LT.OR P0, PT, R29, 0x1, P0 ;  /* 0x000000011d00780c */ /* 0x000fe40000701670 */
[----:B------:R-:W-:Y:S02]  /*fd00*/  LOP3.LUT R16, R16, 0xfffffffb, RZ, 0xc0, !PT ;  /* 0xfffffffb10107812 */ /* 0x000fe400078ec0ff */
[C---:B------:R-:W-:Y:S02]  /*fd10*/  IADD3 R211, R216.reuse, 0x800, RZ ;  /* 0x00000800d8d37810 */ /* 0x040fe40007ffe0ff */
[----:B------:R-:W-:Y:S01]  /*fd20*/  IADD3 R210, R216, 0x1000, RZ ;  /* 0x00001000d8d27810 */ /* 0x000fe20007ffe0ff */
[----:B-----5:R-:W-:-:S06]  /*fd30*/  IMAD.WIDE R32, R84, 0x2, R30 ;  /* 0x0000000254207825 */ /* 0x020fcc00078e021e */
[----:B------:R1:W-:Y:S01]  /*fd40*/  LDGSTS.E.BYPASS.LTC128B.128 [R235+0x5880], [R34.64], !P0 ;  /* 0x0588000022eb7fae */ /* 0x0003e2000c101d50 */
[----:B------:R-:W-:Y:S01]  /*fd50*/  ISETP.GE.AND P0, PT, R19, c[0x0][0x1d4], PT ;  /* 0x0000750013007a0c */ /* 0x000fe20003f06270 */
[----:B------:R-:W-:-:S12]  /*fd60*/  IMAD.WIDE R30, R238, 0x2, R30 ;  /* 0x00000002ee1e7825 */ /* 0x000fd800078e021e */
[----:B------:R-:W-:Y:S02]  /*fd70*/  @P0 LOP3.LUT R16, R16, 0x4, RZ, 0xfc, !PT ;  /* 0x0000000410100812 */ /* 0x000fe400078efcff */
[----:B------:R-:W-:Y:S02]  /*fd80*/  ISETP.LT.OR P0, PT, R29, 0x1, P0 ;  /* 0x000000011d00780c */ /* 0x000fe40000701670 */
[----:B------:R-:W-:-:S11]  /*fd90*/  LOP3.LUT R16, R16, 0xfffffffd, RZ, 0xc0, !PT ;  /* 0xfffffffd10107812 */ /* 0x000fd600078ec0ff */
[----:B------:R1:W-:Y:S01]  /*fda0*/  LDGSTS.E.BYPASS.LTC128B.128 [R235+0x7080], [R32.64], !P0 ;  /* 0x0708000020eb7fae */ /* 0x0003e2000c101d50 */
[----:B------:R-:W-:-:S13]  /*fdb0*/  ISETP.GE.AND P0, PT, R18, c[0x0][0x1d4], PT ;  /* 0x0000750012007a0c */ /* 0x000fda0003f06270 */
[----:B------:R-:W-:Y:S02]  /*fdc0*/  @P0 LOP3.LUT R16, R16, 0x2, RZ, 0xfc, !PT ;  /* 0x0000000210100812 */ /* 0x000fe400078efcff */
[----:B------:R-:W-:Y:S02]  /*fdd0*/  ISETP.LT.OR P0, PT, R29, 0x1, P0 ;  /* 0x000000011d00780c */ /* 0x000fe40000701670 */
[----:B------:R-:W-:-:S11]  /*fde0*/  LOP3.LUT R16, R16, 0xffffffdf, RZ, 0xc0, !PT ;  /* 0xffffffdf10107812 */ /* 0x000fd600078ec0ff */
[----:B------:R1:W-:Y:S01]  /*fdf0*/  LDGSTS.E.BYPASS.LTC128B.128 [R235+0x8880], [R30.64], !P0 ;  /* 0x088800001eeb7fae */ /* 0x0003e2000c101d50 */
[----:B------:R-:W-:-:S13]  /*fe00*/  ISETP.GT.AND P0, PT, R224, 0x7f, PT ;  /* 0x0000007fe000780c */ /* 0x000fda0003f04270 */
[----:B------:R-:W-:Y:S01]  /*fe10*/  @P0 LOP3.LUT R16, R16, 0x20, RZ, 0xfc, !PT ;  /* 0x0000002010100812 */ /* 0x000fe200078efcff */
[----:B------:R-:W-:Y:S05]  /*fe20*/  @P0 BRA `(.L_x_935) ;  /* 0x0000019000000947 */ /* 0x000fea0003800000 */
[----:B--234-:R-:W-:Y:S05]  /*fe30*/  BRA.DIV ~URZ, `(.L_x_936) ;  /* 0x000089427f007947 */ /* 0x01cfea000b800000 */
[----:B-1----:R1:W2:Y:S04]  /*fe40*/  SHFL.IDX PT, R30, R10, 0x1, 0x181f ;  /* 0x00381f000a1e7f89 */ /* 0x0022a800000e0000 */
[----:B------:R1:W3:Y:S02]  /*fe50*/  SHFL.IDX PT, R9, R28, 0x1, 0x181f ;  /* 0x00381f001c097f89 */ /* 0x0002e400000e0000 */
.L_x_964:
[CC--:B---3--:R-:W-:Y:S02]  /*fe60*/  LEA R16, P0, R88.reuse, R9.reuse, 0x1 ;  /* 0x0000000958107211 */ /* 0x0c8fe400078008ff */
[----:B------:R-:W-:Y:S02]  /*fe70*/  ISETP.GE.AND P2, PT, R229, c[0x0][0x1d4], PT ;  /* 0x00007500e5007a0c */ /* 0x000fe40003f46270 */
[----:B--2---:R-:W-:Y:S02]  /*fe80*/  LEA.HI.X R17, R88, R30, R93, 0x1, P0 ;  /* 0x0000001e58117211 */ /* 0x004fe400000f0c5d */
[----:B-1----:R-:W-:-:S04]  /*fe90*/  LEA R10, P0, R84, R9, 0x1 ;  /* 0x00000009540a7211 */ /* 0x002fc800078008ff */
[----:B------:R-:W-:Y:S02]  /*fea0*/  LEA.HI.X R11, R84, R30, R91, 0x1, P0 ;  /* 0x0000001e540b7211 */ /* 0x000fe400000f0c5b */
[----:B------:R-:W-:-:S04]  /*feb0*/  LEA R32, P0, R3, R9, 0x1 ;  /* 0x0000000903207211 */ /* 0x000fc800078008ff */
[----:B------:R-:W-:Y:S02]  /*fec0*/  LEA.HI.X R33, R3, R30, R0, 0x1, P0 ;  /* 0x0000001e03217211 */ /* 0x000fe400000f0c00 */
[----:B------:R-:W-:Y:S02]  /*fed0*/  ISETP.LT.OR P0, PT, R29, 0x21, P1 ;  /* 0x000000211d00780c */ /* 0x000fe40000f01670 */
[----:B------:R-:W-:-:S11]  /*fee0*/  ISETP.GE.AND P1, PT, R19, c[0x0][0x1d4], PT ;  /* 0x0000750013007a0c */ /* 0x000fd60003f26270 */
[----:B------:R-:W-:Y:S01]  /*fef0*/  @!PT LDS RZ, [RZ] ;  /* 0x00000000fffff984 */ /* 0x000fe20000000800 */
[----:B------:R-:W-:Y:S01]  /*ff00*/  @!PT LDS RZ, [RZ] ;  /* 0x00000000fffff984 */ /* 0x000fe20000000800 */
[----:B------:R-:W-:Y:S01]  /*ff10*/  @!PT LDS RZ, [RZ] ;  /* 0x00000000fffff984 */ /* 0x000fe20000000800 */
[----:B------:R1:W-:Y:S01]  /*ff20*/  LDGSTS.E.BYPASS.LTC128B.128 [R235+0x5080], [R32.64], !P0 ;  /* 0x0508000020eb7fae */ /* 0x0003e2000c101d50 */
[----:B------:R-:W-:-:S04]  /*ff30*/  LEA R8, P0, R238, R9, 0x1 ;  /* 0x00000009ee087211 */ /* 0x000fc800078008ff */
[----:B------:R-:W-:Y:S02]  /*ff40*/  LEA.HI.X R9, R238, R30, R89, 0x1, P0 ;  /* 0x0000001eee097211 */ /* 0x000fe400000f0c59 */
[----:B------:R-:W-:Y:S02]  /*ff50*/  ISETP.LT.OR P0, PT, R29, 0x21, P2 ;  /* 0x000000211d00780c */ /* 0x000fe40001701670 */
[----:B------:R-:W-:-:S11]  /*ff60*/  ISETP.GE.AND P2, PT, R18, c[0x0][0x1d4], PT ;  /* 0x0000750012007a0c */ /* 0x000fd60003f46270 */
[----:B------:R1:W-:Y:S01]  /*ff70*/  LDGSTS.E.BYPASS.LTC128B.128 [R235+0x6880], [R16.64], !P0 ;  /* 0x0688000010eb7fae */ /* 0x0003e2000c101d50 */
[----:B------:R-:W-:-:S13]  /*ff80*/  ISETP.LT.OR P0, PT, R29, 0x21, P1 ;  /* 0x000000211d00780c */ /* 0x000fda0000f01670 */
[----:B------:R1:W-:Y:S01]  /*ff90*/  LDGSTS.E.BYPASS.LTC128B.128 [R235+0x8080], [R10.64], !P0 ;  /* 0x080800000aeb7fae */ /* 0x0003e2000c101d50 */
[----:B------:R-:W-:-:S13]  /*ffa0*/  ISETP.LT.OR P0, PT, R29, 0x21, P2 ;  /* 0x000000211d00780c */ /* 0x000fda0001701670 */
[----:B------:R1:W-:Y:S02]  /*ffb0*/  LDGSTS.E.BYPASS.LTC128B.128 [R235+0x9880], [R8.64], !P0 ;  /* 0x0988000008eb7fae */ /* 0x0003e4000c101d50 */
.L_x_935:
[----:B--234-:R-:W-:Y:S05]  /*ffc0*/  BSYNC B0 ;  /* 0x0000000000007941 */ /* 0x01cfea0003800000 */
.L_x_934:
[----:B------:R-:W0:Y:S01]  /*ffd0*/  LDGDEPBAR ;  /* 0x00000000000079af */ /* 0x000e220000000000 */
[----:B------:R-:W-:Y:S02]  /*ffe0*/  WARPSYNC 0xffffffff ;  /* 0xffffffff00007948 */ /* 0x000fe40003800000 */
[C---:B-1----:R-:W-:Y:S01]  /*fff0*/  HMMA.16816.F32.BF16 R16, R4.reuse, R12, RZ ;  /* 0x0000000c0410723c */ /* 0x042fe200000418ff */
[C---:B------:R-:W-:Y:S01]  /*10000*/  LEA R94, R219.reuse, R218, 0x1 ;  /* 0x000000dadb5e7211 */ /* 0x040fe200078e08ff */
[----:B------:R-:W-:Y:S01]  /*10010*/  LDSM.16.M88.4 R72, [R217+0xf080] ;  /* 0x00f08000d948783b */ /* 0x000fe20000000200 */
[C---:B------:R-:W-:Y:S02]  /*10020*/  LEA R90, R220.reuse, R217, 0x1 ;  /* 0x000000d9dc5a7211 */ /* 0x040fe400078e08ff */
[----:B------:R-:W-:Y:S01]  /*10030*/  LEA R92, R219, R96, 0x1 ;  /* 0x00000060db5c7211 */ /* 0x000fe200078e08ff */
[----:B------:R-:W-:Y:S01]  /*10040*/  LDSM.16.M88.4 R8, [R94] ;  /* 0x000000005e08783b */ /* 0x000fe20000000200 */
[----:B------:R-:W-:Y:S01]  /*10050*/  LEA R209, R220, R216, 0x1 ;  /* 0x000000d8dcd17211 */ /* 0x000fe200078e08ff */
[----:B------:R-:W-:Y:S01]  /*10060*/  HMMA.16816.F32.BF16 R12, R4, R14, RZ ;  /* 0x0000000e040c723c */ /* 0x000fe200000418ff */
[----:B------:R-:W-:Y:S01]  /*10070*/  ISETP.GE.AND P1, PT, R107, 0x31, PT ;  /* 0x000000316b00780c */ /* 0x000fe20003f26270 */
[----:B------:R-:W1:Y:S01]  /*10080*/  LDSM.16.M88.4 R56, [R90+0xa080] ;  /* 0x00a080005a38783b */ /* 0x000e620000000200 */
[----:B------:R-:W-:-:S02]  /*10090*/  IADD3 R208, R216, 0x1800, RZ ;  /* 0x00001800d8d07810 */ /* 0x000fc40007ffe0ff */
[C---:B------:R-:W-:Y:S01]  /*100a0*/  IADD3 R207, R216.reuse, 0x2000, RZ ;  /* 0x00002000d8cf7810 */ /* 0x040fe20007ffe0ff */
[----:B------:R-:W-:Y:S01]  /*100b0*/  LDSM.16.M88.4 R60, [R209] ;  /* 0x00000000d13c783b */ /* 0x000fe20000000200 */
[C---:B------:R-:W-:Y:S01]  /*100c0*/  IADD3 R206, R216.reuse, 0x2800, RZ ;  /* 0x00002800d8ce7810 */ /* 0x040fe20007ffe0ff */
[----:B------:R-:W-:Y:S01]  /*100d0*/  HMMA.16816.F32.BF16 R28, R4, R40, RZ ;  /* 0x00000028041c723c */ /* 0x000fe200000418ff */
[C---:B------:R-:W-:Y:S01]  /*100e0*/  IADD3 R205, R216.reuse, 0x3000, RZ ;  /* 0x00003000d8cd7810 */ /* 0x040fe20007ffe0ff */
[----:B------:R-:W-:Y:S01]  /*100f0*/  LDSM.16.M88.4 R44, [R90+0xa880] ;  /* 0x00a880005a2c783b */ /* 0x000fe20000000200 */
[C---:B------:R-:W-:Y:S02]  /*10100*/  IADD3 R204, R216.reuse, 0x3800, RZ ;  /* 0x00003800d8cc7810 */ /* 0x040fe40007ffe0ff */
[C---:B------:R-:W-:Y:S01]  /*10110*/  IADD3 R203, R216.reuse, 0x4000, RZ ;  /* 0x00004000d8cb7810 */ /* 0x040fe20007ffe0ff */
[----:B------:R-:W-:Y:S01]  /*10120*/  LDSM.16.M88.4 R32, [R90+0xb080] ;  /* 0x00b080005a20783b */ /* 0x000fe20000000200 */
[C---:B------:R-:W-:Y:S01]  /*10130*/  IADD3 R202, R216.reuse, 0x4800, RZ ;  /* 0x00004800d8ca7810 */ /* 0x040fe20007ffe0ff */
[----:B------:R-:W-:Y:S01]  /*10140*/  HMMA.16816.F32.BF16 R16, R64, R48, R16 ;  /* 0x000000304010723c */ /* 0x000fe20000041810 */
[C---:B------:R-:W-:Y:S01]  /*10150*/  IADD3 R201, R216.reuse, 0x5000, RZ ;  /* 0x00005000d8c97810 */ /* 0x040fe20007ffe0ff */
[----:B------:R-:W-:Y:S01]  /*10160*/  LDSM.16.M88.4 R68, [R94+0x8000] ;  /* 0x008000005e44783b */ /* 0x000fe20000000200 */
[----:B------:R-:W-:-:S03]  /*10170*/  IADD3 R200, R216, 0x5800, RZ ;  /* 0x00005800d8c87810 */ /* 0x000fc60007ffe0ff */
[----:B------:R-:W-:Y:S02]  /*10180*/  LDSM.16.M88.4 R76, [R90+0xe080] ;  /* 0x00e080005a4c783b */ /* 0x000fe40000000200 */
[----:B------:R-:W-:Y:S02]  /*10190*/  HMMA.16816.F32.BF16 R12, R64, R50, R12 ;  /* 0x00000032400c723c */ /* 0x000fe4000004180c */
[----:B------:R-:W-:Y:S06]  /*101a0*/  LDSM.16.M88.4 R48, [R217+0xb880] ;  /* 0x00b88000d930783b */ /* 0x000fec0000000200 */
[C---:B------:R-:W-:Y:S08]  /*101b0*/  HMMA.16816.F32.BF16 R40, R4.reuse, R42, RZ ;  /* 0x0000002a0428723c */ /* 0x040ff000000418ff */
[C---:B------:R-:W-:Y:S08]  /*101c0*/  HMMA.16816.F32.BF16 R52, R4.reuse, R20, RZ ;  /* 0x000000140434723c */ /* 0x040ff000000418ff */
[----:B------:R-:W-:Y:S01]  /*101d0*/  HMMA.16816.F32.BF16 R4, R4, R22, RZ ;  /* 0x000000160404723c */ /* 0x000fe200000418ff */
[----:B------:R-:W2:Y:S07]  /*101e0*/  LDSM.16.M88.4 R20, [R92] ;  /* 0x000000005c14783b */ /* 0x000eae0000000200 */
[C---:B-1----:R-:W-:Y:S08]  /*101f0*/  HMMA.16816.F32.BF16 R16, R8.reuse, R56, R16 ;  /* 0x000000380810723c */ /* 0x042ff00000041810 */
[----:B------:R-:W-:Y:S01]  /*10200*/  HMMA.16816.F32.BF16 R12, R8, R58, R12 ;  /* 0x0000003a080c723c */ /* 0x000fe2000004180c */
[----:B------:R-:W-:Y:S07]  /*10210*/  LDSM.16.M88.4 R56, [R216+0x1800] ;  /* 0x00180000d838783b */ /* 0x000fee0000000200 */
[C---:B------:R-:W-:Y:S08]  /*10220*/  HMMA.16816.F32.BF16 R28, R64.reuse, R36, R28 ;  /* 0x00000024401c723c */ /* 0x040ff0000004181c */
[C---:B------:R-:W-:Y:S01]  /*10230*/  HMMA.16816.F32.BF16 R40, R64.reuse, R38, R40 ;  /* 0x000000264028723c */ /* 0x040fe20000041828 */
[----:B------:R-:W-:Y:S07]  /*10240*/  LDSM.16.M88.4 R36, [R209+0x800] ;  /* 0x00080000d124783b */ /* 0x000fee0000000200 */
[C---:B------:R-:W-:Y:S08]  /*10250*/  HMMA.16816.F32.BF16 R52, R64.reuse, R24, R52 ;  /* 0x000000184034723c */ /* 0x040ff00000041834 */
[----:B------:R-:W-:Y:S01]  /*10260*/  HMMA.16816.F32.BF16 R64, R64, R26, R4 ;  /* 0x0000001a4040723c */ /* 0x000fe20000041804 */
[----:B------:R-:W1:Y:S04]  /*10270*/  LDSM.16.M88.4 R4, [R218+0x4000] ;  /* 0x00400000da04783b */ /* 0x000e680000000200 */
[----:B------:R-:W3:Y:S03]  /*10280*/  LDSM.16.M88.4 R24, [R209+0x1000] ;  /* 0x00100000d118783b */ /* 0x000ee60000000200 */
[C---:B--2---:R-:W-:Y:S08]  /*10290*/  HMMA.16816.F32.BF16 R16, R20.reuse, R60, R16 ;  /* 0x0000003c1410723c */ /* 0x044ff00000041810 */
[----:B------:R-:W-:Y:S01]  /*102a0*/  HMMA.16816.F32.BF16 R12, R20, R62, R12 ;  /* 0x0000003e140c723c */ /* 0x000fe2000004180c */
[----:B------:R-:W-:Y:S07]  /*102b0*/  LDSM.16.M88.4 R60, [R90+0xb880] ;  /* 0x00b880005a3c783b */ /* 0x000fee0000000200 */
[C---:B------:R-:W-:Y:S08]  /*102c0*/  HMMA.16816.F32.BF16 R28, R8.reuse, R44, R28 ;  /* 0x0000002c081c723c */ /* 0x040ff0000004181c */
[C---:B------:R-:W-:Y:S01]  /*102d0*/  HMMA.16816.F32.BF16 R40, R8.reuse, R46, R40 ;  /* 0x0000002e0828723c */ /* 0x040fe20000041828 */
[----:B------:R-:W-:Y:S07]  /*102e0*/  LDSM.16.M88.4 R44, [R217+0xc080] ;  /* 0x00c08000d92c783b */ /* 0x000fee0000000200 */
[C---:B------:R-:W-:Y:S08]  /*102f0*/  HMMA.16816.F32.BF16 R52, R8.reuse, R32, R52 ;  /* 0x000000200834723c */ /* 0x040ff00000041834 */
[----:B------:R-:W-:Y:S01]  /*10300*/  HMMA.16816.F32.BF16 R64, R8, R34, R64 ;  /* 0x000000220840723c */ /* 0x000fe20000041840 */
[----:B------:R-:W2:Y:S04]  /*10310*/  LDSM.16.M88.4 R8, [R96+0x4000] ;  /* 0x004000006008783b */ /* 0x000ea80000000200 */
[----:B------:R-:W4:Y:S03]  /*10320*/  LDSM.16.M88.4 R32, [R217+0xc880] ;  /* 0x00c88000d920783b */ /* 0x000f260000000200 */
[C---:B-1----:R-:W-:Y:S08]  /*10330*/  HMMA.16816.F32.BF16 R16, R4.reuse, R48, R16 ;  /* 0x000000300410723c */ /* 0x042ff00000041810 */
[----:B------:R-:W-:Y:S01]  /*10340*/  HMMA.16816.F32.BF16 R12, R4, R50, R12 ;  /* 0x00000032040c723c */ /* 0x000fe2000004180c */
[----:B------:R-:W-:Y:S07]  /*10350*/  LDSM.16.M88.4 R48, [R90+0xc080] ;  /* 0x00c080005a30783b */ /* 0x000fee0000000200 */
[C---:B------:R-:W-:Y:S08]  /*10360*/  HMMA.16816.F32.BF16 R28, R20.reuse, R36, R28 ;  /* 0x00000024141c723c */ /* 0x040ff0000004181c */
[C---:B------:R-:W-:Y:S01]  /*10370*/  HMMA.16816.F32.BF16 R40, R20.reuse, R38, R40 ;  /* 0x000000261428723c */ /* 0x040fe20000041828 */
[----:B------:R-:W-:Y:S07]  /*10380*/  LDSM.16.M88.4 R36, [R216+0x2000] ;  /* 0x00200000d824783b */ /* 0x000fee0000000200 */
[C---:B---3--:R-:W-:Y:S08]  /*10390*/  HMMA.16816.F32.BF16 R52, R20.reuse, R24, R52 ;  /* 0x000000181434723c */ /* 0x048ff00000041834 */
        /* <DEDUP_REMOVED lines=9> */
[C---:B----4-:R-:W-:Y:S08]  /*10430*/  HMMA.16816.F32.BF16 R52, R4.reuse, R32, R52 ;  /* 0x000000200434723c */ /* 0x050ff00000041834 */
[----:B------:R-:W-:Y:S01]  /*10440*/  HMMA.16816.F32.BF16 R64, R4, R34, R64 ;  /* 0x000000220440723c */ /* 0x000fe20000041840 */
[----:B------:R-:W-:Y:S04]  /*10450*/  LDSM.16.M88.4 R32, [R92+0x4000] ;  /* 0x004000005c20783b */ /* 0x000fe80000000200 */
[----:B------:R-:W2:Y:S03]  /*10460*/  LDSM.16.M88.4 R4, [R209+0x1800] ;  /* 0x00180000d104783b */ /* 0x000ea60000000200 */
        /* <DEDUP_REMOVED lines=8> */
[----:B------:R-:W-:Y:S04]  /*104f0*/  LDSM.16.M88.4 R24, [R218+0x8000] ;  /* 0x00800000da18783b */ /* 0x000fe80000000200 */
[----:B------:R-:W1:Y:S03]  /*10500*/  LDSM.16.M88.4 R8, [R217+0xd080] ;  /* 0x00d08000d908783b */ /* 0x000e660000000200 */
        /* <DEDUP_REMOVED lines=9> */
[----:B------:R-:W3:Y:S03]  /*105a0*/  LDSM.16.M88.4 R44, [R217+0xe080] ;  /* 0x00e08000d92c783b */ /* 0x000ee60000000200 */
        /* <DEDUP_REMOVED lines=9> */
[----:B------:R-:W4:Y:S03]  /*10640*/  LDSM.16.M88.4 R36, [R216+0x3800] ;  /* 0x00380000d824783b */ /* 0x000f260000000200 */
[C---:B--2---:R-:W-:Y:S08]  /*10650*/  HMMA.16816.F32.BF16 R16, R4.reuse, R20, R16 ;  /* 0x000000140410723c */ /* 0x044ff00000041810 */
[----:B------:R-:W-:Y:S01]  /*10660*/  HMMA.16816.F32.BF16 R12, R4, R22, R12 ;  /* 0x00000016040c723c */ /* 0x000fe2000004180c */
[----:B------:R-:W2:Y:S07]  /*10670*/  LDSM.16.M88.4 R20, [R209+0x3000] ;  /* 0x00300000d114783b */ /* 0x000eae0000000200 */
[C---:B------:R-:W-:Y:S08]  /*10680*/  HMMA.16816.F32.BF16 R28, R24.reuse, R48, R28 ;  /* 0x00000030181c723c */ /* 0x040ff0000004181c */
[C---:B------:R-:W-:Y:S01]  /*10690*/  HMMA.16816.F32.BF16 R40, R24.reuse, R50, R40 ;  /* 0x000000321828723c */ /* 0x040fe20000041828 */
[----:B------:R-:W-:Y:S07]  /*106a0*/  LDSM.16.M88.4 R48, [R218+0xc000] ;  /* 0x00c00000da30783b */ /* 0x000fee0000000200 */
[C---:B---3--:R-:W-:Y:S08]  /*106b0*/  HMMA.16816.F32.BF16 R52, R24.reuse, R44, R52 ;  /* 0x0000002c1834723c */ /* 0x048ff00000041834 */
[----:B------:R-:W-:Y:S01]  /*106c0*/  HMMA.16816.F32.BF16 R64, R24, R46, R64 ;  /* 0x0000002e1840723c */ /* 0x000fe20000041840 */
[----:B------:R-:W3:Y:S04]  /*106d0*/  LDSM.16.M88.4 R24, [R90+0xd880] ;  /* 0x00d880005a18783b */ /* 0x000ee80000000200 */
[----:B------:R-:W-:Y:S03]  /*106e0*/  LDSM.16.M88.4 R44, [R216+0x4800] ;  /* 0x00480000d82c783b */ /* 0x000fe60000000200 */
[C---:B-1----:R-:W-:Y:S08]  /*106f0*/  HMMA.16816.F32.BF16 R16, R68.reuse, R32, R16 ;  /* 0x000000204410723c */ /* 0x042ff00000041810 */
[----:B------:R-:W-:Y:S01]  /*10700*/  HMMA.16816.F32.BF16 R12, R68, R34, R12 ;  /* 0x00000022440c723c */ /* 0x000fe2000004180c */
[----:B------:R-:W-:Y:S07]  /*10710*/  LDSM.16.M88.4 R32, [R216+0x5000] ;  /* 0x00500000d820783b */ /* 0x000fee0000000200 */
[C---:B----4-:R-:W-:Y:S08]  /*10720*/  HMMA.16816.F32.BF16 R28, R4.reuse, R36, R28 ;  /* 0x00000024041c723c */ /* 0x050ff0000004181c */
        /* <DEDUP_REMOVED lines=8> */
[----:B------:R-:W-:Y:S07]  /*107b0*/  LDSM.16.M88.4 R20, [R90+0xe880] ;  /* 0x00e880005a14783b */ /* 0x000fee0000000200 */
[C---:B---3--:R-:W-:Y:S08]  /*107c0*/  HMMA.16816.F32.BF16 R28, R68.reuse, R24, R28 ;  /* 0x00000018441c723c */ /* 0x048ff0000004181c */
[C---:B------:R-:W-:Y:S01]  /*107d0*/  HMMA.16816.F32.BF16 R40, R68.reuse, R26, R40 ;  /* 0x0000001a4428723c */ /* 0x040fe20000041828 */
[----:B------:R-:W2:Y:S07]  /*107e0*/  LDSM.16.M88.4 R24, [R94+0xc000] ;  /* 0x00c000005e18783b */ /* 0x000eae0000000200 */
[----:B------:R-:W-:Y:S08]  /*107f0*/  HMMA.16816.F32.BF16 R52, R68, R76, R52 ;  /* 0x0000004c4434723c */ /* 0x000ff00000041834 */
[C---:B-1----:R-:W-:Y:S08]  /*10800*/  HMMA.16816.F32.BF16 R16, R48.reuse, R4, R16 ;  /* 0x000000043010723c */ /* 0x042ff00000041810 */
[----:B------:R-:W-:Y:S01]  /*10810*/  HMMA.16816.F32.BF16 R12, R48, R6, R12 ;  /* 0x00000006300c723c */ /* 0x000fe2000004180c */
[----:B------:R-:W-:Y:S07]  /*10820*/  LDSM.16.M88.4 R4, [R209+0x4800] ;  /* 0x00480000d104783b */ /* 0x000fee0000000200 */
[----:B------:R-:W-:Y:S01]  /*10830*/  HMMA.16816.F32.BF16 R68, R68, R78, R64 ;  /* 0x0000004e4444723c */ /* 0x000fe20000041840 */
[----:B------:R-:W-:Y:S07]  /*10840*/  LDSM.16.M88.4 R64, [R90+0xf080] ;  /* 0x00f080005a40783b */ /* 0x000fee0000000200 */
[C---:B------:R-:W-:Y:S08]  /*10850*/  HMMA.16816.F32.BF16 R16, R36.reuse, R44, R16 ;  /* 0x0000002c2410723c */ /* 0x040ff00000041810 */
[----:B------:R-:W-:Y:S01]  /*10860*/  HMMA.16816.F32.BF16 R12, R36, R46, R12 ;  /* 0x0000002e240c723c */ /* 0x000fe2000004180c */
[----:B------:R-:W1:Y:S07]  /*10870*/  LDSM.16.M88.4 R44, [R217+0xf880] ;  /* 0x00f88000d92c783b */ /* 0x000e6e0000000200 */
[C---:B----4-:R-:W-:Y:S08]  /*10880*/  HMMA.16816.F32.BF16 R28, R60.reuse, R8, R28 ;  /* 0x000000083c1c723c */ /* 0x050ff0000004181c */
[C---:B------:R-:W-:Y:S01]  /*10890*/  HMMA.16816.F32.BF16 R40, R60.reuse, R10, R40 ;  /* 0x0000000a3c28723c */ /* 0x040fe20000041828 */
[----:B------:R-:W3:Y:S07]  /*108a0*/  LDSM.16.M88.4 R8, [R92+0xc000] ;  /* 0x00c000005c08783b */ /* 0x000eee0000000200 */
[C---:B------:R-:W-:Y:S08]  /*108b0*/  HMMA.16816.F32.BF16 R52, R60.reuse, R56, R52 ;  /* 0x000000383c34723c */ /* 0x040ff00000041834 */
[----:B------:R-:W-:Y:S08]  /*108c0*/  HMMA.16816.F32.BF16 R68, R60, R58, R68 ;  /* 0x0000003a3c44723c */ /* 0x000ff00000041844 */
[C---:B--2---:R-:W-:Y:S08]  /*108d0*/  HMMA.16816.F32.BF16 R16, R24.reuse, R20, R16 ;  /* 0x000000141810723c */ /* 0x044ff00000041810 */
[----:B------:R-:W-:Y:S01]  /*108e0*/  HMMA.16816.F32.BF16 R12, R24, R22, R12 ;  /* 0x00000016180c723c */ /* 0x000fe2000004180c */
[----:B------:R-:W2:Y:S07]  /*108f0*/  LDSM.16.M88.4 R20, [R216+0x5800] ;  /* 0x00580000d814783b */ /* 0x000eae0000000200 */
[C---:B------:R-:W-:Y:S08]  /*10900*/  HMMA.16816.F32.BF16 R28, R48.reuse, R72, R28 ;  /* 0x00000048301c723c */ /* 0x040ff0000004181c */
[C---:B------:R-:W-:Y:S08]  /*10910*/  HMMA.16816.F32.BF16 R40, R48.reuse, R74, R40 ;  /* 0x0000004a3028723c */ /* 0x040ff00000041828 */
[C---:B-1----:R-:W-:Y:S01]  /*10920*/  HMMA.16816.F32.BF16 R56, R48.reuse, R44, R52 ;  /* 0x0000002c3038723c */ /* 0x042fe20000041834 */
[----:B------:R-:W-:Y:S07]  /*10930*/  LDSM.16.M88.4 R52, [R209+0x5000] ;  /* 0x00500000d134783b */ /* 0x000fee0000000200 */
[----:B------:R-:W-:Y:S08]  /*10940*/  HMMA.16816.F32.BF16 R68, R48, R46, R68 ;  /* 0x0000002e3044723c */ /* 0x000ff00000041844 */
[C---:B---3--:R-:W-:Y:S08]  /*10950*/  HMMA.16816.F32.BF16 R16, R8.reuse, R4, R16 ;  /* 0x000000040810723c */ /* 0x048ff00000041810 */
[----:B------:R-:W-:Y:S01]  /*10960*/  HMMA.16816.F32.BF16 R12, R8, R6, R12 ;  /* 0x00000006080c723c */ /* 0x000fe2000004180c */
[----:B------:R-:W1:Y:S07]  /*10970*/  LDSM.16.M88.4 R4, [R90+0xf880] ;  /* 0x00f880005a04783b */ /* 0x000e6e0000000200 */
[C---:B------:R-:W-:Y:S08]  /*10980*/  HMMA.16816.F32.BF16 R28, R36.reuse, R32, R28 ;  /* 0x00000020241c723c */ /* 0x040ff0000004181c */
[----:B------:R-:W-:Y:S01]  /*10990*/  HMMA.16816.F32.BF16 R40, R36, R34, R40 ;  /* 0x000000222428723c */ /* 0x000fe20000041828 */
[----:B------:R-:W-:-:S02]  /*109a0*/  FMUL.FTZ R16, R16, c[0x0][0x320] ;  /* 0x0000c80010107a20 */ /* 0x000fc40000410000 */
[----:B------:R-:W-:Y:S02]  /*109b0*/  FMUL.FTZ R33, R17, c[0x0][0x320] ;  /* 0x0000c80011217a20 */ /* 0x000fe40000410000 */
[----:B------:R3:W4:Y:S03]  /*109c0*/  MUFU.TANH R32, R16 ;  /* 0x0000001000207308 */ /* 0x0007260000002400 */
[C---:B--2---:R-:W-:Y:S01]  /*109d0*/  HMMA.16816.F32.BF16 R56, R36.reuse, R20, R56 ;  /* 0x000000142438723c */ /* 0x044fe20000041838 */
[----:B------:R-:W-:Y:S02]  /*109e0*/  FMUL.FTZ R12, R12, c[0x0][0x320] ;  /* 0x0000c8000c0c7a20 */ /* 0x000fe40000410000 */
[----:B------:R-:W-:Y:S02]  /*109f0*/  FMUL.FTZ R13, R13, c[0x0][0x320] ;  /* 0x0000c8000d0d7a20 */ /* 0x000fe40000410000 */
[----:B------:R-:W-:Y:S01]  /*10a00*/  FMUL.FTZ R14, R14, c[0x0][0x320] ;  /* 0x0000c8000e0e7a20 */ /* 0x000fe20000410000 */
[----:B------:R-:W2:Y:S01]  /*10a10*/  MUFU.TANH R33, R33 ;  /* 0x0000002100217308 */ /* 0x000ea20000002400 */
[----:B------:R-:W-:Y:S01]  /*10a20*/  FMUL.FTZ R20, R18, c[0x0][0x320] ;  /* 0x0000c80012147a20 */ /* 0x000fe20000410000 */
[----:B------:R-:W-:Y:S01]  /*10a30*/  HMMA.16816.F32.BF16 R68, R36, R22, R68 ;  /* 0x000000162444723c */ /* 0x000fe20000041844 */
[----:B------:R-:W-:-:S02]  /*10a40*/  FMUL.FTZ R21, R19, c[0x0][0x320] ;  /* 0x0000c80013157a20 */ /* 0x000fc40000410000 */
[----:B---3--:R-:W3:Y:S03]  /*10a50*/  LDSM.16.M88.4 R16, [R209+0x5800] ;  /* 0x00580000d110783b */ /* 0x008ee60000000200 */
[----:B------:R-:W1:Y:S01]  /*10a60*/  MUFU.TANH R20, R20 ;  /* 0x0000001400147308 */ /* 0x000e620000002400 */
[----:B------:R-:W-:-:S04]  /*10a70*/  DEPBAR.LE SB0, 0x0 ;  /* 0x000080000000791a */ /* 0x000fc80000000000 */
[C---:B------:R-:W-:Y:S03]  /*10a80*/  HMMA.16816.F32.BF16 R28, R24.reuse, R64, R28 ;  /* 0x00000040181c723c */ /* 0x040fe6000004181c */
[----:B------:R-:W2:Y:S05]  /*10a90*/  MUFU.TANH R21, R21 ;  /* 0x0000001500157308 */ /* 0x000eaa0000002400 */
[C---:B------:R-:W-:Y:S03]  /*10aa0*/  HMMA.16816.F32.BF16 R40, R24.reuse, R66, R40 ;  /* 0x000000421828723c */ /* 0x040fe60000041828 */
[----:B------:R-:W2:Y:S05]  /*10ab0*/  MUFU.TANH R12, R12 ;  /* 0x0000000c000c7308 */ /* 0x000eaa0000002400 */
[C---:B-1----:R-:W-:Y:S03]  /*10ac0*/  HMMA.16816.F32.BF16 R56, R24.reuse, R4, R56 ;  /* 0x000000041838723c */ /* 0x042fe60000041838 */
[----:B------:R-:W1:Y:S04]  /*10ad0*/  MUFU.TANH R13, R13 ;  /* 0x0000000d000d7308 */ /* 0x000e680000002400 */
[----:B------:R-:W-:Y:S01]  /*10ae0*/  FMUL.FTZ R4, R15, c[0x0][0x320] ;  /* 0x0000c8000f047a20 */ /* 0x000fe20000410000 */
[----:B------:R-:W-:Y:S03]  /*10af0*/  HMMA.16816.F32.BF16 R68, R24, R6, R68 ;  /* 0x000000061844723c */ /* 0x000fe60000041844 */
[----:B------:R-:W1:Y:S05]  /*10b00*/  MUFU.TANH R14, R14 ;  /* 0x0000000e000e7308 */ /* 0x000e6a0000002400 */
[C---:B------:R-:W-:Y:S03]  /*10b10*/  HMMA.16816.F32.BF16 R28, R8.reuse, R52, R28 ;  /* 0x00000034081c723c */ /* 0x040fe6000004181c */
[----:B------:R-:W1:Y:S05]  /*10b20*/  MUFU.TANH R4, R4 ;  /* 0x0000000400047308 */ /* 0x000e6a0000002400 */
[C---:B------:R-:W-:Y:S08]  /*10b30*/  HMMA.16816.F32.BF16 R40, R8.reuse, R54, R40 ;  /* 0x000000360828723c */ /* 0x040ff00000041828 */
[C---:B---3--:R-:W-:Y:S08]  /*10b40*/  HMMA.16816.F32.BF16 R56, R8.reuse, R16, R56 ;  /* 0x000000100838723c */ /* 0x048ff00000041838 */
[----:B------:R-:W-:Y:S01]  /*10b50*/  HMMA.16816.F32.BF16 R68, R8, R18, R68 ;  /* 0x000000120844723c */ /* 0x000fe20000041844 */
[----:B------:R-:W-:-:S02]  /*10b60*/  FMUL.FTZ R15, R28, c[0x0][0x320] ;  /* 0x0000c8001c0f7a20 */ /* 0x000fc40000410000 */
[----:B------:R-:W-:Y:S02]  /*10b70*/  FMUL.FTZ R5, R29, c[0x0][0x320] ;  /* 0x0000c8001d057a20 */ /* 0x000fe40000410000 */
[----:B------:R-:W-:Y:S02]  /*10b80*/  FMUL.FTZ R6, R30, c[0x0][0x320] ;  /* 0x0000c8001e067a20 */ /* 0x000fe40000410000 */
[----:B------:R-:W-:Y:S01]  /*10b90*/  FMUL.FTZ R31, R31, c[0x0][0x320] ;  /* 0x0000c8001f1f7a20 */ /* 0x000fe20000410000 */
[----:B------:R-:W3:Y:S01]  /*10ba0*/  MUFU.TANH R15, R15 ;  /* 0x0000000f000f7308 */ /* 0x000ee20000002400 */
        /* <DEDUP_REMOVED lines=12> */
[----:B------:R-:W-:Y:S02]  /*10c70*/  FMUL.FTZ R70, R70, c[0x0][0x320] ;  /* 0x0000c80046467a20 */ /* 0x000fe40000410000 */
[----:B------:R-:W-:Y:S01]  /*10c80*/  FMUL.FTZ R71, R71, c[0x0][0x320] ;  /* 0x0000c80047477a20 */ /* 0x000fe20000410000 */
[----:B------:R1:W1:Y:S08]  /*10c90*/  MUFU.TANH R17, R31 ;  /* 0x0000001f00117308 */ /* 0x0002700000002400 */
[----:B------:R-:W1:Y:S08]  /*10ca0*/  MUFU.TANH R16, R16 ;  /* 0x0000001000107308 */ /* 0x000e700000002400 */
[----:B------:R-:W1:Y:S08]  /*10cb0*/  MUFU.TANH R7, R7 ;  /* 0x0000000700077308 */ /* 0x000e700000002400 */
[----:B------:R-:W1:Y:S08]  /*10cc0*/  MUFU.TANH R22, R22 ;  /* 0x0000001600167308 */ /* 0x000e700000002400 */
        /* <DEDUP_REMOVED lines=10> */
[----:B------:R-:W-:Y:S05]  /*10d70*/  @!P1 BRA `(.L_x_937) ;  /* 0x0000044000009947 */ /* 0x000fea0003800000 */
[----:B--234-:R-:W-:Y:S01]  /*10d80*/  ISETP.NE.AND P0, PT, R231, 0x1, PT ;  /* 0x00000001e700780c */ /* 0x01cfe20003f05270 */
[----:B------:R-:W-:Y:S01]  /*10d90*/  IMAD.MOV.U32 R233, RZ, RZ, RZ ;  /* 0x000000ffffe97224 */ /* 0x000fe200078e00ff */
[----:B------:R-:W-:-:S04]  /*10da0*/  IADD3 R234, R228, R85, R225 ;  /* 0x00000055e4ea7210 */ /* 0x000fc80007ffe0e1 */
[----:B------:R-:W-:-:S05]  /*10db0*/  IADD3 R234, R234, -0x30, RZ ;  /* 0xffffffd0eaea7810 */ /* 0x000fca0007ffe0ff */
        /* <DEDUP_REMOVED lines=8> */
[----:B------:R-:W-:Y:S01]  /*10e40*/  IMAD.MOV R9, RZ, RZ, -R9 ;  /* 0x000000ffff097224 */ /* 0x000fe200078e0a09 */
[----:B------:R-:W-:Y:S01]  /*10e50*/  IADD3 R80, -R80, 0x30, RZ ;  /* 0x0000003050507810 */ /* 0x000fe20007ffe1ff */
[----:B------:R-:W-:Y:S01]  /*10e60*/  BSSY B0, `(.L_x_938) ;  /* 0x0000022000007945 */ /* 0x000fe20003800000 */
[----:B------:R-:W-:Y:S01]  /*10e70*/  ISETP.GE.AND P2, PT, R229, c[0x0][0x1d4], PT ;  /* 0x00007500e5007a0c */ /* 0x000fe20003f46270 */
[----:B------:R-:W-:-:S04]  /*10e80*/  IMAD R234, R9, c[0x0][0x2b8], R234 ;  /* 0x0000ae0009ea7a24 */ /* 0x000fc800078e02ea */
[----:B------:R-:W-:Y:S01]  /*10e90*/  IMAD.WIDE.U32 R10, R234, c[0x0][0x1e0], RZ ;  /* 0x00007800ea0a7a25 */ /* 0x000fe200078e00ff */
[----:B------:R-:W-:-:S03]  /*10ea0*/  SHF.R.S32.HI R9, RZ, 0x1f, R234 ;  /* 0x0000001fff097819 */ /* 0x000fc600000114ea */
[----:B------:R-:W-:Y:S02]  /*10eb0*/  IMAD.MOV.U32 R24, RZ, RZ, R10 ;  /* 0x000000ffff187224 */ /* 0x000fe400078e000a */
[----:B------:R-:W-:-:S04]  /*10ec0*/  IMAD R9, R9, c[0x0][0x1e0], RZ ;  /* 0x0000780009097a24 */ /* 0x000fc800078e02ff */
[----:B------:R-:W-:-:S04]  /*10ed0*/  IMAD R9, R234, c[0x0][0x1e4], R9 ;  /* 0x00007900ea097a24 */ /* 0x000fc800078e0209 */
[----:B------:R-:W-:Y:S01]  /*10ee0*/  IMAD.IADD R25, R11, 0x1, R9 ;  /* 0x000000010b197824 */ /* 0x000fe200078e0209 */
[----:B--2---:R-:W-:-:S03]  /*10ef0*/  SHF.R.S32.HI R9, RZ, 0x1f, R233 ;  /* 0x0000001fff097819 */ /* 0x004fc600000114e9 */
[----:B------:R-:W-:-:S04]  /*10f00*/  IMAD.WIDE.U32 R18, R233, c[0x0][0x1f0], R24 ;  /* 0x00007c00e9127a25 */ /* 0x000fc800078e0018 */
[----:B------:R-:W-:Y:S01]  /*10f10*/  IMAD R10, R9, c[0x0][0x1f0], RZ ;  /* 0x00007c00090a7a24 */ /* 0x000fe200078e02ff */
[----:B------:R-:W-:-:S03]  /*10f20*/  IADD3 R9, P0, R86, R18, RZ ;  /* 0x0000001256097210 */ /* 0x000fc60007f1e0ff */
[----:B------:R-:W-:-:S05]  /*10f30*/  IMAD R10, R233, c[0x0][0x1f4], R10 ;  /* 0x00007d00e90a7a24 */ /* 0x000fca00078e020a */
[----:B------:R-:W-:Y:S02]  /*10f40*/  IADD3.X R18, R81, R19, R10, P0, !PT ;  /* 0x0000001351127210 */ /* 0x000fe400007fe40a */
[----:B------:R-:W-:-:S04]  /*10f50*/  LEA R10, P0, R9, c[0x0][0x1c8], 0x1 ;  /* 0x00007200090a7a11 */ /* 0x000fc800078008ff */
[----:B------:R-:W-:Y:S01]  /*10f60*/  LEA.HI.X R9, R9, c[0x0][0x1cc], R18, 0x1, P0 ;  /* 0x0000730009097a11 */ /* 0x000fe200000f0c12 */
[----:B------:R2:W3:Y:S01]  /*10f70*/  SHFL.IDX PT, R11, R10, RZ, 0x181f ;  /* 0x00181fff0a0b7589 */ /* 0x0004e200000e0000 */
[----:B------:R-:W-:-:S03]  /*10f80*/  ISETP.GE.AND P0, PT, R80, 0x1, PT ;  /* 0x000000015000780c */ /* 0x000fc60003f06270 */
[----:B------:R2:W4:Y:S10]  /*10f90*/  SHFL.IDX PT, R18, R9, RZ, 0x181f ;  /* 0x00181fff09127589 */ /* 0x00053400000e0000 */
[----:B------:R-:W-:Y:S05]  /*10fa0*/  @!P0 BRA `(.L_x_939) ;  /* 0x000000d000008947 */ /* 0x000fea0003800000 */
[----:B---3--:R-:W-:-:S04]  /*10fb0*/  LEA R28, P0, R3, R11, 0x1 ;  /* 0x0000000b031c7211 */ /* 0x008fc800078008ff */
[----:B----4-:R-:W-:Y:S02]  /*10fc0*/  LEA.HI.X R29, R3, R18, R0, 0x1, P0 ;  /* 0x00000012031d7211 */ /* 0x010fe400000f0c00 */
        /* <DEDUP_REMOVED lines=9> */
[----:B-1----:R-:W-:-:S05]  /*11060*/  LEA.HI.X R31, R238, R18, R89, 0x1, P0 ;  /* 0x00000012ee1f7211 */ /* 0x002fca00000f0c59 */
[----:B------:R3:W-:Y:S04]  /*11070*/  LDGSTS.E.BYPASS.LTC128B.128 [R235+0xe880], [R30.64], !P4 ;  /* 0x0e8800001eeb7fae */ /* 0x0007e8000e101d50 */
.L_x_939:
[----:B------:R-:W-:Y:S05]  /*11080*/  BSYNC B0 ;  /* 0x0000000000007941 */ /* 0x000fea0003800000 */
.L_x_938:
[----:B------:R-:W-:Y:S01]  /*11090*/  ISETP.GE.AND P0, PT, R80, 0x21, PT ;  /* 0x000000215000780c */ /* 0x000fe20003f06270 */
[----:B--2---:R-:W2:Y:S01]  /*110a0*/  SHFL.IDX PT, R9, R9, 0x1, 0x181f ;  /* 0x00381f0009097f89 */ /* 0x004ea200000e0000 */
[----:B------:R-:W-:Y:S03]  /*110b0*/  BSSY B0, `(.L_x_937) ;  /* 0x0000010000007945 */ /* 0x000fe60003800000 */
[----:B---3--:R3:W4:Y:S08]  /*110c0*/  SHFL.IDX PT, R11, R10, 0x1, 0x181f ;  /* 0x00381f000a0b7f89 */ /* 0x00873000000e0000 */
[----:B------:R-:W-:Y:S05]  /*110d0*/  @!P0 BRA `(.L_x_940) ;  /* 0x000000d000008947 */ /* 0x000fea0003800000 */
[----:B----4-:R-:W-:-:S04]  /*110e0*/  LEA R18, P0, R3, R11, 0x1 ;  /* 0x0000000b03127211 */ /* 0x010fc800078008ff */
[----:B--2---:R-:W-:Y:S02]  /*110f0*/  LEA.HI.X R19, R3, R9, R0, 0x1, P0 ;  /* 0x0000000903137211 */ /* 0x004fe400000f0c00 */
[----:B------:R-:W-:-:S03]  /*11100*/  LEA R24, P0, R88, R11, 0x1 ;  /* 0x0000000b58187211 */ /* 0x000fc600078008ff */
[----:B------:R-:W-:Y:S01]  /*11110*/  @!PT LDS RZ, [RZ] ;  /* 0x00000000fffff984 */ /* 0x000fe20000000800 */
[----:B------:R2:W-:Y:S01]  /*11120*/  LDGSTS.E.BYPASS.LTC128B.128 [R235+0xb080], [R18.64], !P6 ;  /* 0x0b08000012eb7fae */ /* 0x0005e2000f101d50 */
[----:B------:R-:W-:Y:S02]  /*11130*/  LEA.HI.X R25, R88, R9, R93, 0x1, P0 ;  /* 0x0000000958197211 */ /* 0x000fe400000f0c5d */
[----:B------:R-:W-:-:S03]  /*11140*/  LEA R26, P0, R84, R11, 0x1 ;  /* 0x0000000b541a7211 */ /* 0x000fc600078008ff */
[----:B------:R2:W-:Y:S01]  /*11150*/  LDGSTS.E.BYPASS.LTC128B.128 [R235+0xc880], [R24.64], !P2 ;  /* 0x0c88000018eb7fae */ /* 0x0005e2000d101d50 */
[----:B------:R-:W-:Y:S02]  /*11160*/  LEA.HI.X R27, R84, R9, R91, 0x1, P0 ;  /* 0x00000009541b7211 */ /* 0x000fe400000f0c5b */
[----:B---3--:R-:W-:-:S03]  /*11170*/  LEA R10, P0, R238, R11, 0x1 ;  /* 0x0000000bee0a7211 */ /* 0x008fc600078008ff */
[----:B------:R2:W-:Y:S01]  /*11180*/  LDGSTS.E.BYPASS.LTC128B.128 [R235+0xe080], [R26.64], !P5 ;  /* 0x0e0800001aeb7fae */ /* 0x0005e2000e901d50 */
[----:B------:R-:W-:-:S05]  /*11190*/  LEA.HI.X R11, R238, R9, R89, 0x1, P0 ;  /* 0x00000009ee0b7211 */ /* 0x000fca00000f0c59 */
[----:B------:R2:W-:Y:S04]  /*111a0*/  LDGSTS.E.BYPASS.LTC128B.128 [R235+0xf880], [R10.64], !P4 ;  /* 0x0f8800000aeb7fae */ /* 0x0005e8000e101d50 */
.L_x_940:
[----:B------:R-:W-:Y:S05]  /*111b0*/  BSYNC B0 ;  /* 0x0000000000007941 */ /* 0x000fea0003800000 */
.L_x_937:
[----:B--234-:R-:W-:Y:S01]  /*111c0*/  LOP3.LUT R3, R82, 0xffffffe0, RZ, 0xc0, !PT ;  /* 0xffffffe052037812 */ /* 0x01cfe200078ec0ff */
[----:B------:R-:W-:Y:S01]  /*111d0*/  IMAD.SHL.U32 R215, R2, 0x2, RZ ;  /* 0x0000000202d77824 */ /* 0x000fe200078e00ff */
[----:B------:R-:W0:Y:S03]  /*111e0*/  LDGDEPBAR ;  /* 0x00000000000079af */ /* 0x000e260000000000 */
[----:B------:R-:W-:Y:S01]  /*111f0*/  IMAD.IADD R3, R224, 0x1, -R3 ;  /* 0x00000001e0037824 */ /* 0x000fe200078e0a03 */
[----:B------:R-:W-:Y:S01]  /*11200*/  LDSM.16.MT88.4 R148, [R215+0x4080] ;  /* 0x00408000d794783b */ /* 0x000fe20000004200 */
[--C-:B------:R-:W-:Y:S02]  /*11210*/  IMAD R214, R221, 0x2, R215.reuse ;  /* 0x00000002ddd67824 */ /* 0x100fe400078e02d7 */
[C---:B------:R-:W-:Y:S01]  /*11220*/  IMAD R213, R219.reuse, 0x2, R215 ;  /* 0x00000002dbd57824 */ /* 0x040fe200078e02d7 */
[----:B------:R-:W-:Y:S01]  /*11230*/  SHF.R.S32.HI R0, RZ, 0x1f, R3 ;  /* 0x0000001fff007819 */ /* 0x000fe20000011403 */
[----:B------:R-:W-:Y:S01]  /*11240*/  IMAD R212, R219, 0x2, R214 ;  /* 0x00000002dbd47824 */ /* 0x000fe200078e02d6 */
[----:B------:R-:W-:Y:S02]  /*11250*/  LDSM.16.MT88.4 R140, [R214+0x4080] ;  /* 0x00408000d68c783b */ /* 0x000fe40000004200 */
[----:B------:R-:W-:-:S02]  /*11260*/  LEA.HI R0, R0, R3, RZ, 0x2 ;  /* 0x0000000300007211 */ /* 0x000fc400078f10ff */
[----:B------:R-:W-:Y:S02]  /*11270*/  LDSM.16.MT88.4 R132, [R213+0x4080] ;  /* 0x00408000d584783b */ /* 0x000fe40000004200 */
[----:B------:R-:W-:Y:S02]  /*11280*/  LOP3.LUT R0, R0, 0x7ffffffc, RZ, 0xc0, !PT ;  /* 0x7ffffffc00007812 */ /* 0x000fe400078ec0ff */
[----:B-1----:R-:W-:Y:S03]  /*11290*/  LDSM.16.MT88.4 R40, [R215+0x5880] ;  /* 0x00588000d728783b */ /* 0x002fe60000004200 */
        /* <DEDUP_REMOVED lines=10> */
[----:B------:R-:W-:Y:S03]  /*11340*/  LDSM.16.MT88.4 R88, [R213+0x7080] ;  /* 0x00708000d558783b */ /* 0x000fe60000004200 */
[----:B------:R-:W-:Y:S01]  /*11350*/  FSEL R21, R21, -INF , P0 ;  /* 0xff80000015157808 */ /* 0x000fe20000000000 */
[----:B------:R-:W-:Y:S01]  /*11360*/  LDSM.16.MT88.4 R96, [R212+0x7080] ;  /* 0x00708000d460783b */ /* 0x000fe20000004200 */
[----:B------:R-:W-:Y:S02]  /*11370*/  FSEL R33, R33, -INF , P0 ;  /* 0xff80000021217808 */ /* 0x000fe40000000000 */
[----:B------:R-:W-:Y:S01]  /*11380*/  ISETP.GT.AND P0, PT, R83, 0x8, PT ;  /* 0x000000085300780c */ /* 0x000fe20003f04270 */
        /* <DEDUP_REMOVED lines=18> */
[----:B------:R-:W-:Y:S02]  /*114b0*/  FMNMX.FTZ R5, R32, R33, !PT ;  /* 0x0000002120057209 */ /* 0x000fe40007810000 */
[----:B------:R-:W-:Y:S02]  /*114c0*/  FSEL R17, R17, -INF , P0 ;  /* 0xff80000011117808 */ /* 0x000fe40000000000 */
[----:B------:R-:W-:-:S02]  /*114d0*/  FMNMX.FTZ R5, R12, R5, !PT ;  /* 0x000000050c057209 */ /* 0x000fc40007810000 */
[C---:B------:R-:W-:Y:S02]  /*114e0*/  ISETP.GT.AND P0, PT, R83.reuse, 0x18, PT ;  /* 0x000000185300780c */ /* 0x040fe40003f04270 */
[----:B------:R-:W-:Y:S02]  /*114f0*/  FMNMX.FTZ R5, R14, R5, !PT ;  /* 0x000000050e057209 */ /* 0x000fe40007810000 */
[----:B------:R-:W-:Y:S02]  /*11500*/  FSEL R15, R22, -INF , P0 ;  /* 0xff800000160f7808 */ /* 0x000fe40000000000 */
[----:B------:R-:W-:Y:S02]  /*11510*/  FSEL R10, R16, -INF , P0 ;  /* 0xff800000100a7808 */ /* 0x000fe40000000000 */
[----:B------:R-:W-:Y:S02]  /*11520*/  ISETP.GT.AND P0, PT, R83, 0x19, PT ;  /* 0x000000195300780c */ /* 0x000fe40003f04270 */
[----:B------:R-:W-:-:S02]  /*11530*/  FMNMX.FTZ R5, R6, R5, !PT ;  /* 0x0000000506057209 */ /* 0x000fc40007810000 */
[----:B------:R-:W-:Y:S02]  /*11540*/  FSEL R13, R8, -INF , P0 ;  /* 0xff800000080d7808 */ /* 0x000fe40000000000 */
[----:B------:R-:W-:Y:S02]  /*11550*/  FSEL R8, R7, -INF , P0 ;  /* 0xff80000007087808 */ /* 0x000fe40000000000 */
[----:B------:R-:W-:Y:S02]  /*11560*/  FMNMX.FTZ R5, R4, R5, !PT ;  /* 0x0000000504057209 */ /* 0x000fe40007810000 */
[----:B------:R-:W-:Y:S02]  /*11570*/  ISETP.GT.AND P0, PT, R83, 0x20, PT ;  /* 0x000000205300780c */ /* 0x000fe40003f04270 */
[----:B------:R-:W-:Y:S02]  /*11580*/  FMNMX.FTZ R5, R10, R5, !PT ;  /* 0x000000050a057209 */ /* 0x000fe40007810000 */
[----:B------:R-:W-:-:S02]  /*11590*/  FSEL R181, R181, -INF , P0 ;  /* 0xff800000b5b57808 */ /* 0x000fc40000000000 */
[----:B------:R-:W-:Y:S02]  /*115a0*/  FSEL R196, R196, -INF , P0 ;  /* 0xff800000c4c47808 */ /* 0x000fe40000000000 */
[----:B------:R-:W-:Y:S02]  /*115b0*/  ISETP.GT.AND P0, PT, R83, 0x21, PT ;  /* 0x000000215300780c */ /* 0x000fe40003f04270 */
[----:B------:R-:W-:Y:S02]  /*115c0*/  FMNMX.FTZ R5, R8, R5, !PT ;  /* 0x0000000508057209 */ /* 0x000fe40007810000 */
[----:B------:R-:W-:Y:S02]  /*115d0*/  FSEL R179, R179, -INF , P0 ;  /* 0xff800000b3b37808 */ /* 0x000fe40000000000 */
[----:B------:R-:W-:Y:S02]  /*115e0*/  FSEL R198, R198, -INF , P0 ;  /* 0xff800000c6c67808 */ /* 0x000fe40000000000 */
[----:B------:R-:W-:-:S02]  /*115f0*/  ISETP.GT.AND P0, PT, R83, 0x28, PT ;  /* 0x000000285300780c */ /* 0x000fc40003f04270 */
[----:B------:R-:W-:Y:S02]  /*11600*/  FMNMX.FTZ R5, R196, R5, !PT ;  /* 0x00000005c4057209 */ /* 0x000fe40007810000 */
[----:B------:R-:W-:Y:S02]  /*11610*/  FSEL R177, R177, -INF , P0 ;  /* 0xff800000b1b17808 */ /* 0x000fe40000000000 */
[----:B------:R-:W-:Y:S02]  /*11620*/  FSEL R182, R182, -INF , P0 ;  /* 0xff800000b6b67808 */ /* 0x000fe40000000000 */
[----:B------:R-:W-:Y:S02]  /*11630*/  ISETP.GT.AND P0, PT, R83, 0x29, PT ;  /* 0x000000295300780c */ /* 0x000fe40003f04270 */
[----:B------:R-:W-:Y:S01]  /*11640*/  FMNMX.FTZ R5, R198, R5, !PT ;  /* 0x00000005c6057209 */ /* 0x000fe20007810000 */
[----:B------:R-:W-:Y:S01]  /*11650*/  LDSM.16.MT88.4 R80, [R214+0x7080] ;  /* 0x00708000d650783b */ /* 0x000fe20000004200 */
[----:B------:R-:W-:-:S02]  /*11660*/  FSEL R180, R180, -INF , P0 ;  /* 0xff800000b4b47808 */ /* 0x000fc40000000000 */
        /* <DEDUP_REMOVED lines=14> */
[----:B------:R-:W1:Y:S02]  /*11750*/  SHFL.BFLY PT, R0, R3, 0x1, 0x1f ;  /* 0x0c201f0003007f89 */ /* 0x000e6400000e0000 */
[----:B-1----:R-:W-:Y:S02]  /*11760*/  FMNMX.FTZ R0, R3, R0, !PT ;  /* 0x0000000003007209 */ /* 0x002fe40007810000 */
[----:B------:R-:W-:Y:S02]  /*11770*/  FMNMX.FTZ R3, R177, R16, !PT ;  /* 0x00000010b1037209 */ /* 0x000fe40007810000 */
[C---:B------:R-:W-:Y:S01]  /*11780*/  FSETP.NEU.FTZ.AND P0, PT, R0.reuse, -INF , PT ;  /* 0xff8000000000780b */ /* 0x040fe20003f1d000 */
[----:B------:R-:W-:Y:S01]  /*11790*/  FMUL.FTZ R183, R0, c[0x0][0x2d0] ;  /* 0x0000b40000b77a20 */ /* 0x000fe20000410000 */
[----:B------:R-:W-:-:S04]  /*117a0*/  FMNMX.FTZ R3, R176, R3, !PT ;  /* 0x00000003b0037209 */ /* 0x000fc80007810000 */
[----:B------:R-:W-:Y:S01]  /*117b0*/  FSEL R183, R183, RZ, P0 ;  /* 0x000000ffb7b77208 */ /* 0x000fe20000000000 */
[----:B------:R-:W1:Y:S04]  /*117c0*/  SHFL.BFLY PT, R16, R3, 0x2, 0x1f ;  /* 0x0c401f0003107f89 */ /* 0x000e6800000e0000 */
[--C-:B------:R-:W-:Y:S02]  /*117d0*/  FFMA.FTZ R184, R32, c[0x0][0x2d0], -R183.reuse ;  /* 0x0000b40020b87a23 */ /* 0x100fe400000108b7 */
[--C-:B------:R-:W-:Y:S02]  /*117e0*/  FFMA.FTZ R157, R33, c[0x0][0x2d0], -R183.reuse ;  /* 0x0000b400219d7a23 */ /* 0x100fe400000108b7 */
[--C-:B------:R-:W-:Y:S01]  /*117f0*/  FFMA.FTZ R158, R12, c[0x0][0x2d0], -R183.reuse ;  /* 0x0000b4000c9e7a23 */ /* 0x100fe200000108b7 */
[----:B------:R-:W-:Y:S01]  /*11800*/  LDSM.16.MT88.4 R32, [R212+0x4080] ;  /* 0x00408000d420783b */ /* 0x000fe20000004200 */
[--C-:B------:R-:W-:Y:S01]  /*11810*/  FFMA.FTZ R190, R6, c[0x0][0x2d0], -R183.reuse ;  /* 0x0000b40006be7a23 */ /* 0x100fe200000108b7 */
[----:B------:R-:W-:Y:S01]  /*11820*/  MUFU.EX2 R184, R184 ;  /* 0x000000b800b87308 */ /* 0x000fe20000000800 */
[----:B------:R-:W-:-:S02]  /*11830*/  FFMA.FTZ R189, R4, c[0x0][0x2d0], -R183 ;  /* 0x0000b40004bd7a23 */ /* 0x000fc400000108b7 */
[----:B------:R-:W-:Y:S01]  /*11840*/  LDSM.16.MT88.4 R4, [R212+0x8880] ;  /* 0x00888000d404783b */ /* 0x000fe20000004200 */
[--C-:B------:R-:W-:Y:S02]  /*11850*/  FFMA.FTZ R191, R10, c[0x0][0x2d0], -R183.reuse ;  /* 0x0000b4000abf7a23 */ /* 0x100fe400000108b7 */
[--C-:B------:R-:W-:Y:S02]  /*11860*/  FFMA.FTZ R188, R8, c[0x0][0x2d0], -R183.reuse ;  /* 0x0000b40008bc7a23 */ /* 0x100fe400000108b7 */
[----:B------:R-:W2:Y:S01]  /*11870*/  MUFU.EX2 R157, R157 ;  /* 0x0000009d009d7308 */ /* 0x000ea20000000800 */
[--C-:B------:R-:W-:Y:S02]  /*11880*/  FFMA.FTZ R197, R198, c[0x0][0x2d0], -R183.reuse ;  /* 0x0000b400c6c57a23 */ /* 0x100fe400000108b7 */
[--C-:B------:R-:W-:Y:S01]  /*11890*/  FFMA.FTZ R196, R196, c[0x0][0x2d0], -R183.reuse ;  /* 0x0000b400c4c47a23 */ /* 0x100fe200000108b7 */
[----:B-1----:R-:W-:Y:S01]  /*118a0*/  FMNMX.FTZ R16, R3, R16, !PT ;  /* 0x0000001003107209 */ /* 0x002fe20007810000 */
[----:B------:R-:W-:-:S03]  /*118b0*/  FFMA.FTZ R3, R14, c[0x0][0x2d0], -R183 ;  /* 0x0000b4000e037a23 */ /* 0x000fc600000108b7 */
[----:B------:R-:W-:Y:S01]  /*118c0*/  MUFU.EX2 R158, R158 ;  /* 0x0000009e009e7308 */ /* 0x000fe20000000800 */
[--C-:B------:R-:W-:Y:S01]  /*118d0*/  FFMA.FTZ R199, R182, c[0x0][0x2d0], -R183.reuse ;  /* 0x0000b400b6c77a23 */ /* 0x100fe200000108b7 */
[----:B------:R-:W1:Y:S01]  /*118e0*/  SHFL.BFLY PT, R159, R16, 0x1, 0x1f ;  /* 0x0c201f00109f7f89 */ /* 0x000e6200000e0000 */
[----:B------:R-:W-:-:S05]  /*118f0*/  FFMA.FTZ R248, R180, c[0x0][0x2d0], -R183 ;  /* 0x0000b400b4f87a23 */ /* 0x000fca00000108b7 */
[----:B------:R-:W3:Y:S01]  /*11900*/  MUFU.EX2 R3, R3 ;  /* 0x0000000300037308 */ /* 0x000ee20000000800 */
[----:B--2---:R-:W-:Y:S01]  /*11910*/  F2FP.BF16.PACK_AB R128, R157, R184 ;  /* 0x000000b89d80723e */ /* 0x004fe200000010ff */
[----:B------:R-:W-:-:S06]  /*11920*/  FADD.FTZ R157, R184, R157 ;  /* 0x0000009db89d7221 */ /* 0x000fcc0000010000 */
[----:B------:R-:W-:Y:S01]  /*11930*/  MUFU.EX2 R190, R190 ;  /* 0x000000be00be7308 */ /* 0x000fe20000000800 */
[----:B---3--:R-:W-:-:S07]  /*11940*/  F2FP.BF16.PACK_AB R130, R3, R158 ;  /* 0x0000009e0382723e */ /* 0x008fce00000010ff */
[----:B------:R-:W-:Y:S01]  /*11950*/  MUFU.EX2 R189, R189 ;  /* 0x000000bd00bd7308 */ /* 0x000fe20000000800 */
[----:B-1----:R-:W-:Y:S01]  /*11960*/  FMNMX.FTZ R159, R159, R16, !PT ;  /* 0x000000109f9f7209 */ /* 0x002fe20007810000 */
[----:B------:R-:W-:-:S03]  /*11970*/  FADD.FTZ R158, R158, R157 ;  /* 0x0000009d9e9e7221 */ /* 0x000fc60000010000 */
[C---:B------:R-:W-:Y:S01]  /*11980*/  FSETP.NEU.FTZ.AND P0, PT, R159.reuse, -INF , PT ;  /* 0xff8000009f00780b */ /* 0x040fe20003f1d000 */
[----:B------:R-:W-:Y:S02]  /*11990*/  FMUL.FTZ R178, R159, c[0x0][0x2d0] ;  /* 0x0000b4009fb27a20 */ /* 0x000fe40000410000 */
[----:B------:R-:W-:Y:S01]  /*119a0*/  MUFU.EX2 R191, R191 ;  /* 0x000000bf00bf7308 */ /* 0x000fe20000000800 */
[----:B------:R-:W-:Y:S02]  /*119b0*/  FADD.FTZ R3, R3, R158 ;  /* 0x0000009e03037221 */ /* 0x000fe40000010000 */
[----:B------:R-:W-:-:S05]  /*119c0*/  FSEL R178, R178, RZ, P0 ;  /* 0x000000ffb2b27208 */ /* 0x000fca0000000000 */
[--C-:B------:R-:W-:Y:S01]  /*119d0*/  FFMA.FTZ R187, R20, c[0x0][0x2d0], -R178.reuse ;  /* 0x0000b40014bb7a23 */ /* 0x100fe200000108b2 */
[----:B------:R-:W-:Y:S01]  /*119e0*/  MUFU.EX2 R188, R188 ;  /* 0x000000bc00bc7308 */ /* 0x000fe20000000800 */
[--C-:B------:R-:W-:Y:S02]  /*119f0*/  FFMA.FTZ R186, R21, c[0x0][0x2d0], -R178.reuse ;  /* 0x0000b40015ba7a23 */ /* 0x100fe400000108b2 */
[--C-:B------:R-:W-:Y:S01]  /*11a00*/  FFMA.FTZ R185, R19, c[0x0][0x2d0], -R178.reuse ;  /* 0x0000b40013b97a23 */ /* 0x100fe200000108b2 */
[----:B------:R-:W-:Y:S01]  /*11a10*/  LDSM.16.MT88.4 R20, [R214+0x7880] ;  /* 0x00788000d614783b */ /* 0x000fe20000004200 */
[--C-:B------:R-:W-:Y:S02]  /*11a20*/  FFMA.FTZ R2, R11, c[0x0][0x2d0], -R178.reuse ;  /* 0x0000b4000b027a23 */ /* 0x100fe400000108b2 */
[--C-:B------:R-:W-:Y:S01]  /*11a30*/  FFMA.FTZ R194, R9, c[0x0][0x2d0], -R178.reuse ;  /* 0x0000b40009c27a23 */ /* 0x100fe200000108b2 */
[----:B------:R-:W-:Y:S01]  /*11a40*/  MUFU.EX2 R187, R187 ;  /* 0x000000bb00bb7308 */ /* 0x000fe20000000800 */
[----:B------:R-:W1:Y:S01]  /*11a50*/  LDSM.16.MT88.4 R8, [R215+0x4880] ;  /* 0x00488000d708783b */ /* 0x000e620000004200 */
[----:B------:R-:W-:-:S02]  /*11a60*/  FFMA.FTZ R193, R17, c[0x0][0x2d0], -R178 ;  /* 0x0000b40011c17a23 */ /* 0x000fc400000108b2 */
[--C-:B------:R-:W-:Y:S01]  /*11a70*/  FFMA.FTZ R195, R15, c[0x0][0x2d0], -R178.reuse ;  /* 0x0000b4000fc37a23 */ /* 0x100fe200000108b2 */
[----:B------:R-:W2:Y:S01]  /*11a80*/  LDSM.16.MT88.4 R16, [R214+0x4880] ;  /* 0x00488000d610783b */ /* 0x000ea20000004200 */
[--C-:B------:R-:W-:Y:S02]  /*11a90*/  FFMA.FTZ R192, R13, c[0x0][0x2d0], -R178.reuse ;  /* 0x0000b4000dc07a23 */ /* 0x100fe400000108b2 */
[----:B------:R-:W3:Y:S01]  /*11aa0*/  MUFU.EX2 R186, R186 ;  /* 0x000000ba00ba7308 */ /* 0x000ee20000000800 */
[----:B------:R-:W4:Y:S01]  /*11ab0*/  LDSM.16.MT88.4 R12, [R213+0x4880] ;  /* 0x00488000d50c783b */ /* 0x000f220000004200 */
[--C-:B------:R-:W-:Y:S02]  /*11ac0*/  FFMA.FTZ R198, R181, c[0x0][0x2d0], -R178.reuse ;  /* 0x0000b400b5c67a23 */ /* 0x100fe400000108b2 */
[--C-:B------:R-:W-:Y:S01]  /*11ad0*/  FFMA.FTZ R239, R179, c[0x0][0x2d0], -R178.reuse ;  /* 0x0000b400b3ef7a23 */ /* 0x100fe200000108b2 */
[----:B------:R-:W-:Y:S01]  /*11ae0*/  LDSM.16.MT88.4 R180, [R215+0x6880] ;  /* 0x00688000d7b4783b */ /* 0x000fe20000004200 */
[----:B------:R-:W-:-:S02]  /*11af0*/  FFMA.FTZ R222, R177, c[0x0][0x2d0], -R178 ;  /* 0x0000b400b1de7a23 */ /* 0x000fc400000108b2 */
[----:B------:R-:W-:Y:S01]  /*11b00*/  MUFU.EX2 R185, R185 ;  /* 0x000000b900b97308 */ /* 0x000fe20000000800 */
[----:B------:R-:W-:Y:S02]  /*11b10*/  FFMA.FTZ R247, R176, c[0x0][0x2d0], -R178 ;  /* 0x0000b400b0f77a23 */ /* 0x000fe400000108b2 */
[----:B------:R-:W-:Y:S05]  /*11b20*/  LDSM.16.MT88.4 R176, [R213+0x6880] ;  /* 0x00688000d5b0783b */ /* 0x000fea0000004200 */
        /* <DEDUP_REMOVED lines=11> */
[----:B------:R-:W5:Y:S06]  /*11be0*/  MUFU.EX2 R192, R192 ;  /* 0x000000c000c07308 */ /* 0x000f6c0000000800 */
[C---:B------:R-:W-:Y:S02]  /*11bf0*/  HMMA.16816.F32.BF16 R144, R128.reuse, R140, RZ ;  /* 0x0000008c8090723c */ /* 0x040fe400000418ff */
[----:B------:R-:W-:Y:S06]  /*11c00*/  MUFU.EX2 R196, R196 ;  /* 0x000000c400c47308 */ /* 0x000fec0000000800 */
[C---:B------:R-:W-:Y:S02]  /*11c10*/  HMMA.16816.F32.BF16 R136, R128.reuse, R132, RZ ;  /* 0x000000848088723c */ /* 0x040fe400000418ff */
[----:B------:R-:W1:Y:S06]  /*11c20*/  MUFU.EX2 R197, R197 ;  /* 0x000000c500c57308 */ /* 0x000e6c0000000800 */
        /* <DEDUP_REMOVED lines=33> */
[----:B------:R-:W-:Y:S01]  /*11e40*/  F2FP.BF16.PACK_AB R4, R189, R190 ;  /* 0x000000bebd04723e */ /* 0x000fe200000010ff */
[----:B------:R-:W-:Y:S01]  /*11e50*/  HMMA.16816.F32.BF16 R128, R128, R6, RZ ;  /* 0x000000068080723c */ /* 0x000fe200000418ff */
[----:B---3--:R-:W-:Y:S01]  /*11e60*/  F2FP.BF16.PACK_AB R5, R193, R194 ;  /* 0x000000c2c105723e */ /* 0x008fe200000010ff */
[----:B------:R-:W-:-:S02]  /*11e70*/  FADD.FTZ R190, R190, R3 ;  /* 0x00000003bebe7221 */ /* 0x000fc40000010000 */
[----:B------:R-:W-:Y:S02]  /*11e80*/  FADD.FTZ R194, R194, R185 ;  /* 0x000000b9c2c27221 */ /* 0x000fe40000010000 */
[----:B------:R-:W-:Y:S01]  /*11e90*/  FADD.FTZ R190, R189, R190 ;  /* 0x000000bebdbe7221 */ /* 0x000fe20000010000 */
[----:B------:R-:W-:Y:S01]  /*11ea0*/  F2FP.BF16.PACK_AB R6, R188, R191 ;  /* 0x000000bfbc06723e */ /* 0x000fe200000010ff */
[----:B------:R-:W-:Y:S01]  /*11eb0*/  FADD.FTZ R194, R193, R194 ;  /* 0x000000c2c1c27221 */ /* 0x000fe20000010000 */
[----:B-----5:R-:W-:Y:S01]  /*11ec0*/  F2FP.BF16.PACK_AB R7, R192, R195 ;  /* 0x000000c3c007723e */ /* 0x020fe200000010ff */
[----:B------:R-:W-:Y:S02]  /*11ed0*/  FADD.FTZ R191, R191, R190 ;  /* 0x000000bebfbf7221 */ /* 0x000fe40000010000 */
[----:B------:R-:W-:Y:S02]  /*11ee0*/  FADD.FTZ R195, R195, R194 ;  /* 0x000000c2c3c37221 */ /* 0x000fe40000010000 */
[----:B------:R-:W-:-:S02]  /*11ef0*/  FADD.FTZ R191, R188, R191 ;  /* 0x000000bfbcbf7221 */ /* 0x000fc40000010000 */
[----:B-1----:R-:W-:Y:S01]  /*11f00*/  HMMA.16816.F32.BF16 R152, R4, R8, R152 ;  /* 0x000000080498723c */ /* 0x002fe20000041898 */
[----:B------:R-:W-:-:S07]  /*11f10*/  FADD.FTZ R195, R192, R195 ;  /* 0x000000c3c0c37221 */ /* 0x000fce0000010000 */
[C---:B------:R-:W-:Y:S01]  /*11f20*/  HMMA.16816.F32.BF16 R148, R4.reuse, R10, R148 ;  /* 0x0000000a0494723c */ /* 0x040fe20000041894 */
[----:B------:R-:W1:Y:S07]  /*11f30*/  LDSM.16.MT88.4 R8, [R212+0x6080] ;  /* 0x00608000d408783b */ /* 0x000e6e0000004200 */
[C---:B--2---:R-:W-:Y:S08]  /*11f40*/  HMMA.16816.F32.BF16 R144, R4.reuse, R16, R144 ;  /* 0x000000100490723c */ /* 0x044ff00000041890 */
[C---:B------:R-:W-:Y:S01]  /*11f50*/  HMMA.16816.F32.BF16 R140, R4.reuse, R18, R140 ;  /* 0x00000012048c723c */ /* 0x040fe2000004188c */
[----:B------:R-:W-:Y:S07]  /*11f60*/  LDSM.16.MT88.4 R16, [R213+0x7880] ;  /* 0x00788000d510783b */ /* 0x000fee0000004200 */
[C---:B----4-:R-:W-:Y:S08]  /*11f70*/  HMMA.16816.F32.BF16 R136, R4.reuse, R12, R136 ;  /* 0x0000000c0488723c */ /* 0x050ff00000041888 */
[C---:B------:R-:W-:Y:S01]  /*11f80*/  HMMA.16816.F32.BF16 R132, R4.reuse, R14, R132 ;  /* 0x0000000e0484723c */ /* 0x040fe20000041884 */
[----:B------:R-:W-:Y:S07]  /*11f90*/  LDSM.16.MT88.4 R12, [R212+0x7880] ;  /* 0x00788000d40c783b */ /* 0x000fee0000004200 */
[C---:B------:R-:W-:Y:S08]  /*11fa0*/  HMMA.16816.F32.BF16 R44, R4.reuse, R164, R44 ;  /* 0x000000a4042c723c */ /* 0x040ff0000004182c */
        /* <DEDUP_REMOVED lines=14> */
[C---:B------:R-:W-:Y:S08]  /*12090*/  HMMA.16816.F32.BF16 R28, R4.reuse, R172, R28 ;  /* 0x000000ac041c723c */ /* 0x040ff0000004181c */
[C---:B------:R-:W-:Y:S01]  /*120a0*/  HMMA.16816.F32.BF16 R32, R4.reuse, R174, R32 ;  /* 0x000000ae0420723c */ /* 0x040fe20000041820 */
[----:B------:R-:W-:Y:S07]  /*120b0*/  LDSM.16.MT88.4 R172, [R212+0x6880] ;  /* 0x00688000d4ac783b */ /* 0x000fee0000004200 */
[C---:B------:R-:W-:Y:S08]  /*120c0*/  HMMA.16816.F32.BF16 R36, R4.reuse, R168, R36 ;  /* 0x000000a80424723c */ /* 0x040ff00000041824 */
[C---:B------:R-:W-:Y:S01]  /*120d0*/  HMMA.16816.F32.BF16 R40, R4.reuse, R170, R40 ;  /* 0x000000aa0428723c */ /* 0x040fe20000041828 */
[----:B------:R-:W-:Y:S07]  /*120e0*/  LDSM.16.MT88.4 R168, [R215+0x8080] ;  /* 0x00808000d7a8783b */ /* 0x000fee0000004200 */
[C---:B------:R-:W-:Y:S08]  /*120f0*/  HMMA.16816.F32.BF16 R76, R4.reuse, R20, R76 ;  /* 0x00000014044c723c */ /* 0x040ff0000004184c */
[C---:B------:R-:W-:Y:S01]  /*12100*/  HMMA.16816.F32.BF16 R80, R4.reuse, R22, R80 ;  /* 0x000000160450723c */ /* 0x040fe20000041850 */
[----:B------:R-:W5:Y:S07]  /*12110*/  LDSM.16.MT88.4 R20, [R215+0x5080] ;  /* 0x00508000d714783b */ /* 0x000f6e0000004200 */
[C---:B------:R-:W-:Y:S08]  /*12120*/  HMMA.16816.F32.BF16 R84, R4.reuse, R16, R84 ;  /* 0x000000100454723c */ /* 0x040ff00000041854 */
[C---:B------:R-:W-:Y:S01]  /*12130*/  HMMA.16816.F32.BF16 R88, R4.reuse, R18, R88 ;  /* 0x000000120458723c */ /* 0x040fe20000041858 */
[----:B------:R-:W1:Y:S07]  /*12140*/  LDSM.16.MT88.4 R16, [R213+0x5080] ;  /* 0x00508000d510783b */ /* 0x000e6e0000004200 */
[C---:B------:R-:W-:Y:S08]  /*12150*/  HMMA.16816.F32.BF16 R92, R4.reuse, R12, R92 ;  /* 0x0000000c045c723c */ /* 0x040ff0000004185c */
[C---:B------:R-:W-:Y:S01]  /*12160*/  HMMA.16816.F32.BF16 R96, R4.reuse, R14, R96 ;  /* 0x0000000e0460723c */ /* 0x040fe20000041860 */
[----:B------:R-:W1:Y:S07]  /*12170*/  LDSM.16.MT88.4 R12, [R212+0x5080] ;  /* 0x00508000d40c783b */ /* 0x000e6e0000004200 */
[C---:B--2---:R-:W-:Y:S08]  /*12180*/  HMMA.16816.F32.BF16 R108, R4.reuse, R164, R108 ;  /* 0x000000a4046c723c */ /* 0x044ff0000004186c */
[C---:B------:R-:W-:Y:S01]  /*12190*/  HMMA.16816.F32.BF16 R112, R4.reuse, R166, R112 ;  /* 0x000000a60470723c */ /* 0x040fe20000041870 */
[----:B------:R-:W-:Y:S07]  /*121a0*/  LDSM.16.MT88.4 R164, [R214+0x8080] ;  /* 0x00808000d6a4783b */ /* 0x000fee0000004200 */
[C---:B---3--:R-:W-:Y:S08]  /*121b0*/  HMMA.16816.F32.BF16 R116, R4.reuse, R160, R116 ;  /* 0x000000a00474723c */ /* 0x048ff00000041874 */
[C---:B------:R-:W-:Y:S01]  /*121c0*/  HMMA.16816.F32.BF16 R120, R4.reuse, R162, R120 ;  /* 0x000000a20478723c */ /* 0x040fe20000041878 */
[----:B------:R-:W-:Y:S07]  /*121d0*/  LDSM.16.MT88.4 R160, [R213+0x8080] ;  /* 0x00808000d5a0783b */ /* 0x000fee0000004200 */
[C---:B----4-:R-:W-:Y:S08]  /*121e0*/  HMMA.16816.F32.BF16 R124, R4.reuse, R24, R124 ;  /* 0x00000018047c723c */ /* 0x050ff0000004187c */
[----:B------:R-:W-:Y:S01]  /*121f0*/  HMMA.16816.F32.BF16 R128, R4, R26, R128 ;  /* 0x0000001a0480723c */ /* 0x000fe20000041880 */
[----:B------:R-:W-:Y:S06]  /*12200*/  LDSM.16.MT88.4 R24, [R212+0x8080] ;  /* 0x00808000d418783b */ /* 0x000fec0000004200 */
        /* <DEDUP_REMOVED lines=12> */
[----:B------:R-:W-:-:S03]  /*122d0*/  FADD.FTZ R247, R247, R222 ;  /* 0x000000def7f77221 */ /* 0x000fc60000010000 */
[C---:B------:R-:W-:Y:S01]  /*122e0*/  HMMA.16816.F32.BF16 R140, R4.reuse, R10, R140 ;  /* 0x0000000a048c723c */ /* 0x040fe2000004188c */
[----:B------:R-:W1:Y:S07]  /*122f0*/  LDSM.16.MT88.4 R8, [R214+0x6880] ;  /* 0x00688000d608783b */ /* 0x000e6e0000004200 */
[C---:B-----5:R-:W-:Y:S08]  /*12300*/  HMMA.16816.F32.BF16 R152, R4.reuse, R20, R152 ;  /* 0x000000140498723c */ /* 0x060ff00000041898 */
        /* <DEDUP_REMOVED lines=25> */
[C---:B--2---:R-:W-:Y:S08]  /*124a0*/  HMMA.16816.F32.BF16 R100, R4.reuse, R20, R100 ;  /* 0x000000140464723c */ /* 0x044ff00000041864 */
[C---:B------:R-:W-:Y:S08]  /*124b0*/  HMMA.16816.F32.BF16 R104, R4.reuse, R22, R104 ;  /* 0x000000160468723c */ /* 0x040ff00000041868 */
[C---:B---3--:R-:W-:Y:S08]  /*124c0*/  HMMA.16816.F32.BF16 R108, R4.reuse, R16, R108 ;  /* 0x00000010046c723c */ /* 0x048ff0000004186c */
[C---:B------:R-:W-:Y:S08]  /*124d0*/  HMMA.16816.F32.BF16 R112, R4.reuse, R18, R112 ;  /* 0x000000120470723c */ /* 0x040ff00000041870 */
[C---:B----4-:R-:W-:Y:S08]  /*124e0*/  HMMA.16816.F32.BF16 R116, R4.reuse, R12, R116 ;  /* 0x0000000c0474723c */ /* 0x050ff00000041874 */
[C---:B------:R-:W-:Y:S08]  /*124f0*/  HMMA.16816.F32.BF16 R120, R4.reuse, R14, R120 ;  /* 0x0000000e0478723c */ /* 0x040ff00000041878 */
[C---:B-1----:R-:W-:Y:S08]  /*12500*/  HMMA.16816.F32.BF16 R124, R4.reuse, R8, R124 ;  /* 0x00000008047c723c */ /* 0x042ff0000004187c */
[----:B------:R-:W-:Y:S01]  /*12510*/  HMMA.16816.F32.BF16 R128, R4, R10, R128 ;  /* 0x0000000a0480723c */ /* 0x000fe20000041880 */
[----:B------:R-:W-:Y:S07]  /*12520*/  @!P1 BRA `(.L_x_941) ;  /* 0x0000306000009947 */ /* 0x000fee0003800000 */
[----:B------:R-:W1:Y:S01]  /*12530*/  S2R R3, SR_TID.X ;  /* 0x0000000000037919 */ /* 0x000e620000002100 */
[----:B------:R-:W-:-:S02]  /*12540*/  IADD3 R246, R156, -0x2, RZ ;  /* 0xfffffffe9cf67810 */ /* 0x000fc40007ffe0ff */
[----:B-1----:R-:W-:-:S04]  /*12550*/  SHF.R.S32.HI R2, RZ, 0x1f, R3 ;  /* 0x0000001fff027819 */ /* 0x002fc80000011403 */
[----:B------:R-:W-:-:S04]  /*12560*/  LEA.HI R239, R2, R3, RZ, 0x3 ;  /* 0x0000000302ef7211 */ /* 0x000fc800078f18ff */
[----:B------:R-:W-:Y:S02]  /*12570*/  LOP3.LUT R2, R239, 0xfffffff8, RZ, 0xc0, !PT ;  /* 0xfffffff8ef027812 */ /* 0x000fe400078ec0ff */
[----:B------:R-:W-:-:S03]  /*12580*/  SHF.R.S32.HI R239, RZ, 0x3, R239 ;  /* 0x00000003ffef7819 */ /* 0x000fc600000114ef */
[----:B------:R-:W-:Y:S01]  /*12590*/  IMAD.IADD R2, R3, 0x1, -R2 ;  /* 0x0000000103027824 */ /* 0x000fe200078e0a02 */
[----:B------:R-:W-:-:S03]  /*125a0*/  IADD3 R239, -R239, 0x30, RZ ;  /* 0x00000030efef7810 */ /* 0x000fc60007ffe1ff */
[----:B------:R-:W-:-:S05]  /*125b0*/  IMAD.SHL.U32 R241, R2, 0x8, RZ ;  /* 0x0000000802f17824 */ /* 0x000fca00078e00ff */
[C---:B------:R-:W-:Y:S02]  /*125c0*/  IADD3 R4, R241.reuse, 0x40, RZ ;  /* 0x00000040f1047810 */ /* 0x040fe40007ffe0ff */
[----:B------:R-:W-:Y:S02]  /*125d0*/  IADD3 R2, R241, 0x80, RZ ;  /* 0x00000080f1027810 */ /* 0x000fe40007ffe0ff */
[----:B------:R-:W-:Y:S02]  /*125e0*/  SHF.R.S32.HI R243, RZ, 0x1f, R4 ;  /* 0x0000001ffff37819 */ /* 0x000fe40000011404 */
[----:B------:R-:W-:Y:S02]  /*125f0*/  SHF.R.S32.HI R245, RZ, 0x1f, R2 ;  /* 0x0000001ffff57819 */ /* 0x000fe40000011402 */
[----:B------:R-:W-:Y:S02]  /*12600*/  LEA.HI R243, R243, R4, RZ, 0x3 ;  /* 0x00000004f3f37211 */ /* 0x000fe400078f18ff */
[----:B------:R-:W-:-:S02]  /*12610*/  LEA.HI R245, R245, R2, RZ, 0x3 ;  /* 0x00000002f5f57211 */ /* 0x000fc400078f18ff */
[----:B------:R-:W-:Y:S02]  /*12620*/  LOP3.LUT R243, R243, 0xfffffff8, RZ, 0xc0, !PT ;  /* 0xfffffff8f3f37812 */ /* 0x000fe400078ec0ff */
[----:B------:R-:W-:Y:S02]  /*12630*/  LOP3.LUT R245, R245, 0xfffffff8, RZ, 0xc0, !PT ;  /* 0xfffffff8f5f57812 */ /* 0x000fe400078ec0ff */
[----:B------:R-:W-:Y:S02]  /*12640*/  SHF.R.S32.HI R240, RZ, 0x1f, R241 ;  /* 0x0000001ffff07819 */ /* 0x000fe400000114f1 */
[----:B------:R-:W-:Y:S02]  /*12650*/  SHF.R.S32.HI R242, RZ, 0x1f, R243 ;  /* 0x0000001ffff27819 */ /* 0x000fe400000114f3 */
[----:B------:R-:W-:Y:S02]  /*12660*/  SHF.R.S32.HI R244, RZ, 0x1f, R245 ;  /* 0x0000001ffff47819 */ /* 0x000fe400000114f5 */
[C---:B------:R-:W-:Y:S01]  /*12670*/  SHF.L.U64.HI R240, R241.reuse, 0x1, R240 ;  /* 0x00000001f1f07819 */ /* 0x040fe200000102f0 */
[----:B------:R-:W-:Y:S01]  /*12680*/  IMAD.SHL.U32 R241, R241, 0x2, RZ ;  /* 0x00000002f1f17824 */ /* 0x000fe200078e00ff */
[C---:B------:R-:W-:Y:S01]  /*12690*/  SHF.L.U64.HI R242, R243.reuse, 0x1, R242 ;  /* 0x00000001f3f27819 */ /* 0x040fe200000102f2 */
[----:B------:R-:W-:Y:S01]  /*126a0*/  IMAD.SHL.U32 R243, R243, 0x2, RZ ;  /* 0x00000002f3f37824 */ /* 0x000fe200078e00ff */
[C---:B------:R-:W-:Y:S01]  /*126b0*/  SHF.L.U64.HI R244, R245.reuse, 0x1, R244 ;  /* 0x00000001f5f47819 */ /* 0x040fe200000102f4 */
[----:B------:R-:W-:-:S02]  /*126c0*/  IMAD.SHL.U32 R245, R245, 0x2, RZ ;  /* 0x00000002f5f57824 */ /* 0x000fc400078e00ff */
.L_x_946:
[----:B------:R-:W-:Y:S01]  /*126d0*/  SHF.R.S32.HI R5, RZ, 0x1f, R234 ;  /* 0x0000001fff057819 */ /* 0x000fe200000114ea */
[C---:B------:R-:W-:Y:S01]  /*126e0*/  IMAD.WIDE.U32 R8, R234.reuse, c[0x0][0x208], RZ ;  /* 0x00008200ea087a25 */ /* 0x040fe200078e00ff */
[----:B------:R-:W-:Y:S01]  /*126f0*/  SHF.R.S32.HI R249, RZ, 0x1f, R223 ;  /* 0x0000001ffff97819 */ /* 0x000fe200000114df */
[----:B------:R-:W-:Y:S04]  /*12700*/  DEPBAR.LE SB0, 0x0 ;  /* 0x000080000000791a */ /* 0x000fe80000000000 */
[----:B------:R-:W-:Y:S01]  /*12710*/  BAR.SYNC.DEFER_BLOCKING 0x0 ;  /* 0x0000000000007b1d */ /* 0x000fe20000010000 */
[----:B------:R-:W-:Y:S01]  /*12720*/  IMAD R5, R5, c[0x0][0x208], RZ ;  /* 0x0000820005057a24 */ /* 0x000fe200078e02ff */
[----:B------:R-:W-:Y:S01]  /*12730*/  SHF.R.S32.HI R6, RZ, 0x1f, R233 ;  /* 0x0000001fff067819 */ /* 0x000fe200000114e9 */
[----:B------:R-:W-:Y:S01]  /*12740*/  IMAD.WIDE.U32 R10, R223, c[0x0][0x210], RZ ;  /* 0x00008400df0a7a25 */ /* 0x000fe200078e00ff */
[----:B------:R-:W-:Y:S02]  /*12750*/  ISETP.GE.AND P1, PT, R229, c[0x0][0x1d4], PT ;  /* 0x00007500e5007a0c */ /* 0x000fe40003f26270 */
[----:B------:R-:W-:Y:S01]  /*12760*/  SHF.R.S32.HI R251, RZ, 0x1f, R238 ;  /* 0x0000001ffffb7819 */ /* 0x000fe200000114ee */
[----:B------:R-:W-:Y:S01]  /*12770*/  IMAD R5, R234, c[0x0][0x20c], R5 ;  /* 0x00008300ea057a24 */ /* 0x000fe200078e0205 */
[----:B------:R-:W-:Y:S01]  /*12780*/  MOV R3, R0 ;  /* 0x0000000000037202 */ /* 0x000fe20000000f00 */
[----:B------:R-:W-:Y:S02]  /*12790*/  IMAD R6, R6, c[0x0][0x218], RZ ;  /* 0x0000860006067a24 */ /* 0x000fe400078e02ff */
[----:B------:R-:W-:Y:S02]  /*127a0*/  IMAD.IADD R9, R9, 0x1, R5 ;  /* 0x0000000109097824 */ /* 0x000fe400078e0205 */
[----:B------:R-:W-:Y:S02]  /*127b0*/  IMAD R5, R249, c[0x0][0x210], RZ ;  /* 0x00008400f9057a24 */ /* 0x000fe400078e02ff */
[----:B------:R-:W-:Y:S04]  /*127c0*/  IMAD.WIDE.U32 R8, R233, c[0x0][0x218], R8 ;  /* 0x00008600e9087a25 */ /* 0x000fe800078e0008 */
[----:B------:R-:W-:Y:S01]  /*127d0*/  IMAD R5, R223, c[0x0][0x214], R5 ;  /* 0x00008500df057a24 */ /* 0x000fe200078e0205 */
[----:B------:R-:W-:Y:S01]  /*127e0*/  IADD3 R4, P0, R10, R8, RZ ;  /* 0x000000080a047210 */ /* 0x000fe20007f1e0ff */
[----:B------:R-:W-:Y:S02]  /*127f0*/  IMAD R6, R233, c[0x0][0x21c], R6 ;  /* 0x00008700e9067a24 */ /* 0x000fe400078e0206 */
[----:B------:R-:W-:Y:S01]  /*12800*/  IMAD.IADD R5, R11, 0x1, R5 ;  /* 0x000000010b057824 */ /* 0x000fe200078e0205 */
[----:B------:R-:W-:Y:S01]  /*12810*/  LDSM.16.M88.4 R160, [R218] ;  /* 0x00000000daa0783b */ /* 0x000fe20000000200 */
[----:B------:R-:W-:Y:S01]  /*12820*/  IMAD R158, R221, 0x2, R218 ;  /* 0x00000002dd9e7824 */ /* 0x000fe200078e02da */
[----:B------:R-:W-:Y:S01]  /*12830*/  ULDC.64 UR4, c[0x0][0x118] ;  /* 0x0000460000047ab9 */ /* 0x000fe20000000a00 */
[----:B------:R-:W-:Y:S01]  /*12840*/  BSSY B0, `(.L_x_942) ;  /* 0x0000031000007945 */ /* 0x000fe20003800000 */
[----:B------:R-:W-:Y:S01]  /*12850*/  LDSM.16.M88.4 R164, [R217+0xa080] ;  /* 0x00a08000d9a4783b */ /* 0x000fe20000000200 */
[----:B------:R-:W-:Y:S02]  /*12860*/  IADD3.X R5, R5, R9, R6, P0, !PT ;  /* 0x0000000905057210 */ /* 0x000fe400007fe406 */
[C---:B------:R-:W-:Y:S01]  /*12870*/  LEA R2, P0, R4.reuse, c[0x0][0x1f8], 0x1 ;  /* 0x00007e0004027a11 */ /* 0x040fe200078008ff */
[----:B------:R-:W-:Y:S03]  /*12880*/  LDSM.16.M88.4 R168, [R217+0xa880] ;  /* 0x00a88000d9a8783b */ /* 0x000fe60000000200 */
[----:B------:R-:W-:Y:S01]  /*12890*/  LEA.HI.X R10, R4, c[0x0][0x1fc], R5, 0x1, P0 ;  /* 0x00007f00040a7a11 */ /* 0x000fe200000f0c05 */
[----:B------:R-:W-:Y:S04]  /*128a0*/  LDSM.16.M88.4 R24, [R217+0xb080] ;  /* 0x00b08000d918783b */ /* 0x000fe80000000200 */
[----:B------:R-:W1:Y:S04]  /*128b0*/  SHFL.IDX PT, R4, R2, RZ, 0x181f ;  /* 0x00181fff02047589 */ /* 0x000e6800000e0000 */
[----:B------:R-:W-:Y:S04]  /*128c0*/  LDSM.16.M88.4 R172, [R158] ;  /* 0x000000009eac783b */ /* 0x000fe80000000200 */
[----:B------:R-:W2:Y:S04]  /*128d0*/  SHFL.IDX PT, R5, R10, RZ, 0x181f ;  /* 0x00181fff0a057589 */ /* 0x000ea800000e0000 */
[----:B------:R3:W4:Y:S04]  /*128e0*/  LDSM.16.M88.4 R176, [R216] ;  /* 0x00000000d8b0783b */ /* 0x0007280000000200 */
[----:B------:R3:W3:Y:S04]  /*128f0*/  LDSM.16.M88.4 R180, [R211] ;  /* 0x00000000d3b4783b */ /* 0x0006e80000000200 */
[----:B------:R3:W3:Y:S01]  /*12900*/  LDSM.16.M88.4 R184, [R210] ;  /* 0x00000000d2b8783b */ /* 0x0006e20000000200 */
[C---:B-1----:R-:W-:Y:S05]  /*12910*/  IADD3 R12, P0, R4.reuse, R241, RZ ;  /* 0x000000f1040c7210 */ /* 0x042fea0007f1e0ff */
[C---:B--2---:R-:W-:Y:S01]  /*12920*/  IMAD.X R13, R5.reuse, 0x1, R240, P0 ;  /* 0x00000001050d7824 */ /* 0x044fe200000e06f0 */
[C---:B------:R-:W-:Y:S04]  /*12930*/  IADD3 R8, P0, R4.reuse, R243, RZ ;  /* 0x000000f304087210 */ /* 0x040fe80007f1e0ff */
[----:B------:R-:W-:Y:S01]  /*12940*/  @!PT LDS RZ, [RZ] ;  /* 0x00000000fffff984 */ /* 0x000fe20000000800 */
[----:B------:R-:W-:Y:S01]  /*12950*/  @!PT LDS RZ, [RZ] ;  /* 0x00000000fffff984 */ /* 0x000fe20000000800 */
[----:B------:R-:W-:Y:S01]  /*12960*/  @!PT LDS RZ, [RZ] ;  /* 0x00000000fffff984 */ /* 0x000fe20000000800 */
[----:B------:R1:W-:Y:S01]  /*12970*/  LDGSTS.E.BYPASS.LTC128B.128 [R235+0x4080], [R12.64], !P6 ;  /* 0x040800000ceb7fae */ /* 0x0003e2000f101d44 */
[C---:B------:R-:W-:Y:S02]  /*12980*/  IADD3.X R9, R5.reuse, R242, RZ, P0, !PT ;  /* 0x000000f205097210 */ /* 0x040fe400007fe4ff */
[----:B------:R-:W-:Y:S03]  /*12990*/  IADD3 R6, P0, R4, R245, RZ ;  /* 0x000000f504067210 */ /* 0x000fe60007f1e0ff */
[----:B------:R1:W-:Y:S01]  /*129a0*/  LDGSTS.E.BYPASS.LTC128B.128 [R235+0x5880], [R8.64], !P1 ;  /* 0x0588000008eb7fae */ /* 0x0003e2000c901d44 */
[----:B------:R-:W-:Y:S01]  /*129b0*/  ISETP.GT.AND P1, PT, R224, 0x7f, PT ;  /* 0x0000007fe000780c */ /* 0x000fe20003f24270 */
[----:B------:R-:W-:Y:S01]  /*129c0*/  IMAD.X R7, R5, 0x1, R244, P0 ;  /* 0x0000000105077824 */ /* 0x000fe200000e06f4 */
[C---:B------:R-:W-:Y:S04]  /*129d0*/  LEA R4, P0, R238.reuse, R4, 0x1 ;  /* 0x00000004ee047211 */ /* 0x040fe800078008ff */
[----:B------:R1:W-:Y:S01]  /*129e0*/  LDGSTS.E.BYPASS.LTC128B.128 [R235+0x7080], [R6.64], !P5 ;  /* 0x0708000006eb7fae */ /* 0x0003e2000e901d44 */
[----:B------:R-:W-:Y:S05]  /*129f0*/  LEA.HI.X R5, R238, R5, R251, 0x1, P0 ;  /* 0x00000005ee057211 */ /* 0x000fea00000f0cfb */
[----:B------:R1:W-:Y:S01]  /*12a00*/  LDGSTS.E.BYPASS.LTC128B.128 [R235+0x8880], [R4.64], !P4 ;  /* 0x0888000004eb7fae */ /* 0x0003e2000e101d44 */
[----:B------:R-:W-:-:S05]  /*12a10*/  @P1 BRA `(.L_x_943) ;  /* 0x0000013000001947 */ /* 0x000fca0003800000 */
[----:B----4-:R-:W-:-:S05]  /*12a20*/  BRA.DIV ~URZ, `(.L_x_944) ;  /* 0x00005de27f007947 */ /* 0x010fca000b800000 */
[----:B-1----:R1:W2:Y:S04]  /*12a30*/  SHFL.IDX PT, R5, R10, 0x1, 0x181f ;  /* 0x00381f000a057f89 */ /* 0x0022a800000e0000 */
[----:B------:R1:W4:Y:S02]  /*12a40*/  SHFL.IDX PT, R9, R2, 0x1, 0x181f ;  /* 0x00381f0002097f89 */ /* 0x00032400000e0000 */
.L_x_965:
[----:B----4-:R-:W-:Y:S02]  /*12a50*/  IADD3 R12, P0, R9, R241, RZ ;  /* 0x000000f1090c7210 */ /* 0x010fe40007f1e0ff */
[----:B------:R-:W-:Y:S03]  /*12a60*/  ISETP.GE.AND P1, PT, R229, c[0x0][0x1d4], PT ;  /* 0x00007500e5007a0c */ /* 0x000fe60003f26270 */
[----:B--2---:R-:W-:Y:S01]  /*12a70*/  IMAD.X R13, R5, 0x1, R240, P0 ;  /* 0x00000001050d7824 */ /* 0x004fe200000e06f0 */
[----:B-1----:R-:W-:Y:S04]  /*12a80*/  IADD3 R10, P0, R9, R243, RZ ;  /* 0x000000f3090a7210 */ /* 0x002fe80007f1e0ff */
[----:B------:R-:W-:Y:S01]  /*12a90*/  @!PT LDS RZ, [RZ] ;  /* 0x00000000fffff984 */ /* 0x000fe20000000800 */
[----:B------:R-:W-:Y:S01]  /*12aa0*/  @!PT LDS RZ, [RZ] ;  /* 0x00000000fffff984 */ /* 0x000fe20000000800 */
[----:B------:R-:W-:Y:S01]  /*12ab0*/  @!PT LDS RZ, [RZ] ;  /* 0x00000000fffff984 */ /* 0x000fe20000000800 */
[----:B------:R1:W-:Y:S01]  /*12ac0*/  LDGSTS.E.BYPASS.LTC128B.128 [R235+0x5080], [R12.64], !P6 ;  /* 0x050800000ceb7fae */ /* 0x0003e2000f101d44 */
[----:B------:R-:W-:Y:S01]  /*12ad0*/  IMAD.X R11, R5, 0x1, R242, P0 ;  /* 0x00000001050b7824 */ /* 0x000fe200000e06f2 */
[----:B------:R-:W-:Y:S04]  /*12ae0*/  IADD3 R6, P0, R9, R245, RZ ;  /* 0x000000f509067210 */ /* 0x000fe80007f1e0ff */
[----:B------:R1:W-:Y:S01]  /*12af0*/  LDGSTS.E.BYPASS.LTC128B.128 [R235+0x6880], [R10.64], !P1 ;  /* 0x068800000aeb7fae */ /* 0x0003e2000c901d44 */
[----:B------:R-:W-:Y:S01]  /*12b00*/  IMAD.X R7, R5, 0x1, R244, P0 ;  /* 0x0000000105077824 */ /* 0x000fe200000e06f4 */
[C---:B------:R-:W-:Y:S04]  /*12b10*/  LEA R4, P0, R238.reuse, R9, 0x1 ;  /* 0x00000009ee047211 */ /* 0x040fe800078008ff */
[----:B------:R1:W-:Y:S01]  /*12b20*/  LDGSTS.E.BYPASS.LTC128B.128 [R235+0x8080], [R6.64], !P5 ;  /* 0x0808000006eb7fae */ /* 0x0003e2000e901d44 */
[----:B------:R-:W-:Y:S05]  /*12b30*/  LEA.HI.X R5, R238, R5, R251, 0x1, P0 ;  /* 0x00000005ee057211 */ /* 0x000fea00000f0cfb */
[----:B------:R1:W-:Y:S03]  /*12b40*/  LDGSTS.E.BYPASS.LTC128B.128 [R235+0x9880], [R4.64], !P4 ;  /* 0x0988000004eb7fae */ /* 0x0003e6000e101d44 */
.L_x_943:
[----:B----4-:R-:W-:Y:S05]  /*12b50*/  BSYNC B0 ;  /* 0x0000000000007941 */ /* 0x010fea0003800000 */
.L_x_942:
[----:B------:R-:W0:Y:S01]  /*12b60*/  LDGDEPBAR ;  /* 0x00000000000079af */ /* 0x000e220000000000 */
[----:B------:R-:W-:Y:S01]  /*12b70*/  WARPSYNC 0xffffffff ;  /* 0xffffffff00007948 */ /* 0x000fe20003800000 */
[C---:B-1----:R-:W-:Y:S03]  /*12b80*/  HMMA.16816.F32.BF16 R4, R160.reuse, R164, RZ ;  /* 0x000000a4a004723c */ /* 0x042fe600000418ff */
[----:B------:R-:W-:Y:S02]  /*12b90*/  ISETP.GE.AND P0, PT, R246, 0x1, PT ;  /* 0x00000001f600780c */ /* 0x000fe40003f06270 */
[----:B------:R-:W-:Y:S01]  /*12ba0*/  LDSM.16.M88.4 R196, [R209] ;  /* 0x00000000d1c4783b */ /* 0x000fe20000000200 */
[C---:B------:R-:W-:Y:S02]  /*12bb0*/  LEA R222, R219.reuse, R218, 0x1 ;  /* 0x000000dadbde7211 */ /* 0x040fe400078e08ff */
[C---:B------:R-:W-:Y:S01]  /*12bc0*/  HMMA.16816.F32.BF16 R8, R160.reuse, R166, RZ ;  /* 0x000000a6a008723c */ /* 0x040fe200000418ff */
[----:B------:R-:W-:Y:S03]  /*12bd0*/  LEA R2, R220, R217, 0x1 ;  /* 0x000000d9dc027211 */ /* 0x000fe600078e08ff */
[----:B------:R-:W-:Y:S01]  /*12be0*/  LDSM.16.M88.4 R188, [R222] ;  /* 0x00000000debc783b */ /* 0x000fe20000000200 */
[----:B------:R-:W-:Y:S03]  /*12bf0*/  LEA R156, R219, R158, 0x1 ;  /* 0x0000009edb9c7211 */ /* 0x000fe600078e08ff */
[C---:B------:R-:W-:Y:S03]  /*12c00*/  HMMA.16816.F32.BF16 R12, R160.reuse, R168, RZ ;  /* 0x000000a8a00c723c */ /* 0x040fe600000418ff */
[----:B------:R-:W1:Y:S05]  /*12c10*/  LDSM.16.M88.4 R192, [R2+0xa080] ;  /* 0x00a0800002c0783b */ /* 0x000e6a0000000200 */
[C---:B------:R-:W-:Y:S02]  /*12c20*/  HMMA.16816.F32.BF16 R16, R160.reuse, R170, RZ ;  /* 0x000000aaa010723c */ /* 0x040fe400000418ff */
[----:B------:R-:W-:Y:S06]  /*12c30*/  LDSM.16.M88.4 R164, [R2+0xb080] ;  /* 0x00b0800002a4783b */ /* 0x000fec0000000200 */
[C---:B------:R-:W-:Y:S01]  /*12c40*/  HMMA.16816.F32.BF16 R20, R160.reuse, R24, RZ ;  /* 0x00000018a014723c */ /* 0x040fe200000418ff */
[----:B------:R-:W-:Y:S07]  /*12c50*/  LDSM.16.M88.4 R168, [R156] ;  /* 0x000000009ca8783b */ /* 0x000fee0000000200 */
[----:B------:R-:W-:Y:S01]  /*12c60*/  HMMA.16816.F32.BF16 R24, R160, R26, RZ ;  /* 0x0000001aa018723c */ /* 0x000fe200000418ff */
[----:B------:R-:W2:Y:S07]  /*12c70*/  LDSM.16.M88.4 R160, [R2+0xa880] ;  /* 0x00a8800002a0783b */ /* 0x000eae0000000200 */
[C---:B------:R-:W-:Y:S08]  /*12c80*/  HMMA.16816.F32.BF16 R4, R172.reuse, R176, R4 ;  /* 0x000000b0ac04723c */ /* 0x040ff00000041804 */
[C---:B------:R-:W-:Y:S01]  /*12c90*/  HMMA.16816.F32.BF16 R8, R172.reuse, R178, R8 ;  /* 0x000000b2ac08723c */ /* 0x040fe20000041808 */
[----:B------:R-:W-:Y:S07]  /*12ca0*/  LDSM.16.M88.4 R176, [R209+0x1000] ;  /* 0x00100000d1b0783b */ /* 0x000fee0000000200 */
[C---:B---3--:R-:W-:Y:S08]  /*12cb0*/  HMMA.16816.F32.BF16 R12, R172.reuse, R180, R12 ;  /* 0x000000b4ac0c723c */ /* 0x048ff0000004180c */
[C---:B------:R-:W-:Y:S01]  /*12cc0*/  HMMA.16816.F32.BF16 R16, R172.reuse, R182, R16 ;  /* 0x000000b6ac10723c */ /* 0x040fe20000041810 */
[----:B------:R-:W-:Y:S07]  /*12cd0*/  LDSM.16.M88.4 R180, [R218+0x4000] ;  /* 0x00400000dab4783b */ /* 0x000fee0000000200 */
[C---:B------:R-:W-:Y:S08]  /*12ce0*/  HMMA.16816.F32.BF16 R20, R172.reuse, R184, R20 ;  /* 0x000000b8ac14723c */ /* 0x040ff00000041814 */
[----:B------:R-:W-:Y:S01]  /*12cf0*/  HMMA.16816.F32.BF16 R24, R172, R186, R24 ;  /* 0x000000baac18723c */ /* 0x000fe20000041818 */
[----:B------:R-:W3:Y:S07]  /*12d00*/  LDSM.16.M88.4 R172, [R209+0x800] ;  /* 0x00080000d1ac783b */ /* 0x000eee0000000200 */
[C---:B-1----:R-:W-:Y:S01]  /*12d10*/  HMMA.16816.F32.BF16 R4, R188.reuse, R192, R4 ;  /* 0x000000c0bc04723c */ /* 0x042fe20000041804 */
[----:B------:R-:W1:Y:S07]  /*12d20*/  LDSM.16.M88.4 R184, [R217+0xb880] ;  /* 0x00b88000d9b8783b */ /* 0x000e6e0000000200 */
[C---:B------:R-:W-:Y:S01]  /*12d30*/  HMMA.16816.F32.BF16 R8, R188.reuse, R194, R8 ;  /* 0x000000c2bc08723c */ /* 0x040fe20000041808 */
[----:B------:R-:W-:Y:S07]  /*12d40*/  LDSM.16.M88.4 R192, [R208] ;  /* 0x00000000d0c0783b */ /* 0x000fee0000000200 */
[C---:B--2---:R-:W-:Y:S08]  /*12d50*/  HMMA.16816.F32.BF16 R12, R188.reuse, R160, R12 ;  /* 0x000000a0bc0c723c */ /* 0x044ff0000004180c */
[C---:B------:R-:W-:Y:S01]  /*12d60*/  HMMA.16816.F32.BF16 R16, R188.reuse, R162, R16 ;  /* 0x000000a2bc10723c */ /* 0x040fe20000041810 */
[----:B------:R-:W2:Y:S07]  /*12d70*/  LDSM.16.M88.4 R160, [R217+0xc080] ;  /* 0x00c08000d9a0783b */ /* 0x000eae0000000200 */
[C---:B------:R-:W-:Y:S08]  /*12d80*/  HMMA.16816.F32.BF16 R20, R188.reuse, R164, R20 ;  /* 0x000000a4bc14723c */ /* 0x040ff00000041814 */
[----:B------:R-:W-:Y:S01]  /*12d90*/  HMMA.16816.F32.BF16 R24, R188, R166, R24 ;  /* 0x000000a6bc18723c */ /* 0x000fe20000041818 */
[----:B------:R-:W4:Y:S07]  /*12da0*/  LDSM.16.M88.4 R164, [R217+0xc880] ;  /* 0x00c88000d9a4783b */ /* 0x000f2e0000000200 */
[C---:B------:R-:W-:Y:S01]  /*12db0*/  HMMA.16816.F32.BF16 R4, R168.reuse, R196, R4 ;  /* 0x000000c4a804723c */ /* 0x040fe20000041804 */
[----:B------:R-:W5:Y:S07]  /*12dc0*/  LDSM.16.M88.4 R188, [R158+0x4000] ;  /* 0x004000009ebc783b */ /* 0x000f6e0000000200 */
[C---:B------:R-:W-:Y:S01]  /*12dd0*/  HMMA.16816.F32.BF16 R8, R168.reuse, R198, R8 ;  /* 0x000000c6a808723c */ /* 0x040fe20000041808 */
[----:B------:R-:W-:Y:S07]  /*12de0*/  LDSM.16.M88.4 R196, [R2+0xb880] ;  /* 0x00b8800002c4783b */ /* 0x000fee0000000200 */
[C---:B---3--:R-:W-:Y:S08]  /*12df0*/  HMMA.16816.F32.BF16 R12, R168.reuse, R172, R12 ;  /* 0x000000aca80c723c */ /* 0x048ff0000004180c */
[C---:B------:R-:W-:Y:S01]  /*12e00*/  HMMA.16816.F32.BF16 R16, R168.reuse, R174, R16 ;  /* 0x000000aea810723c */ /* 0x040fe20000041810 */
[----:B------:R-:W-:Y:S07]  /*12e10*/  LDSM.16.M88.4 R172, [R206] ;  /* 0x00000000ceac783b */ /* 0x000fee0000000200 */
[C---:B------:R-:W-:Y:S08]  /*12e20*/  HMMA.16816.F32.BF16 R20, R168.reuse, R176, R20 ;  /* 0x000000b0a814723c */ /* 0x040ff00000041814 */
[----:B------:R-:W-:Y:S01]  /*12e30*/  HMMA.16816.F32.BF16 R24, R168, R178, R24 ;  /* 0x000000b2a818723c */ /* 0x000fe20000041818 */
[----:B------:R-:W3:Y:S07]  /*12e40*/  LDSM.16.M88.4 R168, [R207] ;  /* 0x00000000cfa8783b */ /* 0x000eee0000000200 */
[C---:B-1----:R-:W-:Y:S01]  /*12e50*/  HMMA.16816.F32.BF16 R4, R180.reuse, R184, R4 ;  /* 0x000000b8b404723c */ /* 0x042fe20000041804 */
[----:B------:R-:W1:Y:S07]  /*12e60*/  LDSM.16.M88.4 R176, [R222+0x4000] ;  /* 0x00400000deb0783b */ /* 0x000e6e0000000200 */
[C---:B------:R-:W-:Y:S01]  /*12e70*/  HMMA.16816.F32.BF16 R8, R180.reuse, R186, R8 ;  /* 0x000000bab408723c */ /* 0x040fe20000041808 */
[----:B------:R-:W-:Y:S07]  /*12e80*/  LDSM.16.M88.4 R184, [R209+0x1800] ;  /* 0x00180000d1b8783b */ /* 0x000fee0000000200 */
[C---:B--2---:R-:W-:Y:S08]  /*12e90*/  HMMA.16816.F32.BF16 R12, R180.reuse, R160, R12 ;  /* 0x000000a0b40c723c */ /* 0x044ff0000004180c */
[C---:B------:R-:W-:Y:S01]  /*12ea0*/  HMMA.16816.F32.BF16 R16, R180.reuse, R162, R16 ;  /* 0x000000a2b410723c */ /* 0x040fe20000041810 */
[----:B------:R-:W2:Y:S07]  /*12eb0*/  LDSM.16.M88.4 R160, [R2+0xc080] ;  /* 0x00c0800002a0783b */ /* 0x000eae0000000200 */
[C---:B----4-:R-:W-:Y:S08]  /*12ec0*/  HMMA.16816.F32.BF16 R20, R180.reuse, R164, R20 ;  /* 0x000000a4b414723c */ /* 0x050ff00000041814 */
[----:B------:R-:W-:Y:S01]  /*12ed0*/  HMMA.16816.F32.BF16 R24, R180, R166, R24 ;  /* 0x000000a6b418723c */ /* 0x000fe20000041818 */
[----:B------:R-:W4:Y:S07]  /*12ee0*/  LDSM.16.M88.4 R164, [R2+0xc880] ;  /* 0x00c8800002a4783b */ /* 0x000f2e0000000200 */
[C---:B-----5:R-:W-:Y:S01]  /*12ef0*/  HMMA.16816.F32.BF16 R4, R188.reuse, R192, R4 ;  /* 0x000000c0bc04723c */ /* 0x060fe20000041804 */
[----:B------:R-:W5:Y:S07]  /*12f00*/  LDSM.16.M88.4 R180, [R156+0x4000] ;  /* 0x004000009cb4783b */ /* 0x000f6e0000000200 */
[C---:B------:R-:W-:Y:S01]  /*12f10*/  HMMA.16816.F32.BF16 R8, R188.reuse, R194, R8 ;  /* 0x000000c2bc08723c */ /* 0x040fe20000041808 */
[----:B------:R-:W-:Y:S07]  /*12f20*/  LDSM.16.M88.4 R192, [R217+0xd080] ;  /* 0x00d08000d9c0783b */ /* 0x000fee0000000200 */
[C---:B---3--:R-:W-:Y:S08]  /*12f30*/  HMMA.16816.F32.BF16 R12, R188.reuse, R168, R12 ;  /* 0x000000a8bc0c723c */ /* 0x048ff0000004180c */
[C---:B------:R-:W-:Y:S01]  /*12f40*/  HMMA.16816.F32.BF16 R16, R188.reuse, R170, R16 ;  /* 0x000000aabc10723c */ /* 0x040fe20000041810 */
[----:B------:R-:W3:Y:S07]  /*12f50*/  LDSM.16.M88.4 R168, [R209+0x2000] ;  /* 0x00200000d1a8783b */ /* 0x000eee0000000200 */
        /* <DEDUP_REMOVED lines=19> */
[----:B------:R-:W3:Y:S07]  /*13090*/  LDSM.16.M88.4 R168, [R204] ;  /* 0x00000000cca8783b */ /* 0x000eee0000000200 */
        /* <DEDUP_REMOVED lines=43> */
[----:B------:R-:W3:Y:S01]  /*13350*/  LDSM.16.M88.4 R188, [R222+0xc000] ;  /* 0x00c00000debc783b */ /* 0x000ee20000000200 */
[C---:B-1----:R-:W-:Y:S08]  /*13360*/  HMMA.16816.F32.BF16 R4, R176.reuse, R196, R4 ;  /* 0x000000c4b004723c */ /* 0x042ff00000041804 */
[C---:B------:R-:W-:Y:S01]  /*13370*/  HMMA.16816.F32.BF16 R8, R176.reuse, R198, R8 ;  /* 0x000000c6b008723c */ /* 0x040fe20000041808 */
[----:B------:R-:W-:Y:S07]  /*13380*/  LDSM.16.M88.4 R196, [R209+0x4800] ;  /* 0x00480000d1c4783b */ /* 0x000fee0000000200 */
[C---:B--2---:R-:W-:Y:S08]  /*13390*/  HMMA.16816.F32.BF16 R12, R176.reuse, R160, R12 ;  /* 0x000000a0b00c723c */ /* 0x044ff0000004180c */
[C---:B------:R-:W-:Y:S01]  /*133a0*/  HMMA.16816.F32.BF16 R16, R176.reuse, R162, R16 ;  /* 0x000000a2b010723c */ /* 0x040fe20000041810 */
[----:B------:R-:W1:Y:S07]  /*133b0*/  LDSM.16.M88.4 R160, [R2+0xf080] ;  /* 0x00f0800002a0783b */ /* 0x000e6e0000000200 */
[C---:B----4-:R-:W-:Y:S08]  /*133c0*/  HMMA.16816.F32.BF16 R20, R176.reuse, R164, R20 ;  /* 0x000000a4b014723c */ /* 0x050ff00000041814 */
[----:B------:R-:W-:Y:S01]  /*133d0*/  HMMA.16816.F32.BF16 R24, R176, R166, R24 ;  /* 0x000000a6b018723c */ /* 0x000fe20000041818 */
[----:B------:R-:W2:Y:S07]  /*133e0*/  LDSM.16.M88.4 R164, [R2+0xf880] ;  /* 0x00f8800002a4783b */ /* 0x000eae0000000200 */
[----:B------:R-:W4:Y:S01]  /*133f0*/  LDSM.16.M88.4 R176, [R156+0xc000] ;  /* 0x00c000009cb0783b */ /* 0x000f220000000200 */
[C---:B-----5:R-:W-:Y:S08]  /*13400*/  HMMA.16816.F32.BF16 R4, R180.reuse, R184, R4 ;  /* 0x000000b8b404723c */ /* 0x060ff00000041804 */
[C---:B------:R-:W-:Y:S08]  /*13410*/  HMMA.16816.F32.BF16 R8, R180.reuse, R186, R8 ;  /* 0x000000bab408723c */ /* 0x040ff00000041808 */
[C---:B---3--:R-:W-:Y:S08]  /*13420*/  HMMA.16816.F32.BF16 R12, R180.reuse, R168, R12 ;  /* 0x000000a8b40c723c */ /* 0x048ff0000004180c */
[C---:B------:R-:W-:Y:S08]  /*13430*/  HMMA.16816.F32.BF16 R16, R180.reuse, R170, R16 ;  /* 0x000000aab410723c */ /* 0x040ff00000041810 */
[C---:B------:R-:W-:Y:S08]  /*13440*/  HMMA.16816.F32.BF16 R20, R180.reuse, R172, R20 ;  /* 0x000000acb414723c */ /* 0x040ff00000041814 */
[----:B------:R-:W-:Y:S08]  /*13450*/  HMMA.16816.F32.BF16 R24, R180, R174, R24 ;  /* 0x000000aeb418723c */ /* 0x000ff00000041818 */
[C---:B------:R-:W-:Y:S08]  /*13460*/  HMMA.16816.F32.BF16 R4, R188.reuse, R192, R4 ;  /* 0x000000c0bc04723c */ /* 0x040ff00000041804 */
[C---:B------:R-:W-:Y:S08]  /*13470*/  HMMA.16816.F32.BF16 R8, R188.reuse, R194, R8 ;  /* 0x000000c2bc08723c */ /* 0x040ff00000041808 */
[C---:B-1----:R-:W-:Y:S08]  /*13480*/  HMMA.16816.F32.BF16 R12, R188.reuse, R160, R12 ;  /* 0x000000a0bc0c723c */ /* 0x042ff0000004180c */
[C---:B------:R-:W-:Y:S01]  /*13490*/  HMMA.16816.F32.BF16 R16, R188.reuse, R162, R16 ;  /* 0x000000a2bc10723c */ /* 0x040fe20000041810 */
[----:B------:R-:W1:Y:S07]  /*134a0*/  LDSM.16.M88.4 R160, [R209+0x5000] ;  /* 0x00500000d1a0783b */ /* 0x000e6e0000000200 */
[C---:B--2---:R-:W-:Y:S08]  /*134b0*/  HMMA.16816.F32.BF16 R20, R188.reuse, R164, R20 ;  /* 0x000000a4bc14723c */ /* 0x044ff00000041814 */
[----:B------:R-:W-:Y:S01]  /*134c0*/  HMMA.16816.F32.BF16 R24, R188, R166, R24 ;  /* 0x000000a6bc18723c */ /* 0x000fe20000041818 */
[----:B------:R-:W2:Y:S01]  /*134d0*/  LDSM.16.M88.4 R164, [R209+0x5800] ;  /* 0x00580000d1a4783b */ /* 0x000ea20000000200 */
[----:B------:R-:W-:Y:S06]  /*134e0*/  DEPBAR.LE SB0, 0x0 ;  /* 0x000080000000791a */ /* 0x000fec0000000000 */
[----:B------:R-:W-:Y:S01]  /*134f0*/  BAR.SYNC.DEFER_BLOCKING 0x0 ;  /* 0x0000000000007b1d */ /* 0x000fe20000010000 */
[C---:B----4-:R-:W-:Y:S08]  /*13500*/  HMMA.16816.F32.BF16 R4, R176.reuse, R196, R4 ;  /* 0x000000c4b004723c */ /* 0x050ff00000041804 */
[C---:B------:R-:W-:Y:S08]  /*13510*/  HMMA.16816.F32.BF16 R8, R176.reuse, R198, R8 ;  /* 0x000000c6b008723c */ /* 0x040ff00000041808 */
[C---:B-1----:R-:W-:Y:S08]  /*13520*/  HMMA.16816.F32.BF16 R12, R176.reuse, R160, R12 ;  /* 0x000000a0b00c723c */ /* 0x042ff0000004180c */
[C---:B------:R-:W-:Y:S04]  /*13530*/  HMMA.16816.F32.BF16 R16, R176.reuse, R162, R16 ;  /* 0x000000a2b010723c */ /* 0x040fe80000041810 */
[----:B------:R-:W-:Y:S02]  /*13540*/  FMUL.FTZ R157, R4, c[0x0][0x320] ;  /* 0x0000c800049d7a20 */ /* 0x000fe40000410000 */
[----:B------:R-:W-:Y:S02]  /*13550*/  FMUL.FTZ R156, R6, c[0x0][0x320] ;  /* 0x0000c800069c7a20 */ /* 0x000fe40000410000 */
[----:B------:R1:W3:Y:S01]  /*13560*/  MUFU.TANH R169, R157 ;  /* 0x0000009d00a97308 */ /* 0x0002e20000002400 */
[C---:B--2---:R-:W-:Y:S03]  /*13570*/  HMMA.16816.F32.BF16 R20, R176.reuse, R164, R20 ;  /* 0x000000a4b014723c */ /* 0x044fe60000041814 */
[----:B------:R-:W-:Y:S02]  /*13580*/  FMUL.FTZ R181, R5, c[0x0][0x320] ;  /* 0x0000c80005b57a20 */ /* 0x000fe40000410000 */
[----:B------:R-:W-:Y:S02]  /*13590*/  FMUL.FTZ R252, R7, c[0x0][0x320] ;  /* 0x0000c80007fc7a20 */ /* 0x000fe40000410000 */
[----:B------:R-:W-:Y:S01]  /*135a0*/  FMUL.FTZ R180, R8, c[0x0][0x320] ;  /* 0x0000c80008b47a20 */ /* 0x000fe20000410000 */
[----:B------:R-:W-:Y:S01]  /*135b0*/  HMMA.16816.F32.BF16 R24, R176, R166, R24 ;  /* 0x000000a6b018723c */ /* 0x000fe20000041818 */
[----:B------:R2:W4:Y:S03]  /*135c0*/  MUFU.TANH R6, R156 ;  /* 0x0000009c00067308 */ /* 0x0005260000002400 */
[----:B------:R-:W-:Y:S02]  /*135d0*/  FMUL.FTZ R184, R9, c[0x0][0x320] ;  /* 0x0000c80009b87a20 */ /* 0x000fe40000410000 */
[----:B------:R-:W-:Y:S02]  /*135e0*/  FMUL.FTZ R250, R12, c[0x0][0x320] ;  /* 0x0000c8000cfa7a20 */ /* 0x000fe40000410000 */
[----:B------:R-:W-:Y:S03]  /*135f0*/  FMUL.FTZ R198, R13, c[0x0][0x320] ;  /* 0x0000c8000dc67a20 */ /* 0x000fe60000410000 */
[----:B------:R-:W3:Y:S01]  /*13600*/  MUFU.TANH R181, R181 ;  /* 0x000000b500b57308 */ /* 0x000ee20000002400 */
[----:B------:R-:W-:Y:S02]  /*13610*/  FMUL.FTZ R174, R14, c[0x0][0x320] ;  /* 0x0000c8000eae7a20 */ /* 0x000fe40000410000 */
[----:B------:R-:W-:Y:S02]  /*13620*/  FMUL.FTZ R172, R15, c[0x0][0x320] ;  /* 0x0000c8000fac7a20 */ /* 0x000fe40000410000 */
[----:B-1----:R-:W-:Y:S02]  /*13630*/  FMUL.FTZ R157, R10, c[0x0][0x320] ;  /* 0x0000c8000a9d7a20 */ /* 0x002fe40000410000 */
[----:B------:R-:W-:Y:S02]  /*13640*/  FMUL.FTZ R170, R16, c[0x0][0x320] ;  /* 0x0000c80010aa7a20 */ /* 0x000fe40000410000 */
[----:B------:R-:W-:Y:S01]  /*13650*/  FMUL.FTZ R196, R20, c[0x0][0x320] ;  /* 0x0000c80014c47a20 */ /* 0x000fe20000410000 */
[----:B------:R-:W1:Y:S01]  /*13660*/  MUFU.TANH R252, R252 ;  /* 0x000000fc00fc7308 */ /* 0x000e620000002400 */
[----:B------:R-:W-:Y:S02]  /*13670*/  FMUL.FTZ R17, R17, c[0x0][0x320] ;  /* 0x0000c80011117a20 */ /* 0x000fe40000410000 */
[----:B------:R-:W-:Y:S02]  /*13680*/  FMUL.FTZ R185, R24, c[0x0][0x320] ;  /* 0x0000c80018b97a20 */ /* 0x000fe40000410000 */
[----:B--2---:R-:W-:Y:S02]  /*13690*/  FMUL.FTZ R156, R11, c[0x0][0x320] ;  /* 0x0000c8000b9c7a20 */ /* 0x004fe40000410000 */
[----:B------:R-:W-:Y:S02]  /*136a0*/  FMUL.FTZ R18, R18, c[0x0][0x320] ;  /* 0x0000c80012127a20 */ /* 0x000fe40000410000 */
[----:B------:R-:W-:Y:S01]  /*136b0*/  FMUL.FTZ R19, R19, c[0x0][0x320] ;  /* 0x0000c80013137a20 */ /* 0x000fe20000410000 */
[----:B------:R-:W2:Y:S01]  /*136c0*/  MUFU.TANH R180, R180 ;  /* 0x000000b400b47308 */ /* 0x000ea20000002400 */
[----:B------:R-:W-:Y:S02]  /*136d0*/  FMUL.FTZ R21, R21, c[0x0][0x320] ;  /* 0x0000c80015157a20 */ /* 0x000fe40000410000 */
[----:B------:R-:W-:Y:S02]  /*136e0*/  FMUL.FTZ R22, R22, c[0x0][0x320] ;  /* 0x0000c80016167a20 */ /* 0x000fe40000410000 */
[----:B------:R-:W-:Y:S02]  /*136f0*/  FMUL.FTZ R23, R23, c[0x0][0x320] ;  /* 0x0000c80017177a20 */ /* 0x000fe40000410000 */
[----:B------:R-:W-:Y:S02]  /*13700*/  FMUL.FTZ R25, R25, c[0x0][0x320] ;  /* 0x0000c80019197a20 */ /* 0x000fe40000410000 */
[----:B------:R-:W-:Y:S01]  /*13710*/  FMUL.FTZ R26, R26, c[0x0][0x320] ;  /* 0x0000c8001a1a7a20 */ /* 0x000fe20000410000 */
[----:B------:R-:W1:Y:S01]  /*13720*/  MUFU.TANH R184, R184 ;  /* 0x000000b800b87308 */ /* 0x000e620000002400 */
[----:B------:R-:W-:Y:S09]  /*13730*/  FMUL.FTZ R27, R27, c[0x0][0x320] ;  /* 0x0000c8001b1b7a20 */ /* 0x000ff20000410000 */
[----:B------:R1:W1:Y:S10]  /*13740*/  MUFU.TANH R189, R157 ;  /* 0x0000009d00bd7308 */ /* 0x0002740000002400 */
[----:B------:R1:W1:Y:S10]  /*13750*/  MUFU.TANH R9, R156 ;  /* 0x0000009c00097308 */ /* 0x0002740000002400 */
[----:B------:R-:W1:Y:S10]  /*13760*/  MUFU.TANH R250, R250 ;  /* 0x000000fa00fa7308 */ /* 0x000e740000002400 */
        /* <DEDUP_REMOVED lines=15> */
[----:B------:R-:W-:-:S05]  /*13860*/  @!P0 BRA `(.L_x_945) ;  /* 0x0000040000008947 */ /* 0x000fca0003800000 */
[----:B--234-:R-:W-:Y:S01]  /*13870*/  IMAD R5, R246, 0x30, R225 ;  /* 0x00000030f6057824 */ /* 0x01cfe200078e02e1 */
[----:B------:R-:W-:Y:S01]  /*13880*/  ISETP.NE.AND P1, PT, R231, 0x1, PT ;  /* 0x00000001e700780c */ /* 0x000fe20003f25270 */
[----:B------:R-:W-:Y:S03]  /*13890*/  IMAD.MOV.U32 R233, RZ, RZ, RZ ;  /* 0x000000ffffe97224 */ /* 0x000fe600078e00ff */
[----:B------:R-:W-:Y:S05]  /*138a0*/  IADD3 R234, R5, -0x30, R228 ;  /* 0xffffffd005ea7810 */ /* 0x000fea0007ffe0e4 */
[----:B------:R-:W-:Y:S04]  /*138b0*/  IMAD.MOV.U32 R5, RZ, RZ, R234 ;  /* 0x000000ffff057224 */ /* 0x000fe800078e00ea */
[----:B------:R-:W-:Y:S05]  /*138c0*/  @P1 IMAD.HI.U32 R2, R234, c[0x0][0x2bc], RZ ;  /* 0x0000af00ea021a27 */ /* 0x000fea00078e00ff */
[----:B------:R-:W-:Y:S02]  /*138d0*/  @P1 SHF.R.U32.HI R5, RZ, c[0x0][0x2c0], R2 ;  /* 0x0000b000ff051a19 */ /* 0x000fe40000011602 */
[----:B------:R-:W-:Y:S02]  /*138e0*/  ISETP.GE.AND P1, PT, R239, 0x1, PT ;  /* 0x00000001ef00780c */ /* 0x000fe40003f26270 */
[C---:B------:R-:W-:Y:S04]  /*138f0*/  @!P3 IADD3 R7, P0, R5.reuse, R236, RZ ;  /* 0x000000ec0507b210 */ /* 0x040fe80007f1e0ff */
[----:B------:R-:W-:Y:S01]  /*13900*/  @!P3 LEA.HI.X.SX32 R2, R5, R232, 0x1, P0 ;  /* 0x000000e80502b211 */ /* 0x000fe200000f0eff */
[----:B------:R-:W-:Y:S01]  /*13910*/  IMAD.MOV R5, RZ, RZ, -R5 ;  /* 0x000000ffff057224 */ /* 0x000fe200078e0a05 */
[----:B------:R-:W-:Y:S03]  /*13920*/  @!P3 LEA R12, P0, R7, c[0x0][0x2a0], 0x2 ;  /* 0x0000a800070cba11 */ /* 0x000fe600078010ff */
[----:B------:R-:W-:Y:S01]  /*13930*/  IMAD R234, R5, c[0x0][0x2b8], R234 ;  /* 0x0000ae0005ea7a24 */ /* 0x000fe200078e02ea */
[----:B------:R-:W-:Y:S01]  /*13940*/  @!P3 LEA.HI.X R13, R7, c[0x0][0x2a4], R2, 0x2, P0 ;  /* 0x0000a900070dba11 */ /* 0x000fe200000f1402 */
[----:B------:R-:W-:Y:S02]  /*13950*/  IMAD R7, R249, c[0x0][0x1e8], RZ ;  /* 0x00007a00f9077a24 */ /* 0x000fe400078e02ff */
[C---:B------:R-:W-:Y:S01]  /*13960*/  IMAD.WIDE.U32 R10, R234.reuse, c[0x0][0x1e0], RZ ;  /* 0x00007800ea0a7a25 */ /* 0x040fe200078e00ff */
[----:B------:R-:W-:Y:S01]  /*13970*/  SHF.R.S32.HI R5, RZ, 0x1f, R234 ;  /* 0x0000001fff057819 */ /* 0x000fe200000114ea */
[----:B------:R2:W3:Y:S02]  /*13980*/  @!P3 LDG.E R233, [R12.64] ;  /* 0x000000040ce9b981 */ /* 0x0004e4000c1e1900 */
[----:B------:R-:W-:Y:S02]  /*13990*/  IMAD R7, R223, c[0x0][0x1ec], R7 ;  /* 0x00007b00df077a24 */ /* 0x000fe400078e0207 */
[----:B------:R-:W-:Y:S04]  /*139a0*/  IMAD R5, R5, c[0x0][0x1e0], RZ ;  /* 0x0000780005057a24 */ /* 0x000fe800078e02ff */
[----:B------:R-:W-:Y:S04]  /*139b0*/  IMAD R5, R234, c[0x0][0x1e4], R5 ;  /* 0x00007900ea057a24 */ /* 0x000fe800078e0205 */
[----:B------:R-:W-:Y:S02]  /*139c0*/  IMAD.IADD R11, R11, 0x1, R5 ;  /* 0x000000010b0b7824 */ /* 0x000fe400078e0205 */
[----:B--2---:R-:W-:Y:S04]  /*139d0*/  IMAD.WIDE.U32 R12, R223, c[0x0][0x1e8], RZ ;  /* 0x00007a00df0c7a25 */ /* 0x004fe800078e00ff */
[----:B------:R-:W-:Y:S01]  /*139e0*/  IMAD.IADD R7, R13, 0x1, R7 ;  /* 0x000000010d077824 */ /* 0x000fe200078e0207 */
[----:B---3--:R-:W-:Y:S01]  /*139f0*/  SHF.R.S32.HI R8, RZ, 0x1f, R233 ;  /* 0x0000001fff087819 */ /* 0x008fe200000114e9 */
[C---:B------:R-:W-:Y:S04]  /*13a00*/  IMAD.WIDE.U32 R10, R233.reuse, c[0x0][0x1f0], R10 ;  /* 0x00007c00e90a7a25 */ /* 0x040fe800078e000a */
[----:B------:R-:W-:Y:S01]  /*13a10*/  IMAD R8, R8, c[0x0][0x1f0], RZ ;  /* 0x00007c0008087a24 */ /* 0x000fe200078e02ff */
[----:B------:R-:W-:Y:S03]  /*13a20*/  IADD3 R5, P0, R12, R10, RZ ;  /* 0x0000000a0c057210 */ /* 0x000fe60007f1e0ff */
[----:B------:R-:W-:Y:S05]  /*13a30*/  IMAD R8, R233, c[0x0][0x1f4], R8 ;  /* 0x00007d00e9087a24 */ /* 0x000fea00078e0208 */
[----:B------:R-:W-:Y:S02]  /*13a40*/  IADD3.X R8, R7, R11, R8, P0, !PT ;  /* 0x0000000b07087210 */ /* 0x000fe400007fe408 */
[C---:B------:R-:W-:Y:S04]  /*13a50*/  LEA R4, P0, R5.reuse, c[0x0][0x1c8], 0x1 ;  /* 0x0000720005047a11 */ /* 0x040fe800078008ff */
[----:B------:R-:W-:Y:S02]  /*13a60*/  LEA.HI.X R2, R5, c[0x0][0x1cc], R8, 0x1, P0 ;  /* 0x0000730005027a11 */ /* 0x000fe400000f0c08 */
[----:B------:R-:W2:Y:S04]  /*13a70*/  SHFL.IDX PT, R8, R4, RZ, 0x181f ;  /* 0x00181fff04087589 */ /* 0x000ea800000e0000 */
[----:B------:R-:W3:Y:S04]  /*13a80*/  SHFL.IDX PT, R5, R2, RZ, 0x181f ;  /* 0x00181fff02057589 */ /* 0x000ee800000e0000 */
[----:B------:R-:W4:Y:S01]  /*13a90*/  SHFL.IDX PT, R4, R4, 0x1, 0x181f ;  /* 0x00381f0004047f89 */ /* 0x000f2200000e0000 */
[C---:B--2---:R-:W-:Y:S05]  /*13aa0*/  @P1 IADD3 R14, P0, R8.reuse, R241, RZ ;  /* 0x000000f1080e1210 */ /* 0x044fea0007f1e0ff */
[C---:B---3--:R-:W-:Y:S01]  /*13ab0*/  @P1 IMAD.X R15, R5.reuse, 0x1, R240, P0 ;  /* 0x00000001050f1824 */ /* 0x048fe200000e06f0 */
[C---:B------:R-:W-:Y:S04]  /*13ac0*/  @P1 IADD3 R12, P0, R8.reuse, R243, RZ ;  /* 0x000000f3080c1210 */ /* 0x040fe80007f1e0ff */
[----:B------:R2:W-:Y:S01]  /*13ad0*/  @P1 LDGSTS.E.BYPASS.LTC128B.128 [R235+0xa080], [R14.64], !P6 ;  /* 0x0a0800000eeb1fae */ /* 0x0005e2000f101d44 */
[C---:B------:R-:W-:Y:S01]  /*13ae0*/  @P1 IMAD.X R13, R5.reuse, 0x1, R242, P0 ;  /* 0x00000001050d1824 */ /* 0x040fe200000e06f2 */
[----:B------:R-:W-:Y:S05]  /*13af0*/  @P1 IADD3 R10, P0, R8, R245, RZ ;  /* 0x000000f5080a1210 */ /* 0x000fea0007f1e0ff */
[----:B------:R-:W-:Y:S01]  /*13b00*/  @P1 IMAD.X R11, R5, 0x1, R244, P0 ;  /* 0x00000001050b1824 */ /* 0x000fe200000e06f4 */
[C---:B------:R-:W-:Y:S04]  /*13b10*/  @P1 LEA R16, P0, R238.reuse, R8, 0x1 ;  /* 0x00000008ee101211 */ /* 0x040fe800078008ff */
[C-C-:B-1----:R-:W-:Y:S02]  /*13b20*/  @P1 LEA.HI.X R17, R238.reuse, R5, R251.reuse, 0x1, P0 ;  /* 0x00000005ee111211 */ /* 0x142fe400000f0cfb */
[----:B------:R-:W1:Y:S01]  /*13b30*/  SHFL.IDX PT, R5, R2, 0x1, 0x181f ;  /* 0x00381f0002057f89 */ /* 0x000e6200000e0000 */
[----:B------:R-:W-:Y:S11]  /*13b40*/  ISETP.GE.AND P0, PT, R239, 0x21, PT ;  /* 0x00000021ef00780c */ /* 0x000ff60003f06270 */
[----:B------:R-:W-:Y:S02]  /*13b50*/  @!UPT UIADD3 URZ, URZ, URZ, URZ ;  /* 0x0000003f3f3ff290 */ /* 0x000fe4000fffe03f */
[C---:B----4-:R-:W-:Y:S04]  /*13b60*/  @P0 LEA R18, P2, R238.reuse, R4, 0x1 ;  /* 0x00000004ee120211 */ /* 0x050fe800078408ff */
[----:B-1----:R-:W-:Y:S02]  /*13b70*/  @P0 LEA.HI.X R19, R238, R5, R251, 0x1, P2 ;  /* 0x00000005ee130211 */ /* 0x002fe400010f0cfb */
[C---:B------:R-:W-:Y:S05]  /*13b80*/  @P0 IADD3 R22, P2, R4.reuse, R241, RZ ;  /* 0x000000f104160210 */ /* 0x040fea0007f5e0ff */
[C---:B------:R-:W-:Y:S01]  /*13b90*/  @P0 IMAD.X R23, R5.reuse, 0x1, R240, P2 ;  /* 0x0000000105170824 */ /* 0x040fe200010e06f0 */
[C---:B------:R-:W-:Y:S05]  /*13ba0*/  @P0 IADD3 R20, P2, R4.reuse, R243, RZ ;  /* 0x000000f304140210 */ /* 0x040fea0007f5e0ff */
[C---:B------:R-:W-:Y:S01]  /*13bb0*/  @P0 IMAD.X R21, R5.reuse, 0x1, R242, P2 ;  /* 0x0000000105150824 */ /* 0x040fe200010e06f2 */
[----:B------:R-:W-:Y:S05]  /*13bc0*/  @P0 IADD3 R24, P2, R4, R245, RZ ;  /* 0x000000f504180210 */ /* 0x000fea0007f5e0ff */
[----:B------:R-:W-:Y:S01]  /*13bd0*/  @P0 IMAD.X R25, R5, 0x1, R244, P2 ;  /* 0x0000000105190824 */ /* 0x000fe200010e06f4 */
[----:B------:R-:W-:Y:S11]  /*13be0*/  ISETP.GE.AND P2, PT, R229, c[0x0][0x1d4], PT ;  /* 0x00007500e5007a0c */ /* 0x000ff60003f46270 */
[----:B------:R-:W-:Y:S02]  /*13bf0*/  @!UPT UIADD3 URZ, URZ, URZ, URZ ;  /* 0x0000003f3f3ff290 */ /* 0x000fe4000fffe03f */
[----:B------:R2:W-:Y:S04]  /*13c00*/  @P1 LDGSTS.E.BYPASS.LTC128B.128 [R235+0xb880], [R12.64], !P2 ;  /* 0x0b8800000ceb1fae */ /* 0x0005e8000d101d44 */
[----:B------:R2:W-:Y:S04]  /*13c10*/  @P1 LDGSTS.E.BYPASS.LTC128B.128 [R235+0xd080], [R10.64], !P5 ;  /* 0x0d0800000aeb1fae */ /* 0x0005e8000e901d44 */
[----:B------:R2:W-:Y:S04]  /*13c20*/  @P1 LDGSTS.E.BYPASS.LTC128B.128 [R235+0xe880], [R16.64], !P4 ;  /* 0x0e88000010eb1fae */ /* 0x0005e8000e101d44 */
[----:B------:R2:W-:Y:S04]  /*13c30*/  @P0 LDGSTS.E.BYPASS.LTC128B.128 [R235+0xb080], [R22.64], !P6 ;  /* 0x0b08000016eb0fae */ /* 0x0005e8000f101d44 */
[----:B------:R2:W-:Y:S04]  /*13c40*/  @P0 LDGSTS.E.BYPASS.LTC128B.128 [R235+0xc880], [R20.64], !P2 ;  /* 0x0c88000014eb0fae */ /* 0x0005e8000d101d44 */
[----:B------:R2:W-:Y:S04]  /*13c50*/  @P0 LDGSTS.E.BYPASS.LTC128B.128 [R235+0xe080], [R24.64], !P5 ;  /* 0x0e08000018eb0fae */ /* 0x0005e8000e901d44 */
[----:B------:R2:W-:Y:S02]  /*13c60*/  @P0 LDGSTS.E.BYPASS.LTC128B.128 [R235+0xf880], [R18.64], !P4 ;  /* 0x0f88000012eb0fae */ /* 0x0005e4000e101d44 */
.L_x_945:
[----:B--234-:R-:W-:Y:S01]  /*13c70*/  FMNMX.FTZ R2, R169, R0, !PT ;  /* 0x00000000a9027209 */ /* 0x01cfe20007810000 */
[----:B-1----:R-:W-:Y:S01]  /*13c80*/  LDSM.16.MT88.4 R20, [R214+0x4080] ;  /* 0x00408000d614783b */ /* 0x002fe20000004200 */
        /* <DEDUP_REMOVED lines=27> */
[----:B------:R-:W-:Y:S01]  /*13e40*/  ISETP.GT.AND P0, PT, R246, RZ, PT ;  /* 0x000000fff600720c */ /* 0x000fe20003f04270 */
[----:B------:R-:W-:Y:S08]  /*13e50*/  SHFL.BFLY PT, R11, R10, 0x2, 0x1f ;  /* 0x0c401f000a0b7f89 */ /* 0x000ff000000e0000 */
[----:B------:R-:W1:Y:S02]  /*13e60*/  SHFL.BFLY PT, R7, R4, 0x2, 0x1f ;  /* 0x0c401f0004077f89 */ /* 0x000e6400000e0000 */
[----:B-1----:R-:W-:Y:S02]  /*13e70*/  FMNMX.FTZ R5, R4, R7, !PT ;  /* 0x0000000704057209 */ /* 0x002fe40007810000 */
[----:B------:R-:W-:Y:S04]  /*13e80*/  FMNMX.FTZ R8, R10, R11, !PT ;  /* 0x0000000b0a087209 */ /* 0x000fe80007810000 */
[----:B------:R-:W1:Y:S08]  /*13e90*/  SHFL.BFLY PT, R156, R5, 0x1, 0x1f ;  /* 0x0c201f00059c7f89 */ /* 0x000e7000000e0000 */
[----:B------:R-:W2:Y:S01]  /*13ea0*/  SHFL.BFLY PT, R11, R8, 0x1, 0x1f ;  /* 0x0c201f00080b7f89 */ /* 0x000ea200000e0000 */
[----:B-1----:R-:W-:Y:S02]  /*13eb0*/  FMNMX.FTZ R156, R156, R5, !PT ;  /* 0x000000059c9c7209 */ /* 0x002fe40007810000 */
[----:B--2---:R-:W-:Y:S05]  /*13ec0*/  FMNMX.FTZ R0, R8, R11, !PT ;  /* 0x0000000b08007209 */ /* 0x004fea0007810000 */
[C---:B------:R-:W-:Y:S02]  /*13ed0*/  FMUL.FTZ R186, R0.reuse, c[0x0][0x2d0] ;  /* 0x0000b40000ba7a20 */ /* 0x040fe40000410000 */
[----:B------:R-:W-:Y:S02]  /*13ee0*/  FADD.FTZ R2, -R0, R3 ;  /* 0x0000000300027221 */ /* 0x000fe40000010100 */
[--C-:B------:R-:W-:Y:S02]  /*13ef0*/  FFMA.FTZ R179, R184, c[0x0][0x2d0], -R186.reuse ;  /* 0x0000b400b8b37a23 */ /* 0x100fe400000108ba */
[----:B------:R-:W-:Y:S02]  /*13f00*/  FMUL.FTZ R184, R156, c[0x0][0x2d0] ;  /* 0x0000b4009cb87a20 */ /* 0x000fe40000410000 */
[----:B------:R-:W-:Y:S02]  /*13f10*/  FMUL.FTZ R3, R2, c[0x0][0x2d0] ;  /* 0x0000b40002037a20 */ /* 0x000fe40000410000 */
[----:B------:R-:W-:Y:S01]  /*13f20*/  FADD.FTZ R2, -R156, R159 ;  /* 0x0000009f9c027221 */ /* 0x000fe20000010100 */
[----:B------:R-:W-:Y:S01]  /*13f30*/  MUFU.EX2 R179, R179 ;  /* 0x000000b300b37308 */ /* 0x000fe20000000800 */
[----:B------:R-:W-:Y:S02]  /*13f40*/  FFMA.FTZ R182, R169, c[0x0][0x2d0], -R186 ;  /* 0x0000b400a9b67a23 */ /* 0x000fe400000108ba */
[----:B------:R-:W-:Y:S02]  /*13f50*/  FFMA.FTZ R159, R9, c[0x0][0x2d0], -R184 ;  /* 0x0000b400099f7a23 */ /* 0x000fe400000108b8 */
[--C-:B------:R-:W-:Y:S02]  /*13f60*/  FFMA.FTZ R181, R181, c[0x0][0x2d0], -R186.reuse ;  /* 0x0000b400b5b57a23 */ /* 0x100fe400000108ba */
[----:B------:R-:W-:Y:S02]  /*13f70*/  FFMA.FTZ R180, R180, c[0x0][0x2d0], -R186 ;  /* 0x0000b400b4b47a23 */ /* 0x000fe400000108ba */
[--C-:B------:R-:W-:Y:S01]  /*13f80*/  FFMA.FTZ R178, R6, c[0x0][0x2d0], -R184.reuse ;  /* 0x0000b40006b27a23 */ /* 0x100fe200000108b8 */
[----:B------:R-:W1:Y:S01]  /*13f90*/  MUFU.EX2 R3, R3 ;  /* 0x0000000300037308 */ /* 0x000e620000000800 */
[--C-:B------:R-:W-:Y:S02]  /*13fa0*/  FFMA.FTZ R177, R252, c[0x0][0x2d0], -R184.reuse ;  /* 0x0000b400fcb17a23 */ /* 0x100fe400000108b8 */
[--C-:B------:R-:W-:Y:S02]  /*13fb0*/  FFMA.FTZ R176, R189, c[0x0][0x2d0], -R184.reuse ;  /* 0x0000b400bdb07a23 */ /* 0x100fe400000108b8 */
[----:B------:R-:W-:Y:S02]  /*13fc0*/  FMUL.FTZ R4, R2, c[0x0][0x2d0] ;  /* 0x0000b40002047a20 */ /* 0x000fe40000410000 */
[--C-:B------:R-:W-:Y:S02]  /*13fd0*/  FFMA.FTZ R190, R174, c[0x0][0x2d0], -R184.reuse ;  /* 0x0000b400aebe7a23 */ /* 0x100fe400000108b8 */
[----:B------:R-:W-:Y:S01]  /*13fe0*/  FFMA.FTZ R191, R172, c[0x0][0x2d0], -R184 ;  /* 0x0000b400acbf7a23 */ /* 0x000fe200000108b8 */
[----:B------:R2:W3:Y:S01]  /*13ff0*/  MUFU.EX2 R2, R4 ;  /* 0x0000000400027308 */ /* 0x0004e20000000800 */
[--C-:B------:R-:W-:Y:S02]  /*14000*/  FFMA.FTZ R193, R170, c[0x0][0x2d0], -R186.reuse ;  /* 0x0000b400aac17a23 */ /* 0x100fe400000108ba */
[----:B------:R-:W-:Y:S02]  /*14010*/  FFMA.FTZ R192, R175, c[0x0][0x2d0], -R186 ;  /* 0x0000b400afc07a23 */ /* 0x000fe400000108ba */
[--C-:B------:R-:W-:Y:S02]  /*14020*/  FFMA.FTZ R194, R173, c[0x0][0x2d0], -R184.reuse ;  /* 0x0000b400adc27a23 */ /* 0x100fe400000108b8 */
[----:B------:R-:W-:Y:S01]  /*14030*/  LDSM.16.MT88.4 R172, [R215+0x7880] ;  /* 0x00788000d7ac783b */ /* 0x000fe20000004200 */
[----:B------:R-:W-:Y:S02]  /*14040*/  FFMA.FTZ R195, R171, c[0x0][0x2d0], -R184 ;  /* 0x0000b400abc37a23 */ /* 0x000fe400000108b8 */
[----:B------:R-:W-:Y:S01]  /*14050*/  MUFU.EX2 R182, R182 ;  /* 0x000000b600b67308 */ /* 0x000fe20000000800 */
        /* <DEDUP_REMOVED lines=8> */
[C---:B------:R-:W-:Y:S02]  /*140e0*/  FMUL.FTZ R17, R3.reuse, R141 ;  /* 0x0000008d03117220 */ /* 0x040fe40000410000 */
[C---:B--2---:R-:W-:Y:S02]  /*140f0*/  FMUL.FTZ R4, R3.reuse, R152 ;  /* 0x0000009803047220 */ /* 0x044fe40000410000 */
[C---:B---3--:R-:W-:Y:S02]  /*14100*/  FMUL.FTZ R6, R2.reuse, R154 ;  /* 0x0000009a02067220 */ /* 0x048fe40000410000 */
[C---:B------:R-:W-:Y:S01]  /*14110*/  FMUL.FTZ R7, R2.reuse, R155 ;  /* 0x0000009b02077220 */ /* 0x040fe20000410000 */
[----:B------:R-:W2:Y:S01]  /*14120*/  MUFU.EX2 R180, R180 ;  /* 0x000000b400b47308 */ /* 0x000ea20000000800 */
[C---:B------:R-:W-:Y:S02]  /*14130*/  FMUL.FTZ R10, R2.reuse, R150 ;  /* 0x00000096020a7220 */ /* 0x040fe40000410000 */
[C---:B------:R-:W-:Y:S02]  /*14140*/  FMUL.FTZ R11, R2.reuse, R151 ;  /* 0x00000097020b7220 */ /* 0x040fe40000410000 */
[C---:B------:R-:W-:Y:S01]  /*14150*/  FMUL.FTZ R18, R2.reuse, R142 ;  /* 0x0000008e02127220 */ /* 0x040fe20000410000 */
[----:B------:R-:W-:Y:S01]  /*14160*/  LDSM.16.MT88.4 R148, [R213+0x4880] ;  /* 0x00488000d594783b */ /* 0x000fe20000004200 */
[C---:B------:R-:W-:Y:S02]  /*14170*/  FMUL.FTZ R19, R2.reuse, R143 ;  /* 0x0000008f02137220 */ /* 0x040fe40000410000 */
[C---:B------:R-:W-:Y:S01]  /*14180*/  FMUL.FTZ R24, R3.reuse, R132 ;  /* 0x0000008403187220 */ /* 0x040fe20000410000 */
[----:B------:R-:W-:Y:S01]  /*14190*/  MUFU.EX2 R178, R178 ;  /* 0x000000b200b27308 */ /* 0x000fe20000000800 */
[----:B------:R-:W-:Y:S02]  /*141a0*/  FMUL.FTZ R25, R3, R133 ;  /* 0x0000008503197220 */ /* 0x000fe40000410000 */
[C---:B------:R-:W-:Y:S01]  /*141b0*/  FMUL.FTZ R26, R2.reuse, R134 ;  /* 0x00000086021a7220 */ /* 0x040fe20000410000 */
[----:B-1----:R-:W-:Y:S01]  /*141c0*/  F2FP.BF16.PACK_AB R152, R181, R182 ;  /* 0x000000b6b598723e */ /* 0x002fe200000010ff */
[----:B------:R-:W-:Y:S01]  /*141d0*/  LDSM.16.MT88.4 R140, [R213+0x5880] ;  /* 0x00588000d58c783b */ /* 0x000fe20000004200 */
[C---:B------:R-:W-:Y:S02]  /*141e0*/  FMUL.FTZ R27, R2.reuse, R135 ;  /* 0x00000087021b7220 */ /* 0x040fe40000410000 */
[C---:B------:R-:W-:Y:S02]  /*141f0*/  FMUL.FTZ R28, R3.reuse, R28 ;  /* 0x0000001c031c7220 */ /* 0x040fe40000410000 */
[----:B------:R-:W1:Y:S01]  /*14200*/  MUFU.EX2 R177, R177 ;  /* 0x000000b100b17308 */ /* 0x000e620000000800 */
[----:B------:R-:W-:Y:S02]  /*14210*/  FMUL.FTZ R29, R3, R29 ;  /* 0x0000001d031d7220 */ /* 0x000fe40000410000 */
[----:B------:R-:W-:Y:S01]  /*14220*/  LDSM.16.MT88.4 R132, [R214+0x5880] ;  /* 0x00588000d684783b */ /* 0x000fe20000004200 */
        /* <DEDUP_REMOVED lines=45> */
[----:B------:R-:W4:Y:S01]  /*14500*/  MUFU.EX2 R192, R192 ;  /* 0x000000c000c07308 */ /* 0x000f220000000800 */
        /* <DEDUP_REMOVED lines=9> */
[----:B------:R-:W5:Y:S01]  /*145a0*/  LDSM.16.MT88.4 R136, [R215+0x5880] ;  /* 0x00588000d788783b */ /* 0x000f620000004200 */
[C---:B------:R-:W-:Y:S01]  /*145b0*/  FMUL.FTZ R60, R3.reuse, R60 ;  /* 0x0000003c033c7220 */ /* 0x040fe20000410000 */
[----:B------:R-:W1:Y:S01]  /*145c0*/  MUFU.EX2 R195, R195 ;  /* 0x000000c300c37308 */ /* 0x000e620000000800 */
        /* <DEDUP_REMOVED lines=9> */
[C---:B---3--:R-:W-:Y:S04]  /*14660*/  HMMA.16816.F32.BF16 R28, R152.reuse, R144, R28 ;  /* 0x00000090981c723c */ /* 0x048fe8000004181c */
[C---:B------:R-:W-:Y:S02]  /*14670*/  FMUL.FTZ R67, R2.reuse, R67 ;  /* 0x0000004302437220 */ /* 0x040fe40000410000 */
[C---:B------:R-:W-:Y:S02]  /*14680*/  FMUL.FTZ R68, R3.reuse, R68 ;  /* 0x0000004403447220 */ /* 0x040fe40000410000 */
[C---:B------:R-:W-:Y:S01]  /*14690*/  HMMA.16816.F32.BF16 R32, R152.reuse, R146, R32 ;  /* 0x000000929820723c */ /* 0x040fe20000041820 */
[----:B------:R-:W-:Y:S03]  /*146a0*/  LDSM.16.MT88.4 R144, [R214+0x4880] ;  /* 0x00488000d690783b */ /* 0x000fe60000004200 */
[C---:B------:R-:W-:Y:S02]  /*146b0*/  FMUL.FTZ R69, R3.reuse, R69 ;  /* 0x0000004503457220 */ /* 0x040fe40000410000 */
[C---:B------:R-:W-:Y:S02]  /*146c0*/  FMUL.FTZ R70, R2.reuse, R70 ;  /* 0x0000004602467220 */ /* 0x040fe40000410000 */
[C---:B------:R-:W-:Y:S01]  /*146d0*/  FMUL.FTZ R71, R2.reuse, R71 ;  /* 0x0000004702477220 */ /* 0x040fe20000410000 */
[C---:B-----5:R-:W-:Y:S03]  /*146e0*/  HMMA.16816.F32.BF16 R36, R152.reuse, R136, R36 ;  /* 0x000000889824723c */ /* 0x060fe60000041824 */
[C---:B------:R-:W-:Y:S02]  /*146f0*/  FMUL.FTZ R72, R3.reuse, R72 ;  /* 0x0000004803487220 */ /* 0x040fe40000410000 */
[C---:B------:R-:W-:Y:S02]  /*14700*/  FMUL.FTZ R73, R3.reuse, R73 ;  /* 0x0000004903497220 */ /* 0x040fe40000410000 */
[C---:B------:R-:W-:Y:S01]  /*14710*/  FMUL.FTZ R74, R2.reuse, R74 ;  /* 0x0000004a024a7220 */ /* 0x040fe20000410000 */
        /* <DEDUP_REMOVED lines=8> */
[----:B------:R-:W5:Y:S03]  /*147a0*/  LDSM.16.MT88.4 R132, [R215+0x7080] ;  /* 0x00708000d784783b */ /* 0x000f660000004200 */
        /* <DEDUP_REMOVED lines=9> */
[C---:B------:R-:W-:Y:S01]  /*14840*/  FMUL.FTZ R85, R3.reuse, R85 ;  /* 0x0000005503557220 */ /* 0x040fe20000410000 */
[C---:B---3--:R-:W-:Y:S03]  /*14850*/  HMMA.16816.F32.BF16 R60, R152.reuse, R136, R60 ;  /* 0x00000088983c723c */ /* 0x048fe6000004183c */
[C---:B------:R-:W-:Y:S02]  /*14860*/  FMUL.FTZ R86, R2.reuse, R86 ;  /* 0x0000005602567220 */ /* 0x040fe40000410000 */
[C---:B------:R-:W-:Y:S02]  /*14870*/  FMUL.FTZ R87, R2.reuse, R87 ;  /* 0x0000005702577220 */ /* 0x040fe40000410000 */
[C---:B------:R-:W-:Y:S01]  /*14880*/  FMUL.FTZ R88, R3.reuse, R88 ;  /* 0x0000005803587220 */ /* 0x040fe20000410000 */
[C---:B------:R-:W-:Y:S01]  /*14890*/  HMMA.16816.F32.BF16 R64, R152.reuse, R138, R64 ;  /* 0x0000008a9840723c */ /* 0x040fe20000041840 */
[----:B------:R-:W3:Y:S03]  /*148a0*/  LDSM.16.MT88.4 R136, [R213+0x7080] ;  /* 0x00708000d588783b */ /* 0x000ee60000004200 */
[C---:B------:R-:W-:Y:S02]  /*148b0*/  FMUL.FTZ R89, R3.reuse, R89 ;  /* 0x0000005903597220 */ /* 0x040fe40000410000 */
[C---:B------:R-:W-:Y:S02]  /*148c0*/  FMUL.FTZ R90, R2.reuse, R90 ;  /* 0x0000005a025a7220 */ /* 0x040fe40000410000 */
[C---:B-----5:R-:W-:Y:S04]  /*148d0*/  HMMA.16816.F32.BF16 R68, R152.reuse, R132, R68 ;  /* 0x000000849844723c */ /* 0x060fe80000041844 */
[C---:B------:R-:W-:Y:S02]  /*148e0*/  FMUL.FTZ R91, R2.reuse, R91 ;  /* 0x0000005b025b7220 */ /* 0x040fe40000410000 */
[C---:B------:R-:W-:Y:S02]  /*148f0*/  FMUL.FTZ R92, R3.reuse, R92 ;  /* 0x0000005c035c7220 */ /* 0x040fe40000410000 */
[C---:B------:R-:W-:Y:S01]  /*14900*/  HMMA.16816.F32.BF16 R72, R152.reuse, R134, R72 ;  /* 0x000000869848723c */ /* 0x040fe20000041848 */
[----:B------:R-:W5:Y:S03]  /*14910*/  LDSM.16.MT88.4 R132, [R212+0x7080] ;  /* 0x00708000d484783b */ /* 0x000f660000004200 */
        /* <DEDUP_REMOVED lines=44> */
[C---:B-----5:R-:W-:Y:S03]  /*14be0*/  HMMA.16816.F32.BF16 R116, R152.reuse, R132, R116 ;  /* 0x000000849874723c */ /* 0x060fe60000041874 */
[C---:B------:R-:W-:Y:S02]  /*14bf0*/  FMUL.FTZ R122, R2.reuse, R122 ;  /* 0x0000007a027a7220 */ /* 0x040fe40000410000 */
[C---:B------:R-:W-:Y:S02]  /*14c00*/  FMUL.FTZ R123, R2.reuse, R123 ;  /* 0x0000007b027b7220 */ /* 0x040fe40000410000 */
[----:B------:R-:W-:Y:S01]  /*14c10*/  FMUL.FTZ R124, R3, R124 ;  /* 0x0000007c037c7220 */ /* 0x000fe20000410000 */
[----:B------:R-:W-:Y:S01]  /*14c20*/  F2FP.BF16.PACK_AB R132, R189, R188 ;  /* 0x000000bcbd84723e */ /* 0x000fe200000010ff */
[----:B------:R-:W-:Y:S03]  /*14c30*/  FMUL.FTZ R125, R3, R125 ;  /* 0x0000007d037d7220 */ /* 0x000fe60000410000 */
[C---:B------:R-:W-:Y:S03]  /*14c40*/  HMMA.16816.F32.BF16 R120, R152.reuse, R134, R120 ;  /* 0x000000869878723c */ /* 0x040fe60000041878 */
[C---:B------:R-:W-:Y:S01]  /*14c50*/  FMUL.FTZ R126, R2.reuse, R126 ;  /* 0x0000007e027e7220 */ /* 0x040fe20000410000 */
[----:B--2---:R-:W-:Y:S01]  /*14c60*/  F2FP.BF16.PACK_AB R133, R191, R190 ;  /* 0x000000bebf85723e */ /* 0x004fe200000010ff */
[----:B------:R-:W-:Y:S02]  /*14c70*/  FMUL.FTZ R127, R2, R127 ;  /* 0x0000007f027f7220 */ /* 0x000fe40000410000 */
[C---:B------:R-:W-:Y:S01]  /*14c80*/  FMUL.FTZ R128, R3.reuse, R128 ;  /* 0x0000008003807220 */ /* 0x040fe20000410000 */
[----:B----4-:R-:W-:Y:S01]  /*14c90*/  F2FP.BF16.PACK_AB R134, R192, R193 ;  /* 0x000000c1c086723e */ /* 0x010fe200000010ff */
[----:B------:R-:W-:Y:S03]  /*14ca0*/  FMUL.FTZ R129, R3, R129 ;  /* 0x0000008103817220 */ /* 0x000fe60000410000 */
[C---:B-1----:R-:W-:Y:S03]  /*14cb0*/  HMMA.16816.F32.BF16 R124, R152.reuse, R140, R124 ;  /* 0x0000008c987c723c */ /* 0x042fe6000004187c */
[C---:B------:R-:W-:Y:S01]  /*14cc0*/  FMUL.FTZ R130, R2.reuse, R130 ;  /* 0x0000008202827220 */ /* 0x040fe20000410000 */
[----:B------:R-:W-:Y:S01]  /*14cd0*/  F2FP.BF16.PACK_AB R135, R195, R194 ;  /* 0x000000c2c387723e */ /* 0x000fe200000010ff */
[----:B------:R-:W-:Y:S02]  /*14ce0*/  FMUL.FTZ R131, R2, R131 ;  /* 0x0000008302837220 */ /* 0x000fe40000410000 */
[--C-:B------:R-:W-:Y:S02]  /*14cf0*/  FFMA.FTZ R196, R196, c[0x0][0x2d0], -R186.reuse ;  /* 0x0000b400c4c47a23 */ /* 0x100fe400000108ba */
[----:B------:R-:W-:Y:S03]  /*14d00*/  FFMA.FTZ R199, R199, c[0x0][0x2d0], -R186 ;  /* 0x0000b400c7c77a23 */ /* 0x000fe600000108ba */
[----:B------:R-:W-:Y:S01]  /*14d10*/  HMMA.16816.F32.BF16 R128, R152, R142, R128 ;  /* 0x0000008e9880723c */ /* 0x000fe20000041880 */
[----:B------:R-:W1:Y:S01]  /*14d20*/  LDSM.16.MT88.4 R140, [R215+0x6080] ;  /* 0x00608000d78c783b */ /* 0x000e620000004200 */
[----:B------:R-:W-:Y:S01]  /*14d30*/  MUFU.EX2 R196, R196 ;  /* 0x000000c400c47308 */ /* 0x000fe20000000800 */
[--C-:B------:R-:W-:Y:S02]  /*14d40*/  FFMA.FTZ R197, R197, c[0x0][0x2d0], -R184.reuse ;  /* 0x0000b400c5c57a23 */ /* 0x100fe400000108b8 */
[----:B------:R-:W-:Y:S02]  /*14d50*/  FFMA.FTZ R198, R187, c[0x0][0x2d0], -R184 ;  /* 0x0000b400bbc67a23 */ /* 0x000fe400000108b8 */
[--C-:B------:R-:W-:Y:S01]  /*14d60*/  FFMA.FTZ R185, R185, c[0x0][0x2d0], -R186.reuse ;  /* 0x0000b400b9b97a23 */ /* 0x100fe200000108ba */
[C---:B---3--:R-:W-:Y:S01]  /*14d70*/  HMMA.16816.F32.BF16 R4, R132.reuse, R136, R4 ;  /* 0x000000888404723c */ /* 0x048fe20000041804 */
[----:B------:R-:W2:Y:S03]  /*14d80*/  LDSM.16.MT88.4 R152, [R214+0x6080] ;  /* 0x00608000d698783b */ /* 0x000ea60000004200 */
[----:B------:R-:W3:Y:S01]  /*14d90*/  MUFU.EX2 R199, R199 ;  /* 0x000000c700c77308 */ /* 0x000ee20000000800 */
[----:B------:R-:W-:Y:S02]  /*14da0*/  FFMA.FTZ R186, R183, c[0x0][0x2d0], -R186 ;  /* 0x0000b400b7ba7a23 */ /* 0x000fe400000108ba */
[--C-:B------:R-:W-:Y:S01]  /*14db0*/  FFMA.FTZ R158, R158, c[0x0][0x2d0], -R184.reuse ;  /* 0x0000b4009e9e7a23 */ /* 0x100fe200000108b8 */
[C---:B------:R-:W-:Y:S01]  /*14dc0*/  HMMA.16816.F32.BF16 R8, R132.reuse, R138, R8 ;  /* 0x0000008a8408723c */ /* 0x040fe20000041808 */
[----:B------:R-:W4:Y:S03]  /*14dd0*/  LDSM.16.MT88.4 R136, [R214+0x7880] ;  /* 0x00788000d688783b */ /* 0x000f260000004200 */
[----:B------:R-:W-:Y:S02]  /*14de0*/  FFMA.FTZ R184, R157, c[0x0][0x2d0], -R184 ;  /* 0x0000b4009db87a23 */ /* 0x000fe400000108b8 */
[----:B------:R-:W-:Y:S01]  /*14df0*/  MUFU.EX2 R197, R197 ;  /* 0x000000c500c57308 */ /* 0x000fe20000000800 */
[----:B------:R-:W-:Y:S01]  /*14e00*/  FFMA.FTZ R182, R3, R248, R182 ;  /* 0x000000f803b67223 */ /* 0x000fe200000100b6 */
[C---:B------:R-:W-:Y:S04]  /*14e10*/  HMMA.16816.F32.BF16 R12, R132.reuse, R144, R12 ;  /* 0x00000090840c723c */ /* 0x040fe8000004180c */
[----:B------:R-:W-:Y:S02]  /*14e20*/  FFMA.FTZ R178, R2, R247, R178 ;  /* 0x000000f702b27223 */ /* 0x000fe400000100b2 */
[----:B------:R-:W-:Y:S02]  /*14e30*/  FADD.FTZ R181, R181, R182 ;  /* 0x000000b6b5b57221 */ /* 0x000fe40000010000 */
[C---:B------:R-:W-:Y:S01]  /*14e40*/  HMMA.16816.F32.BF16 R16, R132.reuse, R146, R16 ;  /* 0x000000928410723c */ /* 0x040fe20000041810 */
[----:B------:R-:W5:Y:S01]  /*14e50*/  LDSM.16.MT88.4 R144, [R213+0x7880] ;  /* 0x00788000d590783b */ /* 0x000f620000004200 */
[----:B------:R-:W1:Y:S02]  /*14e60*/  MUFU.EX2 R198, R198 ;  /* 0x000000c600c67308 */ /* 0x000e640000000800 */
[----:B------:R-:W-:Y:S02]  /*14e70*/  FADD.FTZ R177, R177, R178 ;  /* 0x000000b2b1b17221 */ /* 0x000fe40000010000 */
[----:B------:R-:W-:Y:S02]  /*14e80*/  FADD.FTZ R180, R180, R181 ;  /* 0x000000b5b4b47221 */ /* 0x000fe40000010000 */
[C---:B------:R-:W-:Y:S04]  /*14e90*/  HMMA.16816.F32.BF16 R20, R132.reuse, R148, R20 ;  /* 0x000000948414723c */ /* 0x040fe80000041814 */
[----:B------:R-:W-:Y:S01]  /*14ea0*/  MUFU.EX2 R185, R185 ;  /* 0x000000b900b97308 */ /* 0x000fe20000000800 */
[----:B------:R-:W-:Y:S02]  /*14eb0*/  FADD.FTZ R176, R176, R177 ;  /* 0x000000b1b0b07221 */ /* 0x000fe40000010000 */
[----:B------:R-:W-:Y:S01]  /*14ec0*/  FADD.FTZ R179, R179, R180 ;  /* 0x000000b4b3b37221 */ /* 0x000fe20000010000 */
[C---:B------:R-:W-:Y:S01]  /*14ed0*/  HMMA.16816.F32.BF16 R24, R132.reuse, R150, R24 ;  /* 0x000000968418723c */ /* 0x040fe20000041818 */
[----:B------:R-:W-:Y:S03]  /*14ee0*/  LDSM.16.MT88.4 R148, [R215+0x9080] ;  /* 0x00908000d794783b */ /* 0x000fe60000004200 */
[----:B------:R-:W-:Y:S02]  /*14ef0*/  FADD.FTZ R159, R159, R176 ;  /* 0x000000b09f9f7221 */ /* 0x000fe40000010000 */
[----:B------:R-:W2:Y:S01]  /*14f00*/  MUFU.EX2 R186, R186 ;  /* 0x000000ba00ba7308 */ /* 0x000ea20000000800 */
[----:B------:R-:W-:Y:S01]  /*14f10*/  FADD.FTZ R2, R188, R179 ;  /* 0x000000b3bc027221 */ /* 0x000fe20000010000 */
[C---:B------:R-:W-:Y:S04]  /*14f20*/  HMMA.16816.F32.BF16 R28, R132.reuse, R160, R28 ;  /* 0x000000a0841c723c */ /* 0x040fe8000004181c */
[----:B------:R-:W-:Y:S01]  /*14f30*/  FADD.FTZ R190, R190, R159 ;  /* 0x0000009fbebe7221 */ /* 0x000fe20000010000 */
[----:B------:R-:W-:Y:S01]  /*14f40*/  MOV R159, R156 ;  /* 0x0000009c009f7202 */ /* 0x000fe20000000f00 */
[----:B------:R-:W-:Y:S01]  /*14f50*/  FADD.FTZ R2, R189, R2 ;  /* 0x00000002bd027221 */ /* 0x000fe20000010000 */
[----:B---3--:R-:W-:Y:S01]  /*14f60*/  F2FP.BF16.PACK_AB R160, R199, R196 ;  /* 0x000000c4c7a0723e */ /* 0x008fe200000010ff */
[C---:B------:R-:W-:Y:S01]  /*14f70*/  HMMA.16816.F32.BF16 R32, R132.reuse, R162, R32 ;  /* 0x000000a28420723c */ /* 0x040fe20000041820 */
[----:B------:R-:W-:Y:S03]  /*14f80*/  MUFU.EX2 R158, R158 ;  /* 0x0000009e009e7308 */ /* 0x000fe60000000800 */
[----:B-1----:R-:W-:Y:S01]  /*14f90*/  F2FP.BF16.PACK_AB R161, R198, R197 ;  /* 0x000000c5c6a1723e */ /* 0x002fe200000010ff */
[----:B------:R-:W-:Y:S02]  /*14fa0*/  FADD.FTZ R191, R191, R190 ;  /* 0x000000bebfbf7221 */ /* 0x000fe40000010000 */
[----:B------:R-:W-:Y:S01]  /*14fb0*/  FADD.FTZ R3, R193, R2 ;  /* 0x00000002c1037221 */ /* 0x000fe20000010000 */
[C---:B------:R-:W-:Y:S03]  /*14fc0*/  HMMA.16816.F32.BF16 R36, R132.reuse, R140, R36 ;  /* 0x0000008c8424723c */ /* 0x040fe60000041824 */
[----:B------:R-:W1:Y:S01]  /*14fd0*/  MUFU.EX2 R157, R184 ;  /* 0x000000b8009d7308 */ /* 0x000e620000000800 */
[----:B------:R-:W-:Y:S01]  /*14fe0*/  FADD.FTZ R194, R194, R191 ;  /* 0x000000bfc2c27221 */ /* 0x000fe20000010000 */
[----:B--2---:R-:W-:Y:S01]  /*14ff0*/  F2FP.BF16.PACK_AB R162, R186, R185 ;  /* 0x000000b9baa2723e */ /* 0x004fe200000010ff */
[----:B------:R-:W-:Y:S02]  /*15000*/  FADD.FTZ R3, R192, R3 ;  /* 0x00000003c0037221 */ /* 0x000fe40000010000 */
[C---:B------:R-:W-:Y:S01]  /*15010*/  HMMA.16816.F32.BF16 R40, R132.reuse, R142, R40 ;  /* 0x0000008e8428723c */ /* 0x040fe20000041828 */
[----:B------:R-:W2:Y:S03]  /*15020*/  LDSM.16.MT88.4 R140, [R212+0x7880] ;  /* 0x00788000d48c783b */ /* 0x000ea60000004200 */
[----:B------:R-:W-:Y:S02]  /*15030*/  FADD.FTZ R194, R195, R194 ;  /* 0x000000c2c3c27221 */ /* 0x000fe40000010000 */
[----:B------:R-:W-:Y:S02]  /*15040*/  FADD.FTZ R2, R196, R3 ;  /* 0x00000003c4027221 */ /* 0x000fe40000010000 */
[C---:B------:R-:W-:Y:S04]  /*15050*/  HMMA.16816.F32.BF16 R44, R132.reuse, R152, R44 ;  /* 0x00000098842c723c */ /* 0x040fe8000004182c */
[----:B------:R-:W-:Y:S02]  /*15060*/  FADD.FTZ R197, R197, R194 ;  /* 0x000000c2c5c57221 */ /* 0x000fe40000010000 */
[----:B------:R-:W-:Y:S02]  /*15070*/  FADD.FTZ R2, R199, R2 ;  /* 0x00000002c7027221 */ /* 0x000fe40000010000 */
[C---:B------:R-:W-:Y:S04]  /*15080*/  HMMA.16816.F32.BF16 R48, R132.reuse, R154, R48 ;  /* 0x0000009a8430723c */ /* 0x040fe80000041830 */
[----:B-1----:R-:W-:Y:S01]  /*15090*/  F2FP.BF16.PACK_AB R163, R157, R158 ;  /* 0x0000009e9da3723e */ /* 0x002fe200000010ff */
[----:B------:R-:W-:Y:S02]  /*150a0*/  FADD.FTZ R197, R198, R197 ;  /* 0x000000c5c6c57221 */ /* 0x000fe40000010000 */
[----:B------:R-:W-:Y:S01]  /*150b0*/  FADD.FTZ R185, R185, R2 ;  /* 0x00000002b9b97221 */ /* 0x000fe20000010000 */
[C---:B------:R-:W-:Y:S04]  /*150c0*/  HMMA.16816.F32.BF16 R52, R132.reuse, R164, R52 ;  /* 0x000000a48434723c */ /* 0x040fe80000041834 */
[----:B------:R-:W-:Y:S01]  /*150d0*/  IADD3 R2, R246, -0x1, RZ ;  /* 0xfffffffff6027810 */ /* 0x000fe20007ffe0ff */
[----:B------:R-:W-:Y:S02]  /*150e0*/  FADD.FTZ R158, R158, R197 ;  /* 0x000000c59e9e7221 */ /* 0x000fe40000010000 */
[----:B------:R-:W-:Y:S01]  /*150f0*/  FADD.FTZ R248, R186, R185 ;  /* 0x000000b9baf87221 */ /* 0x000fe20000010000 */
[C---:B------:R-:W-:Y:S01]  /*15100*/  HMMA.16816.F32.BF16 R56, R132.reuse, R166, R56 ;  /* 0x000000a68438723c */ /* 0x040fe20000041838 */
[----:B------:R-:W-:Y:S03]  /*15110*/  LDSM.16.MT88.4 R164, [R213+0x5080] ;  /* 0x00508000d5a4783b */ /* 0x000fe60000004200 */
[----:B------:R-:W-:Y:S01]  /*15120*/  FADD.FTZ R247, R157, R158 ;  /* 0x0000009e9df77221 */ /* 0x000fe20000010000 */
[----:B------:R-:W-:Y:S03]  /*15130*/  MOV R246, R2 ;  /* 0x0000000200f67202 */ /* 0x000fe60000000f00 */
[C---:B------:R-:W-:Y:S08]  /*15140*/  HMMA.16816.F32.BF16 R60, R132.reuse, R168, R60 ;  /* 0x000000a8843c723c */ /* 0x040ff0000004183c */
[C---:B------:R-:W-:Y:S01]  /*15150*/  HMMA.16816.F32.BF16 R64, R132.reuse, R170, R64 ;  /* 0x000000aa8440723c */ /* 0x040fe20000041840 */
[----:B------:R-:W-:Y:S07]  /*15160*/  LDSM.16.MT88.4 R168, [R212+0x5080] ;  /* 0x00508000d4a8783b */ /* 0x000fee0000004200 */
[C---:B------:R-:W-:Y:S08]  /*15170*/  HMMA.16816.F32.BF16 R68, R132.reuse, R172, R68 ;  /* 0x000000ac8444723c */ /* 0x040ff00000041844 */
[C---:B------:R-:W-:Y:S01]  /*15180*/  HMMA.16816.F32.BF16 R72, R132.reuse, R174, R72 ;  /* 0x000000ae8448723c */ /* 0x040fe20000041848 */
[----:B------:R-:W-:Y:S07]  /*15190*/  LDSM.16.MT88.4 R172, [R212+0x8080] ;  /* 0x00808000d4ac783b */ /* 0x000fee0000004200 */
[C---:B----4-:R-:W-:Y:S08]  /*151a0*/  HMMA.16816.F32.BF16 R76, R132.reuse, R136, R76 ;  /* 0x00000088844c723c */ /* 0x050ff0000004184c */
[C---:B------:R-:W-:Y:S01]  /*151b0*/  HMMA.16816.F32.BF16 R80, R132.reuse, R138, R80 ;  /* 0x0000008a8450723c */ /* 0x040fe20000041850 */
[----:B------:R-:W1:Y:S07]  /*151c0*/  LDSM.16.MT88.4 R136, [R214+0x9080] ;  /* 0x00908000d688783b */ /* 0x000e6e0000004200 */
[C---:B-----5:R-:W-:Y:S08]  /*151d0*/  HMMA.16816.F32.BF16 R84, R132.reuse, R144, R84 ;  /* 0x000000908454723c */ /* 0x060ff00000041854 */
        /* <DEDUP_REMOVED lines=12> */
[C---:B------:R-:W-:Y:S08]  /*152a0*/  HMMA.16816.F32.BF16 R120, R132.reuse, R146, R120 ;  /* 0x000000928478723c */ /* 0x040ff00000041878 */
[C---:B--2---:R-:W-:Y:S08]  /*152b0*/  HMMA.16816.F32.BF16 R124, R132.reuse, R140, R124 ;  /* 0x0000008c847c723c */ /* 0x044ff0000004187c */
[----:B------:R-:W-:Y:S08]  /*152c0*/  HMMA.16816.F32.BF16 R128, R132, R142, R128 ;  /* 0x0000008e8480723c */ /* 0x000ff00000041880 */
[C---:B----4-:R-:W-:Y:S01]  /*152d0*/  HMMA.16816.F32.BF16 R152, R160.reuse, R148, R4 ;  /* 0x00000094a098723c */ /* 0x050fe20000041804 */
[----:B------:R-:W2:Y:S07]  /*152e0*/  LDSM.16.MT88.4 R4, [R215+0x6880] ;  /* 0x00688000d704783b */ /* 0x000eae0000004200 */
[C---:B------:R-:W-:Y:S01]  /*152f0*/  HMMA.16816.F32.BF16 R148, R160.reuse, R150, R8 ;  /* 0x00000096a094723c */ /* 0x040fe20000041808 */
[----:B------:R-:W3:Y:S07]  /*15300*/  LDSM.16.MT88.4 R8, [R214+0x6880] ;  /* 0x00688000d608783b */ /* 0x000eee0000004200 */
[C---:B-1----:R-:W-:Y:S01]  /*15310*/  HMMA.16816.F32.BF16 R144, R160.reuse, R136, R12 ;  /* 0x00000088a090723c */ /* 0x042fe2000004180c */
[----:B------:R-:W1:Y:S07]  /*15320*/  LDSM.16.MT88.4 R12, [R213+0x6880] ;  /* 0x00688000d50c783b */ /* 0x000e6e0000004200 */
[C---:B------:R-:W-:Y:S01]  /*15330*/  HMMA.16816.F32.BF16 R140, R160.reuse, R138, R16 ;  /* 0x0000008aa08c723c */ /* 0x040fe20000041810 */
[----:B------:R-:W4:Y:S07]  /*15340*/  LDSM.16.MT88.4 R16, [R212+0x6880] ;  /* 0x00688000d410783b */ /* 0x000f2e0000004200 */
[C---:B------:R-:W-:Y:S01]  /*15350*/  HMMA.16816.F32.BF16 R136, R160.reuse, R164, R20 ;  /* 0x000000a4a088723c */ /* 0x040fe20000041814 */
[----:B------:R-:W5:Y:S07]  /*15360*/  LDSM.16.MT88.4 R20, [R215+0x8080] ;  /* 0x00808000d714783b */ /* 0x000f6e0000004200 */
[C---:B------:R-:W-:Y:S01]  /*15370*/  HMMA.16816.F32.BF16 R132, R160.reuse, R166, R24 ;  /* 0x000000a6a084723c */ /* 0x040fe20000041818 */
[----:B------:R-:W1:Y:S07]  /*15380*/  LDSM.16.MT88.4 R24, [R214+0x8080] ;  /* 0x00808000d618783b */ /* 0x000e6e0000004200 */
[C---:B------:R-:W-:Y:S01]  /*15390*/  HMMA.16816.F32.BF16 R28, R160.reuse, R168, R28 ;  /* 0x000000a8a01c723c */ /* 0x040fe2000004181c */
[----:B------:R-:W1:Y:S07]  /*153a0*/  LDSM.16.MT88.4 R164, [R213+0x8080] ;  /* 0x00808000d5a4783b */ /* 0x000e6e0000004200 */
        /* <DEDUP_REMOVED lines=12> */
[C---:B------:R-:W-:Y:S08]  /*15470*/  HMMA.16816.F32.BF16 R64, R160.reuse, R18, R64 ;  /* 0x00000012a040723c */ /* 0x040ff00000041840 */
[C---:B-----5:R-:W-:Y:S08]  /*15480*/  HMMA.16816.F32.BF16 R68, R160.reuse, R20, R68 ;  /* 0x00000014a044723c */ /* 0x060ff00000041844 */
        /* <DEDUP_REMOVED lines=13> */
[C---:B-1----:R-:W-:Y:S08]  /*15560*/  HMMA.16816.F32.BF16 R124, R160.reuse, R12, R124 ;  /* 0x0000000ca07c723c */ /* 0x042ff0000004187c */
[----:B------:R-:W-:Y:S01]  /*15570*/  HMMA.16816.F32.BF16 R128, R160, R14, R128 ;  /* 0x0000000ea080723c */ /* 0x000fe20000041880 */
[----:B------:R-:W-:-:S07]  /*15580*/  @P0 BRA `(.L_x_946) ;  /* 0xffffd14000000947 */ /* 0x000fce000383ffff */
.L_x_941:
        /* <DEDUP_REMOVED lines=10> */
[----:B-1----:R-:W-:Y:S02]  /*15630*/  FADD.FTZ R5, R6, R5 ;  /* 0x0000000506057221 */ /* 0x002fe40000010000 */
[----:B--2---:R-:W-:-:S03]  /*15640*/  FADD.FTZ R2, R2, R7 ;  /* 0x0000000702027221 */ /* 0x004fc60000010000 */
[----:B------:R-:W-:Y:S02]  /*15650*/  FSETP.NE.FTZ.AND P1, PT, R5, RZ, PT ;  /* 0x000000ff0500720b */ /* 0x000fe40003f35000 */
[----:B------:R-:W-:-:S11]  /*15660*/  FSETP.NE.FTZ.AND P0, PT, R2, RZ, PT ;  /* 0x000000ff0200720b */ /* 0x000fd60003f15000 */
[----:B------:R-:W1:Y:S01]  /*15670*/  @P1 MUFU.RCP R4, R5 ;  /* 0x0000000500041308 */ /* 0x000e620000001000 */
[----:B------:R-:W-:Y:S02]  /*15680*/  @P1 MOV R12, 0x3f317218 ;  /* 0x3f317218000c1802 */ /* 0x000fe40000000f00 */
[----:B------:R-:W-:-:S03]  /*15690*/  @P0 MOV R15, 0x3f317218 ;  /* 0x3f317218000f0802 */ /* 0x000fc60000000f00 */
[----:B------:R-:W-:Y:S02]  /*156a0*/  @P1 FMUL.FTZ R12, R12, c[0x0][0x2d0] ;  /* 0x0000b4000c0c1a20 */ /* 0x000fe40000410000 */
[----:B------:R-:W2:Y:S08]  /*156b0*/  @P0 MUFU.LG2 R10, R2 ;  /* 0x00000002000a0308 */ /* 0x000eb00000000c00 */
[----:B------:R-:W3:Y:S01]  /*156c0*/  @P1 MUFU.LG2 R5, R5 ;  /* 0x0000000500051308 */ /* 0x000ee20000000c00 */
[----:B-1----:R-:W-:-:S02]  /*156d0*/  FMUL.FTZ R152, R4, R152 ;  /* 0x0000009804987220 */ /* 0x002fc40000410000 */
[C---:B------:R-:W-:Y:S02]  /*156e0*/  FMUL.FTZ R153, R4.reuse, R153 ;  /* 0x0000009904997220 */ /* 0x040fe40000410000 */
[C---:B------:R-:W-:Y:S02]  /*156f0*/  FMUL.FTZ R148, R4.reuse, R148 ;  /* 0x0000009404947220 */ /* 0x040fe40000410000 */
[----:B------:R-:W-:Y:S01]  /*15700*/  FMUL.FTZ R149, R4, R149 ;  /* 0x0000009504957220 */ /* 0x000fe20000410000 */
[----:B------:R1:W4:Y:S01]  /*15710*/  @P0 MUFU.RCP R3, R2 ;  /* 0x0000000200030308 */ /* 0x0003220000001000 */
[----:B--2---:R-:W-:Y:S02]  /*15720*/  @P0 FMUL.FTZ R14, R10, 0.69314718246459960938 ;  /* 0x3f3172180a0e0820 */ /* 0x004fe40000410000 */
[----:B------:R-:W-:Y:S02]  /*15730*/  @P0 FMUL.FTZ R10, R15, c[0x0][0x2d0] ;  /* 0x0000b4000f0a0a20 */ /* 0x000fe40000410000 */
[----:B------:R-:W-:-:S02]  /*15740*/  FMUL.FTZ R144, R4, R144 ;  /* 0x0000009004907220 */ /* 0x000fc40000410000 */
[C---:B------:R-:W-:Y:S02]  /*15750*/  FMUL.FTZ R145, R4.reuse, R145 ;  /* 0x0000009104917220 */ /* 0x040fe40000410000 */
[----:B---3--:R-:W-:Y:S02]  /*15760*/  @P1 FMUL.FTZ R5, R5, 0.69314718246459960938 ;  /* 0x3f31721805051820 */ /* 0x008fe40000410000 */
[C---:B------:R-:W-:Y:S02]  /*15770*/  FMUL.FTZ R140, R4.reuse, R140 ;  /* 0x0000008c048c7220 */ /* 0x040fe40000410000 */
[C---:B------:R-:W-:Y:S02]  /*15780*/  FMUL.FTZ R141, R4.reuse, R141 ;  /* 0x0000008d048d7220 */ /* 0x040fe40000410000 */
[C---:B------:R-:W-:Y:S01]  /*15790*/  FMUL.FTZ R136, R4.reuse, R136 ;  /* 0x0000008804887220 */ /* 0x040fe20000410000 */
[----:B-1----:R-:W-:Y:S01]  /*157a0*/  MOV R2, 0xff800000 ;  /* 0xff80000000027802 */ /* 0x002fe20000000f00 */
        /* <DEDUP_REMOVED lines=55> */
[C---:B----4-:R-:W-:Y:S02]  /*15b20*/  FMUL.FTZ R154, R3.reuse, R154 ;  /* 0x0000009a039a7220 */ /* 0x050fe40000410000 */
        /* <DEDUP_REMOVED lines=65> */
.L_x_875:
[----:B------:R-:W-:Y:S01]  /*15f40*/  ULDC.64 UR4, c[0x0][0x118] ;  /* 0x0000460000047ab9 */ /* 0x000fe20000000a00 */
[----:B------:R-:W-:Y:S01]  /*15f50*/  SHF.R.S32.HI R0, RZ, 0x1f, R223 ;  /* 0x0000001fff007819 */ /* 0x000fe200000114df */
[----:B------:R-:W-:Y:S05]  /*15f60*/  @P2 BRA `(.L_x_947) ;  /* 0x00001a8000002947 */ /* 0x000fea0003800000 */
[----:B------:R-:W1:Y:S01]  /*15f70*/  S2R R5, SR_TID.X ;  /* 0x0000000000057919 */ /* 0x000e620000002100 */
[----:B------:R-:W-:-:S02]  /*15f80*/  F2FP.BF16.PACK_AB R16, R7, R6 ;  /* 0x000000060710723e */ /* 0x000fc400000010ff */
[----:B------:R-:W-:Y:S01]  /*15f90*/  F2FP.BF16.PACK_AB R112, R9, R112 ;  /* 0x000000700970723e */ /* 0x000fe200000010ff */
[----:B------:R-:W-:Y:S01]  /*15fa0*/  BAR.SYNC.DEFER_BLOCKING 0x1, 0x100 ;  /* 0x0044000000007b1d */ /* 0x000fe20000010000 */
[----:B------:R-:W-:Y:S01]  /*15fb0*/  F2FP.BF16.PACK_AB R4, R13, R4 ;  /* 0x000000040d04723e */ /* 0x000fe200000010ff */
[----:B------:R-:W-:Y:S01]  /*15fc0*/  IMAD.MOV.U32 R13, RZ, RZ, 0x20 ;  /* 0x00000020ff0d7424 */ /* 0x000fe200078e00ff */
        /* <DEDUP_REMOVED lines=9> */
[----:B-1----:R-:W-:-:S02]  /*16060*/  SHF.R.S32.HI R10, RZ, 0x1f, R5 ;  /* 0x0000001fff0a7819 */ /* 0x002fc40000011405 */
[----:B------:R-:W-:Y:S02]  /*16070*/  F2FP.BF16.PACK_AB R138, R139, R138 ;  /* 0x0000008a8b8a723e */ /* 0x000fe400000010ff */
[----:B------:R-:W-:Y:S02]  /*16080*/  LEA.HI R12, R10, R5, RZ, 0x2 ;  /* 0x000000050a0c7211 */ /* 0x000fe400078f10ff */
[----:B------:R-:W-:Y:S02]  /*16090*/  F2FP.BF16.PACK_AB R132, R133, R132 ;  /* 0x000000848584723e */ /* 0x000fe400000010ff */
[--C-:B------:R-:W-:Y:S02]  /*160a0*/  SHF.R.S32.HI R15, RZ, 0x2, R12.reuse ;  /* 0x00000002ff0f7819 */ /* 0x100fe4000001140c */
[----:B------:R-:W-:Y:S02]  /*160b0*/  SHF.R.S32.HI R14, RZ, 0x1f, R12 ;  /* 0x0000001fff0e7819 */ /* 0x000fe4000001140c */
[----:B------:R-:W-:-:S02]  /*160c0*/  LOP3.LUT R12, R12, 0xfffffffc, RZ, 0xc0, !PT ;  /* 0xfffffffc0c0c7812 */ /* 0x000fc400078ec0ff */
[----:B------:R-:W-:Y:S02]  /*160d0*/  LEA.HI R14, R14, R15, RZ, 0x3 ;  /* 0x0000000f0e0e7211 */ /* 0x000fe400078f18ff */
[----:B------:R-:W-:Y:S01]  /*160e0*/  F2FP.BF16.PACK_AB R134, R135, R134 ;  /* 0x000000868786723e */ /* 0x000fe200000010ff */
[----:B------:R-:W-:Y:S01]  /*160f0*/  IMAD.IADD R17, R5, 0x1, -R12 ;  /* 0x0000000105117824 */ /* 0x000fe200078e0a0c */
[----:B------:R-:W-:Y:S02]  /*16100*/  LOP3.LUT R14, R14, 0xfffffff8, RZ, 0xc0, !PT ;  /* 0xfffffff80e0e7812 */ /* 0x000fe400078ec0ff */
[----:B------:R-:W-:Y:S02]  /*16110*/  F2FP.BF16.PACK_AB R28, R29, R28 ;  /* 0x0000001c1d1c723e */ /* 0x000fe400000010ff */
[----:B------:R-:W-:Y:S01]  /*16120*/  F2FP.BF16.PACK_AB R30, R31, R30 ;  /* 0x0000001e1f1e723e */ /* 0x000fe200000010ff */
[----:B------:R-:W-:Y:S01]  /*16130*/  IMAD.IADD R15, R15, 0x1, -R14 ;  /* 0x000000010f0f7824 */ /* 0x000fe200078e0a0e */
[----:B------:R-:W-:-:S02]  /*16140*/  LEA.HI R14, R10, R5, RZ, 0x5 ;  /* 0x000000050a0e7211 */ /* 0x000fc400078f28ff */
[----:B------:R-:W-:Y:S01]  /*16150*/  F2FP.BF16.PACK_AB R32, R33, R32 ;  /* 0x000000202120723e */ /* 0x000fe200000010ff */
[C---:B------:R-:W-:Y:S01]  /*16160*/  IMAD.SHL.U32 R7, R15.reuse, 0x40, RZ ;  /* 0x000000400f077824 */ /* 0x040fe200078e00ff */
[----:B------:R-:W-:Y:S02]  /*16170*/  SHF.R.S32.HI R6, RZ, 0x5, R14 ;  /* 0x00000005ff067819 */ /* 0x000fe4000001140e */
[----:B------:R-:W-:Y:S02]  /*16180*/  LOP3.LUT R12, R15, 0x1, RZ, 0xc0, !PT ;  /* 0x000000010f0c7812 */ /* 0x000fe400078ec0ff */
[----:B------:R-:W-:Y:S01]  /*16190*/  LOP3.LUT R7, R7, 0x1c0, RZ, 0xc0, !PT ;  /* 0x000001c007077812 */ /* 0x000fe200078ec0ff */
[----:B------:R-:W-:Y:S01]  /*161a0*/  IMAD R9, R6, 0x200, R17 ;  /* 0x0000020006097824 */ /* 0x000fe200078e0211 */
[----:B------:R-:W-:Y:S02]  /*161b0*/  ISETP.NE.U32.AND P0, PT, R12, 0x1, PT ;  /* 0x000000010c00780c */ /* 0x000fe40003f05070 */
[----:B------:R-:W-:-:S02]  /*161c0*/  LEA.HI R18, R7, R7, RZ, 0x1d ;  /* 0x0000000707127211 */ /* 0x000fc400078fe8ff */
[----:B------:R-:W-:Y:S02]  /*161d0*/  R2P PR, R15, 0x6 ;  /* 0x000000060f007804 */ /* 0x000fe40000000000 */
[----:B------:R-:W-:Y:S01]  /*161e0*/  F2FP.BF16.PACK_AB R34, R35, R34 ;  /* 0x000000222322723e */ /* 0x000fe200000010ff */
[----:B------:R-:W-:Y:S01]  /*161f0*/  IMAD.U32 R9, R9, 0x2, R18 ;  /* 0x0000000209097824 */ /* 0x000fe200078e0012 */
[----:B------:R-:W-:Y:S02]  /*16200*/  F2FP.BF16.PACK_AB R36, R37, R36 ;  /* 0x000000242524723e */ /* 0x000fe400000010ff */
[----:B------:R-:W-:Y:S01]  /*16210*/  F2FP.BF16.PACK_AB R38, R39, R38 ;  /* 0x000000262726723e */ /* 0x000fe200000010ff */
[----:B------:R-:W-:Y:S01]  /*16220*/  IMAD.SHL.U32 R9, R9, 0x2, RZ ;  /* 0x0000000209097824 */ /* 0x000fe200078e00ff */
[----:B------:R-:W-:Y:S02]  /*16230*/  F2FP.BF16.PACK_AB R40, R41, R40 ;  /* 0x000000282928723e */ /* 0x000fe400000010ff */
[----:B------:R-:W-:-:S02]  /*16240*/  F2FP.BF16.PACK_AB R42, R43, R42 ;  /* 0x0000002a2b2a723e */ /* 0x000fc400000010ff */
[C---:B------:R-:W-:Y:S01]  /*16250*/  IADD3 R12, R9.reuse, 0x80, RZ ;  /* 0x00000080090c7810 */ /* 0x040fe20007ffe0ff */
[----:B------:R-:W-:Y:S01]  /*16260*/  STS [R9+0x80], R152 ;  /* 0x0000809809007388 */ /* 0x000fe20000000800 */
[----:B------:R-:W-:Y:S02]  /*16270*/  IADD3 R7, R9, 0x70, RZ ;  /* 0x0000007009077810 */ /* 0x000fe40007ffe0ff */
[----:B------:R-:W-:Y:S01]  /*16280*/  @P0 IADD3 R7, R12, 0x10, RZ ;  /* 0x000000100c070810 */ /* 0x000fe20007ffe0ff */
[----:B------:R-:W-:Y:S01]  /*16290*/  STS [R9+0x480], R154 ;  /* 0x0004809a09007388 */ /* 0x000fe20000000800 */
[----:B------:R-:W-:Y:S01]  /*162a0*/  SEL R12, R13, 0xffffffe0, !P1 ;  /* 0xffffffe00d0c7807 */ /* 0x000fe20004800000 */
[----:B------:R-:W-:Y:S01]  /*162b0*/  IMAD.MOV.U32 R13, RZ, RZ, 0x40 ;  /* 0x00000040ff0d7424 */ /* 0x000fe200078e00ff */
[----:B------:R-:W-:Y:S01]  /*162c0*/  F2FP.BF16.PACK_AB R44, R45, R44 ;  /* 0x0000002c2d2c723e */ /* 0x000fe200000010ff */
[----:B------:R-:W-:Y:S01]  /*162d0*/  STS [R7], R148 ;  /* 0x0000009407007388 */ /* 0x000fe20000000800 */
[----:B------:R-:W-:Y:S01]  /*162e0*/  F2FP.BF16.PACK_AB R46, R47, R46 ;  /* 0x0000002e2f2e723e */ /* 0x000fe200000010ff */
[----:B------:R-:W-:Y:S01]  /*162f0*/  IMAD.IADD R15, R9, 0x1, R12 ;  /* 0x00000001090f7824 */ /* 0x000fe200078e020c */
[----:B------:R-:W-:Y:S01]  /*16300*/  SEL R18, R13, 0xffffffc0, !P2 ;  /* 0xffffffc00d127807 */ /* 0x000fe20005000000 */
[----:B------:R-:W-:Y:S01]  /*16310*/  IMAD.IADD R13, R12, 0x1, R7 ;  /* 0x000000010c0d7824 */ /* 0x000fe200078e0207 */
[----:B------:R-:W-:Y:S01]  /*16320*/  STS [R7+0x400], R150 ;  /* 0x0004009607007388 */ /* 0x000fe20000000800 */
[----:B------:R-:W-:-:S02]  /*16330*/  F2FP.BF16.PACK_AB R48, R49, R48 ;  /* 0x000000303130723e */ /* 0x000fc400000010ff */
[--C-:B------:R-:W-:Y:S01]  /*16340*/  IMAD.IADD R19, R9, 0x1, R18.reuse ;  /* 0x0000000109137824 */ /* 0x100fe200078e0212 */
[----:B------:R-:W-:Y:S01]  /*16350*/  STS [R15+0x80], R144 ;  /* 0x000080900f007388 */ /* 0x000fe20000000800 */
[C---:B------:R-:W-:Y:S01]  /*16360*/  IMAD.IADD R21, R18.reuse, 0x1, R7 ;  /* 0x0000000112157824 */ /* 0x040fe200078e0207 */
[----:B------:R-:W-:Y:S01]  /*16370*/  F2FP.BF16.PACK_AB R50, R51, R50 ;  /* 0x000000323332723e */ /* 0x000fe200000010ff */
[----:B------:R-:W-:Y:S01]  /*16380*/  IMAD.IADD R23, R18, 0x1, R15 ;  /* 0x0000000112177824 */ /* 0x000fe200078e020f */
[----:B------:R-:W-:Y:S01]  /*16390*/  STS [R15+0x480], R146 ;  /* 0x000480920f007388 */ /* 0x000fe20000000800 */
[----:B------:R-:W-:Y:S01]  /*163a0*/  IMAD.IADD R25, R13, 0x1, R18 ;  /* 0x000000010d197824 */ /* 0x000fe200078e0212 */
[----:B------:R-:W-:Y:S02]  /*163b0*/  F2FP.BF16.PACK_AB R52, R53, R52 ;  /* 0x000000343534723e */ /* 0x000fe400000010ff */
        /* <DEDUP_REMOVED lines=55> */
[----:B------:R-:W-:-:S02]  /*16730*/  ISETP.NE.U32.AND P1, PT, RZ, c[0x0][0x508], PT ;  /* 0x00014200ff007a0c */ /* 0x000fc40003f25070 */
[----:B------:R-:W-:Y:S01]  /*16740*/  ISETP.NE.U32.AND P0, PT, RZ, c[0x0][0x500], PT ;  /* 0x00014000ff007a0c */ /* 0x000fe20003f05070 */
[----:B------:R-:W-:Y:S01]  /*16750*/  STS [R19+0x4480], R54 ;  /* 0x0044803613007388 */ /* 0x000fe20000000800 */
[----:B------:R-:W-:Y:S02]  /*16760*/  ISETP.NE.AND.EX P1, PT, RZ, c[0x0][0x50c], PT, P1 ;  /* 0x00014300ff007a0c */ /* 0x000fe40003f25310 */
[----:B------:R-:W-:Y:S01]  /*16770*/  ISETP.NE.AND.EX P0, PT, RZ, c[0x0][0x504], PT, P0 ;  /* 0x00014100ff007a0c */ /* 0x000fe20003f05300 */
        /* <DEDUP_REMOVED lines=28> */
[----:B------:R-:W-:Y:S04]  /*16940*/  STS [R13+0xc000], R112 ;  /* 0x00c000700d007388 */ /* 0x000fe80000000800 */
[----:B------:R-:W-:Y:S01]  /*16950*/  STS [R13+0xc400], R114 ;  /* 0x00c400720d007388 */ /* 0x000fe20000000800 */
[----:B-1----:R-:W-:-:S03]  /*16960*/  IMAD.MOV.U32 R9, RZ, RZ, 0x4 ;  /* 0x00000004ff097424 */ /* 0x002fc600078e00ff */
[----:B------:R-:W-:Y:S01]  /*16970*/  STS [R19+0xc080], R116 ;  /* 0x00c0807413007388 */ /* 0x000fe20000000800 */
[----:B------:R-:W-:-:S03]  /*16980*/  IMAD.WIDE R26, R226, R9, c[0x0][0x500] ;  /* 0x00014000e21a7625 */ /* 0x000fc600078e0209 */
        /* <DEDUP_REMOVED lines=8> */
[----:B--2---:R-:W-:-:S02]  /*16a10*/  IMAD.MOV.U32 R4, RZ, RZ, c[0x0][0x388] ;  /* 0x0000e200ff047624 */ /* 0x004fc400078e00ff */
[----:B-1----:R-:W-:-:S03]  /*16a20*/  @P1 IMAD.WIDE R18, R226, R9, c[0x0][0x508] ;  /* 0x00014200e2121625 */ /* 0x002fc600078e0209 */
[----:B------:R-:W2:Y:S04]  /*16a30*/  @P0 LDG.E R7, [R26.64] ;  /* 0x000000041a070981 */ /* 0x000ea8000c1e1900 */
[----:B------:R3:W5:Y:S01]  /*16a40*/  @P1 LDG.E R4, [R18.64] ;  /* 0x0000000412041981 */ /* 0x000762000c1e1900 */
[----:B------:R-:W-:Y:S02]  /*16a50*/  CS2R R12, SRZ ;  /* 0x00000000000c7805 */ /* 0x000fe4000001ff00 */
[--C-:B--2---:R-:W-:Y:S01]  /*16a60*/  @P0 SHF.R.S32.HI R13, RZ, 0x1f, R7.reuse ;  /* 0x0000001fff0d0819 */ /* 0x104fe20000011407 */
[----:B------:R-:W-:Y:S01]  /*16a70*/  @P0 IMAD.MOV.U32 R12, RZ, RZ, R7 ;  /* 0x000000ffff0c0224 */ /* 0x000fe200078e0007 */
[----:B------:R-:W-:Y:S05]  /*16a80*/  @P1 BRA `(.L_x_948) ;  /* 0x0000004000001947 */ /* 0x000fea0003800000 */
[----:B---3--:R-:W-:Y:S05]  /*16a90*/  @!P0 BRA `(.L_x_948) ;  /* 0x0000003000008947 */ /* 0x008fea0003800000 */
[----:B-----5:R-:W2:Y:S04]  /*16aa0*/  LDG.E R4, [R26.64] ;  /* 0x000000041a047981 */ /* 0x020ea8000c1e1900 */
[----:B------:R-:W2:Y:S02]  /*16ab0*/  LDG.E R3, [R26.64+0x4] ;  /* 0x000004041a037981 */ /* 0x000ea4000c1e1900 */
[----:B--2---:R-:W-:-:S02]  /*16ac0*/  IADD3 R4, -R4, R3, RZ ;  /* 0x0000000304047210 */ /* 0x004fc40007ffe1ff */
.L_x_948:
[----:B---3--:R-:W-:Y:S01]  /*16ad0*/  LOP3.LUT R14, R14, 0xffffffe0, RZ, 0xc0, !PT ;  /* 0xffffffe00e0e7812 */ /* 0x008fe200078ec0ff */
[----:B------:R-:W1:Y:S01]  /*16ae0*/  S2R R72, SR_CTAID.X ;  /* 0x0000000000487919 */ /* 0x000e620000002500 */
[----:B------:R-:W-:Y:S01]  /*16af0*/  SHF.R.S32.HI R15, RZ, 0x1f, R6 ;  /* 0x0000001fff0f7819 */ /* 0x000fe20000011406 */
[----:B------:R-:W-:Y:S01]  /*16b00*/  IMAD.MOV.U32 R9, RZ, RZ, c[0x0][0x4e8] ;  /* 0x00013a00ff097624 */ /* 0x000fe200078e00ff */
[----:B------:R-:W-:Y:S01]  /*16b10*/  LEA.HI R11, R17, R17, RZ, 0x1 ;  /* 0x00000011110b7211 */ /* 0x000fe200078f08ff */
[----:B------:R-:W-:Y:S01]  /*16b20*/  IMAD.IADD R7, R5, 0x1, -R14 ;  /* 0x0000000105077824 */ /* 0x000fe200078e0a0e */
[----:B------:R-:W-:Y:S01]  /*16b30*/  LEA.HI R15, R15, R6, RZ, 0x3 ;  /* 0x000000060f0f7211 */ /* 0x000fe200078f18ff */
[----:B------:R-:W-:Y:S01]  /*16b40*/  IMAD.MOV.U32 R19, RZ, RZ, R13 ;  /* 0x000000ffff137224 */ /* 0x000fe200078e000d */
[----:B------:R-:W-:Y:S01]  /*16b50*/  ISETP.NE.AND P1, PT, R9, 0x1, PT ;  /* 0x000000010900780c */ /* 0x000fe20003f25270 */
[----:B------:R-:W-:Y:S01]  /*16b60*/  BSSY B0, `(.L_x_949) ;  /* 0x000008b000007945 */ /* 0x000fe20003800000 */
[----:B------:R-:W-:-:S02]  /*16b70*/  SHF.R.S32.HI R14, RZ, 0x1f, R7 ;  /* 0x0000001fff0e7819 */ /* 0x000fc40000011407 */
[----:B------:R-:W-:Y:S02]  /*16b80*/  LOP3.LUT R15, R15, 0xffffff8, RZ, 0xc0, !PT ;  /* 0x0ffffff80f0f7812 */ /* 0x000fe400078ec0ff */
[----:B------:R-:W-:Y:S02]  /*16b90*/  LEA.HI R3, R14, R7, RZ, 0x2 ;  /* 0x000000070e037211 */ /* 0x000fe400078f10ff */
[----:B------:R-:W-:Y:S02]  /*16ba0*/  IADD3 R14, R6, -R15, RZ ;  /* 0x8000000f060e7210 */ /* 0x000fe40007ffe0ff */
[----:B------:R-:W-:Y:S02]  /*16bb0*/  LOP3.LUT R6, R11, 0x1ffffffe, RZ, 0xc0, !PT ;  /* 0x1ffffffe0b067812 */ /* 0x000fe400078ec0ff */
[----:B------:R-:W-:Y:S02]  /*16bc0*/  SHF.R.S32.HI R3, RZ, 0x2, R3 ;  /* 0x00000002ff037819 */ /* 0x000fe40000011403 */
[----:B------:R-:W-:Y:S01]  /*16bd0*/  MOV R18, R12 ;  /* 0x0000000c00127202 */ /* 0x000fe20000000f00 */
[----:B------:R-:W-:Y:S01]  /*16be0*/  IMAD.IADD R6, R17, 0x1, -R6 ;  /* 0x0000000111067824 */ /* 0x000fe200078e0a06 */
[----:B------:R-:W-:Y:S01]  /*16bf0*/  LOP3.LUT P2, RZ, R7, 0x3, RZ, 0xc0, !PT ;  /* 0x0000000307ff7812 */ /* 0x000fe2000784c0ff */
[----:B------:R-:W-:Y:S01]  /*16c00*/  IMAD R3, R14, 0x10, R3 ;  /* 0x000000100e037824 */ /* 0x000fe200078e0203 */
[-C--:B------:R-:W-:Y:S01]  /*16c10*/  LEA.HI R17, R10, R5.reuse, RZ, 0x3 ;  /* 0x000000050a117211 */ /* 0x080fe200078f18ff */
[----:B------:R-:W-:Y:S01]  /*16c20*/  IMAD R14, R0, c[0x0][0x490], RZ ;  /* 0x00012400000e7a24 */ /* 0x000fe200078e02ff */
[----:B------:R-:W-:Y:S01]  /*16c30*/  LEA.HI R10, R10, R5, RZ, 0x6 ;  /* 0x000000050a0a7211 */ /* 0x000fe200078f30ff */
[----:B------:R-:W-:Y:S01]  /*16c40*/  IMAD R9, R6, 0x8, R3 ;  /* 0x0000000806097824 */ /* 0x000fe200078e0203 */
[----:B------:R-:W-:Y:S01]  /*16c50*/  LOP3.LUT R6, R17, 0xfffffff8, RZ, 0xc0, !PT ;  /* 0xfffffff811067812 */ /* 0x000fe200078ec0ff */
[----:B------:R-:W-:Y:S01]  /*16c60*/  IMAD R7, R13, c[0x0][0x3a0], RZ ;  /* 0x0000e8000d077a24 */ /* 0x000fe200078e02ff */
[----:B------:R-:W-:Y:S01]  /*16c70*/  SHF.R.S32.HI R17, RZ, 0x3, R17 ;  /* 0x00000003ff117819 */ /* 0x000fe20000011411 */
[----:B------:R-:W-:Y:S01]  /*16c80*/  IMAD.WIDE.U32 R18, R223, c[0x0][0x490], R18 ;  /* 0x00012400df127a25 */ /* 0x000fe200078e0012 */
[----:B-1----:R-:W-:-:S02]  /*16c90*/  LEA R9, R72, R9, 0x7 ;  /* 0x0000000948097211 */ /* 0x002fc400078e38ff */
[----:B------:R-:W-:Y:S01]  /*16ca0*/  SHF.L.U32 R10, R10, 0x3, RZ ;  /* 0x000000030a0a7819 */ /* 0x000fe200000006ff */
[----:B------:R-:W-:Y:S02]  /*16cb0*/  IMAD R11, R223, c[0x0][0x494], R14 ;  /* 0x00012500df0b7a24 */ /* 0x000fe400078e020e */
[C---:B------:R-:W-:Y:S02]  /*16cc0*/  IMAD R7, R12.reuse, c[0x0][0x3a4], R7 ;  /* 0x0000e9000c077a24 */ /* 0x040fe400078e0207 */
[----:B------:R-:W-:-:S04]  /*16cd0*/  IMAD.WIDE.U32 R12, R12, c[0x0][0x3a0], RZ ;  /* 0x0000e8000c0c7a25 */ /* 0x000fc800078e00ff */
[----:B------:R-:W-:Y:S01]  /*16ce0*/  IMAD.IADD R19, R19, 0x1, R11 ;  /* 0x0000000113137824 */ /* 0x000fe200078e020b */
[----:B------:R-:W-:Y:S01]  /*16cf0*/  IADD3 R13, R13, R7, RZ ;  /* 0x000000070d0d7210 */ /* 0x000fe20007ffe0ff */
[----:B------:R-:W-:-:S04]  /*16d00*/  @P1 IMAD.HI.U32 R11, R9, c[0x0][0x4ec], RZ ;  /* 0x00013b00090b1a27 */ /* 0x000fc800078e00ff */
[----:B------:R-:W-:Y:S01]  /*16d10*/  IMAD.IADD R6, R5, 0x1, -R6 ;  /* 0x0000000105067824 */ /* 0x000fe200078e0a06 */
[----:B------:R-:W-:Y:S01]  /*16d20*/  SHF.R.S32.HI R5, RZ, 0x1f, R226 ;  /* 0x0000001fff057819 */ /* 0x000fe200000114e2 */
[----:B------:R-:W-:Y:S01]  /*16d30*/  IMAD.MOV.U32 R7, RZ, RZ, R9 ;  /* 0x000000ffff077224 */ /* 0x000fe200078e0009 */
[----:B------:R-:W-:Y:S01]  /*16d40*/  @P1 SHF.R.U32.HI R7, RZ, c[0x0][0x4f0], R11 ;  /* 0x00013c00ff071a19 */ /* 0x000fe2000001160b */
[----:B------:R-:W-:Y:S01]  /*16d50*/  IMAD R14, R0, c[0x0][0x3e8], RZ ;  /* 0x0000fa00000e7a24 */ /* 0x000fe200078e02ff */
[----:B------:R-:W-:Y:S01]  /*16d60*/  SEL R226, R226, RZ, !P0 ;  /* 0x000000ffe2e27207 */ /* 0x000fe20004000000 */
[----:B------:R-:W-:Y:S01]  /*16d70*/  IMAD.WIDE.U32 R12, R223, c[0x0][0x3e8], R12 ;  /* 0x0000fa00df0c7a25 */ /* 0x000fe200078e000c */
[----:B------:R-:W-:Y:S02]  /*16d80*/  SEL R5, R5, RZ, !P0 ;  /* 0x000000ff05057207 */ /* 0x000fe40004000000 */
[----:B------:R-:W-:Y:S01]  /*16d90*/  LEA R23, R6, R17, 0x5 ;  /* 0x0000001106177211 */ /* 0x000fe200078e28ff */
[----:B------:R-:W-:-:S02]  /*16da0*/  IMAD.MOV R0, RZ, RZ, -R7 ;  /* 0x000000ffff007224 */ /* 0x000fc400078e0a07 */
[----:B------:R-:W-:Y:S02]  /*16db0*/  IMAD R15, R223, c[0x0][0x3ec], R14 ;  /* 0x0000fb00df0f7a24 */ /* 0x000fe400078e020e */
[----:B------:R-:W-:-:S03]  /*16dc0*/  IMAD.WIDE.U32 R18, R226, c[0x0][0x498], R18 ;  /* 0x00012600e2127a25 */ /* 0x000fc600078e0012 */
[----:B------:R-:W-:Y:S01]  /*16dd0*/  IADD3 R13, R13, R15, RZ ;  /* 0x0000000f0d0d7210 */ /* 0x000fe20007ffe0ff */
[----:B------:R-:W-:Y:S01]  /*16de0*/  IMAD R11, R0, c[0x0][0x4e8], R9 ;  /* 0x00013a00000b7a24 */ /* 0x000fe200078e0209 */
[----:B------:R-:W-:Y:S01]  /*16df0*/  IADD3 R20, P0, R7, R18, RZ ;  /* 0x0000001207147210 */ /* 0x000fe20007f1e0ff */
[----:B------:R-:W-:Y:S01]  /*16e00*/  IMAD R21, R5, c[0x0][0x498], RZ ;  /* 0x0001260005157a24 */ /* 0x000fe200078e02ff */
[----:B------:R-:W-:Y:S01]  /*16e10*/  SHF.R.S32.HI R15, RZ, 0x1f, R7 ;  /* 0x0000001fff0f7819 */ /* 0x000fe20000011407 */
[----:B------:R-:W-:Y:S01]  /*16e20*/  IMAD.SHL.U32 R0, R17, 0x40, RZ ;  /* 0x0000004011007824 */ /* 0x000fe200078e00ff */
[----:B------:R-:W-:Y:S01]  /*16e30*/  SHF.R.S32.HI R18, RZ, 0x1f, R11 ;  /* 0x0000001fff127819 */ /* 0x000fe2000001140b */
[----:B------:R-:W-:Y:S02]  /*16e40*/  IMAD R14, R226, c[0x0][0x49c], R21 ;  /* 0x00012700e20e7a24 */ /* 0x000fe400078e0215 */
[----:B------:R-:W-:Y:S02]  /*16e50*/  IMAD R9, R72, 0x80, R23 ;  /* 0x0000008048097824 */ /* 0x000fe400078e0217 */
[----:B------:R-:W-:Y:S01]  /*16e60*/  IMAD R18, R18, c[0x0][0x488], RZ ;  /* 0x0001220012127a24 */ /* 0x000fe200078e02ff */
[----:B------:R-:W-:Y:S01]  /*16e70*/  IADD3.X R21, R15, R19, R14, P0, !PT ;  /* 0x000000130f157210 */ /* 0x000fe200007fe40e */
[----:B------:R-:W-:Y:S01]  /*16e80*/  @P1 IMAD.HI.U32 R16, R9, c[0x0][0x4ec], RZ ;  /* 0x00013b0009101a27 */ /* 0x000fe200078e00ff */
[----:B------:R-:W-:-:S03]  /*16e90*/  LOP3.LUT R15, R0, 0x1c0, RZ, 0xc0, !PT ;  /* 0x000001c0000f7812 */ /* 0x000fc600078ec0ff */
[----:B------:R-:W-:Y:S02]  /*16ea0*/  IMAD.SHL.U32 R0, R6, 0x8, RZ ;  /* 0x0000000806007824 */ /* 0x000fe400078e00ff */
[----:B------:R-:W-:-:S03]  /*16eb0*/  IMAD.WIDE.U32 R20, R11, c[0x0][0x488], R20 ;  /* 0x000122000b147a25 */ /* 0x000fc600078e0014 */
[----:B------:R-:W-:Y:S01]  /*16ec0*/  LOP3.LUT R6, R15, 0x38, R0, 0xf8, !PT ;  /* 0x000000380f067812 */ /* 0x000fe200078ef800 */
[----:B------:R-:W-:Y:S01]  /*16ed0*/  IMAD R18, R11, c[0x0][0x48c], R18 ;  /* 0x000123000b127a24 */ /* 0x000fe200078e0212 */
[----:B------:R-:W-:Y:S01]  /*16ee0*/  LEA R14, P0, R20, c[0x0][0x450], 0x2 ;  /* 0x00011400140e7a11 */ /* 0x000fe200078010ff */
[----:B------:R-:W-:Y:S01]  /*16ef0*/  IMAD R11, R5, c[0x0][0x3f0], RZ ;  /* 0x0000fc00050b7a24 */ /* 0x000fe200078e02ff */
[----:B------:R-:W-:Y:S01]  /*16f00*/  SHF.R.U32.HI R5, RZ, 0x3, R15 ;  /* 0x00000003ff057819 */ /* 0x000fe2000001160f */
[----:B------:R-:W-:Y:S01]  /*16f10*/  IMAD.MOV.U32 R7, RZ, RZ, R9 ;  /* 0x000000ffff077224 */ /* 0x000fe200078e0009 */
[----:B------:R-:W-:Y:S01]  /*16f20*/  IADD3 R15, R21, R18, RZ ;  /* 0x00000012150f7210 */ /* 0x000fe20007ffe0ff */
[----:B------:R-:W-:Y:S01]  /*16f30*/  SHFL.IDX PT, R32, R14, 0x1, 0x1c1f ;  /* 0x003c1f000e207f89 */ /* 0x000fe200000e0000 */
[----:B------:R-:W-:Y:S01]  /*16f40*/  @P1 SHF.R.U32.HI R7, RZ, c[0x0][0x4f0], R16 ;  /* 0x00013c00ff071a19 */ /* 0x000fe20000011610 */
[----:B------:R-:W-:Y:S01]  /*16f50*/  IMAD R11, R226, c[0x0][0x3f4], R11 ;  /* 0x0000fd00e20b7a24 */ /* 0x000fe200078e020b */
[----:B------:R-:W-:Y:S01]  /*16f60*/  LEA.HI.X R15, R20, c[0x0][0x454], R15, 0x2, P0 ;  /* 0x00011500140f7a11 */ /* 0x000fe200000f140f */
[----:B------:R-:W-:Y:S01]  /*16f70*/  SHFL.IDX PT, R18, R14, RZ, 0x1c1f ;  /* 0x001c1fff0e127589 */ /* 0x000fe200000e0000 */
[----:B------:R-:W-:Y:S01]  /*16f80*/  IMAD R20, R72, 0x80, R3 ;  /* 0x0000008048147824 */ /* 0x000fe200078e0203 */
[----:B------:R-:W-:Y:S01]  /*16f90*/  LOP3.LUT R5, R6, R5, RZ, 0x3c, !PT ;  /* 0x0000000506057212 */ /* 0x000fe200078e3cff */
[----:B------:R-:W-:Y:S01]  /*16fa0*/  IMAD.WIDE.U32 R12, R226, c[0x0][0x3f0], R12 ;  /* 0x0000fc00e20c7a25 */ /* 0x000fe200078e000c */
[----:B------:R-:W1:Y:S01]  /*16fb0*/  SHFL.IDX PT, R19, R15, RZ, 0x1c1f ;  /* 0x001c1fff0f137589 */ /* 0x000e6200000e0000 */
[----:B------:R-:W-:-:S02]  /*16fc0*/  SHF.R.S32.HI R16, RZ, 0x1f, R7 ;  /* 0x0000001fff107819 */ /* 0x000fc40000011407 */
[----:B------:R-:W-:Y:S01]  /*16fd0*/  IMAD.MOV R6, RZ, RZ, -R7 ;  /* 0x000000ffff067224 */ /* 0x000fe200078e0a07 */
[----:B------:R-:W2:Y:S01]  /*16fe0*/  SHFL.IDX PT, R33, R15, 0x1, 0x1c1f ;  /* 0x003c1f000f217f89 */ /* 0x000ea200000e0000 */
[----:B-----5:R-:W-:Y:S01]  /*16ff0*/  IMAD R3, R4, c[0x0][0x4e8], RZ ;  /* 0x00013a0004037a24 */ /* 0x020fe200078e02ff */
[----:B------:R-:W-:Y:S01]  /*17000*/  IADD3 R4, R20, 0x8, RZ ;  /* 0x0000000814047810 */ /* 0x000fe20007ffe0ff */
[----:B------:R-:W-:Y:S01]  /*17010*/  IMAD R6, R6, c[0x0][0x4e8], R9 ;  /* 0x00013a0006067a24 */ /* 0x000fe200078e0209 */
[----:B------:R-:W-:Y:S01]  /*17020*/  IADD3 R13, R13, R11, RZ ;  /* 0x0000000b0d0d7210 */ /* 0x000fe20007ffe0ff */
[----:B------:R-:W-:Y:S01]  /*17030*/  IMAD R16, R16, c[0x0][0x3e0], RZ ;  /* 0x0000f80010107a24 */ /* 0x000fe200078e02ff */
[-C--:B------:R-:W-:Y:S02]  /*17040*/  ISETP.GE.OR P1, PT, R20, R3.reuse, P2 ;  /* 0x000000031400720c */ /* 0x080fe40001726670 */
[----:B------:R-:W-:Y:S01]  /*17050*/  ISETP.GE.OR P0, PT, R4, R3, P2 ;  /* 0x000000030400720c */ /* 0x000fe20001706670 */
[----:B------:R-:W-:Y:S01]  /*17060*/  IMAD R16, R7, c[0x0][0x3e4], R16 ;  /* 0x0000f90007107a24 */ /* 0x000fe200078e0210 */
[----:B------:R-:W-:Y:S01]  /*17070*/  LOP3.LUT R5, R5, 0x7ffffe00, R10, 0xf8, !PT ;  /* 0x7ffffe0005057812 */ /* 0x000fe200078ef80a */
[----:B------:R-:W-:Y:S01]  /*17080*/  IMAD.WIDE.U32 R12, R7, c[0x0][0x3e0], R12 ;  /* 0x0000f800070c7a25 */ /* 0x000fe200078e000c */
[----:B------:R-:W-:-:S02]  /*17090*/  SHF.R.S32.HI R7, RZ, 0x1f, R6 ;  /* 0x0000001fff077819 */ /* 0x000fc40000011406 */
[----:B------:R-:W-:Y:S01]  /*170a0*/  SHF.L.U32 R76, R5, 0x1, RZ ;  /* 0x00000001054c7819 */ /* 0x000fe200000006ff */
[----:B------:R-:W-:Y:S01]  /*170b0*/  IMAD.IADD R13, R13, 0x1, R16 ;  /* 0x000000010d0d7824 */ /* 0x000fe200078e0210 */
[----:B------:R-:W-:Y:S01]  /*170c0*/  LEA R72, R72, R17, 0x7 ;  /* 0x0000001148487211 */ /* 0x000fe200078e38ff */
[----:B------:R-:W-:Y:S02]  /*170d0*/  IMAD R7, R7, c[0x0][0x3d8], RZ ;  /* 0x0000f60007077a24 */ /* 0x000fe400078e02ff */
[C---:B------:R-:W-:Y:S01]  /*170e0*/  IMAD.WIDE.U32 R74, R6.reuse, c[0x0][0x3d8], R12 ;  /* 0x0000f600064a7a25 */ /* 0x040fe200078e000c */
[----:B-1----:R1:W-:Y:S03]  /*170f0*/  @!P1 ST.E [R18.64], R2 ;  /* 0x0000000212009985 */ /* 0x0023e6000c101904 */
[----:B------:R-:W-:Y:S01]  /*17100*/  IMAD R16, R6, c[0x0][0x3dc], R7 ;  /* 0x0000f70006107a24 */ /* 0x000fe200078e0207 */
[----:B--2---:R1:W-:Y:S03]  /*17110*/  @!P0 ST.E [R32.64], R8 ;  /* 0x0000000820008985 */ /* 0x0043e6000c101904 */
[----:B------:R-:W-:Y:S01]  /*17120*/  IMAD.IADD R16, R75, 0x1, R16 ;  /* 0x000000014b107824 */ /* 0x000fe200078e0210 */
[----:B------:R1:W2:Y:S01]  /*17130*/  LDS.128 R60, [R76+0x1080] ;  /* 0x001080004c3c7984 */ /* 0x0002a20000000c00 */
[----:B------:R-:W-:-:S03]  /*17140*/  LEA R75, P0, R74, c[0x0][0x380], 0x1 ;  /* 0x0000e0004a4b7a11 */ /* 0x000fc600078008ff */
[----:B------:R1:W3:Y:S01]  /*17150*/  LDS.128 R56, [R76+0x2080] ;  /* 0x002080004c387984 */ /* 0x0002e20000000c00 */
[----:B------:R-:W-:Y:S02]  /*17160*/  LEA.HI.X R74, R74, c[0x0][0x384], R16, 0x1, P0 ;  /* 0x0000e1004a4a7a11 */ /* 0x000fe400000f0c10 */
[----:B------:R-:W-:Y:S01]  /*17170*/  ISETP.GE.AND P0, PT, R72, R3, PT ;  /* 0x000000034800720c */ /* 0x000fe20003f06270 */
        /* <DEDUP_REMOVED lines=22> */
[----:B------:R4:W5:Y:S01]  /*172e0*/  LDS.128 R16, [R76+0xc080] ;  /* 0x00c080004c107984 */ /* 0x0009620000000c00 */
        /* <DEDUP_REMOVED lines=9> */
[----:B----4-:R-:W-:Y:S01]  /*17380*/  @!P3 IMAD.WIDE R76, R0, 0x2, R78 ;  /* 0x00000002004cb825 */ /* 0x010fe200078e024e */
[----:B------:R-:W-:-:S03]  /*17390*/  @!P0 LOP3.LUT R2, R2, 0xfffffff8, RZ, 0xc0, !PT ;  /* 0xfffffff802028812 */ /* 0x000fc600078ec0ff */
[--C-:B------:R-:W-:Y:S01]  /*173a0*/  @!P2 IMAD.WIDE R70, R70, 0x2, R78.reuse ;  /* 0x000000024646a825 */ /* 0x100fe200078e024e */
[----:B--2---:R2:W-:Y:S03]  /*173b0*/  @!P3 ST.E.128 [R76.64], R64 ;  /* 0x000000404c00b985 */ /* 0x0045e6000c101d04 */
[--C-:B------:R-:W-:Y:S01]  /*173c0*/  @!P1 IMAD.WIDE R68, R68, 0x2, R78.reuse ;  /* 0x0000000244449825 */ /* 0x100fe200078e024e */
[----:B---3--:R2:W-:Y:S03]  /*173d0*/  @!P2 ST.E.128 [R70.64], R48 ;  /* 0x000000304600a985 */ /* 0x0085e6000c101d04 */
[----:B------:R-:W-:Y:S01]  /*173e0*/  @!P0 IMAD.WIDE R78, R2, 0x2, R78 ;  /* 0x00000002024e8825 */ /* 0x000fe200078e024e */
[----:B-1----:R2:W-:Y:S04]  /*173f0*/  @!P1 ST.E.128 [R68.64], R32 ;  /* 0x0000002044009985 */ /* 0x0025e8000c101d04 */
[----:B-----5:R2:W-:Y:S02]  /*17400*/  @!P0 ST.E.128 [R78.64], R16 ;  /* 0x000000104e008985 */ /* 0x0205e4000c101d04 */
.L_x_950:
[----:B--234-:R-:W-:Y:S05]  /*17410*/  BSYNC B0 ;  /* 0x0000000000007941 */ /* 0x01cfea0003800000 */
.L_x_949:
        /* <DEDUP_REMOVED lines=30> */
.L_x_952:
[----:B------:R-:W-:Y:S05]  /*17600*/  BSYNC B0 ;  /* 0x0000000000007941 */ /* 0x000fea0003800000 */
.L_x_951:
        /* <DEDUP_REMOVED lines=30> */
.L_x_954:
[----:B------:R-:W-:Y:S05]  /*177f0*/  BSYNC B0 ;  /* 0x0000000000007941 */ /* 0x000fea0003800000 */
.L_x_953:
        /* <DEDUP_REMOVED lines=31> */
.L_x_947:
[----:B------:R-:W-:Y:S01]  /*179f0*/  ISETP.NE.U32.AND P1, PT, RZ, c[0x0][0x508], PT ;  /* 0x00014200ff007a0c */ /* 0x000fe20003f25070 */
[----:B------:R-:W-:Y:S01]  /*17a00*/  IMAD.MOV.U32 R9, RZ, RZ, 0x4 ;  /* 0x00000004ff097424 */ /* 0x000fe200078e00ff */
[----:B------:R-:W-:Y:S02]  /*17a10*/  ISETP.NE.U32.AND P0, PT, RZ, c[0x0][0x500], PT ;  /* 0x00014000ff007a0c */ /* 0x000fe40003f05070 */
[----:B------:R-:W-:Y:S01]  /*17a20*/  ISETP.NE.AND.EX P1, PT, RZ, c[0x0][0x50c], PT, P1 ;  /* 0x00014300ff007a0c */ /* 0x000fe20003f25310 */
[----:B------:R-:W-:Y:S01]  /*17a30*/  IMAD.WIDE R6, R226, R9, c[0x0][0x500] ;  /* 0x00014000e2067625 */ /* 0x000fe200078e0209 */
[----:B------:R-:W-:-:S03]  /*17a40*/  ISETP.NE.AND.EX P0, PT, RZ, c[0x0][0x504], PT, P0 ;  /* 0x00014100ff007a0c */ /* 0x000fc60003f05300 */
[----:B------:R-:W-:-:S08]  /*17a50*/  IMAD.MOV.U32 R3, RZ, RZ, c[0x0][0x388] ;  /* 0x0000e200ff037624 */ /* 0x000fd000078e00ff */
[----:B------:R-:W-:Y:S02]  /*17a60*/  @P1 IMAD.WIDE R8, R226, R9, c[0x0][0x508] ;  /* 0x00014200e2081625 */ /* 0x000fe400078e0209 */
[----:B------:R-:W2:Y:S04]  /*17a70*/  @P0 LDG.E R5, [R6.64] ;  /* 0x0000000406050981 */ /* 0x000ea8000c1e1900 */
[----:B------:R1:W5:Y:S01]  /*17a80*/  @P1 LDG.E R3, [R8.64] ;  /* 0x0000000408031981 */ /* 0x000362000c1e1900 */
[----:B------:R-:W-:Y:S02]  /*17a90*/  CS2R R10, SRZ ;  /* 0x00000000000a7805 */ /* 0x000fe4000001ff00 */
[--C-:B--2---:R-:W-:Y:S01]  /*17aa0*/  @P0 SHF.R.S32.HI R11, RZ, 0x1f, R5.reuse ;  /* 0x0000001fff0b0819 */ /* 0x104fe20000011405 */
[----:B------:R-:W-:Y:S01]  /*17ab0*/  @P0 IMAD.MOV.U32 R10, RZ, RZ, R5 ;  /* 0x000000ffff0a0224 */ /* 0x000fe200078e0005 */
[----:B------:R-:W-:Y:S05]  /*17ac0*/  @P1 BRA `(.L_x_955) ;  /* 0x0000004000001947 */ /* 0x000fea0003800000 */
[----:B-1----:R-:W-:Y:S05]  /*17ad0*/  @!P0 BRA `(.L_x_955) ;  /* 0x0000003000008947 */ /* 0x002fea0003800000 */
[----:B-----5:R-:W2:Y:S04]  /*17ae0*/  LDG.E R3, [R6.64] ;  /* 0x0000000406037981 */ /* 0x020ea8000c1e1900 */
[----:B------:R-:W2:Y:S02]  /*17af0*/  LDG.E R2, [R6.64+0x4] ;  /* 0x0000040406027981 */ /* 0x000ea4000c1e1900 */
[----:B--2---:R-:W-:-:S02]  /*17b00*/  IADD3 R3, -R3, R2, RZ ;  /* 0x0000000203037210 */ /* 0x004fc40007ffe1ff */
.L_x_955:
[----:B-1----:R-:W1:Y:S01]  /*17b10*/  S2R R2, SR_TID.X ;  /* 0x0000000000027919 */ /* 0x002e620000002100 */
[----:B------:R-:W-:Y:S01]  /*17b20*/  SHF.R.S32.HI R5, RZ, 0x1f, R226 ;  /* 0x0000001fff057819 */ /* 0x000fe200000114e2 */
[----:B------:R-:W-:Y:S01]  /*17b30*/  BSSY B0, `(.L_x_956) ;  /* 0x0000027000007945 */ /* 0x000fe20003800000 */
[----:B------:R-:W-:-:S02]  /*17b40*/  SEL R226, R226, RZ, !P0 ;  /* 0x000000ffe2e27207 */ /* 0x000fc40004000000 */
[----:B------:R-:W-:Y:S02]  /*17b50*/  SEL R5, R5, RZ, !P0 ;  /* 0x000000ff05057207 */ /* 0x000fe40004000000 */
[----:B-1----:R-:W-:-:S13]  /*17b60*/  ISETP.GE.AND P1, PT, R2, 0x80, PT ;  /* 0x000000800200780c */ /* 0x002fda0003f26270 */
[----:B------:R-:W-:Y:S05]  /*17b70*/  @P1 BRA `(.L_x_957) ;  /* 0x0000022000001947 */ /* 0x000fea0003800000 */
[----:B------:R-:W1:Y:S01]  /*17b80*/  S2R R9, SR_CTAID.X ;  /* 0x0000000000097919 */ /* 0x000e620000002500 */
[----:B-----5:R-:W-:Y:S01]  /*17b90*/  IMAD R7, R3, c[0x0][0x4e8], RZ ;  /* 0x00013a0003077a24 */ /* 0x020fe200078e02ff */
[----:B-1----:R-:W-:-:S04]  /*17ba0*/  LEA R8, R9, R2, 0x7 ;  /* 0x0000000209087211 */ /* 0x002fc800078e38ff */
[----:B------:R-:W-:-:S13]  /*17bb0*/  ISETP.GE.AND P0, PT, R8, R7, PT ;  /* 0x000000070800720c */ /* 0x000fda0003f06270 */
[----:B------:R-:W-:Y:S05]  /*17bc0*/  @P0 BRA `(.L_x_957) ;  /* 0x000001d000000947 */ /* 0x000fea0003800000 */
[----:B------:R-:W-:Y:S01]  /*17bd0*/  MOV R4, c[0x0][0x4e8] ;  /* 0x00013a0000047a02 */ /* 0x000fe20000000f00 */
[----:B------:R-:W-:Y:S01]  /*17be0*/  IMAD.MOV.U32 R12, RZ, RZ, R10 ;  /* 0x000000ffff0c7224 */ /* 0x000fe200078e000a */
[----:B------:R-:W-:Y:S02]  /*17bf0*/  MOV R13, R11 ;  /* 0x0000000b000d7202 */ /* 0x000fe40000000f00 */
[----:B------:R-:W-:Y:S01]  /*17c00*/  ISETP.NE.AND P0, PT, R4, 0x1, PT ;  /* 0x000000010400780c */ /* 0x000fe20003f05270 */
[----:B------:R-:W-:Y:S01]  /*17c10*/  IMAD R4, R0, c[0x0][0x490], RZ ;  /* 0x0001240000047a24 */ /* 0x000fe200078e02ff */
[----:B------:R-:W-:Y:S01]  /*17c20*/  MOV R7, R8 ;  /* 0x0000000800077202 */ /* 0x000fe20000000f00 */
[----:B------:R-:W-:-:S04]  /*17c30*/  IMAD.WIDE.U32 R12, R223, c[0x0][0x490], R12 ;  /* 0x00012400df0c7a25 */ /* 0x000fc800078e000c */
[----:B------:R-:W-:Y:S02]  /*17c40*/  IMAD R4, R223, c[0x0][0x494], R4 ;  /* 0x00012500df047a24 */ /* 0x000fe400078e0204 */
[----:B------:R-:W-:Y:S02]  /*17c50*/  IMAD.MOV.U32 R14, RZ, RZ, R12 ;  /* 0x000000ffff0e7224 */ /* 0x000fe400078e000c */
[----:B------:R-:W-:Y:S02]  /*17c60*/  IMAD.IADD R15, R4, 0x1, R13 ;  /* 0x00000001040f7824 */ /* 0x000fe400078e020d */
[----:B------:R-:W-:-:S04]  /*17c70*/  @P0 IMAD.HI.U32 R6, R8, c[0x0][0x4ec], RZ ;  /* 0x00013b0008060a27 */ /* 0x000fc800078e00ff */
[----:B------:R-:W-:Y:S01]  /*17c80*/  IMAD R13, R5, c[0x0][0x498], RZ ;  /* 0x00012600050d7a24 */ /* 0x000fe200078e02ff */
[----:B------:R-:W-:Y:S01]  /*17c90*/  @P0 SHF.R.U32.HI R7, RZ, c[0x0][0x4f0], R6 ;  /* 0x00013c00ff070a19 */ /* 0x000fe20000011606 */
[----:B------:R-:W-:-:S03]  /*17ca0*/  IMAD.WIDE.U32 R14, R226, c[0x0][0x498], R14 ;  /* 0x00012600e20e7a25 */ /* 0x000fc600078e000e */
[C---:B------:R-:W-:Y:S01]  /*17cb0*/  IADD3 R9, -R7.reuse, RZ, RZ ;  /* 0x000000ff07097210 */ /* 0x040fe20007ffe1ff */
[----:B------:R-:W-:Y:S01]  /*17cc0*/  IMAD R13, R226, c[0x0][0x49c], R13 ;  /* 0x00012700e20d7a24 */ /* 0x000fe200078e020d */
[----:B------:R-:W-:Y:S02]  /*17cd0*/  SHF.R.S32.HI R4, RZ, 0x1f, R7 ;  /* 0x0000001fff047819 */ /* 0x000fe40000011407 */
[----:B------:R-:W-:Y:S01]  /*17ce0*/  IADD3 R12, P0, R7, R14, RZ ;  /* 0x0000000e070c7210 */ /* 0x000fe20007f1e0ff */
[----:B------:R-:W-:-:S03]  /*17cf0*/  IMAD R9, R9, c[0x0][0x4e8], R8 ;  /* 0x00013a0009097a24 */ /* 0x000fc600078e0208 */
[----:B------:R-:W-:Y:S02]  /*17d00*/  IADD3.X R13, R4, R15, R13, P0, !PT ;  /* 0x0000000f040d7210 */ /* 0x000fe400007fe40d */
[----:B------:R-:W-:Y:S02]  /*17d10*/  SHF.R.S32.HI R6, RZ, 0x1f, R9 ;  /* 0x0000001fff067819 */ /* 0x000fe40000011409 */
[----:B------:R-:W-:Y:S01]  /*17d20*/  MOV R4, 0xff800000 ;  /* 0xff80000000047802 */ /* 0x000fe20000000f00 */
[----:B------:R-:W-:-:S04]  /*17d30*/  IMAD.WIDE.U32 R12, R9, c[0x0][0x488], R12 ;  /* 0x00012200090c7a25 */ /* 0x000fc800078e000c */
[----:B------:R-:W-:-:S04]  /*17d40*/  IMAD R6, R6, c[0x0][0x488], RZ ;  /* 0x0001220006067a24 */ /* 0x000fc800078e02ff */
[----:B------:R-:W-:Y:S01]  /*17d50*/  IMAD R7, R9, c[0x0][0x48c], R6 ;  /* 0x0001230009077a24 */ /* 0x000fe200078e0206 */
[----:B------:R-:W-:-:S04]  /*17d60*/  LEA R6, P0, R12, c[0x0][0x450], 0x2 ;  /* 0x000114000c067a11 */ /* 0x000fc800078010ff */
[----:B------:R-:W-:-:S04]  /*17d70*/  IADD3 R7, R13, R7, RZ ;  /* 0x000000070d077210 */ /* 0x000fc80007ffe0ff */
[----:B------:R-:W-:-:S05]  /*17d80*/  LEA.HI.X R7, R12, c[0x0][0x454], R7, 0x2, P0 ;  /* 0x000115000c077a11 */ /* 0x000fca00000f1407 */
[----:B------:R1:W-:Y:S02]  /*17d90*/  STG.E [R6.64], R4 ;  /* 0x0000000406007986 */ /* 0x0003e4000c101904 */
.L_x_957:
[----:B------:R-:W-:Y:S05]  /*17da0*/  BSYNC B0 ;  /* 0x0000000000007941 */ /* 0x000fea0003800000 */
.L_x_956:
[----:B-1----:R-:W1:Y:S01]  /*17db0*/  S2R R6, SR_CTAID.X ;  /* 0x0000000000067919 */ /* 0x002e620000002500 */
[----:B------:R-:W-:Y:S01]  /*17dc0*/  SHF.R.S32.HI R7, RZ, 0x1f, R2 ;  /* 0x0000001fff077819 */ /* 0x000fe20000011402 */
[----:B------:R-:W-:Y:S01]  /*17dd0*/  IMAD R9, R11, c[0x0][0x3a0], RZ ;  /* 0x0000e8000b097a24 */ /* 0x000fe200078e02ff */
[----:B------:R-:W-:Y:S01]  /*17de0*/  BSSY B0, `(.L_x_958) ;  /* 0x0000045000007945 */ /* 0x000fe20003800000 */
[----:B------:R-:W-:Y:S01]  /*17df0*/  IMAD R0, R0, c[0x0][0x3e8], RZ ;  /* 0x0000fa0000007a24 */ /* 0x000fe200078e02ff */
[-C--:B------:R-:W-:Y:S01]  /*17e00*/  LEA.HI R8, R7, R2.reuse, RZ, 0x3 ;  /* 0x0000000207087211 */ /* 0x080fe200078f18ff */
[C---:B------:R-:W-:Y:S01]  /*17e10*/  IMAD R4, R10.reuse, c[0x0][0x3a4], R9 ;  /* 0x0000e9000a047a24 */ /* 0x040fe200078e0209 */
[----:B------:R-:W-:Y:S01]  /*17e20*/  MOV R7, c[0x0][0x4e8] ;  /* 0x00013a0000077a02 */ /* 0x000fe20000000f00 */
[----:B------:R-:W-:Y:S01]  /*17e30*/  IMAD.WIDE.U32 R10, R10, c[0x0][0x3a0], RZ ;  /* 0x0000e8000a0a7a25 */ /* 0x000fe200078e00ff */
[----:B------:R-:W-:Y:S02]  /*17e40*/  LOP3.LUT R9, R8, 0xfffffff8, RZ, 0xc0, !PT ;  /* 0xfffffff808097812 */ /* 0x000fe400078ec0ff */
[----:B------:R-:W-:Y:S01]  /*17e50*/  ISETP.NE.AND P0, PT, R7, 0x1, PT ;  /* 0x000000010700780c */ /* 0x000fe20003f05270 */
[----:B------:R-:W-:Y:S01]  /*17e60*/  IMAD.IADD R13, R11, 0x1, R4 ;  /* 0x000000010b0d7824 */ /* 0x000fe200078e0204 */
[----:B------:R-:W-:Y:S01]  /*17e70*/  IADD3 R11, -R9, R2, RZ ;  /* 0x00000002090b7210 */ /* 0x000fe20007ffe1ff */
[----:B------:R-:W-:Y:S01]  /*17e80*/  IMAD.MOV.U32 R12, RZ, RZ, R10 ;  /* 0x000000ffff0c7224 */ /* 0x000fe200078e000a */
[----:B------:R-:W-:Y:S01]  /*17e90*/  SHF.R.S32.HI R8, RZ, 0x3, R8 ;  /* 0x00000003ff087819 */ /* 0x000fe20000011408 */
[----:B------:R-:W-:-:S02]  /*17ea0*/  IMAD R0, R223, c[0x0][0x3ec], R0 ;  /* 0x0000fb00df007a24 */ /* 0x000fc400078e0200 */
[----:B------:R-:W-:Y:S01]  /*17eb0*/  IMAD.WIDE.U32 R12, R223, c[0x0][0x3e8], R12 ;  /* 0x0000fa00df0c7a25 */ /* 0x000fe200078e000c */
[CC--:B------:R-:W-:Y:S02]  /*17ec0*/  LEA R7, R11.reuse, R8.reuse, 0x5 ;  /* 0x000000080b077211 */ /* 0x0c0fe400078e28ff */
[----:B------:R-:W-:Y:S01]  /*17ed0*/  SHF.L.U32 R11, R11, 0x3, RZ ;  /* 0x000000030b0b7819 */ /* 0x000fe200000006ff */
[----:B------:R-:W-:Y:S01]  /*17ee0*/  IMAD R5, R5, c[0x0][0x3f0], RZ ;  /* 0x0000fc0005057a24 */ /* 0x000fe200078e02ff */
[----:B------:R-:W-:Y:S01]  /*17ef0*/  IADD3 R13, R0, R13, RZ ;  /* 0x0000000d000d7210 */ /* 0x000fe20007ffe0ff */
[C---:B-1----:R-:W-:Y:S01]  /*17f00*/  IMAD R7, R6.reuse, 0x80, R7 ;  /* 0x0000008006077824 */ /* 0x042fe200078e0207 */
[----:B------:R-:W-:Y:S01]  /*17f10*/  LEA R6, R6, R8, 0x7 ;  /* 0x0000000806067211 */ /* 0x000fe200078e38ff */
[----:B------:R-:W-:Y:S01]  /*17f20*/  IMAD R5, R226, c[0x0][0x3f4], R5 ;  /* 0x0000fd00e2057a24 */ /* 0x000fe200078e0205 */
[----:B------:R-:W-:Y:S01]  /*17f30*/  IADD3 R10, R11, 0x40, RZ ;  /* 0x000000400b0a7810 */ /* 0x000fe20007ffe0ff */
[----:B------:R-:W-:Y:S01]  /*17f40*/  @P0 IMAD.HI.U32 R0, R7, c[0x0][0x4ec], RZ ;  /* 0x00013b0007000a27 */ /* 0x000fe200078e00ff */
[----:B------:R-:W-:-:S02]  /*17f50*/  MOV R2, R7 ;  /* 0x0000000700027202 */ /* 0x000fc40000000f00 */
[C---:B------:R-:W-:Y:S01]  /*17f60*/  IADD3 R9, R11.reuse, 0x80, RZ ;  /* 0x000000800b097810 */ /* 0x040fe20007ffe0ff */
[----:B------:R-:W-:Y:S01]  /*17f70*/  IMAD.WIDE.U32 R12, R226, c[0x0][0x3f0], R12 ;  /* 0x0000fc00e20c7a25 */ /* 0x000fe200078e000c */
[----:B------:R-:W-:Y:S02]  /*17f80*/  @P0 SHF.R.U32.HI R2, RZ, c[0x0][0x4f0], R0 ;  /* 0x00013c00ff020a19 */ /* 0x000fe40000011600 */
[----:B------:R-:W-:Y:S02]  /*17f90*/  IADD3 R8, R11, 0xc0, RZ ;  /* 0x000000c00b087810 */ /* 0x000fe40007ffe0ff */
[--C-:B------:R-:W-:Y:S01]  /*17fa0*/  SHF.R.S32.HI R4, RZ, 0x1f, R2.reuse ;  /* 0x0000001fff047819 */ /* 0x100fe20000011402 */
[----:B------:R-:W-:Y:S01]  /*17fb0*/  IMAD.MOV R0, RZ, RZ, -R2 ;  /* 0x000000ffff007224 */ /* 0x000fe200078e0a02 */
[----:B------:R-:W-:-:S03]  /*17fc0*/  IADD3 R13, R13, R5, RZ ;  /* 0x000000050d0d7210 */ /* 0x000fc60007ffe0ff */
[----:B------:R-:W-:Y:S02]  /*17fd0*/  IMAD R5, R4, c[0x0][0x3e0], RZ ;  /* 0x0000f80004057a24 */ /* 0x000fe400078e02ff */
[----:B------:R-:W-:Y:S02]  /*17fe0*/  IMAD R0, R0, c[0x0][0x4e8], R7 ;  /* 0x00013a0000007a24 */ /* 0x000fe400078e0207 */
[----:B------:R-:W-:-:S04]  /*17ff0*/  IMAD.WIDE.U32 R12, R2, c[0x0][0x3e0], R12 ;  /* 0x0000f800020c7a25 */ /* 0x000fc800078e000c */
[----:B------:R-:W-:Y:S01]  /*18000*/  IMAD R5, R2, c[0x0][0x3e4], R5 ;  /* 0x0000f90002057a24 */ /* 0x000fe200078e0205 */
[----:B------:R-:W-:Y:S01]  /*18010*/  SHF.R.S32.HI R2, RZ, 0x1f, R0 ;  /* 0x0000001fff027819 */ /* 0x000fe20000011400 */
[----:B-----5:R-:W-:-:S03]  /*18020*/  IMAD R7, R3, c[0x0][0x4e8], RZ ;  /* 0x00013a0003077a24 */ /* 0x020fc600078e02ff */
[----:B------:R-:W-:Y:S01]  /*18030*/  IADD3 R13, R13, R5, RZ ;  /* 0x000000050d0d7210 */ /* 0x000fe20007ffe0ff */
[----:B------:R-:W-:-:S04]  /*18040*/  IMAD R5, R2, c[0x0][0x3d8], RZ ;  /* 0x0000f60002057a24 */ /* 0x000fc800078e02ff */
[C---:B------:R-:W-:Y:S02]  /*18050*/  IMAD R5, R0.reuse, c[0x0][0x3dc], R5 ;  /* 0x0000f70000057a24 */ /* 0x040fe400078e0205 */
[----:B------:R-:W-:-:S04]  /*18060*/  IMAD.WIDE.U32 R12, R0, c[0x0][0x3d8], R12 ;  /* 0x0000f600000c7a25 */ /* 0x000fc800078e000c */
[----:B------:R-:W-:Y:S01]  /*18070*/  IMAD.IADD R5, R13, 0x1, R5 ;  /* 0x000000010d057824 */ /* 0x000fe200078e0205 */
        /* <DEDUP_REMOVED lines=27> */
.L_x_959:
[----:B------:R-:W-:Y:S05]  /*18230*/  BSYNC B0 ;  /* 0x0000000000007941 */ /* 0x000fea0003800000 */
.L_x_958:
[----:B--2---:R-:W-:Y:S01]  /*18240*/  IADD3 R4, R6, 0x20, RZ ;  /* 0x0000002006047810 */ /* 0x004fe20007ffe0ff */
[----:B------:R2:W1:Y:S01]  /*18250*/  SHFL.IDX PT, R13, R0, 0x1, 0x181f ;  /* 0x00381f00000d7f89 */ /* 0x00046200000e0000 */
        /* <DEDUP_REMOVED lines=8> */
[----:B---3--:R-:W-:Y:S02]  /*182e0*/  @!P2 SHF.R.S32.HI R5, RZ, 0x1f, R10 ;  /* 0x0000001fff05a819 */ /* 0x008fe4000001140a */
        /* <DEDUP_REMOVED lines=16> */
.L_x_961:
[----:B------:R-:W-:Y:S05]  /*183f0*/  BSYNC B0 ;  /* 0x0000000000007941 */ /* 0x000fea0003800000 */
.L_x_960:
[----:B-1----:R-:W-:Y:S01]  /*18400*/  IADD3 R4, R6, 0x40, RZ ;  /* 0x0000004006047810 */ /* 0x002fe20007ffe0ff */
[----:B------:R1:W2:Y:S01]  /*18410*/  SHFL.IDX PT, R13, R0, 0x2, 0x181f ;  /* 0x00581f00000d7f89 */ /* 0x0002a200000e0000 */
        /* <DEDUP_REMOVED lines=12> */
[----:B--2-4-:R-:W-:Y:S01]  /*184e0*/  @!P3 IMAD.WIDE R14, R11, 0x2, R12 ;  /* 0x000000020b0eb825 */ /* 0x014fe200078e020c */
        /* <DEDUP_REMOVED lines=12> */
.L_x_963:
[----:B------:R-:W-:Y:S05]  /*185b0*/  BSYNC B0 ;  /* 0x0000000000007941 */ /* 0x000fea0003800000 */
.L_x_962:
[----:B------:R-:W-:Y:S01]  /*185c0*/  IADD3 R6, R6, 0x60, RZ ;  /* 0x0000006006067810 */ /* 0x000fe20007ffe0ff */
[----:B------:R1:W4:Y:S03]  /*185d0*/  SHFL.IDX PT, R3, R0, 0x3, 0x181f ;  /* 0x00781f0000037f89 */ /* 0x00032600000e0000 */
[----:B------:R-:W-:Y:S01]  /*185e0*/  ISETP.GE.AND P0, PT, R6, R7, PT ;  /* 0x000000070600720c */ /* 0x000fe20003f06270 */
[----:B-12---:R-:W1:-:S12]  /*185f0*/  SHFL.IDX PT, R2, R2, 0x3, 0x181f ;  /* 0x00781f0002027f89 */ /* 0x006e5800000e0000 */
[----:B------:R-:W-:Y:S05]  /*18600*/  @P0 EXIT ;  /* 0x000000000000094d */ /* 0x000fea0003800000 */
[----:B------:R-:W-:Y:S02]  /*18610*/  ISETP.GE.AND P1, PT, R10, c[0x0][0x3c8], PT ;  /* 0x0000f2000a007a0c */ /* 0x000fe40003f26270 */
[----:B------:R-:W-:Y:S02]  /*18620*/  ISETP.GE.AND P0, PT, R9, c[0x0][0x3c8], PT ;  /* 0x0000f20009007a0c */ /* 0x000fe40003f06270 */
[----:B------:R-:W-:-:S09]  /*18630*/  ISETP.GE.AND P2, PT, R11, c[0x0][0x3c8], PT ;  /* 0x0000f2000b007a0c */ /* 0x000fd20003f46270 */
[----:B---3--:R-:W-:Y:S02]  /*18640*/  @!P1 SHF.R.S32.HI R5, RZ, 0x1f, R10 ;  /* 0x0000001fff059819 */ /* 0x008fe4000001140a */
        /* <DEDUP_REMOVED lines=19> */
.L_x_936:
[----:B------:R-:W-:Y:S02]  /*18780*/  MOV R9, 0x1 ;  /* 0x0000000100097802 */ /* 0x000fe40000000f00 */
[----:B------:R-:W-:Y:S02]  /*18790*/  MOV R8, 0x187b0 ;  /* 0x000187b000087802 */ /* 0x000fe40000000f00 */
[----:B-1----:R-:W-:Y:S05]  /*187a0*/  CALL.REL.NOINC `($__internal_4_$__cuda_sm70_shflsync_idx_p) ;  /* 0x000000f000007944 */ /* 0x002fea0003c00000 */
[----:B--2---:R-:W-:Y:S01]  /*187b0*/  IMAD.MOV.U32 R30, RZ, RZ, R9 ;  /* 0x000000ffff1e7224 */ /* 0x004fe200078e0009 */
[----:B-1----:R-:W-:Y:S01]  /*187c0*/  MOV R10, R28 ;  /* 0x0000001c000a7202 */ /* 0x002fe20000000f00 */
[----:B------:R-:W-:Y:S01]  /*187d0*/  IMAD.MOV.U32 R9, RZ, RZ, 0x1 ;  /* 0x00000001ff097424 */ /* 0x000fe200078e00ff */
[----:B------:R-:W-:Y:S02]  /*187e0*/  MOV R8, 0x18800 ;  /* 0x0001880000087802 */ /* 0x000fe40000000f00 */
[----:B------:R-:W-:Y:S05]  /*187f0*/  CALL.REL.NOINC `($__internal_4_$__cuda_sm70_shflsync_idx_p) ;  /* 0x000000a000007944 */ /* 0x000fea0003c00000 */
[----:B-12---:R-:W-:Y:S05]  /*18800*/  BRA `(.L_x_964) ;  /* 0xffff765000007947 */ /* 0x006fea000383ffff */
.L_x_944:
[----:B-1----:R-:W-:Y:S02]  /*18810*/  MOV R9, 0x1 ;  /* 0x0000000100097802 */ /* 0x002fe40000000f00 */
[----:B------:R-:W-:Y:S02]  /*18820*/  MOV R8, 0x18840 ;  /* 0x0001884000087802 */ /* 0x000fe40000000f00 */
[----:B---3--:R-:W-:Y:S05]  /*18830*/  CALL.REL.NOINC `($__internal_4_$__cuda_sm70_shflsync_idx_p) ;  /* 0x0000006000007944 */ /* 0x008fea0003c00000 */
[----:B-1----:R-:W-:Y:S01]  /*18840*/  MOV R10, R2 ;  /* 0x00000002000a7202 */ /* 0x002fe20000000f00 */
[----:B--2---:R-:W-:Y:S01]  /*18850*/  IMAD.MOV.U32 R5, RZ, RZ, R9 ;  /* 0x000000ffff057224 */ /* 0x004fe200078e0009 */
[----:B------:R-:W-:Y:S01]  /*18860*/  MOV R8, 0x18890 ;  /* 0x0001889000087802 */ /* 0x000fe20000000f00 */
[----:B------:R-:W-:Y:S02]  /*18870*/  IMAD.MOV.U32 R9, RZ, RZ, 0x1 ;  /* 0x00000001ff097424 */ /* 0x000fe400078e00ff */
[----:B------:R-:W-:Y:S05]  /*18880*/  CALL.REL.NOINC `($__internal_4_$__cuda_sm70_shflsync_idx_p) ;  /* 0x0000001000007944 */ /* 0x000fea0003c00000 */
[----:B-12---:R-:W-:-:S05]  /*18890*/  BRA `(.L_x_965) ;  /* 0xffffa1b000007947 */ /* 0x006fca000383ffff */
        .weak           $__internal_4_$__cuda_sm70_shflsync_idx_p
        .type           $__internal_4_$__cuda_sm70_shflsync_idx_p,@function
        .size           $__internal_4_$__cuda_sm70_shflsync_idx_p,(.L_x_3642 - $__internal_4_$__cuda_sm70_shflsync_idx_p)
$__internal_4_$__cuda_sm70_shflsync_idx_p:
[----:B------:R-:W-:Y:S01]  /*188a0*/  MOV R16, R8 ;  /* 0x0000000800107202 */ /* 0x000fe20000000f00 */
[----:B------:R-:W-:Y:S04]  /*188b0*/  WARPSYNC R227 ;  /* 0x000000e300007348 */ /* 0x000fe80003800000 */
[----:B------:R-:W-:Y:S01]  /*188c0*/  MOV R17, 0x0 ;  /* 0x0000000000117802 */ /* 0x000fe20000000f00 */
[----:B------:R1:W2:Y:S03]  /*188d0*/  SHFL.IDX PT, R9, R10, R9, R230 ;  /* 0x000000090a097389 */ /* 0x0002a600000e00e6 */
[----:B------:R-:W-:Y:S05]  /*188e0*/  RET.REL.NODEC R16 `(_ZN7cutlass13device_kernelIN5flash19enable_sm80_to_sm89INS1_16FlashAttnFwdSm80INS1_25CollectiveMainloopFwdSm80ILi8ELi1ELb0EN4cute5tupleIJNS5_1CILi128EEENS7_ILi48EEENS7_ILi256EEEEEELi256ENS_10bfloat16_tEfNS_4arch4Sm80ELb0ELb0ELb1ELb1ELb1ELb1ELb1ELb0EEENS1_21CollectiveEpilogueFwdINS6_IJS8_SA_S9_EEENS6_IJNS7_ILi1EEESI_SI_EEESC_SE_Li256ELb1ELb1ELb0ELb0EEENS1_19SingleTileSchedulerILb1ELb0ELb1ELi128EEEEEEEEEvNT_6ParamsE) ;  /* 0xfffe771010007950 */ /* 0x000fea0003c3ffff */
.L_x_966:
        /* <DEDUP_REMOVED lines=9> */
.L_x_3642:


//--------------------- .text._ZN7cutlass13device_kernelIN5flash19enable_sm80_to_sm89INS1_16FlashAttnFwdSm80INS1_25CollectiveMainloopFwdSm80ILi8ELi1ELb0EN4cute5tupleIJNS5_1CILi128EEENS7_ILi64EEENS7_ILi256EEEEEELi256ENS_10bfloat16_tEfNS_4arch4Sm80ELb0ELb1ELb1ELb0ELb1ELb0ELb1ELb0EEENS1_21CollectiveEpilogueFwdINS6_IJS8_SA_S9_EEENS6_IJNS7_ILi1EEESI_SI_EEESC_SE_Li256ELb0ELb1ELb0ELb0EEENS1_19SingleTileSchedulerILb0ELb0ELb1ELi128EEEEEEEEEvNT_6ParamsE --------------------------
	.section	.text._ZN7cutlass13device_kernelIN5flash19enable_sm80_to_sm89INS1_16FlashAttnFwdSm80INS1_25CollectiveMainloopFwdSm80ILi8ELi1ELb0EN4cute5tupleIJNS5_1CILi128EEENS7_ILi64EEENS7_ILi256EEEEEELi256ENS_10bfloat16_tEfNS_4arch4Sm80ELb0ELb1ELb1ELb0ELb1ELb0ELb1ELb0EEENS1_21CollectiveEpilogueFwdINS6_IJS8_SA_S9_EEENS6_IJNS7_ILi1EEESI_SI_EEESC_SE_Li256ELb0ELb1ELb0ELb0EEENS1_19SingleTileSchedulerILb0ELb0ELb1ELi128EEEEEEEEEvNT_6ParamsE,"ax",@progbits
	.sectioninfo	@"SHI_REGISTERS=255"
	.align	128
.text._ZN7cutlass13device_kernelIN5flash19enable_sm80_to_sm89INS1_16FlashAttnFwdSm80INS1_25CollectiveMainloopFwdSm80ILi8ELi1ELb0EN4cute5tupleIJNS5_1CILi128EEENS7_ILi64EEENS7_ILi256EEEEEELi256ENS_10bfloat16_tEfNS_4arch4Sm80ELb0ELb1ELb1ELb0ELb1ELb0ELb1ELb0EEENS1_21CollectiveEpilogueFwdINS6_IJS8_SA_S9_EEENS6_IJNS7_ILi1EEESI_SI_EEESC_SE_Li256ELb0ELb1ELb0ELb0EEENS1_19SingleTileSchedulerILb0ELb0ELb1ELi128EEEEEEEEEvNT_6ParamsE:
        .type           _ZN7cutlass13device_kernelIN5flash19enable_sm80_to_sm89INS1_16FlashAttnFwdSm80INS1_25CollectiveMainloopFwdSm80ILi8ELi1ELb0EN4cute5tupleIJNS5_1CILi128EEENS7_ILi64EEENS7_ILi256EEEEEELi256ENS_10bfloat16_tEfNS_4arch4Sm80ELb0ELb1ELb1ELb0ELb1ELb0ELb1ELb0EEENS1_21CollectiveEpilogueFwdINS6_IJS8_SA_S9_EEENS6_IJNS7_ILi1EEESI_SI_EEESC_SE_Li256ELb0ELb1ELb0ELb0EEENS1_19SingleTileSchedulerILb0ELb0ELb1ELi128EEEEEEEEEvNT_6ParamsE,@function
        .size           _ZN7cutlass13device_kernelIN5flash19enable_sm80_to_sm89INS1_16FlashAttnFwdSm80INS1_25CollectiveMainloopFwdSm80ILi8ELi1ELb0EN4cute5tupleIJNS5_1CILi128EEENS7_ILi64EEENS7_ILi256EEEEEELi256ENS_10bfloat16_tEfNS_4arch4Sm80ELb0ELb1ELb1ELb0ELb1ELb0ELb1ELb0EEENS1_21CollectiveEpilogueFwdINS6_IJS8_SA_S9_EEENS6_IJNS7_ILi1EEESI_SI_EEESC_SE_Li256ELb0ELb1ELb0ELb0EEENS1_19SingleTileSchedulerILb0ELb0ELb1ELi128EEEEEEEEEvNT_6ParamsE,(.L_x_3644 - _ZN7cutlass13device_kernelIN5flash19enable_sm80_to_sm89INS1_16FlashAttnFwdSm80INS1_25CollectiveMainloopFwdSm80ILi8ELi1ELb0EN4cute5tupleIJNS5_1CILi128EEENS7_ILi64EEENS7_ILi256EEEEEELi256ENS_10bfloat16_tEfNS_4arch4Sm80ELb0ELb1ELb1ELb0ELb1ELb0ELb1ELb0EEENS1_21CollectiveEpilogueFwdINS6_IJS8_SA_S9_EEENS6_IJNS7_ILi1EEESI_SI_EEESC_SE_Li256ELb0ELb1ELb0ELb0EEENS1_19SingleTileSchedulerILb0ELb0ELb1ELi128EEEEEEEEEvNT_6ParamsE)
        .other          _ZN7cutlass13device_kernelIN5flash19enable_sm80_to_sm89INS1_16FlashAttnFwdSm80INS1_25CollectiveMainloopFwdSm80ILi8ELi1ELb0EN4cute5tupleIJNS5_1CILi128EEENS7_ILi64EEENS7_ILi256EEEEEELi256ENS_10bfloat16_tEfNS_4arch4Sm80ELb0ELb1ELb1ELb0ELb1ELb0ELb1ELb0EEENS1_21CollectiveEpilogueFwdINS6_IJS8_SA_S9_EEENS6_IJNS7_ILi1EEESI_SI_EEESC_SE_Li256ELb0ELb1ELb0ELb0EEENS1_19SingleTileSchedulerILb0ELb0ELb1ELi128EEEEEEEEEvNT_6ParamsE,@"STO_CUDA_ENTRY STV_DEFAULT"
_ZN7cutlass13device_kernelIN5flash19enable_sm80_to_sm89INS1_16FlashAttnFwdSm80INS1_25CollectiveMainloopFwdSm80ILi8ELi1ELb0EN4cute5tupleIJNS5_1CILi128EEENS7_ILi64EEENS7_ILi256EEEEEELi256ENS_10bfloat16_tEfNS_4arch4Sm80ELb0ELb1ELb1ELb0ELb1ELb0ELb1ELb0EEENS1_21CollectiveEpilogueFwdINS6_IJS8_SA_S9_EEENS6_IJNS7_ILi1EEESI_SI_EEESC_SE_Li256ELb0ELb1ELb0ELb0EEENS1_19SingleTileSchedulerILb0ELb0ELb1ELi128EEEEEEEEEvNT_6ParamsE:
        /* <DEDUP_REMOVED lines=20> */
[----:B------:R-:W-:Y:S01]  /*0140*/  UMOV UR13, 0x1 ;  /* 0x00000001000d7882 */ /* 0x000fe20000000000 */
[----:B------:R-:W3:Y:S01]  /*0150*/  S2UR UR9, SR_CTAID.Y ;  /* 0x00000000000979c3 */ /* 0x000ee20000002600 */
[----:B------:R-:W4:Y:S01]  /*0160*/  S2R R105, SR_TID.X ;  /* 0x0000000000697919 */ /* 0x000f220000002100 */
[----:B------:R-:W-:-:S02]  /*0170*/  ULDC UR8, c[0x0][0x1d0] ;  /* 0x0000740000087ab9 */ /* 0x000fc40000000800 */
[----:B------:R-:W-:Y:S02]  /*0180*/  ULDC UR14, c[0x0][0x168] ;  /* 0x00005a00000e7ab9 */ /* 0x000fe40000000800 */
[----:B-1----:R-:W-:-:S04]  /*0190*/  USHF.L.U32 UR25, UR25, 0x7, URZ ;  /* 0x0000000719197899 */ /* 0x002fc8000800063f */
[----:B------:R-:W-:Y:S02]  /*01a0*/  @UP2 UIADD3 UR10, UR25, 0x7f, URZ ;  /* 0x0000007f190a2890 */ /* 0x000fe4000fffe03f */
[----:B------:R-:W-:Y:S02]  /*01b0*/  UIADD3 UR7, UR25, 0x7f, URZ ;  /* 0x0000007f19077890 */ /* 0x000fe4000fffe03f */
[----:B------:R-:W-:Y:S02]  /*01c0*/  UIMAD.WIDE.U32 UR10, UR10, UR4, URZ ;  /* 0x000000040a0a72a5 */ /* 0x000fe4000f8e003f */
[----:B---3--:R-:W-:Y:S02]  /*01d0*/  USHF.R.S32.HI UR18, URZ, 0x1f, UR9 ;  /* 0x0000001f3f127899 */ /* 0x008fe40008011409 */
[----:B------:R-:W-:-:S03]  /*01e0*/  @UP2 USHF.R.U32.HI UR7, URZ, UR5, UR11 ;  /* 0x000000053f072299 */ /* 0x000fc6000801160b */
[----:B------:R-:W-:Y:S02]  /*01f0*/  ULDC.64 UR4, c[0x0][0x328] ;  /* 0x0000ca0000047ab9 */ /* 0x000fe40000000a00 */
[----:B------:R-:W-:Y:S02]  /*0200*/  UISETP.LE.AND UP1, UPT, UR13, UR5, UPT ;  /* 0x000000050d00728c */ /* 0x000fe4000bf23270 */
[----:B------:R-:W-:Y:S02]  /*0210*/  UMOV UR10, URZ ;  /* 0x0000003f000a7c82 */ /* 0x000fe40008000000 */
[----:B------:R-:W-:Y:S02]  /*0220*/  ULDC UR11, c[0x0][0x2ac] ;  /* 0x0000ab00000b7ab9 */ /* 0x000fe40000000800 */
[----:B------:R-:W-:-:S04]  /*0230*/  UIMAD UR8, UR11, UR8, URZ ;  /* 0x000000080b0872a4 */ /* 0x000fc8000f8e023f */
[----:B------:R-:W-:-:S04]  /*0240*/  UIADD3 UR14, UR8, -UR14, UR13 ;  /* 0x8000000e080e7290 */ /* 0x000fc8000fffe00d */
[----:B------:R-:W-:-:S04]  /*0250*/  UIADD3 UR5, UR14, UR7, URZ ;  /* 0x000000070e057290 */ /* 0x000fc8000fffe03f */
        /* <DEDUP_REMOVED lines=16> */
.L_x_968:
[----:B------:R-:W-:Y:S02]  /*0360*/  ULDC UR4, c[0x0][0x32c] ;  /* 0x0000cb0000047ab9 */ /* 0x000fe40000000800 */
[----:B------:R-:W-:-:S03]  /*0370*/  UISETP.NE.AND UP0, UPT, UR13, UR4, UPT ;  /* 0x000000040d00728c */ /* 0x000fc6000bf05270 */
[----:B------:R-:W-:Y:S02]  /*0380*/  ULDC.64 UR4, c[0x0][0x330] ;  /* 0x0000cc0000047ab9 */ /* 0x000fe40000000a00 */
[----:B------:R-:W-:-:S07]  /*0390*/  UIMAD.WIDE.U32 UR20, UR14, UR4, URZ ;  /* 0x000000040e1472a5 */ /* 0x000fce000f8e003f */
[----:B------:R-:W-:Y:S02]  /*03a0*/  @UP0 UMOV UR13, UR21 ;  /* 0x00000015000d0c82 */ /* 0x000fe40008000000 */
[----:B------:R-:W-:Y:S02]  /*03b0*/  @UP0 USHF.R.U32.HI UR14, URZ, UR5, UR13 ;  /* 0x000000053f0e0299 */ /* 0x000fe4000801160d */
.L_x_969:
[----:B------:R-:W-:Y:S02]  /*03c0*/  ULDC UR4, c[0x0][0x32c] ;  /* 0x0000cb0000047ab9 */ /* 0x000fe40000000800 */
[----:B------:R-:W-:-:S04]  /*03d0*/  UIMAD UR4, UR14, UR4, UR4 ;  /* 0x000000040e0472a4 */ /* 0x000fc8000f8e0204 */
[----:B------:R-:W-:-:S04]  /*03e0*/  UISETP.LT.AND UP0, UPT, UR7, UR4, UPT ;  /* 0x000000040700728c */ /* 0x000fc8000bf01270 */
[----:B------:R-:W-:Y:S02]  /*03f0*/  USEL UR7, UR7, UR4, UP0 ;  /* 0x0000000407077287 */ /* 0x000fe40008000000 */
.L_x_967:
[----:B----4-:R-:W-:Y:S01]  /*0400*/  UIADD3 UR13, UR8, 0x3f, URZ ;  /* 0x0000003f080d7890 */ /* 0x010fe2000fffe03f */
[----:B------:R-:W-:Y:S01]  /*0410*/  PLOP3.LUT P0, PT, PT, PT, UP1, 0x40, 0x0 ;  /* 0x000000000000781c */ /* 0x000fe20003f0e818 */
[----:B------:R-:W-:Y:S02]  /*0420*/  UIADD3 UR14, UR7, 0x3f, URZ ;  /* 0x0000003f070e7890 */ /* 0x000fe4000fffe03f */
[----:B------:R-:W-:Y:S02]  /*0430*/  ULDC.64 UR4, c[0x0][0x2c8] ;  /* 0x0000b20000047ab9 */ /* 0x000fe40000000a00 */
[----:B------:R-:W-:Y:S02]  /*0440*/  UIMAD.WIDE.U32 UR20, UR25, UR4, URZ ;  /* 0x00000004191472a5 */ /* 0x000fe4000f8e003f */
[----:B------:R-:W-:Y:S02]  /*0450*/  USHF.R.S32.HI UR15, URZ, 0x1f, UR13 ;  /* 0x0000001f3f0f7899 */ /* 0x000fe4000801140d */
[----:B------:R-:W-:-:S02]  /*0460*/  USHF.R.S32.HI UR7, URZ, 0x1f, UR14 ;  /* 0x0000001f3f077899 */ /* 0x000fc4000801140e */
[----:B------:R-:W-:Y:S02]  /*0470*/  UMOV UR4, UR25 ;  /* 0x0000001900047c82 */ /* 0x000fe40008000000 */
[----:B------:R-:W-:Y:S02]  /*0480*/  @UP2 USHF.R.U32.HI UR4, URZ, UR5, UR21 ;  /* 0x000000053f042299 */ /* 0x000fe40008011615 */
[----:B------:R-:W-:Y:S02]  /*0490*/  ULEA.HI UR5, UR15, UR13, URZ, 0x6 ;  /* 0x0000000d0f057291 */ /* 0x000fe4000f8f303f */
[----:B------:R-:W-:Y:S02]  /*04a0*/  ULEA.HI UR21, UR7, UR14, URZ, 0x6 ;  /* 0x0000000e07157291 */ /* 0x000fe4000f8f303f */
[----:B------:R-:W-:Y:S02]  /*04b0*/  ULDC UR24, c[0x0][0x168] ;  /* 0x00005a0000187ab9 */ /* 0x000fe40000000800 */
[----:B------:R-:W-:-:S02]  /*04c0*/  USHF.R.S32.HI UR5, URZ, 0x6, UR5 ;  /* 0x000000063f057899 */ /* 0x000fc40008011405 */
[----:B------:R-:W-:Y:S02]  /*04d0*/  USHF.R.S32.HI UR21, URZ, 0x6, UR21 ;  /* 0x000000063f157899 */ /* 0x000fe40008011415 */
[----:B------:R-:W-:Y:S02]  /*04e0*/  UIADD3 UR24, UR8, -UR24, URZ ;  /* 0x8000001808187290 */ /* 0x000fe4000fffe03f */
[----:B------:R-:W-:Y:S02]  /*04f0*/  UISETP.LT.AND UP0, UPT, UR5, UR21, UPT ;  /* 0x000000150500728c */ /* 0x000fe4000bf01270 */
[----:B------:R-:W-:Y:S02]  /*0500*/  UIADD3 UR4, UR24, UR4, URZ ;  /* 0x0000000418047290 */ /* 0x000fe4000fffe03f */
[----:B------:R-:W-:Y:S02]  /*0510*/  ULDC UR7, c[0x0][0x324] ;  /* 0x0000c90000077ab9 */ /* 0x000fe40000000800 */
        /* <DEDUP_REMOVED lines=15> */
.L_x_971:
[----:B------:R-:W-:Y:S02]  /*0610*/  ULDC UR4, c[0x0][0x32c] ;  /* 0x0000cb0000047ab9 */ /* 0x000fe40000000800 */
[----:B------:R-:W-:-:S03]  /*0620*/  UISETP.NE.AND UP0, UPT, UR4, 0x1, UPT ;  /* 0x000000010400788c */ /* 0x000fc6000bf05270 */
[----:B------:R-:W-:Y:S02]  /*0630*/  ULDC.64 UR4, c[0x0][0x330] ;  /* 0x0000cc0000047ab9 */ /* 0x000fe40000000a00 */
[----:B------:R-:W-:-:S06]  /*0640*/  UIMAD.WIDE.U32 UR14, UR13, UR4, URZ ;  /* 0x000000040d0e72a5 */ /* 0x000fcc000f8e003f */
[----:B------:R-:W-:Y:S02]  /*0650*/  @UP0 USHF.R.U32.HI UR13, URZ, UR5, UR15 ;  /* 0x000000053f0d0299 */ /* 0x000fe4000801160f */
.L_x_972:
[----:B------:R-:W-:Y:S02]  /*0660*/  ULDC UR4, c[0x0][0x32c] ;  /* 0x0000cb0000047ab9 */ /* 0x000fe40000000800 */
[----:B------:R-:W-:-:S04]  /*0670*/  UIMAD UR4, UR13, UR4, URZ ;  /* 0x000000040d0472a4 */ /* 0x000fc8000f8e023f */
[----:B------:R-:W-:-:S04]  /*0680*/  UISETP.LT.AND UP0, UPT, UR7, UR4, UPT ;  /* 0x000000040700728c */ /* 0x000fc8000bf01270 */
[----:B------:R-:W-:-:S04]  /*0690*/  USEL UR7, UR7, UR4, !UP0 ;  /* 0x0000000407077287 */ /* 0x000fc8000c000000 */
.L_x_970:
[----:B------:R-:W-:Y:S01]  /*06a0*/  USHF.R.S32.HI UR4, URZ, 0x1f, UR7 ;  /* 0x0000001f3f047899 */ /* 0x000fe20008011407 */
[----:B------:R-:W-:Y:S01]  /*06b0*/  PLOP3.LUT P2, PT, PT, PT, PT, 0x80, 0x0 ;  /* 0x000000000000781c */ /* 0x000fe20003f4f070 */
[----:B------:R-:W-:Y:S01]  /*06c0*/  CS2R R130, SRZ ;  /* 0x0000000000827805 */ /* 0x000fe2000001ff00 */
[----:B------:R-:W-:Y:S01]  /*06d0*/  IMAD.MOV.U32 R23, RZ, RZ, RZ ;  /* 0x000000ffff177224 */ /* 0x000fe200078e00ff */
[----:B------:R-:W-:Y:S01]  /*06e0*/  ULEA.HI UR7, UR4, UR7, URZ, 0x6 ;  /* 0x0000000704077291 */ /* 0x000fe2000f8f303f */
[----:B------:R-:W-:Y:S01]  /*06f0*/  IMAD.MOV.U32 R128, RZ, RZ, RZ ;  /* 0x000000ffff807224 */ /* 0x000fe200078e00ff */
[----:B------:R-:W-:Y:S01]  /*0700*/  CS2R R126, SRZ ;  /* 0x00000000007e7805 */ /* 0x000fe2000001ff00 */
[----:B------:R-:W-:Y:S01]  /*0710*/  CS2R R24, SRZ ;  /* 0x0000000000187805 */ /* 0x000fe2000001ff00 */
[----:B------:R-:W-:Y:S01]  /*0720*/  USHF.R.S32.HI UR7, URZ, 0x6, UR7 ;  /* 0x000000063f077899 */ /* 0x000fe20008011407 */
[----:B------:R-:W-:Y:S01]  /*0730*/  MOV R124, RZ ;  /* 0x000000ff007c7202 */ /* 0x000fe20000000f00 */
[----:B------:R-:W-:Y:S01]  /*0740*/  CS2R R122, SRZ ;  /* 0x00000000007a7805 */ /* 0x000fe2000001ff00 */
[----:B------:R-:W-:Y:S01]  /*0750*/  IMAD.MOV.U32 R120, RZ, RZ, RZ ;  /* 0x000000ffff787224 */ /* 0x000fe200078e00ff */
[----:B------:R-:W-:Y:S01]  /*0760*/  UISETP.LT.AND UP0, UPT, URZ, UR7, UPT ;  /* 0x000000073f00728c */ /* 0x000fe2000bf01270 */
[----:B------:R-:W-:Y:S01]  /*0770*/  CS2R R118, SRZ ;  /* 0x0000000000767805 */ /* 0x000fe2000001ff00 */
[----:B------:R-:W-:Y:S01]  /*0780*/  CS2R R26, SRZ ;  /* 0x00000000001a7805 */ /* 0x000fe2000001ff00 */
[----:B------:R-:W-:Y:S01]  /*0790*/  MOV R116, RZ ;  /* 0x000000ff00747202 */ /* 0x000fe20000000f00 */
[----:B------:R-:W-:Y:S01]  /*07a0*/  USEL UR7, URZ, UR7, !UP0 ;  /* 0x000000073f077287 */ /* 0x000fe2000c000000 */
[----:B------:R-:W-:Y:S01]  /*07b0*/  CS2R R114, SRZ ;  /* 0x0000000000727805 */ /* 0x000fe2000001ff00 */
[----:B------:R-:W-:Y:S01]  /*07c0*/  IMAD.MOV.U32 R112, RZ, RZ, RZ ;  /* 0x000000ffff707224 */ /* 0x000fe200078e00ff */
[----:B------:R-:W-:Y:S01]  /*07d0*/  CS2R R110, SRZ ;  /* 0x00000000006e7805 */ /* 0x000fe2000001ff00 */
[----:B------:R-:W-:Y:S01]  /*07e0*/  UISETP.GT.AND UP0, UPT, UR21, UR7, UPT ;  /* 0x000000071500728c */ /* 0x000fe2000bf04270 */
[----:B------:R-:W-:Y:S01]  /*07f0*/  CS2R R28, SRZ ;  /* 0x00000000001c7805 */ /* 0x000fe2000001ff00 */
[----:B------:R-:W-:Y:S01]  /*0800*/  MOV R108, RZ ;  /* 0x000000ff006c7202 */ /* 0x000fe20000000f00 */
[----:B------:R-:W-:Y:S01]  /*0810*/  CS2R R106, SRZ ;  /* 0x00000000006a7805 */ /* 0x000fe2000001ff00 */
[----:B------:R-:W-:Y:S01]  /*0820*/  IMAD.MOV.U32 R104, RZ, RZ, RZ ;  /* 0x000000ffff687224 */ /* 0x000fe200078e00ff */
[----:B------:R-:W-:Y:S01]  /*0830*/  CS2R R102, SRZ ;  /* 0x0000000000667805 */ /* 0x000fe2000001ff00 */
[----:B------:R-:W-:Y:S01]  /*0840*/  PLOP3.LUT P0, PT, PT, PT, UP0, 0x80, 0x0 ;  /* 0x000000000000781c */ /* 0x000fe20003f0f008 */
        /* <DEDUP_REMOVED lines=63> */
[----:B-1----:R-:W-:Y:S02]  /*0c40*/  IMAD.U32 R2, RZ, RZ, UR4 ;  /* 0x00000004ff027e24 */ /* 0x002fe4000f8e00ff */
[----:B------:R-:W-:Y:S01]  /*0c50*/  IMAD.U32 R3, RZ, RZ, UR5 ;  /* 0x00000005ff037e24 */ /* 0x000fe2000f8e00ff */
[----:B------:R-:W-:Y:S01]  /*0c60*/  SHF.R.S32.HI R101, RZ, 0x1f, R105 ;  /* 0x0000001fff657819 */ /* 0x000fe20000011469 */
[----:B------:R-:W-:Y:S02]  /*0c70*/  ULDC.64 UR4, c[0x0][0x1b8] ;  /* 0x00006e0000047ab9 */ /* 0x000fe40000000a00 */
[----:B------:R-:W-:Y:S01]  /*0c80*/  UIMAD UR13, UR18, UR4, URZ ;  /* 0x00000004120d72a4 */ /* 0x000fe2000f8e023f */
[----:B------:R1:W3:Y:S01]  /*0c90*/  @P0 LDG.E R9, [R2.64] ;  /* 0x0000001002090981 */ /* 0x0002e2000c1e1900 */
[----:B------:R-:W-:Y:S01]  /*0ca0*/  PLOP3.LUT P2, PT, PT, PT, UP2, 0x80, 0x0 ;  /* 0x000000000000781c */ /* 0x000fe20003f4f028 */
[----:B------:R-:W-:Y:S01]  /*0cb0*/  UIMAD.WIDE.U32 UR22, UR9, UR4, URZ ;  /* 0x00000004091672a5 */ /* 0x000fe2000f8e003f */
[----:B------:R-:W-:Y:S01]  /*0cc0*/  PLOP3.LUT P1, PT, PT, PT, UP2, 0x80, 0x0 ;  /* 0x000000000000781c */ /* 0x000fe20003f2f028 */
[----:B------:R-:W-:Y:S01]  /*0cd0*/  UIMAD UR13, UR9, UR5, UR13 ;  /* 0x00000005090d72a4 */ /* 0x000fe2000f8e020d */
[----:B------:R-:W-:Y:S01]  /*0ce0*/  IMAD.MOV.U32 R240, RZ, RZ, RZ ;  /* 0x000000fffff07224 */ /* 0x000fe200078e00ff */
[----:B------:R-:W-:-:S02]  /*0cf0*/  USHF.R.S32.HI UR14, URZ, 0x1f, UR6 ;  /* 0x0000001f3f0e7899 */ /* 0x000fc40008011406 */
[----:B------:R-:W-:Y:S02]  /*0d00*/  ULDC.64 UR4, c[0x0][0x1c0] ;  /* 0x0000700000047ab9 */ /* 0x000fe40000000a00 */
[----:B------:R-:W-:Y:S02]  /*0d10*/  UIADD3 UR23, UR23, UR13, URZ ;  /* 0x0000000d17177290 */ /* 0x000fe4000fffe03f */
[----:B------:R-:W-:Y:S02]  /*0d20*/  UIMAD UR14, UR14, UR4, URZ ;  /* 0x000000040e0e72a4 */ /* 0x000fe4000f8e023f */
[----:B------:R-:W-:Y:S02]  /*0d30*/  UIMAD.WIDE.U32 UR22, UR6, UR4, UR22 ;  /* 0x00000004061672a5 */ /* 0x000fe4000f8e0016 */
[----:B------:R-:W-:Y:S02]  /*0d40*/  UIMAD UR5, UR6, UR5, UR14 ;  /* 0x00000005060572a4 */ /* 0x000fe4000f8e020e */
[----:B------:R-:W-:-:S02]  /*0d50*/  ULDC UR4, c[0x0][0x168] ;  /* 0x00005a0000047ab9 */ /* 0x000fc40000000800 */
[----:B------:R-:W-:Y:S02]  /*0d60*/  UIADD3 UR5, UR23, UR5, URZ ;  /* 0x0000000517057290 */ /* 0x000fe4000fffe03f */
[----:B------:R-:W-:Y:S02]  /*0d70*/  UIMAD UR12, UR12, UR4, URZ ;  /* 0x000000040c0c72a4 */ /* 0x000fe4000f8e023f */
[----:B------:R-:W-:Y:S01]  /*0d80*/  UIADD3 UR26, UR21, -0x1, URZ ;  /* 0xffffffff151a7890 */ /* 0x000fe2000fffe03f */
[----:B-1----:R-:W-:Y:S01]  /*0d90*/  LEA.HI R2, R101, R105, RZ, 0x3 ;  /* 0x0000006965027211 */ /* 0x002fe200078f18ff */
[----:B------:R-:W-:Y:S02]  /*0da0*/  IMAD.U32 R3, RZ, RZ, UR23 ;  /* 0x00000017ff037e24 */ /* 0x000fe4000f8e00ff */
[----:B------:R-:W-:Y:S01]  /*0db0*/  IMAD.U32 R3, RZ, RZ, UR5 ;  /* 0x00000005ff037e24 */ /* 0x000fe2000f8e00ff */
[----:B------:R-:W-:Y:S01]  /*0dc0*/  LOP3.LUT R0, R2, 0xfffffff8, RZ, 0xc0, !PT ;  /* 0xfffffff802007812 */ /* 0x000fe200078ec0ff */
[----:B------:R-:W-:Y:S01]  /*0dd0*/  USHF.L.U32 UR20, UR26, 0x6, URZ ;  /* 0x000000061a147899 */ /* 0x000fe2000800063f */
[----:B------:R-:W-:Y:S01]  /*0de0*/  SHF.R.S32.HI R18, RZ, 0x3, R2 ;  /* 0x00000003ff127819 */ /* 0x000fe20000011402 */
[----:B------:R-:W-:Y:S01]  /*0df0*/  IMAD.U32 R2, RZ, RZ, UR22 ;  /* 0x00000016ff027e24 */ /* 0x000fe2000f8e00ff */
[----:B------:R-:W-:Y:S01]  /*0e00*/  ULDC.64 UR4, c[0x0][0x2b0] ;  /* 0x0000ac0000047ab9 */ /* 0x000fe20000000a00 */
[----:B------:R-:W-:Y:S01]  /*0e10*/  IMAD.IADD R26, R105, 0x1, -R0 ;  /* 0x00000001691a7824 */ /* 0x000fe200078e0a00 */
[----:B------:R-:W-:-:S03]  /*0e20*/  IADD3 R16, R18, UR25, RZ ;  /* 0x0000001912107c10 */ /* 0x000fc6000fffe0ff */
[----:B------:R-:W-:Y:S01]  /*0e30*/  IMAD R251, R26, 0x20, R18 ;  /* 0x000000201afb7824 */ /* 0x000fe200078e0212 */
[----:B------:R-:W-:Y:S01]  /*0e40*/  ISETP.GE.AND P3, PT, R16, UR12, PT ;  /* 0x0000000c10007c0c */ /* 0x000fe2000bf66270 */
[----:B------:R-:W-:Y:S01]  /*0e50*/  IMAD.SHL.U32 R252, R26, 0x8, RZ ;  /* 0x000000081afc7824 */ /* 0x000fe200078e00ff */
[----:B------:R-:W-:Y:S02]  /*0e60*/  IADD3 R17, R16, 0x40, RZ ;  /* 0x0000004010117810 */ /* 0x000fe40007ffe0ff */
[----:B------:R-:W-:Y:S02]  /*0e70*/  IADD3 R5, R251, UR25, RZ ;  /* 0x00000019fb057c10 */ /* 0x000fe4000fffe0ff */
[C---:B------:R-:W-:Y:S02]  /*0e80*/  IADD3 R42, R252.reuse, 0x40, RZ ;  /* 0x00000040fc2a7810 */ /* 0x040fe40007ffe0ff */
[C---:B------:R-:W-:Y:S01]  /*0e90*/  IADD3 R27, R252.reuse, 0x80, RZ ;  /* 0x00000080fc1b7810 */ /* 0x040fe20007ffe0ff */
[----:B------:R-:W-:Y:S01]  /*0ea0*/  @P2 IMAD.HI.U32 R0, R5, c[0x0][0x2c8], RZ ;  /* 0x0000b20005002a27 */ /* 0x000fe200078e00ff */
[----:B------:R-:W-:-:S02]  /*0eb0*/  IADD3 R43, R252, 0xc0, RZ ;  /* 0x000000c0fc2b7810 */ /* 0x000fc40007ffe0ff */
[----:B------:R-:W-:Y:S01]  /*0ec0*/  ISETP.GE.AND P5, PT, R42, c[0x0][0x198], PT ;  /* 0x000066002a007a0c */ /* 0x000fe20003fa6270 */
[----:B------:R-:W-:Y:S01]  /*0ed0*/  IMAD.MOV.U32 R4, RZ, RZ, R5 ;  /* 0x000000ffff047224 */ /* 0x000fe200078e0005 */
[----:B------:R-:W-:Y:S02]  /*0ee0*/  @P1 SHF.R.U32.HI R4, RZ, c[0x0][0x2cc], R0 ;  /* 0x0000b300ff041a19 */ /* 0x000fe40000011600 */
[----:B------:R-:W-:Y:S02]  /*0ef0*/  ISETP.GE.AND P4, PT, R27, c[0x0][0x198], PT ;  /* 0x000066001b007a0c */ /* 0x000fe40003f86270 */
[--C-:B------:R-:W-:Y:S01]  /*0f00*/  SHF.R.S32.HI R6, RZ, 0x1f, R4.reuse ;  /* 0x0000001fff067819 */ /* 0x100fe20000011404 */
[----:B------:R-:W-:Y:S01]  /*0f10*/  IMAD.MOV R0, RZ, RZ, -R4 ;  /* 0x000000ffff007224 */ /* 0x000fe200078e0a04 */
[----:B------:R-:W-:Y:S01]  /*0f20*/  ISETP.GE.AND P2, PT, R43, c[0x0][0x198], PT ;  /* 0x000066002b007a0c */ /* 0x000fe20003f46270 */
[----:B------:R-:W-:Y:S01]  /*0f30*/  IMAD.WIDE.U32 R2, R4, c[0x0][0x1b0], R2 ;  /* 0x00006c0004027a25 */ /* 0x000fe200078e0002 */
[----:B------:R-:W-:-:S03]  /*0f40*/  ISETP.GE.AND P6, PT, R17, UR12, PT ;  /* 0x0000000c11007c0c */ /* 0x000fc6000bfc6270 */
[----:B------:R-:W-:Y:S02]  /*0f50*/  IMAD R6, R6, c[0x0][0x1b0], RZ ;  /* 0x00006c0006067a24 */ /* 0x000fe400078e02ff */
[----:B------:R-:W-:Y:S02]  /*0f60*/  IMAD R5, R0, c[0x0][0x2c4], R5 ;  /* 0x0000b10000057a24 */ /* 0x000fe400078e0205 */
[----:B------:R-:W-:Y:S02]  /*0f70*/  IMAD.SHL.U32 R0, R18, 0x40, RZ ;  /* 0x0000004012007824 */ /* 0x000fe400078e00ff */
[----:B------:R-:W-:Y:S01]  /*0f80*/  IMAD R4, R4, c[0x0][0x1b4], R6 ;  /* 0x00006d0004047a24 */ /* 0x000fe200078e0206 */
[----:B------:R-:W-:Y:S02]  /*0f90*/  SHF.R.S32.HI R6, RZ, 0x1f, R5 ;  /* 0x0000001fff067819 */ /* 0x000fe40000011405 */
[----:B------:R-:W-:Y:S01]  /*0fa0*/  LOP3.LUT R0, R0, 0x1c0, RZ, 0xc0, !PT ;  /* 0x000001c000007812 */ /* 0x000fe200078ec0ff */
[----:B------:R-:W-:-:S02]  /*0fb0*/  IMAD.IADD R3, R3, 0x1, R4 ;  /* 0x0000000103037824 */ /* 0x000fc400078e0204 */
[----:B------:R-:W-:Y:S01]  /*0fc0*/  IMAD R4, R6, c[0x0][0x1a8], RZ ;  /* 0x00006a0006047a24 */ /* 0x000fe200078e02ff */
[----:B------:R-:W-:Y:S01]  /*0fd0*/  SHF.R.U32.HI R7, RZ, 0x3, R0 ;  /* 0x00000003ff077819 */ /* 0x000fe20000011600 */
[----:B------:R-:W-:Y:S01]  /*0fe0*/  IMAD.WIDE.U32 R2, R5, c[0x0][0x1a8], R2 ;  /* 0x00006a0005027a25 */ /* 0x000fe200078e0002 */
[----:B------:R-:W-:-:S03]  /*0ff0*/  LOP3.LUT R6, R0, 0x38, R252, 0xf8, !PT ;  /* 0x0000003800067812 */ /* 0x000fc600078ef8fc */
[----:B------:R-:W-:Y:S01]  /*1000*/  IMAD R0, R5, c[0x0][0x1ac], R4 ;  /* 0x00006b0005007a24 */ /* 0x000fe200078e0204 */
[----:B------:R-:W-:Y:S02]  /*1010*/  LOP3.LUT R5, R6, R7, RZ, 0x3c, !PT ;  /* 0x0000000706057212 */ /* 0x000fe400078e3cff */
[----:B------:R-:W-:Y:S01]  /*1020*/  LEA.HI R6, R101, R105, RZ, 0x6 ;  /* 0x0000006965067211 */ /* 0x000fe200078f30ff */
[----:B------:R-:W-:Y:S01]  /*1030*/  IMAD.IADD R0, R3, 0x1, R0 ;  /* 0x0000000103007824 */ /* 0x000fe200078e0200 */
[----:B------:R-:W-:Y:S02]  /*1040*/  LEA R15, P1, R2, c[0x0][0x160], 0x1 ;  /* 0x00005800020f7a11 */ /* 0x000fe400078208ff */
[----:B------:R-:W-:Y:S01]  /*1050*/  IADD3 R4, R16, 0x20, RZ ;  /* 0x0000002010047810 */ /* 0x000fe20007ffe0ff */
[----:B------:R-:W-:Y:S01]  /*1060*/  IMAD.SHL.U32 R3, R6, 0x8, RZ ;  /* 0x0000000806037824 */ /* 0x000fe200078e00ff */
[----:B------:R-:W-:Y:S02]  /*1070*/  LEA.HI.X R14, R2, c[0x0][0x164], R0, 0x1, P1 ;  /* 0x00005900020e7a11 */ /* 0x000fe400008f0c00 */
[----:B------:R-:W-:Y:S01]  /*1080*/  ISETP.GE.AND P1, PT, R4, UR12, PT ;  /* 0x0000000c04007c0c */ /* 0x000fe2000bf26270 */
[----:B------:R-:W-:Y:S01]  /*1090*/  SHFL.IDX PT, R2, R15, 0x1, 0x181f ;  /* 0x00381f000f027f89 */ /* 0x000fe200000e0000 */
[----:B------:R-:W-:-:S02]  /*10a0*/  LOP3.LUT R8, R5, 0xfffffe00, R3, 0xf8, !PT ;  /* 0xfffffe0005087812 */ /* 0x000fc400078ef803 */
[----:B------:R-:W-:Y:S01]  /*10b0*/  SHF.R.S32.HI R7, RZ, 0x1f, R42 ;  /* 0x0000001fff077819 */ /* 0x000fe2000001142a */
[----:B------:R-:W-:Y:S01]  /*10c0*/  SHFL.IDX PT, R4, R15, RZ, 0x181f ;  /* 0x00181fff0f047589 */ /* 0x000fe200000e0000 */
[----:B------:R-:W-:Y:S01]  /*10d0*/  SHF.R.S32.HI R6, RZ, 0x1f, R27 ;  /* 0x0000001fff067819 */ /* 0x000fe2000001141b */
[----:B------:R-:W-:Y:S01]  /*10e0*/  IMAD.SHL.U32 R239, R8, 0x2, RZ ;  /* 0x0000000208ef7824 */ /* 0x000fe200078e00ff */
[----:B------:R-:W-:Y:S01]  /*10f0*/  SHF.R.S32.HI R0, RZ, 0x1f, R43 ;  /* 0x0000001fff007819 */ /* 0x000fe2000001142b */
[----:B------:R-:W1:Y:S01]  /*1100*/  SHFL.IDX PT, R5, R14, RZ, 0x181f ;  /* 0x00181fff0e057589 */ /* 0x000e6200000e0000 */
[----:B------:R-:W-:Y:S02]  /*1110*/  LEA.HI R7, R7, R42, RZ, 0x3 ;  /* 0x0000002a07077211 */ /* 0x000fe400078f18ff */
[----:B------:R-:W-:Y:S01]  /*1120*/  LEA.HI R6, R6, R27, RZ, 0x3 ;  /* 0x0000001b06067211 */ /* 0x000fe200078f18ff */
[----:B------:R-:W4:Y:S01]  /*1130*/  SHFL.IDX PT, R3, R14, 0x1, 0x181f ;  /* 0x00381f000e037f89 */ /* 0x000f2200000e0000 */
[----:B------:R-:W-:-:S02]  /*1140*/  LEA.HI R0, R0, R43, RZ, 0x3 ;  /* 0x0000002b00007211 */ /* 0x000fc400078f18ff */
[----:B------:R-:W-:Y:S02]  /*1150*/  LOP3.LUT R107, R7, 0xfffffff8, RZ, 0xc0, !PT ;  /* 0xfffffff8076b7812 */ /* 0x000fe400078ec0ff */
[----:B------:R-:W-:Y:S01]  /*1160*/  LOP3.LUT R104, R6, 0xfffffff8, RZ, 0xc0, !PT ;  /* 0xfffffff806687812 */ /* 0x000fe200078ec0ff */
[----:B------:R-:W-:Y:S01]  /*1170*/  SHFL.IDX PT, R7, R14, 0x2, 0x181f ;  /* 0x00581f000e077f89 */ /* 0x000fe200000e0000 */
[----:B------:R-:W-:Y:S01]  /*1180*/  LOP3.LUT R250, R0, 0xfffffff8, RZ, 0xc0, !PT ;  /* 0xfffffff800fa7812 */ /* 0x000fe200078ec0ff */
[----:B------:R-:W-:Y:S02]  /*1190*/  IMAD.MOV.U32 R0, RZ, RZ, c[0x0][0x2b8] ;  /* 0x0000ae00ff007624 */ /* 0x000fe400078e00ff */
[----:B------:R-:W5:Y:S01]  /*11a0*/  SHFL.IDX PT, R6, R15, 0x2, 0x181f ;  /* 0x00581f000f067f89 */ /* 0x000f6200000e0000 */
[----:B-1----:R-:W-:-:S04]  /*11b0*/  @!P3 IMAD.WIDE R12, R252, 0x2, R4 ;  /* 0x00000002fc0cb825 */ /* 0x002fc800078e0204 */
[----:B------:R-:W-:Y:S01]  /*11c0*/  @!P3 IMAD.WIDE R10, R107, 0x2, R4 ;  /* 0x000000026b0ab825 */ /* 0x000fe200078e0204 */
[----:B---3--:R1:W3:Y:S01]  /*11d0*/  @P0 R2UR UR14, R9 ;  /* 0x00000000090e03c2 */ /* 0x0082e200000e0000 */
[----:B------:R-:W-:Y:S01]  /*11e0*/  ISETP.GE.AND P0, PT, R252, c[0x0][0x198], PT ;  /* 0x00006600fc007a0c */ /* 0x000fe20003f06270 */
[----:B---3--:R-:W-:Y:S02]  /*11f0*/  @!UP0 UMOV UR14, UR6 ;  /* 0x00000006000e8c82 */ /* 0x008fe40008000000 */
[----:B------:R-:W-:-:S04]  /*1200*/  USHF.R.S32.HI UR6, URZ, 0x1f, UR14 ;  /* 0x0000001f3f067899 */ /* 0x000fc8000801140e */
[----:B------:R-:W-:-:S04]  /*1210*/  UIMAD UR6, UR6, UR4, URZ ;  /* 0x00000004060672a4 */ /* 0x000fc8000f8e023f */
[----:B------:R-:W-:Y:S02]  /*1220*/  UIMAD UR6, UR14, UR5, UR6 ;  /* 0x000000050e0672a4 */ /* 0x000fe4000f8e0206 */
[----:B------:R3:W-:Y:S04]  /*1230*/  @!P3 LDGSTS.E.BYPASS.LTC128B.128 [R239+0x10100], [R12.64], !P0 ;  /* 0x101000000cefbfae */ /* 0x0007e8000c101d50 */
[----:B------:R4:W-:Y:S01]  /*1240*/  @!P3 LDGSTS.E.BYPASS.LTC128B.128 [R239+0x14100], [R10.64], !P5 ;  /* 0x141000000aefbfae */ /* 0x0009e2000e901d50 */
[----:B-1----:R-:W-:-:S04]  /*1250*/  @!P3 IMAD.WIDE R8, R104, 0x2, R4 ;  /* 0x000000026808b825 */ /* 0x002fc800078e0204 */
[----:B------:R-:W-:Y:S01]  /*1260*/  @!P3 IMAD.WIDE R4, R250, 0x2, R4 ;  /* 0x00000002fa04b825 */ /* 0x000fe200078e0204 */
[----:B------:R1:W-:Y:S04]  /*1270*/  @!P3 LDGSTS.E.BYPASS.LTC128B.128 [R239+0x18100], [R8.64], !P4 ;  /* 0x1810000008efbfae */ /* 0x0003e8000e101d50 */
[----:B------:R2:W-:Y:S01]  /*1280*/  @!P3 LDGSTS.E.BYPASS.LTC128B.128 [R239+0x1c100], [R4.64], !P2 ;  /* 0x1c10000004efbfae */ /* 0x0005e2000d101d50 */
[----:B------:R-:W-:Y:S02]  /*1290*/  ISETP.NE.AND P3, PT, R0, 0x1, PT ;  /* 0x000000010000780c */ /* 0x000fe40003f65270 */
[----:B------:R-:W-:Y:S01]  /*12a0*/  IADD3 R0, R16, 0x60, RZ ;  /* 0x0000006010007810 */ /* 0x000fe20007ffe0ff */
[----:B----4-:R-:W-:-:S05]  /*12b0*/  @!P1 IMAD.WIDE R10, R252, 0x2, R2 ;  /* 0x00000002fc0a9825 */ /* 0x010fca00078e0202 */
[----:B------:R5:W-:Y:S01]  /*12c0*/  @!P1 LDGSTS.E.BYPASS.LTC128B.128 [R239+0x11100], [R10.64], !P0 ;  /* 0x111000000aef9fae */ /* 0x000be2000c101d50 */
[----:B-1----:R-:W-:-:S04]  /*12d0*/  @!P1 IMAD.WIDE R8, R107, 0x2, R2 ;  /* 0x000000026b089825 */ /* 0x002fc800078e0202 */
[--C-:B--2---:R-:W-:Y:S01]  /*12e0*/  @!P1 IMAD.WIDE R4, R104, 0x2, R2.reuse ;  /* 0x0000000268049825 */ /* 0x104fe200078e0202 */
[----:B------:R1:W-:Y:S03]  /*12f0*/  @!P1 LDGSTS.E.BYPASS.LTC128B.128 [R239+0x15100], [R8.64], !P5 ;  /* 0x1510000008ef9fae */ /* 0x0003e6000e901d50 */
[----:B------:R-:W-:Y:S01]  /*1300*/  @!P1 IMAD.WIDE R2, R250, 0x2, R2 ;  /* 0x00000002fa029825 */ /* 0x000fe200078e0202 */
[----:B------:R2:W-:Y:S04]  /*1310*/  @!P1 LDGSTS.E.BYPASS.LTC128B.128 [R239+0x19100], [R4.64], !P4 ;  /* 0x1910000004ef9fae */ /* 0x0005e8000e101d50 */
[----:B------:R4:W-:Y:S01]  /*1320*/  @!P1 LDGSTS.E.BYPASS.LTC128B.128 [R239+0x1d100], [R2.64], !P2 ;  /* 0x1d10000002ef9fae */ /* 0x0009e2000d101d50 */
[----:B------:R-:W-:Y:S01]  /*1330*/  ISETP.GE.AND P1, PT, R0, UR12, PT ;  /* 0x0000000c00007c0c */ /* 0x000fe2000bf26270 */
[----:B------:R-:W-:Y:S01]  /*1340*/  UIMAD.WIDE.U32 UR12, UR14, UR4, URZ ;  /* 0x000000040e0c72a5 */ /* 0x000fe2000f8e003f */
[----:B------:R-:W-:-:S02]  /*1350*/  IADD3 R0, R251, UR20, RZ ;  /* 0x00000014fb007c10 */ /* 0x000fc4000fffe0ff */
[----:B------:R-:W-:Y:S02]  /*1360*/  ULDC.64 UR4, c[0x0][0x210] ;  /* 0x0000840000047ab9 */ /* 0x000fe40000000a00 */
[----:B------:R-:W-:Y:S01]  /*1370*/  UIADD3 UR6, UR13, UR6, URZ ;  /* 0x000000060d067290 */ /* 0x000fe2000fffe03f */
[----:B-----5:R-:W-:-:S04]  /*1380*/  @!P6 IMAD.WIDE R10, R107, 0x2, R6 ;  /* 0x000000026b0ae825 */ /* 0x020fc800078e0206 */
[----:B-1----:R-:W-:-:S04]  /*1390*/  @!P6 IMAD.WIDE R8, R104, 0x2, R6 ;  /* 0x000000026808e825 */ /* 0x002fc800078e0206 */
[--C-:B--2---:R-:W-:Y:S01]  /*13a0*/  @!P6 IMAD.WIDE R4, R252, 0x2, R6.reuse ;  /* 0x00000002fc04e825 */ /* 0x104fe200078e0206 */
[----:B----4-:R-:W-:Y:S03]  /*13b0*/  SHFL.IDX PT, R2, R15, 0x3, 0x181f ;  /* 0x00781f000f027f89 */ /* 0x010fe600000e0000 */
[----:B------:R-:W-:Y:S01]  /*13c0*/  @!P6 IMAD.WIDE R6, R250, 0x2, R6 ;  /* 0x00000002fa06e825 */ /* 0x000fe200078e0206 */
[----:B------:R-:W1:Y:S04]  /*13d0*/  SHFL.IDX PT, R3, R14, 0x3, 0x181f ;  /* 0x00781f000e037f89 */ /* 0x000e6800000e0000 */
[----:B------:R1:W-:Y:S04]  /*13e0*/  @!P6 LDGSTS.E.BYPASS.LTC128B.128 [R239+0x12100], [R4.64], !P0 ;  /* 0x1210000004efefae */ /* 0x0003e8000c101d50 */
[----:B------:R2:W-:Y:S04]  /*13f0*/  @!P6 LDGSTS.E.BYPASS.LTC128B.128 [R239+0x16100], [R10.64], !P5 ;  /* 0x161000000aefefae */ /* 0x0005e8000e901d50 */
[----:B------:R4:W-:Y:S04]  /*1400*/  @!P6 LDGSTS.E.BYPASS.LTC128B.128 [R239+0x1a100], [R8.64], !P4 ;  /* 0x1a10000008efefae */ /* 0x0009e8000e101d50 */
[----:B------:R5:W-:Y:S01]  /*1410*/  @!P6 LDGSTS.E.BYPASS.LTC128B.128 [R239+0x1e100], [R6.64], !P2 ;  /* 0x1e10000006efefae */ /* 0x000be2000d101d50 */
[----:B------:R-:W-:-:S04]  /*1420*/  ISETP.GE.AND P6, PT, R0, UR8, PT ;  /* 0x0000000800007c0c */ /* 0x000fc8000bfc6270 */
[----:B------:R-:W-:Y:S01]  /*1430*/  ISETP.GT.OR P6, PT, R251, 0x3f, P6 ;  /* 0x0000003ffb00780c */ /* 0x000fe200037c4670 */
[----:B-1----:R-:W-:-:S04]  /*1440*/  @!P1 IMAD.WIDE R4, R252, 0x2, R2 ;  /* 0x00000002fc049825 */ /* 0x002fc800078e0202 */
[--C-:B--2---:R-:W-:Y:S01]  /*1450*/  @!P1 IMAD.WIDE R10, R107, 0x2, R2.reuse ;  /* 0x000000026b0a9825 */ /* 0x104fe200078e0202 */
[----:B------:R1:W-:Y:S03]  /*1460*/  @!P1 LDGSTS.E.BYPASS.LTC128B.128 [R239+0x13100], [R4.64], !P0 ;  /* 0x1310000004ef9fae */ /* 0x0003e6000c101d50 */
[--C-:B----4-:R-:W-:Y:S01]  /*1470*/  @!P1 IMAD.WIDE R8, R104, 0x2, R2.reuse ;  /* 0x0000000268089825 */ /* 0x110fe200078e0202 */
[----:B------:R2:W-:Y:S03]  /*1480*/  @!P1 LDGSTS.E.BYPASS.LTC128B.128 [R239+0x17100], [R10.64], !P5 ;  /* 0x171000000aef9fae */ /* 0x0005e6000e901d50 */
[----:B------:R-:W-:Y:S01]  /*1490*/  @!P1 IMAD.WIDE R2, R250, 0x2, R2 ;  /* 0x00000002fa029825 */ /* 0x000fe200078e0202 */
[----:B-----5:R-:W-:Y:S01]  /*14a0*/  IADD3 R7, R0, UR10, RZ ;  /* 0x0000000a00077c10 */ /* 0x020fe2000fffe0ff */
[----:B------:R4:W-:Y:S04]  /*14b0*/  @!P1 LDGSTS.E.BYPASS.LTC128B.128 [R239+0x1b100], [R8.64], !P4 ;  /* 0x1b10000008ef9fae */ /* 0x0009e8000e101d50 */
[----:B------:R5:W-:Y:S01]  /*14c0*/  @!P1 LDGSTS.E.BYPASS.LTC128B.128 [R239+0x1f100], [R2.64], !P2 ;  /* 0x1f10000002ef9fae */ /* 0x000be2000d101d50 */
[----:B------:R-:W-:-:S03]  /*14d0*/  @P3 IMAD.HI.U32 R0, R7, c[0x0][0x2bc], RZ ;  /* 0x0000af0007003a27 */ /* 0x000fc600078e00ff */
[----:B------:R-:W0:Y:S01]  /*14e0*/  LDGDEPBAR ;  /* 0x00000000000079af */ /* 0x000e220000000000 */
[----:B------:R-:W-:Y:S01]  /*14f0*/  IMAD.MOV.U32 R6, RZ, RZ, R7 ;  /* 0x000000ffff067224 */ /* 0x000fe200078e0007 */
[----:B------:R-:W-:-:S04]  /*1500*/  @P3 SHF.R.U32.HI R6, RZ, c[0x0][0x2c0], R0 ;  /* 0x0000b000ff063a19 */ /* 0x000fc80000011600 */
[----:B------:R-:W-:-:S04]  /*1510*/  @!P6 IADD3 R0, P0, R6, UR12, RZ ;  /* 0x0000000c0600ec10 */ /* 0x000fc8000ff1e0ff */
[----:B-1----:R-:W-:Y:S02]  /*1520*/  @!P6 LEA.HI.X.SX32 R5, R6, UR6, 0x1, P0 ;  /* 0x000000060605ec11 */ /* 0x002fe400080f0eff */
[----:B------:R-:W-:-:S04]  /*1530*/  @!P6 LEA R4, P0, R0, c[0x0][0x2a0], 0x2 ;  /* 0x0000a8000004ea11 */ /* 0x000fc800078010ff */
[----:B------:R-:W-:Y:S01]  /*1540*/  @!P6 LEA.HI.X R5, R0, c[0x0][0x2a4], R5, 0x2, P0 ;  /* 0x0000a9000005ea11 */ /* 0x000fe200000f1405 */
[----:B------:R-:W-:Y:S06]  /*1550*/  BAR.SYNC.DEFER_BLOCKING 0x0 ;  /* 0x0000000000007b1d */ /* 0x000fec0000010000 */
[----:B------:R1:W2:Y:S01]  /*1560*/  @!P6 LDG.E R240, [R4.64] ;  /* 0x0000001004f0e981 */ /* 0x0002a2000c1e1900 */
[----:B------:R-:W-:Y:S01]  /*1570*/  IMAD.MOV R0, RZ, RZ, -R6 ;  /* 0x000000ffff007224 */ /* 0x000fe200078e0a06 */
[----:B------:R-:W-:Y:S01]  /*1580*/  UIMAD UR19, UR18, UR4, URZ ;  /* 0x00000004121372a4 */ /* 0x000fe2000f8e023f */
[----:B------:R-:W-:Y:S01]  /*1590*/  IMAD.U32 R96, RZ, RZ, UR20 ;  /* 0x00000014ff607e24 */ /* 0x000fe2000f8e00ff */
[----:B------:R-:W-:Y:S01]  /*15a0*/  UIMAD.WIDE.U32 UR14, UR9, UR4, URZ ;  /* 0x00000004090e72a5 */ /* 0x000fe2000f8e003f */
[----:B------:R-:W-:Y:S01]  /*15b0*/  IMAD R242, R0, c[0x0][0x2b8], R7 ;  /* 0x0000ae0000f27a24 */ /* 0x000fe200078e0207 */
[----:B------:R-:W-:Y:S01]  /*15c0*/  UIMAD UR19, UR9, UR5, UR19 ;  /* 0x00000005091372a4 */ /* 0x000fe2000f8e0213 */
[----:B------:R-:W-:Y:S01]  /*15d0*/  ISETP.GE.AND P6, PT, R42, c[0x0][0x1d4], PT ;  /* 0x000075002a007a0c */ /* 0x000fe20003fc6270 */
[----:B------:R-:W-:Y:S01]  /*15e0*/  UISETP.GT.AND UP0, UPT, UR26, UR7, UPT ;  /* 0x000000071a00728c */ /* 0x000fe2000bf04270 */
[----:B------:R-:W-:Y:S01]  /*15f0*/  IADD3 R14, -R18, UR8, -R96 ;  /* 0x00000008120e7c10 */ /* 0x000fe2000fffe960 */
[----:B------:R-:W-:Y:S01]  /*1600*/  UIADD3 UR19, UR15, UR19, URZ ;  /* 0x000000130f137290 */ /* 0x000fe2000fffe03f */
[----:B------:R-:W-:Y:S01]  /*1610*/  SHF.R.S32.HI R0, RZ, 0x1f, R242 ;  /* 0x0000001fff007819 */ /* 0x000fe200000114f2 */
[----:B------:R-:W-:Y:S01]  /*1620*/  ULDC.64 UR4, c[0x0][0x1e8] ;  /* 0x00007a0000047ab9 */ /* 0x000fe20000000a00 */
[----:B------:R-:W-:Y:S01]  /*1630*/  ISETP.GE.AND P5, PT, R27, c[0x0][0x1d4], PT ;  /* 0x000075001b007a0c */ /* 0x000fe20003fa6270 */
[----:B------:R-:W-:Y:S01]  /*1640*/  UIMAD UR18, UR18, UR4, URZ ;  /* 0x00000004121272a4 */ /* 0x000fe2000f8e023f */
[----:B------:R-:W-:Y:S01]  /*1650*/  ISETP.GE.AND P4, PT, R252, c[0x0][0x1d4], PT ;  /* 0x00007500fc007a0c */ /* 0x000fe20003f86270 */
[C---:B-----5:R-:W-:Y:S01]  /*1660*/  IMAD R2, R0.reuse, c[0x0][0x1e0], RZ ;  /* 0x0000780000027a24 */ /* 0x060fe200078e02ff */
[----:B------:R-:W-:Y:S01]  /*1670*/  UIMAD.WIDE.U32 UR22, UR9, UR4, URZ ;  /* 0x00000004091672a5 */ /* 0x000fe2000f8e003f */
[----:B------:R-:W-:Y:S01]  /*1680*/  IMAD R6, R0, c[0x0][0x208], RZ ;  /* 0x0000820000067a24 */ /* 0x000fe200078e02ff */
[----:B------:R-:W-:Y:S01]  /*1690*/  UIMAD UR18, UR9, UR5, UR18 ;  /* 0x00000005091272a4 */ /* 0x000fe2000f8e0212 */
[C---:B------:R-:W-:Y:S01]  /*16a0*/  IMAD R0, R242.reuse, c[0x0][0x1e4], R2 ;  /* 0x00007900f2007a24 */ /* 0x040fe200078e0202 */
[----:B------:R-:W-:Y:S01]  /*16b0*/  ISETP.GE.AND P4, PT, R43, c[0x0][0x1d4], PT ;  /* 0x000075002b007a0c */ /* 0x000fe20003f86270 */
[----:B------:R-:W-:Y:S01]  /*16c0*/  IMAD.WIDE.U32 R2, R242, c[0x0][0x208], RZ ;  /* 0x00008200f2027a25 */ /* 0x000fe200078e00ff */
[----:B------:R-:W-:Y:S01]  /*16d0*/  UIADD3 UR18, UR23, UR18, URZ ;  /* 0x0000001217127290 */ /* 0x000fe2000fffe03f */
[----:B---3--:R-:W-:-:S02]  /*16e0*/  LEA.HI R12, R101, R105, RZ, 0x4 ;  /* 0x00000069650c7211 */ /* 0x008fc400078f20ff */
[C---:B-1----:R-:W-:Y:S01]  /*16f0*/  IMAD.WIDE.U32 R4, R242.reuse, c[0x0][0x1e0], RZ ;  /* 0x00007800f2047a25 */ /* 0x042fe200078e00ff */
[----:B------:R-:W-:Y:S02]  /*1700*/  LEA.HI R100, R101, R105, RZ, 0x5 ;  /* 0x0000006965647211 */ /* 0x000fe400078f28ff */
[----:B------:R-:W-:Y:S01]  /*1710*/  SHF.R.S32.HI R108, RZ, 0x1f, R107 ;  /* 0x0000001fff6c7819 */ /* 0x000fe2000001146b */
[----:B------:R-:W-:Y:S01]  /*1720*/  IMAD R6, R242, c[0x0][0x20c], R6 ;  /* 0x00008300f2067a24 */ /* 0x000fe200078e0206 */
[----:B------:R-:W-:Y:S01]  /*1730*/  SHF.R.S32.HI R99, RZ, 0x5, R100 ;  /* 0x00000005ff637819 */ /* 0x000fe20000011464 */
[----:B------:R-:W-:Y:S01]  /*1740*/  IMAD.IADD R5, R5, 0x1, R0 ;  /* 0x0000000105057824 */ /* 0x000fe200078e0200 */
[----:B------:R-:W-:Y:S01]  /*1750*/  SHF.R.S32.HI R106, RZ, 0x1f, R104 ;  /* 0x0000001fff6a7819 */ /* 0x000fe20000011468 */
[----:B------:R-:W-:Y:S01]  /*1760*/  IMAD.IADD R3, R3, 0x1, R6 ;  /* 0x0000000103037824 */ /* 0x000fe200078e0206 */
[----:B------:R-:W-:Y:S01]  /*1770*/  STL [R1+0x14], R108 ;  /* 0x0000146c01007387 */ /* 0x000fe20000100800 */
[----:B------:R-:W-:-:S02]  /*1780*/  SHF.R.S32.HI R109, RZ, 0x1f, R252 ;  /* 0x0000001fff6d7819 */ /* 0x000fc400000114fc */
[----:B------:R-:W-:Y:S01]  /*1790*/  SEL R102, RZ, 0x10, P4 ;  /* 0x00000010ff667807 */ /* 0x000fe20002000000 */
[----:B------:R-:W-:Y:S01]  /*17a0*/  STL [R1+0x18], R106 ;  /* 0x0000186a01007387 */ /* 0x000fe20000100800 */
[----:B------:R-:W-:Y:S02]  /*17b0*/  SHF.R.S32.HI R103, RZ, 0x1f, R250 ;  /* 0x0000001fff677819 */ /* 0x000fe400000114fa */
[----:B------:R-:W-:Y:S02]  /*17c0*/  IADD3 R241, R239, 0x100, RZ ;  /* 0x00000100eff17810 */ /* 0x000fe40007ffe0ff */
[----:B--2---:R-:W-:Y:S01]  /*17d0*/  SHF.R.S32.HI R0, RZ, 0x1f, R240 ;  /* 0x0000001fff007819 */ /* 0x004fe200000114f0 */
[----:B------:R-:W-:-:S04]  /*17e0*/  IMAD.WIDE.U32 R2, R240, c[0x0][0x218], R2 ;  /* 0x00008600f0027a25 */ /* 0x000fc800078e0002 */
[----:B----4-:R-:W-:Y:S01]  /*17f0*/  IMAD R8, R0, c[0x0][0x218], RZ ;  /* 0x0000860000087a24 */ /* 0x010fe200078e02ff */
[----:B------:R-:W-:Y:S01]  /*1800*/  IADD3 R7, P0, R2, UR14, RZ ;  /* 0x0000000e02077c10 */ /* 0x000fe2000ff1e0ff */
[----:B------:R-:W-:Y:S02]  /*1810*/  IMAD R0, R0, c[0x0][0x1f0], RZ ;  /* 0x00007c0000007a24 */ /* 0x000fe400078e02ff */
[C---:B------:R-:W-:Y:S02]  /*1820*/  IMAD R8, R240.reuse, c[0x0][0x21c], R8 ;  /* 0x00008700f0087a24 */ /* 0x040fe400078e0208 */
[C---:B------:R-:W-:Y:S02]  /*1830*/  IMAD R9, R240.reuse, c[0x0][0x1f4], R0 ;  /* 0x00007d00f0097a24 */ /* 0x040fe400078e0200 */
[----:B------:R-:W-:Y:S01]  /*1840*/  IMAD.WIDE.U32 R4, R240, c[0x0][0x1f0], R4 ;  /* 0x00007c00f0047a25 */ /* 0x000fe200078e0004 */
[----:B------:R-:W-:Y:S02]  /*1850*/  IADD3.X R0, R3, UR19, R8, P0, !PT ;  /* 0x0000001303007c10 */ /* 0x000fe400087fe408 */
[----:B------:R-:W-:-:S02]  /*1860*/  LEA R2, P0, R7, c[0x0][0x1f8], 0x1 ;  /* 0x00007e0007027a11 */ /* 0x000fc400078008ff */
[----:B------:R-:W-:Y:S02]  /*1870*/  IADD3 R6, P1, R4, UR22, RZ ;  /* 0x0000001604067c10 */ /* 0x000fe4000ff3e0ff */
[----:B------:R-:W-:Y:S01]  /*1880*/  LEA.HI.X R0, R7, c[0x0][0x1fc], R0, 0x1, P0 ;  /* 0x00007f0007007a11 */ /* 0x000fe200000f0c00 */
[----:B------:R-:W1:Y:S01]  /*1890*/  SHFL.IDX PT, R16, R2, RZ, 0x181f ;  /* 0x00181fff02107589 */ /* 0x000e6200000e0000 */
[----:B------:R-:W-:Y:S02]  /*18a0*/  IADD3.X R4, R5, UR18, R9, P1, !PT ;  /* 0x0000001205047c10 */ /* 0x000fe40008ffe409 */
[C---:B------:R-:W-:Y:S01]  /*18b0*/  LEA R11, P1, R6.reuse, c[0x0][0x1c8], 0x1 ;  /* 0x00007200060b7a11 */ /* 0x040fe200078208ff */
[----:B------:R-:W2:Y:S03]  /*18c0*/  SHFL.IDX PT, R17, R0, RZ, 0x181f ;  /* 0x00181fff00117589 */ /* 0x000ea600000e0000 */
[----:B------:R-:W-:Y:S01]  /*18d0*/  LEA.HI.X R10, R6, c[0x0][0x1cc], R4, 0x1, P1 ;  /* 0x00007300060a7a11 */ /* 0x000fe200008f0c04 */
[----:B------:R-:W3:Y:S01]  /*18e0*/  SHFL.IDX PT, R19, R2, 0x1, 0x181f ;  /* 0x00381f0002137f89 */ /* 0x000ee200000e0000 */
[----:B------:R-:W-:Y:S01]  /*18f0*/  IMAD.WIDE R6, R252, 0x2, RZ ;  /* 0x00000002fc067825 */ /* 0x000fe200078e02ff */
[----:B------:R-:W-:-:S02]  /*1900*/  ISETP.GE.AND P1, PT, R14, 0x1, PT ;  /* 0x000000010e00780c */ /* 0x000fc40003f26270 */
[----:B------:R-:W4:Y:S01]  /*1910*/  SHFL.IDX PT, R20, R0, 0x1, 0x181f ;  /* 0x00381f0000147f89 */ /* 0x000f2200000e0000 */
[----:B------:R-:W-:-:S03]  /*1920*/  IMAD.WIDE R4, R107, 0x2, RZ ;  /* 0x000000026b047825 */ /* 0x000fc600078e02ff */
[----:B------:R-:W-:Y:S04]  /*1930*/  SHFL.IDX PT, R2, R11, RZ, 0x181f ;  /* 0x00181fff0b027589 */ /* 0x000fe800000e0000 */
[----:B------:R-:W5:Y:S01]  /*1940*/  SHFL.IDX PT, R3, R10, RZ, 0x181f ;  /* 0x00181fff0a037589 */ /* 0x000f6200000e0000 */
[----:B-1----:R-:W-:-:S05]  /*1950*/  IADD3 R40, P2, R16, R6, RZ ;  /* 0x0000000610287210 */ /* 0x002fca0007f5e0ff */
[----:B--2---:R-:W-:Y:S01]  /*1960*/  IMAD.X R41, R17, 0x1, R7, P2 ;  /* 0x0000000111297824 */ /* 0x004fe200010e0607 */
[----:B------:R-:W-:Y:S02]  /*1970*/  IADD3 R38, P2, R16, R4, RZ ;  /* 0x0000000410267210 */ /* 0x000fe40007f5e0ff */
[----:B---3--:R-:W-:-:S03]  /*1980*/  IADD3 R36, P0, R6, R19, RZ ;  /* 0x0000001306247210 */ /* 0x008fc60007f1e0ff */
[----:B------:R-:W-:Y:S01]  /*1990*/  IMAD.X R39, R17, 0x1, R5, P2 ;  /* 0x0000000111277824 */ /* 0x000fe200010e0605 */
[----:B------:R-:W-:Y:S01]  /*19a0*/  ISETP.GE.AND P2, PT, R252, c[0x0][0x1d4], PT ;  /* 0x00007500fc007a0c */ /* 0x000fe20003f46270 */
[----:B----4-:R-:W-:Y:S01]  /*19b0*/  IMAD.X R37, R7, 0x1, R20, P0 ;  /* 0x0000000107257824 */ /* 0x010fe200000e0614 */
[----:B------:R-:W-:Y:S02]  /*19c0*/  IADD3 R30, P0, R4, R19, RZ ;  /* 0x00000013041e7210 */ /* 0x000fe40007f1e0ff */
[----:B------:R-:W-:-:S03]  /*19d0*/  LOP3.LUT R0, R12, 0xfffffff0, RZ, 0xc0, !PT ;  /* 0xfffffff00c007812 */ /* 0x000fc600078ec0ff */
[----:B------:R-:W-:Y:S02]  /*19e0*/  IMAD.X R31, R5, 0x1, R20, P0 ;  /* 0x00000001051f7824 */ /* 0x000fe400000e0614 */
[----:B-----5:R-:W-:-:S04]  /*19f0*/  @P1 IMAD.WIDE R6, R252, 0x2, R2 ;  /* 0x00000002fc061825 */ /* 0x020fc800078e0202 */
[--C-:B------:R-:W-:Y:S01]  /*1a00*/  @P1 IMAD.WIDE R8, R107, 0x2, R2.reuse ;  /* 0x000000026b081825 */ /* 0x100fe200078e0202 */
[----:B------:R1:W-:Y:S03]  /*1a10*/  @P1 LDGSTS.E.BYPASS.LTC128B.128 [R239+0x8100], [R6.64], !P2 ;  /* 0x0810000006ef1fae */ /* 0x0003e6000d101d50 */
[----:B------:R-:W-:Y:S01]  /*1a20*/  @P1 IMAD.WIDE R4, R250, 0x2, R2 ;  /* 0x00000002fa041825 */ /* 0x000fe200078e0202 */
[----:B------:R2:W-:Y:S03]  /*1a30*/  @P1 LDGSTS.E.BYPASS.LTC128B.128 [R239+0xa100], [R8.64], !P6 ;  /* 0x0a10000008ef1fae */ /* 0x0005e6000f101d50 */
[----:B------:R-:W-:-:S05]  /*1a40*/  IMAD.IADD R0, R105, 0x1, -R0 ;  /* 0x0000000169007824 */ /* 0x000fca00078e0a00 */
[----:B------:R-:W-:-:S04]  /*1a50*/  SHF.R.S32.HI R15, RZ, 0x1f, R0 ;  /* 0x0000001fff0f7819 */ /* 0x000fc80000011400 */
[----:B------:R-:W-:Y:S01]  /*1a60*/  LEA.HI R15, R15, R0, RZ, 0x3 ;  /* 0x000000000f0f7211 */ /* 0x000fe200078f18ff */
[----:B-1----:R-:W-:Y:S02]  /*1a70*/  @P1 IMAD.WIDE R6, R104, 0x2, R2 ;  /* 0x0000000268061825 */ /* 0x002fe400078e0202 */
[----:B------:R-:W-:Y:S02]  /*1a80*/  SHFL.IDX PT, R2, R11, 0x1, 0x181f ;  /* 0x00381f000b027f89 */ /* 0x000fe400000e0000 */
[----:B--2---:R-:W-:Y:S02]  /*1a90*/  IMAD.SHL.U32 R8, R18, 0x8, RZ ;  /* 0x0000000812087824 */ /* 0x004fe400078e00ff */
[----:B------:R1:W2:Y:S04]  /*1aa0*/  SHFL.IDX PT, R3, R10, 0x1, 0x181f ;  /* 0x00381f000a037f89 */ /* 0x0002a800000e0000 */
[----:B------:R3:W-:Y:S04]  /*1ab0*/  @P1 LDGSTS.E.BYPASS.LTC128B.128 [R239+0xc100], [R6.64], !P5 ;  /* 0x0c10000006ef1fae */ /* 0x0007e8000e901d50 */
[----:B------:R4:W-:Y:S01]  /*1ac0*/  @P1 LDGSTS.E.BYPASS.LTC128B.128 [R239+0xe100], [R4.64], !P4 ;  /* 0x0e10000004ef1fae */ /* 0x0009e2000e101d50 */
[----:B------:R-:W-:-:S02]  /*1ad0*/  ISETP.GT.AND P1, PT, R14, 0x20, PT ;  /* 0x000000200e00780c */ /* 0x000fc40003f24270 */
[----:B---3--:R-:W-:Y:S01]  /*1ae0*/  SHF.R.S32.HI R7, RZ, 0x4, R12 ;  /* 0x00000004ff077819 */ /* 0x008fe2000001140c */
[----:B------:R-:W-:-:S03]  /*1af0*/  IMAD.SHL.U32 R6, R26, 0x40, RZ ;  /* 0x000000401a067824 */ /* 0x000fc600078e00ff */
[----:B------:R-:W-:Y:S01]  /*1b00*/  LEA.HI R9, R12, R7, RZ, 0x1 ;  /* 0x000000070c097211 */ /* 0x000fe200078f08ff */
[----:B----4-:R-:W-:Y:S01]  /*1b10*/  IMAD.WIDE R4, R104, 0x2, RZ ;  /* 0x0000000268047825 */ /* 0x010fe200078e02ff */
[----:B------:R-:W-:Y:S02]  /*1b20*/  LOP3.LUT R6, R6, 0x1c0, RZ, 0xc0, !PT ;  /* 0x000001c006067812 */ /* 0x000fe400078ec0ff */
[----:B-1----:R-:W-:Y:S02]  /*1b30*/  LOP3.LUT R10, R9, 0xfffffffe, RZ, 0xc0, !PT ;  /* 0xfffffffe090a7812 */ /* 0x002fe400078ec0ff */
[----:B------:R-:W-:Y:S02]  /*1b40*/  LOP3.LUT R9, R6, 0x8, R8, 0xf8, !PT ;  /* 0x0000000806097812 */ /* 0x000fe400078ef808 */
[----:B------:R-:W-:Y:S01]  /*1b50*/  LOP3.LUT R8, R15, 0xfffffff8, RZ, 0xc0, !PT ;  /* 0xfffffff80f087812 */ /* 0x000fe200078ec0ff */
[----:B------:R-:W-:Y:S01]  /*1b60*/  IMAD.IADD R12, R7, 0x1, -R10 ;  /* 0x00000001070c7824 */ /* 0x000fe200078e0a0a */
[----:B------:R-:W-:Y:S01]  /*1b70*/  SHF.R.U32.HI R6, RZ, 0x3, R6 ;  /* 0x00000003ff067819 */ /* 0x000fe20000011606 */
[----:B--2---:R-:W-:Y:S01]  /*1b80*/  @P1 IMAD.WIDE R10, R252, 0x2, R2 ;  /* 0x00000002fc0a1825 */ /* 0x004fe200078e0202 */
[----:B------:R-:W-:-:S02]  /*1b90*/  IADD3 R28, P0, R16, R4, RZ ;  /* 0x00000004101c7210 */ /* 0x000fc40007f1e0ff */
[----:B------:R-:W-:Y:S01]  /*1ba0*/  LOP3.LUT R13, R9, R6, RZ, 0x3c, !PT ;  /* 0x00000006090d7212 */ /* 0x000fe200078e3cff */
[----:B------:R-:W-:Y:S01]  /*1bb0*/  IMAD.IADD R18, R0, 0x1, -R8 ;  /* 0x0000000100127824 */ /* 0x000fe200078e0a08 */
[----:B------:R1:W-:Y:S01]  /*1bc0*/  @P1 LDGSTS.E.BYPASS.LTC128B.128 [R239+0x9100], [R10.64], !P2 ;  /* 0x091000000aef1fae */ /* 0x0003e2000d101d50 */
[----:B------:R-:W-:-:S04]  /*1bd0*/  @P1 IMAD.WIDE R8, R107, 0x2, R2 ;  /* 0x000000026b081825 */ /* 0x000fc800078e0202 */
[--C-:B------:R-:W-:Y:S01]  /*1be0*/  @P1 IMAD.WIDE R6, R104, 0x2, R2.reuse ;  /* 0x0000000268061825 */ /* 0x100fe200078e0202 */
[----:B------:R1:W-:Y:S03]  /*1bf0*/  @P1 LDGSTS.E.BYPASS.LTC128B.128 [R239+0xb100], [R8.64], !P6 ;  /* 0x0b10000008ef1fae */ /* 0x0003e6000f101d50 */
[----:B------:R-:W-:Y:S01]  /*1c00*/  @P1 IMAD.WIDE R2, R250, 0x2, R2 ;  /* 0x00000002fa021825 */ /* 0x000fe200078e0202 */
[----:B------:R2:W-:Y:S03]  /*1c10*/  @P1 LDGSTS.E.BYPASS.LTC128B.128 [R239+0xd100], [R6.64], !P5 ;  /* 0x0d10000006ef1fae */ /* 0x0005e6000e901d50 */
[----:B------:R-:W-:Y:S01]  /*1c20*/  IMAD R0, R12, 0x200, R13 ;  /* 0x000002000c007824 */ /* 0x000fe200078e020d */
[----:B------:R3:W-:Y:S01]  /*1c30*/  @P1 LDGSTS.E.BYPASS.LTC128B.128 [R239+0xf100], [R2.64], !P4 ;  /* 0x0f10000002ef1fae */ /* 0x0007e2000e101d50 */
[----:B------:R-:W-:Y:S01]  /*1c40*/  IMAD.X R29, R17, 0x1, R5, P0 ;  /* 0x00000001111d7824 */ /* 0x000fe200000e0605 */
[----:B------:R-:W-:Y:S01]  /*1c50*/  IADD3 R24, P0, R4, R19, RZ ;  /* 0x0000001304187210 */ /* 0x000fe20007f1e0ff */
[----:B------:R-:W-:Y:S01]  /*1c60*/  IMAD.SHL.U32 R212, R0, 0x2, RZ ;  /* 0x0000000200d47824 */ /* 0x000fe200078e00ff */
[----:B------:R-:W0:Y:S01]  /*1c70*/  LDGDEPBAR ;  /* 0x00000000000079af */ /* 0x000e220000000000 */
[----:B------:R-:W-:Y:S01]  /*1c80*/  LOP3.LUT P1, RZ, R26, 0x2, RZ, 0xc0, !PT ;  /* 0x000000021aff7812 */ /* 0x000fe2000782c0ff */
[----:B------:R-:W-:-:S02]  /*1c90*/  IMAD.SHL.U32 R4, R12, 0x8, RZ ;  /* 0x000000080c047824 */ /* 0x000fc400078e00ff */
[----:B------:R-:W-:Y:S01]  /*1ca0*/  IMAD.X R25, R5, 0x1, R20, P0 ;  /* 0x0000000105197824 */ /* 0x000fe200000e0614 */
[----:B------:R-:W-:Y:S01]  /*1cb0*/  IADD3 R223, R212, 0x8120, RZ ;  /* 0x00008120d4df7810 */ /* 0x000fe20007ffe0ff */
[----:B------:R-:W-:-:S05]  /*1cc0*/  IMAD.SHL.U32 R5, R15, 0x40, RZ ;  /* 0x000000400f057824 */ /* 0x000fca00078e00ff */
[----:B------:R-:W-:Y:S01]  /*1cd0*/  LOP3.LUT R98, R5, 0xfffffe00, RZ, 0xc0, !PT ;  /* 0xfffffe0005627812 */ /* 0x000fe200078ec0ff */
[----:B---3--:R-:W-:Y:S01]  /*1ce0*/  IMAD.SHL.U32 R2, R18, 0x40, RZ ;  /* 0x0000004012027824 */ /* 0x008fe200078e00ff */
[----:B------:R-:W-:-:S04]  /*1cf0*/  DEPBAR.LE SB0, 0x1 ;  /* 0x000080400000791a */ /* 0x000fc80000000000 */
[----:B------:R-:W-:Y:S01]  /*1d00*/  LOP3.LUT R0, R2, 0x1c0, RZ, 0xc0, !PT ;  /* 0x000001c002007812 */ /* 0x000fe200078ec0ff */
[----:B------:R-:W-:Y:S01]  /*1d10*/  IMAD.WIDE R2, R250, 0x2, RZ ;  /* 0x00000002fa027825 */ /* 0x000fe200078e02ff */
[----:B------:R-:W-:-:S04]  /*1d20*/  DEPBAR.LE SB0, 0x0 ;  /* 0x000080000000791a */ /* 0x000fc80000000000 */
[----:B------:R-:W-:Y:S01]  /*1d30*/  BAR.SYNC.DEFER_BLOCKING 0x0 ;  /* 0x0000000000007b1d */ /* 0x000fe20000010000 */
[----:B--2---:R-:W-:Y:S02]  /*1d40*/  IADD3 R6, P0, R16, R2, RZ ;  /* 0x0000000210067210 */ /* 0x004fe40007f1e0ff */
[----:B------:R-:W-:Y:S02]  /*1d50*/  LOP3.LUT R5, R0, 0x8, R4, 0xf8, !PT ;  /* 0x0000000800057812 */ /* 0x000fe400078ef804 */
[----:B------:R-:W-:Y:S01]  /*1d60*/  IADD3 R4, R212, 0x8100, RZ ;  /* 0x00008100d4047810 */ /* 0x000fe20007ffe0ff */
[----:B------:R-:W-:Y:S01]  /*1d70*/  IMAD.X R7, R17, 0x1, R3, P0 ;  /* 0x0000000111077824 */ /* 0x000fe200000e0603 */
[----:B------:R-:W-:Y:S02]  /*1d80*/  SHF.R.U32.HI R0, RZ, 0x3, R0 ;  /* 0x00000003ff007819 */ /* 0x000fe40000011600 */
[----:B------:R-:W-:Y:S01]  /*1d90*/  IADD3 R12, P0, R2, R19, RZ ;  /* 0x00000013020c7210 */ /* 0x000fe20007f1e0ff */
[----:B------:R-:W-:Y:S01]  /*1da0*/  IMAD.MOV.U32 R2, RZ, RZ, 0x40 ;  /* 0x00000040ff027424 */ /* 0x000fe200078e00ff */
[----:B------:R-:W-:Y:S01]  /*1db0*/  @P1 IADD3 R223, R4, -0x20, RZ ;  /* 0xffffffe004df1810 */ /* 0x000fe20007ffe0ff */
[----:B------:R-:W-:Y:S01]  /*1dc0*/  IMAD.MOV.U32 R4, RZ, RZ, 0x10 ;  /* 0x00000010ff047424 */ /* 0x000fe200078e00ff */
[----:B------:R-:W-:Y:S01]  /*1dd0*/  LOP3.LUT R97, R5, R0, RZ, 0x3c, !PT ;  /* 0x0000000005617212 */ /* 0x000fe200078e3cff */
[----:B------:R-:W-:Y:S01]  /*1de0*/  IMAD R0, R99, 0x400, R98 ;  /* 0x0000040063007824 */ /* 0x000fe200078e0262 */
[----:B------:R-:W-:Y:S01]  /*1df0*/  R2P PR, R18, 0x6 ;  /* 0x0000000612007804 */ /* 0x000fe20000000000 */
[----:B------:R-:W-:Y:S01]  /*1e00*/  IMAD.X R13, R3, 0x1, R20, P0 ;  /* 0x00000001030d7824 */ /* 0x000fe200000e0614 */
[----:B------:R-:W-:Y:S01]  /*1e10*/  ISETP.GE.AND P0, PT, R252, c[0x0][0x1d4], PT ;  /* 0x00007500fc007a0c */ /* 0x000fe20003f06270 */
[----:B------:R-:W-:Y:S01]  /*1e20*/  IMAD.IADD R0, R97, 0x1, R0 ;  /* 0x0000000161007824 */ /* 0x000fe200078e0200 */
[----:B------:R-:W-:-:S02]  /*1e30*/  IADD3 R238, R223, 0x800, RZ ;  /* 0x00000800dfee7810 */ /* 0x000fc40007ffe0ff */
[----:B------:R-:W-:Y:S01]  /*1e40*/  ISETP.LT.OR P0, PT, R14, 0x1, P0 ;  /* 0x000000010e00780c */ /* 0x000fe20000701670 */
[----:B------:R-:W-:Y:S01]  /*1e50*/  IMAD.SHL.U32 R219, R0, 0x2, RZ ;  /* 0x0000000200db7824 */ /* 0x000fe200078e00ff */
[----:B------:R-:W-:Y:S01]  /*1e60*/  SEL R4, R4, 0xfffffff0, !P1 ;  /* 0xfffffff004047807 */ /* 0x000fe20004800000 */
[----:B------:R-:W-:Y:S01]  /*1e70*/  LDSM.16.M88.4 R20, [R212+0x8100] ;  /* 0x00810000d414783b */ /* 0x000fe20000000200 */
[----:B------:R-:W-:Y:S01]  /*1e80*/  ISETP.GE.AND P1, PT, R42, c[0x0][0x1d4], PT ;  /* 0x000075002a007a0c */ /* 0x000fe20003f26270 */
[----:B------:R-:W-:Y:S01]  /*1e90*/  IMAD.MOV.U32 R0, RZ, RZ, 0x20 ;  /* 0x00000020ff007424 */ /* 0x000fe200078e00ff */
[C---:B------:R-:W-:Y:S01]  /*1ea0*/  IADD3 R237, R223.reuse, 0x1000, RZ ;  /* 0x00001000dfed7810 */ /* 0x040fe20007ffe0ff */
[----:B------:R-:W-:Y:S01]  /*1eb0*/  IMAD R220, R4, 0x2, R219 ;  /* 0x0000000204dc7824 */ /* 0x000fe200078e02db */
[----:B-1----:R-:W-:Y:S01]  /*1ec0*/  LDSM.16.M88.4 R8, [R219+0x10100] ;  /* 0x01010000db08783b */ /* 0x002fe20000000200 */
[C---:B------:R-:W-:Y:S02]  /*1ed0*/  IADD3 R236, R223.reuse, 0x1800, RZ ;  /* 0x00001800dfec7810 */ /* 0x040fe40007ffe0ff */
[----:B------:R-:W-:Y:S01]  /*1ee0*/  SEL R0, R0, 0xffffffe0, !P2 ;  /* 0xffffffe000007807 */ /* 0x000fe20005000000 */
[----:B------:R-:W-:Y:S01]  /*1ef0*/  LDSM.16.M88.4 R16, [R220+0x10100] ;  /* 0x01010000dc10783b */ /* 0x000fe20000000200 */
[----:B------:R-:W-:-:S02]  /*1f00*/  IADD3 R235, R223, 0x2000, RZ ;  /* 0x00002000dfeb7810 */ /* 0x000fc40007ffe0ff */
[C---:B------:R-:W-:Y:S01]  /*1f10*/  IADD3 R234, R223.reuse, 0x2800, RZ ;  /* 0x00002800dfea7810 */ /* 0x040fe20007ffe0ff */
[----:B------:R-:W-:Y:S01]  /*1f20*/  LDSM.16.M88.4 R32, [R212+0x8900] ;  /* 0x00890000d420783b */ /* 0x000fe20000000200 */
[C---:B------:R-:W-:Y:S01]  /*1f30*/  IMAD R222, R0.reuse, 0x2, R219 ;  /* 0x0000000200de7824 */ /* 0x040fe200078e02db */
[C---:B------:R-:W-:Y:S01]  /*1f40*/  IADD3 R233, R223.reuse, 0x3000, RZ ;  /* 0x00003000dfe97810 */ /* 0x040fe20007ffe0ff */
[----:B------:R-:W-:Y:S01]  /*1f50*/  IMAD R221, R0, 0x2, R220 ;  /* 0x0000000200dd7824 */ /* 0x000fe200078e02dc */
[----:B------:R-:W1:Y:S01]  /*1f60*/  LDSM.16.M88.4 R44, [R212+0x9100] ;  /* 0x00910000d42c783b */ /* 0x000e620000000200 */
[C---:B------:R-:W-:Y:S02]  /*1f70*/  IADD3 R232, R223.reuse, 0x3800, RZ ;  /* 0x00003800dfe87810 */ /* 0x040fe40007ffe0ff */
[C---:B------:R-:W-:Y:S01]  /*1f80*/  IADD3 R231, R223.reuse, 0x4000, RZ ;  /* 0x00004000dfe77810 */ /* 0x040fe20007ffe0ff */
[----:B------:R-:W2:Y:S01]  /*1f90*/  LDSM.16.M88.4 R48, [R212+0x9900] ;  /* 0x00990000d430783b */ /* 0x000ea20000000200 */
[----:B------:R-:W-:-:S02]  /*1fa0*/  IADD3 R230, R223, 0x4800, RZ ;  /* 0x00004800dfe67810 */ /* 0x000fc40007ffe0ff */
[C---:B------:R-:W-:Y:S01]  /*1fb0*/  IADD3 R229, R223.reuse, 0x5000, RZ ;  /* 0x00005000dfe57810 */ /* 0x040fe20007ffe0ff */
[----:B------:R-:W-:Y:S01]  /*1fc0*/  LDSM.16.M88.4 R60, [R223] ;  /* 0x00000000df3c783b */ /* 0x000fe20000000200 */
[C---:B------:R-:W-:Y:S02]  /*1fd0*/  IADD3 R228, R223.reuse, 0x5800, RZ ;  /* 0x00005800dfe47810 */ /* 0x040fe40007ffe0ff */
[C---:B------:R-:W-:Y:S01]  /*1fe0*/  IADD3 R227, R223.reuse, 0x6000, RZ ;  /* 0x00006000dfe37810 */ /* 0x040fe20007ffe0ff */
[----:B------:R-:W-:Y:S01]  /*1ff0*/  LDSM.16.M88.4 R72, [R223+0x800] ;  /* 0x00080000df48783b */ /* 0x000fe20000000200 */
[C---:B------:R-:W-:Y:S02]  /*2000*/  IADD3 R226, R223.reuse, 0x6800, RZ ;  /* 0x00006800dfe27810 */ /* 0x040fe40007ffe0ff */
[C---:B------:R-:W-:Y:S01]  /*2010*/  IADD3 R225, R223.reuse, 0x7000, RZ ;  /* 0x00007000dfe17810 */ /* 0x040fe20007ffe0ff */
[----:B------:R-:W-:Y:S01]  /*2020*/  LDSM.16.M88.4 R76, [R223+0x1000] ;  /* 0x00100000df4c783b */ /* 0x000fe20000000200 */
[----:B------:R-:W-:-:S03]  /*2030*/  IADD3 R224, R223, 0x7800, RZ ;  /* 0x00007800dfe07810 */ /* 0x000fc60007ffe0ff */
[----:B------:R-:W3:Y:S04]  /*2040*/  LDSM.16.M88.4 R80, [R223+0x1800] ;  /* 0x00180000df50783b */ /* 0x000ee80000000200 */
[----:B------:R-:W-:Y:S01]  /*2050*/  @!PT LDS RZ, [RZ] ;  /* 0x00000000fffff984 */ /* 0x000fe20000000800 */
[----:B------:R-:W-:Y:S01]  /*2060*/  @!PT LDS RZ, [RZ] ;  /* 0x00000000fffff984 */ /* 0x000fe20000000800 */
[----:B------:R-:W-:Y:S01]  /*2070*/  @!PT LDS RZ, [RZ] ;  /* 0x00000000fffff984 */ /* 0x000fe20000000800 */
[----:B------:R4:W-:Y:S01]  /*2080*/  LDGSTS.E.BYPASS.LTC128B.128 [R239+0x100], [R40.64], !P0 ;  /* 0x0010000028ef7fae */ /* 0x0009e2000c101d50 */
[----:B------:R-:W-:Y:S02]  /*2090*/  ISETP.LT.OR P0, PT, R14, 0x1, P1 ;  /* 0x000000010e00780c */ /* 0x000fe40000f01670 */
[----:B------:R-:W-:-:S11]  /*20a0*/  ISETP.GE.AND P1, PT, R27, c[0x0][0x1d4], PT ;  /* 0x000075001b007a0c */ /* 0x000fd60003f26270 */
[----:B------:R5:W-:Y:S01]  /*20b0*/  LDGSTS.E.BYPASS.LTC128B.128 [R239+0x2100], [R38.64], !P0 ;  /* 0x0210000026ef7fae */ /* 0x000be2000c101d50 */
[----:B------:R-:W-:Y:S01]  /*20c0*/  ISETP.LT.OR P0, PT, R14, 0x1, P1 ;  /* 0x000000010e00780c */ /* 0x000fe20000f01670 */
[----:B-1----:R-:W-:Y:S01]  /*20d0*/  HMMA.16816.F32.BF16 R56, R8, R44, RZ ;  /* 0x0000002c0838723c */ /* 0x002fe200000418ff */
[----:B------:R-:W-:-:S07]  /*20e0*/  ISETP.GE.AND P1, PT, R43, c[0x0][0x1d4], PT ;  /* 0x000075002b007a0c */ /* 0x000fce0003f26270 */
[----:B--2---:R-:W-:Y:S04]  /*20f0*/  HMMA.16816.F32.BF16 R52, R8, R48, RZ ;  /* 0x000000300834723c */ /* 0x004fe800000418ff */
[----:B------:R1:W-:Y:S01]  /*2100*/  LDGSTS.E.BYPASS.LTC128B.128 [R239+0x4100], [R28.64], !P0 ;  /* 0x041000001cef7fae */ /* 0x0003e2000c101d50 */
[C---:B------:R-:W-:Y:S02]  /*2110*/  ISETP.LT.OR P0, PT, R14.reuse, 0x1, P1 ;  /* 0x000000010e00780c */ /* 0x040fe40000f01670 */
[----:B------:R-:W-:-:S11]  /*2120*/  ISETP.LT.OR P1, PT, R14, 0x21, P1 ;  /* 0x000000210e00780c */ /* 0x000fd60000f21670 */
[----:B------:R2:W-:Y:S01]  /*2130*/  LDGSTS.E.BYPASS.LTC128B.128 [R239+0x6100], [R6.64], !P0 ;  /* 0x0610000006ef7fae */ /* 0x0005e2000c101d50 */
[----:B------:R-:W-:-:S04]  /*2140*/  ISETP.GE.AND P0, PT, R252, c[0x0][0x1d4], PT ;  /* 0x00007500fc007a0c */ /* 0x000fc80003f06270 */
[----:B------:R-:W-:Y:S01]  /*2150*/  ISETP.LT.OR P0, PT, R14, 0x21, P0 ;  /* 0x000000210e00780c */ /* 0x000fe20000701670 */
[----:B---3--:R-:W-:Y:S11]  /*2160*/  HMMA.16816.F32.BF16 R52, R16, R80, R52 ;  /* 0x000000501034723c */ /* 0x008ff60000041834 */
[----:B------:R-:W-:Y:S01]  /*2170*/  @!UPT UIADD3 URZ, URZ, URZ, URZ ;  /* 0x0000003f3f3ff290 */ /* 0x000fe2000fffe03f */
[----:B------:R5:W-:Y:S01]  /*2180*/  LDGSTS.E.BYPASS.LTC128B.128 [R239+0x1100], [R36.64], !P0 ;  /* 0x0110000024ef7fae */ /* 0x000be2000c101d50 */
[----:B------:R-:W-:-:S04]  /*2190*/  ISETP.GE.AND P0, PT, R42, c[0x0][0x1d4], PT ;  /* 0x000075002a007a0c */ /* 0x000fc80003f06270 */
[----:B------:R-:W-:Y:S11]  /*21a0*/  ISETP.LT.OR P0, PT, R14, 0x21, P0 ;  /* 0x000000210e00780c */ /* 0x000ff60000701670 */
[----:B------:R-:W-:Y:S02]  /*21b0*/  @!UPT UIADD3 URZ, URZ, URZ, URZ ;  /* 0x0000003f3f3ff290 */ /* 0x000fe4000fffe03f */
[----:B------:R1:W-:Y:S01]  /*21c0*/  LDGSTS.E.BYPASS.LTC128B.128 [R239+0x3100], [R30.64], !P0 ;  /* 0x031000001eef7fae */ /* 0x0003e2000c101d50 */
[----:B------:R-:W-:-:S04]  /*21d0*/  ISETP.GE.AND P0, PT, R27, c[0x0][0x1d4], PT ;  /* 0x000075001b007a0c */ /* 0x000fc80003f06270 */
[----:B------:R-:W-:Y:S01]  /*21e0*/  ISETP.LT.OR P0, PT, R14, 0x21, P0 ;  /* 0x000000210e00780c */ /* 0x000fe20000701670 */
[C---:B-----5:R-:W-:Y:S08]  /*21f0*/  HMMA.16816.F32.BF16 R36, R8.reuse, R32, RZ ;  /* 0x000000200824723c */ /* 0x060ff000000418ff */
[----:B------:R-:W-:Y:S04]  /*2200*/  HMMA.16816.F32.BF16 R32, R8, R34, RZ ;  /* 0x000000220820723c */ /* 0x000fe800000418ff */
[----:B------:R3:W-:Y:S01]  /*2210*/  LDGSTS.E.BYPASS.LTC128B.128 [R239+0x5100], [R24.64], !P0 ;  /* 0x0510000018ef7fae */ /* 0x0007e2000c101d50 */
[----:B------:R-:W-:-:S03]  /*2220*/  LOP3.LUT P0, RZ, R26, 0x4, RZ, 0xc0, !PT ;  /* 0x000000041aff7812 */ /* 0x000fc6000780c0ff */
[----:B------:R5:W-:Y:S01]  /*2230*/  LDGSTS.E.BYPASS.LTC128B.128 [R239+0x7100], [R12.64], !P1 ;  /* 0x071000000cef7fae */ /* 0x000be2000c901d50 */
[----:B------:R-:W-:Y:S02]  /*2240*/  SEL R2, R2, 0xffffffc0, !P0 ;  /* 0xffffffc002027807 */ /* 0x000fe40004000000 */
[----:B------:R-:W-:Y:S01]  /*2250*/  PLOP3.LUT P0, PT, PT, PT, UP0, 0x40, 0x0 ;  /* 0x000000000000781c */ /* 0x000fe20003f0e808 */
[----:B------:R-:W0:Y:S01]  /*2260*/  LDGDEPBAR ;  /* 0x00000000000079af */ /* 0x000e220000000000 */
[----:B-1----:R-:W-:Y:S01]  /*2270*/  HMMA.16816.F32.BF16 R28, R8, R20, RZ ;  /* 0x00000014081c723c */ /* 0x002fe200000418ff */
[----:B------:R-:W-:Y:S01]  /*2280*/  IMAD.IADD R218, R212, 0x1, R2 ;  /* 0x00000001d4da7824 */ /* 0x000fe200078e0202 */
[----:B------:R-:W-:Y:S01]  /*2290*/  ISETP.GT.AND P1, PT, R251, 0x3f, PT ;  /* 0x0000003ffb00780c */ /* 0x000fe20003f24270 */
[----:B------:R-:W-:-:S03]  /*22a0*/  IMAD.IADD R217, R2, 0x1, R223 ;  /* 0x0000000102d97824 */ /* 0x000fc600078e02df */
[----:B------:R-:W-:Y:S02]  /*22b0*/  LDSM.16.M88.4 R68, [R218+0x8100] ;  /* 0x00810000da44783b */ /* 0x000fe40000000200 */
[----:B------:R-:W-:Y:S02]  /*22c0*/  HMMA.16816.F32.BF16 R20, R8, R22, RZ ;  /* 0x000000160814723c */ /* 0x000fe400000418ff */
[----:B------:R-:W-:Y:S04]  /*22d0*/  LDSM.16.M88.4 R64, [R218+0x9100] ;  /* 0x00910000da40783b */ /* 0x000fe80000000200 */
[----:B------:R-:W-:Y:S02]  /*22e0*/  LDSM.16.M88.4 R84, [R218+0x9900] ;  /* 0x00990000da54783b */ /* 0x000fe40000000200 */
[----:B------:R-:W-:Y:S02]  /*22f0*/  HMMA.16816.F32.BF16 R36, R16, R72, R36 ;  /* 0x000000481024723c */ /* 0x000fe40000041824 */
[----:B------:R-:W-:Y:S04]  /*2300*/  LDSM.16.M88.4 R88, [R217] ;  /* 0x00000000d958783b */ /* 0x000fe80000000200 */
[----:B-----5:R-:W1:Y:S02]  /*2310*/  LDSM.16.M88.4 R12, [R222+0x10100] ;  /* 0x01010000de0c783b */ /* 0x020e640000000200 */
[C---:B---3--:R-:W-:Y:S02]  /*2320*/  HMMA.16816.F32.BF16 R24, R8.reuse, R46, RZ ;  /* 0x0000002e0818723c */ /* 0x048fe400000418ff */
[----:B------:R-:W-:Y:S06]  /*2330*/  LDSM.16.M88.4 R92, [R217+0x2800] ;  /* 0x00280000d95c783b */ /* 0x000fec0000000200 */
[----:B------:R-:W-:Y:S01]  /*2340*/  HMMA.16816.F32.BF16 R44, R8, R50, RZ ;  /* 0x00000032082c723c */ /* 0x000fe200000418ff */
[----:B------:R-:W3:Y:S07]  /*2350*/  LDSM.16.M88.4 R48, [R218+0x8900] ;  /* 0x00890000da30783b */ /* 0x000eee0000000200 */
[C---:B------:R-:W-:Y:S08]  /*2360*/  HMMA.16816.F32.BF16 R8, R16.reuse, R60, R28 ;  /* 0x0000003c1008723c */ /* 0x040ff0000004181c */
[C---:B------:R-:W-:Y:S01]  /*2370*/  HMMA.16816.F32.BF16 R32, R16.reuse, R74, R32 ;  /* 0x0000004a1020723c */ /* 0x040fe20000041820 */
[----:B------:R-:W-:Y:S07]  /*2380*/  LDSM.16.M88.4 R72, [R212+0xb100] ;  /* 0x00b10000d448783b */ /* 0x000fee0000000200 */
[C---:B----4-:R-:W-:Y:S01]  /*2390*/  HMMA.16816.F32.BF16 R40, R16.reuse, R62, R20 ;  /* 0x0000003e1028723c */ /* 0x050fe20000041814 */
[----:B------:R-:W4:Y:S07]  /*23a0*/  LDSM.16.M88.4 R20, [R221+0x10100] ;  /* 0x01010000dd14783b */ /* 0x000f2e0000000200 */
[C---:B------:R-:W-:Y:S08]  /*23b0*/  HMMA.16816.F32.BF16 R28, R16.reuse, R76, R56 ;  /* 0x0000004c101c723c */ /* 0x040ff00000041838 */
[C---:B------:R-:W-:Y:S01]  /*23c0*/  HMMA.16816.F32.BF16 R24, R16.reuse, R78, R24 ;  /* 0x0000004e1018723c */ /* 0x040fe20000041818 */
[----:B------:R-:W5:Y:S07]  /*23d0*/  LDSM.16.M88.4 R76, [R217+0x800] ;  /* 0x00080000d94c783b */ /* 0x000f6e0000000200 */
[----:B------:R-:W-:Y:S01]  /*23e0*/  HMMA.16816.F32.BF16 R16, R16, R82, R44 ;  /* 0x000000521010723c */ /* 0x000fe2000004182c */
[----:B------:R-:W2:Y:S07]  /*23f0*/  LDSM.16.M88.4 R80, [R217+0x1000] ;  /* 0x00100000d950783b */ /* 0x000eae0000000200 */
[C---:B-1----:R-:W-:Y:S08]  /*2400*/  HMMA.16816.F32.BF16 R8, R12.reuse, R68, R8 ;  /* 0x000000440c08723c */ /* 0x042ff00000041808 */
[C---:B---3--:R-:W-:Y:S08]  /*2410*/  HMMA.16816.F32.BF16 R60, R12.reuse, R48, R36 ;  /* 0x000000300c3c723c */ /* 0x048ff00000041824 */
[C---:B------:R-:W-:Y:S01]  /*2420*/  HMMA.16816.F32.BF16 R56, R12.reuse, R50, R32 ;  /* 0x000000320c38723c */ /* 0x040fe20000041820 */
[----:B------:R-:W-:Y:S07]  /*2430*/  LDSM.16.M88.4 R32, [R212+0xa100] ;  /* 0x00a10000d420783b */ /* 0x000fee0000000200 */
[C---:B------:R-:W-:Y:S08]  /*2440*/  HMMA.16816.F32.BF16 R48, R12.reuse, R64, R28 ;  /* 0x000000400c30723c */ /* 0x040ff0000004181c */
[C---:B------:R-:W-:Y:S01]  /*2450*/  HMMA.16816.F32.BF16 R44, R12.reuse, R70, R40 ;  /* 0x000000460c2c723c */ /* 0x040fe20000041828 */
[----:B------:R-:W-:Y:S07]  /*2460*/  LDSM.16.M88.4 R68, [R212+0xa900] ;  /* 0x00a90000d444783b */ /* 0x000fee0000000200 */
[C---:B------:R-:W-:Y:S01]  /*2470*/  HMMA.16816.F32.BF16 R28, R12.reuse, R86, R16 ;  /* 0x000000560c1c723c */ /* 0x040fe20000041810 */
[----:B------:R-:W1:Y:S07]  /*2480*/  LDSM.16.M88.4 R16, [R217+0x1800] ;  /* 0x00180000d910783b */ /* 0x000e6e0000000200 */
[C---:B------:R-:W-:Y:S08]  /*2490*/  HMMA.16816.F32.BF16 R40, R12.reuse, R66, R24 ;  /* 0x000000420c28723c */ /* 0x040ff00000041818 */
[----:B------:R-:W-:Y:S01]  /*24a0*/  HMMA.16816.F32.BF16 R64, R12, R84, R52 ;  /* 0x000000540c40723c */ /* 0x000fe20000041834 */
[----:B------:R-:W-:Y:S04]  /*24b0*/  LDSM.16.M88.4 R12, [R220+0x14100] ;  /* 0x01410000dc0c783b */ /* 0x000fe80000000200 */
[----:B------:R-:W-:Y:S03]  /*24c0*/  LDSM.16.M88.4 R84, [R223+0x2000] ;  /* 0x00200000df54783b */ /* 0x000fe60000000200 */
[C---:B----4-:R-:W-:Y:S01]  /*24d0*/  HMMA.16816.F32.BF16 R24, R20.reuse, R88, R8 ;  /* 0x000000581418723c */ /* 0x050fe20000041808 */
[----:B------:R-:W3:Y:S07]  /*24e0*/  LDSM.16.M88.4 R8, [R219+0x14100] ;  /* 0x01410000db08783b */ /* 0x000eee0000000200 */
[C---:B------:R-:W-:Y:S01]  /*24f0*/  HMMA.16816.F32.BF16 R36, R20.reuse, R90, R44 ;  /* 0x0000005a1424723c */ /* 0x040fe2000004182c */
[----:B------:R-:W-:Y:S07]  /*2500*/  LDSM.16.M88.4 R88, [R217+0x2000] ;  /* 0x00200000d958783b */ /* 0x000fee0000000200 */
[C---:B-----5:R-:W-:Y:S08]  /*2510*/  HMMA.16816.F32.BF16 R44, R20.reuse, R76, R60 ;  /* 0x0000004c142c723c */ /* 0x060ff0000004183c */
[C---:B------:R-:W-:Y:S01]  /*2520*/  HMMA.16816.F32.BF16 R56, R20.reuse, R78, R56 ;  /* 0x0000004e1438723c */ /* 0x040fe20000041838 */
[----:B------:R-:W4:Y:S07]  /*2530*/  LDSM.16.M88.4 R76, [R212+0xb900] ;  /* 0x00b90000d44c783b */ /* 0x000f2e0000000200 */
[C---:B--2---:R-:W-:Y:S08]  /*2540*/  HMMA.16816.F32.BF16 R52, R20.reuse, R80, R48 ;  /* 0x000000501434723c */ /* 0x044ff00000041830 */
[C---:B------:R-:W-:Y:S01]  /*2550*/  HMMA.16816.F32.BF16 R48, R20.reuse, R82, R40 ;  /* 0x000000521430723c */ /* 0x040fe20000041828 */
[----:B------:R-:W2:Y:S07]  /*2560*/  LDSM.16.M88.4 R80, [R223+0x2800] ;  /* 0x00280000df50783b */ /* 0x000eae0000000200 */
[C---:B-1----:R-:W-:Y:S08]  /*2570*/  HMMA.16816.F32.BF16 R60, R20.reuse, R16, R64 ;  /* 0x00000010143c723c */ /* 0x042ff00000041840 */
[----:B------:R-:W-:Y:S08]  /*2580*/  HMMA.16816.F32.BF16 R20, R20, R18, R28 ;  /* 0x000000121414723c */ /* 0x000ff0000004181c */
[C---:B---3--:R-:W-:Y:S08]  /*2590*/  HMMA.16816.F32.BF16 R16, R8.reuse, R32, R24 ;  /* 0x000000200810723c */ /* 0x048ff00000041818 */
[C---:B------:R-:W-:Y:S01]  /*25a0*/  HMMA.16816.F32.BF16 R64, R8.reuse, R72, R52 ;  /* 0x000000480840723c */ /* 0x040fe20000041834 */
[----:B------:R-:W1:Y:S07]  /*25b0*/  LDSM.16.M88.4 R52, [R223+0x3000] ;  /* 0x00300000df34783b */ /* 0x000e6e0000000200 */
[C---:B------:R-:W-:Y:S08]  /*25c0*/  HMMA.16816.F32.BF16 R24, R8.reuse, R34, R36 ;  /* 0x000000220818723c */ /* 0x040ff00000041824 */
[C---:B------:R-:W-:Y:S08]  /*25d0*/  HMMA.16816.F32.BF16 R40, R8.reuse, R70, R56 ;  /* 0x000000460828723c */ /* 0x040ff00000041838 */
[C---:B------:R-:W-:Y:S01]  /*25e0*/  HMMA.16816.F32.BF16 R28, R8.reuse, R68, R44 ;  /* 0x00000044081c723c */ /* 0x040fe2000004182c */
[----:B------:R-:W-:Y:S04]  /*25f0*/  LDSM.16.M88.4 R68, [R218+0xa100] ;  /* 0x00a10000da44783b */ /* 0x000fe80000000200 */
[----:B------:R-:W-:Y:S03]  /*2600*/  LDSM.16.M88.4 R44, [R223+0x3800] ;  /* 0x00380000df2c783b */ /* 0x000fe60000000200 */
[C---:B------:R-:W-:Y:S01]  /*2610*/  HMMA.16816.F32.BF16 R48, R8.reuse, R74, R48 ;  /* 0x0000004a0830723c */ /* 0x040fe20000041830 */
[----:B------:R-:W-:Y:S07]  /*2620*/  LDSM.16.M88.4 R72, [R218+0xa900] ;  /* 0x00a90000da48783b */ /* 0x000fee0000000200 */
[C---:B----4-:R-:W-:Y:S08]  /*2630*/  HMMA.16816.F32.BF16 R56, R8.reuse, R76, R60 ;  /* 0x0000004c0838723c */ /* 0x050ff0000004183c */
[----:B------:R-:W-:Y:S01]  /*2640*/  HMMA.16816.F32.BF16 R36, R8, R78, R20 ;  /* 0x0000004e0824723c */ /* 0x000fe20000041814 */
[----:B------:R-:W3:Y:S04]  /*2650*/  LDSM.16.M88.4 R8, [R222+0x14100] ;  /* 0x01410000de08783b */ /* 0x000ee80000000200 */
[----:B------:R-:W4:Y:S03]  /*2660*/  LDSM.16.M88.4 R76, [R218+0xb100] ;  /* 0x00b10000da4c783b */ /* 0x000f260000000200 */
[C---:B------:R-:W-:Y:S01]  /*2670*/  HMMA.16816.F32.BF16 R32, R12.reuse, R84, R16 ;  /* 0x000000540c20723c */ /* 0x040fe20000041810 */
[----:B------:R-:W-:Y:S07]  /*2680*/  LDSM.16.M88.4 R16, [R221+0x14100] ;  /* 0x01410000dd10783b */ /* 0x000fee0000000200 */
[C---:B--2---:R-:W-:Y:S08]  /*2690*/  HMMA.16816.F32.BF16 R20, R12.reuse, R80, R28 ;  /* 0x000000500c14723c */ /* 0x044ff0000004181c */
[C---:B------:R-:W-:Y:S01]  /*26a0*/  HMMA.16816.F32.BF16 R24, R12.reuse, R86, R24 ;  /* 0x000000560c18723c */ /* 0x040fe20000041818 */
[----:B------:R-:W2:Y:S07]  /*26b0*/  LDSM.16.M88.4 R84, [R218+0xb900] ;  /* 0x00b90000da54783b */ /* 0x000eae0000000200 */
[C---:B------:R-:W-:Y:S01]  /*26c0*/  HMMA.16816.F32.BF16 R28, R12.reuse, R82, R40 ;  /* 0x000000520c1c723c */ /* 0x040fe20000041828 */
[----:B------:R-:W-:Y:S07]  /*26d0*/  LDSM.16.M88.4 R80, [R217+0x3800] ;  /* 0x00380000d950783b */ /* 0x000fee0000000200 */
[C---:B-1----:R-:W-:Y:S08]  /*26e0*/  HMMA.16816.F32.BF16 R60, R12.reuse, R52, R64 ;  /* 0x000000340c3c723c */ /* 0x042ff00000041840 */
[----:B------:R-:W-:Y:S01]  /*26f0*/  HMMA.16816.F32.BF16 R48, R12, R54, R48 ;  /* 0x000000360c30723c */ /* 0x000fe20000041830 */
[----:B------:R-:W-:Y:S07]  /*2700*/  LDSM.16.M88.4 R52, [R212+0xc900] ;  /* 0x00c90000d434783b */ /* 0x000fee0000000200 */
[----:B---3--:R-:W-:Y:S01]  /*2710*/  HMMA.16816.F32.BF16 R40, R8, R68, R32 ;  /* 0x000000440828723c */ /* 0x008fe20000041820 */
[----:B------:R-:W1:Y:S07]  /*2720*/  LDSM.16.M88.4 R32, [R217+0x3000] ;  /* 0x00300000d920783b */ /* 0x000e6e0000000200 */
[C---:B------:R-:W-:Y:S08]  /*2730*/  HMMA.16816.F32.BF16 R56, R12.reuse, R44, R56 ;  /* 0x0000002c0c38723c */ /* 0x040ff00000041838 */
[----:B------:R-:W-:Y:S08]  /*2740*/  HMMA.16816.F32.BF16 R44, R12, R46, R36 ;  /* 0x0000002e0c2c723c */ /* 0x000ff00000041824 */
[C---:B------:R-:W-:Y:S08]  /*2750*/  HMMA.16816.F32.BF16 R36, R8.reuse, R70, R24 ;  /* 0x000000460824723c */ /* 0x040ff00000041818 */
[C---:B------:R-:W-:Y:S08]  /*2760*/  HMMA.16816.F32.BF16 R12, R8.reuse, R72, R20 ;  /* 0x00000048080c723c */ /* 0x040ff00000041814 */
[C---:B------:R-:W-:Y:S08]  /*2770*/  HMMA.16816.F32.BF16 R28, R8.reuse, R74, R28 ;  /* 0x0000004a081c723c */ /* 0x040ff0000004181c */
[C---:B----4-:R-:W-:Y:S08]  /*2780*/  HMMA.16816.F32.BF16 R24, R8.reuse, R76, R60 ;  /* 0x0000004c0818723c */ /* 0x050ff0000004183c */
[C---:B------:R-:W-:Y:S01]  /*2790*/  HMMA.16816.F32.BF16 R20, R8.reuse, R78, R48 ;  /* 0x0000004e0814723c */ /* 0x040fe20000041830 */
[----:B------:R-:W-:Y:S07]  /*27a0*/  LDSM.16.M88.4 R76, [R223+0x4000] ;  /* 0x00400000df4c783b */ /* 0x000fee0000000200 */
[C---:B--2---:R-:W-:Y:S08]  /*27b0*/  HMMA.16816.F32.BF16 R56, R8.reuse, R84, R56 ;  /* 0x000000540838723c */ /* 0x044ff00000041838 */
[----:B------:R-:W-:Y:S01]  /*27c0*/  HMMA.16816.F32.BF16 R72, R8, R86, R44 ;  /* 0x000000560848723c */ /* 0x000fe2000004182c */
[----:B------:R-:W-:Y:S04]  /*27d0*/  LDSM.16.M88.4 R8, [R219+0x18100] ;  /* 0x01810000db08783b */ /* 0x000fe80000000200 */
[----:B------:R-:W-:Y:S03]  /*27e0*/  LDSM.16.M88.4 R84, [R217+0x5800] ;  /* 0x00580000d954783b */ /* 0x000fe60000000200 */
[C---:B------:R-:W-:Y:S01]  /*27f0*/  HMMA.16816.F32.BF16 R68, R16.reuse, R88, R40 ;  /* 0x000000581044723c */ /* 0x040fe20000041828 */
[----:B------:R-:W2:Y:S07]  /*2800*/  LDSM.16.M88.4 R40, [R212+0xc100] ;  /* 0x00c10000d428783b */ /* 0x000eae0000000200 */
[C---:B------:R-:W-:Y:S01]  /*2810*/  HMMA.16816.F32.BF16 R64, R16.reuse, R90, R36 ;  /* 0x0000005a1040723c */ /* 0x040fe20000041824 */
[----:B------:R-:W3:Y:S04]  /*2820*/  LDSM.16.M88.4 R36, [R212+0xd100] ;  /* 0x00d10000d424783b */ /* 0x000ee80000000200 */
[----:B------:R-:W-:Y:S03]  /*2830*/  LDSM.16.M88.4 R88, [R218+0xf900] ;  /* 0x00f90000da58783b */ /* 0x000fe60000000200 */
[C---:B------:R-:W-:Y:S08]  /*2840*/  HMMA.16816.F32.BF16 R48, R16.reuse, R94, R28 ;  /* 0x0000005e1030723c */ /* 0x040ff0000004181c */
[C---:B-1----:R-:W-:Y:S08]  /*2850*/  HMMA.16816.F32.BF16 R44, R16.reuse, R32, R24 ;  /* 0x00000020102c723c */ /* 0x042ff00000041818 */
[C---:B------:R-:W-:Y:S01]  /*2860*/  HMMA.16816.F32.BF16 R28, R16.reuse, R34, R20 ;  /* 0x00000022101c723c */ /* 0x040fe20000041814 */
[----:B------:R-:W1:Y:S07]  /*2870*/  LDSM.16.M88.4 R32, [R212+0xd900] ;  /* 0x00d90000d420783b */ /* 0x000e6e0000000200 */
[C---:B------:R-:W-:Y:S01]  /*2880*/  HMMA.16816.F32.BF16 R60, R16.reuse, R92, R12 ;  /* 0x0000005c103c723c */ /* 0x040fe2000004180c */
[----:B------:R-:W4:Y:S07]  /*2890*/  LDSM.16.M88.4 R12, [R220+0x18100] ;  /* 0x01810000dc0c783b */ /* 0x000f2e0000000200 */
[C---:B------:R-:W-:Y:S08]  /*28a0*/  HMMA.16816.F32.BF16 R24, R16.reuse, R80, R56 ;  /* 0x000000501018723c */ /* 0x040ff00000041838 */
[----:B------:R-:W-:Y:S01]  /*28b0*/  HMMA.16816.F32.BF16 R20, R16, R82, R72 ;  /* 0x000000521014723c */ /* 0x000fe20000041848 */
[----:B------:R-:W5:Y:S04]  /*28c0*/  LDSM.16.M88.4 R80, [R223+0x4800] ;  /* 0x00480000df50783b */ /* 0x000f680000000200 */
[----:B------:R-:W-:Y:S03]  /*28d0*/  LDSM.16.M88.4 R72, [R223+0x5800] ;  /* 0x00580000df48783b */ /* 0x000fe60000000200 */
[C---:B--2---:R-:W-:Y:S01]  /*28e0*/  HMMA.16816.F32.BF16 R16, R8.reuse, R40, R68 ;  /* 0x000000280810723c */ /* 0x044fe20000041844 */
[----:B------:R-:W2:Y:S07]  /*28f0*/  LDSM.16.M88.4 R68, [R223+0x5000] ;  /* 0x00500000df44783b */ /* 0x000eae0000000200 */
[C---:B------:R-:W-:Y:S01]  /*2900*/  HMMA.16816.F32.BF16 R40, R8.reuse, R42, R64 ;  /* 0x0000002a0828723c */ /* 0x040fe20000041840 */
[----:B------:R-:W-:Y:S07]  /*2910*/  LDSM.16.M88.4 R64, [R218+0xd100] ;  /* 0x00d10000da40783b */ /* 0x000fee0000000200 */
[C---:B------:R-:W-:Y:S08]  /*2920*/  HMMA.16816.F32.BF16 R60, R8.reuse, R52, R60 ;  /* 0x00000034083c723c */ /* 0x040ff0000004183c */
[C---:B------:R-:W-:Y:S08]  /*2930*/  HMMA.16816.F32.BF16 R56, R8.reuse, R54, R48 ;  /* 0x000000360838723c */ /* 0x040ff00000041830 */
[C---:B---3--:R-:W-:Y:S08]  /*2940*/  HMMA.16816.F32.BF16 R52, R8.reuse, R36, R44 ;  /* 0x000000240834723c */ /* 0x048ff0000004182c */
[C---:B------:R-:W-:Y:S01]  /*2950*/  HMMA.16816.F32.BF16 R48, R8.reuse, R38, R28 ;  /* 0x000000260830723c */ /* 0x040fe2000004181c */
[----:B------:R-:W-:Y:S07]  /*2960*/  LDSM.16.M88.4 R36, [R218+0xc900] ;  /* 0x00c90000da24783b */ /* 0x000fee0000000200 */
[C---:B-1----:R-:W-:Y:S01]  /*2970*/  HMMA.16816.F32.BF16 R44, R8.reuse, R32, R24 ;  /* 0x00000020082c723c */ /* 0x042fe20000041818 */
[----:B------:R-:W-:Y:S07]  /*2980*/  LDSM.16.M88.4 R24, [R218+0xc100] ;  /* 0x00c10000da18783b */ /* 0x000fee0000000200 */
[----:B------:R-:W-:Y:S01]  /*2990*/  HMMA.16816.F32.BF16 R28, R8, R34, R20 ;  /* 0x00000022081c723c */ /* 0x000fe20000041814 */
[----:B------:R-:W1:Y:S07]  /*29a0*/  LDSM.16.M88.4 R8, [R222+0x18100] ;  /* 0x01810000de08783b */ /* 0x000e6e0000000200 */
[C---:B----4-:R-:W-:Y:S08]  /*29b0*/  HMMA.16816.F32.BF16 R20, R12.reuse, R76, R16 ;  /* 0x0000004c0c14723c */ /* 0x050ff00000041810 */
[C---:B------:R-:W-:Y:S01]  /*29c0*/  HMMA.16816.F32.BF16 R16, R12.reuse, R78, R40 ;  /* 0x0000004e0c10723c */ /* 0x040fe20000041828 */
[----:B------:R-:W3:Y:S07]  /*29d0*/  LDSM.16.M88.4 R76, [R218+0xd900] ;  /* 0x00d90000da4c783b */ /* 0x000eee0000000200 */
[C---:B-----5:R-:W-:Y:S08]  /*29e0*/  HMMA.16816.F32.BF16 R32, R12.reuse, R80, R60 ;  /* 0x000000500c20723c */ /* 0x060ff0000004183c */
[C---:B------:R-:W-:Y:S01]  /*29f0*/  HMMA.16816.F32.BF16 R56, R12.reuse, R82, R56 ;  /* 0x000000520c38723c */ /* 0x040fe20000041838 */
[----:B------:R-:W-:Y:S07]  /*2a00*/  LDSM.16.M88.4 R80, [R223+0x6000] ;  /* 0x00600000df50783b */ /* 0x000fee0000000200 */
[C---:B--2---:R-:W-:Y:S08]  /*2a10*/  HMMA.16816.F32.BF16 R52, R12.reuse, R68, R52 ;  /* 0x000000440c34723c */ /* 0x044ff00000041834 */
[C---:B------:R-:W-:Y:S08]  /*2a20*/  HMMA.16816.F32.BF16 R60, R12.reuse, R70, R48 ;  /* 0x000000460c3c723c */ /* 0x040ff00000041830 */
[C---:B------:R-:W-:Y:S01]  /*2a30*/  HMMA.16816.F32.BF16 R68, R12.reuse, R72, R44 ;  /* 0x000000480c44723c */ /* 0x040fe2000004182c */
[----:B------:R-:W-:Y:S07]  /*2a40*/  LDSM.16.M88.4 R44, [R217+0x4000] ;  /* 0x00400000d92c783b */ /* 0x000fee0000000200 */
[----:B------:R-:W-:Y:S01]  /*2a50*/  HMMA.16816.F32.BF16 R48, R12, R74, R28 ;  /* 0x0000004a0c30723c */ /* 0x000fe2000004181c */
[----:B------:R-:W2:Y:S07]  /*2a60*/  LDSM.16.M88.4 R12, [R221+0x18100] ;  /* 0x01810000dd0c783b */ /* 0x000eae0000000200 */
[C---:B-1----:R-:W-:Y:S08]  /*2a70*/  HMMA.16816.F32.BF16 R40, R8.reuse, R24, R20 ;  /* 0x000000180828723c */ /* 0x042ff00000041814 */
[C---:B------:R-:W-:Y:S08]  /*2a80*/  HMMA.16816.F32.BF16 R16, R8.reuse, R26, R16 ;  /* 0x0000001a0810723c */ /* 0x040ff00000041810 */
[C---:B------:R-:W-:Y:S01]  /*2a90*/  HMMA.16816.F32.BF16 R28, R8.reuse, R36, R32 ;  /* 0x00000024081c723c */ /* 0x040fe20000041820 */
[----:B------:R-:W1:Y:S07]  /*2aa0*/  LDSM.16.M88.4 R32, [R217+0x4800] ;  /* 0x00480000d920783b */ /* 0x000e6e0000000200 */
[C---:B------:R-:W-:Y:S01]  /*2ab0*/  HMMA.16816.F32.BF16 R24, R8.reuse, R38, R56 ;  /* 0x000000260818723c */ /* 0x040fe20000041838 */
[----:B------:R-:W4:Y:S07]  /*2ac0*/  LDSM.16.M88.4 R36, [R217+0x5000] ;  /* 0x00500000d924783b */ /* 0x000f2e0000000200 */
[C---:B------:R-:W-:Y:S01]  /*2ad0*/  HMMA.16816.F32.BF16 R20, R8.reuse, R64, R52 ;  /* 0x000000400814723c */ /* 0x040fe20000041834 */
[----:B------:R-:W-:Y:S07]  /*2ae0*/  LDSM.16.M88.4 R52, [R212+0xe900] ;  /* 0x00e90000d434783b */ /* 0x000fee0000000200 */
[C---:B------:R-:W-:Y:S01]  /*2af0*/  HMMA.16816.F32.BF16 R56, R8.reuse, R66, R60 ;  /* 0x000000420838723c */ /* 0x040fe2000004183c */
[----:B------:R-:W-:Y:S07]  /*2b00*/  LDSM.16.M88.4 R60, [R212+0xe100] ;  /* 0x00e10000d43c783b */ /* 0x000fee0000000200 */
[C---:B---3--:R-:W-:Y:S08]  /*2b10*/  HMMA.16816.F32.BF16 R68, R8.reuse, R76, R68 ;  /* 0x0000004c0844723c */ /* 0x048ff00000041844 */
[----:B------:R-:W-:Y:S01]  /*2b20*/  HMMA.16816.F32.BF16 R76, R8, R78, R48 ;  /* 0x0000004e084c723c */ /* 0x000fe20000041830 */
[----:B------:R-:W3:Y:S07]  /*2b30*/  LDSM.16.M88.4 R8, [R219+0x1c100] ;  /* 0x01c10000db08783b */ /* 0x000eee0000000200 */
[C---:B--2---:R-:W-:Y:S01]  /*2b40*/  HMMA.16816.F32.BF16 R72, R12.reuse, R44, R40 ;  /* 0x0000002c0c48723c */ /* 0x044fe20000041828 */
[----:B------:R-:W2:Y:S07]  /*2b50*/  LDSM.16.M88.4 R40, [R212+0xf100] ;  /* 0x00f10000d428783b */ /* 0x000eae0000000200 */
[C---:B------:R-:W-:Y:S01]  /*2b60*/  HMMA.16816.F32.BF16 R64, R12.reuse, R46, R16 ;  /* 0x0000002e0c40723c */ /* 0x040fe20000041810 */
[----:B------:R-:W-:Y:S07]  /*2b70*/  LDSM.16.M88.4 R16, [R220+0x1c100] ;  /* 0x01c10000dc10783b */ /* 0x000fee0000000200 */
[C---:B-1----:R-:W-:Y:S08]  /*2b80*/  HMMA.16816.F32.BF16 R48, R12.reuse, R32, R28 ;  /* 0x000000200c30723c */ /* 0x042ff0000004181c */
[C---:B------:R-:W-:Y:S08]  /*2b90*/  HMMA.16816.F32.BF16 R44, R12.reuse, R34, R24 ;  /* 0x000000220c2c723c */ /* 0x040ff00000041818 */
[C---:B----4-:R-:W-:Y:S08]  /*2ba0*/  HMMA.16816.F32.BF16 R32, R12.reuse, R36, R20 ;  /* 0x000000240c20723c */ /* 0x050ff00000041814 */
[C---:B------:R-:W-:Y:S01]  /*2bb0*/  HMMA.16816.F32.BF16 R28, R12.reuse, R38, R56 ;  /* 0x000000260c1c723c */ /* 0x040fe20000041838 */
[----:B------:R-:W1:Y:S07]  /*2bc0*/  LDSM.16.M88.4 R36, [R212+0xf900] ;  /* 0x00f90000d424783b */ /* 0x000e6e0000000200 */
[C---:B------:R-:W-:Y:S08]  /*2bd0*/  HMMA.16816.F32.BF16 R24, R12.reuse, R84, R68 ;  /* 0x000000540c18723c */ /* 0x040ff00000041844 */
[----:B------:R-:W-:Y:S01]  /*2be0*/  HMMA.16816.F32.BF16 R20, R12, R86, R76 ;  /* 0x000000560c14723c */ /* 0x000fe2000004184c */
[----:B------:R-:W-:Y:S04]  /*2bf0*/  LDSM.16.M88.4 R76, [R223+0x7800] ;  /* 0x00780000df4c783b */ /* 0x000fe80000000200 */
[----:B------:R-:W-:Y:S03]  /*2c00*/  LDSM.16.M88.4 R84, [R217+0x6000] ;  /* 0x00600000d954783b */ /* 0x000fe60000000200 */
[C---:B---3--:R-:W-:Y:S01]  /*2c10*/  HMMA.16816.F32.BF16 R12, R8.reuse, R60, R72 ;  /* 0x0000003c080c723c */ /* 0x048fe20000041848 */
[----:B------:R-:W-:Y:S07]  /*2c20*/  LDSM.16.M88.4 R72, [R223+0x7000] ;  /* 0x00700000df48783b */ /* 0x000fee0000000200 */
[C---:B------:R-:W-:Y:S08]  /*2c30*/  HMMA.16816.F32.BF16 R68, R8.reuse, R52, R48 ;  /* 0x000000340844723c */ /* 0x040ff00000041830 */
[C---:B------:R-:W-:Y:S01]  /*2c40*/  HMMA.16816.F32.BF16 R56, R8.reuse, R62, R64 ;  /* 0x0000003e0838723c */ /* 0x040fe20000041840 */
[----:B------:R-:W3:Y:S07]  /*2c50*/  LDSM.16.M88.4 R64, [R223+0x6800] ;  /* 0x00680000df40783b */ /* 0x000eee0000000200 */
[C---:B------:R-:W-:Y:S08]  /*2c60*/  HMMA.16816.F32.BF16 R52, R8.reuse, R54, R44 ;  /* 0x000000360834723c */ /* 0x040ff0000004182c */
[C---:B--2---:R-:W-:Y:S01]  /*2c70*/  HMMA.16816.F32.BF16 R48, R8.reuse, R40, R32 ;  /* 0x000000280830723c */ /* 0x044fe20000041820 */
[----:B------:R-:W-:Y:S07]  /*2c80*/  LDSM.16.M88.4 R32, [R218+0xe100] ;  /* 0x00e10000da20783b */ /* 0x000fee0000000200 */
[C---:B------:R-:W-:Y:S01]  /*2c90*/  HMMA.16816.F32.BF16 R44, R8.reuse, R42, R28 ;  /* 0x0000002a082c723c */ /* 0x040fe2000004181c */
[----:B------:R-:W-:Y:S07]  /*2ca0*/  LDSM.16.M88.4 R28, [R218+0xe900] ;  /* 0x00e90000da1c783b */ /* 0x000fee0000000200 */
[----:B-1----:R-:W-:Y:S08]  /*2cb0*/  HMMA.16816.F32.BF16 R40, R8, R36, R24 ;  /* 0x000000240828723c */ /* 0x002ff00000041818 */
[----:B------:R-:W-:Y:S01]  /*2cc0*/  HMMA.16816.F32.BF16 R24, R16, R80, R12 ;  /* 0x000000501018723c */ /* 0x000fe2000004180c */
[----:B------:R-:W1:Y:S07]  /*2cd0*/  LDSM.16.M88.4 R12, [R222+0x1c100] ;  /* 0x01c10000de0c783b */ /* 0x000e6e0000000200 */
[----:B------:R-:W-:Y:S01]  /*2ce0*/  HMMA.16816.F32.BF16 R36, R8, R38, R20 ;  /* 0x000000260824723c */ /* 0x000fe20000041814 */
[----:B------:R-:W2:Y:S07]  /*2cf0*/  LDSM.16.M88.4 R8, [R221+0x1c100] ;  /* 0x01c10000dd08783b */ /* 0x000eae0000000200 */
[C---:B------:R-:W-:Y:S01]  /*2d00*/  HMMA.16816.F32.BF16 R20, R16.reuse, R82, R56 ;  /* 0x000000521014723c */ /* 0x040fe20000041838 */
[----:B------:R-:W4:Y:S07]  /*2d10*/  LDSM.16.M88.4 R80, [R218+0xf100] ;  /* 0x00f10000da50783b */ /* 0x000f2e0000000200 */
[C---:B---3--:R-:W-:Y:S08]  /*2d20*/  HMMA.16816.F32.BF16 R68, R16.reuse, R64, R68 ;  /* 0x000000401044723c */ /* 0x048ff00000041844 */
[C---:B------:R-:W-:Y:S08]  /*2d30*/  HMMA.16816.F32.BF16 R64, R16.reuse, R66, R52 ;  /* 0x000000421040723c */ /* 0x040ff00000041834 */
[----:B------:R-:W-:Y:S08]  /*2d40*/  HMMA.16816.F32.BF16 R52, R16, R76, R40 ;  /* 0x0000004c1034723c */ /* 0x000ff00000041828 */
[----:B-1----:R-:W-:Y:S08]  /*2d50*/  HMMA.16816.F32.BF16 R40, R12, R32, R24 ;  /* 0x000000200c28723c */ /* 0x002ff00000041818 */
[C---:B------:R-:W-:Y:S08]  /*2d60*/  HMMA.16816.F32.BF16 R60, R16.reuse, R72, R48 ;  /* 0x00000048103c723c */ /* 0x040ff00000041830 */
[C---:B------:R-:W-:Y:S01]  /*2d70*/  HMMA.16816.F32.BF16 R48, R16.reuse, R78, R36 ;  /* 0x0000004e1030723c */ /* 0x040fe20000041824 */
[----:B------:R-:W1:Y:S07]  /*2d80*/  LDSM.16.M88.4 R76, [R217+0x6800] ;  /* 0x00680000d94c783b */ /* 0x000e6e0000000200 */
[----:B------:R-:W-:Y:S01]  /*2d90*/  HMMA.16816.F32.BF16 R56, R16, R74, R44 ;  /* 0x0000004a1038723c */ /* 0x000fe2000004182c */
[----:B------:R-:W3:Y:S04]  /*2da0*/  LDSM.16.M88.4 R72, [R217+0x7000] ;  /* 0x00700000d948783b */ /* 0x000ee80000000200 */
[----:B------:R-:W5:Y:S01]  /*2db0*/  LDSM.16.M88.4 R44, [R217+0x7800] ;  /* 0x00780000d92c783b */ /* 0x000f620000000200 */
[----:B------:R-:W-:-:S04]  /*2dc0*/  DEPBAR.LE SB0, 0x0 ;  /* 0x000080000000791a */ /* 0x000fc80000000000 */
[----:B--2---:R-:W-:Y:S08]  /*2dd0*/  HMMA.16816.F32.BF16 R40, R8, R84, R40 ;  /* 0x000000540828723c */ /* 0x004ff00000041828 */
[C---:B------:R-:W-:Y:S08]  /*2de0*/  HMMA.16816.F32.BF16 R36, R12.reuse, R34, R20 ;  /* 0x000000220c24723c */ /* 0x040ff00000041814 */
[C---:B------:R-:W-:Y:S08]  /*2df0*/  HMMA.16816.F32.BF16 R32, R12.reuse, R28, R68 ;  /* 0x0000001c0c20723c */ /* 0x040ff00000041844 */
[----:B------:R-:W-:Y:S01]  /*2e00*/  HMMA.16816.F32.BF16 R28, R12, R30, R64 ;  /* 0x0000001e0c1c723c */ /* 0x000fe20000041840 */
[----:B------:R-:W-:-:S07]  /*2e10*/  FMUL.FTZ R2, R40, c[0x0][0x320] ;  /* 0x0000c80028027a20 */ /* 0x000fce0000410000 */
[C---:B----4-:R-:W-:Y:S08]  /*2e20*/  HMMA.16816.F32.BF16 R24, R12.reuse, R80, R60 ;  /* 0x000000500c18723c */ /* 0x050ff0000004183c */
[C---:B------:R-:W-:Y:S08]  /*2e30*/  HMMA.16816.F32.BF16 R20, R12.reuse, R82, R56 ;  /* 0x000000520c14723c */ /* 0x040ff00000041838 */
[C---:B------:R-:W-:Y:S08]  /*2e40*/  HMMA.16816.F32.BF16 R16, R12.reuse, R88, R52 ;  /* 0x000000580c10723c */ /* 0x040ff00000041834 */
[----:B------:R-:W-:Y:S08]  /*2e50*/  HMMA.16816.F32.BF16 R12, R12, R90, R48 ;  /* 0x0000005a0c0c723c */ /* 0x000ff00000041830 */
[C---:B-1----:R-:W-:Y:S08]  /*2e60*/  HMMA.16816.F32.BF16 R52, R8.reuse, R76, R32 ;  /* 0x0000004c0834723c */ /* 0x042ff00000041820 */
[C---:B------:R-:W-:Y:S01]  /*2e70*/  HMMA.16816.F32.BF16 R76, R8.reuse, R78, R28 ;  /* 0x0000004e084c723c */ /* 0x040fe2000004181c */
[----:B------:R1:W2:Y:S07]  /*2e80*/  MUFU.TANH R28, R2 ;  /* 0x00000002001c7308 */ /* 0x0002ae0000002400 */
[C---:B---3--:R-:W-:Y:S08]  /*2e90*/  HMMA.16816.F32.BF16 R48, R8.reuse, R72, R24 ;  /* 0x000000480830723c */ /* 0x048ff00000041818 */
[----:B------:R-:W-:Y:S01]  /*2ea0*/  HMMA.16816.F32.BF16 R84, R8, R86, R36 ;  /* 0x000000560854723c */ /* 0x000fe20000041824 */
[----:B-1----:R-:W-:-:S04]  /*2eb0*/  FMUL.FTZ R2, R41, c[0x0][0x320] ;  /* 0x0000c80029027a20 */ /* 0x002fc80000410000 */
[----:B------:R1:W3:Y:S03]  /*2ec0*/  MUFU.TANH R27, R2 ;  /* 0x00000002001b7308 */ /* 0x0002e60000002400 */
[C---:B-----5:R-:W-:Y:S08]  /*2ed0*/  HMMA.16816.F32.BF16 R36, R8.reuse, R44, R16 ;  /* 0x0000002c0824723c */ /* 0x060ff00000041810 */
[----:B------:R-:W-:Y:S01]  /*2ee0*/  HMMA.16816.F32.BF16 R32, R8, R74, R20 ;  /* 0x0000004a0820723c */ /* 0x000fe20000041814 */
[----:B-1----:R-:W-:-:S07]  /*2ef0*/  FMUL.FTZ R2, R42, c[0x0][0x320] ;  /* 0x0000c8002a027a20 */ /* 0x002fce0000410000 */
[----:B------:R-:W-:Y:S01]  /*2f00*/  HMMA.16816.F32.BF16 R44, R8, R46, R12 ;  /* 0x0000002e082c723c */ /* 0x000fe2000004180c */
[----:B------:R1:W4:Y:S01]  /*2f10*/  MUFU.TANH R31, R2 ;  /* 0x00000002001f7308 */ /* 0x0003220000002400 */
[----:B------:R-:W-:Y:S06]  /*2f20*/  BAR.SYNC.DEFER_BLOCKING 0x0 ;  /* 0x0000000000007b1d */ /* 0x000fec0000010000 */
[----:B------:R-:W-:Y:S05]  /*2f30*/  @P0 BRA `(.L_x_974) ;  /* 0x000004f000000947 */ /* 0x000fea0003800000 */
[----:B--23--:R-:W-:Y:S01]  /*2f40*/  IADD3 R3, R251, UR10, R96 ;  /* 0x0000000afb037c10 */ /* 0x00cfe2000fffe060 */
[----:B------:R-:W-:-:S03]  /*2f50*/  IMAD.MOV.U32 R240, RZ, RZ, RZ ;  /* 0x000000fffff07224 */ /* 0x000fc600078e00ff */
[----:B------:R-:W-:-:S05]  /*2f60*/  IADD3 R3, R3, -0x40, RZ ;  /* 0xffffffc003037810 */ /* 0x000fca0007ffe0ff */
[----:B------:R-:W-:-:S04]  /*2f70*/  @P3 IMAD.HI.U32 R5, R3, c[0x0][0x2bc], RZ ;  /* 0x0000af0003053a27 */ /* 0x000fc800078e00ff */
[----:B-1----:R-:W-:Y:S01]  /*2f80*/  IMAD.MOV.U32 R2, RZ, RZ, R3 ;  /* 0x000000ffff027224 */ /* 0x002fe200078e0003 */
[----:B------:R-:W-:-:S04]  /*2f90*/  @P3 SHF.R.U32.HI R2, RZ, c[0x0][0x2c0], R5 ;  /* 0x0000b000ff023a19 */ /* 0x000fc80000011605 */
[----:B------:R-:W-:-:S04]  /*2fa0*/  @!P1 IADD3 R5, P0, R2, UR12, RZ ;  /* 0x0000000c02059c10 */ /* 0x000fc8000ff1e0ff */
[----:B------:R-:W-:Y:S02]  /*2fb0*/  @!P1 LEA.HI.X.SX32 R7, R2, UR6, 0x1, P0 ;  /* 0x0000000602079c11 */ /* 0x000fe400080f0eff */
[----:B------:R-:W-:-:S04]  /*2fc0*/  @!P1 LEA R6, P0, R5, c[0x0][0x2a0], 0x2 ;  /* 0x0000a80005069a11 */ /* 0x000fc800078010ff */
[----:B------:R-:W-:-:S05]  /*2fd0*/  @!P1 LEA.HI.X R7, R5, c[0x0][0x2a4], R7, 0x2, P0 ;  /* 0x0000a90005079a11 */ /* 0x000fca00000f1407 */
[----:B------:R1:W2:Y:S01]  /*2fe0*/  @!P1 LDG.E R240, [R6.64] ;  /* 0x0000001006f09981 */ /* 0x0002a2000c1e1900 */
[----:B------:R-:W-:Y:S01]  /*2ff0*/  IMAD.MOV R2, RZ, RZ, -R2 ;  /* 0x000000ffff027224 */ /* 0x000fe200078e0a02 */
[C---:B------:R-:W-:Y:S01]  /*3000*/  ISETP.GE.AND P2, PT, R252.reuse, c[0x0][0x1d4], PT ;  /* 0x00007500fc007a0c */ /* 0x040fe20003f46270 */
[----:B------:R-:W-:Y:S01]  /*3010*/  IMAD.SHL.U32 R11, R252, 0x2, RZ ;  /* 0x00000002fc0b7824 */ /* 0x000fe200078e00ff */
[----:B------:R-:W-:Y:S01]  /*3020*/  SEL R26, RZ, 0x10, P6 ;  /* 0x00000010ff1a7807 */ /* 0x000fe20003000000 */
[----:B------:R-:W-:Y:S01]  /*3030*/  IMAD R242, R2, c[0x0][0x2b8], R3 ;  /* 0x0000ae0002f27a24 */ /* 0x000fe200078e0203 */
[----:B------:R-:W-:Y:S01]  /*3040*/  SEL R24, RZ, 0x10, P2 ;  /* 0x00000010ff187807 */ /* 0x000fe20001000000 */
[----:B------:R-:W-:Y:S01]  /*3050*/  IMAD.SHL.U32 R20, R104, 0x2, RZ ;  /* 0x0000000268147824 */ /* 0x000fe200078e00ff */
[----:B------:R-:W-:Y:S01]  /*3060*/  IADD3 R10, -R26, 0x10, RZ ;  /* 0x000000101a0a7810 */ /* 0x000fe20007ffe1ff */
[----:B------:R-:W-:Y:S01]  /*3070*/  IMAD.SHL.U32 R22, R250, 0x2, RZ ;  /* 0x00000002fa167824 */ /* 0x000fe200078e00ff */
[----:B------:R-:W-:-:S02]  /*3080*/  SHF.R.S32.HI R2, RZ, 0x1f, R242 ;  /* 0x0000001fff027819 */ /* 0x000fc400000114f2 */
[----:B------:R-:W-:Y:S02]  /*3090*/  LOP3.LUT R10, R10, 0xf, RZ, 0xc0, !PT ;  /* 0x0000000f0a0a7812 */ /* 0x000fe400078ec0ff */
[----:B------:R-:W-:Y:S01]  /*30a0*/  SEL R25, RZ, 0x10, P5 ;  /* 0x00000010ff197807 */ /* 0x000fe20002800000 */
[----:B------:R-:W-:Y:S01]  /*30b0*/  IMAD R5, R2, c[0x0][0x1e0], RZ ;  /* 0x0000780002057a24 */ /* 0x000fe200078e02ff */
[----:B------:R-:W-:Y:S01]  /*30c0*/  SHF.L.U64.HI R9, R107, 0x1, R108 ;  /* 0x000000016b097819 */ /* 0x000fe2000001026c */
[----:B------:R-:W-:Y:S01]  /*30d0*/  IMAD.WIDE.U32 R2, R242, c[0x0][0x1e0], RZ ;  /* 0x00007800f2027a25 */ /* 0x000fe200078e00ff */
[----:B------:R-:W-:Y:S02]  /*30e0*/  SHF.L.U64.HI R21, R104, 0x1, R106 ;  /* 0x0000000168157819 */ /* 0x000fe4000001026a */
[----:B------:R-:W-:Y:S01]  /*30f0*/  SHF.L.U64.HI R23, R250, 0x1, R103 ;  /* 0x00000001fa177819 */ /* 0x000fe20000010267 */
[----:B------:R-:W-:-:S04]  /*3100*/  IMAD R5, R242, c[0x0][0x1e4], R5 ;  /* 0x00007900f2057a24 */ /* 0x000fc800078e0205 */
[----:B------:R-:W-:Y:S01]  /*3110*/  IMAD.IADD R3, R3, 0x1, R5 ;  /* 0x0000000103037824 */ /* 0x000fe200078e0205 */
[----:B-1----:R-:W-:-:S04]  /*3120*/  IADD3 R7, -R24, 0x10, RZ ;  /* 0x0000001018077810 */ /* 0x002fc80007ffe1ff */
[----:B------:R-:W-:Y:S02]  /*3130*/  LOP3.LUT R8, R7, 0xf, RZ, 0xc0, !PT ;  /* 0x0000000f07087812 */ /* 0x000fe400078ec0ff */
[----:B------:R-:W-:Y:S02]  /*3140*/  SHF.L.U64.HI R7, R252, 0x1, R109 ;  /* 0x00000001fc077819 */ /* 0x000fe4000001026d */
[----:B--2---:R-:W-:Y:S01]  /*3150*/  SHF.R.S32.HI R5, RZ, 0x1f, R240 ;  /* 0x0000001fff057819 */ /* 0x004fe200000114f0 */
[----:B------:R-:W-:-:S04]  /*3160*/  IMAD.WIDE.U32 R2, R240, c[0x0][0x1f0], R2 ;  /* 0x00007c00f0027a25 */ /* 0x000fc800078e0002 */
[----:B------:R-:W-:Y:S01]  /*3170*/  IMAD R5, R5, c[0x0][0x1f0], RZ ;  /* 0x00007c0005057a24 */ /* 0x000fe200078e02ff */
[----:B------:R-:W-:-:S03]  /*3180*/  IADD3 R2, P0, R2, UR22, RZ ;  /* 0x0000001602027c10 */ /* 0x000fc6000ff1e0ff */
[----:B------:R-:W-:-:S05]  /*3190*/  IMAD R5, R240, c[0x0][0x1f4], R5 ;  /* 0x00007d00f0057a24 */ /* 0x000fca00078e0205 */
[----:B------:R-:W-:Y:S02]  /*31a0*/  IADD3.X R3, R3, UR18, R5, P0, !PT ;  /* 0x0000001203037c10 */ /* 0x000fe400087fe405 */
[----:B------:R-:W-:-:S04]  /*31b0*/  LEA R6, P0, R2, c[0x0][0x1c8], 0x1 ;  /* 0x0000720002067a11 */ /* 0x000fc800078008ff */
[----:B------:R-:W-:Y:S02]  /*31c0*/  LEA.HI.X R5, R2, c[0x0][0x1cc], R3, 0x1, P0 ;  /* 0x0000730002057a11 */ /* 0x000fe400000f0c03 */
[----:B------:R-:W1:Y:S04]  /*31d0*/  SHFL.IDX PT, R2, R6, 0x1, 0x181f ;  /* 0x00381f0006027f89 */ /* 0x000e6800000e0000 */
[----:B------:R-:W2:Y:S01]  /*31e0*/  SHFL.IDX PT, R3, R5, 0x1, 0x181f ;  /* 0x00381f0005037f89 */ /* 0x000ea200000e0000 */
[----:B-1----:R-:W-:Y:S01]  /*31f0*/  IADD3 R18, P2, P0, R8, R2, R11 ;  /* 0x0000000208127210 */ /* 0x002fe2000785e00b */
[----:B------:R-:W-:-:S03]  /*3200*/  IMAD.SHL.U32 R8, R107, 0x2, RZ ;  /* 0x000000026b087824 */ /* 0x000fc600078e00ff */
[-C--:B--2---:R-:W-:Y:S02]  /*3210*/  IADD3.X R19, RZ, R3.reuse, R7, P2, P0 ;  /* 0x00000003ff137210 */ /* 0x084fe400017e0407 */
        /* <DEDUP_REMOVED lines=12> */
[----:B------:R-:W-:Y:S02]  /*32e0*/  ISETP.GE.AND P2, PT, R252, c[0x0][0x1d4], PT ;  /* 0x00007500fc007a0c */ /* 0x000fe40003f46270 */
[----:B-1----:R-:W-:-:S05]  /*32f0*/  IADD3 R10, P0, R2, R11, RZ ;  /* 0x0000000b020a7210 */ /* 0x002fca0007f1e0ff */
[----:B--2---:R-:W-:Y:S01]  /*3300*/  IMAD.X R11, R3, 0x1, R7, P0 ;  /* 0x00000001030b7824 */ /* 0x004fe200000e0607 */
[----:B------:R-:W-:-:S05]  /*3310*/  IADD3 R8, P0, R2, R8, RZ ;  /* 0x0000000802087210 */ /* 0x000fca0007f1e0ff */
        /* <DEDUP_REMOVED lines=17> */
.L_x_974:
[----:B-123--:R-:W-:Y:S01]  /*3430*/  FMUL.FTZ R2, R84, c[0x0][0x320] ;  /* 0x0000c80054027a20 */ /* 0x00efe20000410000 */
[----:B------:R-:W-:Y:S01]  /*3440*/  LOP3.LUT R3, R100, 0xffffffe0, RZ, 0xc0, !PT ;  /* 0xffffffe064037812 */ /* 0x000fe200078ec0ff */
[----:B------:R-:W-:Y:S01]  /*3450*/  UIADD3 UR4, UR8, 0x1, -UR20 ;  /* 0x0000000108047890 */ /* 0x000fe2000fffe814 */
[----:B------:R-:W-:Y:S01]  /*3460*/  LEA.HI R5, R101, R105, RZ, 0x2 ;  /* 0x0000006965057211 */ /* 0x000fe200078f10ff */
[----:B------:R1:W2:Y:S01]  /*3470*/  MUFU.TANH R25, R2 ;  /* 0x0000000200197308 */ /* 0x0002a20000002400 */
[----:B------:R-:W-:Y:S01]  /*3480*/  SHF.R.S32.HI R6, RZ, 0x1f, R99 ;  /* 0x0000001fff067819 */ /* 0x000fe20000011463 */
[----:B------:R-:W-:Y:S01]  /*3490*/  ULDC UR5, c[0x0][0x324] ;  /* 0x0000c90000057ab9 */ /* 0x000fe20000000800 */
[----:B------:R-:W-:Y:S01]  /*34a0*/  LOP3.LUT R5, R5, 0xfffffffc, RZ, 0xc0, !PT ;  /* 0xfffffffc05057812 */ /* 0x000fe200078ec0ff */
[----:B------:R-:W0:Y:S01]  /*34b0*/  LDGDEPBAR ;  /* 0x00000000000079af */ /* 0x000e220000000000 */
[----:B------:R-:W-:Y:S02]  /*34c0*/  LEA.HI R6, R6, R99, RZ, 0x3 ;  /* 0x0000006306067211 */ /* 0x000fe400078f18ff */
[----:B------:R-:W-:-:S02]  /*34d0*/  PLOP3.LUT P0, PT, PT, PT, UP2, 0x80, 0x0 ;  /* 0x000000000000781c */ /* 0x000fc40003f0f028 */
[----:B------:R-:W-:-:S04]  /*34e0*/  LOP3.LUT R6, R6, 0xffffff8, RZ, 0xc0, !PT ;  /* 0x0ffffff806067812 */ /* 0x000fc800078ec0ff */
[----:B------:R-:W-:Y:S01]  /*34f0*/  IADD3 R9, -R6, R99, RZ ;  /* 0x0000006306097210 */ /* 0x000fe20007ffe1ff */
[----:B-1----:R-:W-:-:S04]  /*3500*/  FMUL.FTZ R2, R85, c[0x0][0x320] ;  /* 0x0000c80055027a20 */ /* 0x002fc80000410000 */
[----:B------:R1:W3:Y:S02]  /*3510*/  MUFU.TANH R24, R2 ;  /* 0x0000000200187308 */ /* 0x0002e40000002400 */
[----:B-1----:R-:W-:-:S06]  /*3520*/  FMUL.FTZ R2, R52, c[0x0][0x320] ;  /* 0x0000c80034027a20 */ /* 0x002fcc0000410000 */
[----:B------:R1:W4:Y:S02]  /*3530*/  MUFU.TANH R23, R2 ;  /* 0x0000000200177308 */ /* 0x0003240000002400 */
[----:B-1----:R-:W-:-:S06]  /*3540*/  FMUL.FTZ R2, R53, c[0x0][0x320] ;  /* 0x0000c80035027a20 */ /* 0x002fcc0000410000 */
[----:B------:R1:W1:Y:S02]  /*3550*/  MUFU.TANH R22, R2 ;  /* 0x0000000200167308 */ /* 0x0002640000002400 */
[----:B-1----:R-:W-:-:S06]  /*3560*/  FMUL.FTZ R2, R76, c[0x0][0x320] ;  /* 0x0000c8004c027a20 */ /* 0x002fcc0000410000 */
[----:B------:R1:W1:Y:S02]  /*3570*/  MUFU.TANH R21, R2 ;  /* 0x0000000200157308 */ /* 0x0002640000002400 */
[----:B-1----:R-:W-:Y:S02]  /*3580*/  IMAD.IADD R2, R105, 0x1, -R3 ;  /* 0x0000000169027824 */ /* 0x002fe400078e0a03 */
[----:B------:R-:W-:-:S03]  /*3590*/  FMUL.FTZ R3, R77, c[0x0][0x320] ;  /* 0x0000c8004d037a20 */ /* 0x000fc60000410000 */
[----:B------:R-:W-:Y:S01]  /*35a0*/  SHF.R.S32.HI R7, RZ, 0x1f, R2 ;  /* 0x0000001fff077819 */ /* 0x000fe20000011402 */
[----:B------:R1:W1:Y:S02]  /*35b0*/  MUFU.TANH R20, R3 ;  /* 0x0000000300147308 */ /* 0x0002640000002400 */
[----:B-1----:R-:W-:Y:S01]  /*35c0*/  IMAD.IADD R3, R105, 0x1, -R5 ;  /* 0x0000000169037824 */ /* 0x002fe200078e0a05 */
[----:B------:R-:W-:Y:S01]  /*35d0*/  LEA.HI R5, R7, R2, RZ, 0x2 ;  /* 0x0000000207057211 */ /* 0x000fe200078f10ff */
[----:B------:R-:W-:-:S03]  /*35e0*/  FMUL.FTZ R7, R48, c[0x0][0x320] ;  /* 0x0000c80030077a20 */ /* 0x000fc60000410000 */
[----:B------:R-:W-:Y:S01]  /*35f0*/  LEA.HI R8, R3, R3, RZ, 0x1 ;  /* 0x0000000303087211 */ /* 0x000fe200078f08ff */
[----:B------:R1:W1:Y:S01]  /*3600*/  MUFU.TANH R19, R7 ;  /* 0x0000000700137308 */ /* 0x0002620000002400 */
[----:B------:R-:W-:Y:S02]  /*3610*/  LEA.HI.SX32 R6, R5, UR25, 0x1e ;  /* 0x0000001905067c11 */ /* 0x000fe4000f8ff2ff */
[----:B------:R-:W-:-:S05]  /*3620*/  LOP3.LUT R8, R8, 0x1ffffffe, RZ, 0xc0, !PT ;  /* 0x1ffffffe08087812 */ /* 0x000fca00078ec0ff */
[----:B------:R-:W-:Y:S02]  /*3630*/  IMAD.IADD R3, R3, 0x1, -R8 ;  /* 0x0000000103037824 */ /* 0x000fe400078e0a08 */
[----:B-1----:R-:W-:Y:S02]  /*3640*/  IMAD R7, R9, 0x10, R6 ;  /* 0x0000001009077824 */ /* 0x002fe400078e0206 */
[----:B------:R-:W-:-:S03]  /*3650*/  FMUL.FTZ R6, R49, c[0x0][0x320] ;  /* 0x0000c80031067a20 */ /* 0x000fc60000410000 */
[----:B------:R-:W-:Y:S01]  /*3660*/  LEA R10, R3, R7, 0x3 ;  /* 0x00000007030a7211 */ /* 0x000fe200078e18ff */
[----:B------:R-:W-:Y:S01]  /*3670*/  FMUL.FTZ R3, R32, c[0x0][0x320] ;  /* 0x0000c80020037a20 */ /* 0x000fe20000410000 */
[----:B------:R1:W1:Y:S03]  /*3680*/  MUFU.TANH R18, R6 ;  /* 0x0000000600127308 */ /* 0x0002660000002400 */
[----:B------:R-:W-:Y:S01]  /*3690*/  IMAD.MOV.U32 R7, RZ, RZ, R10 ;  /* 0x000000ffff077224 */ /* 0x000fe200078e000a */
[----:B------:R5:W-:Y:S04]  /*36a0*/  STL [R1+0xc], R10 ;  /* 0x00000c0a01007387 */ /* 0x000be80000100800 */
[----:B------:R2:W2:Y:S01]  /*36b0*/  MUFU.TANH R17, R3 ;  /* 0x0000000300117308 */ /* 0x0004a20000002400 */
[----:B-1----:R-:W-:Y:S01]  /*36c0*/  @P0 IMAD.HI.U32 R6, R10, c[0x0][0x2c8], RZ ;  /* 0x0000b2000a060a27 */ /* 0x002fe200078e00ff */
[----:B------:R-:W-:-:S03]  /*36d0*/  PLOP3.LUT P0, PT, PT, PT, UP2, 0x80, 0x0 ;  /* 0x000000000000781c */ /* 0x000fc60003f0f028 */
[----:B--2---:R-:W-:-:S04]  /*36e0*/  FMUL.FTZ R3, R33, c[0x0][0x320] ;  /* 0x0000c80021037a20 */ /* 0x004fc80000410000 */
[----:B------:R1:W2:Y:S06]  /*36f0*/  MUFU.TANH R16, R3 ;  /* 0x0000000300107308 */ /* 0x0002ac0000002400 */
[----:B------:R-:W-:Y:S02]  /*3700*/  @P0 SHF.R.U32.HI R7, RZ, c[0x0][0x2cc], R6 ;  /* 0x0000b300ff070a19 */ /* 0x000fe40000011606 */
[----:B------:R-:W-:-:S03]  /*3710*/  PLOP3.LUT P0, PT, PT, PT, UP1, 0x40, 0x0 ;  /* 0x000000000000781c */ /* 0x000fc60003f0e818 */
[----:B------:R-:W2:Y:S01]  /*3720*/  SHFL.IDX PT, R6, R7, RZ, 0x1c1f ;  /* 0x001c1fff07067589 */ /* 0x000ea200000e0000 */
[----:B-1----:R-:W-:-:S04]  /*3730*/  FMUL.FTZ R3, R36, c[0x0][0x320] ;  /* 0x0000c80024037a20 */ /* 0x002fc80000410000 */
[----:B------:R1:W1:Y:S02]  /*3740*/  MUFU.TANH R15, R3 ;  /* 0x00000003000f7308 */ /* 0x0002640000002400 */
[----:B-1----:R-:W-:-:S06]  /*3750*/  FMUL.FTZ R3, R37, c[0x0][0x320] ;  /* 0x0000c80025037a20 */ /* 0x002fcc0000410000 */
[----:B------:R1:W1:Y:S02]  /*3760*/  MUFU.TANH R14, R3 ;  /* 0x00000003000e7308 */ /* 0x0002640000002400 */
[----:B-1----:R-:W-:Y:S01]  /*3770*/  LOP3.LUT R3, R5, 0x7ffffffc, RZ, 0xc0, !PT ;  /* 0x7ffffffc05037812 */ /* 0x002fe200078ec0ff */
[----:B------:R-:W-:-:S04]  /*3780*/  FMUL.FTZ R5, R44, c[0x0][0x320] ;  /* 0x0000c8002c057a20 */ /* 0x000fc80000410000 */
[----:B------:R-:W-:Y:S01]  /*3790*/  IMAD.IADD R3, R2, 0x1, -R3 ;  /* 0x0000000102037824 */ /* 0x000fe200078e0a03 */
[----:B------:R-:W-:Y:S01]  /*37a0*/  MOV R2, UR4 ;  /* 0x0000000400027c02 */ /* 0x000fe20008000f00 */
[----:B------:R-:W-:Y:S01]  /*37b0*/  ULDC UR4, c[0x0][0x1d0] ;  /* 0x0000740000047ab9 */ /* 0x000fe20000000800 */
[----:B------:R2:W1:Y:S01]  /*37c0*/  MUFU.TANH R13, R5 ;  /* 0x00000005000d7308 */ /* 0x0004620000002400 */
[----:B------:R-:W-:Y:S01]  /*37d0*/  IMAD.SHL.U32 R32, R3, 0x2, RZ ;  /* 0x0000000203207824 */ /* 0x000fe200078e00ff */
[----:B------:R-:W-:Y:S01]  /*37e0*/  UIMAD UR4, UR11, UR4, -UR20 ;  /* 0x000000040b0472a4 */ /* 0x000fe2000f8e0a14 */
[----:B------:R-:W-:Y:S01]  /*37f0*/  FMUL.FTZ R3, R45, c[0x0][0x320] ;  /* 0x0000c8002d037a20 */ /* 0x000fe20000410000 */
[----:B------:R-:W-:Y:S02]  /*3800*/  ULOP3.LUT UR20, URZ, UR5, URZ, 0x33, !UPT ;  /* 0x000000053f147292 */ /* 0x000fe4000f8e333f */
[----:B------:R1:W-:Y:S01]  /*3810*/  STL [R1+0x8], R32 ;  /* 0x0000082001007387 */ /* 0x0003e20000100800 */
[----:B------:R-:W-:Y:S01]  /*3820*/  IADD3 R2, R2, -c[0x0][0x168], -R32 ;  /* 0x80005a0002027a10 */ /* 0x000fe20007ffe820 */
[----:B------:R3:W1:Y:S01]  /*3830*/  MUFU.TANH R12, R3 ;  /* 0x00000003000c7308 */ /* 0x0006620000002400 */
[----:B-----5:R-:W-:-:S02]  /*3840*/  IADD3 R10, -R32, UR4, RZ ;  /* 0x00000004200a7c10 */ /* 0x020fc4000fffe1ff */
[C---:B------:R-:W-:Y:S02]  /*3850*/  IADD3 R9, R2.reuse, c[0x0][0x328], RZ ;  /* 0x0000ca0002097a10 */ /* 0x040fe40007ffe0ff */
[----:B------:R-:W-:Y:S01]  /*3860*/  IADD3 R11, R2, UR20, RZ ;  /* 0x00000014020b7c10 */ /* 0x000fe2000fffe0ff */
[----:B------:R-:W-:Y:S01]  /*3870*/  IMAD.IADD R2, R98, 0x1, R97 ;  /* 0x0000000162027824 */ /* 0x000fe200078e0261 */
[----:B--2---:R-:W-:-:S04]  /*3880*/  IADD3 R5, R9, R6, RZ ;  /* 0x0000000609057210 */ /* 0x004fc80007ffe0ff */
[----:B------:R-:W-:Y:S02]  /*3890*/  IMNMX R5, R5, R10, PT ;  /* 0x0000000a05057217 */ /* 0x000fe40003800200 */
[----:B---3--:R-:W-:Y:S01]  /*38a0*/  IADD3 R3, R11, R6, RZ ;  /* 0x000000060b037210 */ /* 0x008fe20007ffe0ff */
[----:B------:R-:W-:Y:S05]  /*38b0*/  @P0 BRA `(.L_x_975) ;  /* 0x0000016000000947 */ /* 0x000fea0003800000 */
[----:B----4-:R-:W-:Y:S01]  /*38c0*/  IMAD.U32 R8, RZ, RZ, UR8 ;  /* 0x00000008ff087e24 */ /* 0x010fe2000f8e00ff */
        /* <DEDUP_REMOVED lines=11> */
.L_x_977:
[----:B------:R-:W-:-:S04]  /*3980*/  MOV R8, c[0x0][0x32c] ;  /* 0x0000cb0000087a02 */ /* 0x000fc80000000f00 */
[----:B------:R-:W-:-:S13]  /*3990*/  ISETP.NE.AND P0, PT, R8, 0x1, PT ;  /* 0x000000010800780c */ /* 0x000fda0003f05270 */
[----:B------:R-:W-:-:S05]  /*39a0*/  @P0 IMAD.HI.U32 R8, R6, c[0x0][0x330], RZ ;  /* 0x0000cc0006080a27 */ /* 0x000fca00078e00ff */
[----:B------:R-:W-:Y:S02]  /*39b0*/  @P0 SHF.R.U32.HI R6, RZ, c[0x0][0x334], R8 ;  /* 0x0000cd00ff060a19 */ /* 0x000fe40000011608 */
.L_x_978:
[----:B------:R-:W-:Y:S05]  /*39c0*/  BSYNC B0 ;  /* 0x0000000000007941 */ /* 0x000fea0003800000 */
.L_x_976:
[----:B------:R-:W-:-:S04]  /*39d0*/  IMAD R6, R6, c[0x0][0x32c], -R96 ;  /* 0x0000cb0006067a24 */ /* 0x000fc800078e0a60 */
[----:B------:R-:W-:-:S05]  /*39e0*/  IMAD.IADD R6, R6, 0x1, -R32 ;  /* 0x0000000106067824 */ /* 0x000fca00078e0a20 */
[----:B------:R-:W-:Y:S02]  /*39f0*/  IADD3 R8, R6, c[0x0][0x32c], RZ ;  /* 0x0000cb0006087a10 */ /* 0x000fe40007ffe0ff */
[----:B------:R-:W-:Y:S02]  /*3a00*/  IMNMX R3, R3, R6, !PT ;  /* 0x0000000603037217 */ /* 0x000fe40007800200 */
[----:B------:R-:W-:Y:S02]  /*3a10*/  IMNMX R5, R5, R8, PT ;  /* 0x0000000805057217 */ /* 0x000fe40003800200 */
.L_x_975:
[----:B----4-:R-:W-:Y:S01]  /*3a20*/  ISETP.LT.AND P2, PT, RZ, UR21, PT ;  /* 0x00000015ff007c0c */ /* 0x010fe2000bf41270 */
[----:B------:R-:W2:Y:S03]  /*3a30*/  SHFL.IDX PT, R6, R7, 0x1, 0x1c1f ;  /* 0x003c1f0007067f89 */ /* 0x000ea600000e0000 */
[----:B------:R-:W-:-:S04]  /*3a40*/  ISETP.GT.AND P0, PT, R3, RZ, P2 ;  /* 0x000000ff0300720c */ /* 0x000fc80001704270 */
        /* <DEDUP_REMOVED lines=43> */
[----:B-1----:R-:W-:Y:S02]  /*3d00*/  FSEL R189, R13, -INF , !P0 ;  /* 0xff8000000dbd7808 */ /* 0x002fe40004000000 */
[----:B------:R-:W-:Y:S01]  /*3d10*/  ISETP.GT.AND P0, PT, R3, 0x39, P2 ;  /* 0x000000390300780c */ /* 0x000fe20001704270 */
[----:B------:R-:W-:-:S03]  /*3d20*/  FMUL.FTZ R3, R51, c[0x0][0x320] ;  /* 0x0000c80033037a20 */ /* 0x000fc60000410000 */
[----:B------:R-:W-:Y:S01]  /*3d30*/  ISETP.LT.OR P0, PT, R5, 0x3a, P0 ;  /* 0x0000003a0500780c */ /* 0x000fe20000701670 */
[----:B------:R1:W3:Y:S03]  /*3d40*/  MUFU.TANH R25, R3 ;  /* 0x0000000300197308 */ /* 0x0002e60000002400 */
[----:B------:R-:W-:Y:S02]  /*3d50*/  FSEL R5, R12, -INF , !P0 ;  /* 0xff8000000c057808 */ /* 0x000fe40004000000 */
[----:B------:R-:W-:-:S03]  /*3d60*/  PLOP3.LUT P0, PT, PT, PT, UP1, 0x40, 0x0 ;  /* 0x000000000000781c */ /* 0x000fc60003f0e818 */
[----:B------:R2:W-:Y:S01]  /*3d70*/  STL [R1+0x10], R5 ;  /* 0x0000100501007387 */ /* 0x0005e20000100800 */
[----:B-1----:R-:W-:-:S04]  /*3d80*/  FMUL.FTZ R3, R86, c[0x0][0x320] ;  /* 0x0000c80056037a20 */ /* 0x002fc80000410000 */
[----:B------:R1:W4:Y:S01]  /*3d90*/  MUFU.TANH R23, R3 ;  /* 0x0000000300177308 */ /* 0x0003220000002400 */
[----:B--2---:R-:W-:Y:S02]  /*3da0*/  IMAD.IADD R5, R9, 0x1, R6 ;  /* 0x0000000109057824 */ /* 0x004fe400078e0206 */
[----:B-1----:R-:W-:-:S03]  /*3db0*/  FMUL.FTZ R3, R87, c[0x0][0x320] ;  /* 0x0000c80057037a20 */ /* 0x002fc60000410000 */
[----:B------:R-:W-:Y:S02]  /*3dc0*/  IMNMX R5, R5, R10, PT ;  /* 0x0000000a05057217 */ /* 0x000fe40003800200 */
[----:B------:R1:W2:Y:S02]  /*3dd0*/  MUFU.TANH R22, R3 ;  /* 0x0000000300167308 */ /* 0x0002a40000002400 */
[----:B-1----:R-:W-:-:S06]  /*3de0*/  FMUL.FTZ R3, R34, c[0x0][0x320] ;  /* 0x0000c80022037a20 */ /* 0x002fcc0000410000 */
[----:B------:R1:W1:Y:S02]  /*3df0*/  MUFU.TANH R21, R3 ;  /* 0x0000000300157308 */ /* 0x0002640000002400 */
        /* <DEDUP_REMOVED lines=22> */
[----:B-1----:R-:W-:Y:S01]  /*3f60*/  IMAD.IADD R3, R11, 0x1, R6 ;  /* 0x000000010b037824 */ /* 0x002fe200078e0206 */
[----:B------:R-:W-:Y:S05]  /*3f70*/  @P0 BRA `(.L_x_979) ;  /* 0x0000016000000947 */ /* 0x000fea0003800000 */
[----:B--234-:R-:W-:Y:S01]  /*3f80*/  IMAD.U32 R7, RZ, RZ, UR8 ;  /* 0x00000008ff077e24 */ /* 0x01cfe2000f8e00ff */
        /* <DEDUP_REMOVED lines=11> */
.L_x_981:
[----:B------:R-:W-:-:S04]  /*4040*/  MOV R7, c[0x0][0x32c] ;  /* 0x0000cb0000077a02 */ /* 0x000fc80000000f00 */
[----:B------:R-:W-:-:S13]  /*4050*/  ISETP.NE.AND P0, PT, R7, 0x1, PT ;  /* 0x000000010700780c */ /* 0x000fda0003f05270 */
[----:B------:R-:W-:-:S05]  /*4060*/  @P0 IMAD.HI.U32 R7, R6, c[0x0][0x330], RZ ;  /* 0x0000cc0006070a27 */ /* 0x000fca00078e00ff */
[----:B------:R-:W-:Y:S02]  /*4070*/  @P0 SHF.R.U32.HI R6, RZ, c[0x0][0x334], R7 ;  /* 0x0000cd00ff060a19 */ /* 0x000fe40000011607 */
.L_x_982:
[----:B------:R-:W-:Y:S05]  /*4080*/  BSYNC B0 ;  /* 0x0000000000007941 */ /* 0x000fea0003800000 */
.L_x_980:
[----:B------:R-:W-:-:S04]  /*4090*/  IMAD R6, R6, c[0x0][0x32c], -R96 ;  /* 0x0000cb0006067a24 */ /* 0x000fc800078e0a60 */
[----:B------:R-:W-:-:S05]  /*40a0*/  IMAD.IADD R6, R6, 0x1, -R32 ;  /* 0x0000000106067824 */ /* 0x000fca00078e0a20 */
[----:B------:R-:W-:Y:S02]  /*40b0*/  IADD3 R7, R6, c[0x0][0x32c], RZ ;  /* 0x0000cb0006077a10 */ /* 0x000fe40007ffe0ff */
[----:B------:R-:W-:Y:S02]  /*40c0*/  IMNMX R3, R3, R6, !PT ;  /* 0x0000000603037217 */ /* 0x000fe40007800200 */
[----:B------:R-:W-:Y:S02]  /*40d0*/  IMNMX R5, R5, R7, PT ;  /* 0x0000000705057217 */ /* 0x000fe40003800200 */
.L_x_979:
[----:B--234-:R-:W-:Y:S01]  /*40e0*/  STL [R1+0x28], R219 ;  /* 0x000028db01007387 */ /* 0x01cfe20000100800 */
[----:B------:R-:W-:Y:S02]  /*40f0*/  ISETP.GT.AND P0, PT, R3, 0x1, P2 ;  /* 0x000000010300780c */ /* 0x000fe40001704270 */
[----:B------:R-:W-:Y:S01]  /*4100*/  FMNMX.FTZ R132, R26, R27, !PT ;  /* 0x0000001b1a847209 */ /* 0x000fe20007810000 */
[----:B------:R1:W-:Y:S01]  /*4110*/  STL [R1+0x24], R218 ;  /* 0x000024da01007387 */ /* 0x0003e20000100800 */
[----:B------:R-:W-:Y:S01]  /*4120*/  IMAD.SHL.U32 R213, R2, 0x2, RZ ;  /* 0x0000000202d57824 */ /* 0x000fe200078e00ff */
[----:B------:R-:W-:-:S02]  /*4130*/  ULDC.64 UR4, c[0x0][0x2c8] ;  /* 0x0000b20000047ab9 */ /* 0x000fc40000000a00 */
[----:B-1----:R-:W2:Y:S01]  /*4140*/  LDL.LU R218, [R1+0x10] ;  /* 0x0000100001da7983 */ /* 0x002ea20000300800 */
[----:B------:R-:W-:Y:S01]  /*4150*/  ISETP.LT.OR P0, PT, R5, 0x2, P0 ;  /* 0x000000020500780c */ /* 0x000fe20000701670 */
[----:B------:R-:W-:Y:S01]  /*4160*/  IMAD R214, R4, 0x2, R213 ;  /* 0x0000000204d67824 */ /* 0x000fe200078e02d5 */
[----:B------:R-:W-:Y:S01]  /*4170*/  FMNMX.FTZ R132, R28, R132, !PT ;  /* 0x000000841c847209 */ /* 0x000fe20007810000 */
[----:B------:R-:W-:Y:S01]  /*4180*/  STL [R1+0x20], R217 ;  /* 0x000020d901007387 */ /* 0x000fe20000100800 */
[----:B------:R-:W-:Y:S01]  /*4190*/  FSEL R12, R12, -INF , !P0 ;  /* 0xff8000000c0c7808 */ /* 0x000fe20004000000 */
[----:B------:R-:W-:Y:S01]  /*41a0*/  IMAD R215, R0, 0x2, R214 ;  /* 0x0000000200d77824 */ /* 0x000fe200078e02d6 */
[----:B------:R-:W-:Y:S01]  /*41b0*/  ISETP.GT.AND P0, PT, R3, 0x8, P2 ;  /* 0x000000080300780c */ /* 0x000fe20001704270 */
[----:B------:R-:W-:Y:S01]  /*41c0*/  STL [R1+0x1c], R212 ;  /* 0x00001cd401007387 */ /* 0x000fe20000100800 */
[----:B------:R-:W-:Y:S02]  /*41d0*/  FMNMX.FTZ R132, R29, R132, !PT ;  /* 0x000000841d847209 */ /* 0x000fe40007810000 */
[----:B------:R-:W-:Y:S01]  /*41e0*/  ISETP.LT.OR P0, PT, R5, 0x9, P0 ;  /* 0x000000090500780c */ /* 0x000fe20000701670 */
[----:B------:R-:W-:Y:S01]  /*41f0*/  LDSM.16.MT88.4 R40, [R213+0x100] ;  /* 0x00010000d528783b */ /* 0x000fe20000004200 */
[----:B------:R-:W-:-:S02]  /*4200*/  FMNMX.FTZ R132, R72, R132, !PT ;  /* 0x0000008448847209 */ /* 0x000fc40007810000 */
[----:B------:R-:W-:Y:S01]  /*4210*/  FSEL R11, R23, -INF , !P0 ;  /* 0xff800000170b7808 */ /* 0x000fe20004000000 */
[----:B------:R-:W-:Y:S01]  /*4220*/  LDSM.16.MT88.4 R36, [R215+0x2100] ;  /* 0x00210000d724783b */ /* 0x000fe20000004200 */
[----:B------:R-:W-:Y:S02]  /*4230*/  ISETP.GT.AND P0, PT, R3, 0x9, P2 ;  /* 0x000000090300780c */ /* 0x000fe40001704270 */
[----:B------:R-:W-:Y:S01]  /*4240*/  FMNMX.FTZ R132, R74, R132, !PT ;  /* 0x000000844a847209 */ /* 0x000fe20007810000 */
[----:B------:R-:W-:Y:S01]  /*4250*/  LDSM.16.MT88.4 R52, [R213+0x4100] ;  /* 0x00410000d534783b */ /* 0x000fe20000004200 */
[----:B------:R-:W-:Y:S02]  /*4260*/  ISETP.LT.OR P0, PT, R5, 0xa, P0 ;  /* 0x0000000a0500780c */ /* 0x000fe40000701670 */
[----:B------:R-:W-:Y:S01]  /*4270*/  FMNMX.FTZ R132, R73, R132, !PT ;  /* 0x0000008449847209 */ /* 0x000fe20007810000 */
[----:B------:R-:W-:Y:S01]  /*4280*/  LDSM.16.MT88.4 R48, [R214+0x4100] ;  /* 0x00410000d630783b */ /* 0x000fe20000004200 */
[----:B------:R-:W-:-:S02]  /*4290*/  FSEL R24, R22, -INF , !P0 ;  /* 0xff80000016187808 */ /* 0x000fc40004000000 */
[----:B------:R-:W-:Y:S02]  /*42a0*/  ISETP.GT.AND P0, PT, R3, 0x10, P2 ;  /* 0x000000100300780c */ /* 0x000fe40001704270 */
[----:B------:R-:W-:Y:S02]  /*42b0*/  FMNMX.FTZ R132, R75, R132, !PT ;  /* 0x000000844b847209 */ /* 0x000fe40007810000 */
[----:B------:R-:W-:Y:S02]  /*42c0*/  ISETP.LT.OR P0, PT, R5, 0x11, P0 ;  /* 0x000000110500780c */ /* 0x000fe40000701670 */
[----:B------:R-:W-:Y:S02]  /*42d0*/  FMNMX.FTZ R132, R165, R132, !PT ;  /* 0x00000084a5847209 */ /* 0x000fe40007810000 */
[----:B------:R-:W-:Y:S02]  /*42e0*/  FSEL R57, R15, -INF , !P0 ;  /* 0xff8000000f397808 */ /* 0x000fe40004000000 */
[----:B------:R-:W-:-:S02]  /*42f0*/  ISETP.GT.AND P0, PT, R3, 0x11, P2 ;  /* 0x000000110300780c */ /* 0x000fc40001704270 */
[----:B------:R-:W-:Y:S02]  /*4300*/  FMNMX.FTZ R132, R166, R132, !PT ;  /* 0x00000084a6847209 */ /* 0x000fe40007810000 */
[----:B------:R-:W-:Y:S02]  /*4310*/  ISETP.LT.OR P0, PT, R5, 0x12, P0 ;  /* 0x000000120500780c */ /* 0x000fe40000701670 */
[----:B------:R-:W-:Y:S02]  /*4320*/  FMNMX.FTZ R132, R167, R132, !PT ;  /* 0x00000084a7847209 */ /* 0x000fe40007810000 */
[----:B------:R-:W-:Y:S02]  /*4330*/  FSEL R56, R14, -INF , !P0 ;  /* 0xff8000000e387808 */ /* 0x000fe40004000000 */
[----:B------:R-:W-:Y:S02]  /*4340*/  ISETP.GT.AND P0, PT, R3, 0x18, P2 ;  /* 0x000000180300780c */ /* 0x000fe40001704270 */
[----:B------:R-:W-:-:S02]  /*4350*/  FMNMX.FTZ R132, R188, R132, !PT ;  /* 0x00000084bc847209 */ /* 0x000fc40007810000 */
[----:B------:R-:W-:Y:S02]  /*4360*/  ISETP.LT.OR P0, PT, R5, 0x19, P0 ;  /* 0x000000190500780c */ /* 0x000fe40000701670 */
[----:B------:R-:W-:Y:S02]  /*4370*/  FMNMX.FTZ R132, R243, R132, !PT ;  /* 0x00000084f3847209 */ /* 0x000fe40007810000 */
[----:B------:R-:W-:Y:S02]  /*4380*/  FSEL R58, R19, -INF , !P0 ;  /* 0xff800000133a7808 */ /* 0x000fe40004000000 */
[----:B------:R-:W-:Y:S02]  /*4390*/  ISETP.GT.AND P0, PT, R3, 0x19, P2 ;  /* 0x000000190300780c */ /* 0x000fe40001704270 */
[----:B------:R-:W-:Y:S02]  /*43a0*/  FMNMX.FTZ R132, R190, R132, !PT ;  /* 0x00000084be847209 */ /* 0x000fe40007810000 */
[----:B------:R-:W-:-:S02]  /*43b0*/  ISETP.LT.OR P0, PT, R5, 0x1a, P0 ;  /* 0x0000001a0500780c */ /* 0x000fc40000701670 */
[----:B------:R-:W-:Y:S02]  /*43c0*/  FMNMX.FTZ R132, R189, R132, !PT ;  /* 0x00000084bd847209 */ /* 0x000fe40007810000 */
[----:B------:R-:W-:Y:S02]  /*43d0*/  FSEL R59, R18, -INF , !P0 ;  /* 0xff800000123b7808 */ /* 0x000fe40004000000 */
[----:B------:R-:W-:Y:S02]  /*43e0*/  ISETP.GT.AND P0, PT, R3, 0x20, P2 ;  /* 0x000000200300780c */ /* 0x000fe40001704270 */
[----:B------:R-:W-:Y:S02]  /*43f0*/  LEA R216, R0, R213, 0x1 ;  /* 0x000000d500d87211 */ /* 0x000fe400078e08ff */
[----:B------:R-:W-:-:S03]  /*4400*/  ISETP.LT.OR P0, PT, R5, 0x21, P0 ;  /* 0x000000210500780c */ /* 0x000fc60000701670 */
[----:B------:R-:W-:Y:S01]  /*4410*/  LDSM.16.MT88.4 R44, [R216+0x4100] ;  /* 0x00410000d82c783b */ /* 0x000fe20000004200 */
        /* <DEDUP_REMOVED lines=10> */
[----:B------:R-:W-:Y:S01]  /*44c0*/  ISETP.GT.AND P0, PT, R3, 0x30, P2 ;  /* 0x000000300300780c */ /* 0x000fe20001704270 */
[----:B------:R-:W-:Y:S03]  /*44d0*/  LDSM.16.MT88.4 R20, [R214+0x100] ;  /* 0x00010000d614783b */ /* 0x000fe60000004200 */
        /* <DEDUP_REMOVED lines=9> */
[----:B------:R-:W-:-:S04]  /*4570*/  ISETP.GT.AND P0, PT, R3, RZ, P2 ;  /* 0x000000ff0300720c */ /* 0x000fc80001704270 */
[----:B------:R-:W-:-:S04]  /*4580*/  ISETP.LT.OR P0, PT, R5, 0x1, P0 ;  /* 0x000000010500780c */ /* 0x000fc80000701670 */
[----:B------:R-:W-:Y:S02]  /*4590*/  FSEL R10, R31, -INF , !P0 ;  /* 0xff8000001f0a7808 */ /* 0x000fe40004000000 */
[----:B------:R-:W-:Y:S02]  /*45a0*/  ISETP.GT.AND P0, PT, R3, 0x39, P2 ;  /* 0x000000390300780c */ /* 0x000fe40001704270 */
[----:B------:R-:W-:Y:S02]  /*45b0*/  FMNMX.FTZ R6, R10, R12, !PT ;  /* 0x0000000c0a067209 */ /* 0x000fe40007810000 */
[----:B------:R-:W-:Y:S02]  /*45c0*/  ISETP.LT.OR P0, PT, R5, 0x3a, P0 ;  /* 0x0000003a0500780c */ /* 0x000fe40000701670 */
[----:B------:R-:W-:Y:S02]  /*45d0*/  FMNMX.FTZ R6, R11, R6, !PT ;  /* 0x000000060b067209 */ /* 0x000fe40007810000 */
[----:B------:R-:W-:-:S02]  /*45e0*/  FSEL R249, R30, -INF , !P0 ;  /* 0xff8000001ef97808 */ /* 0x000fc40004000000 */
[----:B------:R-:W-:-:S04]  /*45f0*/  FMNMX.FTZ R6, R24, R6, !PT ;  /* 0x0000000618067209 */ /* 0x000fc80007810000 */
        /* <DEDUP_REMOVED lines=11> */
[----:B------:R-:W-:-:S05]  /*46b0*/  FMNMX.FTZ R3, R249, R3, !PT ;  /* 0x00000003f9037209 */ /* 0x000fca0007810000 */
[----:B------:R-:W1:Y:S02]  /*46c0*/  SHFL.BFLY PT, R5, R3, 0x2, 0x1f ;  /* 0x0c401f0003057f89 */ /* 0x000e6400000e0000 */
[----:B-1----:R-:W-:Y:S02]  /*46d0*/  FMNMX.FTZ R3, R3, R5, !PT ;  /* 0x0000000503037209 */ /* 0x002fe40007810000 */
[----:B--2---:R-:W-:-:S05]  /*46e0*/  FMNMX.FTZ R132, R218, R132, !PT ;  /* 0x00000084da847209 */ /* 0x004fca0007810000 */
[----:B------:R-:W1:Y:S02]  /*46f0*/  SHFL.BFLY PT, R7, R132, 0x2, 0x1f ;  /* 0x0c401f0084077f89 */ /* 0x000e6400000e0000 */
[----:B-1----:R-:W-:-:S05]  /*4700*/  FMNMX.FTZ R132, R132, R7, !PT ;  /* 0x0000000784847209 */ /* 0x002fca0007810000 */
[----:B------:R-:W1:Y:S02]  /*4710*/  SHFL.BFLY PT, R6, R132, 0x1, 0x1f ;  /* 0x0c201f0084067f89 */ /* 0x000e6400000e0000 */
[----:B-1----:R-:W-:Y:S02]  /*4720*/  FMNMX.FTZ R132, R132, R6, !PT ;  /* 0x0000000684847209 */ /* 0x002fe40007810000 */
[----:B------:R-:W1:Y:S02]  /*4730*/  SHFL.BFLY PT, R6, R3, 0x1, 0x1f ;  /* 0x0c201f0003067f89 */ /* 0x000e6400000e0000 */
[C---:B------:R-:W-:Y:S01]  /*4740*/  FSETP.NEU.FTZ.AND P0, PT, R132.reuse, -INF , PT ;  /* 0xff8000008400780b */ /* 0x040fe20003f1d000 */
[----:B------:R-:W-:-:S05]  /*4750*/  FMUL.FTZ R9, R132, c[0x0][0x2d0] ;  /* 0x0000b40084097a20 */ /* 0x000fca0000410000 */
[----:B------:R-:W-:-:S05]  /*4760*/  FSEL R9, R9, RZ, P0 ;  /* 0x000000ff09097208 */ /* 0x000fca0000000000 */
[----:B------:R-:W-:-:S04]  /*4770*/  FFMA.FTZ R5, R26, c[0x0][0x2d0], -R9 ;  /* 0x0000b4001a057a23 */ /* 0x000fc80000010809 */
[----:B------:R2:W-:Y:S01]  /*4780*/  MUFU.EX2 R32, R5 ;  /* 0x0000000500207308 */ /* 0x0005e20000000800 */
[----:B-1----:R-:W-:-:S04]  /*4790*/  FMNMX.FTZ R3, R3, R6, !PT ;  /* 0x0000000603037209 */ /* 0x002fc80007810000 */
[C---:B------:R-:W-:Y:S01]  /*47a0*/  FSETP.NEU.FTZ.AND P0, PT, R3.reuse, -INF , PT ;  /* 0xff8000000300780b */ /* 0x040fe20003f1d000 */
[----:B------:R-:W-:Y:S02]  /*47b0*/  FMUL.FTZ R8, R3, c[0x0][0x2d0] ;  /* 0x0000b40003087a20 */ /* 0x000fe40000410000 */
[----:B--2---:R-:W-:-:S03]  /*47c0*/  FFMA.FTZ R5, R27, c[0x0][0x2d0], -R9 ;  /* 0x0000b4001b057a23 */ /* 0x004fc60000010809 */
[----:B------:R-:W-:Y:S01]  /*47d0*/  FSEL R8, R8, RZ, P0 ;  /* 0x000000ff08087208 */ /* 0x000fe20000000000 */
[----:B------:R1:W-:Y:S04]  /*47e0*/  MUFU.EX2 R171, R5 ;  /* 0x0000000500ab7308 */ /* 0x0003e80000000800 */
[--C-:B------:R-:W-:Y:S02]  /*47f0*/  FFMA.FTZ R2, R12, c[0x0][0x2d0], -R8.reuse ;  /* 0x0000b4000c027a23 */ /* 0x100fe40000010808 */
[----:B------:R-:W2:Y:S01]  /*4800*/  LDSM.16.MT88.4 R12, [R215+0x100] ;  /* 0x00010000d70c783b */ /* 0x000ea20000004200 */
[----:B------:R-:W-:-:S03]  /*4810*/  FFMA.FTZ R0, R24, c[0x0][0x2d0], -R8 ;  /* 0x0000b40018007a23 */ /* 0x000fc60000010808 */
[----:B------:R-:W3:Y:S01]  /*4820*/  LDSM.16.MT88.4 R24, [R216+0x2100] ;  /* 0x00210000d818783b */ /* 0x000ee20000004200 */
[----:B------:R4:W-:Y:S01]  /*4830*/  MUFU.EX2 R179, R0 ;  /* 0x0000000000b37308 */ /* 0x0009e20000000800 */
[----:B-1----:R-:W-:-:S07]  /*4840*/  FFMA.FTZ R5, R28, c[0x0][0x2d0], -R9 ;  /* 0x0000b4001c057a23 */ /* 0x002fce0000010809 */
[----:B------:R1:W-:Y:S01]  /*4850*/  MUFU.EX2 R212, R5 ;  /* 0x0000000500d47308 */ /* 0x0003e20000000800 */
[----:B----4-:R-:W-:-:S07]  /*4860*/  FFMA.FTZ R0, R72, c[0x0][0x2d0], -R9 ;  /* 0x0000b40048007a23 */ /* 0x010fce0000010809 */
[----:B------:R4:W-:Y:S01]  /*4870*/  MUFU.EX2 R217, R0 ;  /* 0x0000000000d97308 */ /* 0x0009e20000000800 */
[--C-:B-1----:R-:W-:Y:S02]  /*4880*/  FFMA.FTZ R5, R29, c[0x0][0x2d0], -R9.reuse ;  /* 0x0000b4001d057a23 */ /* 0x102fe40000010809 */
[----:B------:R-:W-:Y:S05]  /*4890*/  LDSM.16.MT88.4 R28, [R214+0x2100] ;  /* 0x00210000d61c783b */ /* 0x000fea0000004200 */
[----:B------:R1:W1:Y:S01]  /*48a0*/  MUFU.EX2 R219, R5 ;  /* 0x0000000500db7308 */ /* 0x0002620000000800 */
[----:B----4-:R-:W-:-:S07]  /*48b0*/  FFMA.FTZ R0, R74, c[0x0][0x2d0], -R9 ;  /* 0x0000b4004a007a23 */ /* 0x010fce0000010809 */
[----:B------:R4:W-:Y:S01]  /*48c0*/  MUFU.EX2 R168, R0 ;  /* 0x0000000000a87308 */ /* 0x0009e20000000800 */
[----:B-1----:R-:W-:Y:S01]  /*48d0*/  FFMA.FTZ R5, R10, c[0x0][0x2d0], -R8 ;  /* 0x0000b4000a057a23 */ /* 0x002fe20000010808 */
[----:B------:R-:W-:-:S06]  /*48e0*/  F2FP.BF16.PACK_AB R6, R219, R212 ;  /* 0x000000d4db06723e */ /* 0x000fcc00000010ff */
[----:B------:R1:W-:Y:S01]  /*48f0*/  MUFU.EX2 R10, R2 ;  /* 0x00000002000a7308 */ /* 0x0003e20000000800 */
[----:B----4-:R-:W-:-:S07]  /*4900*/  FFMA.FTZ R0, R73, c[0x0][0x2d0], -R9 ;  /* 0x0000b40049007a23 */ /* 0x010fce0000010809 */
[----:B------:R-:W4:Y:S01]  /*4910*/  MUFU.EX2 R191, R5 ;  /* 0x0000000500bf7308 */ /* 0x000f220000000800 */
[----:B-1----:R-:W-:-:S07]  /*4920*/  FFMA.FTZ R2, R11, c[0x0][0x2d0], -R8 ;  /* 0x0000b4000b027a23 */ /* 0x002fce0000010808 */
[----:B------:R1:W-:Y:S01]  /*4930*/  MUFU.EX2 R170, R0 ;  /* 0x0000000000aa7308 */ /* 0x0003e20000000800 */
[----:B----4-:R-:W-:-:S07]  /*4940*/  F2FP.BF16.PACK_AB R5, R10, R191 ;  /* 0x000000bf0a05723e */ /* 0x010fce00000010ff */
[----:B------:R4:W2:Y:S01]  /*4950*/  MUFU.EX2 R183, R2 ;  /* 0x0000000200b77308 */ /* 0x0008a20000000800 */
[----:B-1----:R-:W-:-:S07]  /*4960*/  FFMA.FTZ R0, R75, c[0x0][0x2d0], -R9 ;  /* 0x0000b4004b007a23 */ /* 0x002fce0000010809 */
[----:B------:R1:W1:Y:S01]  /*4970*/  MUFU.EX2 R181, R0 ;  /* 0x0000000000b57308 */ /* 0x0002620000000800 */
[----:B----4-:R-:W-:Y:S01]  /*4980*/  IMAD.MOV.U32 R2, RZ, RZ, R32 ;  /* 0x000000ffff027224 */ /* 0x010fe200078e0020 */
[----:B--2---:R-:W-:Y:S01]  /*4990*/  F2FP.BF16.PACK_AB R7, R179, R183 ;  /* 0x000000b7b307723e */ /* 0x004fe200000010ff */
[----:B------:R-:W-:Y:S03]  /*49a0*/  LDSM.16.MT88.4 R32, [R213+0x2100] ;  /* 0x00210000d520783b */ /* 0x000fe60000004200 */
[----:B------:R-:W-:-:S07]  /*49b0*/  F2FP.BF16.PACK_AB R4, R171, R2 ;  /* 0x00000002ab04723e */ /* 0x000fce00000010ff */
[----:B------:R-:W-:Y:S01]  /*49c0*/  HMMA.16816.F32.BF16 R100, R4, R12, RZ ;  /* 0x0000000c0464723c */ /* 0x000fe200000418ff */
[----:B-1----:R-:W-:-:S04]  /*49d0*/  FFMA.FTZ R0, R57, c[0x0][0x2d0], -R8 ;  /* 0x0000b40039007a23 */ /* 0x002fc80000010808 */
[----:B------:R1:W-:Y:S03]  /*49e0*/  MUFU.EX2 R11, R0 ;  /* 0x00000000000b7308 */ /* 0x0003e60000000800 */
[C---:B------:R-:W-:Y:S01]  /*49f0*/  HMMA.16816.F32.BF16 R80, R4.reuse, R14, RZ ;  /* 0x0000000e0450723c */ /* 0x040fe200000418ff */
[----:B------:R-:W2:Y:S07]  /*4a00*/  LDSM.16.MT88.4 R12, [R215+0x4100] ;  /* 0x00410000d70c783b */ /* 0x000eae0000004200 */
[----:B------:R-:W-:Y:S01]  /*4a10*/  HMMA.16816.F32.BF16 R108, R4, R20, RZ ;  /* 0x00000014046c723c */ /* 0x000fe200000418ff */
[----:B-1----:R-:W-:-:S07]  /*4a20*/  FFMA.FTZ R0, R56, c[0x0][0x2d0], -R8 ;  /* 0x0000b40038007a23 */ /* 0x002fce0000010808 */
[C---:B------:R-:W-:Y:S01]  /*4a30*/  HMMA.16816.F32.BF16 R84, R4.reuse, R22, RZ ;  /* 0x000000160454723c */ /* 0x040fe200000418ff */
[----:B------:R-:W-:Y:S01]  /*4a40*/  LDSM.16.MT88.4 R20, [R216+0x6100] ;  /* 0x00610000d814783b */ /* 0x000fe20000004200 */
[----:B------:R1:W4:Y:S06]  /*4a50*/  MUFU.EX2 R180, R0 ;  /* 0x0000000000b47308 */ /* 0x00032c0000000800 */
[C---:B------:R-:W-:Y:S08]  /*4a60*/  HMMA.16816.F32.BF16 R104, R4.reuse, R16, RZ ;  /* 0x000000100468723c */ /* 0x040ff000000418ff */
[----:B------:R-:W-:Y:S01]  /*4a70*/  HMMA.16816.F32.BF16 R120, R4, R18, RZ ;  /* 0x000000120478723c */ /* 0x000fe200000418ff */
[----:B------:R-:W4:Y:S01]  /*4a80*/  LDSM.16.MT88.4 R16, [R213+0x6100] ;  /* 0x00610000d510783b */ /* 0x000f220000004200 */
[----:B-1----:R-:W-:-:S04]  /*4a90*/  FFMA.FTZ R0, R58, c[0x0][0x2d0], -R8 ;  /* 0x0000b4003a007a23 */ /* 0x002fc80000010808 */
[----:B------:R1:W-:Y:S02]  /*4aa0*/  MUFU.EX2 R182, R0 ;  /* 0x0000000000b67308 */ /* 0x0003e40000000800 */
[C---:B---3--:R-:W-:Y:S08]  /*4ab0*/  HMMA.16816.F32.BF16 R96, R4.reuse, R24, RZ ;  /* 0x000000180460723c */ /* 0x048ff000000418ff */
[----:B------:R-:W-:Y:S01]  /*4ac0*/  HMMA.16816.F32.BF16 R64, R4, R26, RZ ;  /* 0x0000001a0440723c */ /* 0x000fe200000418ff */
[----:B------:R-:W3:Y:S01]  /*4ad0*/  LDSM.16.MT88.4 R24, [R214+0x6100] ;  /* 0x00610000d618783b */ /* 0x000ee20000004200 */
[----:B-1----:R-:W-:-:S06]  /*4ae0*/  FFMA.FTZ R0, R59, c[0x0][0x2d0], -R8 ;  /* 0x0000b4003b007a23 */ /* 0x002fcc0000010808 */
[C---:B--2---:R-:W-:Y:S01]  /*4af0*/  HMMA.16816.F32.BF16 R140, R4.reuse, R12, RZ ;  /* 0x0000000c048c723c */ /* 0x044fe200000418ff */
[----:B------:R-:W1:Y:S07]  /*4b00*/  MUFU.EX2 R176, R0 ;  /* 0x0000000000b07308 */ /* 0x000e6e0000000800 */
[C---:B------:R-:W-:Y:S01]  /*4b10*/  HMMA.16816.F32.BF16 R136, R4.reuse, R14, RZ ;  /* 0x0000000e0488723c */ /* 0x040fe200000418ff */
[----:B------:R-:W2:Y:S07]  /*4b20*/  LDSM.16.MT88.4 R12, [R215+0x6100] ;  /* 0x00610000d70c783b */ /* 0x000eae0000004200 */
[C---:B------:R-:W-:Y:S08]  /*4b30*/  HMMA.16816.F32.BF16 R60, R4.reuse, R32, RZ ;  /* 0x00000020043c723c */ /* 0x040ff000000418ff */
[C---:B------:R-:W-:Y:S01]  /*4b40*/  HMMA.16816.F32.BF16 R76, R4.reuse, R34, RZ ;  /* 0x00000022044c723c */ /* 0x040fe200000418ff */
        /* <DEDUP_REMOVED lines=9> */
[C---:B------:R-:W-:Y:S01]  /*4be0*/  HMMA.16816.F32.BF16 R68, R4.reuse, R30, RZ ;  /* 0x0000001e0444723c */ /* 0x040fe200000418ff */
[----:B------:R-:W1:Y:S07]  /*4bf0*/  LDSM.16.MT88.4 R28, [R214+0x900] ;  /* 0x00090000d61c783b */ /* 0x000e6e0000004200 */
[C---:B------:R-:W-:Y:S08]  /*4c00*/  HMMA.16816.F32.BF16 R52, R4.reuse, R54, RZ ;  /* 0x000000360434723c */ /* 0x040ff000000418ff */
[C---:B------:R-:W-:Y:S08]  /*4c10*/  HMMA.16816.F32.BF16 R48, R4.reuse, R50, RZ ;  /* 0x000000320430723c */ /* 0x040ff000000418ff */
[C---:B------:R-:W-:Y:S08]  /*4c20*/  HMMA.16816.F32.BF16 R44, R4.reuse, R46, RZ ;  /* 0x0000002e042c723c */ /* 0x040ff000000418ff */
[C---:B----4-:R-:W-:Y:S08]  /*4c30*/  HMMA.16816.F32.BF16 R144, R4.reuse, R16, RZ ;  /* 0x000000100490723c */ /* 0x050ff000000418ff */
[C---:B------:R-:W-:Y:S01]  /*4c40*/  HMMA.16816.F32.BF16 R148, R4.reuse, R18, RZ ;  /* 0x000000120494723c */ /* 0x040fe200000418ff */
[----:B------:R-:W4:Y:S07]  /*4c50*/  LDSM.16.MT88.4 R16, [R215+0x900] ;  /* 0x00090000d710783b */ /* 0x000f2e0000004200 */
[C---:B---3--:R-:W-:Y:S08]  /*4c60*/  HMMA.16816.F32.BF16 R152, R4.reuse, R24, RZ ;  /* 0x000000180498723c */ /* 0x048ff000000418ff */
[C---:B------:R-:W-:Y:S08]  /*4c70*/  HMMA.16816.F32.BF16 R156, R4.reuse, R26, RZ ;  /* 0x0000001a049c723c */ /* 0x040ff000000418ff */
[C---:B------:R-:W-:Y:S08]  /*4c80*/  HMMA.16816.F32.BF16 R160, R4.reuse, R20, RZ ;  /* 0x0000001404a0723c */ /* 0x040ff000000418ff */
[C---:B------:R-:W-:Y:S01]  /*4c90*/  HMMA.16816.F32.BF16 R56, R4.reuse, R22, RZ ;  /* 0x000000160438723c */ /* 0x040fe200000418ff */
[----:B------:R-:W3:Y:S07]  /*4ca0*/  LDSM.16.MT88.4 R20, [R216+0x900] ;  /* 0x00090000d814783b */ /* 0x000eee0000004200 */
[C---:B--2---:R-:W-:Y:S08]  /*4cb0*/  HMMA.16816.F32.BF16 R184, R4.reuse, R12, RZ ;  /* 0x0000000c04b8723c */ /* 0x044ff000000418ff */
[----:B------:R-:W-:Y:S01]  /*4cc0*/  HMMA.16816.F32.BF16 R192, R4, R14, RZ ;  /* 0x0000000e04c0723c */ /* 0x000fe200000418ff */
[----:B------:R-:W2:Y:S06]  /*4cd0*/  LDSM.16.MT88.4 R12, [R213+0x2900] ;  /* 0x00290000d50c783b */ /* 0x000eac0000004200 */
[----:B------:R-:W-:-:S02]  /*4ce0*/  F2FP.BF16.PACK_AB R4, R168, R217 ;  /* 0x000000d9a804723e */ /* 0x000fc400000010ff */
[----:B------:R-:W-:Y:S02]  /*4cf0*/  F2FP.BF16.PACK_AB R6, R181, R170 ;  /* 0x000000aab506723e */ /* 0x000fe400000010ff */
[----:B------:R-:W-:Y:S02]  /*4d00*/  F2FP.BF16.PACK_AB R5, R180, R11 ;  /* 0x0000000bb405723e */ /* 0x000fe400000010ff */
[----:B-1----:R-:W-:-:S07]  /*4d10*/  F2FP.BF16.PACK_AB R7, R176, R182 ;  /* 0x000000b6b007723e */ /* 0x002fce00000010ff */
[C---:B------:R-:W-:Y:S04]  /*4d20*/  HMMA.16816.F32.BF16 R24, R4.reuse, R32, R112 ;  /* 0x000000200418723c */ /* 0x040fe80000041870 */
[----:B------:R-:W-:Y:S01]  /*4d30*/  MOV R177, R192 ;  /* 0x000000c000b17202 */ /* 0x000fe20000000f00 */
[----:B------:R-:W-:Y:S01]  /*4d40*/  IMAD.MOV.U32 R174, RZ, RZ, R193 ;  /* 0x000000ffffae7224 */ /* 0x000fe200078e00c1 */
[----:B------:R-:W-:Y:S01]  /*4d50*/  MOV R172, R195 ;  /* 0x000000c300ac7202 */ /* 0x000fe20000000f00 */
[----:B------:R-:W-:Y:S01]  /*4d60*/  IMAD.MOV.U32 R173, RZ, RZ, R194 ;  /* 0x000000ffffad7224 */ /* 0x000fe200078e00c2 */
[C---:B------:R-:W-:Y:S08]  /*4d70*/  HMMA.16816.F32.BF16 R32, R4.reuse, R34, R124 ;  /* 0x000000220420723c */ /* 0x040ff0000004187c */
[C---:B------:R-:W-:Y:S08]  /*4d80*/  HMMA.16816.F32.BF16 R200, R4.reuse, R28, R108 ;  /* 0x0000001c04c8723c */ /* 0x040ff0000004186c */
[----:B------:R-:W-:Y:S01]  /*4d90*/  IMAD.MOV.U32 R113, RZ, RZ, R27 ;  /* 0x000000ffff717224 */ /* 0x000fe200078e001b */
[----:B------:R-:W-:Y:S01]  /*4da0*/  MOV R248, R24 ;  /* 0x0000001800f87202 */ /* 0x000fe20000000f00 */
[----:B------:R-:W-:Y:S01]  /*4db0*/  IMAD.MOV.U32 R112, RZ, RZ, R26 ;  /* 0x000000ffff707224 */ /* 0x000fe200078e001a */
[C---:B------:R-:W-:Y:S01]  /*4dc0*/  HMMA.16816.F32.BF16 R192, R4.reuse, R30, R84 ;  /* 0x0000001e04c0723c */ /* 0x040fe20000041854 */
[----:B------:R-:W-:Y:S01]  /*4dd0*/  IMAD.MOV.U32 R75, RZ, RZ, R25 ;  /* 0x000000ffff4b7224 */ /* 0x000fe200078e0019 */
[----:B------:R-:W-:Y:S03]  /*4de0*/  LDSM.16.MT88.4 R28, [R216+0x2900] ;  /* 0x00290000d81c783b */ /* 0x000fe60000004200 */
[----:B------:R-:W-:Y:S01]  /*4df0*/  IMAD.MOV.U32 R74, RZ, RZ, R33 ;  /* 0x000000ffff4a7224 */ /* 0x000fe200078e0021 */
[----:B------:R-:W1:Y:S01]  /*4e00*/  LDSM.16.MT88.4 R24, [R214+0x2900] ;  /* 0x00290000d618783b */ /* 0x000e620000004200 */
[----:B------:R-:W-:Y:S01]  /*4e10*/  MOV R73, R34 ;  /* 0x0000002200497202 */ /* 0x000fe20000000f00 */
[C---:B----4-:R-:W-:Y:S01]  /*4e20*/  HMMA.16816.F32.BF16 R108, R4.reuse, R18, R80 ;  /* 0x00000012046c723c */ /* 0x050fe20000041850 */
[----:B------:R-:W-:Y:S01]  /*4e30*/  IMAD.MOV.U32 R72, RZ, RZ, R35 ;  /* 0x000000ffff487224 */ /* 0x000fe200078e0023 */
[----:B------:R-:W-:Y:S01]  /*4e40*/  MOV R87, R183 ;  /* 0x000000b700577202 */ /* 0x000fe20000000f00 */
[----:B------:R-:W-:Y:S01]  /*4e50*/  IMAD.MOV.U32 R0, RZ, RZ, R32 ;  /* 0x000000ffff007224 */ /* 0x000fe200078e0020 */
[----:B------:R-:W-:Y:S01]  /*4e60*/  MOV R84, R180 ;  /* 0x000000b400547202 */ /* 0x000fe20000000f00 */
[----:B------:R-:W4:Y:S01]  /*4e70*/  LDSM.16.MT88.4 R32, [R215+0x2900] ;  /* 0x00290000d720783b */ /* 0x000f220000004200 */
[----:B------:R-:W-:Y:S01]  /*4e80*/  IMAD.MOV.U32 R86, RZ, RZ, R182 ;  /* 0x000000ffff567224 */ /* 0x000fe200078e00b6 */
[----:B------:R-:W-:Y:S01]  /*4e90*/  MOV R81, R176 ;  /* 0x000000b000517202 */ /* 0x000fe20000000f00 */
[----:B---3--:R-:W-:Y:S01]  /*4ea0*/  HMMA.16816.F32.BF16 R104, R4, R20, R104 ;  /* 0x000000140468723c */ /* 0x008fe20000041868 */
[----:B------:R-:W-:-:S02]  /*4eb0*/  IMAD.MOV.U32 R83, RZ, RZ, R113 ;  /* 0x000000ffff537224 */ /* 0x000fc400078e0071 */
[----:B------:R-:W-:Y:S02]  /*4ec0*/  IMAD.MOV.U32 R82, RZ, RZ, R112 ;  /* 0x000000ffff527224 */ /* 0x000fe400078e0070 */
[----:B------:R-:W-:Y:S02]  /*4ed0*/  IMAD.MOV.U32 R85, RZ, RZ, R181 ;  /* 0x000000ffff557224 */ /* 0x000fe400078e00b5 */
[----:B------:R-:W-:Y:S01]  /*4ee0*/  IMAD.MOV.U32 R80, RZ, RZ, R177 ;  /* 0x000000ffff507224 */ /* 0x000fe200078e00b1 */
[C---:B------:R-:W-:Y:S01]  /*4ef0*/  HMMA.16816.F32.BF16 R244, R4.reuse, R22, R120 ;  /* 0x0000001604f4723c */ /* 0x040fe20000041878 */
[----:B------:R-:W3:Y:S07]  /*4f00*/  LDSM.16.MT88.4 R20, [R213+0x4900] ;  /* 0x00490000d514783b */ /* 0x000eee0000004200 */
[C---:B------:R-:W-:Y:S01]  /*4f10*/  HMMA.16816.F32.BF16 R196, R4.reuse, R16, R100 ;  /* 0x0000001004c4723c */ /* 0x040fe20000041864 */
[----:B------:R-:W3:Y:S06]  /*4f20*/  LDSM.16.MT88.4 R16, [R214+0x4900] ;  /* 0x00490000d610783b */ /* 0x000eec0000004200 */
[----:B------:R-:W-:Y:S01]  /*4f30*/  IMAD.MOV.U32 R100, RZ, RZ, R175 ;  /* 0x000000ffff647224 */ /* 0x000fe200078e00af */
[----:B--2---:R-:W-:Y:S01]  /*4f40*/  HMMA.16816.F32.BF16 R112, R4, R12, R60 ;  /* 0x0000000c0470723c */ /* 0x004fe2000004183c */
[----:B------:R-:W-:Y:S01]  /*4f50*/  MOV R102, R179 ;  /* 0x000000b300667202 */ /* 0x000fe20000000f00 */
[----:B------:R-:W-:Y:S01]  /*4f60*/  IMAD.MOV.U32 R101, RZ, RZ, R178 ;  /* 0x000000ffff657224 */ /* 0x000fe200078e00b2 */
[----:B------:R-:W-:-:S04]  /*4f70*/  MOV R103, R168 ;  /* 0x000000a800677202 */ /* 0x000fc80000000f00 */
[----:B------:R-:W-:Y:S01]  /*4f80*/  IMAD.MOV.U32 R61, RZ, RZ, R174 ;  /* 0x000000ffff3d7224 */ /* 0x000fe200078e00ae */
[----:B------:R-:W-:Y:S01]  /*4f90*/  HMMA.16816.F32.BF16 R124, R4, R14, R76 ;  /* 0x0000000e047c723c */ /* 0x000fe2000004184c */
[----:B------:R-:W2:Y:S01]  /*4fa0*/  LDSM.16.MT88.4 R12, [R216+0x4900] ;  /* 0x00490000d80c783b */ /* 0x000ea20000004200 */
[----:B------:R-:W-:Y:S01]  /*4fb0*/  MOV R62, R173 ;  /* 0x000000ad003e7202 */ /* 0x000fe20000000f00 */
[----:B------:R-:W-:-:S05]  /*4fc0*/  IMAD.MOV.U32 R63, RZ, RZ, R172 ;  /* 0x000000ffff3f7224 */ /* 0x000fca00078e00ac */
[C---:B-1----:R-:W-:Y:S08]  /*4fd0*/  HMMA.16816.F32.BF16 R120, R4.reuse, R24, R40 ;  /* 0x000000180478723c */ /* 0x042ff00000041828 */
[C---:B------:R-:W-:Y:S01]  /*4fe0*/  HMMA.16816.F32.BF16 R208, R4.reuse, R26, R68 ;  /* 0x0000001a04d0723c */ /* 0x040fe20000041844 */
[----:B------:R-:W1:Y:S07]  /*4ff0*/  LDSM.16.MT88.4 R24, [R215+0x4900] ;  /* 0x00490000d718783b */ /* 0x000e6e0000004200 */
[C---:B------:R-:W-:Y:S08]  /*5000*/  HMMA.16816.F32.BF16 R96, R4.reuse, R28, R96 ;  /* 0x0000001c0460723c */ /* 0x040ff00000041860 */
[C---:B----4-:R-:W-:Y:S08]  /*5010*/  HMMA.16816.F32.BF16 R180, R4.reuse, R32, R92 ;  /* 0x0000002004b4723c */ /* 0x050ff0000004185c */
[C---:B---3--:R-:W-:Y:S08]  /*5020*/  HMMA.16816.F32.BF16 R172, R4.reuse, R20, R88 ;  /* 0x0000001404ac723c */ /* 0x048ff00000041858 */
[----:B------:R-:W-:Y:S01]  /*5030*/  HMMA.16816.F32.BF16 R92, R4, R18, R48 ;  /* 0x00000012045c723c */ /* 0x000fe20000041830 */
[----:B------:R-:W-:Y:S01]  /*5040*/  IMAD.MOV.U32 R43, RZ, RZ, R96 ;  /* 0x000000ffff2b7224 */ /* 0x000fe200078e0060 */
[----:B------:R-:W-:Y:S01]  /*5050*/  MOV R42, R97 ;  /* 0x00000061002a7202 */ /* 0x000fe20000000f00 */
[----:B------:R-:W-:-:S02]  /*5060*/  IMAD.MOV.U32 R41, RZ, RZ, R98 ;  /* 0x000000ffff297224 */ /* 0x000fc400078e0062 */
[----:B------:R-:W-:Y:S02]  /*5070*/  IMAD.MOV.U32 R40, RZ, RZ, R99 ;  /* 0x000000ffff287224 */ /* 0x000fe400078e0063 */
[----:B------:R-:W-:Y:S01]  /*5080*/  MOV R19, R75 ;  /* 0x0000004b00137202 */ /* 0x000fe20000000f00 */
[----:B--2---:R-:W-:Y:S01]  /*5090*/  HMMA.16816.F32.BF16 R88, R4, R12, R128 ;  /* 0x0000000c0458723c */ /* 0x004fe20000041880 */
[----:B------:R-:W-:-:S06]  /*50a0*/  IMAD.MOV.U32 R18, RZ, RZ, R248 ;  /* 0x000000ffff127224 */ /* 0x000fcc00078e00f8 */
[----:B------:R-:W-:Y:S01]  /*50b0*/  IMAD.MOV.U32 R128, RZ, RZ, R74 ;  /* 0x000000ffff807224 */ /* 0x000fe200078e004a */
[----:B------:R-:W-:Y:S01]  /*50c0*/  MOV R130, R72 ;  /* 0x0000004800827202 */ /* 0x000fe20000000f00 */
[----:B------:R-:W-:Y:S01]  /*50d0*/  IMAD.MOV.U32 R129, RZ, RZ, R73 ;  /* 0x000000ffff817224 */ /* 0x000fe200078e0049 */
[C---:B------:R-:W-:Y:S01]  /*50e0*/  HMMA.16816.F32.BF16 R204, R4.reuse, R30, R64 ;  /* 0x0000001e04cc723c */ /* 0x040fe20000041840 */
[----:B------:R-:W2:Y:S07]  /*50f0*/  LDSM.16.MT88.4 R28, [R213+0x6900] ;  /* 0x00690000d51c783b */ /* 0x000eae0000004200 */
[C---:B------:R-:W-:Y:S01]  /*5100*/  HMMA.16816.F32.BF16 R72, R4.reuse, R14, R44 ;  /* 0x0000000e0448723c */ /* 0x040fe2000004182c */
[----:B------:R-:W3:Y:S06]  /*5110*/  LDSM.16.MT88.4 R12, [R216+0x6900] ;  /* 0x00690000d80c783b */ /* 0x000eec0000004200 */
[----:B------:R-:W-:Y:S01]  /*5120*/  IMAD.MOV.U32 R47, RZ, RZ, R0 ;  /* 0x000000ffff2f7224 */ /* 0x000fe200078e0000 */
[C---:B------:R-:W-:Y:S01]  /*5130*/  HMMA.16816.F32.BF16 R176, R4.reuse, R34, R116 ;  /* 0x0000002204b0723c */ /* 0x040fe20000041874 */
[----:B------:R-:W-:Y:S01]  /*5140*/  FFMA.FTZ R0, R165, c[0x0][0x2d0], -R9 ;  /* 0x0000b400a5007a23 */ /* 0x000fe20000010809 */
[----:B------:R-:W-:Y:S03]  /*5150*/  LDSM.16.MT88.4 R32, [R215+0x6900] ;  /* 0x00690000d720783b */ /* 0x000fe60000004200 */
[----:B------:R4:W-:Y:S02]  /*5160*/  MUFU.EX2 R45, R0 ;  /* 0x00000000002d7308 */ /* 0x0009e40000000800 */
[----:B------:R-:W-:Y:S01]  /*5170*/  MOV R118, R171 ;  /* 0x000000ab00767202 */ /* 0x000fe20000000f00 */
[----:B------:R-:W-:Y:S01]  /*5180*/  IMAD.MOV.U32 R117, RZ, RZ, R170 ;  /* 0x000000ffff757224 */ /* 0x000fe200078e00aa */
[----:B------:R-:W-:Y:S01]  /*5190*/  HMMA.16816.F32.BF16 R96, R4, R16, R36 ;  /* 0x000000100460723c */ /* 0x000fe20000041824 */
[----:B------:R-:W-:-:S02]  /*51a0*/  IMAD.MOV.U32 R116, RZ, RZ, R169 ;  /* 0x000000ffff747224 */ /* 0x000fc400078e00a9 */
[----:B------:R-:W-:Y:S01]  /*51b0*/  IMAD.MOV.U32 R119, RZ, RZ, R81 ;  /* 0x000000ffff777224 */ /* 0x000fe200078e0051 */
[----:B------:R-:W-:-:S03]  /*51c0*/  MOV R165, R117 ;  /* 0x0000007500a57202 */ /* 0x000fc60000000f00 */
[----:B------:R-:W-:Y:S01]  /*51d0*/  IMAD.MOV.U32 R36, RZ, RZ, R80 ;  /* 0x000000ffff247224 */ /* 0x000fe200078e0050 */
[C---:B------:R-:W-:Y:S01]  /*51e0*/  HMMA.16816.F32.BF16 R168, R4.reuse, R22, R52 ;  /* 0x0000001604a8723c */ /* 0x040fe20000041834 */
[----:B------:R-:W3:Y:S01]  /*51f0*/  LDSM.16.MT88.4 R20, [R214+0x6900] ;  /* 0x00690000d614783b */ /* 0x000ee20000004200 */
[----:B------:R-:W-:Y:S01]  /*5200*/  MOV R16, R82 ;  /* 0x0000005200107202 */ /* 0x000fe20000000f00 */
[----:B------:R-:W-:Y:S01]  /*5210*/  IMAD.MOV.U32 R17, RZ, RZ, R83 ;  /* 0x000000ffff117224 */ /* 0x000fe200078e0053 */
[----:B------:R-:W-:Y:S01]  /*5220*/  MOV R39, R63 ;  /* 0x0000003f00277202 */ /* 0x000fe20000000f00 */
[----:B----4-:R-:W-:Y:S02]  /*5230*/  FFMA.FTZ R0, R166, c[0x0][0x2d0], -R9 ;  /* 0x0000b400a6007a23 */ /* 0x010fe40000010809 */
[----:B------:R-:W-:Y:S01]  /*5240*/  IMAD.MOV.U32 R38, RZ, RZ, R62 ;  /* 0x000000ffff267224 */ /* 0x000fe200078e003e */
[----:B-1----:R-:W-:Y:S01]  /*5250*/  HMMA.16816.F32.BF16 R52, R4, R24, R140 ;  /* 0x000000180434723c */ /* 0x002fe2000004188c */
[----:B------:R1:W4:Y:S01]  /*5260*/  MUFU.EX2 R46, R0 ;  /* 0x00000000002e7308 */ /* 0x0003220000000800 */
[----:B------:R-:W-:-:S05]  /*5270*/  IMAD.MOV.U32 R37, RZ, RZ, R61 ;  /* 0x000000ffff257224 */ /* 0x000fca00078e003d */
[----:B------:R-:W-:Y:S01]  /*5280*/  MOV R140, R18 ;  /* 0x00000012008c7202 */ /* 0x000fe20000000f00 */
[C---:B------:R-:W-:Y:S01]  /*5290*/  HMMA.16816.F32.BF16 R80, R4.reuse, R26, R136 ;  /* 0x0000001a0450723c */ /* 0x040fe20000041888 */
[----:B------:R-:W3:Y:S01]  /*52a0*/  LDSM.16.MT88.4 R24, [R213+0x1100] ;  /* 0x00110000d518783b */ /* 0x000ee20000004200 */
[----:B------:R-:W-:Y:S01]  /*52b0*/  IMAD.MOV.U32 R141, RZ, RZ, R19 ;  /* 0x000000ffff8d7224 */ /* 0x000fe200078e0013 */
[----:B------:R-:W-:Y:S01]  /*52c0*/  MOV R143, R17 ;  /* 0x00000011008f7202 */ /* 0x000fe20000000f00 */
[----:B------:R-:W-:Y:S02]  /*52d0*/  IMAD.MOV.U32 R142, RZ, RZ, R16 ;  /* 0x000000ffff8e7224 */ /* 0x000fe400078e0010 */
[----:B------:R-:W-:Y:S01]  /*52e0*/  LDSM.16.MT88.4 R16, [R215+0x1100] ;  /* 0x00110000d710783b */ /* 0x000fe20000004200 */
[----:B------:R-:W-:Y:S01]  /*52f0*/  IMAD.MOV.U32 R136, RZ, RZ, R118 ;  /* 0x000000ffff887224 */ /* 0x000fe200078e0076 */
[----:B--2---:R-:W-:Y:S01]  /*5300*/  HMMA.16816.F32.BF16 R76, R4, R30, R148 ;  /* 0x0000001e044c723c */ /* 0x004fe20000041894 */
[----:B-1----:R-:W-:Y:S01]  /*5310*/  FFMA.FTZ R0, R167, c[0x0][0x2d0], -R9 ;  /* 0x0000b400a7007a23 */ /* 0x002fe20000010809 */
[----:B------:R-:W-:Y:S01]  /*5320*/  MOV R138, R42 ;  /* 0x0000002a008a7202 */ /* 0x000fe20000000f00 */
[----:B------:R-:W-:-:S02]  /*5330*/  IMAD.MOV.U32 R137, RZ, RZ, R43 ;  /* 0x000000ffff897224 */ /* 0x000fc400078e002b */
[----:B------:R1:W2:Y:S01]  /*5340*/  MUFU.EX2 R44, R0 ;  /* 0x00000000002c7308 */ /* 0x0002a20000000800 */
[----:B------:R-:W-:Y:S01]  /*5350*/  IMAD.MOV.U32 R118, RZ, RZ, R243 ;  /* 0x000000ffff767224 */ /* 0x000fe200078e00f3 */
[----:B------:R-:W-:Y:S01]  /*5360*/  MOV R149, R128 ;  /* 0x0000008000957202 */ /* 0x000fe20000000f00 */
[C---:B---3--:R-:W-:Y:S01]  /*5370*/  HMMA.16816.F32.BF16 R60, R4.reuse, R12, R160 ;  /* 0x0000000c043c723c */ /* 0x048fe200000418a0 */
[----:B------:R-:W-:Y:S02]  /*5380*/  IMAD.MOV.U32 R148, RZ, RZ, R47 ;  /* 0x000000ffff947224 */ /* 0x000fe400078e002f */
[----:B------:R-:W-:Y:S02]  /*5390*/  IMAD.MOV.U32 R47, RZ, RZ, R39 ;  /* 0x000000ffff2f7224 */ /* 0x000fe400078e0027 */
[----:B------:R-:W-:Y:S01]  /*53a0*/  IMAD.MOV.U32 R150, RZ, RZ, R129 ;  /* 0x000000ffff967224 */ /* 0x000fe200078e0081 */
[----:B------:R-:W-:Y:S01]  /*53b0*/  MOV R129, R84 ;  /* 0x0000005400817202 */ /* 0x000fe20000000f00 */
[----:B----4-:R-:W-:Y:S01]  /*53c0*/  IMAD.MOV.U32 R162, RZ, RZ, R46 ;  /* 0x000000ffffa27224 */ /* 0x010fe200078e002e */
[----:B------:R-:W-:Y:S01]  /*53d0*/  MOV R163, R45 ;  /* 0x0000002d00a37202 */ /* 0x000fe20000000f00 */
[----:B------:R-:W-:Y:S01]  /*53e0*/  HMMA.16816.F32.BF16 R64, R4, R20, R152 ;  /* 0x000000140440723c */ /* 0x000fe20000041898 */
[----:B------:R-:W-:Y:S01]  /*53f0*/  IMAD.MOV.U32 R45, RZ, RZ, R37 ;  /* 0x000000ffff2d7224 */ /* 0x000fe200078e0025 */
[----:B------:R-:W-:Y:S01]  /*5400*/  MOV R46, R38 ;  /* 0x00000026002e7202 */ /* 0x000fe20000000f00 */
[----:B------:R-:W-:Y:S01]  /*5410*/  IMAD.MOV.U32 R151, RZ, RZ, R130 ;  /* 0x000000ffff977224 */ /* 0x000fe200078e0082 */
[----:B------:R-:W-:Y:S01]  /*5420*/  MOV R37, R87 ;  /* 0x0000005700257202 */ /* 0x000fe20000000f00 */
[----:B-1----:R-:W-:-:S02]  /*5430*/  FFMA.FTZ R0, R188, c[0x0][0x2d0], -R9 ;  /* 0x0000b400bc007a23 */ /* 0x002fc40000010809 */
[----:B--2---:R-:W-:Y:S01]  /*5440*/  IMAD.MOV.U32 R161, RZ, RZ, R44 ;  /* 0x000000ffffa17224 */ /* 0x004fe200078e002c */
[C---:B------:R-:W-:Y:S01]  /*5450*/  HMMA.16816.F32.BF16 R48, R4.reuse, R22, R156 ;  /* 0x000000160430723c */ /* 0x040fe2000004189c */
[----:B------:R1:W2:Y:S01]  /*5460*/  MUFU.EX2 R131, R0 ;  /* 0x0000000000837308 */ /* 0x0002a20000000800 */
[----:B------:R-:W-:Y:S01]  /*5470*/  IMAD.MOV.U32 R44, RZ, RZ, R36 ;  /* 0x000000ffff2c7224 */ /* 0x000fe200078e0024 */
[----:B------:R-:W3:Y:S01]  /*5480*/  LDSM.16.MT88.4 R20, [R214+0x1100] ;  /* 0x00110000d614783b */ /* 0x000ee20000004200 */
[----:B------:R-:W-:Y:S02]  /*5490*/  IMAD.MOV.U32 R130, RZ, RZ, R85 ;  /* 0x000000ffff827224 */ /* 0x000fe400078e0055 */
[----:B------:R-:W-:Y:S02]  /*54a0*/  IMAD.MOV.U32 R36, RZ, RZ, R86 ;  /* 0x000000ffff247224 */ /* 0x000fe400078e0056 */
[----:B------:R-:W-:Y:S01]  /*54b0*/  HMMA.16816.F32.BF16 R68, R4, R28, R144 ;  /* 0x0000001c0444723c */ /* 0x000fe20000041890 */
[----:B------:R-:W-:-:S02]  /*54c0*/  IMAD.MOV.U32 R139, RZ, RZ, R41 ;  /* 0x000000ffff8b7224 */ /* 0x000fc400078e0029 */
[----:B------:R-:W-:Y:S02]  /*54d0*/  IMAD.MOV.U32 R128, RZ, RZ, R40 ;  /* 0x000000ffff807224 */ /* 0x000fe400078e0028 */
[----:B------:R-:W-:Y:S01]  /*54e0*/  IMAD.MOV.U32 R38, RZ, RZ, R219 ;  /* 0x000000ffff267224 */ /* 0x000fe200078e00db */
[----:B------:R-:W-:Y:S01]  /*54f0*/  LDSM.16.MT88.4 R40, [R216+0x1100] ;  /* 0x00110000d828783b */ /* 0x000fe20000004200 */
[----:B-1----:R-:W-:Y:S01]  /*5500*/  FFMA.FTZ R0, R133, c[0x0][0x2d0], -R8 ;  /* 0x0000b40085007a23 */ /* 0x002fe20000010808 */
[C---:B------:R-:W-:Y:S02]  /*5510*/  HMMA.16816.F32.BF16 R84, R4.reuse, R14, R56 ;  /* 0x0000000e0454723c */ /* 0x040fe40000041838 */
[----:B------:R-:W1:Y:S01]  /*5520*/  LDSM.16.MT88.4 R12, [R213+0x3100] ;  /* 0x00310000d50c783b */ /* 0x000e620000004200 */
[----:B------:R-:W-:Y:S01]  /*5530*/  IMAD.MOV.U32 R39, RZ, RZ, R218 ;  /* 0x000000ffff277224 */ /* 0x000fe200078e00da */
[----:B------:R4:W-:Y:S04]  /*5540*/  MUFU.EX2 R248, R0 ;  /* 0x0000000000f87308 */ /* 0x0009e80000000800 */
[----:B------:R-:W-:Y:S01]  /*5550*/  HMMA.16816.F32.BF16 R44, R4, R34, R44 ;  /* 0x00000022042c723c */ /* 0x000fe2000004182c */
[----:B------:R-:W-:Y:S01]  /*5560*/  MOV R146, R136 ;  /* 0x0000008800927202 */ /* 0x000fe20000000f00 */
[----:B------:R-:W-:-:S02]  /*5570*/  IMAD.MOV.U32 R145, RZ, RZ, R129 ;  /* 0x000000ffff917224 */ /* 0x000fc400078e0081 */
[----:B------:R-:W-:Y:S02]  /*5580*/  IMAD.MOV.U32 R154, RZ, RZ, R36 ;  /* 0x000000ffff9a7224 */ /* 0x000fe400078e0024 */
[----:B------:R-:W-:Y:S02]  /*5590*/  IMAD.MOV.U32 R117, RZ, RZ, R212 ;  /* 0x000000ffff757224 */ /* 0x000fe400078e00d4 */
[----:B------:R-:W-:Y:S01]  /*55a0*/  IMAD.MOV.U32 R188, RZ, RZ, R101 ;  /* 0x000000ffffbc7224 */ /* 0x000fe200078e0065 */
[----:B------:R-:W-:Y:S01]  /*55b0*/  MOV R144, R130 ;  /* 0x0000008200907202 */ /* 0x000fe20000000f00 */
[----:B------:R-:W-:Y:S01]  /*55c0*/  IMAD.MOV.U32 R147, RZ, RZ, R116 ;  /* 0x000000ffff937224 */ /* 0x000fe200078e0074 */
[----:B------:R1:W5:Y:S01]  /*55d0*/  LDL.LU R219, [R1+0x28] ;  /* 0x0000280001db7983 */ /* 0x0003620000300800 */
[----:B----4-:R-:W-:Y:S01]  /*55e0*/  FFMA.FTZ R0, R134, c[0x0][0x2d0], -R8 ;  /* 0x0000b40086007a23 */ /* 0x010fe20000010808 */
[----:B------:R-:W-:Y:S01]  /*55f0*/  HMMA.16816.F32.BF16 R56, R4, R32, R184 ;  /* 0x000000200438723c */ /* 0x000fe200000418b8 */
[----:B------:R-:W-:Y:S01]  /*5600*/  IMAD.MOV.U32 R136, RZ, RZ, R137 ;  /* 0x000000ffff887224 */ /* 0x000fe200078e0089 */
[----:B------:R-:W4:Y:S01]  /*5610*/  LDSM.16.MT88.4 R32, [R214+0x3100] ;  /* 0x00310000d620783b */ /* 0x000f220000004200 */
[----:B------:R2:W1:Y:S01]  /*5620*/  MUFU.EX2 R243, R0 ;  /* 0x0000000000f37308 */ /* 0x0004620000000800 */
[----:B------:R-:W-:-:S02]  /*5630*/  IMAD.MOV.U32 R129, RZ, RZ, R37 ;  /* 0x000000ffff817224 */ /* 0x000fc400078e0025 */
[----:B------:R-:W-:Y:S01]  /*5640*/  IMAD.MOV.U32 R152, RZ, RZ, R39 ;  /* 0x000000ffff987224 */ /* 0x000fe200078e0027 */
[----:B------:R-:W-:Y:S01]  /*5650*/  MOV R116, R217 ;  /* 0x000000d900747202 */ /* 0x000fe20000000f00 */
[----:B------:R-:W-:Y:S01]  /*5660*/  IMAD.MOV.U32 R155, RZ, RZ, R147 ;  /* 0x000000ffff9b7224 */ /* 0x000fe200078e0093 */
[----:B------:R-:W-:Y:S01]  /*5670*/  MOV R153, R117 ;  /* 0x0000007500997202 */ /* 0x000fe20000000f00 */
[----:B------:R-:W-:Y:S01]  /*5680*/  IMAD.MOV.U32 R160, RZ, RZ, R119 ;  /* 0x000000ffffa07224 */ /* 0x000fe200078e0077 */
[----:B------:R3:W5:Y:S01]  /*5690*/  LDL.LU R218, [R1+0x24] ;  /* 0x0000240001da7983 */ /* 0x0007620000300800 */
[----:B--2---:R-:W-:Y:S01]  /*56a0*/  FFMA.FTZ R0, R164, c[0x0][0x2d0], -R8 ;  /* 0x0000b400a4007a23 */ /* 0x004fe20000010808 */
[----:B------:R-:W-:Y:S02]  /*56b0*/  F2FP.BF16.PACK_AB R4, R162, R163 ;  /* 0x000000a3a204723e */ /* 0x000fe400000010ff */
[----:B------:R-:W-:Y:S01]  /*56c0*/  F2FP.BF16.PACK_AB R6, R131, R161 ;  /* 0x000000a18306723e */ /* 0x000fe200000010ff */
[----:B------:R2:W-:Y:S01]  /*56d0*/  MUFU.EX2 R134, R0 ;  /* 0x0000000000867308 */ /* 0x0005e20000000800 */
[----:B-1----:R-:W-:Y:S01]  /*56e0*/  F2FP.BF16.PACK_AB R5, R243, R248 ;  /* 0x000000f8f305723e */ /* 0x002fe200000010ff */
[----:B------:R-:W-:Y:S01]  /*56f0*/  IMAD.MOV.U32 R137, RZ, RZ, R138 ;  /* 0x000000ffff897224 */ /* 0x000fe200078e008a */
[----:B------:R1:W5:Y:S01]  /*5700*/  LDL.LU R217, [R1+0x20] ;  /* 0x0000200001d97983 */ /* 0x0003620000300800 */
[----:B--2---:R-:W-:Y:S01]  /*5710*/  FFMA.FTZ R0, R135, c[0x0][0x2d0], -R8 ;  /* 0x0000b40087007a23 */ /* 0x004fe20000010808 */
[----:B------:R-:W-:Y:S01]  /*5720*/  MOV R138, R139 ;  /* 0x0000008b008a7202 */ /* 0x000fe20000000f00 */
[----:B------:R-:W-:Y:S01]  /*5730*/  IMAD.MOV.U32 R147, RZ, RZ, R165 ;  /* 0x000000ffff937224 */ /* 0x000fe200078e00a5 */
[----:B------:R1:W5:Y:S01]  /*5740*/  LDL.LU R212, [R1+0x1c] ;  /* 0x00001c0001d47983 */ /* 0x0003620000300800 */
[----:B------:R-:W2:Y:S01]  /*5750*/  MUFU.EX2 R133, R0 ;  /* 0x0000000000857308 */ /* 0x000ea20000000800 */
[----:B------:R-:W-:Y:S01]  /*5760*/  IMAD.MOV.U32 R139, RZ, RZ, R128 ;  /* 0x000000ffff8b7224 */ /* 0x000fe200078e0080 */
[----:B------:R-:W-:Y:S01]  /*5770*/  MOV R128, R38 ;  /* 0x0000002600807202 */ /* 0x000fe20000000f00 */
[----:B------:R-:W-:Y:S01]  /*5780*/  IMAD.MOV.U32 R130, RZ, RZ, R116 ;  /* 0x000000ffff827224 */ /* 0x000fe200078e0074 */
[----:B------:R-:W1:Y:S01]  /*5790*/  LDSM.16.MT88.4 R36, [R215+0x3100] ;  /* 0x00310000d724783b */ /* 0x000e620000004200 */
[----:B------:R-:W-:Y:S01]  /*57a0*/  MOV R135, R100 ;  /* 0x0000006400877202 */ /* 0x000fe20000000f00 */
[----:B------:R-:W-:Y:S01]  /*57b0*/  UIMAD.WIDE.U32 UR26, UR25, UR4, URZ ;  /* 0x00000004191a72a5 */ /* 0x000fe2000f8e003f */
[----:B------:R-:W-:Y:S01]  /*57c0*/  PLOP3.LUT P0, PT, PT, PT, UP1, 0x40, 0x0 ;  /* 0x000000000000781c */ /* 0x000fe20003f0e818 */
[----:B------:R-:W-:-:S02]  /*57d0*/  UIADD3 UR21, UR21, -0x2, URZ ;  /* 0xfffffffe15157890 */ /* 0x000fc4000fffe03f */
[----:B------:R-:W-:-:S04]  /*57e0*/  @UP2 USHF.R.U32.HI UR25, URZ, UR5, UR27 ;  /* 0x000000053f192299 */ /* 0x000fc8000801161b */
[----:B------:R-:W-:Y:S01]  /*57f0*/  UIADD3 UR4, UR24, UR25, URZ ;  /* 0x0000001918047290 */ /* 0x000fe2000fffe03f */
[----:B--2---:R-:W-:Y:S01]  /*5800*/  F2FP.BF16.PACK_AB R7, R133, R134 ;  /* 0x000000868507723e */ /* 0x004fe200000010ff */
[----:B------:R-:W-:Y:S01]  /*5810*/  IMAD.MOV.U32 R0, RZ, RZ, R118 ;  /* 0x000000ffff007224 */ /* 0x000fe200078e0076 */
[----:B------:R-:W-:Y:S02]  /*5820*/  ULDC UR25, c[0x0][0x328] ;  /* 0x0000ca0000197ab9 */ /* 0x000fe40000000800 */
[----:B------:R-:W-:Y:S01]  /*5830*/  UIADD3 UR25, UR4, UR25, URZ ;  /* 0x0000001904197290 */ /* 0x000fe2000fffe03f */
[----:B------:R-:W-:Y:S02]  /*5840*/  FFMA.FTZ R0, R0, c[0x0][0x2d0], -R9 ;  /* 0x0000b40000007a23 */ /* 0x000fe40000010809 */
[C---:B------:R-:W-:Y:S08]  /*5850*/  HMMA.16816.F32.BF16 R28, R4.reuse, R26, R148 ;  /* 0x0000001a041c723c */ /* 0x040ff00000041894 */
[C---:B------:R-:W-:Y:S01]  /*5860*/  HMMA.16816.F32.BF16 R140, R4.reuse, R24, R140 ;  /* 0x00000018048c723c */ /* 0x040fe2000004188c */
[----:B------:R-:W-:Y:S07]  /*5870*/  LDSM.16.MT88.4 R24, [R213+0x5100] ;  /* 0x00510000d518783b */ /* 0x000fee0000004200 */
[C---:B---3--:R-:W-:Y:S07]  /*5880*/  HMMA.16816.F32.BF16 R148, R4.reuse, R20, R200 ;  /* 0x000000140494723c */ /* 0x048fee00000418c8 */
[----:B------:R-:W-:Y:S01]  /*5890*/  IMAD.MOV.U32 R202, RZ, RZ, R102 ;  /* 0x000000ffffca7224 */ /* 0x000fe200078e0066 */
[----:B------:R-:W-:Y:S01]  /*58a0*/  MOV R187, R28 ;  /* 0x0000001c00bb7202 */ /* 0x000fe20000000f00 */
[----:B------:R-:W-:Y:S01]  /*58b0*/  IMAD.MOV.U32 R186, RZ, RZ, R29 ;  /* 0x000000ffffba7224 */ /* 0x000fe200078e001d */
[----:B------:R-:W-:Y:S01]  /*58c0*/  MOV R184, R31 ;  /* 0x0000001f00b87202 */ /* 0x000fe20000000f00 */
[----:B------:R-:W-:Y:S01]  /*58d0*/  IMAD.MOV.U32 R185, RZ, RZ, R30 ;  /* 0x000000ffffb97224 */ /* 0x000fe200078e001e */
[----:B------:R-:W-:Y:S01]  /*58e0*/  MOV R203, R103 ;  /* 0x0000006700cb7202 */ /* 0x000fe20000000f00 */
[----:B------:R-:W2:Y:S01]  /*58f0*/  LDSM.16.MT88.4 R28, [R216+0x3100] ;  /* 0x00310000d81c783b */ /* 0x000ea20000004200 */
[C---:B------:R-:W-:Y:S08]  /*5900*/  HMMA.16816.F32.BF16 R164, R4.reuse, R16, R196 ;  /* 0x0000001004a4723c */ /* 0x040ff000000418c4 */
[C---:B------:R-:W-:Y:S01]  /*5910*/  HMMA.16816.F32.BF16 R108, R4.reuse, R18, R108 ;  /* 0x00000012046c723c */ /* 0x040fe2000004186c */
[----:B------:R-:W3:Y:S07]  /*5920*/  LDSM.16.MT88.4 R16, [R214+0x5100] ;  /* 0x00510000d610783b */ /* 0x000eee0000004200 */
[C---:B------:R-:W-:Y:S01]  /*5930*/  HMMA.16816.F32.BF16 R100, R4.reuse, R22, R192 ;  /* 0x000000160464723c */ /* 0x040fe200000418c0 */
[----:B------:R-:W2:Y:S07]  /*5940*/  LDSM.16.MT88.4 R20, [R215+0x5100] ;  /* 0x00510000d714783b */ /* 0x000eae0000004200 */
[C---:B------:R-:W-:Y:S08]  /*5950*/  HMMA.16816.F32.BF16 R112, R4.reuse, R12, R112 ;  /* 0x0000000c0470723c */ /* 0x040ff00000041870 */
[C---:B------:R-:W-:Y:S01]  /*5960*/  HMMA.16816.F32.BF16 R116, R4.reuse, R14, R124 ;  /* 0x0000000e0474723c */ /* 0x040fe2000004187c */
[----:B------:R-:W2:Y:S07]  /*5970*/  LDSM.16.MT88.4 R12, [R216+0x5100] ;  /* 0x00510000d80c783b */ /* 0x000eae0000004200 */
[C---:B----4-:R-:W-:Y:S08]  /*5980*/  HMMA.16816.F32.BF16 R120, R4.reuse, R32, R120 ;  /* 0x000000200478723c */ /* 0x050ff00000041878 */
[C---:B------:R-:W-:Y:S08]  /*5990*/  HMMA.16816.F32.BF16 R124, R4.reuse, R34, R208 ;  /* 0x00000022047c723c */ /* 0x040ff000000418d0 */
[C---:B-1----:R-:W-:Y:S07]  /*59a0*/  HMMA.16816.F32.BF16 R32, R4.reuse, R36, R180 ;  /* 0x000000240420723c */ /* 0x042fee00000418b4 */
[----:B------:R-:W-:Y:S01]  /*59b0*/  MOV R181, R135 ;  /* 0x0000008700b57202 */ /* 0x000fe20000000f00 */
[----:B------:R-:W-:Y:S01]  /*59c0*/  HMMA.16816.F32.BF16 R156, R4, R40, R104 ;  /* 0x00000028049c723c */ /* 0x000fe20000041868 */
[----:B------:R-:W-:Y:S01]  /*59d0*/  IMAD.MOV.U32 R135, RZ, RZ, R188 ;  /* 0x000000ffff877224 */ /* 0x000fe200078e00bc */
[----:B------:R-:W-:Y:S01]  /*59e0*/  MOV R183, R202 ;  /* 0x000000ca00b77202 */ /* 0x000fe20000000f00 */
[----:B------:R-:W-:-:S02]  /*59f0*/  IMAD.MOV.U32 R182, RZ, RZ, R203 ;  /* 0x000000ffffb67224 */ /* 0x000fc400078e00cb */
[----:B------:R-:W-:-:S03]  /*5a00*/  IMAD.MOV.U32 R180, RZ, RZ, R187 ;  /* 0x000000ffffb47224 */ /* 0x000fc600078e00bb */
[C---:B------:R-:W-:Y:S08]  /*5a10*/  HMMA.16816.F32.BF16 R104, R4.reuse, R42, R244 ;  /* 0x0000002a0468723c */ /* 0x040ff000000418f4 */
[----:B--2---:R-:W-:Y:S01]  /*5a20*/  HMMA.16816.F32.BF16 R136, R4, R28, R136 ;  /* 0x0000001c0488723c */ /* 0x004fe20000041888 */
[----:B------:R-:W-:Y:S01]  /*5a30*/  IMAD.MOV.U32 R41, RZ, RZ, R32 ;  /* 0x000000ffff297224 */ /* 0x000fe200078e0020 */
[----:B------:R-:W-:Y:S01]  /*5a40*/  MOV R43, R34 ;  /* 0x00000022002b7202 */ /* 0x000fe20000000f00 */
[----:B------:R-:W-:-:S02]  /*5a50*/  IMAD.MOV.U32 R40, RZ, RZ, R33 ;  /* 0x000000ffff287224 */ /* 0x000fc400078e0021 */
[----:B------:R-:W-:-:S03]  /*5a60*/  IMAD.MOV.U32 R42, RZ, RZ, R35 ;  /* 0x000000ffff2a7224 */ /* 0x000fc600078e0023 */
[C---:B------:R-:W-:Y:S01]  /*5a70*/  HMMA.16816.F32.BF16 R204, R4.reuse, R30, R204 ;  /* 0x0000001e04cc723c */ /* 0x040fe200000418cc */
[----:B------:R-:W1:Y:S07]  /*5a80*/  LDSM.16.MT88.4 R28, [R213+0x7100] ;  /* 0x00710000d51c783b */ /* 0x000e6e0000004200 */
[C---:B------:R-:W-:Y:S07]  /*5a90*/  HMMA.16816.F32.BF16 R244, R4.reuse, R24, R172 ;  /* 0x0000001804f4723c */ /* 0x040fee00000418ac */
[----:B------:R-:W-:Y:S01]  /*5aa0*/  MOV R174, R190 ;  /* 0x000000be00ae7202 */ /* 0x000fe20000000f00 */
[----:B------:R-:W-:Y:S01]  /*5ab0*/  HMMA.16816.F32.BF16 R32, R4, R38, R176 ;  /* 0x000000260420723c */ /* 0x000fe200000418b0 */
[----:B------:R-:W-:-:S06]  /*5ac0*/  IMAD.MOV.U32 R175, RZ, RZ, R189 ;  /* 0x000000ffffaf7224 */ /* 0x000fcc00078e00bd */
[----:B------:R-:W-:Y:S01]  /*5ad0*/  MOV R176, R152 ;  /* 0x0000009800b07202 */ /* 0x000fe20000000f00 */
[C---:B---3--:R-:W-:Y:S01]  /*5ae0*/  HMMA.16816.F32.BF16 R196, R4.reuse, R18, R92 ;  /* 0x0000001204c4723c */ /* 0x048fe2000004185c */
[----:B------:R-:W-:Y:S01]  /*5af0*/  IMAD.MOV.U32 R152, RZ, RZ, R154 ;  /* 0x000000ffff987224 */ /* 0x000fe200078e009a */
[----:B------:R-:W-:Y:S01]  /*5b00*/  MOV R154, R155 ;  /* 0x0000009b009a7202 */ /* 0x000fe20000000f00 */
[----:B------:R-:W-:Y:S01]  /*5b10*/  IMAD.MOV.U32 R155, RZ, RZ, R191 ;  /* 0x000000ffff9b7224 */ /* 0x000fe200078e00bf */
[----:B------:R-:W-:Y:S01]  /*5b20*/  MOV R177, R181 ;  /* 0x000000b500b17202 */ /* 0x000fe20000000f00 */
[----:B------:R-:W-:Y:S01]  /*5b30*/  IMAD.MOV.U32 R178, RZ, RZ, R182 ;  /* 0x000000ffffb27224 */ /* 0x000fe200078e00b6 */
[----:B------:R-:W-:Y:S01]  /*5b40*/  MOV R181, R186 ;  /* 0x000000ba00b57202 */ /* 0x000fe20000000f00 */
[----:B------:R-:W-:Y:S01]  /*5b50*/  IMAD.MOV.U32 R182, RZ, RZ, R185 ;  /* 0x000000ffffb67224 */ /* 0x000fe200078e00b9 */
[----:B------:R-:W-:Y:S01]  /*5b60*/  HMMA.16816.F32.BF16 R92, R4, R20, R52 ;  /* 0x00000014045c723c */ /* 0x000fe20000041834 */
[----:B------:R2:W3:Y:S01]  /*5b70*/  MUFU.EX2 R53, R0 ;  /* 0x0000000000357308 */ /* 0x0004e20000000800 */
[----:B------:R-:W-:Y:S01]  /*5b80*/  MOV R179, R183 ;  /* 0x000000b700b37202 */ /* 0x000fe20000000f00 */
[----:B------:R-:W-:Y:S01]  /*5b90*/  IMAD.MOV.U32 R172, RZ, RZ, R181 ;  /* 0x000000ffffac7224 */ /* 0x000fe200078e00b5 */
[----:B------:R-:W-:-:S02]  /*5ba0*/  MOV R181, R163 ;  /* 0x000000a300b57202 */ /* 0x000fc40000000f00 */
[----:B------:R-:W-:Y:S02]  /*5bb0*/  MOV R163, R11 ;  /* 0x0000000b00a37202 */ /* 0x000fe40000000f00 */
[C---:B------:R-:W-:Y:S01]  /*5bc0*/  HMMA.16816.F32.BF16 R192, R4.reuse, R12, R88 ;  /* 0x0000000c04c0723c */ /* 0x040fe20000041858 */
[----:B------:R-:W-:Y:S01]  /*5bd0*/  MOV R183, R184 ;  /* 0x000000b800b77202 */ /* 0x000fe20000000f00 */
[----:B------:R-:W-:Y:S01]  /*5be0*/  IMAD.MOV.U32 R39, RZ, RZ, R32 ;  /* 0x000000ffff277224 */ /* 0x000fe200078e0020 */
[----:B------:R-:W-:Y:S01]  /*5bf0*/  MOV R38, R33 ;  /* 0x0000002100267202 */ /* 0x000fe20000000f00 */
[----:B------:R-:W-:Y:S01]  /*5c00*/  IMAD.MOV.U32 R37, RZ, RZ, R34 ;  /* 0x000000ffff257224 */ /* 0x000fe200078e0022 */
[----:B------:R-:W-:Y:S02]  /*5c10*/  MOV R36, R35 ;  /* 0x0000002300247202 */ /* 0x000fe40000000f00 */
[----:B------:R-:W-:Y:S01]  /*5c20*/  LDSM.16.MT88.4 R32, [R214+0x7100] ;  /* 0x00710000d620783b */ /* 0x000fe20000004200 */
[C---:B------:R-:W-:Y:S01]  /*5c30*/  HMMA.16816.F32.BF16 R188, R4.reuse, R14, R72 ;  /* 0x0000000e04bc723c */ /* 0x040fe20000041848 */
[----:B--2---:R-:W-:Y:S01]  /*5c40*/  FFMA.FTZ R0, R174, c[0x0][0x2d0], -R9 ;  /* 0x0000b400ae007a23 */ /* 0x004fe20000010809 */
[----:B------:R-:W-:Y:S01]  /*5c50*/  MOV R173, R182 ;  /* 0x000000b600ad7202 */ /* 0x000fe20000000f00 */
[----:B------:R-:W2:Y:S01]  /*5c60*/  LDSM.16.MT88.4 R12, [R215+0x7100] ;  /* 0x00710000d70c783b */ /* 0x000ea20000004200 */
[----:B------:R-:W-:Y:S01]  /*5c70*/  IMAD.MOV.U32 R174, RZ, RZ, R183 ;  /* 0x000000ffffae7224 */ /* 0x000fe200078e00b7 */
[----:B------:R4:W-:Y:S01]  /*5c80*/  MUFU.EX2 R52, R0 ;  /* 0x0000000000347308 */ /* 0x0009e20000000800 */
[----:B------:R-:W-:Y:S01]  /*5c90*/  IMAD.MOV.U32 R182, RZ, RZ, R152 ;  /* 0x000000ffffb67224 */ /* 0x000fe200078e0098 */
[----:B------:R-:W-:Y:S01]  /*5ca0*/  MOV R152, R146 ;  /* 0x0000009200987202 */ /* 0x000fe20000000f00 */
[C---:B------:R-:W-:Y:S01]  /*5cb0*/  HMMA.16816.F32.BF16 R200, R4.reuse, R26, R168 ;  /* 0x0000001a04c8723c */ /* 0x040fe200000418a8 */
[----:B------:R-:W-:Y:S01]  /*5cc0*/  IMAD.MOV.U32 R55, RZ, RZ, R173 ;  /* 0x000000ffff377224 */ /* 0x000fe200078e00ad */
[----:B------:R-:W-:Y:S01]  /*5cd0*/  MOV R72, R174 ;  /* 0x000000ae00487202 */ /* 0x000fe20000000f00 */
[----:B------:R-:W-:Y:S01]  /*5ce0*/  IMAD.MOV.U32 R75, RZ, RZ, R181 ;  /* 0x000000ffff4b7224 */ /* 0x000fe200078e00b5 */
[----:B------:R-:W-:Y:S01]  /*5cf0*/  MOV R183, R144 ;  /* 0x0000009000b77202 */ /* 0x000fe20000000f00 */
[----:B------:R-:W-:Y:S01]  /*5d00*/  IMAD.MOV.U32 R91, RZ, RZ, R161 ;  /* 0x000000ffff5b7224 */ /* 0x000fe200078e00a1 */
[----:B------:R-:W-:Y:S01]  /*5d10*/  MOV R88, R182 ;  /* 0x000000b600587202 */ /* 0x000fe20000000f00 */
[----:B------:R-:W-:Y:S01]  /*5d20*/  IMAD.MOV.U32 R168, RZ, RZ, R135 ;  /* 0x000000ffffa87224 */ /* 0x000fe200078e0087 */
[C---:B------:R-:W-:Y:S01]  /*5d30*/  HMMA.16816.F32.BF16 R208, R4.reuse, R16, R96 ;  /* 0x0000001004d0723c */ /* 0x040fe20000041860 */
[----:B------:R-:W2:Y:S01]  /*5d40*/  LDSM.16.MT88.4 R16, [R216+0x7100] ;  /* 0x00710000d810783b */ /* 0x000ea20000004200 */
[----:B------:R-:W-:Y:S01]  /*5d50*/  MOV R169, R178 ;  /* 0x000000b200a97202 */ /* 0x000fe20000000f00 */
[----:B------:R-:W-:Y:S01]  /*5d60*/  IMAD.MOV.U32 R170, RZ, RZ, R179 ;  /* 0x000000ffffaa7224 */ /* 0x000fe200078e00b3 */
[----:B------:R-:W-:Y:S01]  /*5d70*/  MOV R171, R180 ;  /* 0x000000b400ab7202 */ /* 0x000fe20000000f00 */
[----:B----4-:R-:W-:Y:S01]  /*5d80*/  FFMA.FTZ R0, R175, c[0x0][0x2d0], -R9 ;  /* 0x0000b400af007a23 */ /* 0x010fe20000010809 */
[----:B------:R-:W-:Y:S01]  /*5d90*/  MOV R175, R160 ;  /* 0x000000a000af7202 */ /* 0x000fe20000000f00 */
[----:B------:R-:W-:Y:S01]  /*5da0*/  IMAD.MOV.U32 R99, RZ, RZ, R169 ;  /* 0x000000ffff637224 */ /* 0x000fe200078e00a9 */
[----:B------:R-:W-:Y:S01]  /*5db0*/  HMMA.16816.F32.BF16 R184, R4, R22, R80 ;  /* 0x0000001604b8723c */ /* 0x000fe20000041850 */
[----:B------:R4:W2:Y:S01]  /*5dc0*/  MUFU.EX2 R54, R0 ;  /* 0x0000000000367308 */ /* 0x0008a20000000800 */
[----:B------:R-:W-:Y:S01]  /*5dd0*/  MOV R98, R170 ;  /* 0x000000aa00627202 */ /* 0x000fe20000000f00 */
[----:B------:R-:W-:Y:S01]  /*5de0*/  IMAD.MOV.U32 R73, RZ, RZ, R175 ;  /* 0x000000ffff497224 */ /* 0x000fe200078e00af */
[----:B------:R-:W-:Y:S01]  /*5df0*/  MOV R170, R41 ;  /* 0x0000002900aa7202 */ /* 0x000fe20000000f00 */
[----:B------:R-:W-:-:S02]  /*5e00*/  IMAD.MOV.U32 R169, RZ, RZ, R153 ;  /* 0x000000ffffa97224 */ /* 0x000fc400078e0099 */
[----:B---3--:R-:W-:Y:S01]  /*5e10*/  MOV R83, R53 ;  /* 0x0000003500537202 */ /* 0x008fe20000000f00 */
[----:B------:R-:W-:Y:S01]  /*5e20*/  IMAD.MOV.U32 R53, RZ, RZ, R171 ;  /* 0x000000ffff357224 */ /* 0x000fe200078e00ab */
[C---:B-1----:R-:W-:Y:S01]  /*5e30*/  HMMA.16816.F32.BF16 R24, R4.reuse, R28, R68 ;  /* 0x0000001c0418723c */ /* 0x042fe20000041844 */
[----:B------:R-:W-:Y:S02]  /*5e40*/  IMAD.MOV.U32 R171, RZ, RZ, R40 ;  /* 0x000000ffffab7224 */ /* 0x000fe400078e0028 */
[----:B------:R-:W-:Y:S02]  /*5e50*/  IMAD.MOV.U32 R180, RZ, RZ, R162 ;  /* 0x000000ffffb47224 */ /* 0x000fe400078e00a2 */
[----:B------:R-:W-:Y:S02]  /*5e60*/  IMAD.MOV.U32 R160, RZ, RZ, R145 ;  /* 0x000000ffffa07224 */ /* 0x000fe400078e0091 */
[----:B------:R-:W-:Y:S01]  /*5e70*/  MOV R71, R73 ;  /* 0x0000004900477202 */ /* 0x000fe20000000f00 */
[----:B----4-:R-:W-:Y:S01]  /*5e80*/  FFMA.FTZ R0, R176, c[0x0][0x2d0], -R9 ;  /* 0x0000b400b0007a23 */ /* 0x010fe20000010809 */
[C---:B------:R-:W-:Y:S01]  /*5e90*/  HMMA.16816.F32.BF16 R28, R4.reuse, R30, R76 ;  /* 0x0000001e041c723c */ /* 0x040fe2000004184c */
[----:B------:R-:W-:Y:S01]  /*5ea0*/  MOV R73, R171 ;  /* 0x000000ab00497202 */ /* 0x000fe20000000f00 */
[----:B------:R-:W-:Y:S01]  /*5eb0*/  IMAD.MOV.U32 R162, RZ, RZ, R147 ;  /* 0x000000ffffa27224 */ /* 0x000fe200078e0093 */
[----:B------:R1:W3:Y:S01]  /*5ec0*/  MUFU.EX2 R135, R0 ;  /* 0x0000000000877308 */ /* 0x0002e20000000800 */
[----:B------:R-:W4:Y:S01]  /*5ed0*/  LDSM.16.MT88.4 R144, [R213+0x1900] ;  /* 0x00190000d590783b */ /* 0x000f220000004200 */
[----:B------:R-:W-:Y:S01]  /*5ee0*/  MOV R74, R180 ;  /* 0x000000b4004a7202 */ /* 0x000fe20000000f00 */
[----:B------:R-:W-:Y:S01]  /*5ef0*/  IMAD.MOV.U32 R89, RZ, RZ, R183 ;  /* 0x000000ffff597224 */ /* 0x000fe200078e00b7 */
[----:B------:R-:W-:Y:S01]  /*5f00*/  MOV R78, R55 ;  /* 0x00000037004e7202 */ /* 0x000fe20000000f00 */
[----:B------:R-:W-:Y:S01]  /*5f10*/  IMAD.MOV.U32 R79, RZ, RZ, R72 ;  /* 0x000000ffff4f7224 */ /* 0x000fe200078e0048 */
[----:B------:R-:W-:Y:S01]  /*5f20*/  MOV R55, R169 ;  /* 0x000000a900377202 */ /* 0x000fe20000000f00 */
[----:B------:R-:W-:Y:S01]  /*5f30*/  IMAD.MOV.U32 R72, RZ, RZ, R170 ;  /* 0x000000ffff487224 */ /* 0x000fe200078e00aa */
[C---:B--2---:R-:W-:Y:S01]  /*5f40*/  HMMA.16816.F32.BF16 R180, R4.reuse, R12, R56 ;  /* 0x0000000c04b4723c */ /* 0x044fe20000041838 */
[----:B------:R-:W-:Y:S01]  /*5f50*/  LDSM.16.MT88.4 R56, [R216+0x3900] ;  /* 0x00390000d838783b */ /* 0x000fe20000004200 */
[----:B------:R-:W-:Y:S01]  /*5f60*/  IMAD.MOV.U32 R70, RZ, RZ, R74 ;  /* 0x000000ffff467224 */ /* 0x000fe200078e004a */
[----:B------:R-:W-:Y:S01]  /*5f70*/  MOV R69, R75 ;  /* 0x0000004b00457202 */ /* 0x000fe20000000f00 */
[----:B------:R-:W-:Y:S01]  /*5f80*/  IMAD.MOV.U32 R80, RZ, RZ, R88 ;  /* 0x000000ffff507224 */ /* 0x000fe200078e0058 */
[----:B------:R-:W-:Y:S01]  /*5f90*/  MOV R81, R89 ;  /* 0x0000005900517202 */ /* 0x000fe20000000f00 */
[----:B------:R-:W-:Y:S01]  /*5fa0*/  IMAD.MOV.U32 R74, RZ, RZ, R43 ;  /* 0x000000ffff4a7224 */ /* 0x000fe200078e002b */
[----:B------:R-:W-:Y:S01]  /*5fb0*/  MOV R75, R42 ;  /* 0x0000002a004b7202 */ /* 0x000fe20000000f00 */
[----:B-1----:R-:W-:Y:S01]  /*5fc0*/  FFMA.FTZ R0, R177, c[0x0][0x2d0], -R8 ;  /* 0x0000b400b1007a23 */ /* 0x002fe20000010808 */
[C---:B------:R-:W-:Y:S01]  /*5fd0*/  HMMA.16816.F32.BF16 R20, R4.reuse, R32, R64 ;  /* 0x000000200414723c */ /* 0x040fe20000041840 */
[----:B------:R-:W-:Y:S01]  /*5fe0*/  MOV R90, R160 ;  /* 0x000000a0005a7202 */ /* 0x000fe20000000f00 */
[----:B------:R-:W-:Y:S01]  /*5ff0*/  IMAD.MOV.U32 R97, RZ, RZ, R163 ;  /* 0x000000ffff617224 */ /* 0x000fe200078e00a3 */
[----:B------:R1:W-:Y:S01]  /*6000*/  MUFU.EX2 R11, R0 ;  /* 0x00000000000b7308 */ /* 0x0003e20000000800 */
[----:B------:R-:W-:Y:S01]  /*6010*/  MOV R96, R162 ;  /* 0x000000a200607202 */ /* 0x000fe20000000f00 */
[----:B------:R-:W-:Y:S01]  /*6020*/  IMAD.MOV.U32 R68, RZ, RZ, R80 ;  /* 0x000000ffff447224 */ /* 0x000fe200078e0050 */
[----:B------:R-:W-:Y:S01]  /*6030*/  MOV R76, R53 ;  /* 0x00000035004c7202 */ /* 0x000fe20000000f00 */
[----:B------:R-:W-:Y:S01]  /*6040*/  IMAD.MOV.U32 R82, RZ, RZ, R90 ;  /* 0x000000ffff527224 */ /* 0x000fe200078e005a */
[C---:B------:R-:W-:Y:S01]  /*6050*/  HMMA.16816.F32.BF16 R32, R4.reuse, R34, R48 ;  /* 0x000000220420723c */ /* 0x040fe20000041830 */
[----:B------:R-:W-:Y:S01]  /*6060*/  LDSM.16.MT88.4 R48, [R214+0x3900] ;  /* 0x00390000d630783b */ /* 0x000fe20000004200 */
[----:B------:R-:W-:Y:S01]  /*6070*/  MOV R53, R97 ;  /* 0x0000006100357202 */ /* 0x000fe20000000f00 */
[----:B------:R-:W-:Y:S01]  /*6080*/  IMAD.MOV.U32 R90, RZ, RZ, R128 ;  /* 0x000000ffff5a7224 */ /* 0x000fe200078e0080 */
[----:B------:R-:W-:Y:S01]  /*6090*/  MOV R97, R131 ;  /* 0x0000008300617202 */ /* 0x000fe20000000f00 */
[----:B------:R-:W-:Y:S03]  /*60a0*/  LDSM.16.MT88.4 R160, [R216+0x1900] ;  /* 0x00190000d8a0783b */ /* 0x000fe60000004200 */
[----:B------:R-:W-:Y:S01]  /*60b0*/  HMMA.16816.F32.BF16 R176, R4, R16, R60 ;  /* 0x0000001004b0723c */ /* 0x000fe2000004183c */
[----:B------:R-:W-:Y:S01]  /*60c0*/  LDSM.16.MT88.4 R64, [R215+0x3900] ;  /* 0x00390000d740783b */ /* 0x000fe20000004200 */
[----:B-1----:R-:W-:-:S02]  /*60d0*/  FFMA.FTZ R0, R154, c[0x0][0x2d0], -R8 ;  /* 0x0000b4009a007a23 */ /* 0x002fc40000010808 */
[----:B------:R-:W-:Y:S01]  /*60e0*/  IMAD.MOV.U32 R154, RZ, RZ, R155 ;  /* 0x000000ffff9a7224 */ /* 0x000fe200078e009b */
[----:B------:R-:W-:Y:S02]  /*60f0*/  MOV R155, R10 ;  /* 0x0000000a009b7202 */ /* 0x000fe40000000f00 */
[----:B------:R-:W-:Y:S01]  /*6100*/  IMAD.MOV.U32 R60, RZ, RZ, R72 ;  /* 0x000000ffff3c7224 */ /* 0x000fe200078e0048 */
[----:B------:R1:W2:Y:S01]  /*6110*/  MUFU.EX2 R10, R0 ;  /* 0x00000000000a7308 */ /* 0x0002a20000000800 */
[----:B------:R-:W-:Y:S01]  /*6120*/  MOV R61, R73 ;  /* 0x00000049003d7202 */ /* 0x000fe20000000f00 */
[----:B------:R-:W-:Y:S01]  /*6130*/  IMAD.MOV.U32 R62, RZ, RZ, R74 ;  /* 0x000000ffff3e7224 */ /* 0x000fe200078e004a */
[----:B------:R-:W-:Y:S01]  /*6140*/  MOV R40, R154 ;  /* 0x0000009a00287202 */ /* 0x000fe20000000f00 */
[----:B------:R-:W-:Y:S01]  /*6150*/  IMAD.MOV.U32 R41, RZ, RZ, R155 ;  /* 0x000000ffff297224 */ /* 0x000fe200078e009b */
[----:B------:R-:W-:Y:S02]  /*6160*/  MOV R63, R75 ;  /* 0x0000004b003f7202 */ /* 0x000fe40000000f00 */
[----:B------:R-:W-:Y:S01]  /*6170*/  LDSM.16.MT88.4 R72, [R213+0x5900] ;  /* 0x00590000d548783b */ /* 0x000fe20000004200 */
[----:B------:R-:W-:Y:S01]  /*6180*/  IMAD.MOV.U32 R88, RZ, RZ, R40 ;  /* 0x000000ffff587224 */ /* 0x000fe200078e0028 */
[----:B------:R-:W-:-:S02]  /*6190*/  MOV R89, R41 ;  /* 0x0000002900597202 */ /* 0x000fc40000000f00 */
[----:B------:R-:W-:Y:S01]  /*61a0*/  LDSM.16.MT88.4 R40, [R213+0x3900] ;  /* 0x00390000d528783b */ /* 0x000fe20000004200 */
[--C-:B-1----:R-:W-:Y:S01]  /*61b0*/  FFMA.FTZ R0, R168, c[0x0][0x2d0], -R8.reuse ;  /* 0x0000b400a8007a23 */ /* 0x102fe20000010808 */
[----:B------:R-:W-:Y:S02]  /*61c0*/  MOV R168, R152 ;  /* 0x0000009800a87202 */ /* 0x000fe40000000f00 */
[----:B------:R-:W-:Y:S01]  /*61d0*/  LDSM.16.MT88.4 R152, [R214+0x1900] ;  /* 0x00190000d698783b */ /* 0x000fe20000004200 */
[----:B------:R1:W-:Y:S02]  /*61e0*/  MUFU.EX2 R9, R0 ;  /* 0x0000000000097308 */ /* 0x0003e40000000800 */
[----:B-1----:R-:W-:Y:S02]  /*61f0*/  FFMA.FTZ R0, R249, c[0x0][0x2d0], -R8 ;  /* 0x0000b400f9007a23 */ /* 0x002fe40000010808 */
[----:B------:R-:W-:Y:S01]  /*6200*/  IMAD.MOV.U32 R249, RZ, RZ, R54 ;  /* 0x000000fffff97224 */ /* 0x000fe200078e0036 */
[----:B------:R-:W-:-:S03]  /*6210*/  MOV R54, R172 ;  /* 0x000000ac00367202 */ /* 0x000fc60000000f00 */
[----:B------:R1:W1:Y:S01]  /*6220*/  MUFU.EX2 R8, R0 ;  /* 0x0000000000087308 */ /* 0x0002620000000800 */
[C---:B------:R-:W-:Y:S01]  /*6230*/  HMMA.16816.F32.BF16 R172, R4.reuse, R18, R84 ;  /* 0x0000001204ac723c */ /* 0x040fe20000041854 */
[----:B------:R-:W-:Y:S02]  /*6240*/  IMAD.MOV.U32 R77, RZ, RZ, R54 ;  /* 0x000000ffff4d7224 */ /* 0x000fe400078e0036 */
[----:B------:R-:W-:Y:S02]  /*6250*/  IMAD.MOV.U32 R54, RZ, RZ, R168 ;  /* 0x000000ffff367224 */ /* 0x000fe400078e00a8 */
[----:B------:R-:W4:Y:S03]  /*6260*/  LDSM.16.MT88.4 R168, [R215+0x1900] ;  /* 0x00190000d7a8783b */ /* 0x000f260000004200 */
[----:B------:R-:W-:Y:S01]  /*6270*/  HMMA.16816.F32.BF16 R16, R4, R14, R44 ;  /* 0x0000000e0410723c */ /* 0x000fe2000004182c */
[----:B------:R-:W-:Y:S01]  /*6280*/  MOV R87, R53 ;  /* 0x0000003500577202 */ /* 0x000fe20000000f00 */
[----:B------:R-:W-:Y:S01]  /*6290*/  IMAD.MOV.U32 R85, RZ, RZ, R98 ;  /* 0x000000ffff557224 */ /* 0x000fe200078e0062 */
[----:B------:R-:W-:-:S02]  /*62a0*/  MOV R86, R99 ;  /* 0x0000006300567202 */ /* 0x000fc40000000f00 */
[----:B------:R-:W-:Y:S02]  /*62b0*/  MOV R84, R97 ;  /* 0x0000006100547202 */ /* 0x000fe40000000f00 */
[----:B------:R-:W-:Y:S01]  /*62c0*/  IMAD.MOV.U32 R7, RZ, RZ, R52 ;  /* 0x000000ffff077224 */ /* 0x000fe200078e0034 */
[----:B------:R-:W-:Y:S01]  /*62d0*/  MOV R6, R83 ;  /* 0x0000005300067202 */ /* 0x000fe20000000f00 */
[----:B------:R-:W-:Y:S01]  /*62e0*/  IMAD.MOV.U32 R52, RZ, RZ, R96 ;  /* 0x000000ffff347224 */ /* 0x000fe200078e0060 */
[----:B------:R-:W-:Y:S01]  /*62f0*/  MOV R83, R91 ;  /* 0x0000005b00537202 */ /* 0x000fe20000000f00 */
[----:B------:R-:W-:Y:S01]  /*6300*/  IMAD.MOV.U32 R96, RZ, RZ, R130 ;  /* 0x000000ffff607224 */ /* 0x000fe200078e0082 */
[----:B------:R-:W-:Y:S01]  /*6310*/  MOV R91, R129 ;  /* 0x00000081005b7202 */ /* 0x000fe20000000f00 */
[----:B------:R-:W-:Y:S01]  /*6320*/  IMAD.MOV.U32 R4, RZ, RZ, R54 ;  /* 0x000000ffff047224 */ /* 0x000fe200078e0036 */
[----:B------:R-:W-:Y:S01]  /*6330*/  F2FP.BF16.PACK_AB R128, R7, R6 ;  /* 0x000000060780723e */ /* 0x000fe200000010ff */
[----:B------:R-:W-:Y:S01]  /*6340*/  IMAD.MOV.U32 R15, RZ, RZ, R90 ;  /* 0x000000ffff0f7224 */ /* 0x000fe200078e005a */
[----:B---3--:R-:W-:Y:S01]  /*6350*/  F2FP.BF16.PACK_AB R130, R135, R249 ;  /* 0x000000f98782723e */ /* 0x008fe200000010ff */
[----:B-1----:R-:W-:Y:S01]  /*6360*/  IMAD.MOV.U32 R0, RZ, RZ, R88 ;  /* 0x000000ffff007224 */ /* 0x002fe200078e0058 */
[----:B--2---:R-:W-:Y:S01]  /*6370*/  F2FP.BF16.PACK_AB R129, R10, R11 ;  /* 0x0000000b0a81723e */ /* 0x004fe200000010ff */
[----:B------:R-:W-:Y:S01]  /*6380*/  IMAD.MOV.U32 R13, RZ, RZ, R96 ;  /* 0x000000ffff0d7224 */ /* 0x000fe200078e0060 */
[----:B------:R-:W-:Y:S01]  /*6390*/  F2FP.BF16.PACK_AB R131, R8, R9 ;  /* 0x000000090883723e */ /* 0x000fe200000010ff */
[----:B------:R-:W-:Y:S01]  /*63a0*/  LDSM.16.MT88.4 R96, [R215+0x5900] ;  /* 0x00590000d760783b */ /* 0x000fe20000004200 */
[----:B------:R-:W-:-:S02]  /*63b0*/  MOV R5, R55 ;  /* 0x0000003700057202 */ /* 0x000fc40000000f00 */
[----:B------:R-:W-:Y:S02]  /*63c0*/  MOV R14, R89 ;  /* 0x00000059000e7202 */ /* 0x000fe40000000f00 */
[----:B------:R-:W-:Y:S01]  /*63d0*/  MOV R12, R91 ;  /* 0x0000005b000c7202 */ /* 0x000fe20000000f00 */
[C---:B----4-:R-:W-:Y:S01]  /*63e0*/  HMMA.16816.F32.BF16 R140, R128.reuse, R144, R140 ;  /* 0x00000090808c723c */ /* 0x050fe2000004188c */
[----:B------:R-:W-:Y:S07]  /*63f0*/  LDSM.16.MT88.4 R88, [R216+0x5900] ;  /* 0x00590000d858783b */ /* 0x000fee0000004200 */
[C---:B------:R-:W-:Y:S07]  /*6400*/  HMMA.16816.F32.BF16 R144, R128.reuse, R146, R76 ;  /* 0x000000928090723c */ /* 0x040fee000004184c */
[----:B------:R-:W-:Y:S01]  /*6410*/  IMAD.MOV.U32 R76, RZ, RZ, R52 ;  /* 0x000000ffff4c7224 */ /* 0x000fe200078e0034 */
[----:B------:R-:W-:Y:S01]  /*6420*/  HMMA.16816.F32.BF16 R164, R128, R168, R164 ;  /* 0x000000a880a4723c */ /* 0x000fe200000418a4 */
[----:B------:R-:W-:Y:S01]  /*6430*/  IMAD.MOV.U32 R78, RZ, RZ, R82 ;  /* 0x000000ffff4e7224 */ /* 0x000fe200078e0052 */
[----:B------:R-:W-:-:S02]  /*6440*/  MOV R79, R81 ;  /* 0x00000051004f7202 */ /* 0x000fc40000000f00 */
[----:B------:R-:W-:Y:S02]  /*6450*/  MOV R77, R83 ;  /* 0x00000053004d7202 */ /* 0x000fe40000000f00 */
[----:B------:R-:W1:Y:S02]  /*6460*/  LDSM.16.MT88.4 R80, [R214+0x5900] ;  /* 0x00590000d650783b */ /* 0x000e640000004200 */
[C---:B------:R-:W-:Y:S07]  /*6470*/  HMMA.16816.F32.BF16 R168, R128.reuse, R170, R108 ;  /* 0x000000aa80a8723c */ /* 0x040fee000004186c */
[----:B------:R-:W-:Y:S01]  /*6480*/  IMAD.MOV.U32 R110, RZ, RZ, R4 ;  /* 0x000000ffff6e7224 */ /* 0x000fe200078e0004 */
[----:B------:R-:W-:Y:S01]  /*6490*/  HMMA.16816.F32.BF16 R52, R128, R56, R136 ;  /* 0x000000388034723c */ /* 0x000fe20000041888 */
[----:B------:R-:W-:Y:S01]  /*64a0*/  MOV R111, R5 ;  /* 0x00000005006f7202 */ /* 0x000fe20000000f00 */
[----:B------:R-:W-:Y:S01]  /*64b0*/  IMAD.MOV.U32 R5, RZ, RZ, R84 ;  /* 0x000000ffff057224 */ /* 0x000fe200078e0054 */
[----:B------:R-:W-:Y:S01]  /*64c0*/  MOV R4, R13 ;  /* 0x0000000d00047202 */ /* 0x000fe20000000f00 */
[----:B------:R-:W-:-:S03]  /*64d0*/  FADD.FTZ R2, R2, R110 ;  /* 0x0000006e02027221 */ /* 0x000fc60000010000 */
[----:B------:R-:W-:Y:S01]  /*64e0*/  IMAD.MOV.U32 R136, RZ, RZ, R12 ;  /* 0x000000ffff887224 */ /* 0x000fe200078e000c */
[C---:B------:R-:W-:Y:S01]  /*64f0*/  HMMA.16816.F32.BF16 R56, R128.reuse, R58, R204 ;  /* 0x0000003a8038723c */ /* 0x040fe200000418cc */
[----:B------:R-:W-:Y:S01]  /*6500*/  FADD.FTZ R2, R111, R2 ;  /* 0x000000026f027221 */ /* 0x000fe20000010000 */
[----:B------:R-:W-:Y:S01]  /*6510*/  MOV R138, R79 ;  /* 0x0000004f008a7202 */ /* 0x000fe20000000f00 */
[----:B------:R-:W-:Y:S02]  /*6520*/  IMAD.MOV.U32 R137, RZ, RZ, R78 ;  /* 0x000000ffff897224 */ /* 0x000fe400078e004e */
[----:B------:R-:W-:Y:S02]  /*6530*/  IMAD.MOV.U32 R139, RZ, RZ, R68 ;  /* 0x000000ffff8b7224 */ /* 0x000fe400078e0044 */
[----:B------:R-:W-:Y:S01]  /*6540*/  IMAD.MOV.U32 R206, RZ, RZ, R14 ;  /* 0x000000ffffce7224 */ /* 0x000fe200078e000e */
[----:B------:R-:W-:Y:S01]  /*6550*/  HMMA.16816.F32.BF16 R148, R128, R152, R148 ;  /* 0x000000988094723c */ /* 0x000fe20000041894 */
[----:B------:R-:W-:-:S02]  /*6560*/  MOV R207, R15 ;  /* 0x0000000f00cf7202 */ /* 0x000fc40000000f00 */
[----:B------:R-:W-:Y:S01]  /*6570*/  FADD.FTZ R0, R0, R206 ;  /* 0x000000ce00007221 */ /* 0x000fe20000010000 */
[----:B------:R-:W-:Y:S02]  /*6580*/  LDSM.16.MT88.4 R12, [R215+0x7900] ;  /* 0x00790000d70c783b */ /* 0x000fe40000004200 */
[----:B------:R-:W-:Y:S02]  /*6590*/  FADD.FTZ R2, R207, R2 ;  /* 0x00000002cf027221 */ /* 0x000fe40000010000 */
[----:B------:R-:W-:Y:S01]  /*65a0*/  HMMA.16816.F32.BF16 R152, R128, R154, R100 ;  /* 0x0000009a8098723c */ /* 0x000fe20000041864 */
[----:B------:R-:W-:Y:S02]  /*65b0*/  FADD.FTZ R0, R136, R0 ;  /* 0x0000000088007221 */ /* 0x000fe40000010000 */
[----:B------:R-:W-:-:S04]  /*65c0*/  FADD.FTZ R4, R4, R2 ;  /* 0x0000000204047221 */ /* 0x000fc80000010000 */
[----:B------:R-:W-:Y:S01]  /*65d0*/  IMAD.MOV.U32 R100, RZ, RZ, R39 ;  /* 0x000000ffff647224 */ /* 0x000fe200078e0027 */
[----:B------:R-:W-:Y:S01]  /*65e0*/  MOV R101, R38 ;  /* 0x0000002600657202 */ /* 0x000fe20000000f00 */
[----:B------:R-:W-:Y:S01]  /*65f0*/  IMAD.MOV.U32 R102, RZ, RZ, R37 ;  /* 0x000000ffff667224 */ /* 0x000fe200078e0025 */
[----:B------:R-:W-:Y:S01]  /*6600*/  MOV R103, R36 ;  /* 0x0000002400677202 */ /* 0x000fe20000000f00 */
[C---:B------:R-:W-:Y:S01]  /*6610*/  HMMA.16816.F32.BF16 R44, R128.reuse, R48, R120 ;  /* 0x00000030802c723c */ /* 0x040fe20000041878 */
[----:B------:R-:W-:Y:S07]  /*6620*/  LDSM.16.MT88.4 R120, [R216+0x7900] ;  /* 0x00790000d878783b */ /* 0x000fee0000004200 */
[C---:B------:R-:W-:Y:S01]  /*6630*/  HMMA.16816.F32.BF16 R36, R128.reuse, R40, R112 ;  /* 0x000000288024723c */ /* 0x040fe20000041870 */
[----:B------:R-:W-:Y:S07]  /*6640*/  LDSM.16.MT88.4 R112, [R214+0x7900] ;  /* 0x00790000d670783b */ /* 0x000fee0000004200 */
[C---:B------:R-:W-:Y:S07]  /*6650*/  HMMA.16816.F32.BF16 R40, R128.reuse, R42, R116 ;  /* 0x0000002a8028723c */ /* 0x040fee0000041874 */
[----:B------:R-:W-:Y:S01]  /*6660*/  MOV R116, R85 ;  /* 0x0000005500747202 */ /* 0x000fe20000000f00 */
[----:B------:R-:W-:Y:S01]  /*6670*/  IMAD.MOV.U32 R117, RZ, RZ, R86 ;  /* 0x000000ffff757224 */ /* 0x000fe200078e0056 */
[----:B------:R-:W-:Y:S01]  /*6680*/  MOV R118, R87 ;  /* 0x0000005700767202 */ /* 0x000fe20000000f00 */
[----:B------:R-:W-:Y:S01]  /*6690*/  IMAD.MOV.U32 R119, RZ, RZ, R76 ;  /* 0x000000ffff777224 */ /* 0x000fe200078e004c */
[----:B------:R-:W-:Y:S01]  /*66a0*/  HMMA.16816.F32.BF16 R48, R128, R50, R124 ;  /* 0x000000328030723c */ /* 0x000fe2000004187c */
[----:B------:R-:W-:-:S02]  /*66b0*/  FADD.FTZ R2, R116, R0 ;  /* 0x0000000074027221 */ /* 0x000fc40000010000 */
[----:B------:R-:W-:Y:S02]  /*66c0*/  FADD.FTZ R0, R117, R4 ;  /* 0x0000000475007221 */ /* 0x000fe40000010000 */
[----:B------:R-:W-:Y:S02]  /*66d0*/  FADD.FTZ R2, R118, R2 ;  /* 0x0000000276027221 */ /* 0x000fe40000010000 */
[----:B------:R-:W-:Y:S01]  /*66e0*/  FADD.FTZ R0, R119, R0 ;  /* 0x0000000077007221 */ /* 0x000fe20000010000 */
[----:B------:R-:W-:Y:S01]  /*66f0*/  MOV R124, R69 ;  /* 0x00000045007c7202 */ /* 0x000fe20000000f00 */
[----:B------:R-:W-:Y:S01]  /*6700*/  FADD.FTZ R2, R137, R2 ;  /* 0x0000000289027221 */ /* 0x000fe20000010000 */
[----:B------:R-:W-:Y:S01]  /*6710*/  MOV R125, R71 ;  /* 0x00000047007d7202 */ /* 0x000fe20000000f00 */
[----:B------:R-:W-:Y:S01]  /*6720*/  FADD.FTZ R0, R138, R0 ;  /* 0x000000008a007221 */ /* 0x000fe20000010000 */
[----:B------:R-:W-:Y:S01]  /*6730*/  MOV R127, R77 ;  /* 0x0000004d007f7202 */ /* 0x000fe20000000f00 */
[----:B------:R-:W-:Y:S01]  /*6740*/  FADD.FTZ R2, R139, R2 ;  /* 0x000000028b027221 */ /* 0x000fe20000010000 */
[----:B------:R-:W-:Y:S01]  /*6750*/  HMMA.16816.F32.BF16 R156, R128, R160, R156 ;  /* 0x000000a0809c723c */ /* 0x000fe2000004189c */
[----:B------:R-:W-:-:S02]  /*6760*/  IMAD.MOV.U32 R126, RZ, RZ, R70 ;  /* 0x000000ffff7e7224 */ /* 0x000fc400078e0046 */
[----:B------:R-:W-:Y:S02]  /*6770*/  FADD.FTZ R0, R124, R0 ;  /* 0x000000007c007221 */ /* 0x000fe40000010000 */
[----:B------:R-:W-:Y:S02]  /*6780*/  FADD.FTZ R2, R125, R2 ;  /* 0x000000027d027221 */ /* 0x000fe40000010000 */
[----:B------:R-:W-:Y:S01]  /*6790*/  FADD.FTZ R0, R126, R0 ;  /* 0x000000007e007221 */ /* 0x000fe20000010000 */
[----:B------:R-:W-:Y:S01]  /*67a0*/  HMMA.16816.F32.BF16 R160, R128, R162, R104 ;  /* 0x000000a280a0723c */ /* 0x000fe20000041868 */
[----:B------:R-:W-:Y:S01]  /*67b0*/  FADD.FTZ R2, R248, R2 ;  /* 0x00000002f8027221 */ /* 0x000fe20000010000 */
[----:B------:R-:W2:Y:S01]  /*67c0*/  LDSM.16.MT88.4 R104, [R213+0x7900] ;  /* 0x00790000d568783b */ /* 0x000ea20000004200 */
[----:B------:R-:W-:Y:S02]  /*67d0*/  FADD.FTZ R0, R127, R0 ;  /* 0x000000007f007221 */ /* 0x000fe40000010000 */
[----:B------:R-:W-:-:S02]  /*67e0*/  FADD.FTZ R2, R243, R2 ;  /* 0x00000002f3027221 */ /* 0x000fc40000010000 */
[----:B------:R-:W-:Y:S01]  /*67f0*/  FADD.FTZ R0, R5, R0 ;  /* 0x0000000005007221 */ /* 0x000fe20000010000 */
[C---:B------:R-:W-:Y:S01]  /*6800*/  HMMA.16816.F32.BF16 R60, R128.reuse, R64, R60 ;  /* 0x00000040803c723c */ /* 0x040fe2000004183c */
[----:B------:R-:W-:Y:S02]  /*6810*/  FADD.FTZ R4, R134, R2 ;  /* 0x0000000286047221 */ /* 0x000fe40000010000 */
[----:B------:R-:W-:Y:S02]  /*6820*/  FADD.FTZ R2, R6, R0 ;  /* 0x0000000006027221 */ /* 0x000fe40000010000 */
[----:B------:R-:W-:Y:S02]  /*6830*/  FADD.FTZ R0, R133, R4 ;  /* 0x0000000485007221 */ /* 0x000fe40000010000 */
[----:B------:R-:W-:Y:S01]  /*6840*/  FADD.FTZ R2, R7, R2 ;  /* 0x0000000207027221 */ /* 0x000fe20000010000 */
[----:B------:R-:W-:Y:S01]  /*6850*/  HMMA.16816.F32.BF16 R64, R128, R66, R100 ;  /* 0x000000428040723c */ /* 0x000fe20000041864 */
[----:B------:R-:W-:-:S02]  /*6860*/  FADD.FTZ R0, R11, R0 ;  /* 0x000000000b007221 */ /* 0x000fc40000010000 */
[----:B------:R-:W-:Y:S02]  /*6870*/  FADD.FTZ R2, R249, R2 ;  /* 0x00000002f9027221 */ /* 0x000fe40000010000 */
[----:B------:R-:W-:Y:S02]  /*6880*/  FADD.FTZ R0, R10, R0 ;  /* 0x000000000a007221 */ /* 0x000fe40000010000 */
[----:B------:R-:W-:Y:S01]  /*6890*/  FADD.FTZ R2, R135, R2 ;  /* 0x0000000287027221 */ /* 0x000fe20000010000 */
[----:B------:R-:W-:Y:S01]  /*68a0*/  HMMA.16816.F32.BF16 R68, R128, R72, R244 ;  /* 0x000000488044723c */ /* 0x000fe200000418f4 */
[----:B------:R-:W-:-:S04]  /*68b0*/  FADD.FTZ R0, R9, R0 ;  /* 0x0000000009007221 */ /* 0x000fc80000010000 */
[----:B------:R-:W-:-:S03]  /*68c0*/  FADD.FTZ R0, R8, R0 ;  /* 0x0000000008007221 */ /* 0x000fc60000010000 */
[C---:B-1----:R-:W-:Y:S02]  /*68d0*/  HMMA.16816.F32.BF16 R76, R128.reuse, R80, R208 ;  /* 0x00000050804c723c */ /* 0x042fe400000418d0 */
[----:B------:R1:W-:Y:S04]  /*68e0*/  STL [R1+0x4], R0 ;  /* 0x0000040001007387 */ /* 0x0003e80000100800 */
[----:B------:R1:W-:Y:S02]  /*68f0*/  STL [R1], R2 ;  /* 0x0000000201007387 */ /* 0x0003e40000100800 */
        /* <DEDUP_REMOVED lines=15> */
[----:B-1----:R-:W-:Y:S01]  /*69f0*/  ISETP.LT.AND P0, PT, RZ, UR4, PT ;  /* 0x00000004ff007c0c */ /* 0x002fe2000bf01270 */
[----:B------:R-:W-:-:S02]  /*6a00*/  UIADD3 UR26, UR4, -0x1, URZ ;  /* 0xffffffff041a7890 */ /* 0x000fc4000fffe03f */
[----:B------:R-:W-:-:S10]  /*6a10*/  ULDC UR24, c[0x0][0x32c] ;  /* 0x0000cb0000187ab9 */ /* 0x000fd40000000800 */
[----:B------:R-:W-:Y:S05]  /*6a20*/  @P0 BRA `(.L_x_984) ;  /* 0x0000008000000947 */ /* 0x000fea0003800000 */
[----:B------:R-:W-:Y:S02]  /*6a30*/  UISETP.NE.AND UP0, UPT, UR24, 0x1, UPT ;  /* 0x000000011800788c */ /* 0x000fe4000bf05270 */
[----:B------:R-:W-:-:S03]  /*6a40*/  UIADD3 UR26, -UR4, URZ, URZ ;  /* 0x0000003f041a7290 */ /* 0x000fc6000fffe13f */
[----:B------:R-:W-:Y:S02]  /*6a50*/  ULDC.64 UR4, c[0x0][0x330] ;  /* 0x0000cc0000047ab9 */ /* 0x000fe40000000a00 */
[----:B------:R-:W-:-:S07]  /*6a60*/  UIMAD.WIDE.U32 UR28, UR26, UR4, URZ ;  /* 0x000000041a1c72a5 */ /* 0x000fce000f8e003f */
[----:B------:R-:W-:Y:S02]  /*6a70*/  @UP0 UMOV UR27, UR29 ;  /* 0x0000001d001b0c82 */ /* 0x000fe40008000000 */
[----:B------:R-:W-:-:S04]  /*6a80*/  @UP0 USHF.R.U32.HI UR26, URZ, UR5, UR27 ;  /* 0x000000053f1a0299 */ /* 0x000fc8000801161b */
[----:B------:R-:W-:Y:S01]  /*6a90*/  ULOP3.LUT UR26, URZ, UR26, URZ, 0x33, !UPT ;  /* 0x0000001a3f1a7292 */ /* 0x000fe2000f8e333f */
[----:B------:R-:W-:Y:S05]  /*6aa0*/  BRA `(.L_x_985) ;  /* 0x0000005000007947 */ /* 0x000fea0003800000 */
.L_x_984:
[----:B------:R-:W-:Y:S02]  /*6ab0*/  UISETP.NE.AND UP0, UPT, UR24, 0x1, UPT ;  /* 0x000000011800788c */ /* 0x000fe4000bf05270 */
[----:B------:R-:W-:Y:S02]  /*6ac0*/  ULDC.64 UR4, c[0x0][0x330] ;  /* 0x0000cc0000047ab9 */ /* 0x000fe40000000a00 */
[----:B------:R-:W-:-:S07]  /*6ad0*/  UIMAD.WIDE.U32 UR28, UR26, UR4, URZ ;  /* 0x000000041a1c72a5 */ /* 0x000fce000f8e003f */
[----:B------:R-:W-:Y:S02]  /*6ae0*/  @UP0 UMOV UR27, UR29 ;  /* 0x0000001d001b0c82 */ /* 0x000fe40008000000 */
[----:B------:R-:W-:Y:S02]  /*6af0*/  @UP0 USHF.R.U32.HI UR26, URZ, UR5, UR27 ;  /* 0x000000053f1a0299 */ /* 0x000fe4000801161b */
.L_x_985:
[----:B------:R-:W-:Y:S02]  /*6b00*/  ULDC UR4, c[0x0][0x32c] ;  /* 0x0000cb0000047ab9 */ /* 0x000fe40000000800 */
[----:B------:R-:W-:-:S04]  /*6b10*/  UIMAD UR4, UR26, UR24, UR4 ;  /* 0x000000181a0472a4 */ /* 0x000fc8000f8e0204 */
[----:B------:R-:W-:-:S04]  /*6b20*/  UISETP.LT.AND UP0, UPT, UR25, UR4, UPT ;  /* 0x000000041900728c */ /* 0x000fc8000bf01270 */
[----:B------:R-:W-:-:S04]  /*6b30*/  USEL UR25, UR25, UR4, UP0 ;  /* 0x0000000419197287 */ /* 0x000fc80008000000 */
.L_x_983:
[----:B-1----:R-:W-:-:S04]  /*6b40*/  USHF.R.S32.HI UR4, URZ, 0x1f, UR25 ;  /* 0x0000001f3f047899 */ /* 0x002fc80008011419 */
[----:B------:R-:W-:-:S04]  /*6b50*/  ULEA.HI UR4, UR4, UR25, URZ, 0x6 ;  /* 0x0000001904047291 */ /* 0x000fc8000f8f303f */
[----:B------:R-:W-:-:S04]  /*6b60*/  USHF.R.S32.HI UR4, URZ, 0x6, UR4 ;  /* 0x000000063f047899 */ /* 0x000fc80008011404 */
[----:B------:R-:W-:-:S04]  /*6b70*/  UISETP.LT.AND UP0, UPT, UR7, UR4, UPT ;  /* 0x000000040700728c */ /* 0x000fc8000bf01270 */
[----:B------:R-:W-:-:S04]  /*6b80*/  USEL UR4, UR7, UR4, !UP0 ;  /* 0x0000000407047287 */ /* 0x000fc8000c000000 */
[----:B------:R-:W-:-:S06]  /*6b90*/  UISETP.GE.AND UP0, UPT, UR21, UR4, UPT ;  /* 0x000000041500728c */ /* 0x000fcc000bf06270 */
[----:B------:R-:W-:-:S13]  /*6ba0*/  PLOP3.LUT P0, PT, PT, PT, UP0, 0x40, 0x0 ;  /* 0x000000000000781c */ /* 0x000fda0003f0e808 */
[----:B------:R-:W-:Y:S05]  /*6bb0*/  @P0 BRA `(.L_x_986) ;  /* 0x000047c000000947 */ /* 0x000fea0003800000 */
[----:B------:R-:W2:Y:S04]  /*6bc0*/  LDL R4, [R1+0x14] ;  /* 0x0000140001047983 */ /* 0x000ea80000100800 */
[----:B------:R-:W3:Y:S01]  /*6bd0*/  LDL R2, [R1+0x18] ;  /* 0x0000180001027983 */ /* 0x000ee20000100800 */
[----:B------:R-:W-:Y:S01]  /*6be0*/  SHF.R.S32.HI R0, RZ, 0x1f, R252 ;  /* 0x0000001fff007819 */ /* 0x000fe200000114fc */
[----:B------:R-:W-:Y:S01]  /*6bf0*/  IMAD.MOV.U32 R134, RZ, RZ, R3 ;  /* 0x000000ffff867224 */ /* 0x000fe200078e0003 */
[C---:B------:R-:W-:Y:S01]  /*6c00*/  IADD3 R5, R252.reuse, 0x40, RZ ;  /* 0x00000040fc057810 */ /* 0x040fe20007ffe0ff */
[----:B------:R-:W-:Y:S01]  /*6c10*/  IMAD.MOV.U32 R133, RZ, RZ, R132 ;  /* 0x000000ffff857224 */ /* 0x000fe200078e0084 */
[C---:B------:R-:W-:Y:S01]  /*6c20*/  SHF.L.U64.HI R210, R252.reuse, 0x1, R0 ;  /* 0x00000001fcd27819 */ /* 0x040fe20000010200 */
[C---:B------:R-:W-:Y:S01]  /*6c30*/  IMAD.SHL.U32 R3, R252.reuse, 0x2, RZ ;  /* 0x00000002fc037824 */ /* 0x040fe200078e00ff */
[----:B------:R-:W-:-:S02]  /*6c40*/  IADD3 R0, R252, 0x80, RZ ;  /* 0x00000080fc007810 */ /* 0x000fc40007ffe0ff */
[----:B------:R-:W-:Y:S02]  /*6c50*/  IADD3 R6, R252, 0x40, RZ ;  /* 0x00000040fc067810 */ /* 0x000fe40007ffe0ff */
[----:B------:R-:W-:Y:S02]  /*6c60*/  SHF.R.S32.HI R0, RZ, 0x1f, R0 ;  /* 0x0000001fff007819 */ /* 0x000fe40000011400 */
[----:B------:R-:W-:-:S04]  /*6c70*/  SHF.R.S32.HI R5, RZ, 0x1f, R5 ;  /* 0x0000001fff057819 */ /* 0x000fc80000011405 */
[----:B------:R-:W-:-:S04]  /*6c80*/  LEA.HI R5, R5, R6, RZ, 0x3 ;  /* 0x0000000605057211 */ /* 0x000fc800078f18ff */
[----:B------:R-:W-:-:S05]  /*6c90*/  LOP3.LUT R5, R5, 0xfffffff8, RZ, 0xc0, !PT ;  /* 0xfffffff805057812 */ /* 0x000fca00078ec0ff */
[C---:B------:R-:W-:Y:S02]  /*6ca0*/  IMAD.SHL.U32 R208, R5.reuse, 0x2, RZ ;  /* 0x0000000205d07824 */ /* 0x040fe400078e00ff */
[----:B--2---:R-:W-:Y:S02]  /*6cb0*/  IMAD.MOV.U32 R7, RZ, RZ, R4 ;  /* 0x000000ffff077224 */ /* 0x004fe400078e0004 */
[----:B---3--:R-:W-:Y:S01]  /*6cc0*/  IMAD.MOV.U32 R4, RZ, RZ, R2 ;  /* 0x000000ffff047224 */ /* 0x008fe200078e0002 */
[----:B------:R-:W-:Y:S02]  /*6cd0*/  IADD3 R2, R252, 0x80, RZ ;  /* 0x00000080fc027810 */ /* 0x000fe40007ffe0ff */
[----:B------:R-:W-:Y:S02]  /*6ce0*/  SHF.L.U64.HI R209, R5, 0x1, R7 ;  /* 0x0000000105d17819 */ /* 0x000fe40000010207 */
[----:B------:R-:W-:Y:S02]  /*6cf0*/  LEA.HI R0, R0, R2, RZ, 0x3 ;  /* 0x0000000200007211 */ /* 0x000fe400078f18ff */
[----:B------:R-:W-:-:S02]  /*6d00*/  SEL R2, RZ, 0x10, P6 ;  /* 0x00000010ff027807 */ /* 0x000fc40003000000 */
[----:B------:R-:W-:-:S04]  /*6d10*/  LOP3.LUT R0, R0, 0xfffffff8, RZ, 0xc0, !PT ;  /* 0xfffffff800007812 */ /* 0x000fc800078ec0ff */
[C---:B------:R-:W-:Y:S01]  /*6d20*/  SHF.L.U64.HI R207, R0.reuse, 0x1, R4 ;  /* 0x0000000100cf7819 */ /* 0x040fe20000010204 */
[----:B------:R-:W-:Y:S01]  /*6d30*/  IMAD.SHL.U32 R206, R0, 0x2, RZ ;  /* 0x0000000200ce7824 */ /* 0x000fe200078e00ff */
[----:B------:R-:W-:Y:S02]  /*6d40*/  SEL R0, RZ, 0x10, P5 ;  /* 0x00000010ff007807 */ /* 0x000fe40002800000 */
.L_x_997:
[----:B------:R-:W-:Y:S04]  /*6d50*/  DEPBAR.LE SB0, 0x0 ;  /* 0x000080000000791a */ /* 0x000fe80000000000 */
[----:B------:R-:W-:Y:S01]  /*6d60*/  BAR.SYNC.DEFER_BLOCKING 0x0 ;  /* 0x0000000000007b1d */ /* 0x000fe20000010000 */
[----:B------:R-:W-:Y:S01]  /*6d70*/  UISETP.GT.AND UP0, UPT, UR7, UR21, UPT ;  /* 0x000000150700728c */ /* 0x000fe2000bf04270 */
[----:B------:R-:W-:Y:S01]  /*6d80*/  SEL R204, RZ, 0x10, P4 ;  /* 0x00000010ffcc7807 */ /* 0x000fe20002000000 */
[----:B------:R-:W-:Y:S01]  /*6d90*/  IMAD.SHL.U32 R243, R252, 0x2, RZ ;  /* 0x00000002fcf37824 */ /* 0x000fe200078e00ff */
[----:B------:R-:W-:Y:S02]  /*6da0*/  SEL R205, RZ, 0x10, P5 ;  /* 0x00000010ffcd7807 */ /* 0x000fe40002800000 */
[----:B------:R-:W-:Y:S02]  /*6db0*/  SEL R211, RZ, 0x10, P6 ;  /* 0x00000010ffd37807 */ /* 0x000fe40003000000 */
[----:B------:R-:W-:Y:S02]  /*6dc0*/  PLOP3.LUT P0, PT, PT, PT, UP0, 0x80, 0x0 ;  /* 0x000000000000781c */ /* 0x000fe40003f0f008 */
[----:B------:R-:W-:Y:S01]  /*6dd0*/  SHF.R.S32.HI R244, RZ, 0x1f, R250 ;  /* 0x0000001ffff47819 */ /* 0x000fe200000114fa */
[----:B-1---5:R1:W2:Y:S04]  /*6de0*/  LDSM.16.M88.4 R32, [R219+0x10100] ;  /* 0x01010000db20783b */ /* 0x0222a80000000200 */
[----:B------:R1:W3:Y:S04]  /*6df0*/  LDSM.16.M88.4 R8, [R212+0x8100] ;  /* 0x00810000d408783b */ /* 0x0002e80000000200 */
[----:B------:R1:W4:Y:S04]  /*6e00*/  LDSM.16.M88.4 R16, [R212+0x8900] ;  /* 0x00890000d410783b */ /* 0x0003280000000200 */
[----:B------:R1:W1:Y:S04]  /*6e10*/  LDSM.16.M88.4 R24, [R212+0x9100] ;  /* 0x00910000d418783b */ /* 0x0002680000000200 */
[----:B------:R1:W1:Y:S04]  /*6e20*/  LDSM.16.M88.4 R136, [R212+0x9900] ;  /* 0x00990000d488783b */ /* 0x0002680000000200 */
[----:B------:R1:W1:Y:S04]  /*6e30*/  LDSM.16.M88.4 R172, [R220+0x10100] ;  /* 0x01010000dcac783b */ /* 0x0002680000000200 */
[----:B------:R1:W1:Y:S04]  /*6e40*/  LDSM.16.M88.4 R176, [R223] ;  /* 0x00000000dfb0783b */ /* 0x0002680000000200 */
[----:B------:R1:W1:Y:S04]  /*6e50*/  LDSM.16.M88.4 R180, [R238] ;  /* 0x00000000eeb4783b */ /* 0x0002680000000200 */
[----:B------:R1:W1:Y:S04]  /*6e60*/  LDSM.16.M88.4 R184, [R237] ;  /* 0x00000000edb8783b */ /* 0x0002680000000200 */
[----:B------:R1:W1:Y:S01]  /*6e70*/  LDSM.16.M88.4 R188, [R236] ;  /* 0x00000000ecbc783b */ /* 0x0002620000000200 */
[----:B------:R-:W-:-:S05]  /*6e80*/  @P0 BRA `(.L_x_987) ;  /* 0x0000037000000947 */ /* 0x000fca0003800000 */
[----:B------:R-:W-:Y:S01]  /*6e90*/  SHF.R.S32.HI R0, RZ, 0x1f, R242 ;  /* 0x0000001fff007819 */ /* 0x000fe200000114f2 */
[----:B------:R-:W-:Y:S01]  /*6ea0*/  IMAD.WIDE.U32 R2, R242, c[0x0][0x208], RZ ;  /* 0x00008200f2027a25 */ /* 0x000fe200078e00ff */
[----:B------:R-:W-:Y:S02]  /*6eb0*/  SHF.R.S32.HI R4, RZ, 0x1f, R240 ;  /* 0x0000001fff047819 */ /* 0x000fe400000114f0 */
[----:B------:R-:W-:Y:S01]  /*6ec0*/  IADD3 R30, -R211, 0x10, RZ ;  /* 0x00000010d31e7810 */ /* 0x000fe20007ffe1ff */
[----:B------:R-:W-:Y:S01]  /*6ed0*/  IMAD R0, R0, c[0x0][0x208], RZ ;  /* 0x0000820000007a24 */ /* 0x000fe200078e02ff */
[----:B------:R-:W-:Y:S01]  /*6ee0*/  IADD3 R28, -R205, 0x10, RZ ;  /* 0x00000010cd1c7810 */ /* 0x000fe20007ffe1ff */
[----:B------:R-:W-:Y:S01]  /*6ef0*/  IMAD R4, R4, c[0x0][0x218], RZ ;  /* 0x0000860004047a24 */ /* 0x000fe200078e02ff */
[----:B------:R-:W-:Y:S01]  /*6f00*/  LOP3.LUT R30, R30, 0xf, RZ, 0xc0, !PT ;  /* 0x0000000f1e1e7812 */ /* 0x000fe200078ec0ff */
[----:B------:R-:W-:Y:S01]  /*6f10*/  IMAD R0, R242, c[0x0][0x20c], R0 ;  /* 0x00008300f2007a24 */ /* 0x000fe200078e0200 */
[----:B------:R-:W-:Y:S01]  /*6f20*/  LOP3.LUT R28, R28, 0xf, RZ, 0xc0, !PT ;  /* 0x0000000f1c1c7812 */ /* 0x000fe200078ec0ff */
[----:B------:R-:W-:Y:S01]  /*6f30*/  IMAD R4, R240, c[0x0][0x21c], R4 ;  /* 0x00008700f0047a24 */ /* 0x000fe200078e0204 */
[----:B------:R-:W-:Y:S01]  /*6f40*/  IADD3 R22, -R204, 0x10, RZ ;  /* 0x00000010cc167810 */ /* 0x000fe20007ffe1ff */
[----:B------:R-:W-:Y:S01]  /*6f50*/  IMAD.IADD R3, R3, 0x1, R0 ;  /* 0x0000000103037824 */ /* 0x000fe200078e0200 */
[C---:B------:R-:W-:Y:S01]  /*6f60*/  SHF.L.U64.HI R6, R250.reuse, 0x1, R244 ;  /* 0x00000001fa067819 */ /* 0x040fe200000102f4 */
[----:B------:R-:W-:Y:S01]  /*6f70*/  IMAD.SHL.U32 R5, R250, 0x2, RZ ;  /* 0x00000002fa057824 */ /* 0x000fe200078e00ff */
[----:B------:R-:W-:Y:S01]  /*6f80*/  LOP3.LUT R22, R22, 0xf, RZ, 0xc0, !PT ;  /* 0x0000000f16167812 */ /* 0x000fe200078ec0ff */
[----:B------:R-:W-:Y:S05]  /*6f90*/  IMAD.WIDE.U32 R2, R240, c[0x0][0x218], R2 ;  /* 0x00008600f0027a25 */ /* 0x000fea00078e0002 */
[----:B------:R-:W-:Y:S04]  /*6fa0*/  IADD3 R0, P0, R2, UR14, RZ ;  /* 0x0000000e02007c10 */ /* 0x000fe8000ff1e0ff */
[----:B------:R-:W-:Y:S02]  /*6fb0*/  IADD3.X R4, R3, UR19, R4, P0, !PT ;  /* 0x0000001303047c10 */ /* 0x000fe400087fe404 */
[C---:B------:R-:W-:Y:S04]  /*6fc0*/  LEA R3, P0, R0.reuse, c[0x0][0x1f8], 0x1 ;  /* 0x00007e0000037a11 */ /* 0x040fe800078008ff */
[----:B------:R-:W-:Y:S02]  /*6fd0*/  LEA.HI.X R4, R0, c[0x0][0x1fc], R4, 0x1, P0 ;  /* 0x00007f0000047a11 */ /* 0x000fe400000f0c04 */
[----:B------:R-:W5:Y:S04]  /*6fe0*/  SHFL.IDX PT, R0, R3, 0x1, 0x181f ;  /* 0x00381f0003007f89 */ /* 0x000f6800000e0000 */
[----:B------:R-:W4:Y:S04]  /*6ff0*/  SHFL.IDX PT, R2, R4, 0x1, 0x181f ;  /* 0x00381f0004027f89 */ /* 0x000f2800000e0000 */
[----:B------:R-:W3:Y:S04]  /*7000*/  SHFL.IDX PT, R3, R3, RZ, 0x181f ;  /* 0x00181fff03037589 */ /* 0x000ee800000e0000 */
[----:B------:R-:W2:Y:S01]  /*7010*/  SHFL.IDX PT, R4, R4, RZ, 0x181f ;  /* 0x00181fff04047589 */ /* 0x000ea200000e0000 */
[----:B-----5:R-:W-:Y:S04]  /*7020*/  IADD3 R30, P2, P0, R30, R0, R208 ;  /* 0x000000001e1e7210 */ /* 0x020fe8000785e0d0 */
[----:B----4-:R-:W-:Y:S02]  /*7030*/  IADD3.X R31, RZ, R2, R209, P2, P0 ;  /* 0x00000002ff1f7210 */ /* 0x010fe400017e04d1 */
[----:B------:R-:W-:Y:S04]  /*7040*/  IADD3 R28, P2, P0, R28, R0, R206 ;  /* 0x000000001c1c7210 */ /* 0x000fe8000785e0ce */
[----:B------:R-:W-:Y:S02]  /*7050*/  IADD3.X R29, RZ, R2, R207, P2, P0 ;  /* 0x00000002ff1d7210 */ /* 0x000fe400017e04cf */
[----:B------:R-:W-:Y:S04]  /*7060*/  IADD3 R22, P2, P0, R22, R0, R5 ;  /* 0x0000000016167210 */ /* 0x000fe8000785e005 */
[--C-:B------:R-:W-:Y:S02]  /*7070*/  IADD3.X R23, RZ, R2, R6.reuse, P2, P0 ;  /* 0x00000002ff177210 */ /* 0x100fe400017e0406 */
[C---:B---3--:R-:W-:Y:S02]  /*7080*/  IADD3 R20, P0, R3.reuse, R5, RZ ;  /* 0x0000000503147210 */ /* 0x048fe40007f1e0ff */
[----:B------:R-:W-:Y:S03]  /*7090*/  ISETP.GE.AND P2, PT, R252, c[0x0][0x1d4], PT ;  /* 0x00007500fc007a0c */ /* 0x000fe60003f46270 */
[C---:B--2---:R-:W-:Y:S01]  /*70a0*/  IMAD.X R21, R4.reuse, 0x1, R6, P0 ;  /* 0x0000000104157824 */ /* 0x044fe200000e0606 */
[CC--:B------:R-:W-:Y:S05]  /*70b0*/  IADD3 R14, P0, R3.reuse, R243.reuse, RZ ;  /* 0x000000f3030e7210 */ /* 0x0c0fea0007f1e0ff */
[C-C-:B------:R-:W-:Y:S01]  /*70c0*/  IMAD.X R15, R4.reuse, 0x1, R210.reuse, P0 ;  /* 0x00000001040f7824 */ /* 0x140fe200000e06d2 */
[C---:B------:R-:W-:Y:S04]  /*70d0*/  IADD3 R12, P0, R3.reuse, R208, RZ ;  /* 0x000000d0030c7210 */ /* 0x040fe80007f1e0ff */
[----:B------:R2:W-:Y:S01]  /*70e0*/  LDGSTS.E.BYPASS.LTC128B.128 [R241], [R14.64], !P2 ;  /* 0x000000000ef17fae */ /* 0x0005e2000d101d50 */
[C---:B------:R-:W-:Y:S01]  /*70f0*/  IMAD.X R13, R4.reuse, 0x1, R209, P0 ;  /* 0x00000001040d7824 */ /* 0x040fe200000e06d1 */
[----:B------:R-:W-:Y:S04]  /*7100*/  IADD3 R6, P0, R3, R206, RZ ;  /* 0x000000ce03067210 */ /* 0x000fe80007f1e0ff */
[----:B------:R2:W-:Y:S01]  /*7110*/  LDGSTS.E.BYPASS.LTC128B.128 [R241+0x2000], [R12.64], !P6 ;  /* 0x020000000cf17fae */ /* 0x0005e2000f101d50 */
[----:B------:R-:W-:Y:S01]  /*7120*/  IMAD.X R7, R4, 0x1, R207, P0 ;  /* 0x0000000104077824 */ /* 0x000fe200000e06cf */
[----:B------:R-:W-:Y:S04]  /*7130*/  IADD3 R4, P0, R0, R243, RZ ;  /* 0x000000f300047210 */ /* 0x000fe80007f1e0ff */
[----:B------:R2:W-:Y:S01]  /*7140*/  LDGSTS.E.BYPASS.LTC128B.128 [R241+0x4000], [R6.64], !P5 ;  /* 0x0400000006f17fae */ /* 0x0005e2000e901d50 */
[----:B------:R-:W-:Y:S01]  /*7150*/  IMAD.X R5, R2, 0x1, R210, P0 ;  /* 0x0000000102057824 */ /* 0x000fe200000e06d2 */
[----:B------:R-:W-:Y:S02]  /*7160*/  ISETP.NE.U32.AND P0, PT, R211, RZ, PT ;  /* 0x000000ffd300720c */ /* 0x000fe40003f05070 */
[----:B------:R2:W-:Y:S04]  /*7170*/  LDGSTS.E.BYPASS.LTC128B.128 [R241+0x6000], [R20.64], !P4 ;  /* 0x0600000014f17fae */ /* 0x0005e8000e101d50 */
[----:B------:R2:W-:Y:S07]  /*7180*/  LDGSTS.E.BYPASS.LTC128B.128 [R241+0x1000], [R4.64], !P2 ;  /* 0x0100000004f17fae */ /* 0x0005ee000d101d50 */
[----:B------:R2:W-:Y:S01]  /*7190*/  LDGSTS.E.BYPASS.LTC128B.128.ZFILL [R241+0x3000], [R30.64], P0 ;  /* 0x030000001ef17fae */ /* 0x0005e20008141d50 */
[----:B------:R-:W-:Y:S11]  /*71a0*/  ISETP.NE.U32.AND P0, PT, R205, RZ, PT ;  /* 0x000000ffcd00720c */ /* 0x000ff60003f05070 */
[----:B------:R-:W-:Y:S02]  /*71b0*/  @!UPT UIADD3 URZ, URZ, URZ, URZ ;  /* 0x0000003f3f3ff290 */ /* 0x000fe4000fffe03f */
[----:B------:R2:W-:Y:S01]  /*71c0*/  LDGSTS.E.BYPASS.LTC128B.128.ZFILL [R241+0x5000], [R28.64], P0 ;  /* 0x050000001cf17fae */ /* 0x0005e20008141d50 */
[----:B------:R-:W-:Y:S11]  /*71d0*/  ISETP.NE.U32.AND P0, PT, R204, RZ, PT ;  /* 0x000000ffcc00720c */ /* 0x000ff60003f05070 */
[----:B------:R-:W-:Y:S02]  /*71e0*/  @!UPT UIADD3 URZ, URZ, URZ, URZ ;  /* 0x0000003f3f3ff290 */ /* 0x000fe4000fffe03f */
[----:B------:R2:W-:Y:S02]  /*71f0*/  LDGSTS.E.BYPASS.LTC128B.128.ZFILL [R241+0x7000], [R22.64], P0 ;  /* 0x0700000016f17fae */ /* 0x0005e40008141d50 */
.L_x_987:
[C---:B--23--:R-:W-:Y:S01]  /*7200*/  HMMA.16816.F32.BF16 R4, R32.reuse, R8, RZ ;  /* 0x000000082004723c */ /* 0x04cfe200000418ff */
[----:B------:R-:W-:Y:S01]  /*7210*/  LDSM.16.M88.4 R192, [R218+0x8100] ;  /* 0x00810000dac0783b */ /* 0x000fe20000000200 */
[----:B------:R-:W-:Y:S06]  /*7220*/  UISETP.GT.AND UP0, UPT, UR21, UR7, UPT ;  /* 0x000000071500728c */ /* 0x000fec000bf04270 */
[C---:B------:R-:W-:Y:S01]  /*7230*/  HMMA.16816.F32.BF16 R8, R32.reuse, R10, RZ ;  /* 0x0000000a2008723c */ /* 0x040fe200000418ff */
[----:B------:R-:W0:Y:S01]  /*7240*/  LDGDEPBAR ;  /* 0x00000000000079af */ /* 0x000e220000000000 */
[----:B------:R-:W-:Y:S06]  /*7250*/  PLOP3.LUT P0, PT, PT, PT, UP0, 0x40, 0x0 ;  /* 0x000000000000781c */ /* 0x000fec0003f0e808 */
[C---:B----4-:R-:W-:Y:S01]  /*7260*/  HMMA.16816.F32.BF16 R12, R32.reuse, R16, RZ ;  /* 0x00000010200c723c */ /* 0x050fe200000418ff */
[----:B------:R-:W-:Y:S07]  /*7270*/  LDSM.16.M88.4 R196, [R218+0x8900] ;  /* 0x00890000dac4783b */ /* 0x000fee0000000200 */
[C---:B------:R-:W-:Y:S01]  /*7280*/  HMMA.16816.F32.BF16 R16, R32.reuse, R18, RZ ;  /* 0x000000122010723c */ /* 0x040fe200000418ff */
[----:B------:R-:W-:Y:S07]  /*7290*/  LDSM.16.M88.4 R200, [R217] ;  /* 0x00000000d9c8783b */ /* 0x000fee0000000200 */
[C---:B-1----:R-:W-:Y:S08]  /*72a0*/  HMMA.16816.F32.BF16 R20, R32.reuse, R24, RZ ;  /* 0x000000182014723c */ /* 0x042ff000000418ff */
[C---:B------:R-:W-:Y:S08]  /*72b0*/  HMMA.16816.F32.BF16 R24, R32.reuse, R26, RZ ;  /* 0x0000001a2018723c */ /* 0x040ff000000418ff */
[C---:B------:R-:W-:Y:S08]  /*72c0*/  HMMA.16816.F32.BF16 R28, R32.reuse, R136, RZ ;  /* 0x00000088201c723c */ /* 0x040ff000000418ff */
[----:B------:R-:W-:Y:S01]  /*72d0*/  HMMA.16816.F32.BF16 R32, R32, R138, RZ ;  /* 0x0000008a2020723c */ /* 0x000fe200000418ff */
        /* <DEDUP_REMOVED lines=11> */
[----:B------:R-:W-:Y:S01]  /*7390*/  HMMA.16816.F32.BF16 R32, R172, R190, R32 ;  /* 0x000000beac20723c */ /* 0x000fe20000041820 */
[----:B------:R-:W5:Y:S07]  /*73a0*/  LDSM.16.M88.4 R172, [R217+0x800] ;  /* 0x00080000d9ac783b */ /* 0x000f6e0000000200 */
[C---:B-1----:R-:W-:Y:S01]  /*73b0*/  HMMA.16816.F32.BF16 R4, R136.reuse, R192, R4 ;  /* 0x000000c08804723c */ /* 0x042fe20000041804 */
[----:B------:R-:W-:Y:S07]  /*73c0*/  LDSM.16.M88.4 R188, [R217+0x1800] ;  /* 0x00180000d9bc783b */ /* 0x000fee0000000200 */
        /* <DEDUP_REMOVED lines=10> */
[----:B------:R-:W2:Y:S07]  /*7470*/  LDSM.16.M88.4 R136, [R212+0xa900] ;  /* 0x00a90000d488783b */ /* 0x000eae0000000200 */
[C---:B----4-:R-:W-:Y:S01]  /*7480*/  HMMA.16816.F32.BF16 R4, R184.reuse, R200, R4 ;  /* 0x000000c8b804723c */ /* 0x050fe20000041804 */
[----:B------:R-:W3:Y:S07]  /*7490*/  LDSM.16.M88.4 R180, [R212+0xb100] ;  /* 0x00b10000d4b4783b */ /* 0x000eee0000000200 */
[C---:B------:R-:W-:Y:S01]  /*74a0*/  HMMA.16816.F32.BF16 R8, R184.reuse, R202, R8 ;  /* 0x000000cab808723c */ /* 0x040fe20000041808 */
[----:B------:R-:W4:Y:S07]  /*74b0*/  LDSM.16.M88.4 R200, [R212+0xb900] ;  /* 0x00b90000d4c8783b */ /* 0x000f2e0000000200 */
[C---:B-----5:R-:W-:Y:S08]  /*74c0*/  HMMA.16816.F32.BF16 R12, R184.reuse, R172, R12 ;  /* 0x000000acb80c723c */ /* 0x060ff0000004180c */
[C---:B------:R-:W-:Y:S01]  /*74d0*/  HMMA.16816.F32.BF16 R16, R184.reuse, R174, R16 ;  /* 0x000000aeb810723c */ /* 0x040fe20000041810 */
[----:B------:R-:W-:Y:S07]  /*74e0*/  LDSM.16.M88.4 R172, [R220+0x14100] ;  /* 0x01410000dcac783b */ /* 0x000fee0000000200 */
[C---:B-1----:R-:W-:Y:S08]  /*74f0*/  HMMA.16816.F32.BF16 R20, R184.reuse, R176, R20 ;  /* 0x000000b0b814723c */ /* 0x042ff00000041814 */
[C---:B------:R-:W-:Y:S01]  /*7500*/  HMMA.16816.F32.BF16 R24, R184.reuse, R178, R24 ;  /* 0x000000b2b818723c */ /* 0x040fe20000041818 */
[----:B------:R-:W1:Y:S07]  /*7510*/  LDSM.16.M88.4 R176, [R235] ;  /* 0x00000000ebb0783b */ /* 0x000e6e0000000200 */
[C---:B------:R-:W-:Y:S08]  /*7520*/  HMMA.16816.F32.BF16 R28, R184.reuse, R188, R28 ;  /* 0x000000bcb81c723c */ /* 0x040ff0000004181c */
[----:B------:R-:W-:Y:S01]  /*7530*/  HMMA.16816.F32.BF16 R32, R184, R190, R32 ;  /* 0x000000beb820723c */ /* 0x000fe20000041820 */
[----:B------:R-:W5:Y:S07]  /*7540*/  LDSM.16.M88.4 R184, [R234] ;  /* 0x00000000eab8783b */ /* 0x000f6e0000000200 */
[C---:B------:R-:W-:Y:S01]  /*7550*/  HMMA.16816.F32.BF16 R4, R192.reuse, R196, R4 ;  /* 0x000000c4c004723c */ /* 0x040fe20000041804 */
[----:B------:R-:W1:Y:S07]  /*7560*/  LDSM.16.M88.4 R188, [R233] ;  /* 0x00000000e9bc783b */ /* 0x000e6e0000000200 */
[C---:B------:R-:W-:Y:S01]  /*7570*/  HMMA.16816.F32.BF16 R8, R192.reuse, R198, R8 ;  /* 0x000000c6c008723c */ /* 0x040fe20000041808 */
[----:B------:R-:W1:Y:S07]  /*7580*/  LDSM.16.M88.4 R196, [R232] ;  /* 0x00000000e8c4783b */ /* 0x000e6e0000000200 */
[C---:B--2---:R-:W-:Y:S08]  /*7590*/  HMMA.16816.F32.BF16 R12, R192.reuse, R136, R12 ;  /* 0x00000088c00c723c */ /* 0x044ff0000004180c */
[C---:B------:R-:W-:Y:S01]  /*75a0*/  HMMA.16816.F32.BF16 R16, R192.reuse, R138, R16 ;  /* 0x0000008ac010723c */ /* 0x040fe20000041810 */
[----:B------:R-:W-:Y:S07]  /*75b0*/  LDSM.16.M88.4 R136, [R222+0x14100] ;  /* 0x01410000de88783b */ /* 0x000fee0000000200 */
[C---:B---3--:R-:W-:Y:S08]  /*75c0*/  HMMA.16816.F32.BF16 R20, R192.reuse, R180, R20 ;  /* 0x000000b4c014723c */ /* 0x048ff00000041814 */
[C---:B------:R-:W-:Y:S01]  /*75d0*/  HMMA.16816.F32.BF16 R24, R192.reuse, R182, R24 ;  /* 0x000000b6c018723c */ /* 0x040fe20000041818 */
[----:B------:R-:W2:Y:S07]  /*75e0*/  LDSM.16.M88.4 R180, [R218+0xa100] ;  /* 0x00a10000dab4783b */ /* 0x000eae0000000200 */
[C---:B----4-:R-:W-:Y:S08]  /*75f0*/  HMMA.16816.F32.BF16 R28, R192.reuse, R200, R28 ;  /* 0x000000c8c01c723c */ /* 0x050ff0000004181c */
[----:B------:R-:W-:Y:S01]  /*7600*/  HMMA.16816.F32.BF16 R32, R192, R202, R32 ;  /* 0x000000cac020723c */ /* 0x000fe20000041820 */
[----:B------:R-:W3:Y:S07]  /*7610*/  LDSM.16.M88.4 R192, [R218+0xa900] ;  /* 0x00a90000dac0783b */ /* 0x000eee0000000200 */
[C---:B-1----:R-:W-:Y:S01]  /*7620*/  HMMA.16816.F32.BF16 R4, R172.reuse, R176, R4 ;  /* 0x000000b0ac04723c */ /* 0x042fe20000041804 */
[----:B------:R-:W-:Y:S07]  /*7630*/  LDSM.16.M88.4 R200, [R217+0x3800] ;  /* 0x00380000d9c8783b */ /* 0x000fee0000000200 */
[C---:B------:R-:W-:Y:S01]  /*7640*/  HMMA.16816.F32.BF16 R8, R172.reuse, R178, R8 ;  /* 0x000000b2ac08723c */ /* 0x040fe20000041808 */
[----:B------:R-:W1:Y:S07]  /*7650*/  LDSM.16.M88.4 R176, [R218+0xb100] ;  /* 0x00b10000dab0783b */ /* 0x000e6e0000000200 */
[C---:B-----5:R-:W-:Y:S08]  /*7660*/  HMMA.16816.F32.BF16 R12, R172.reuse, R184, R12 ;  /* 0x000000b8ac0c723c */ /* 0x060ff0000004180c */
        /* <DEDUP_REMOVED lines=8> */
[C---:B--2---:R-:W-:Y:S01]  /*76f0*/  HMMA.16816.F32.BF16 R4, R136.reuse, R180, R4 ;  /* 0x000000b48804723c */ /* 0x044fe20000041804 */
[----:B------:R-:W-:Y:S07]  /*7700*/  LDSM.16.M88.4 R196, [R217+0x3000] ;  /* 0x00300000d9c4783b */ /* 0x000fee0000000200 */
[C---:B------:R-:W-:Y:S01]  /*7710*/  HMMA.16816.F32.BF16 R8, R136.reuse, R182, R8 ;  /* 0x000000b68808723c */ /* 0x040fe20000041808 */
[----:B------:R-:W2:Y:S07]  /*7720*/  LDSM.16.M88.4 R180, [R217+0x2800] ;  /* 0x00280000d9b4783b */ /* 0x000eae0000000200 */
[C---:B---3--:R-:W-:Y:S08]  /*7730*/  HMMA.16816.F32.BF16 R12, R136.reuse, R192, R12 ;  /* 0x000000c0880c723c */ /* 0x048ff0000004180c */
[C---:B------:R-:W-:Y:S01]  /*7740*/  HMMA.16816.F32.BF16 R16, R136.reuse, R194, R16 ;  /* 0x000000c28810723c */ /* 0x040fe20000041810 */
[----:B------:R-:W-:Y:S07]  /*7750*/  LDSM.16.M88.4 R192, [R220+0x18100] ;  /* 0x01810000dcc0783b */ /* 0x000fee0000000200 */
[C---:B-1----:R-:W-:Y:S08]  /*7760*/  HMMA.16816.F32.BF16 R20, R136.reuse, R176, R20 ;  /* 0x000000b08814723c */ /* 0x042ff00000041814 */
[C---:B------:R-:W-:Y:S01]  /*7770*/  HMMA.16816.F32.BF16 R24, R136.reuse, R178, R24 ;  /* 0x000000b28818723c */ /* 0x040fe20000041818 */
[----:B------:R-:W-:Y:S07]  /*7780*/  LDSM.16.M88.4 R176, [R212+0xc100] ;  /* 0x00c10000d4b0783b */ /* 0x000fee0000000200 */
[C---:B----4-:R-:W-:Y:S08]  /*7790*/  HMMA.16816.F32.BF16 R28, R136.reuse, R184, R28 ;  /* 0x000000b8881c723c */ /* 0x050ff0000004181c */
[----:B------:R-:W-:Y:S01]  /*77a0*/  HMMA.16816.F32.BF16 R32, R136, R186, R32 ;  /* 0x000000ba8820723c */ /* 0x000fe20000041820 */
[----:B------:R-:W1:Y:S07]  /*77b0*/  LDSM.16.M88.4 R136, [R219+0x18100] ;  /* 0x01810000db88783b */ /* 0x000e6e0000000200 */
[C---:B-----5:R-:W-:Y:S01]  /*77c0*/  HMMA.16816.F32.BF16 R4, R172.reuse, R188, R4 ;  /* 0x000000bcac04723c */ /* 0x060fe20000041804 */
[----:B------:R-:W3:Y:S07]  /*77d0*/  LDSM.16.M88.4 R184, [R212+0xc900] ;  /* 0x00c90000d4b8783b */ /* 0x000eee0000000200 */
[C---:B------:R-:W-:Y:S01]  /*77e0*/  HMMA.16816.F32.BF16 R8, R172.reuse, R190, R8 ;  /* 0x000000beac08723c */ /* 0x040fe20000041808 */
[----:B------:R-:W-:Y:S07]  /*77f0*/  LDSM.16.M88.4 R188, [R212+0xd900] ;  /* 0x00d90000d4bc783b */ /* 0x000fee0000000200 */
[C---:B--2---:R-:W-:Y:S08]  /*7800*/  HMMA.16816.F32.BF16 R12, R172.reuse, R180, R12 ;  /* 0x000000b4ac0c723c */ /* 0x044ff0000004180c */
[C---:B------:R-:W-:Y:S01]  /*7810*/  HMMA.16816.F32.BF16 R16, R172.reuse, R182, R16 ;  /* 0x000000b6ac10723c */ /* 0x040fe20000041810 */
[----:B------:R-:W2:Y:S07]  /*7820*/  LDSM.16.M88.4 R180, [R212+0xd100] ;  /* 0x00d10000d4b4783b */ /* 0x000eae0000000200 */
[C---:B------:R-:W-:Y:S08]  /*7830*/  HMMA.16816.F32.BF16 R20, R172.reuse, R196, R20 ;  /* 0x000000c4ac14723c */ /* 0x040ff00000041814 */
[C---:B------:R-:W-:Y:S01]  /*7840*/  HMMA.16816.F32.BF16 R24, R172.reuse, R198, R24 ;  /* 0x000000c6ac18723c */ /* 0x040fe20000041818 */
[----:B------:R-:W4:Y:S07]  /*7850*/  LDSM.16.M88.4 R196, [R231] ;  /* 0x00000000e7c4783b */ /* 0x000f2e0000000200 */
[C---:B------:R-:W-:Y:S08]  /*7860*/  HMMA.16816.F32.BF16 R28, R172.reuse, R200, R28 ;  /* 0x000000c8ac1c723c */ /* 0x040ff0000004181c */
[----:B------:R-:W-:Y:S01]  /*7870*/  HMMA.16816.F32.BF16 R32, R172, R202, R32 ;  /* 0x000000caac20723c */ /* 0x000fe20000041820 */
[----:B------:R-:W5:Y:S07]  /*7880*/  LDSM.16.M88.4 R172, [R230] ;  /* 0x00000000e6ac783b */ /* 0x000f6e0000000200 */
[C---:B-1----:R-:W-:Y:S01]  /*7890*/  HMMA.16816.F32.BF16 R4, R136.reuse, R176, R4 ;  /* 0x000000b08804723c */ /* 0x042fe20000041804 */
[----:B------:R-:W-:Y:S07]  /*78a0*/  LDSM.16.M88.4 R200, [R228] ;  /* 0x00000000e4c8783b */ /* 0x000fee0000000200 */
[C---:B------:R-:W-:Y:S01]  /*78b0*/  HMMA.16816.F32.BF16 R8, R136.reuse, R178, R8 ;  /* 0x000000b28808723c */ /* 0x040fe20000041808 */
[----:B------:R-:W1:Y:S07]  /*78c0*/  LDSM.16.M88.4 R176, [R229] ;  /* 0x00000000e5b0783b */ /* 0x000e6e0000000200 */
[C---:B---3--:R-:W-:Y:S08]  /*78d0*/  HMMA.16816.F32.BF16 R12, R136.reuse, R184, R12 ;  /* 0x000000b8880c723c */ /* 0x048ff0000004180c */
[C---:B------:R-:W-:Y:S01]  /*78e0*/  HMMA.16816.F32.BF16 R16, R136.reuse, R186, R16 ;  /* 0x000000ba8810723c */ /* 0x040fe20000041810 */
[----:B------:R-:W-:Y:S07]  /*78f0*/  LDSM.16.M88.4 R184, [R218+0xc900] ;  /* 0x00c90000dab8783b */ /* 0x000fee0000000200 */
[C---:B--2---:R-:W-:Y:S08]  /*7900*/  HMMA.16816.F32.BF16 R20, R136.reuse, R180, R20 ;  /* 0x000000b48814723c */ /* 0x044ff00000041814 */
[C---:B------:R-:W-:Y:S01]  /*7910*/  HMMA.16816.F32.BF16 R24, R136.reuse, R182, R24 ;  /* 0x000000b68818723c */ /* 0x040fe20000041818 */
[----:B------:R-:W-:Y:S07]  /*7920*/  LDSM.16.M88.4 R180, [R218+0xc100] ;  /* 0x00c10000dab4783b */ /* 0x000fee0000000200 */
[C---:B------:R-:W-:Y:S08]  /*7930*/  HMMA.16816.F32.BF16 R28, R136.reuse, R188, R28 ;  /* 0x000000bc881c723c */ /* 0x040ff0000004181c */
        /* <DEDUP_REMOVED lines=11> */
[----:B------:R-:W1:Y:S07]  /*79f0*/  LDSM.16.M88.4 R176, [R217+0x4000] ;  /* 0x00400000d9b0783b */ /* 0x000e6e0000000200 */
[C---:B------:R-:W-:Y:S08]  /*7a00*/  HMMA.16816.F32.BF16 R28, R192.reuse, R200, R28 ;  /* 0x000000c8c01c723c */ /* 0x040ff0000004181c */
[----:B------:R-:W-:Y:S01]  /*7a10*/  HMMA.16816.F32.BF16 R32, R192, R202, R32 ;  /* 0x000000cac020723c */ /* 0x000fe20000041820 */
[----:B------:R-:W5:Y:S07]  /*7a20*/  LDSM.16.M88.4 R192, [R217+0x4800] ;  /* 0x00480000d9c0783b */ /* 0x000f6e0000000200 */
[C---:B--2---:R-:W-:Y:S01]  /*7a30*/  HMMA.16816.F32.BF16 R4, R136.reuse, R180, R4 ;  /* 0x000000b48804723c */ /* 0x044fe20000041804 */
[----:B------:R-:W-:Y:S07]  /*7a40*/  LDSM.16.M88.4 R200, [R212+0xe100] ;  /* 0x00e10000d4c8783b */ /* 0x000fee0000000200 */
[C---:B------:R-:W-:Y:S01]  /*7a50*/  HMMA.16816.F32.BF16 R8, R136.reuse, R182, R8 ;  /* 0x000000b68808723c */ /* 0x040fe20000041808 */
[----:B------:R-:W2:Y:S07]  /*7a60*/  LDSM.16.M88.4 R180, [R217+0x5000] ;  /* 0x00500000d9b4783b */ /* 0x000eae0000000200 */
[C---:B------:R-:W-:Y:S08]  /*7a70*/  HMMA.16816.F32.BF16 R12, R136.reuse, R184, R12 ;  /* 0x000000b8880c723c */ /* 0x040ff0000004180c */
[C---:B------:R-:W-:Y:S01]  /*7a80*/  HMMA.16816.F32.BF16 R16, R136.reuse, R186, R16 ;  /* 0x000000ba8810723c */ /* 0x040fe20000041810 */
[----:B------:R-:W2:Y:S07]  /*7a90*/  LDSM.16.M88.4 R184, [R217+0x5800] ;  /* 0x00580000d9b8783b */ /* 0x000eae0000000200 */
[C---:B---3--:R-:W-:Y:S08]  /*7aa0*/  HMMA.16816.F32.BF16 R20, R136.reuse, R188, R20 ;  /* 0x000000bc8814723c */ /* 0x048ff00000041814 */
[C---:B------:R-:W-:Y:S01]  /*7ab0*/  HMMA.16816.F32.BF16 R24, R136.reuse, R190, R24 ;  /* 0x000000be8818723c */ /* 0x040fe20000041818 */
[----:B------:R-:W3:Y:S07]  /*7ac0*/  LDSM.16.M88.4 R188, [R219+0x1c100] ;  /* 0x01c10000dbbc783b */ /* 0x000eee0000000200 */
[C---:B----4-:R-:W-:Y:S08]  /*7ad0*/  HMMA.16816.F32.BF16 R28, R136.reuse, R196, R28 ;  /* 0x000000c4881c723c */ /* 0x050ff0000004181c */
[----:B------:R-:W-:Y:S01]  /*7ae0*/  HMMA.16816.F32.BF16 R32, R136, R198, R32 ;  /* 0x000000c68820723c */ /* 0x000fe20000041820 */
[----:B------:R-:W4:Y:S07]  /*7af0*/  LDSM.16.M88.4 R136, [R212+0xe900] ;  /* 0x00e90000d488783b */ /* 0x000f2e0000000200 */
[C---:B-1----:R-:W-:Y:S01]  /*7b00*/  HMMA.16816.F32.BF16 R4, R172.reuse, R176, R4 ;  /* 0x000000b0ac04723c */ /* 0x042fe20000041804 */
[----:B------:R-:W-:Y:S07]  /*7b10*/  LDSM.16.M88.4 R196, [R225] ;  /* 0x00000000e1c4783b */ /* 0x000fee0000000200 */
[C---:B------:R-:W-:Y:S01]  /*7b20*/  HMMA.16816.F32.BF16 R8, R172.reuse, R178, R8 ;  /* 0x000000b2ac08723c */ /* 0x040fe20000041808 */
[----:B------:R-:W1:Y:S07]  /*7b30*/  LDSM.16.M88.4 R176, [R212+0xf100] ;  /* 0x00f10000d4b0783b */ /* 0x000e6e0000000200 */
[C---:B-----5:R-:W-:Y:S08]  /*7b40*/  HMMA.16816.F32.BF16 R12, R172.reuse, R192, R12 ;  /* 0x000000c0ac0c723c */ /* 0x060ff0000004180c */
[C---:B------:R-:W-:Y:S01]  /*7b50*/  HMMA.16816.F32.BF16 R16, R172.reuse, R194, R16 ;  /* 0x000000c2ac10723c */ /* 0x040fe20000041810 */
[----:B------:R-:W5:Y:S07]  /*7b60*/  LDSM.16.M88.4 R192, [R212+0xf900] ;  /* 0x00f90000d4c0783b */ /* 0x000f6e0000000200 */
[C---:B--2---:R-:W-:Y:S08]  /*7b70*/  HMMA.16816.F32.BF16 R20, R172.reuse, R180, R20 ;  /* 0x000000b4ac14723c */ /* 0x044ff00000041814 */
[C---:B------:R-:W-:Y:S01]  /*7b80*/  HMMA.16816.F32.BF16 R24, R172.reuse, R182, R24 ;  /* 0x000000b6ac18723c */ /* 0x040fe20000041818 */
[----:B------:R-:W-:Y:S07]  /*7b90*/  LDSM.16.M88.4 R180, [R227] ;  /* 0x00000000e3b4783b */ /* 0x000fee0000000200 */
[C---:B------:R-:W-:Y:S08]  /*7ba0*/  HMMA.16816.F32.BF16 R28, R172.reuse, R184, R28 ;  /* 0x000000b8ac1c723c */ /* 0x040ff0000004181c */
[----:B------:R-:W-:Y:S01]  /*7bb0*/  HMMA.16816.F32.BF16 R32, R172, R186, R32 ;  /* 0x000000baac20723c */ /* 0x000fe20000041820 */
[----:B------:R-:W2:Y:S07]  /*7bc0*/  LDSM.16.M88.4 R172, [R220+0x1c100] ;  /* 0x01c10000dcac783b */ /* 0x000eae0000000200 */
[C---:B---3--:R-:W-:Y:S01]  /*7bd0*/  HMMA.16816.F32.BF16 R4, R188.reuse, R200, R4 ;  /* 0x000000c8bc04723c */ /* 0x048fe20000041804 */
[----:B------:R-:W3:Y:S07]  /*7be0*/  LDSM.16.M88.4 R184, [R226] ;  /* 0x00000000e2b8783b */ /* 0x000eee0000000200 */
[C---:B------:R-:W-:Y:S01]  /*7bf0*/  HMMA.16816.F32.BF16 R8, R188.reuse, R202, R8 ;  /* 0x000000cabc08723c */ /* 0x040fe20000041808 */
[----:B------:R-:W2:Y:S07]  /*7c00*/  LDSM.16.M88.4 R200, [R224] ;  /* 0x00000000e0c8783b */ /* 0x000eae0000000200 */
[C---:B----4-:R-:W-:Y:S08]  /*7c10*/  HMMA.16816.F32.BF16 R12, R188.reuse, R136, R12 ;  /* 0x00000088bc0c723c */ /* 0x050ff0000004180c */
[C---:B------:R-:W-:Y:S01]  /*7c20*/  HMMA.16816.F32.BF16 R16, R188.reuse, R138, R16 ;  /* 0x0000008abc10723c */ /* 0x040fe20000041810 */
[----:B------:R-:W-:Y:S07]  /*7c30*/  LDSM.16.M88.4 R136, [R222+0x1c100] ;  /* 0x01c10000de88783b */ /* 0x000fee0000000200 */
[C---:B-1----:R-:W-:Y:S08]  /*7c40*/  HMMA.16816.F32.BF16 R20, R188.reuse, R176, R20 ;  /* 0x000000b0bc14723c */ /* 0x042ff00000041814 */
[C---:B------:R-:W-:Y:S01]  /*7c50*/  HMMA.16816.F32.BF16 R24, R188.reuse, R178, R24 ;  /* 0x000000b2bc18723c */ /* 0x040fe20000041818 */
[----:B------:R-:W1:Y:S07]  /*7c60*/  LDSM.16.M88.4 R176, [R218+0xe100] ;  /* 0x00e10000dab0783b */ /* 0x000e6e0000000200 */
[C---:B-----5:R-:W-:Y:S08]  /*7c70*/  HMMA.16816.F32.BF16 R28, R188.reuse, R192, R28 ;  /* 0x000000c0bc1c723c */ /* 0x060ff0000004181c */
[----:B------:R-:W-:Y:S01]  /*7c80*/  HMMA.16816.F32.BF16 R32, R188, R194, R32 ;  /* 0x000000c2bc20723c */ /* 0x000fe20000041820 */
[----:B------:R-:W-:Y:S07]  /*7c90*/  LDSM.16.M88.4 R188, [R218+0xf900] ;  /* 0x00f90000dabc783b */ /* 0x000fee0000000200 */
[C---:B--2---:R-:W-:Y:S01]  /*7ca0*/  HMMA.16816.F32.BF16 R4, R172.reuse, R180, R4 ;  /* 0x000000b4ac04723c */ /* 0x044fe20000041804 */
[----:B------:R-:W-:Y:S07]  /*7cb0*/  LDSM.16.M88.4 R192, [R221+0x1c100] ;  /* 0x01c10000ddc0783b */ /* 0x000fee0000000200 */
[C---:B------:R-:W-:Y:S01]  /*7cc0*/  HMMA.16816.F32.BF16 R8, R172.reuse, R182, R8 ;  /* 0x000000b6ac08723c */ /* 0x040fe20000041808 */
[----:B------:R-:W2:Y:S07]  /*7cd0*/  LDSM.16.M88.4 R180, [R218+0xe900] ;  /* 0x00e90000dab4783b */ /* 0x000eae0000000200 */
[C---:B---3--:R-:W-:Y:S08]  /*7ce0*/  HMMA.16816.F32.BF16 R12, R172.reuse, R184, R12 ;  /* 0x000000b8ac0c723c */ /* 0x048ff0000004180c */
[C---:B------:R-:W-:Y:S01]  /*7cf0*/  HMMA.16816.F32.BF16 R16, R172.reuse, R186, R16 ;  /* 0x000000baac10723c */ /* 0x040fe20000041810 */
[----:B------:R-:W3:Y:S07]  /*7d00*/  LDSM.16.M88.4 R184, [R218+0xf100] ;  /* 0x00f10000dab8783b */ /* 0x000eee0000000200 */
[C---:B------:R-:W-:Y:S08]  /*7d10*/  HMMA.16816.F32.BF16 R20, R172.reuse, R196, R20 ;  /* 0x000000c4ac14723c */ /* 0x040ff00000041814 */
[C---:B------:R-:W-:Y:S01]  /*7d20*/  HMMA.16816.F32.BF16 R24, R172.reuse, R198, R24 ;  /* 0x000000c6ac18723c */ /* 0x040fe20000041818 */
[----:B------:R-:W4:Y:S07]  /*7d30*/  LDSM.16.M88.4 R196, [R217+0x6000] ;  /* 0x00600000d9c4783b */ /* 0x000f2e0000000200 */
[C---:B------:R-:W-:Y:S08]  /*7d40*/  HMMA.16816.F32.BF16 R28, R172.reuse, R200, R28 ;  /* 0x000000c8ac1c723c */ /* 0x040ff0000004181c */
[----:B------:R-:W-:Y:S08]  /*7d50*/  HMMA.16816.F32.BF16 R32, R172, R202, R32 ;  /* 0x000000caac20723c */ /* 0x000ff00000041820 */
[C---:B-1----:R-:W-:Y:S08]  /*7d60*/  HMMA.16816.F32.BF16 R4, R136.reuse, R176, R4 ;  /* 0x000000b08804723c */ /* 0x042ff00000041804 */
[C---:B------:R-:W-:Y:S08]  /*7d70*/  HMMA.16816.F32.BF16 R8, R136.reuse, R178, R8 ;  /* 0x000000b28808723c */ /* 0x040ff00000041808 */
[C---:B--2---:R-:W-:Y:S08]  /*7d80*/  HMMA.16816.F32.BF16 R12, R136.reuse, R180, R12 ;  /* 0x000000b4880c723c */ /* 0x044ff0000004180c */
[C---:B------:R-:W-:Y:S08]  /*7d90*/  HMMA.16816.F32.BF16 R16, R136.reuse, R182, R16 ;  /* 0x000000b68810723c */ /* 0x040ff00000041810 */
[C---:B---3--:R-:W-:Y:S08]  /*7da0*/  HMMA.16816.F32.BF16 R20, R136.reuse, R184, R20 ;  /* 0x000000b88814723c */ /* 0x048ff00000041814 */
[C---:B------:R-:W-:Y:S08]  /*7db0*/  HMMA.16816.F32.BF16 R24, R136.reuse, R186, R24 ;  /* 0x000000ba8818723c */ /* 0x040ff00000041818 */
[C---:B------:R-:W-:Y:S08]  /*7dc0*/  HMMA.16816.F32.BF16 R28, R136.reuse, R188, R28 ;  /* 0x000000bc881c723c */ /* 0x040ff0000004181c */
[----:B------:R-:W-:Y:S01]  /*7dd0*/  HMMA.16816.F32.BF16 R32, R136, R190, R32 ;  /* 0x000000be8820723c */ /* 0x000fe20000041820 */
[----:B------:R-:W1:Y:S07]  /*7de0*/  LDSM.16.M88.4 R136, [R217+0x6800] ;  /* 0x00680000d988783b */ /* 0x000e6e0000000200 */
[C---:B----4-:R-:W-:Y:S08]  /*7df0*/  HMMA.16816.F32.BF16 R4, R192.reuse, R196, R4 ;  /* 0x000000c4c004723c */ /* 0x050ff00000041804 */
        /* <DEDUP_REMOVED lines=16> */
[----:B------:R-:W-:Y:S02]  /*7f00*/  FMUL.FTZ R12, R12, c[0x0][0x320] ;  /* 0x0000c8000c0c7a20 */ /* 0x000fe40000410000 */
[----:B------:R-:W-:Y:S02]  /*7f10*/  FMUL.FTZ R13, R13, c[0x0][0x320] ;  /* 0x0000c8000d0d7a20 */ /* 0x000fe40000410000 */
[----:B------:R-:W-:Y:S02]  /*7f20*/  FMUL.FTZ R14, R14, c[0x0][0x320] ;  /* 0x0000c8000e0e7a20 */ /* 0x000fe40000410000 */
[----:B------:R-:W-:Y:S02]  /*7f30*/  FMUL.FTZ R15, R15, c[0x0][0x320] ;  /* 0x0000c8000f0f7a20 */ /* 0x000fe40000410000 */
[----:B------:R-:W-:Y:S01]  /*7f40*/  FMUL.FTZ R16, R16, c[0x0][0x320] ;  /* 0x0000c80010107a20 */ /* 0x000fe20000410000 */
[----:B------:R-:W1:Y:S01]  /*7f50*/  MUFU.TANH R181, R8 ;  /* 0x0000000800b57308 */ /* 0x000e620000002400 */
[----:B------:R-:W-:Y:S02]  /*7f60*/  FMUL.FTZ R17, R17, c[0x0][0x320] ;  /* 0x0000c80011117a20 */ /* 0x000fe40000410000 */
[----:B------:R-:W-:Y:S02]  /*7f70*/  FMUL.FTZ R18, R18, c[0x0][0x320] ;  /* 0x0000c80012127a20 */ /* 0x000fe40000410000 */
[----:B------:R-:W-:Y:S05]  /*7f80*/  FMUL.FTZ R19, R19, c[0x0][0x320] ;  /* 0x0000c80013137a20 */ /* 0x000fea0000410000 */
[----:B------:R-:W1:Y:S01]  /*7f90*/  MUFU.TANH R178, R9 ;  /* 0x0000000900b27308 */ /* 0x000e620000002400 */
[----:B----4-:R-:W4:Y:S09]  /*7fa0*/  LDSM.16.M88.4 R4, [R217+0x7000] ;  /* 0x00700000d904783b */ /* 0x010f320000000200 */
[----:B------:R-:W1:Y:S10]  /*7fb0*/  MUFU.TANH R185, R10 ;  /* 0x0000000a00b97308 */ /* 0x000e740000002400 */
[----:B------:R5:W1:Y:S10]  /*7fc0*/  MUFU.TANH R184, R11 ;  /* 0x0000000b00b87308 */ /* 0x000a740000002400 */
[----:B------:R-:W1:Y:S10]  /*7fd0*/  MUFU.TANH R175, R12 ;  /* 0x0000000c00af7308 */ /* 0x000e740000002400 */
[----:B------:R-:W1:Y:S01]  /*7fe0*/  MUFU.TANH R174, R13 ;  /* 0x0000000d00ae7308 */ /* 0x000e620000002400 */
[----:B-----5:R-:W5:Y:S01]  /*7ff0*/  LDSM.16.M88.4 R8, [R217+0x7800] ;  /* 0x00780000d908783b */ /* 0x020f620000000200 */
[----:B------:R-:W-:Y:S04]  /*8000*/  DEPBAR.LE SB0, 0x0 ;  /* 0x000080000000791a */ /* 0x000fe80000000000 */
[C---:B----4-:R-:W-:Y:S04]  /*8010*/  HMMA.16816.F32.BF16 R20, R192.reuse, R4, R20 ;  /* 0x00000004c014723c */ /* 0x050fe80000041814 */
[----:B------:R-:W4:Y:S01]  /*8020*/  MUFU.TANH R180, R14 ;  /* 0x0000000e00b47308 */ /* 0x000f220000002400 */
[----:B------:R-:W-:Y:S03]  /*8030*/  BAR.SYNC.DEFER_BLOCKING 0x0 ;  /* 0x0000000000007b1d */ /* 0x000fe60000010000 */
[C---:B------:R-:W-:Y:S06]  /*8040*/  HMMA.16816.F32.BF16 R24, R192.reuse, R6, R24 ;  /* 0x00000006c018723c */ /* 0x040fec0000041818 */
[----:B------:R-:W1:Y:S10]  /*8050*/  MUFU.TANH R179, R15 ;  /* 0x0000000f00b37308 */ /* 0x000e740000002400 */
[----:B------:R-:W1:Y:S01]  /*8060*/  MUFU.TANH R173, R16 ;  /* 0x0000001000ad7308 */ /* 0x000e620000002400 */
[----:B------:R-:W-:Y:S02]  /*8070*/  FMUL.FTZ R20, R20, c[0x0][0x320] ;  /* 0x0000c80014147a20 */ /* 0x000fe40000410000 */
[----:B------:R-:W-:Y:S02]  /*8080*/  FMUL.FTZ R21, R21, c[0x0][0x320] ;  /* 0x0000c80015157a20 */ /* 0x000fe40000410000 */
[----:B------:R-:W-:Y:S02]  /*8090*/  FMUL.FTZ R22, R22, c[0x0][0x320] ;  /* 0x0000c80016167a20 */ /* 0x000fe40000410000 */
[----:B------:R-:W-:Y:S03]  /*80a0*/  FMUL.FTZ R23, R23, c[0x0][0x320] ;  /* 0x0000c80017177a20 */ /* 0x000fe60000410000 */
[----:B------:R-:W1:Y:S01]  /*80b0*/  MUFU.TANH R136, R20 ;  /* 0x0000001400887308 */ /* 0x000e620000002400 */
[----:B------:R-:W-:Y:S02]  /*80c0*/  FMUL.FTZ R24, R24, c[0x0][0x320] ;  /* 0x0000c80018187a20 */ /* 0x000fe40000410000 */
[----:B------:R-:W-:Y:S01]  /*80d0*/  FMUL.FTZ R27, R27, c[0x0][0x320] ;  /* 0x0000c8001b1b7a20 */ /* 0x000fe20000410000 */
[C---:B-----5:R-:W-:Y:S03]  /*80e0*/  HMMA.16816.F32.BF16 R28, R192.reuse, R8, R28 ;  /* 0x00000008c01c723c */ /* 0x060fe6000004181c */
[----:B------:R-:W-:Y:S03]  /*80f0*/  FMUL.FTZ R26, R26, c[0x0][0x320] ;  /* 0x0000c8001a1a7a20 */ /* 0x000fe60000410000 */
[----:B------:R5:W1:Y:S02]  /*8100*/  MUFU.TANH R135, R21 ;  /* 0x0000001500877308 */ /* 0x000a640000002400 */
[----:B------:R-:W-:Y:S08]  /*8110*/  HMMA.16816.F32.BF16 R32, R192, R10, R32 ;  /* 0x0000000ac020723c */ /* 0x000ff00000041820 */
[----:B------:R1:W1:Y:S10]  /*8120*/  MUFU.TANH R139, R22 ;  /* 0x00000016008b7308 */ /* 0x0002740000002400 */
[----:B------:R2:W2:Y:S06]  /*8130*/  MUFU.TANH R172, R23 ;  /* 0x0000001700ac7308 */ /* 0x0004ac0000002400 */
[----:B-----5:R-:W-:Y:S02]  /*8140*/  FMUL.FTZ R21, R32, c[0x0][0x320] ;  /* 0x0000c80020157a20 */ /* 0x020fe40000410000 */
[----:B------:R-:W-:Y:S02]  /*8150*/  FMUL.FTZ R20, R33, c[0x0][0x320] ;  /* 0x0000c80021147a20 */ /* 0x000fe40000410000 */
[----:B------:R5:W3:Y:S01]  /*8160*/  MUFU.TANH R132, R24 ;  /* 0x0000001800847308 */ /* 0x000ae20000002400 */
[----:B-1----:R-:W-:Y:S02]  /*8170*/  FMUL.FTZ R22, R29, c[0x0][0x320] ;  /* 0x0000c8001d167a20 */ /* 0x002fe40000410000 */
[----:B------:R-:W-:Y:S07]  /*8180*/  FMUL.FTZ R29, R35, c[0x0][0x320] ;  /* 0x0000c800231d7a20 */ /* 0x000fee0000410000 */
[----:B------:R1:W1:Y:S01]  /*8190*/  MUFU.TANH R138, R27 ;  /* 0x0000001b008a7308 */ /* 0x0002620000002400 */
[----:B--2---:R-:W-:Y:S02]  /*81a0*/  FMUL.FTZ R23, R28, c[0x0][0x320] ;  /* 0x0000c8001c177a20 */ /* 0x004fe40000410000 */
[----:B------:R-:W-:Y:S07]  /*81b0*/  FMUL.FTZ R28, R34, c[0x0][0x320] ;  /* 0x0000c800221c7a20 */ /* 0x000fee0000410000 */
[----:B------:R2:W2:Y:S01]  /*81c0*/  MUFU.TANH R137, R17 ;  /* 0x0000001100897308 */ /* 0x0004a20000002400 */
[----:B-----5:R-:W-:Y:S02]  /*81d0*/  FMUL.FTZ R24, R25, c[0x0][0x320] ;  /* 0x0000c80019187a20 */ /* 0x020fe40000410000 */
[----:B------:R-:W-:Y:S07]  /*81e0*/  FMUL.FTZ R25, R30, c[0x0][0x320] ;  /* 0x0000c8001e197a20 */ /* 0x000fee0000410000 */
[----:B------:R2:W2:Y:S01]  /*81f0*/  MUFU.TANH R177, R18 ;  /* 0x0000001200b17308 */ /* 0x0004a20000002400 */
[----:B-1----:R-:W-:Y:S09]  /*8200*/  FMUL.FTZ R27, R31, c[0x0][0x320] ;  /* 0x0000c8001f1b7a20 */ /* 0x002ff20000410000 */
[----:B------:R1:W1:Y:S10]  /*8210*/  MUFU.TANH R176, R19 ;  /* 0x0000001300b07308 */ /* 0x0002740000002400 */
        /* <DEDUP_REMOVED lines=11> */
[----:B--234-:R-:W-:Y:S01]  /*82d0*/  IADD3 R18, -R211, 0x10, RZ ;  /* 0x00000010d3127810 */ /* 0x01cfe20007ffe1ff */
[----:B------:R-:W-:Y:S01]  /*82e0*/  ULEA UR5, UR21, UR10, 0x6 ;  /* 0x0000000a15057291 */ /* 0x000fe2000f8e303f */
[----:B------:R-:W-:Y:S01]  /*82f0*/  IADD3 R16, -R205, 0x10, RZ ;  /* 0x00000010cd107810 */ /* 0x000fe20007ffe1ff */
[----:B------:R-:W-:Y:S01]  /*8300*/  IMAD.MOV.U32 R240, RZ, RZ, RZ ;  /* 0x000000fffff07224 */ /* 0x000fe200078e00ff */
[----:B------:R-:W-:Y:S02]  /*8310*/  LOP3.LUT R18, R18, 0xf, RZ, 0xc0, !PT ;  /* 0x0000000f12127812 */ /* 0x000fe400078ec0ff */
[----:B------:R-:W-:Y:S01]  /*8320*/  LOP3.LUT R16, R16, 0xf, RZ, 0xc0, !PT ;  /* 0x0000000f10107812 */ /* 0x000fe200078ec0ff */
[----:B------:R-:W-:Y:S01]  /*8330*/  IMAD.U32 R2, RZ, RZ, UR5 ;  /* 0x00000005ff027e24 */ /* 0x000fe2000f8e00ff */
[----:B------:R-:W-:Y:S02]  /*8340*/  IADD3 R14, -R204, 0x10, RZ ;  /* 0x00000010cc0e7810 */ /* 0x000fe40007ffe1ff */
[----:B------:R-:W-:Y:S02]  /*8350*/  SHF.L.U64.HI R6, R250, 0x1, R244 ;  /* 0x00000001fa067819 */ /* 0x000fe400000102f4 */
[----:B------:R-:W-:Y:S02]  /*8360*/  IADD3 R2, R2, -0x40, R251 ;  /* 0xffffffc002027810 */ /* 0x000fe40007ffe0fb */
[----:B------:R-:W-:Y:S03]  /*8370*/  LOP3.LUT R14, R14, 0xf, RZ, 0xc0, !PT ;  /* 0x0000000f0e0e7812 */ /* 0x000fe600078ec0ff */
        /* <DEDUP_REMOVED lines=8> */
[----:B------:R-:W-:Y:S03]  /*8400*/  @!P1 LEA.HI.X R5, R3, c[0x0][0x2a4], R5, 0x2, P0 ;  /* 0x0000a90003059a11 */ /* 0x000fe600000f1405 */
[----:B------:R-:W-:Y:S01]  /*8410*/  IMAD.WIDE.U32 R2, R242, c[0x0][0x1e0], RZ ;  /* 0x00007800f2027a25 */ /* 0x000fe200078e00ff */
[----:B------:R-:W-:Y:S01]  /*8420*/  SHF.R.S32.HI R0, RZ, 0x1f, R242 ;  /* 0x0000001fff007819 */ /* 0x000fe200000114f2 */
[----:B------:R2:W3:Y:S04]  /*8430*/  @!P1 LDG.E R240, [R4.64] ;  /* 0x0000001004f09981 */ /* 0x0004e8000c1e1900 */
[----:B------:R-:W-:Y:S04]  /*8440*/  IMAD R0, R0, c[0x0][0x1e0], RZ ;  /* 0x0000780000007a24 */ /* 0x000fe800078e02ff */
[----:B------:R-:W-:Y:S04]  /*8450*/  IMAD R0, R242, c[0x0][0x1e4], R0 ;  /* 0x00007900f2007a24 */ /* 0x000fe800078e0200 */
[----:B------:R-:W-:Y:S02]  /*8460*/  IMAD.IADD R3, R3, 0x1, R0 ;  /* 0x0000000103037824 */ /* 0x000fe400078e0200 */
[----:B--2---:R-:W-:Y:S01]  /*8470*/  IMAD.SHL.U32 R5, R250, 0x2, RZ ;  /* 0x00000002fa057824 */ /* 0x004fe200078e00ff */
[----:B---3--:R-:W-:Y:S01]  /*8480*/  SHF.R.S32.HI R4, RZ, 0x1f, R240 ;  /* 0x0000001fff047819 */ /* 0x008fe200000114f0 */
[----:B------:R-:W-:Y:S04]  /*8490*/  IMAD.WIDE.U32 R2, R240, c[0x0][0x1f0], R2 ;  /* 0x00007c00f0027a25 */ /* 0x000fe800078e0002 */
[----:B------:R-:W-:Y:S01]  /*84a0*/  IMAD R4, R4, c[0x0][0x1f0], RZ ;  /* 0x00007c0004047a24 */ /* 0x000fe200078e02ff */
[----:B------:R-:W-:Y:S03]  /*84b0*/  IADD3 R0, P0, R2, UR22, RZ ;  /* 0x0000001602007c10 */ /* 0x000fe6000ff1e0ff */
[----:B------:R-:W-:Y:S05]  /*84c0*/  IMAD R4, R240, c[0x0][0x1f4], R4 ;  /* 0x00007d00f0047a24 */ /* 0x000fea00078e0204 */
[----:B------:R-:W-:Y:S02]  /*84d0*/  IADD3.X R4, R3, UR18, R4, P0, !PT ;  /* 0x0000001203047c10 */ /* 0x000fe400087fe404 */
[C---:B------:R-:W-:Y:S04]  /*84e0*/  LEA R3, P0, R0.reuse, c[0x0][0x1c8], 0x1 ;  /* 0x0000720000037a11 */ /* 0x040fe800078008ff */
[----:B------:R-:W-:Y:S02]  /*84f0*/  LEA.HI.X R4, R0, c[0x0][0x1cc], R4, 0x1, P0 ;  /* 0x0000730000047a11 */ /* 0x000fe400000f0c04 */
[----:B------:R-:W2:Y:S04]  /*8500*/  SHFL.IDX PT, R0, R3, 0x1, 0x181f ;  /* 0x00381f0003007f89 */ /* 0x000ea800000e0000 */
[----:B------:R-:W3:Y:S04]  /*8510*/  SHFL.IDX PT, R2, R4, 0x1, 0x181f ;  /* 0x00381f0004027f89 */ /* 0x000ee800000e0000 */
[----:B------:R-:W4:Y:S04]  /*8520*/  SHFL.IDX PT, R3, R3, RZ, 0x181f ;  /* 0x00181fff03037589 */ /* 0x000f2800000e0000 */
[----:B------:R-:W5:Y:S01]  /*8530*/  SHFL.IDX PT, R4, R4, RZ, 0x181f ;  /* 0x00181fff04047589 */ /* 0x000f6200000e0000 */
[----:B--2---:R-:W-:Y:S04]  /*8540*/  IADD3 R18, P2, P0, R18, R0, R208 ;  /* 0x0000000012127210 */ /* 0x004fe8000785e0d0 */
[----:B-1-3--:R-:W-:Y:S02]  /*8550*/  IADD3.X R19, RZ, R2, R209, P2, P0 ;  /* 0x00000002ff137210 */ /* 0x00afe400017e04d1 */
[----:B------:R-:W-:Y:S04]  /*8560*/  IADD3 R16, P2, P0, R16, R0, R206 ;  /* 0x0000000010107210 */ /* 0x000fe8000785e0ce */
[----:B------:R-:W-:Y:S02]  /*8570*/  IADD3.X R17, RZ, R2, R207, P2, P0 ;  /* 0x00000002ff117210 */ /* 0x000fe400017e04cf */
[----:B------:R-:W-:Y:S04]  /*8580*/  IADD3 R14, P2, P0, R14, R0, R5 ;  /* 0x000000000e0e7210 */ /* 0x000fe8000785e005 */
[--C-:B------:R-:W-:Y:S02]  /*8590*/  IADD3.X R15, RZ, R2, R6.reuse, P2, P0 ;  /* 0x00000002ff0f7210 */ /* 0x100fe400017e0406 */
[C---:B----4-:R-:W-:Y:S02]  /*85a0*/  IADD3 R12, P0, R3.reuse, R5, RZ ;  /* 0x00000005030c7210 */ /* 0x050fe40007f1e0ff */
[----:B------:R-:W-:Y:S03]  /*85b0*/  ISETP.GE.AND P2, PT, R252, c[0x0][0x1d4], PT ;  /* 0x00007500fc007a0c */ /* 0x000fe60003f46270 */
[C---:B-----5:R-:W-:Y:S01]  /*85c0*/  IMAD.X R13, R4.reuse, 0x1, R6, P0 ;  /* 0x00000001040d7824 */ /* 0x060fe200000e0606 */
[CC--:B------:R-:W-:Y:S05]  /*85d0*/  IADD3 R10, P0, R3.reuse, R243.reuse, RZ ;  /* 0x000000f3030a7210 */ /* 0x0c0fea0007f1e0ff */
[C-C-:B------:R-:W-:Y:S01]  /*85e0*/  IMAD.X R11, R4.reuse, 0x1, R210.reuse, P0 ;  /* 0x00000001040b7824 */ /* 0x140fe200000e06d2 */
        /* <DEDUP_REMOVED lines=19> */
.L_x_988:
[----:B--234-:R-:W2:Y:S01]  /*8720*/  LDL R2, [R1+0xc] ;  /* 0x00000c0001027983 */ /* 0x01cea20000100800 */
[----:B------:R-:W-:Y:S01]  /*8730*/  PLOP3.LUT P0, PT, PT, PT, UP2, 0x80, 0x0 ;  /* 0x000000000000781c */ /* 0x000fe20003f0f028 */
[----:B------:R-:W-:Y:S02]  /*8740*/  USHF.L.U32 UR5, UR21, 0x6, URZ ;  /* 0x0000000615057899 */ /* 0x000fe4000800063f */
[----:B-1----:R-:W3:Y:S04]  /*8750*/  LDL R12, [R1+0x8] ;  /* 0x00000800010c7983 */ /* 0x002ee80000100800 */
[----:B------:R-:W-:Y:S01]  /*8760*/  IMAD.U32 R5, RZ, RZ, UR5 ;  /* 0x00000005ff057e24 */ /* 0x000fe2000f8e00ff */
[----:B------:R-:W0:Y:S05]  /*8770*/  LDGDEPBAR ;  /* 0x00000000000079af */ /* 0x000e2a0000000000 */
[----:B--2---:R-:W-:Y:S01]  /*8780*/  @P0 IMAD.HI.U32 R0, R2, c[0x0][0x2c8], RZ ;  /* 0x0000b20002000a27 */ /* 0x004fe200078e00ff */
[----:B------:R-:W-:Y:S03]  /*8790*/  PLOP3.LUT P0, PT, PT, PT, UP2, 0x80, 0x0 ;  /* 0x000000000000781c */ /* 0x000fe60003f0f028 */
[----:B------:R-:W-:Y:S02]  /*87a0*/  IMAD.MOV.U32 R4, RZ, RZ, R2 ;  /* 0x000000ffff047224 */ /* 0x000fe400078e0002 */
[----:B------:R-:W-:Y:S08]  /*87b0*/  IMAD.U32 R2, RZ, RZ, UR11 ;  /* 0x0000000bff027e24 */ /* 0x000ff0000f8e00ff */
[----:B------:R-:W-:Y:S02]  /*87c0*/  @P0 SHF.R.U32.HI R4, RZ, c[0x0][0x2cc], R0 ;  /* 0x0000b300ff040a19 */ /* 0x000fe40000011600 */
[----:B---3--:R-:W-:Y:S02]  /*87d0*/  IADD3 R0, -R12, 0x1, -R5 ;  /* 0x000000010c007810 */ /* 0x008fe40007ffe905 */
[----:B------:R-:W-:Y:S01]  /*87e0*/  PLOP3.LUT P0, PT, PT, PT, UP1, 0x40, 0x0 ;  /* 0x000000000000781c */ /* 0x000fe20003f0e818 */
[----:B------:R-:W1:Y:S02]  /*87f0*/  SHFL.IDX PT, R3, R4, RZ, 0x1c1f ;  /* 0x001c1fff04037589 */ /* 0x000e6400000e0000 */
[----:B------:R-:W-:Y:S05]  /*8800*/  IMAD R0, R2, c[0x0][0x1d0], R0 ;  /* 0x0000740002007a24 */ /* 0x000fea00078e0200 */
[----:B------:R-:W-:Y:S04]  /*8810*/  IADD3 R0, R0, -c[0x0][0x168], RZ ;  /* 0x80005a0000007a10 */ /* 0x000fe80007ffe0ff */
[C---:B------:R-:W-:Y:S02]  /*8820*/  IADD3 R7, R0.reuse, c[0x0][0x328], RZ ;  /* 0x0000ca0000077a10 */ /* 0x040fe40007ffe0ff */
[----:B------:R-:W-:Y:S03]  /*8830*/  IADD3 R6, R0, UR20, RZ ;  /* 0x0000001400067c10 */ /* 0x000fe6000fffe0ff */
[--C-:B-1----:R-:W-:Y:S02]  /*8840*/  IMAD.IADD R2, R7, 0x1, R3.reuse ;  /* 0x0000000107027824 */ /* 0x102fe400078e0203 */
        /* <DEDUP_REMOVED lines=17> */
.L_x_991:
[----:B------:R-:W-:Y:S04]  /*8960*/  MOV R8, c[0x0][0x32c] ;  /* 0x0000cb0000087a02 */ /* 0x000fe80000000f00 */
[----:B------:R-:W-:Y:S11]  /*8970*/  ISETP.NE.AND P0, PT, R8, 0x1, PT ;  /* 0x000000010800780c */ /* 0x000ff60003f05270 */
[----:B------:R-:W-:Y:S02]  /*8980*/  @!UPT UIADD3 URZ, URZ, URZ, URZ ;  /* 0x0000003f3f3ff290 */ /* 0x000fe4000fffe03f */
[----:B------:R-:W-:Y:S05]  /*8990*/  @P0 IMAD.HI.U32 R8, R3, c[0x0][0x330], RZ ;  /* 0x0000cc0003080a27 */ /* 0x000fea00078e00ff */
[----:B------:R-:W-:Y:S02]  /*89a0*/  @P0 SHF.R.U32.HI R3, RZ, c[0x0][0x334], R8 ;  /* 0x0000cd00ff030a19 */ /* 0x000fe40000011608 */
.L_x_992:
[----:B------:R-:W-:Y:S05]  /*89b0*/  BSYNC B0 ;  /* 0x0000000000007941 */ /* 0x000fea0003800000 */
.L_x_990:
[----:B------:R-:W-:Y:S04]  /*89c0*/  IMAD R3, R3, c[0x0][0x32c], -R5 ;  /* 0x0000cb0003037a24 */ /* 0x000fe800078e0a05 */
[----:B------:R-:W-:Y:S05]  /*89d0*/  IMAD.IADD R3, R3, 0x1, -R12 ;  /* 0x0000000103037824 */ /* 0x000fea00078e0a0c */
[----:B------:R-:W-:Y:S02]  /*89e0*/  IADD3 R8, R3, c[0x0][0x32c], RZ ;  /* 0x0000cb0003087a10 */ /* 0x000fe40007ffe0ff */
[----:B------:R-:W-:Y:S02]  /*89f0*/  IMNMX R0, R0, R3, !PT ;  /* 0x0000000300007217 */ /* 0x000fe40007800200 */
[----:B------:R-:W-:Y:S02]  /*8a00*/  IMNMX R2, R2, R8, PT ;  /* 0x0000000802027217 */ /* 0x000fe40003800200 */
.L_x_989:
[----:B------:R-:W-:Y:S01]  /*8a10*/  UISETP.GT.AND UP0, UPT, UR21, -0x1, UPT ;  /* 0xffffffff1500788c */ /* 0x000fe2000bf04270 */
[----:B------:R-:W1:Y:S05]  /*8a20*/  SHFL.IDX PT, R3, R4, 0x1, 0x1c1f ;  /* 0x003c1f0004037f89 */ /* 0x000e6a00000e0000 */
[----:B------:R-:W-:Y:S04]  /*8a30*/  PLOP3.LUT P0, PT, PT, PT, UP0, 0x80, 0x0 ;  /* 0x000000000000781c */ /* 0x000fe80003f0f008 */
[----:B------:R-:W-:Y:S04]  /*8a40*/  ISETP.GT.AND P0, PT, R0, RZ, P0 ;  /* 0x000000ff0000720c */ /* 0x000fe80000704270 */
        /* <DEDUP_REMOVED lines=59> */
[----:B------:R-:W-:Y:S01]  /*8e00*/  ISETP.GT.AND P0, PT, R0, 0x39, P0 ;  /* 0x000000390000780c */ /* 0x000fe20000704270 */
[--C-:B-1----:R-:W-:Y:S03]  /*8e10*/  IMAD.IADD R0, R6, 0x1, R3.reuse ;  /* 0x0000000106007824 */ /* 0x102fe600078e0203 */
[----:B------:R-:W-:Y:S01]  /*8e20*/  ISETP.LT.OR P0, PT, R2, 0x3a, P0 ;  /* 0x0000003a0200780c */ /* 0x000fe20000701670 */
[----:B------:R-:W-:Y:S03]  /*8e30*/  IMAD.IADD R2, R7, 0x1, R3 ;  /* 0x0000000107027824 */ /* 0x000fe600078e0203 */
[----:B------:R-:W-:Y:S02]  /*8e40*/  FSEL R201, R20, -INF , !P0 ;  /* 0xff80000014c97808 */ /* 0x000fe40004000000 */
[----:B------:R-:W-:Y:S11]  /*8e50*/  PLOP3.LUT P0, PT, PT, PT, UP1, 0x40, 0x0 ;  /* 0x000000000000781c */ /* 0x000ff60003f0e818 */
[----:B------:R-:W-:Y:S02]  /*8e60*/  @!UPT UIADD3 URZ, URZ, URZ, URZ ;  /* 0x0000003f3f3ff290 */ /* 0x000fe4000fffe03f */
        /* <DEDUP_REMOVED lines=16> */
.L_x_995:
[----:B------:R-:W-:Y:S04]  /*8f70*/  MOV R4, c[0x0][0x32c] ;  /* 0x0000cb0000047a02 */ /* 0x000fe80000000f00 */
[----:B------:R-:W-:Y:S11]  /*8f80*/  ISETP.NE.AND P0, PT, R4, 0x1, PT ;  /* 0x000000010400780c */ /* 0x000ff60003f05270 */
[----:B------:R-:W-:Y:S02]  /*8f90*/  @!UPT UIADD3 URZ, URZ, URZ, URZ ;  /* 0x0000003f3f3ff290 */ /* 0x000fe4000fffe03f */
[----:B------:R-:W-:Y:S05]  /*8fa0*/  @P0 IMAD.HI.U32 R4, R3, c[0x0][0x330], RZ ;  /* 0x0000cc0003040a27 */ /* 0x000fea00078e00ff */
[----:B------:R-:W-:Y:S02]  /*8fb0*/  @P0 SHF.R.U32.HI R3, RZ, c[0x0][0x334], R4 ;  /* 0x0000cd00ff030a19 */ /* 0x000fe40000011604 */
.L_x_996:
[----:B------:R-:W-:Y:S05]  /*8fc0*/  BSYNC B0 ;  /* 0x0000000000007941 */ /* 0x000fea0003800000 */
.L_x_994:
[----:B------:R-:W-:Y:S04]  /*8fd0*/  IMAD R5, R3, c[0x0][0x32c], -R5 ;  /* 0x0000cb0003057a24 */ /* 0x000fe800078e0a05 */
[----:B------:R-:W-:Y:S05]  /*8fe0*/  IMAD.IADD R5, R5, 0x1, -R12 ;  /* 0x0000000105057824 */ /* 0x000fea00078e0a0c */
[----:B------:R-:W-:Y:S02]  /*8ff0*/  IADD3 R3, R5, c[0x0][0x32c], RZ ;  /* 0x0000cb0005037a10 */ /* 0x000fe40007ffe0ff */
[----:B------:R-:W-:Y:S02]  /*9000*/  IMNMX R0, R0, R5, !PT ;  /* 0x0000000500007217 */ /* 0x000fe40007800200 */
[----:B------:R-:W-:Y:S02]  /*9010*/  IMNMX R2, R2, R3, PT ;  /* 0x0000000302027217 */ /* 0x000fe40003800200 */
.L_x_993:
[----:B------:R-:W-:Y:S01]  /*9020*/  PLOP3.LUT P0, PT, PT, PT, UP0, 0x80, 0x0 ;  /* 0x000000000000781c */ /* 0x000fe20003f0f008 */
[----:B------:R-:W-:Y:S01]  /*9030*/  LDSM.16.MT88.4 R20, [R214+0x100] ;  /* 0x00010000d614783b */ /* 0x000fe20000004200 */
[----:B------:R-:W-:Y:S02]  /*9040*/  FMNMX.FTZ R3, R8, R133, !PT ;  /* 0x0000008508037209 */ /* 0x000fe40007810000 */
[----:B------:R-:W-:Y:S02]  /*9050*/  ISETP.GT.AND P0, PT, R0, RZ, P0 ;  /* 0x000000ff0000720c */ /* 0x000fe40000704270 */
[----:B------:R-:W-:Y:S02]  /*9060*/  FMNMX.FTZ R3, R10, R3, !PT ;  /* 0x000000030a037209 */ /* 0x000fe40007810000 */
        /* <DEDUP_REMOVED lines=49> */
[----:B------:R-:W-:Y:S03]  /*9380*/  ISETP.LT.OR P0, PT, R2, 0x1a, P0 ;  /* 0x0000001a0200780c */ /* 0x000fe60000701670 */
[----:B------:R-:W1:Y:S01]  /*9390*/  SHFL.BFLY PT, R13, R3, 0x2, 0x1f ;  /* 0x0c401f00030d7f89 */ /* 0x000e6200000e0000 */
[----:B------:R-:W-:Y:S02]  /*93a0*/  FSEL R176, R176, -INF , !P0 ;  /* 0xff800000b0b07808 */ /* 0x000fe40004000000 */
[----:B------:R-:W-:Y:S02]  /*93b0*/  PLOP3.LUT P0, PT, PT, PT, UP0, 0x80, 0x0 ;  /* 0x000000000000781c */ /* 0x000fe40003f0f008 */
[----:B------:R-:W-:Y:S02]  /*93c0*/  FMNMX.FTZ R12, R176, R12, !PT ;  /* 0x0000000cb00c7209 */ /* 0x000fe40007810000 */
[----:B------:R-:W-:Y:S04]  /*93d0*/  ISETP.GT.AND P0, PT, R0, 0x20, P0 ;  /* 0x000000200000780c */ /* 0x000fe80000704270 */
[----:B------:R-:W-:Y:S04]  /*93e0*/  ISETP.LT.OR P0, PT, R2, 0x21, P0 ;  /* 0x000000210200780c */ /* 0x000fe80000701670 */
[----:B------:R-:W-:Y:S02]  /*93f0*/  FSEL R181, R139, -INF , !P0 ;  /* 0xff8000008bb57808 */ /* 0x000fe40004000000 */
[----:B------:R-:W-:Y:S02]  /*9400*/  PLOP3.LUT P0, PT, PT, PT, UP0, 0x80, 0x0 ;  /* 0x000000000000781c */ /* 0x000fe40003f0f008 */
[----:B------:R-:W-:Y:S02]  /*9410*/  FMNMX.FTZ R12, R181, R12, !PT ;  /* 0x0000000cb50c7209 */ /* 0x000fe40007810000 */
[----:B------:R-:W-:Y:S02]  /*9420*/  ISETP.GT.AND P0, PT, R0, 0x21, P0 ;  /* 0x000000210000780c */ /* 0x000fe40000704270 */
[----:B-1----:R-:W-:Y:S02]  /*9430*/  FMNMX.FTZ R3, R3, R13, !PT ;  /* 0x0000000d03037209 */ /* 0x002fe40007810000 */
        /* <DEDUP_REMOVED lines=13> */
[----:B------:R-:W-:Y:S01]  /*9510*/  FMUL.FTZ R172, R132, c[0x0][0x2d0] ;  /* 0x0000b40084ac7a20 */ /* 0x000fe20000410000 */
[----:B------:R-:W-:Y:S02]  /*9520*/  FSEL R187, R138, -INF , !P0 ;  /* 0xff8000008abb7808 */ /* 0x000fe40004000000 */
[----:B------:R-:W-:Y:S02]  /*9530*/  PLOP3.LUT P0, PT, PT, PT, UP0, 0x80, 0x0 ;  /* 0x000000000000781c */ /* 0x000fe40003f0f008 */
[----:B------:R-:W-:Y:S02]  /*9540*/  FMNMX.FTZ R12, R187, R12, !PT ;  /* 0x0000000cbb0c7209 */ /* 0x000fe40007810000 */
        /* <DEDUP_REMOVED lines=11> */
[----:B------:R-:W-:Y:S01]  /*9600*/  PLOP3.LUT P0, PT, PT, PT, UP0, 0x80, 0x0 ;  /* 0x000000000000781c */ /* 0x000fe20003f0f008 */
[----:B------:R-:W-:Y:S02]  /*9610*/  UISETP.GT.AND UP0, UPT, UR21, UR4, UPT ;  /* 0x000000041500728c */ /* 0x000fe4000bf04270 */
[----:B------:R-:W-:Y:S01]  /*9620*/  UIADD3 UR21, UR21, -0x1, URZ ;  /* 0xffffffff15157890 */ /* 0x000fe2000fffe03f */
[----:B------:R-:W-:Y:S02]  /*9630*/  ISETP.GT.AND P0, PT, R0, 0x39, P0 ;  /* 0x000000390000780c */ /* 0x000fe40000704270 */
[----:B------:R-:W-:Y:S02]  /*9640*/  FMNMX.FTZ R0, R195, R12, !PT ;  /* 0x0000000cc3007209 */ /* 0x000fe40007810000 */
[----:B------:R-:W-:Y:S01]  /*9650*/  ISETP.LT.OR P0, PT, R2, 0x3a, P0 ;  /* 0x0000003a0200780c */ /* 0x000fe20000701670 */
[----:B------:R-:W-:Y:S01]  /*9660*/  LDSM.16.MT88.4 R12, [R213+0x100] ;  /* 0x00010000d50c783b */ /* 0x000fe20000004200 */
[----:B------:R-:W-:Y:S02]  /*9670*/  FMNMX.FTZ R0, R196, R0, !PT ;  /* 0x00000000c4007209 */ /* 0x000fe40007810000 */
[----:B------:R-:W-:Y:S02]  /*9680*/  FSEL R135, R29, -INF , !P0 ;  /* 0xff8000001d877808 */ /* 0x000fe40004000000 */
[----:B------:R-:W-:Y:S02]  /*9690*/  FMNMX.FTZ R0, R197, R0, !PT ;  /* 0x00000000c5007209 */ /* 0x000fe40007810000 */
[----:B------:R-:W-:Y:S01]  /*96a0*/  FSETP.NEU.FTZ.AND P0, PT, R132, -INF , PT ;  /* 0xff8000008400780b */ /* 0x000fe20003f1d000 */
[----:B------:R-:W-:Y:S01]  /*96b0*/  LDSM.16.MT88.4 R28, [R216+0x100] ;  /* 0x00010000d81c783b */ /* 0x000fe20000004200 */
[----:B------:R-:W-:Y:S02]  /*96c0*/  FMNMX.FTZ R0, R135, R0, !PT ;  /* 0x0000000087007209 */ /* 0x000fe40007810000 */
[----:B------:R-:W-:Y:S05]  /*96d0*/  FSEL R172, R172, RZ, P0 ;  /* 0x000000ffacac7208 */ /* 0x000fea0000000000 */
[----:B------:R-:W1:Y:S01]  /*96e0*/  SHFL.BFLY PT, R2, R0, 0x2, 0x1f ;  /* 0x0c401f0000027f89 */ /* 0x000e6200000e0000 */
[--C-:B------:R-:W-:Y:S02]  /*96f0*/  FFMA.FTZ R8, R8, c[0x0][0x2d0], -R172.reuse ;  /* 0x0000b40008087a23 */ /* 0x100fe400000108ac */
[--C-:B------:R-:W-:Y:S02]  /*9700*/  FFMA.FTZ R10, R10, c[0x0][0x2d0], -R172.reuse ;  /* 0x0000b4000a0a7a23 */ /* 0x100fe400000108ac */
[--C-:B------:R-:W-:Y:S01]  /*9710*/  FFMA.FTZ R9, R9, c[0x0][0x2d0], -R172.reuse ;  /* 0x0000b40009097a23 */ /* 0x100fe200000108ac */
[----:B------:R-:W-:Y:S01]  /*9720*/  MUFU.EX2 R249, R8 ;  /* 0x0000000800f97308 */ /* 0x000fe20000000800 */
[----:B------:R-:W-:Y:S09]  /*9730*/  FFMA.FTZ R11, R11, c[0x0][0x2d0], -R172 ;  /* 0x0000b4000b0b7a23 */ /* 0x000ff200000108ac */
[----:B------:R-:W2:Y:S01]  /*9740*/  MUFU.EX2 R33, R10 ;  /* 0x0000000a00217308 */ /* 0x000ea20000000800 */
[----:B-1----:R-:W-:Y:S02]  /*9750*/  FMNMX.FTZ R2, R0, R2, !PT ;  /* 0x0000000200027209 */ /* 0x002fe40007810000 */
[----:B------:R-:W-:Y:S07]  /*9760*/  FSEL R0, R132, RZ, P0 ;  /* 0x000000ff84007208 */ /* 0x000fee0000000000 */
[----:B------:R-:W-:Y:S01]  /*9770*/  MUFU.EX2 R34, R9 ;  /* 0x0000000900227308 */ /* 0x000fe20000000800 */
[----:B------:R-:W1:Y:S01]  /*9780*/  SHFL.BFLY PT, R3, R2, 0x1, 0x1f ;  /* 0x0c201f0002037f89 */ /* 0x000e6200000e0000 */
[----:B------:R-:W-:Y:S04]  /*9790*/  FADD.FTZ R0, -R0, R133 ;  /* 0x0000008500007221 */ /* 0x000fe80000010100 */
[----:B------:R-:W-:Y:S04]  /*97a0*/  FMUL.FTZ R0, R0, c[0x0][0x2d0] ;  /* 0x0000b40000007a20 */ /* 0x000fe80000410000 */
[----:B------:R-:W3:Y:S01]  /*97b0*/  MUFU.EX2 R35, R11 ;  /* 0x0000000b00237308 */ /* 0x000ee20000000800 */
[----:B--2---:R-:W-:Y:S02]  /*97c0*/  F2FP.BF16.PACK_AB R136, R33, R249 ;  /* 0x000000f92188723e */ /* 0x004fe400000010ff */
[----:B-1----:R-:W-:Y:S07]  /*97d0*/  FMNMX.FTZ R3, R2, R3, !PT ;  /* 0x0000000302037209 */ /* 0x002fee0007810000 */
[----:B------:R1:W2:Y:S01]  /*97e0*/  MUFU.EX2 R2, R0 ;  /* 0x0000000000027308 */ /* 0x0002a20000000800 */
[C---:B------:R-:W-:Y:S01]  /*97f0*/  FSETP.NEU.FTZ.AND P0, PT, R3.reuse, -INF , PT ;  /* 0xff8000000300780b */ /* 0x040fe20003f1d000 */
[----:B------:R-:W-:Y:S01]  /*9800*/  FMUL.FTZ R133, R3, c[0x0][0x2d0] ;  /* 0x0000b40003857a20 */ /* 0x000fe20000410000 */
[----:B---3--:R-:W-:Y:S04]  /*9810*/  F2FP.BF16.PACK_AB R138, R35, R34 ;  /* 0x00000022238a723e */ /* 0x008fe800000010ff */
[----:B------:R-:W-:Y:S05]  /*9820*/  FSEL R133, R133, RZ, P0 ;  /* 0x000000ff85857208 */ /* 0x000fea0000000000 */
[--C-:B------:R-:W-:Y:S02]  /*9830*/  FFMA.FTZ R4, R4, c[0x0][0x2d0], -R133.reuse ;  /* 0x0000b40004047a23 */ /* 0x100fe40000010885 */
[--C-:B------:R-:W-:Y:S02]  /*9840*/  FFMA.FTZ R6, R6, c[0x0][0x2d0], -R133.reuse ;  /* 0x0000b40006067a23 */ /* 0x100fe40000010885 */
[--C-:B------:R-:W-:Y:S01]  /*9850*/  FFMA.FTZ R5, R5, c[0x0][0x2d0], -R133.reuse ;  /* 0x0000b40005057a23 */ /* 0x100fe20000010885 */
[----:B------:R3:W-:Y:S01]  /*9860*/  MUFU.EX2 R205, R4 ;  /* 0x0000000400cd7308 */ /* 0x0007e20000000800 */
[--C-:B------:R-:W-:Y:S01]  /*9870*/  FFMA.FTZ R7, R7, c[0x0][0x2d0], -R133.reuse ;  /* 0x0000b40007077a23 */ /* 0x100fe20000010885 */
[----:B-1----:R-:W-:Y:S01]  /*9880*/  FSEL R0, R3, RZ, P0 ;  /* 0x000000ff03007208 */ /* 0x002fe20000000000 */
[C---:B--2---:R-:W-:Y:S01]  /*9890*/  FMUL.FTZ R8, R2.reuse, R144 ;  /* 0x0000009002087220 */ /* 0x044fe20000410000 */
[----:B------:R-:W-:Y:S01]  /*98a0*/  PLOP3.LUT P0, PT, PT, PT, UP0, 0x80, 0x0 ;  /* 0x000000000000781c */ /* 0x000fe20003f0f008 */
[----:B------:R-:W-:Y:S05]  /*98b0*/  FMUL.FTZ R9, R2, R145 ;  /* 0x0000009102097220 */ /* 0x000fea0000410000 */
[----:B------:R-:W1:Y:S01]  /*98c0*/  MUFU.EX2 R204, R6 ;  /* 0x0000000600cc7308 */ /* 0x000e620000000800 */
[----:B------:R-:W-:Y:S02]  /*98d0*/  FADD.FTZ R0, -R0, R134 ;  /* 0x0000008600007221 */ /* 0x000fe40000010100 */
[----:B------:R-:W-:Y:S02]  /*98e0*/  FMUL.FTZ R16, R2, R152 ;  /* 0x0000009802107220 */ /* 0x000fe40000410000 */
[----:B------:R-:W-:Y:S02]  /*98f0*/  FMUL.FTZ R0, R0, c[0x0][0x2d0] ;  /* 0x0000b40000007a20 */ /* 0x000fe40000410000 */
[C---:B------:R-:W-:Y:S02]  /*9900*/  FMUL.FTZ R17, R2.reuse, R153 ;  /* 0x0000009902117220 */ /* 0x040fe40000410000 */
[C---:B------:R-:W-:Y:S01]  /*9910*/  FMUL.FTZ R24, R2.reuse, R160 ;  /* 0x000000a002187220 */ /* 0x040fe20000410000 */
[----:B------:R2:W-:Y:S01]  /*9920*/  MUFU.EX2 R203, R5 ;  /* 0x0000000500cb7308 */ /* 0x0005e20000000800 */
[C---:B------:R-:W-:Y:S02]  /*9930*/  FMUL.FTZ R25, R2.reuse, R161 ;  /* 0x000000a102197220 */ /* 0x040fe40000410000 */
[--C-:B------:R-:W-:Y:S02]  /*9940*/  FFMA.FTZ R134, R175, c[0x0][0x2d0], -R172.reuse ;  /* 0x0000b400af867a23 */ /* 0x100fe400000108ac */
[C---:B---3--:R-:W-:Y:S02]  /*9950*/  FMUL.FTZ R4, R2.reuse, R140 ;  /* 0x0000008c02047220 */ /* 0x048fe40000410000 */
[C---:B------:R-:W-:Y:S01]  /*9960*/  FMUL.FTZ R32, R2.reuse, R168 ;  /* 0x000000a802207220 */ /* 0x040fe20000410000 */
[----:B------:R-:W-:Y:S01]  /*9970*/  MOV R168, R33 ;  /* 0x0000002100a87202 */ /* 0x000fe20000000f00 */
[C---:B------:R-:W-:Y:S01]  /*9980*/  FMUL.FTZ R33, R2.reuse, R169 ;  /* 0x000000a902217220 */ /* 0x040fe20000410000 */
[----:B------:R-:W3:Y:S01]  /*9990*/  MUFU.EX2 R202, R7 ;  /* 0x0000000700ca7308 */ /* 0x000ee20000000800 */
[----:B------:R-:W-:Y:S01]  /*99a0*/  MOV R169, R34 ;  /* 0x0000002200a97202 */ /* 0x000fe20000000f00 */
[----:B------:R-:W-:Y:S01]  /*99b0*/  FMUL.FTZ R36, R2, R36 ;  /* 0x0000002402247220 */ /* 0x000fe20000410000 */
[----:B-1----:R-:W-:Y:S01]  /*99c0*/  F2FP.BF16.PACK_AB R137, R204, R205 ;  /* 0x000000cdcc89723e */ /* 0x002fe200000010ff */
[C---:B------:R-:W-:Y:S02]  /*99d0*/  FMUL.FTZ R37, R2.reuse, R37 ;  /* 0x0000002502257220 */ /* 0x040fe40000410000 */
[C---:B------:R-:W-:Y:S02]  /*99e0*/  FMUL.FTZ R40, R2.reuse, R40 ;  /* 0x0000002802287220 */ /* 0x040fe40000410000 */
[C---:B------:R-:W-:Y:S02]  /*99f0*/  FMUL.FTZ R41, R2.reuse, R41 ;  /* 0x0000002902297220 */ /* 0x040fe40000410000 */
[----:B------:R-:W1:Y:S01]  /*9a00*/  MUFU.EX2 R0, R0 ;  /* 0x0000000000007308 */ /* 0x000e620000000800 */
[C---:B------:R-:W-:Y:S02]  /*9a10*/  FMUL.FTZ R44, R2.reuse, R44 ;  /* 0x0000002c022c7220 */ /* 0x040fe40000410000 */
[C---:B------:R-:W-:Y:S02]  /*9a20*/  FMUL.FTZ R45, R2.reuse, R45 ;  /* 0x0000002d022d7220 */ /* 0x040fe40000410000 */
[C---:B--2---:R-:W-:Y:S02]  /*9a30*/  FMUL.FTZ R5, R2.reuse, R141 ;  /* 0x0000008d02057220 */ /* 0x044fe40000410000 */
[C---:B------:R-:W-:Y:S02]  /*9a40*/  FMUL.FTZ R48, R2.reuse, R48 ;  /* 0x0000003002307220 */ /* 0x040fe40000410000 */
[C---:B------:R-:W-:Y:S01]  /*9a50*/  FMUL.FTZ R49, R2.reuse, R49 ;  /* 0x0000003102317220 */ /* 0x040fe20000410000 */
[----:B------:R2:W-:Y:S01]  /*9a60*/  MUFU.EX2 R248, R134 ;  /* 0x0000008600f87308 */ /* 0x0005e20000000800 */
[C---:B------:R-:W-:Y:S02]  /*9a70*/  FMUL.FTZ R52, R2.reuse, R52 ;  /* 0x0000003402347220 */ /* 0x040fe40000410000 */
[----:B------:R-:W-:Y:S01]  /*9a80*/  FMUL.FTZ R53, R2, R53 ;  /* 0x0000003502357220 */ /* 0x000fe20000410000 */
[----:B---3--:R-:W-:Y:S01]  /*9a90*/  F2FP.BF16.PACK_AB R139, R202, R203 ;  /* 0x000000cbca8b723e */ /* 0x008fe200000010ff */
[C---:B------:R-:W-:Y:S02]  /*9aa0*/  FMUL.FTZ R56, R2.reuse, R56 ;  /* 0x0000003802387220 */ /* 0x040fe40000410000 */
[C---:B------:R-:W-:Y:S02]  /*9ab0*/  FMUL.FTZ R57, R2.reuse, R57 ;  /* 0x0000003902397220 */ /* 0x040fe40000410000 */
[C---:B------:R-:W-:Y:S02]  /*9ac0*/  FMUL.FTZ R60, R2.reuse, R60 ;  /* 0x0000003c023c7220 */ /* 0x040fe40000410000 */
[C---:B------:R-:W-:Y:S02]  /*9ad0*/  FMUL.FTZ R61, R2.reuse, R61 ;  /* 0x0000003d023d7220 */ /* 0x040fe40000410000 */
[----:B------:R-:W-:Y:S02]  /*9ae0*/  FMUL.FTZ R64, R2, R64 ;  /* 0x0000004002407220 */ /* 0x000fe40000410000 */
[C---:B-1----:R-:W-:Y:S02]  /*9af0*/  FMUL.FTZ R6, R0.reuse, R142 ;  /* 0x0000008e00067220 */ /* 0x042fe40000410000 */
[C---:B------:R-:W-:Y:S02]  /*9b00*/  FMUL.FTZ R7, R0.reuse, R143 ;  /* 0x0000008f00077220 */ /* 0x040fe40000410000 */
[----:B------:R-:W1:Y:S01]  /*9b10*/  LDSM.16.MT88.4 R140, [R215+0x100] ;  /* 0x00010000d78c783b */ /* 0x000e620000004200 */
[C---:B------:R-:W-:Y:S02]  /*9b20*/  FMUL.FTZ R10, R0.reuse, R146 ;  /* 0x00000092000a7220 */ /* 0x040fe40000410000 */
[C---:B------:R-:W-:Y:S02]  /*9b30*/  FMUL.FTZ R11, R0.reuse, R147 ;  /* 0x00000093000b7220 */ /* 0x040fe40000410000 */
[C---:B------:R-:W-:Y:S03]  /*9b40*/  HMMA.16816.F32.BF16 R4, R136.reuse, R12, R4 ;  /* 0x0000000c8804723c */ /* 0x040fe60000041804 */
[----:B------:R-:W3:Y:S02]  /*9b50*/  LDSM.16.MT88.4 R144, [R213+0x2100] ;  /* 0x00210000d590783b */ /* 0x000ee40000004200 */
[----:B------:R-:W-:Y:S02]  /*9b60*/  FMUL.FTZ R18, R0, R154 ;  /* 0x0000009a00127220 */ /* 0x000fe40000410000 */
[C---:B------:R-:W-:Y:S01]  /*9b70*/  FMUL.FTZ R12, R2.reuse, R148 ;  /* 0x00000094020c7220 */ /* 0x040fe20000410000 */
[C---:B------:R-:W-:Y:S04]  /*9b80*/  HMMA.16816.F32.BF16 R8, R136.reuse, R14, R8 ;  /* 0x0000000e8808723c */ /* 0x040fe80000041808 */
[----:B------:R-:W-:Y:S02]  /*9b90*/  FMUL.FTZ R13, R2, R149 ;  /* 0x00000095020d7220 */ /* 0x000fe40000410000 */
[C---:B------:R-:W-:Y:S02]  /*9ba0*/  FMUL.FTZ R19, R0.reuse, R155 ;  /* 0x0000009b00137220 */ /* 0x040fe40000410000 */
[C---:B------:R-:W-:Y:S01]  /*9bb0*/  FMUL.FTZ R14, R0.reuse, R150 ;  /* 0x00000096000e7220 */ /* 0x040fe20000410000 */
[----:B------:R-:W-:Y:S03]  /*9bc0*/  LDSM.16.MT88.4 R152, [R214+0x900] ;  /* 0x00090000d698783b */ /* 0x000fe60000004200 */
[C---:B------:R-:W-:Y:S02]  /*9bd0*/  FMUL.FTZ R15, R0.reuse, R151 ;  /* 0x00000097000f7220 */ /* 0x040fe40000410000 */
[C---:B------:R-:W-:Y:S02]  /*9be0*/  FMUL.FTZ R26, R0.reuse, R162 ;  /* 0x000000a2001a7220 */ /* 0x040fe40000410000 */
[----:B------:R-:W-:Y:S01]  /*9bf0*/  FMUL.FTZ R27, R0, R163 ;  /* 0x000000a3001b7220 */ /* 0x000fe20000410000 */
[----:B------:R-:W4:Y:S01]  /*9c00*/  LDSM.16.MT88.4 R148, [R214+0x2100] ;  /* 0x00210000d694783b */ /* 0x000f220000004200 */
[--C-:B--2---:R-:W-:Y:S01]  /*9c10*/  FFMA.FTZ R134, R174, c[0x0][0x2d0], -R172.reuse ;  /* 0x0000b400ae867a23 */ /* 0x104fe200000108ac */
[C---:B------:R-:W-:Y:S03]  /*9c20*/  HMMA.16816.F32.BF16 R12, R136.reuse, R20, R12 ;  /* 0x00000014880c723c */ /* 0x040fe6000004180c */
[C---:B------:R-:W-:Y:S01]  /*9c30*/  FMUL.FTZ R34, R0.reuse, R170 ;  /* 0x000000aa00227220 */ /* 0x040fe20000410000 */
[----:B------:R-:W-:Y:S01]  /*9c40*/  MOV R170, R35 ;  /* 0x0000002300aa7202 */ /* 0x000fe20000000f00 */
[----:B------:R-:W-:Y:S01]  /*9c50*/  FMUL.FTZ R35, R0, R171 ;  /* 0x000000ab00237220 */ /* 0x000fe20000410000 */
[----:B------:R-:W-:Y:S01]  /*9c60*/  LDSM.16.MT88.4 R160, [R213+0x4900] ;  /* 0x00490000d5a0783b */ /* 0x000fe20000004200 */
[C---:B------:R-:W-:Y:S01]  /*9c70*/  FMUL.FTZ R20, R2.reuse, R156 ;  /* 0x0000009c02147220 */ /* 0x040fe20000410000 */
[C---:B------:R-:W-:Y:S01]  /*9c80*/  HMMA.16816.F32.BF16 R16, R136.reuse, R22, R16 ;  /* 0x000000168810723c */ /* 0x040fe20000041810 */
[----:B------:R2:W5:Y:S03]  /*9c90*/  MUFU.EX2 R247, R134 ;  /* 0x0000008600f77308 */ /* 0x0005660000000800 */
[----:B------:R-:W-:Y:S02]  /*9ca0*/  FMUL.FTZ R21, R2, R157 ;  /* 0x0000009d02157220 */ /* 0x000fe40000410000 */
        /* <DEDUP_REMOVED lines=8> */
[----:B------:R-:W-:Y:S02]  /*9d30*/  FMUL.FTZ R46, R0, R46 ;  /* 0x0000002e002e7220 */ /* 0x000fe40000410000 */
[C---:B------:R-:W-:Y:S01]  /*9d40*/  FMUL.FTZ R28, R2.reuse, R164 ;  /* 0x000000a4021c7220 */ /* 0x040fe20000410000 */
[C---:B------:R-:W-:Y:S04]  /*9d50*/  HMMA.16816.F32.BF16 R24, R136.reuse, R30, R24 ;  /* 0x0000001e8818723c */ /* 0x040fe80000041818 */
[----:B------:R-:W-:Y:S02]  /*9d60*/  FMUL.FTZ R29, R2, R165 ;  /* 0x000000a5021d7220 */ /* 0x000fe40000410000 */
[C---:B------:R-:W-:Y:S02]  /*9d70*/  FMUL.FTZ R47, R0.reuse, R47 ;  /* 0x0000002f002f7220 */ /* 0x040fe40000410000 */
[C---:B------:R-:W-:Y:S04]  /*9d80*/  FMUL.FTZ R30, R0.reuse, R166 ;  /* 0x000000a6001e7220 */ /* 0x040fe80000410000 */
[C---:B------:R-:W-:Y:S02]  /*9d90*/  FMUL.FTZ R31, R0.reuse, R167 ;  /* 0x000000a7001f7220 */ /* 0x040fe40000410000 */
[----:B------:R-:W-:Y:S01]  /*9da0*/  LDSM.16.MT88.4 R164, [R214+0x4900] ;  /* 0x00490000d6a4783b */ /* 0x000fe20000004200 */
[--C-:B--2---:R-:W-:Y:S02]  /*9db0*/  FFMA.FTZ R134, R173, c[0x0][0x2d0], -R172.reuse ;  /* 0x0000b400ad867a23 */ /* 0x104fe400000108ac */
[C---:B------:R-:W-:Y:S02]  /*9dc0*/  FMUL.FTZ R50, R0.reuse, R50 ;  /* 0x0000003200327220 */ /* 0x040fe40000410000 */
[C---:B-1----:R-:W-:Y:S01]  /*9dd0*/  HMMA.16816.F32.BF16 R28, R136.reuse, R140, R28 ;  /* 0x0000008c881c723c */ /* 0x042fe2000004181c */
[----:B------:R1:W-:Y:S02]  /*9de0*/  MUFU.EX2 R246, R134 ;  /* 0x0000008600f67308 */ /* 0x0003e40000000800 */
[C---:B------:R-:W-:Y:S02]  /*9df0*/  FMUL.FTZ R51, R0.reuse, R51 ;  /* 0x0000003300337220 */ /* 0x040fe40000410000 */
[C---:B------:R-:W-:Y:S02]  /*9e00*/  FMUL.FTZ R54, R0.reuse, R54 ;  /* 0x0000003600367220 */ /* 0x040fe40000410000 */
[C---:B------:R-:W-:Y:S01]  /*9e10*/  FMUL.FTZ R55, R0.reuse, R55 ;  /* 0x0000003700377220 */ /* 0x040fe20000410000 */
[C---:B------:R-:W-:Y:S01]  /*9e20*/  HMMA.16816.F32.BF16 R32, R136.reuse, R142, R32 ;  /* 0x0000008e8820723c */ /* 0x040fe20000041820 */
[----:B------:R-:W2:Y:S03]  /*9e30*/  LDSM.16.MT88.4 R140, [R216+0x2100] ;  /* 0x00210000d88c783b */ /* 0x000ea60000004200 */
[C---:B------:R-:W-:Y:S02]  /*9e40*/  FMUL.FTZ R58, R0.reuse, R58 ;  /* 0x0000003a003a7220 */ /* 0x040fe40000410000 */
[C---:B------:R-:W-:Y:S02]  /*9e50*/  FMUL.FTZ R59, R0.reuse, R59 ;  /* 0x0000003b003b7220 */ /* 0x040fe40000410000 */
[C---:B---3--:R-:W-:Y:S04]  /*9e60*/  HMMA.16816.F32.BF16 R36, R136.reuse, R144, R36 ;  /* 0x000000908824723c */ /* 0x048fe80000041824 */
[C---:B------:R-:W-:Y:S02]  /*9e70*/  FMUL.FTZ R62, R0.reuse, R62 ;  /* 0x0000003e003e7220 */ /* 0x040fe40000410000 */
[----:B------:R-:W-:Y:S02]  /*9e80*/  FMUL.FTZ R63, R0, R63 ;  /* 0x0000003f003f7220 */ /* 0x000fe40000410000 */
[C---:B------:R-:W-:Y:S01]  /*9e90*/  HMMA.16816.F32.BF16 R40, R136.reuse, R146, R40 ;  /* 0x000000928828723c */ /* 0x040fe20000041828 */
[----:B------:R-:W3:Y:S03]  /*9ea0*/  LDSM.16.MT88.4 R144, [R215+0x2100] ;  /* 0x00210000d790783b */ /* 0x000ee60000004200 */
[--C-:B-1----:R-:W-:Y:S02]  /*9eb0*/  FFMA.FTZ R134, R178, c[0x0][0x2d0], -R172.reuse ;  /* 0x0000b400b2867a23 */ /* 0x102fe400000108ac */
[----:B------:R-:W-:Y:S02]  /*9ec0*/  FMUL.FTZ R65, R2, R65 ;  /* 0x0000004102417220 */ /* 0x000fe40000410000 */
[C---:B----4-:R-:W-:Y:S01]  /*9ed0*/  HMMA.16816.F32.BF16 R44, R136.reuse, R148, R44 ;  /* 0x00000094882c723c */ /* 0x050fe2000004182c */
[----:B------:R1:W4:Y:S03]  /*9ee0*/  MUFU.EX2 R245, R134 ;  /* 0x0000008600f57308 */ /* 0x0003260000000800 */
[C---:B------:R-:W-:Y:S02]  /*9ef0*/  FMUL.FTZ R66, R0.reuse, R66 ;  /* 0x0000004200427220 */ /* 0x040fe40000410000 */
[----:B------:R-:W-:Y:S02]  /*9f00*/  FMUL.FTZ R67, R0, R67 ;  /* 0x0000004300437220 */ /* 0x000fe40000410000 */
[C---:B------:R-:W-:Y:S01]  /*9f10*/  HMMA.16816.F32.BF16 R48, R136.reuse, R150, R48 ;  /* 0x000000968830723c */ /* 0x040fe20000041830 */
[----:B------:R-:W1:Y:S03]  /*9f20*/  LDSM.16.MT88.4 R148, [R213+0x4100] ;  /* 0x00410000d594783b */ /* 0x000e660000004200 */
[C---:B------:R-:W-:Y:S02]  /*9f30*/  FMUL.FTZ R68, R2.reuse, R68 ;  /* 0x0000004402447220 */ /* 0x040fe40000410000 */
[----:B------:R-:W-:Y:S02]  /*9f40*/  FMUL.FTZ R69, R2, R69 ;  /* 0x0000004502457220 */ /* 0x000fe40000410000 */
[C---:B------:R-:W-:Y:S01]  /*9f50*/  FMUL.FTZ R70, R0.reuse, R70 ;  /* 0x0000004600467220 */ /* 0x040fe20000410000 */
[C---:B--2---:R-:W-:Y:S03]  /*9f60*/  HMMA.16816.F32.BF16 R52, R136.reuse, R140, R52 ;  /* 0x0000008c8834723c */ /* 0x044fe60000041834 */
[----:B------:R-:W-:Y:S02]  /*9f70*/  FMUL.FTZ R71, R0, R71 ;  /* 0x0000004700477220 */ /* 0x000fe40000410000 */
[C---:B------:R-:W-:Y:S02]  /*9f80*/  FMUL.FTZ R72, R2.reuse, R72 ;  /* 0x0000004802487220 */ /* 0x040fe40000410000 */
[----:B------:R-:W-:Y:S01]  /*9f90*/  FMUL.FTZ R73, R2, R73 ;  /* 0x0000004902497220 */ /* 0x000fe20000410000 */
[C---:B------:R-:W-:Y:S01]  /*9fa0*/  HMMA.16816.F32.BF16 R56, R136.reuse, R142, R56 ;  /* 0x0000008e8838723c */ /* 0x040fe20000041838 */
[----:B------:R-:W2:Y:S03]  /*9fb0*/  LDSM.16.MT88.4 R140, [R214+0x4100] ;  /* 0x00410000d68c783b */ /* 0x000ea60000004200 */
[C---:B------:R-:W-:Y:S02]  /*9fc0*/  FMUL.FTZ R74, R0.reuse, R74 ;  /* 0x0000004a004a7220 */ /* 0x040fe40000410000 */
[----:B------:R-:W-:Y:S02]  /*9fd0*/  FMUL.FTZ R75, R0, R75 ;  /* 0x0000004b004b7220 */ /* 0x000fe40000410000 */
[C---:B---3--:R-:W-:Y:S04]  /*9fe0*/  HMMA.16816.F32.BF16 R60, R136.reuse, R144, R60 ;  /* 0x00000090883c723c */ /* 0x048fe8000004183c */
[C---:B------:R-:W-:Y:S02]  /*9ff0*/  FMUL.FTZ R76, R2.reuse, R76 ;  /* 0x0000004c024c7220 */ /* 0x040fe40000410000 */
[----:B------:R-:W-:Y:S02]  /*a000*/  FMUL.FTZ R77, R2, R77 ;  /* 0x0000004d024d7220 */ /* 0x000fe40000410000 */
[C---:B------:R-:W-:Y:S01]  /*a010*/  HMMA.16816.F32.BF16 R64, R136.reuse, R146, R64 ;  /* 0x000000928840723c */ /* 0x040fe20000041840 */
[----:B------:R-:W3:Y:S03]  /*a020*/  LDSM.16.MT88.4 R144, [R216+0x4100] ;  /* 0x00410000d890783b */ /* 0x000ee60000004200 */
[C---:B------:R-:W-:Y:S02]  /*a030*/  FMUL.FTZ R78, R0.reuse, R78 ;  /* 0x0000004e004e7220 */ /* 0x040fe40000410000 */
[----:B------:R-:W-:Y:S02]  /*a040*/  FMUL.FTZ R79, R0, R79 ;  /* 0x0000004f004f7220 */ /* 0x000fe40000410000 */
[C---:B-1----:R-:W-:Y:S04]  /*a050*/  HMMA.16816.F32.BF16 R68, R136.reuse, R148, R68 ;  /* 0x000000948844723c */ /* 0x042fe80000041844 */
[--C-:B------:R-:W-:Y:S02]  /*a060*/  FFMA.FTZ R134, R180, c[0x0][0x2d0], -R133.reuse ;  /* 0x0000b400b4867a23 */ /* 0x100fe40000010885 */
[C---:B------:R-:W-:Y:S02]  /*a070*/  FMUL.FTZ R80, R2.reuse, R80 ;  /* 0x0000005002507220 */ /* 0x040fe40000410000 */
[C---:B------:R-:W-:Y:S01]  /*a080*/  HMMA.16816.F32.BF16 R72, R136.reuse, R150, R72 ;  /* 0x000000968848723c */ /* 0x040fe20000041848 */
[----:B------:R-:W1:Y:S01]  /*a090*/  LDSM.16.MT88.4 R148, [R215+0x4100] ;  /* 0x00410000d794783b */ /* 0x000e620000004200 */
[----:B------:R3:W-:Y:S02]  /*a0a0*/  MUFU.EX2 R194, R134 ;  /* 0x0000008600c27308 */ /* 0x0007e40000000800 */
[----:B------:R-:W-:Y:S02]  /*a0b0*/  FMUL.FTZ R81, R2, R81 ;  /* 0x0000005102517220 */ /* 0x000fe40000410000 */
[C---:B------:R-:W-:Y:S02]  /*a0c0*/  FMUL.FTZ R82, R0.reuse, R82 ;  /* 0x0000005200527220 */ /* 0x040fe40000410000 */
[----:B------:R-:W-:Y:S01]  /*a0d0*/  FMUL.FTZ R83, R0, R83 ;  /* 0x0000005300537220 */ /* 0x000fe20000410000 */
[C---:B--2---:R-:W-:Y:S03]  /*a0e0*/  HMMA.16816.F32.BF16 R76, R136.reuse, R140, R76 ;  /* 0x0000008c884c723c */ /* 0x044fe6000004184c */
[C---:B------:R-:W-:Y:S02]  /*a0f0*/  FMUL.FTZ R84, R2.reuse, R84 ;  /* 0x0000005402547220 */ /* 0x040fe40000410000 */
[----:B------:R-:W-:Y:S02]  /*a100*/  FMUL.FTZ R85, R2, R85 ;  /* 0x0000005502557220 */ /* 0x000fe40000410000 */
[C---:B------:R-:W-:Y:S01]  /*a110*/  FMUL.FTZ R86, R0.reuse, R86 ;  /* 0x0000005600567220 */ /* 0x040fe20000410000 */
[C---:B------:R-:W-:Y:S01]  /*a120*/  HMMA.16816.F32.BF16 R80, R136.reuse, R142, R80 ;  /* 0x0000008e8850723c */ /* 0x040fe20000041850 */
[----:B------:R-:W2:Y:S03]  /*a130*/  LDSM.16.MT88.4 R140, [R213+0x6100] ;  /* 0x00610000d58c783b */ /* 0x000ea60000004200 */
[----:B------:R-:W-:Y:S02]  /*a140*/  FMUL.FTZ R87, R0, R87 ;  /* 0x0000005700577220 */ /* 0x000fe40000410000 */
[C---:B------:R-:W-:Y:S02]  /*a150*/  FMUL.FTZ R88, R2.reuse, R88 ;  /* 0x0000005802587220 */ /* 0x040fe40000410000 */
[----:B------:R-:W-:Y:S03]  /*a160*/  FMUL.FTZ R89, R2, R89 ;  /* 0x0000005902597220 */ /* 0x000fe60000410000 */
[C---:B---3--:R-:W-:Y:S03]  /*a170*/  HMMA.16816.F32.BF16 R84, R136.reuse, R144, R84 ;  /* 0x000000908854723c */ /* 0x048fe60000041854 */
[C---:B------:R-:W-:Y:S02]  /*a180*/  FMUL.FTZ R90, R0.reuse, R90 ;  /* 0x0000005a005a7220 */ /* 0x040fe40000410000 */
[----:B------:R-:W-:Y:S02]  /*a190*/  FMUL.FTZ R91, R0, R91 ;  /* 0x0000005b005b7220 */ /* 0x000fe40000410000 */
[--C-:B------:R-:W-:Y:S02]  /*a1a0*/  FFMA.FTZ R134, R179, c[0x0][0x2d0], -R133.reuse ;  /* 0x0000b400b3867a23 */ /* 0x100fe40000010885 */
[C---:B------:R-:W-:Y:S02]  /*a1b0*/  FMUL.FTZ R92, R2.reuse, R92 ;  /* 0x0000005c025c7220 */ /* 0x040fe40000410000 */
[----:B------:R3:W2:Y:S01]  /*a1c0*/  MUFU.EX2 R193, R134 ;  /* 0x0000008600c17308 */ /* 0x0006a20000000800 */
[C---:B------:R-:W-:Y:S01]  /*a1d0*/  HMMA.16816.F32.BF16 R88, R136.reuse, R146, R88 ;  /* 0x000000928858723c */ /* 0x040fe20000041858 */
[----:B------:R-:W4:Y:S02]  /*a1e0*/  LDSM.16.MT88.4 R144, [R214+0x6100] ;  /* 0x00610000d690783b */ /* 0x000f240000004200 */
[----:B------:R-:W-:Y:S02]  /*a1f0*/  FMUL.FTZ R93, R2, R93 ;  /* 0x0000005d025d7220 */ /* 0x000fe40000410000 */
[C---:B------:R-:W-:Y:S02]  /*a200*/  FMUL.FTZ R94, R0.reuse, R94 ;  /* 0x0000005e005e7220 */ /* 0x040fe40000410000 */
[----:B------:R-:W-:Y:S02]  /*a210*/  FMUL.FTZ R95, R0, R95 ;  /* 0x0000005f005f7220 */ /* 0x000fe40000410000 */
[C---:B------:R-:W-:Y:S03]  /*a220*/  FMUL.FTZ R96, R2.reuse, R96 ;  /* 0x0000006002607220 */ /* 0x040fe60000410000 */
[----:B------:R-:W-:Y:S02]  /*a230*/  FMUL.FTZ R97, R2, R97 ;  /* 0x0000006102617220 */ /* 0x000fe40000410000 */
[C---:B-1----:R-:W-:Y:S03]  /*a240*/  HMMA.16816.F32.BF16 R92, R136.reuse, R148, R92 ;  /* 0x00000094885c723c */ /* 0x042fe6000004185c */
[C---:B------:R-:W-:Y:S02]  /*a250*/  FMUL.FTZ R98, R0.reuse, R98 ;  /* 0x0000006200627220 */ /* 0x040fe40000410000 */
[----:B------:R-:W-:Y:S02]  /*a260*/  FMUL.FTZ R99, R0, R99 ;  /* 0x0000006300637220 */ /* 0x000fe40000410000 */
[C---:B------:R-:W-:Y:S02]  /*a270*/  FMUL.FTZ R100, R2.reuse, R100 ;  /* 0x0000006402647220 */ /* 0x040fe40000410000 */
[--C-:B---3--:R-:W-:Y:S03]  /*a280*/  FFMA.FTZ R134, R177, c[0x0][0x2d0], -R133.reuse ;  /* 0x0000b400b1867a23 */ /* 0x108fe60000010885 */
[C---:B------:R-:W-:Y:S01]  /*a290*/  HMMA.16816.F32.BF16 R96, R136.reuse, R150, R96 ;  /* 0x000000968860723c */ /* 0x040fe20000041860 */
[----:B------:R-:W1:Y:S01]  /*a2a0*/  LDSM.16.MT88.4 R148, [R216+0x6100] ;  /* 0x00610000d894783b */ /* 0x000e620000004200 */
[----:B------:R3:W-:Y:S01]  /*a2b0*/  MUFU.EX2 R192, R134 ;  /* 0x0000008600c07308 */ /* 0x0007e20000000800 */
[----:B------:R-:W-:Y:S02]  /*a2c0*/  FMUL.FTZ R101, R2, R101 ;  /* 0x0000006502657220 */ /* 0x000fe40000410000 */
[C---:B------:R-:W-:Y:S02]  /*a2d0*/  FMUL.FTZ R102, R0.reuse, R102 ;  /* 0x0000006600667220 */ /* 0x040fe40000410000 */
[----:B------:R-:W-:Y:S02]  /*a2e0*/  FMUL.FTZ R103, R0, R103 ;  /* 0x0000006700677220 */ /* 0x000fe40000410000 */
[C---:B------:R-:W-:Y:S03]  /*a2f0*/  FMUL.FTZ R104, R2.reuse, R104 ;  /* 0x0000006802687220 */ /* 0x040fe60000410000 */
[----:B------:R-:W-:Y:S02]  /*a300*/  FMUL.FTZ R105, R2, R105 ;  /* 0x0000006902697220 */ /* 0x000fe40000410000 */
        /* <DEDUP_REMOVED lines=9> */
[--C-:B---3--:R-:W-:Y:S02]  /*a3a0*/  FFMA.FTZ R134, R176, c[0x0][0x2d0], -R133.reuse ;  /* 0x0000b400b0867a23 */ /* 0x108fe40000010885 */
[----:B------:R-:W-:Y:S02]  /*a3b0*/  LDSM.16.MT88.4 R176, [R214+0x3900] ;  /* 0x00390000d6b0783b */ /* 0x000fe40000004200 */
[----:B------:R3:W1:Y:S01]  /*a3c0*/  MUFU.EX2 R191, R134 ;  /* 0x0000008600bf7308 */ /* 0x0006620000000800 */
[C---:B----4-:R-:W-:Y:S03]  /*a3d0*/  HMMA.16816.F32.BF16 R108, R136.reuse, R144, R108 ;  /* 0x00000090886c723c */ /* 0x050fe6000004186c */
[C---:B------:R-:W-:Y:S02]  /*a3e0*/  FMUL.FTZ R112, R2.reuse, R112 ;  /* 0x0000007002707220 */ /* 0x040fe40000410000 */
[----:B------:R-:W-:Y:S02]  /*a3f0*/  FMUL.FTZ R113, R2, R113 ;  /* 0x0000007102717220 */ /* 0x000fe40000410000 */
[C---:B------:R-:W-:Y:S02]  /*a400*/  FMUL.FTZ R114, R0.reuse, R114 ;  /* 0x0000007200727220 */ /* 0x040fe40000410000 */
[----:B------:R-:W-:Y:S03]  /*a410*/  FMUL.FTZ R115, R0, R115 ;  /* 0x0000007300737220 */ /* 0x000fe60000410000 */
[C---:B------:R-:W-:Y:S02]  /*a420*/  FMUL.FTZ R116, R2.reuse, R116 ;  /* 0x0000007402747220 */ /* 0x040fe40000410000 */
[----:B------:R-:W-:Y:S02]  /*a430*/  FMUL.FTZ R117, R2, R117 ;  /* 0x0000007502757220 */ /* 0x000fe40000410000 */
[C---:B------:R-:W-:Y:S01]  /*a440*/  HMMA.16816.F32.BF16 R112, R136.reuse, R146, R112 ;  /* 0x000000928870723c */ /* 0x040fe20000041870 */
[----:B------:R-:W4:Y:S02]  /*a450*/  LDSM.16.MT88.4 R144, [R213+0x900] ;  /* 0x00090000d590783b */ /* 0x000f240000004200 */
        /* <DEDUP_REMOVED lines=18> */
[--C-:B---3--:R-:W-:Y:S04]  /*a580*/  FFMA.FTZ R134, R182, c[0x0][0x2d0], -R172.reuse ;  /* 0x0000b400b6867a23 */ /* 0x108fe800000108ac */
[----:B------:R2:W-:Y:S01]  /*a590*/  MUFU.EX2 R244, R134 ;  /* 0x0000008600f47308 */ /* 0x0005e20000000800 */
[----:B------:R-:W-:Y:S01]  /*a5a0*/  HMMA.16816.F32.BF16 R128, R136, R142, R128 ;  /* 0x0000008e8880723c */ /* 0x000fe20000041880 */
[----:B------:R-:W3:Y:S06]  /*a5b0*/  LDSM.16.MT88.4 R140, [R213+0x2900] ;  /* 0x00290000d58c783b */ /* 0x000eec0000004200 */
[----:B-----5:R-:W-:Y:S02]  /*a5c0*/  F2FP.BF16.PACK_AB R136, R247, R248 ;  /* 0x000000f8f788723e */ /* 0x020fe400000010ff */
[----:B------:R-:W-:Y:S03]  /*a5d0*/  F2FP.BF16.PACK_AB R138, R245, R246 ;  /* 0x000000f6f58a723e */ /* 0x000fe600000010ff */
[----:B------:R-:W-:Y:S02]  /*a5e0*/  F2FP.BF16.PACK_AB R137, R193, R194 ;  /* 0x000000c2c189723e */ /* 0x000fe400000010ff */
[----:B------:R-:W-:Y:S07]  /*a5f0*/  F2FP.BF16.PACK_AB R139, R191, R192 ;  /* 0x000000c0bf8b723e */ /* 0x000fee00000010ff */
[C---:B----4-:R-:W-:Y:S03]  /*a600*/  HMMA.16816.F32.BF16 R4, R136.reuse, R144, R4 ;  /* 0x000000908804723c */ /* 0x050fe60000041804 */
[--C-:B--2---:R-:W-:Y:S04]  /*a610*/  FFMA.FTZ R134, R188, c[0x0][0x2d0], -R172.reuse ;  /* 0x0000b400bc867a23 */ /* 0x104fe800000108ac */
[----:B------:R2:W4:Y:S01]  /*a620*/  MUFU.EX2 R243, R134 ;  /* 0x0000008600f37308 */ /* 0x0005220000000800 */
[C---:B------:R-:W-:Y:S01]  /*a630*/  HMMA.16816.F32.BF16 R8, R136.reuse, R146, R8 ;  /* 0x000000928808723c */ /* 0x040fe20000041808 */
[----:B------:R-:W5:Y:S07]  /*a640*/  LDSM.16.MT88.4 R144, [R214+0x2900] ;  /* 0x00290000d690783b */ /* 0x000f6e0000004200 */
[C---:B------:R-:W-:Y:S08]  /*a650*/  HMMA.16816.F32.BF16 R12, R136.reuse, R152, R12 ;  /* 0x00000098880c723c */ /* 0x040ff0000004180c */
[C---:B------:R-:W-:Y:S01]  /*a660*/  HMMA.16816.F32.BF16 R16, R136.reuse, R154, R16 ;  /* 0x0000009a8810723c */ /* 0x040fe20000041810 */
[----:B------:R-:W-:Y:S03]  /*a670*/  LDSM.16.MT88.4 R152, [R215+0x2900] ;  /* 0x00290000d798783b */ /* 0x000fe60000004200 */
[--C-:B--2---:R-:W-:Y:S04]  /*a680*/  FFMA.FTZ R134, R189, c[0x0][0x2d0], -R172.reuse ;  /* 0x0000b400bd867a23 */ /* 0x104fe800000108ac */
[C---:B-1----:R-:W-:Y:S01]  /*a690*/  HMMA.16816.F32.BF16 R20, R136.reuse, R148, R20 ;  /* 0x000000948814723c */ /* 0x042fe20000041814 */
[----:B------:R1:W-:Y:S07]  /*a6a0*/  MUFU.EX2 R211, R134 ;  /* 0x0000008600d37308 */ /* 0x0003ee0000000800 */
[C---:B------:R-:W-:Y:S01]  /*a6b0*/  HMMA.16816.F32.BF16 R24, R136.reuse, R150, R24 ;  /* 0x000000968818723c */ /* 0x040fe20000041818 */
[----:B------:R-:W2:Y:S07]  /*a6c0*/  LDSM.16.MT88.4 R148, [R216+0x2900] ;  /* 0x00290000d894783b */ /* 0x000eae0000004200 */
[C---:B------:R-:W-:Y:S08]  /*a6d0*/  HMMA.16816.F32.BF16 R28, R136.reuse, R156, R28 ;  /* 0x0000009c881c723c */ /* 0x040ff0000004181c */
[C---:B------:R-:W-:Y:S01]  /*a6e0*/  HMMA.16816.F32.BF16 R32, R136.reuse, R158, R32 ;  /* 0x0000009e8820723c */ /* 0x040fe20000041820 */
[----:B------:R-:W4:Y:S03]  /*a6f0*/  LDSM.16.MT88.4 R156, [R216+0x4900] ;  /* 0x00490000d89c783b */ /* 0x000f260000004200 */
[--C-:B-1----:R-:W-:Y:S04]  /*a700*/  FFMA.FTZ R134, R190, c[0x0][0x2d0], -R172.reuse ;  /* 0x0000b400be867a23 */ /* 0x102fe800000108ac */
[C---:B---3--:R-:W-:Y:S01]  /*a710*/  HMMA.16816.F32.BF16 R36, R136.reuse, R140, R36 ;  /* 0x0000008c8824723c */ /* 0x048fe20000041824 */
[----:B------:R1:W3:Y:S07]  /*a720*/  MUFU.EX2 R190, R134 ;  /* 0x0000008600be7308 */ /* 0x0002ee0000000800 */
[C---:B------:R-:W-:Y:S01]  /*a730*/  HMMA.16816.F32.BF16 R40, R136.reuse, R142, R40 ;  /* 0x0000008e8828723c */ /* 0x040fe20000041828 */
[----:B------:R-:W3:Y:S07]  /*a740*/  LDSM.16.MT88.4 R140, [R215+0x4900] ;  /* 0x00490000d78c783b */ /* 0x000eee0000004200 */
[C---:B-----5:R-:W-:Y:S08]  /*a750*/  HMMA.16816.F32.BF16 R44, R136.reuse, R144, R44 ;  /* 0x00000090882c723c */ /* 0x060ff0000004182c */
[C---:B------:R-:W-:Y:S01]  /*a760*/  HMMA.16816.F32.BF16 R48, R136.reuse, R146, R48 ;  /* 0x000000928830723c */ /* 0x040fe20000041830 */
[----:B------:R-:W5:Y:S03]  /*a770*/  LDSM.16.MT88.4 R144, [R213+0x6900] ;  /* 0x00690000d590783b */ /* 0x000f660000004200 */
[--C-:B-1----:R-:W-:Y:S04]  /*a780*/  FFMA.FTZ R134, R181, c[0x0][0x2d0], -R133.reuse ;  /* 0x0000b400b5867a23 */ /* 0x102fe80000010885 */
[C---:B--2---:R-:W-:Y:S01]  /*a790*/  HMMA.16816.F32.BF16 R52, R136.reuse, R148, R52 ;  /* 0x000000948834723c */ /* 0x044fe20000041834 */
[----:B------:R1:W-:Y:S07]  /*a7a0*/  MUFU.EX2 R185, R134 ;  /* 0x0000008600b97308 */ /* 0x0003ee0000000800 */
[C---:B------:R-:W-:Y:S01]  /*a7b0*/  HMMA.16816.F32.BF16 R56, R136.reuse, R150, R56 ;  /* 0x000000968838723c */ /* 0x040fe20000041838 */
[----:B------:R-:W2:Y:S07]  /*a7c0*/  LDSM.16.MT88.4 R148, [R214+0x6900] ;  /* 0x00690000d694783b */ /* 0x000eae0000004200 */
[C---:B------:R-:W-:Y:S08]  /*a7d0*/  HMMA.16816.F32.BF16 R60, R136.reuse, R152, R60 ;  /* 0x00000098883c723c */ /* 0x040ff0000004183c */
[C---:B------:R-:W-:Y:S01]  /*a7e0*/  HMMA.16816.F32.BF16 R64, R136.reuse, R154, R64 ;  /* 0x0000009a8840723c */ /* 0x040fe20000041840 */
[----:B------:R-:W2:Y:S03]  /*a7f0*/  LDSM.16.MT88.4 R152, [R216+0x6900] ;  /* 0x00690000d898783b */ /* 0x000ea60000004200 */
[--C-:B-1----:R-:W-:Y:S04]  /*a800*/  FFMA.FTZ R134, R183, c[0x0][0x2d0], -R133.reuse ;  /* 0x0000b400b7867a23 */ /* 0x102fe80000010885 */
[C---:B------:R-:W-:Y:S01]  /*a810*/  HMMA.16816.F32.BF16 R68, R136.reuse, R160, R68 ;  /* 0x000000a08844723c */ /* 0x040fe20000041844 */
[----:B------:R1:W1:Y:S07]  /*a820*/  MUFU.EX2 R184, R134 ;  /* 0x0000008600b87308 */ /* 0x00026e0000000800 */
[C---:B------:R-:W-:Y:S01]  /*a830*/  HMMA.16816.F32.BF16 R72, R136.reuse, R162, R72 ;  /* 0x000000a28848723c */ /* 0x040fe20000041848 */
[----:B------:R-:W-:Y:S07]  /*a840*/  LDSM.16.MT88.4 R160, [R215+0x1100] ;  /* 0x00110000d7a0783b */ /* 0x000fee0000004200 */
[C---:B------:R-:W-:Y:S08]  /*a850*/  HMMA.16816.F32.BF16 R76, R136.reuse, R164, R76 ;  /* 0x000000a4884c723c */ /* 0x040ff0000004184c */
[C---:B------:R-:W-:Y:S01]  /*a860*/  HMMA.16816.F32.BF16 R80, R136.reuse, R166, R80 ;  /* 0x000000a68850723c */ /* 0x040fe20000041850 */
[----:B------:R-:W-:Y:S03]  /*a870*/  LDSM.16.MT88.4 R164, [R214+0x5100] ;  /* 0x00510000d6a4783b */ /* 0x000fe60000004200 */
[--C-:B-1----:R-:W-:Y:S04]  /*a880*/  FFMA.FTZ R134, R186, c[0x0][0x2d0], -R133.reuse ;  /* 0x0000b400ba867a23 */ /* 0x102fe80000010885 */
[C---:B----4-:R-:W-:Y:S01]  /*a890*/  HMMA.16816.F32.BF16 R84, R136.reuse, R156, R84 ;  /* 0x0000009c8854723c */ /* 0x050fe20000041854 */
[----:B------:R1:W-:Y:S07]  /*a8a0*/  MUFU.EX2 R183, R134 ;  /* 0x0000008600b77308 */ /* 0x0003ee0000000800 */
[C---:B------:R-:W-:Y:S01]  /*a8b0*/  HMMA.16816.F32.BF16 R88, R136.reuse, R158, R88 ;  /* 0x0000009e8858723c */ /* 0x040fe20000041858 */
[----:B------:R-:W-:Y:S07]  /*a8c0*/  LDSM.16.MT88.4 R156, [R214+0x1100] ;  /* 0x00110000d69c783b */ /* 0x000fee0000004200 */
[C---:B---3--:R-:W-:Y:S08]  /*a8d0*/  HMMA.16816.F32.BF16 R92, R136.reuse, R140, R92 ;  /* 0x0000008c885c723c */ /* 0x048ff0000004185c */
[C---:B------:R-:W-:Y:S01]  /*a8e0*/  HMMA.16816.F32.BF16 R96, R136.reuse, R142, R96 ;  /* 0x0000008e8860723c */ /* 0x040fe20000041860 */
[----:B------:R-:W3:Y:S03]  /*a8f0*/  LDSM.16.MT88.4 R140, [R215+0x6900] ;  /* 0x00690000d78c783b */ /* 0x000ee60000004200 */
[--C-:B-1----:R-:W-:Y:S04]  /*a900*/  FFMA.FTZ R134, R187, c[0x0][0x2d0], -R133.reuse ;  /* 0x0000b400bb867a23 */ /* 0x102fe80000010885 */
[C---:B-----5:R-:W-:Y:S01]  /*a910*/  HMMA.16816.F32.BF16 R100, R136.reuse, R144, R100 ;  /* 0x000000908864723c */ /* 0x060fe20000041864 */
[----:B------:R1:W4:Y:S07]  /*a920*/  MUFU.EX2 R182, R134 ;  /* 0x0000008600b67308 */ /* 0x00032e0000000800 */
[C---:B------:R-:W-:Y:S01]  /*a930*/  HMMA.16816.F32.BF16 R104, R136.reuse, R146, R104 ;  /* 0x000000928868723c */ /* 0x040fe20000041868 */
[----:B------:R-:W5:Y:S07]  /*a940*/  LDSM.16.MT88.4 R144, [R213+0x1100] ;  /* 0x00110000d590783b */ /* 0x000f6e0000004200 */
[C---:B--2---:R-:W-:Y:S08]  /*a950*/  HMMA.16816.F32.BF16 R108, R136.reuse, R148, R108 ;  /* 0x00000094886c723c */ /* 0x044ff0000004186c */
[C---:B------:R-:W-:Y:S01]  /*a960*/  HMMA.16816.F32.BF16 R112, R136.reuse, R150, R112 ;  /* 0x000000968870723c */ /* 0x040fe20000041870 */
[----:B------:R-:W2:Y:S03]  /*a970*/  LDSM.16.MT88.4 R148, [R216+0x1100] ;  /* 0x00110000d894783b */ /* 0x000ea60000004200 */
[--C-:B-1----:R-:W-:Y:S01]  /*a980*/  FFMA.FTZ R134, R198, c[0x0][0x2d0], -R172.reuse ;  /* 0x0000b400c6867a23 */ /* 0x102fe200000108ac */
[----:B------:R-:W-:Y:S03]  /*a990*/  MOV R198, R170 ;  /* 0x000000aa00c67202 */ /* 0x000fe60000000f00 */
[C---:B------:R-:W-:Y:S01]  /*a9a0*/  HMMA.16816.F32.BF16 R116, R136.reuse, R152, R116 ;  /* 0x000000988874723c */ /* 0x040fe20000041874 */
[----:B------:R1:W-:Y:S07]  /*a9b0*/  MUFU.EX2 R189, R134 ;  /* 0x0000008600bd7308 */ /* 0x0003ee0000000800 */
[C---:B------:R-:W-:Y:S01]  /*a9c0*/  HMMA.16816.F32.BF16 R120, R136.reuse, R154, R120 ;  /* 0x0000009a8878723c */ /* 0x040fe20000041878 */
[----:B------:R-:W-:Y:S07]  /*a9d0*/  LDSM.16.MT88.4 R152, [R216+0x3100] ;  /* 0x00310000d898783b */ /* 0x000fee0000004200 */
[C---:B---3--:R-:W-:Y:S08]  /*a9e0*/  HMMA.16816.F32.BF16 R124, R136.reuse, R140, R124 ;  /* 0x0000008c887c723c */ /* 0x048ff0000004187c */
[----:B------:R-:W-:Y:S01]  /*a9f0*/  HMMA.16816.F32.BF16 R128, R136, R142, R128 ;  /* 0x0000008e8880723c */ /* 0x000fe20000041880 */
[----:B------:R-:W3:Y:S03]  /*aa00*/  LDSM.16.MT88.4 R140, [R213+0x3100] ;  /* 0x00310000d58c783b */ /* 0x000ee60000004200 */
[--C-:B-1----:R-:W-:Y:S01]  /*aa10*/  FFMA.FTZ R134, R199, c[0x0][0x2d0], -R172.reuse ;  /* 0x0000b400c7867a23 */ /* 0x102fe200000108ac */
[----:B------:R-:W-:Y:S02]  /*aa20*/  MOV R199, R169 ;  /* 0x000000a900c77202 */ /* 0x000fe40000000f00 */
[----:B------:R-:W-:Y:S01]  /*aa30*/  F2FP.BF16.PACK_AB R136, R243, R244 ;  /* 0x000000f4f388723e */ /* 0x000fe200000010ff */
[----:B------:R1:W1:Y:S01]  /*aa40*/  MUFU.EX2 R188, R134 ;  /* 0x0000008600bc7308 */ /* 0x0002620000000800 */
[----:B------:R-:W-:Y:S03]  /*aa50*/  F2FP.BF16.PACK_AB R138, R190, R211 ;  /* 0x000000d3be8a723e */ /* 0x000fe600000010ff */
[----:B------:R-:W-:Y:S02]  /*aa60*/  F2FP.BF16.PACK_AB R137, R184, R185 ;  /* 0x000000b9b889723e */ /* 0x000fe400000010ff */
[----:B----4-:R-:W-:Y:S07]  /*aa70*/  F2FP.BF16.PACK_AB R139, R182, R183 ;  /* 0x000000b7b68b723e */ /* 0x010fee00000010ff */
[C---:B-----5:R-:W-:Y:S08]  /*aa80*/  HMMA.16816.F32.BF16 R4, R136.reuse, R144, R4 ;  /* 0x000000908804723c */ /* 0x060ff00000041804 */
[C---:B------:R-:W-:Y:S01]  /*aa90*/  HMMA.16816.F32.BF16 R8, R136.reuse, R146, R8 ;  /* 0x000000928808723c */ /* 0x040fe20000041808 */
[----:B------:R-:W4:Y:S03]  /*aaa0*/  LDSM.16.MT88.4 R144, [R214+0x3100] ;  /* 0x00310000d690783b */ /* 0x000f260000004200 */
[--C-:B-1----:R-:W-:Y:S01]  /*aab0*/  FFMA.FTZ R134, R200, c[0x0][0x2d0], -R172.reuse ;  /* 0x0000b400c8867a23 */ /* 0x102fe200000108ac */
[----:B------:R-:W-:Y:S01]  /*aac0*/  MOV R200, R168 ;  /* 0x000000a800c87202 */ /* 0x000fe20000000f00 */
[----:B------:R-:W-:Y:S02]  /*aad0*/  FFMA.FTZ R172, R201, c[0x0][0x2d0], -R172 ;  /* 0x0000b400c9ac7a23 */ /* 0x000fe400000108ac */
[C---:B------:R-:W-:Y:S01]  /*aae0*/  HMMA.16816.F32.BF16 R12, R136.reuse, R156, R12 ;  /* 0x0000009c880c723c */ /* 0x040fe2000004180c */
[----:B------:R-:W5:Y:S01]  /*aaf0*/  LDL.LU R201, [R1+0x4] ;  /* 0x0000040001c97983 */ /* 0x000f620000300800 */
[----:B------:R1:W-:Y:S03]  /*ab00*/  MUFU.EX2 R186, R172 ;  /* 0x000000ac00ba7308 */ /* 0x0003e60000000800 */
[----:B------:R-:W-:Y:S03]  /*ab10*/  LDSM.16.MT88.4 R168, [R215+0x1900] ;  /* 0x00190000d7a8783b */ /* 0x000fe60000004200 */
[C---:B------:R-:W-:Y:S04]  /*ab20*/  HMMA.16816.F32.BF16 R16, R136.reuse, R158, R16 ;  /* 0x0000009e8810723c */ /* 0x040fe80000041810 */
[----:B------:R3:W3:Y:S01]  /*ab30*/  MUFU.EX2 R187, R134 ;  /* 0x0000008600bb7308 */ /* 0x0006e20000000800 */
[----:B------:R-:W4:Y:S03]  /*ab40*/  LDSM.16.MT88.4 R156, [R215+0x3100] ;  /* 0x00310000d79c783b */ /* 0x000f260000004200 */
[C---:B--2---:R-:W-:Y:S08]  /*ab50*/  HMMA.16816.F32.BF16 R20, R136.reuse, R148, R20 ;  /* 0x000000948814723c */ /* 0x044ff00000041814 */
[C---:B------:R-:W-:Y:S01]  /*ab60*/  HMMA.16816.F32.BF16 R24, R136.reuse, R150, R24 ;  /* 0x000000968818723c */ /* 0x040fe20000041818 */
[----:B------:R-:W2:Y:S07]  /*ab70*/  LDSM.16.MT88.4 R148, [R213+0x5100] ;  /* 0x00510000d594783b */ /* 0x000eae0000004200 */
[C---:B------:R-:W-:Y:S01]  /*ab80*/  HMMA.16816.F32.BF16 R28, R136.reuse, R160, R28 ;  /* 0x000000a0881c723c */ /* 0x040fe2000004181c */
[----:B-1----:R-:W-:Y:S03]  /*ab90*/  LDSM.16.MT88.4 R172, [R213+0x3900] ;  /* 0x00390000d5ac783b */ /* 0x002fe60000004200 */
[--C-:B---3--:R-:W-:Y:S04]  /*aba0*/  FFMA.FTZ R134, R195, c[0x0][0x2d0], -R133.reuse ;  /* 0x0000b400c3867a23 */ /* 0x108fe80000010885 */
[C---:B------:R-:W-:Y:S01]  /*abb0*/  HMMA.16816.F32.BF16 R32, R136.reuse, R162, R32 ;  /* 0x000000a28820723c */ /* 0x040fe20000041820 */
[----:B------:R-:W3:Y:S01]  /*abc0*/  LDL.LU R195, [R1] ;  /* 0x0000000001c37983 */ /* 0x000ee20000300800 */
[----:B------:R1:W-:Y:S03]  /*abd0*/  MUFU.EX2 R181, R134 ;  /* 0x0000008600b57308 */ /* 0x0003e60000000800 */
[----:B------:R-:W2:Y:S03]  /*abe0*/  LDSM.16.MT88.4 R160, [R216+0x5100] ;  /* 0x00510000d8a0783b */ /* 0x000ea60000004200 */
[C---:B------:R-:W-:Y:S08]  /*abf0*/  HMMA.16816.F32.BF16 R36, R136.reuse, R140, R36 ;  /* 0x0000008c8824723c */ /* 0x040ff00000041824 */
[C---:B------:R-:W-:Y:S01]  /*ac00*/  HMMA.16816.F32.BF16 R40, R136.reuse, R142, R40 ;  /* 0x0000008e8828723c */ /* 0x040fe20000041828 */
[----:B------:R-:W2:Y:S07]  /*ac10*/  LDSM.16.MT88.4 R140, [R215+0x5100] ;  /* 0x00510000d78c783b */ /* 0x000eae0000004200 */
[C---:B----4-:R-:W-:Y:S04]  /*ac20*/  HMMA.16816.F32.BF16 R44, R136.reuse, R144, R44 ;  /* 0x00000090882c723c */ /* 0x050fe8000004182c */
[--C-:B-1----:R-:W-:Y:S04]  /*ac30*/  FFMA.FTZ R134, R196, c[0x0][0x2d0], -R133.reuse ;  /* 0x0000b400c4867a23 */ /* 0x102fe80000010885 */
[C---:B------:R-:W-:Y:S01]  /*ac40*/  HMMA.16816.F32.BF16 R48, R136.reuse, R146, R48 ;  /* 0x000000928830723c */ /* 0x040fe20000041830 */
[----:B------:R-:W1:Y:S01]  /*ac50*/  LDSM.16.MT88.4 R144, [R213+0x7100] ;  /* 0x00710000d590783b */ /* 0x000e620000004200 */
[----:B------:R4:W1:Y:S06]  /*ac60*/  MUFU.EX2 R180, R134 ;  /* 0x0000008600b47308 */ /* 0x00086c0000000800 */
[C---:B------:R-:W-:Y:S08]  /*ac70*/  HMMA.16816.F32.BF16 R52, R136.reuse, R152, R52 ;  /* 0x000000988834723c */ /* 0x040ff00000041834 */
[C---:B------:R-:W-:Y:S01]  /*ac80*/  HMMA.16816.F32.BF16 R56, R136.reuse, R154, R56 ;  /* 0x0000009a8838723c */ /* 0x040fe20000041838 */
[----:B------:R-:W-:Y:S07]  /*ac90*/  LDSM.16.MT88.4 R152, [R216+0x7100] ;  /* 0x00710000d898783b */ /* 0x000fee0000004200 */
[C---:B------:R-:W-:Y:S04]  /*aca0*/  HMMA.16816.F32.BF16 R60, R136.reuse, R156, R60 ;  /* 0x0000009c883c723c */ /* 0x040fe8000004183c */
[--C-:B----4-:R-:W-:Y:S02]  /*acb0*/  FFMA.FTZ R134, R197, c[0x0][0x2d0], -R133.reuse ;  /* 0x0000b400c5867a23 */ /* 0x110fe40000010885 */
[----:B------:R-:W-:Y:S02]  /*acc0*/  FFMA.FTZ R133, R135, c[0x0][0x2d0], -R133 ;  /* 0x0000b40087857a23 */ /* 0x000fe40000010885 */
[C---:B------:R-:W-:Y:S01]  /*acd0*/  HMMA.16816.F32.BF16 R64, R136.reuse, R158, R64 ;  /* 0x0000009e8840723c */ /* 0x040fe20000041840 */
[----:B------:R-:W-:Y:S01]  /*ace0*/  LDSM.16.MT88.4 R156, [R214+0x1900] ;  /* 0x00190000d69c783b */ /* 0x000fe20000004200 */
[----:B------:R-:W-:Y:S06]  /*acf0*/  MUFU.EX2 R134, R134 ;  /* 0x0000008600867308 */ /* 0x000fec0000000800 */
[C---:B--2---:R-:W-:Y:S04]  /*ad00*/  HMMA.16816.F32.BF16 R68, R136.reuse, R148, R68 ;  /* 0x000000948844723c */ /* 0x044fe80000041844 */
[----:B------:R-:W2:Y:S04]  /*ad10*/  MUFU.EX2 R133, R133 ;  /* 0x0000008500857308 */ /* 0x000ea80000000800 */
[C---:B------:R-:W-:Y:S01]  /*ad20*/  HMMA.16816.F32.BF16 R72, R136.reuse, R150, R72 ;  /* 0x000000968848723c */ /* 0x040fe20000041848 */
[----:B------:R-:W4:Y:S07]  /*ad30*/  LDSM.16.MT88.4 R148, [R214+0x7100] ;  /* 0x00710000d694783b */ /* 0x000f2e0000004200 */
[C---:B------:R-:W-:Y:S08]  /*ad40*/  HMMA.16816.F32.BF16 R76, R136.reuse, R164, R76 ;  /* 0x000000a4884c723c */ /* 0x040ff0000004184c */
[C---:B------:R-:W-:Y:S08]  /*ad50*/  HMMA.16816.F32.BF16 R80, R136.reuse, R166, R80 ;  /* 0x000000a68850723c */ /* 0x040ff00000041850 */
[C---:B------:R-:W-:Y:S08]  /*ad60*/  HMMA.16816.F32.BF16 R84, R136.reuse, R160, R84 ;  /* 0x000000a08854723c */ /* 0x040ff00000041854 */
[C---:B------:R-:W-:Y:S01]  /*ad70*/  HMMA.16816.F32.BF16 R88, R136.reuse, R162, R88 ;  /* 0x000000a28858723c */ /* 0x040fe20000041858 */
[----:B------:R-:W-:Y:S07]  /*ad80*/  LDSM.16.MT88.4 R160, [R216+0x1900] ;  /* 0x00190000d8a0783b */ /* 0x000fee0000004200 */
[C---:B------:R-:W-:Y:S08]  /*ad90*/  HMMA.16816.F32.BF16 R92, R136.reuse, R140, R92 ;  /* 0x0000008c885c723c */ /* 0x040ff0000004185c */
[C---:B------:R-:W-:Y:S01]  /*ada0*/  HMMA.16816.F32.BF16 R96, R136.reuse, R142, R96 ;  /* 0x0000008e8860723c */ /* 0x040fe20000041860 */
[----:B------:R-:W2:Y:S07]  /*adb0*/  LDSM.16.MT88.4 R140, [R215+0x7100] ;  /* 0x00710000d78c783b */ /* 0x000eae0000004200 */
[C---:B-1----:R-:W-:Y:S08]  /*adc0*/  HMMA.16816.F32.BF16 R100, R136.reuse, R144, R100 ;  /* 0x000000908864723c */ /* 0x042ff00000041864 */
[C---:B------:R-:W-:Y:S01]  /*add0*/  HMMA.16816.F32.BF16 R104, R136.reuse, R146, R104 ;  /* 0x000000928868723c */ /* 0x040fe20000041868 */
[----:B------:R-:W1:Y:S07]  /*ade0*/  LDSM.16.MT88.4 R144, [R213+0x1900] ;  /* 0x00190000d590783b */ /* 0x000e6e0000004200 */
[C---:B----4-:R-:W-:Y:S08]  /*adf0*/  HMMA.16816.F32.BF16 R108, R136.reuse, R148, R108 ;  /* 0x00000094886c723c */ /* 0x050ff0000004186c */
[C---:B------:R-:W-:Y:S08]  /*ae00*/  HMMA.16816.F32.BF16 R112, R136.reuse, R150, R112 ;  /* 0x000000968870723c */ /* 0x040ff00000041870 */
[C---:B------:R-:W-:Y:S08]  /*ae10*/  HMMA.16816.F32.BF16 R116, R136.reuse, R152, R116 ;  /* 0x000000988874723c */ /* 0x040ff00000041874 */
[C---:B------:R-:W-:Y:S08]  /*ae20*/  HMMA.16816.F32.BF16 R120, R136.reuse, R154, R120 ;  /* 0x0000009a8878723c */ /* 0x040ff00000041878 */
[C---:B--2---:R-:W-:Y:S08]  /*ae30*/  HMMA.16816.F32.BF16 R124, R136.reuse, R140, R124 ;  /* 0x0000008c887c723c */ /* 0x044ff0000004187c */
[----:B------:R-:W-:Y:S07]  /*ae40*/  HMMA.16816.F32.BF16 R128, R136, R142, R128 ;  /* 0x0000008e8880723c */ /* 0x000fee0000041880 */
[----:B------:R-:W-:Y:S02]  /*ae50*/  F2FP.BF16.PACK_AB R136, R188, R189 ;  /* 0x000000bdbc88723e */ /* 0x000fe400000010ff */
[----:B------:R-:W-:Y:S03]  /*ae60*/  F2FP.BF16.PACK_AB R138, R186, R187 ;  /* 0x000000bbba8a723e */ /* 0x000fe600000010ff */
[----:B------:R-:W-:Y:S02]  /*ae70*/  F2FP.BF16.PACK_AB R137, R180, R181 ;  /* 0x000000b5b489723e */ /* 0x000fe400000010ff */
[----:B------:R-:W-:Y:S07]  /*ae80*/  F2FP.BF16.PACK_AB R139, R133, R134 ;  /* 0x00000086858b723e */ /* 0x000fee00000010ff */
[C---:B-1----:R-:W-:Y:S01]  /*ae90*/  HMMA.16816.F32.BF16 R140, R136.reuse, R144, R4 ;  /* 0x00000090888c723c */ /* 0x042fe20000041804 */
[----:B------:R-:W1:Y:S07]  /*aea0*/  LDSM.16.MT88.4 R4, [R216+0x3900] ;  /* 0x00390000d804783b */ /* 0x000e6e0000004200 */
[C---:B------:R-:W-:Y:S01]  /*aeb0*/  HMMA.16816.F32.BF16 R144, R136.reuse, R146, R8 ;  /* 0x000000928890723c */ /* 0x040fe20000041808 */
[----:B------:R-:W2:Y:S07]  /*aec0*/  LDSM.16.MT88.4 R8, [R215+0x3900] ;  /* 0x00390000d708783b */ /* 0x000eae0000004200 */
[C---:B------:R-:W-:Y:S01]  /*aed0*/  HMMA.16816.F32.BF16 R148, R136.reuse, R156, R12 ;  /* 0x0000009c8894723c */ /* 0x040fe2000004180c */
[----:B------:R-:W4:Y:S07]  /*aee0*/  LDSM.16.MT88.4 R12, [R213+0x5900] ;  /* 0x00590000d50c783b */ /* 0x000f2e0000004200 */
[C---:B------:R-:W-:Y:S01]  /*aef0*/  HMMA.16816.F32.BF16 R152, R136.reuse, R158, R16 ;  /* 0x0000009e8898723c */ /* 0x040fe20000041810 */
[----:B------:R-:W1:Y:S07]  /*af00*/  LDSM.16.MT88.4 R16, [R214+0x5900] ;  /* 0x00590000d610783b */ /* 0x000e6e0000004200 */
[C---:B------:R-:W-:Y:S01]  /*af10*/  HMMA.16816.F32.BF16 R156, R136.reuse, R160, R20 ;  /* 0x000000a0889c723c */ /* 0x040fe20000041814 */
[----:B------:R-:W1:Y:S07]  /*af20*/  LDSM.16.MT88.4 R20, [R216+0x5900] ;  /* 0x00590000d814783b */ /* 0x000e6e0000004200 */
[C---:B------:R-:W-:Y:S01]  /*af30*/  HMMA.16816.F32.BF16 R160, R136.reuse, R162, R24 ;  /* 0x000000a288a0723c */ /* 0x040fe20000041818 */
[----:B------:R-:W1:Y:S07]  /*af40*/  LDSM.16.MT88.4 R24, [R215+0x5900] ;  /* 0x00590000d718783b */ /* 0x000e6e0000004200 */
[C---:B------:R-:W-:Y:S01]  /*af50*/  HMMA.16816.F32.BF16 R164, R136.reuse, R168, R28 ;  /* 0x000000a888a4723c */ /* 0x040fe2000004181c */
[----:B------:R-:W1:Y:S07]  /*af60*/  LDSM.16.MT88.4 R28, [R213+0x7900] ;  /* 0x00790000d51c783b */ /* 0x000e6e0000004200 */
[C---:B------:R-:W-:Y:S08]  /*af70*/  HMMA.16816.F32.BF16 R168, R136.reuse, R170, R32 ;  /* 0x000000aa88a8723c */ /* 0x040ff00000041820 */
[C---:B------:R-:W-:Y:S08]  /*af80*/  HMMA.16816.F32.BF16 R36, R136.reuse, R172, R36 ;  /* 0x000000ac8824723c */ /* 0x040ff00000041824 */
        /* <DEDUP_REMOVED lines=12> */
[C---:B------:R-:W-:Y:S07]  /*b050*/  HMMA.16816.F32.BF16 R76, R136.reuse, R16, R76 ;  /* 0x00000010884c723c */ /* 0x040fee000004184c */
[----:B---3--:R-:W-:Y:S01]  /*b060*/  FFMA.FTZ R16, R2, R195, R249 ;  /* 0x000000c302107223 */ /* 0x008fe200000100f9 */
[C---:B------:R-:W-:Y:S04]  /*b070*/  HMMA.16816.F32.BF16 R80, R136.reuse, R18, R80 ;  /* 0x000000128850723c */ /* 0x040fe80000041850 */
[----:B-----5:R-:W-:Y:S02]  /*b080*/  FFMA.FTZ R2, R0, R201, R205 ;  /* 0x000000c900027223 */ /* 0x020fe400000100cd */
        /* <DEDUP_REMOVED lines=19> */
[C---:B-1----:R-:W-:Y:S04]  /*b1c0*/  HMMA.16816.F32.BF16 R108, R136.reuse, R4, R108 ;  /* 0x00000004886c723c */ /* 0x042fe8000004186c */
        /* <DEDUP_REMOVED lines=11> */
[----:B------:R-:W-:Y:S01]  /*b280*/  FADD.FTZ R4, R182, R2 ;  /* 0x00000002b6047221 */ /* 0x000fe20000010000 */
[C---:B----4-:R-:W-:Y:S03]  /*b290*/  HMMA.16816.F32.BF16 R124, R136.reuse, R12, R124 ;  /* 0x0000000c887c723c */ /* 0x050fe6000004187c */
[----:B------:R-:W-:Y:S02]  /*b2a0*/  FADD.FTZ R2, R189, R0 ;  /* 0x00000000bd027221 */ /* 0x000fe40000010000 */
[----:B------:R-:W-:Y:S02]  /*b2b0*/  FADD.FTZ R0, R181, R4 ;  /* 0x00000004b5007221 */ /* 0x000fe40000010000 */
[----:B------:R-:W-:Y:S01]  /*b2c0*/  FADD.FTZ R2, R188, R2 ;  /* 0x00000002bc027221 */ /* 0x000fe20000010000 */
[----:B------:R-:W-:Y:S04]  /*b2d0*/  HMMA.16816.F32.BF16 R128, R136, R14, R128 ;  /* 0x0000000e8880723c */ /* 0x000fe80000041880 */
[----:B------:R-:W-:Y:S02]  /*b2e0*/  FADD.FTZ R0, R180, R0 ;  /* 0x00000000b4007221 */ /* 0x000fe40000010000 */
[----:B------:R-:W-:Y:S02]  /*b2f0*/  FADD.FTZ R2, R187, R2 ;  /* 0x00000002bb027221 */ /* 0x000fe40000010000 */
[----:B------:R-:W-:Y:S01]  /*b300*/  FADD.FTZ R0, R134, R0 ;  /* 0x0000000086007221 */ /* 0x000fe20000010000 */
[----:B------:R-:W-:Y:S03]  /*b310*/  MOV R134, R3 ;  /* 0x0000000300867202 */ /* 0x000fe60000000f00 */
[----:B------:R-:W-:Y:S02]  /*b320*/  FADD.FTZ R2, R186, R2 ;  /* 0x00000002ba027221 */ /* 0x000fe40000010000 */
[----:B------:R-:W-:Y:S01]  /*b330*/  FADD.FTZ R0, R133, R0 ;  /* 0x0000000085007221 */ /* 0x000fe20000010000 */
[----:B------:R-:W-:Y:S02]  /*b340*/  MOV R133, R132 ;  /* 0x0000008400857202 */ /* 0x000fe40000000f00 */
[----:B------:R1:W-:Y:S04]  /*b350*/  STL [R1], R2 ;  /* 0x0000000201007387 */ /* 0x0003e80000100800 */
[----:B------:R1:W-:Y:S01]  /*b360*/  STL [R1+0x4], R0 ;  /* 0x0000040001007387 */ /* 0x0003e20000100800 */
[----:B------:R-:W-:-:S05]  /*b370*/  @P0 BRA `(.L_x_997) ;  /* 0xffffb9d000000947 */ /* 0x000fca000383ffff */
.L_x_986:
[----:B------:R-:W2:Y:S01]  /*b380*/  S2UR UR24, SR_CTAID.X ;  /* 0x00000000001879c3 */ /* 0x000ea20000002500 */
[----:B------:R-:W-:Y:S01]  /*b390*/  ULDC UR25, c[0x0][0x168] ;  /* 0x00005a0000197ab9 */ /* 0x000fe20000000800 */
[----:B------:R-:W-:Y:S01]  /*b3a0*/  PLOP3.LUT P0, PT, PT, PT, UP1, 0x40, 0x0 ;  /* 0x000000000000781c */ /* 0x000fe20003f0e818 */
[----:B------:R-:W-:-:S02]  /*b3b0*/  ULDC.64 UR4, c[0x0][0x2c8] ;  /* 0x0000b20000047ab9 */ /* 0x000fc40000000a00 */
[----:B------:R-:W-:Y:S02]  /*b3c0*/  UIADD3 UR25, -UR25, 0x1, URZ ;  /* 0x0000000119197890 */ /* 0x000fe4000fffe13f */
[----:B--2---:R-:W-:-:S04]  /*b3d0*/  ULEA UR24, UR24, 0x7f, 0x7 ;  /* 0x0000007f18187891 */ /* 0x004fc8000f8e383f */
        /* <DEDUP_REMOVED lines=20> */
.L_x_999:
[----:B------:R-:W-:Y:S02]  /*b520*/  ULDC UR4, c[0x0][0x32c] ;  /* 0x0000cb0000047ab9 */ /* 0x000fe40000000800 */
[----:B------:R-:W-:-:S03]  /*b530*/  UISETP.NE.AND UP0, UPT, UR4, 0x1, UPT ;  /* 0x000000010400788c */ /* 0x000fc6000bf05270 */
[----:B------:R-:W-:Y:S02]  /*b540*/  ULDC.64 UR4, c[0x0][0x330] ;  /* 0x0000cc0000047ab9 */ /* 0x000fe40000000a00 */
[----:B------:R-:W-:-:S07]  /*b550*/  UIMAD.WIDE.U32 UR26, UR24, UR4, URZ ;  /* 0x00000004181a72a5 */ /* 0x000fce000f8e003f */
[----:B------:R-:W-:Y:S02]  /*b560*/  @UP0 UMOV UR25, UR27 ;  /* 0x0000001b00190c82 */ /* 0x000fe40008000000 */
[----:B------:R-:W-:Y:S02]  /*b570*/  @UP0 USHF.R.U32.HI UR24, URZ, UR5, UR25 ;  /* 0x000000053f180299 */ /* 0x000fe40008011619 */
.L_x_1000:
[----:B------:R-:W-:Y:S02]  /*b580*/  ULDC UR4, c[0x0][0x32c] ;  /* 0x0000cb0000047ab9 */ /* 0x000fe40000000800 */
[----:B------:R-:W-:-:S04]  /*b590*/  UIMAD UR4, UR24, UR4, URZ ;  /* 0x00000004180472a4 */ /* 0x000fc8000f8e023f */
[----:B------:R-:W-:-:S04]  /*b5a0*/  UISETP.LT.AND UP0, UPT, UR11, UR4, UPT ;  /* 0x000000040b00728c */ /* 0x000fc8000bf01270 */
[----:B------:R-:W-:-:S04]  /*b5b0*/  USEL UR11, UR11, UR4, !UP0 ;  /* 0x000000040b0b7287 */ /* 0x000fc8000c000000 */
.L_x_998:
        /* <DEDUP_REMOVED lines=11> */
[C---:B-1----:R-:W-:Y:S02]  /*b670*/  IADD3 R0, R252.reuse, 0x80, RZ ;  /* 0x00000080fc007810 */ /* 0x042fe40007ffe0ff */
[C---:B------:R-:W-:Y:S02]  /*b680*/  IADD3 R5, R252.reuse, 0x40, RZ ;  /* 0x00000040fc057810 */ /* 0x040fe40007ffe0ff */
[----:B------:R-:W-:Y:S02]  /*b690*/  IADD3 R2, R252, 0x80, RZ ;  /* 0x00000080fc027810 */ /* 0x000fe40007ffe0ff */
[----:B------:R-:W-:-:S02]  /*b6a0*/  SHF.R.S32.HI R0, RZ, 0x1f, R0 ;  /* 0x0000001fff007819 */ /* 0x000fc40000011400 */
[----:B------:R-:W-:Y:S02]  /*b6b0*/  IADD3 R6, R252, 0x40, RZ ;  /* 0x00000040fc067810 */ /* 0x000fe40007ffe0ff */
[----:B------:R-:W-:Y:S02]  /*b6c0*/  SHF.R.S32.HI R5, RZ, 0x1f, R5 ;  /* 0x0000001fff057819 */ /* 0x000fe40000011405 */
[----:B------:R-:W-:Y:S02]  /*b6d0*/  LEA.HI R0, R0, R2, RZ, 0x3 ;  /* 0x0000000200007211 */ /* 0x000fe400078f18ff */
[----:B------:R-:W-:Y:S02]  /*b6e0*/  LEA.HI R5, R5, R6, RZ, 0x3 ;  /* 0x0000000605057211 */ /* 0x000fe400078f18ff */
[----:B------:R-:W-:Y:S02]  /*b6f0*/  LOP3.LUT R0, R0, 0xfffffff8, RZ, 0xc0, !PT ;  /* 0xfffffff800007812 */ /* 0x000fe400078ec0ff */
[----:B------:R-:W-:-:S02]  /*b700*/  LOP3.LUT R5, R5, 0xfffffff8, RZ, 0xc0, !PT ;  /* 0xfffffff805057812 */ /* 0x000fc400078ec0ff */
[----:B------:R-:W-:Y:S01]  /*b710*/  SHF.R.S32.HI R208, RZ, 0x1f, R252 ;  /* 0x0000001fffd07819 */ /* 0x000fe200000114fc */
[----:B------:R-:W-:Y:S01]  /*b720*/  IMAD.MOV.U32 R134, RZ, RZ, R3 ;  /* 0x000000ffff867224 */ /* 0x000fe200078e0003 */
[----:B------:R-:W-:Y:S01]  /*b730*/  SEL R2, RZ, 0x10, P6 ;  /* 0x00000010ff027807 */ /* 0x000fe20003000000 */
[----:B------:R-:W-:Y:S01]  /*b740*/  IMAD.SHL.U32 R204, R0, 0x2, RZ ;  /* 0x0000000200cc7824 */ /* 0x000fe200078e00ff */
[C---:B------:R-:W-:Y:S01]  /*b750*/  SHF.L.U64.HI R208, R252.reuse, 0x1, R208 ;  /* 0x00000001fcd07819 */ /* 0x040fe200000102d0 */
[----:B------:R-:W-:Y:S02]  /*b760*/  IMAD.MOV.U32 R133, RZ, RZ, R132 ;  /* 0x000000ffff857224 */ /* 0x000fe400078e0084 */
[----:B------:R-:W-:Y:S02]  /*b770*/  IMAD.SHL.U32 R3, R252, 0x2, RZ ;  /* 0x00000002fc037824 */ /* 0x000fe400078e00ff */
[----:B------:R-:W-:Y:S01]  /*b780*/  IMAD.SHL.U32 R206, R5, 0x2, RZ ;  /* 0x0000000205ce7824 */ /* 0x000fe200078e00ff */
[----:B--2---:R-:W-:-:S02]  /*b790*/  SHF.L.U64.HI R205, R0, 0x1, R4 ;  /* 0x0000000100cd7819 */ /* 0x004fc40000010204 */
[----:B------:R-:W-:Y:S02]  /*b7a0*/  SEL R0, RZ, 0x10, P5 ;  /* 0x00000010ff007807 */ /* 0x000fe40002800000 */
[----:B---3--:R-:W-:Y:S02]  /*b7b0*/  SHF.L.U64.HI R207, R5, 0x1, R7 ;  /* 0x0000000105cf7819 */ /* 0x008fe40000010207 */
.L_x_1004:
        /* <DEDUP_REMOVED lines=75> */
.L_x_1002:
        /* <DEDUP_REMOVED lines=221> */
[----:B------:R1:W1:Y:S10]  /*ca40*/  MUFU.TANH R138, R12 ;  /* 0x0000000c008a7308 */ /* 0x0002740000002400 */
[----:B------:R1:W1:Y:S01]  /*ca50*/  MUFU.TANH R139, R13 ;  /* 0x0000000d008b7308 */ /* 0x0002620000002400 */
[----:B-----5:R-:W5:Y:S01]  /*ca60*/  LDSM.16.M88.4 R8, [R217+0x7800] ;  /* 0x00780000d908783b */ /* 0x020f620000000200 */
[----:B------:R-:W-:Y:S04]  /*ca70*/  DEPBAR.LE SB0, 0x0 ;  /* 0x000080000000791a */ /* 0x000fe80000000000 */
[C---:B----4-:R-:W-:Y:S04]  /*ca80*/  HMMA.16816.F32.BF16 R20, R192.reuse, R4, R20 ;  /* 0x00000004c014723c */ /* 0x050fe80000041814 */
[----:B------:R4:W1:Y:S01]  /*ca90*/  MUFU.TANH R179, R14 ;  /* 0x0000000e00b37308 */ /* 0x0008620000002400 */
[----:B------:R-:W-:Y:S03]  /*caa0*/  BAR.SYNC.DEFER_BLOCKING 0x0 ;  /* 0x0000000000007b1d */ /* 0x000fe60000010000 */
[C---:B------:R-:W-:Y:S06]  /*cab0*/  HMMA.16816.F32.BF16 R24, R192.reuse, R6, R24 ;  /* 0x00000006c018723c */ /* 0x040fec0000041818 */
[----:B------:R4:W1:Y:S10]  /*cac0*/  MUFU.TANH R180, R15 ;  /* 0x0000000f00b47308 */ /* 0x0008740000002400 */
[----:B------:R4:W1:Y:S01]  /*cad0*/  MUFU.TANH R181, R16 ;  /* 0x0000001000b57308 */ /* 0x0008620000002400 */
[----:B------:R-:W-:Y:S02]  /*cae0*/  FMUL.FTZ R20, R20, c[0x0][0x320] ;  /* 0x0000c80014147a20 */ /* 0x000fe40000410000 */
[----:B------:R-:W-:Y:S02]  /*caf0*/  FMUL.FTZ R21, R21, c[0x0][0x320] ;  /* 0x0000c80015157a20 */ /* 0x000fe40000410000 */
[----:B------:R-:W-:Y:S02]  /*cb00*/  FMUL.FTZ R22, R22, c[0x0][0x320] ;  /* 0x0000c80016167a20 */ /* 0x000fe40000410000 */
[----:B------:R-:W-:Y:S03]  /*cb10*/  FMUL.FTZ R23, R23, c[0x0][0x320] ;  /* 0x0000c80017177a20 */ /* 0x000fe60000410000 */
[----:B------:R4:W1:Y:S01]  /*cb20*/  MUFU.TANH R182, R17 ;  /* 0x0000001100b67308 */ /* 0x0008620000002400 */
[----:B------:R-:W-:Y:S02]  /*cb30*/  FMUL.FTZ R24, R24, c[0x0][0x320] ;  /* 0x0000c80018187a20 */ /* 0x000fe40000410000 */
[----:B------:R-:W-:Y:S01]  /*cb40*/  FMUL.FTZ R25, R25, c[0x0][0x320] ;  /* 0x0000c80019197a20 */ /* 0x000fe20000410000 */
[C---:B-----5:R-:W-:Y:S03]  /*cb50*/  HMMA.16816.F32.BF16 R28, R192.reuse, R8, R28 ;  /* 0x00000008c01c723c */ /* 0x060fe6000004181c */
[----:B------:R-:W-:Y:S02]  /*cb60*/  FMUL.FTZ R26, R26, c[0x0][0x320] ;  /* 0x0000c8001a1a7a20 */ /* 0x000fe40000410000 */
[----:B------:R-:W-:Y:S01]  /*cb70*/  FMUL.FTZ R27, R27, c[0x0][0x320] ;  /* 0x0000c8001b1b7a20 */ /* 0x000fe20000410000 */
[----:B------:R4:W1:Y:S02]  /*cb80*/  MUFU.TANH R183, R18 ;  /* 0x0000001200b77308 */ /* 0x0008640000002400 */
[----:B------:R-:W-:Y:S08]  /*cb90*/  HMMA.16816.F32.BF16 R32, R192, R10, R32 ;  /* 0x0000000ac020723c */ /* 0x000ff00000041820 */
[----:B------:R4:W1:Y:S08]  /*cba0*/  MUFU.TANH R184, R19 ;  /* 0x0000001300b87308 */ /* 0x0008700000002400 */
[----:B------:R-:W-:Y:S02]  /*cbb0*/  FMUL.FTZ R28, R28, c[0x0][0x320] ;  /* 0x0000c8001c1c7a20 */ /* 0x000fe40000410000 */
[----:B------:R4:W1:Y:S01]  /*cbc0*/  MUFU.TANH R185, R20 ;  /* 0x0000001400b97308 */ /* 0x0008620000002400 */
        /* <DEDUP_REMOVED lines=21> */
[----:B------:R4:W1:Y:S01]  /*cd20*/  MUFU.TANH R136, R0 ;  /* 0x0000000000887308 */ /* 0x0008620000002400 */
        /* <DEDUP_REMOVED lines=41> */
[----:B---3--:R-:W-:Y:S02]  /*cfc0*/  IADD3.X R19, RZ, R2, R207, P2, P0 ;  /* 0x00000002ff137210 */ /* 0x008fe400017e04cf */
[----:B------:R-:W-:Y:S04]  /*cfd0*/  IADD3 R16, P2, P0, R16, R0, R204 ;  /* 0x0000000010107210 */ /* 0x000fe8000785e0cc */
[----:B------:R-:W-:Y:S02]  /*cfe0*/  IADD3.X R17, RZ, R2, R205, P2, P0 ;  /* 0x00000002ff117210 */ /* 0x000fe400017e04cd */
[----:B------:R-:W-:Y:S04]  /*cff0*/  IADD3 R14, P2, P0, R14, R0, R5 ;  /* 0x000000000e0e7210 */ /* 0x000fe8000785e005 */
[--C-:B------:R-:W-:Y:S02]  /*d000*/  IADD3.X R15, RZ, R2, R6.reuse, P2, P0 ;  /* 0x00000002ff0f7210 */ /* 0x100fe400017e0406 */
[C---:B-1--4-:R-:W-:Y:S02]  /*d010*/  IADD3 R12, P0, R3.reuse, R5, RZ ;  /* 0x00000005030c7210 */ /* 0x052fe40007f1e0ff */
        /* <DEDUP_REMOVED lines=23> */
.L_x_1003:
[----:B--234-:R-:W-:Y:S01]  /*d190*/  FMNMX.FTZ R0, R172, R133, !PT ;  /* 0x00000085ac007209 */ /* 0x01cfe20007810000 */
[----:B-1----:R-:W-:Y:S01]  /*d1a0*/  LDSM.16.MT88.4 R12, [R213+0x100] ;  /* 0x00010000d50c783b */ /* 0x002fe20000004200 */
        /* <DEDUP_REMOVED lines=31> */
[----:B------:R-:W-:Y:S02]  /*d3a0*/  PLOP3.LUT P0, PT, PT, PT, UP0, 0x80, 0x0 ;  /* 0x000000000000781c */ /* 0x000fe40003f0f008 */
[----:B------:R-:W-:Y:S02]  /*d3b0*/  FMNMX.FTZ R132, R198, R0, !PT ;  /* 0x00000000c6847209 */ /* 0x000fe40007810000 */
[----:B------:R-:W-:Y:S02]  /*d3c0*/  FMNMX.FTZ R0, R195, R2, !PT ;  /* 0x00000002c3007209 */ /* 0x000fe40007810000 */
[----:B------:R-:W-:Y:S02]  /*d3d0*/  FMNMX.FTZ R132, R199, R132, !PT ;  /* 0x00000084c7847209 */ /* 0x000fe40007810000 */
[----:B------:R-:W-:Y:S03]  /*d3e0*/  FMNMX.FTZ R0, R135, R0, !PT ;  /* 0x0000000087007209 */ /* 0x000fe60007810000 */
[----:B------:R-:W-:Y:S01]  /*d3f0*/  SHFL.BFLY PT, R3, R132, 0x2, 0x1f ;  /* 0x0c401f0084037f89 */ /* 0x000fe200000e0000 */
[----:B------:R-:W-:Y:S07]  /*d400*/  FMNMX.FTZ R0, R136, R0, !PT ;  /* 0x0000000088007209 */ /* 0x000fee0007810000 */
        /* <DEDUP_REMOVED lines=11> */
[----:B------:R1:W-:Y:S01]  /*d4c0*/  MUFU.EX2 R172, R4 ;  /* 0x0000000400ac7308 */ /* 0x0003e20000000800 */
[----:B------:R-:W-:Y:S04]  /*d4d0*/  FMUL.FTZ R133, R3, c[0x0][0x2d0] ;  /* 0x0000b40003857a20 */ /* 0x000fe80000410000 */
[--C-:B------:R-:W-:Y:S02]  /*d4e0*/  FFMA.FTZ R6, R174, c[0x0][0x2d0], -R133.reuse ;  /* 0x0000b400ae067a23 */ /* 0x100fe40000010885 */
[--C-:B------:R-:W-:Y:S02]  /*d4f0*/  FFMA.FTZ R8, R178, c[0x0][0x2d0], -R133.reuse ;  /* 0x0000b400b2087a23 */ /* 0x100fe40000010885 */
[--C-:B------:R-:W-:Y:S01]  /*d500*/  FFMA.FTZ R135, R135, c[0x0][0x2d0], -R133.reuse ;  /* 0x0000b40087877a23 */ /* 0x100fe20000010885 */
[----:B------:R2:W3:Y:S10]  /*d510*/  MUFU.EX2 R2, R0 ;  /* 0x0000000000027308 */ /* 0x0004f40000000800 */
[----:B------:R-:W-:Y:S01]  /*d520*/  MUFU.EX2 R135, R135 ;  /* 0x0000008700877308 */ /* 0x000fe20000000800 */
[----:B-1----:R-:W-:Y:S09]  /*d530*/  FFMA.FTZ R4, R177, c[0x0][0x2d0], -R192 ;  /* 0x0000b400b1047a23 */ /* 0x002ff200000108c0 */
[----:B------:R1:W4:Y:S01]  /*d540*/  MUFU.EX2 R5, R4 ;  /* 0x0000000400057308 */ /* 0x0003220000000800 */
[----:B--2---:R-:W-:Y:S02]  /*d550*/  FADD.FTZ R0, -R3, R134 ;  /* 0x0000008603007221 */ /* 0x004fe40000010100 */
[----:B---3--:R-:W-:Y:S02]  /*d560*/  FMUL.FTZ R9, R2, R145 ;  /* 0x0000009102097220 */ /* 0x008fe40000410000 */
[----:B------:R-:W-:Y:S05]  /*d570*/  FMUL.FTZ R0, R0, c[0x0][0x2d0] ;  /* 0x0000b40000007a20 */ /* 0x000fea0000410000 */
[----:B------:R-:W-:Y:S01]  /*d580*/  MUFU.EX2 R177, R6 ;  /* 0x0000000600b17308 */ /* 0x000fe20000000800 */
[C---:B------:R-:W-:Y:S02]  /*d590*/  FMUL.FTZ R16, R2.reuse, R152 ;  /* 0x0000009802107220 */ /* 0x040fe40000410000 */
[C---:B------:R-:W-:Y:S02]  /*d5a0*/  FMUL.FTZ R17, R2.reuse, R153 ;  /* 0x0000009902117220 */ /* 0x040fe40000410000 */
[C---:B------:R-:W-:Y:S02]  /*d5b0*/  FMUL.FTZ R24, R2.reuse, R160 ;  /* 0x000000a002187220 */ /* 0x040fe40000410000 */
[----:B------:R-:W-:Y:S02]  /*d5c0*/  FMUL.FTZ R25, R2, R161 ;  /* 0x000000a102197220 */ /* 0x000fe40000410000 */
[--C-:B------:R-:W-:Y:S01]  /*d5d0*/  FFMA.FTZ R134, R138, c[0x0][0x2d0], -R192.reuse ;  /* 0x0000b4008a867a23 */ /* 0x100fe200000108c0 */
[----:B------:R-:W2:Y:S01]  /*d5e0*/  MUFU.EX2 R0, R0 ;  /* 0x0000000000007308 */ /* 0x000ea20000000800 */
[C---:B------:R-:W-:Y:S02]  /*d5f0*/  FMUL.FTZ R32, R2.reuse, R168 ;  /* 0x000000a802207220 */ /* 0x040fe40000410000 */
[C---:B------:R-:W-:Y:S02]  /*d600*/  FMUL.FTZ R33, R2.reuse, R169 ;  /* 0x000000a902217220 */ /* 0x040fe40000410000 */
[--C-:B-1----:R-:W-:Y:S01]  /*d610*/  FFMA.FTZ R4, R175, c[0x0][0x2d0], -R192.reuse ;  /* 0x0000b400af047a23 */ /* 0x102fe200000108c0 */
[----:B----4-:R-:W-:Y:S01]  /*d620*/  MOV R175, R5 ;  /* 0x0000000500af7202 */ /* 0x010fe20000000f00 */
        /* <DEDUP_REMOVED lines=8> */
[----:B------:R3:W-:Y:S01]  /*d6b0*/  MUFU.EX2 R247, R134 ;  /* 0x0000008600f77308 */ /* 0x0007e20000000800 */
[C---:B------:R-:W-:Y:S02]  /*d6c0*/  FMUL.FTZ R49, R2.reuse, R49 ;  /* 0x0000003102317220 */ /* 0x040fe40000410000 */
[----:B------:R-:W-:Y:S02]  /*d6d0*/  FMUL.FTZ R52, R2, R52 ;  /* 0x0000003402347220 */ /* 0x000fe40000410000 */
[C---:B--2---:R-:W-:Y:S02]  /*d6e0*/  FMUL.FTZ R6, R0.reuse, R142 ;  /* 0x0000008e00067220 */ /* 0x044fe40000410000 */
[C---:B------:R-:W-:Y:S02]  /*d6f0*/  FMUL.FTZ R10, R0.reuse, R146 ;  /* 0x00000092000a7220 */ /* 0x040fe40000410000 */
[C---:B------:R-:W-:Y:S02]  /*d700*/  FMUL.FTZ R11, R0.reuse, R147 ;  /* 0x00000093000b7220 */ /* 0x040fe40000410000 */
[C---:B------:R-:W-:Y:S02]  /*d710*/  FMUL.FTZ R18, R0.reuse, R154 ;  /* 0x0000009a00127220 */ /* 0x040fe40000410000 */
[C---:B------:R-:W-:Y:S01]  /*d720*/  FMUL.FTZ R19, R0.reuse, R155 ;  /* 0x0000009b00137220 */ /* 0x040fe20000410000 */
[----:B-1----:R-:W-:Y:S01]  /*d730*/  MOV R174, R7 ;  /* 0x0000000700ae7202 */ /* 0x002fe20000000f00 */
[--C-:B------:R-:W-:Y:S01]  /*d740*/  FFMA.FTZ R4, R137, c[0x0][0x2d0], -R192.reuse ;  /* 0x0000b40089047a23 */ /* 0x100fe200000108c0 */
[----:B------:R-:W-:Y:S01]  /*d750*/  LDSM.16.MT88.4 R152, [R214+0x2100] ;  /* 0x00210000d698783b */ /* 0x000fe20000004200 */
[----:B------:R1:W-:Y:S01]  /*d760*/  MUFU.EX2 R137, R8 ;  /* 0x0000000800897308 */ /* 0x0003e20000000800 */
[C---:B------:R-:W-:Y:S02]  /*d770*/  FMUL.FTZ R7, R0.reuse, R143 ;  /* 0x0000008f00077220 */ /* 0x040fe40000410000 */
[C---:B------:R-:W-:Y:S02]  /*d780*/  FMUL.FTZ R26, R0.reuse, R162 ;  /* 0x000000a2001a7220 */ /* 0x040fe40000410000 */
[C---:B------:R-:W-:Y:S02]  /*d790*/  FMUL.FTZ R27, R0.reuse, R163 ;  /* 0x000000a3001b7220 */ /* 0x040fe40000410000 */
[C---:B------:R-:W-:Y:S01]  /*d7a0*/  FMUL.FTZ R34, R0.reuse, R170 ;  /* 0x000000aa00227220 */ /* 0x040fe20000410000 */
[----:B------:R-:W-:Y:S01]  /*d7b0*/  LDSM.16.MT88.4 R160, [R215+0x900] ;  /* 0x00090000d7a0783b */ /* 0x000fe20000004200 */
[C---:B------:R-:W-:Y:S01]  /*d7c0*/  FMUL.FTZ R35, R0.reuse, R171 ;  /* 0x000000ab00237220 */ /* 0x040fe20000410000 */
[----:B------:R2:W4:Y:S01]  /*d7d0*/  MUFU.EX2 R5, R4 ;  /* 0x0000000400057308 */ /* 0x0005220000000800 */
[C---:B------:R-:W-:Y:S02]  /*d7e0*/  FMUL.FTZ R38, R0.reuse, R38 ;  /* 0x0000002600267220 */ /* 0x040fe40000410000 */
[C---:B------:R-:W-:Y:S02]  /*d7f0*/  FMUL.FTZ R39, R0.reuse, R39 ;  /* 0x0000002700277220 */ /* 0x040fe40000410000 */
[--C-:B---3--:R-:W-:Y:S01]  /*d800*/  FFMA.FTZ R134, R139, c[0x0][0x2d0], -R192.reuse ;  /* 0x0000b4008b867a23 */ /* 0x108fe200000108c0 */
[----:B------:R-:W-:Y:S01]  /*d810*/  LDSM.16.MT88.4 R168, [R214+0x4900] ;  /* 0x00490000d6a8783b */ /* 0x000fe20000004200 */
[C---:B------:R-:W-:Y:S02]  /*d820*/  FMUL.FTZ R42, R0.reuse, R42 ;  /* 0x0000002a002a7220 */ /* 0x040fe40000410000 */
[C---:B------:R-:W-:Y:S01]  /*d830*/  FMUL.FTZ R43, R0.reuse, R43 ;  /* 0x0000002b002b7220 */ /* 0x040fe20000410000 */
[----:B------:R3:W-:Y:S01]  /*d840*/  MUFU.EX2 R246, R134 ;  /* 0x0000008600f67308 */ /* 0x0007e20000000800 */
[C---:B------:R-:W-:Y:S02]  /*d850*/  FMUL.FTZ R46, R0.reuse, R46 ;  /* 0x0000002e002e7220 */ /* 0x040fe40000410000 */
[----:B------:R-:W-:Y:S02]  /*d860*/  FMUL.FTZ R47, R0, R47 ;  /* 0x0000002f002f7220 */ /* 0x000fe40000410000 */
[----:B-1----:R-:W-:Y:S02]  /*d870*/  FMUL.FTZ R8, R2, R144 ;  /* 0x0000009002087220 */ /* 0x002fe40000410000 */
[----:B------:R-:W1:Y:S01]  /*d880*/  LDSM.16.MT88.4 R144, [R215+0x100] ;  /* 0x00010000d790783b */ /* 0x000e620000004200 */
[C---:B------:R-:W-:Y:S02]  /*d890*/  FMUL.FTZ R50, R0.reuse, R50 ;  /* 0x0000003200327220 */ /* 0x040fe40000410000 */
[----:B------:R-:W-:Y:S02]  /*d8a0*/  FMUL.FTZ R51, R0, R51 ;  /* 0x0000003300337220 */ /* 0x000fe40000410000 */
[C---:B------:R-:W-:Y:S02]  /*d8b0*/  FMUL.FTZ R53, R2.reuse, R53 ;  /* 0x0000003502357220 */ /* 0x040fe40000410000 */
[--C-:B--2---:R-:W-:Y:S01]  /*d8c0*/  FFMA.FTZ R4, R173, c[0x0][0x2d0], -R133.reuse ;  /* 0x0000b400ad047a23 */ /* 0x104fe20000010885 */
[----:B----4-:R-:W-:Y:S01]  /*d8d0*/  MOV R178, R5 ;  /* 0x0000000500b27202 */ /* 0x010fe20000000f00 */
[----:B------:R-:W-:Y:S01]  /*d8e0*/  FMUL.FTZ R5, R2, R141 ;  /* 0x0000008d02057220 */ /* 0x000fe20000410000 */
[----:B------:R-:W-:Y:S01]  /*d8f0*/  F2FP.BF16.PACK_AB R141, R137, R177 ;  /* 0x000000b1898d723e */ /* 0x000fe200000010ff */
[----:B------:R2:W-:Y:S01]  /*d900*/  MUFU.EX2 R249, R4 ;  /* 0x0000000400f97308 */ /* 0x0005e20000000800 */
[----:B------:R-:W-:Y:S01]  /*d910*/  F2FP.BF16.PACK_AB R142, R178, R174 ;  /* 0x000000aeb28e723e */ /* 0x000fe200000010ff */
[C---:B------:R-:W-:Y:S02]  /*d920*/  FMUL.FTZ R54, R0.reuse, R54 ;  /* 0x0000003600367220 */ /* 0x040fe40000410000 */
[----:B------:R-:W-:Y:S02]  /*d930*/  FMUL.FTZ R55, R0, R55 ;  /* 0x0000003700377220 */ /* 0x000fe40000410000 */
[--C-:B---3--:R-:W-:Y:S02]  /*d940*/  FFMA.FTZ R134, R179, c[0x0][0x2d0], -R133.reuse ;  /* 0x0000b400b3867a23 */ /* 0x108fe40000010885 */
[C---:B------:R-:W-:Y:S02]  /*d950*/  FMUL.FTZ R56, R2.reuse, R56 ;  /* 0x0000003802387220 */ /* 0x040fe40000410000 */
[----:B------:R-:W-:Y:S01]  /*d960*/  FMUL.FTZ R57, R2, R57 ;  /* 0x0000003902397220 */ /* 0x000fe20000410000 */
[----:B------:R-:W-:Y:S01]  /*d970*/  MUFU.EX2 R245, R134 ;  /* 0x0000008600f57308 */ /* 0x000fe20000000800 */
[C---:B------:R-:W-:Y:S02]  /*d980*/  FMUL.FTZ R58, R0.reuse, R58 ;  /* 0x0000003a003a7220 */ /* 0x040fe40000410000 */
[----:B------:R-:W-:Y:S02]  /*d990*/  FMUL.FTZ R59, R0, R59 ;  /* 0x0000003b003b7220 */ /* 0x000fe40000410000 */
[C---:B------:R-:W-:Y:S02]  /*d9a0*/  FMUL.FTZ R60, R2.reuse, R60 ;  /* 0x0000003c023c7220 */ /* 0x040fe40000410000 */
[----:B------:R-:W-:Y:S02]  /*d9b0*/  FMUL.FTZ R61, R2, R61 ;  /* 0x0000003d023d7220 */ /* 0x000fe40000410000 */
[C---:B------:R-:W-:Y:S02]  /*d9c0*/  FMUL.FTZ R62, R0.reuse, R62 ;  /* 0x0000003e003e7220 */ /* 0x040fe40000410000 */
[----:B------:R-:W-:Y:S02]  /*d9d0*/  FMUL.FTZ R63, R0, R63 ;  /* 0x0000003f003f7220 */ /* 0x000fe40000410000 */
[--C-:B--2---:R-:W-:Y:S02]  /*d9e0*/  FFMA.FTZ R4, R176, c[0x0][0x2d0], -R133.reuse ;  /* 0x0000b400b0047a23 */ /* 0x104fe40000010885 */
[C---:B------:R-:W-:Y:S02]  /*d9f0*/  FMUL.FTZ R64, R2.reuse, R64 ;  /* 0x0000004002407220 */ /* 0x040fe40000410000 */
[----:B------:R-:W2:Y:S01]  /*da00*/  MUFU.EX2 R248, R4 ;  /* 0x0000000400f87308 */ /* 0x000ea20000000800 */
[----:B------:R-:W-:Y:S02]  /*da10*/  FMUL.FTZ R65, R2, R65 ;  /* 0x0000004102417220 */ /* 0x000fe40000410000 */
[C---:B------:R-:W-:Y:S02]  /*da20*/  FMUL.FTZ R66, R0.reuse, R66 ;  /* 0x0000004200427220 */ /* 0x040fe40000410000 */
        /* <DEDUP_REMOVED lines=9> */
[----:B------:R-:W-:Y:S01]  /*dac0*/  FMUL.FTZ R76, R2, R76 ;  /* 0x0000004c024c7220 */ /* 0x000fe20000410000 */
[----:B--2---:R-:W-:Y:S01]  /*dad0*/  F2FP.BF16.PACK_AB R143, R248, R249 ;  /* 0x000000f9f88f723e */ /* 0x004fe200000010ff */
[C---:B------:R-:W-:Y:S01]  /*dae0*/  FMUL.FTZ R4, R2.reuse, R140 ;  /* 0x0000008c02047220 */ /* 0x040fe20000410000 */
[----:B------:R-:W-:Y:S01]  /*daf0*/  F2FP.BF16.PACK_AB R140, R175, R172 ;  /* 0x000000acaf8c723e */ /* 0x000fe200000010ff */
[----:B------:R-:W-:Y:S02]  /*db00*/  FMUL.FTZ R77, R2, R77 ;  /* 0x0000004d024d7220 */ /* 0x000fe40000410000 */
[C---:B------:R-:W-:Y:S02]  /*db10*/  FMUL.FTZ R78, R0.reuse, R78 ;  /* 0x0000004e004e7220 */ /* 0x040fe40000410000 */
[----:B------:R-:W-:Y:S02]  /*db20*/  FMUL.FTZ R79, R0, R79 ;  /* 0x0000004f004f7220 */ /* 0x000fe40000410000 */
[C---:B------:R-:W-:Y:S05]  /*db30*/  HMMA.16816.F32.BF16 R4, R140.reuse, R12, R4 ;  /* 0x0000000c8c04723c */ /* 0x040fea0000041804 */
[C---:B------:R-:W-:Y:S02]  /*db40*/  FMUL.FTZ R80, R2.reuse, R80 ;  /* 0x0000005002507220 */ /* 0x040fe40000410000 */
[C---:B------:R-:W-:Y:S01]  /*db50*/  FMUL.FTZ R12, R2.reuse, R148 ;  /* 0x00000094020c7220 */ /* 0x040fe20000410000 */
[C---:B------:R-:W-:Y:S04]  /*db60*/  HMMA.16816.F32.BF16 R8, R140.reuse, R14, R8 ;  /* 0x0000000e8c08723c */ /* 0x040fe80000041808 */
[C---:B------:R-:W-:Y:S02]  /*db70*/  FMUL.FTZ R13, R2.reuse, R149 ;  /* 0x00000095020d7220 */ /* 0x040fe40000410000 */
[----:B------:R-:W-:Y:S02]  /*db80*/  FMUL.FTZ R81, R2, R81 ;  /* 0x0000005102517220 */ /* 0x000fe40000410000 */
[C---:B------:R-:W-:Y:S04]  /*db90*/  FMUL.FTZ R14, R0.reuse, R150 ;  /* 0x00000096000e7220 */ /* 0x040fe80000410000 */
[C---:B------:R-:W-:Y:S02]  /*dba0*/  FMUL.FTZ R15, R0.reuse, R151 ;  /* 0x00000097000f7220 */ /* 0x040fe40000410000 */
[----:B------:R-:W2:Y:S01]  /*dbb0*/  LDSM.16.MT88.4 R148, [R213+0x2100] ;  /* 0x00210000d594783b */ /* 0x000ea20000004200 */
[C---:B------:R-:W-:Y:S02]  /*dbc0*/  FMUL.FTZ R82, R0.reuse, R82 ;  /* 0x0000005200527220 */ /* 0x040fe40000410000 */
[----:B------:R-:W-:Y:S02]  /*dbd0*/  FMUL.FTZ R83, R0, R83 ;  /* 0x0000005300537220 */ /* 0x000fe40000410000 */
[C---:B------:R-:W-:Y:S03]  /*dbe0*/  HMMA.16816.F32.BF16 R12, R140.reuse, R20, R12 ;  /* 0x000000148c0c723c */ /* 0x040fe6000004180c */
[C---:B------:R-:W-:Y:S02]  /*dbf0*/  FMUL.FTZ R84, R2.reuse, R84 ;  /* 0x0000005402547220 */ /* 0x040fe40000410000 */
[C---:B------:R-:W-:Y:S02]  /*dc00*/  FMUL.FTZ R85, R2.reuse, R85 ;  /* 0x0000005502557220 */ /* 0x040fe40000410000 */
[C---:B------:R-:W-:Y:S01]  /*dc10*/  FMUL.FTZ R20, R2.reuse, R156 ;  /* 0x0000009c02147220 */ /* 0x040fe20000410000 */
[C---:B------:R-:W-:Y:S04]  /*dc20*/  HMMA.16816.F32.BF16 R16, R140.reuse, R22, R16 ;  /* 0x000000168c10723c */ /* 0x040fe80000041810 */
[----:B------:R-:W-:Y:S02]  /*dc30*/  FMUL.FTZ R21, R2, R157 ;  /* 0x0000009d02157220 */ /* 0x000fe40000410000 */
[C---:B------:R-:W-:Y:S02]  /*dc40*/  FMUL.FTZ R86, R0.reuse, R86 ;  /* 0x0000005600567220 */ /* 0x040fe40000410000 */
[C---:B------:R-:W-:Y:S04]  /*dc50*/  FMUL.FTZ R22, R0.reuse, R158 ;  /* 0x0000009e00167220 */ /* 0x040fe80000410000 */
[C---:B------:R-:W-:Y:S02]  /*dc60*/  FMUL.FTZ R23, R0.reuse, R159 ;  /* 0x0000009f00177220 */ /* 0x040fe40000410000 */
[----:B------:R-:W-:Y:S01]  /*dc70*/  LDSM.16.MT88.4 R156, [R214+0x900] ;  /* 0x00090000d69c783b */ /* 0x000fe20000004200 */
[----:B------:R-:W-:Y:S02]  /*dc80*/  FMUL.FTZ R87, R0, R87 ;  /* 0x0000005700577220 */ /* 0x000fe40000410000 */
[C---:B------:R-:W-:Y:S02]  /*dc90*/  FMUL.FTZ R88, R2.reuse, R88 ;  /* 0x0000005802587220 */ /* 0x040fe40000410000 */
[C---:B------:R-:W-:Y:S03]  /*dca0*/  HMMA.16816.F32.BF16 R20, R140.reuse, R28, R20 ;  /* 0x0000001c8c14723c */ /* 0x040fe60000041814 */
[----:B------:R-:W-:Y:S02]  /*dcb0*/  FMUL.FTZ R89, R2, R89 ;  /* 0x0000005902597220 */ /* 0x000fe40000410000 */
[----:B------:R-:W-:Y:S02]  /*dcc0*/  FMUL.FTZ R90, R0, R90 ;  /* 0x0000005a005a7220 */ /* 0x000fe40000410000 */
[C---:B------:R-:W-:Y:S01]  /*dcd0*/  FMUL.FTZ R28, R2.reuse, R164 ;  /* 0x000000a4021c7220 */ /* 0x040fe20000410000 */
[C---:B------:R-:W-:Y:S04]  /*dce0*/  HMMA.16816.F32.BF16 R24, R140.reuse, R30, R24 ;  /* 0x0000001e8c18723c */ /* 0x040fe80000041818 */
[----:B------:R-:W-:Y:S02]  /*dcf0*/  FMUL.FTZ R29, R2, R165 ;  /* 0x000000a5021d7220 */ /* 0x000fe40000410000 */
[C---:B------:R-:W-:Y:S02]  /*dd00*/  FMUL.FTZ R91, R0.reuse, R91 ;  /* 0x0000005b005b7220 */ /* 0x040fe40000410000 */
[C---:B------:R-:W-:Y:S04]  /*dd10*/  FMUL.FTZ R30, R0.reuse, R166 ;  /* 0x000000a6001e7220 */ /* 0x040fe80000410000 */
[----:B------:R-:W-:Y:S02]  /*dd20*/  FMUL.FTZ R31, R0, R167 ;  /* 0x000000a7001f7220 */ /* 0x000fe40000410000 */
[----:B------:R-:W-:Y:S01]  /*dd30*/  LDSM.16.MT88.4 R164, [R213+0x4900] ;  /* 0x00490000d5a4783b */ /* 0x000fe20000004200 */
[C---:B------:R-:W-:Y:S02]  /*dd40*/  FMUL.FTZ R92, R2.reuse, R92 ;  /* 0x0000005c025c7220 */ /* 0x040fe40000410000 */
[----:B------:R-:W-:Y:S02]  /*dd50*/  FMUL.FTZ R93, R2, R93 ;  /* 0x0000005d025d7220 */ /* 0x000fe40000410000 */
        /* <DEDUP_REMOVED lines=30> */
[----:B------:R-:W-:Y:S02]  /*df40*/  FMUL.FTZ R112, R2, R112 ;  /* 0x0000007002707220 */ /* 0x000fe40000410000 */
[C---:B--2---:R-:W-:Y:S04]  /*df50*/  HMMA.16816.F32.BF16 R60, R140.reuse, R148, R60 ;  /* 0x000000948c3c723c */ /* 0x044fe8000004183c */
[--C-:B------:R-:W-:Y:S02]  /*df60*/  FFMA.FTZ R134, R180, c[0x0][0x2d0], -R133.reuse ;  /* 0x0000b400b4867a23 */ /* 0x100fe40000010885 */
[----:B------:R-:W-:Y:S02]  /*df70*/  FMUL.FTZ R113, R2, R113 ;  /* 0x0000007102717220 */ /* 0x000fe40000410000 */
[C---:B------:R-:W-:Y:S01]  /*df80*/  HMMA.16816.F32.BF16 R64, R140.reuse, R150, R64 ;  /* 0x000000968c40723c */ /* 0x040fe20000041840 */
[----:B------:R2:W4:Y:S01]  /*df90*/  MUFU.EX2 R244, R134 ;  /* 0x0000008600f47308 */ /* 0x0005220000000800 */
[----:B------:R-:W5:Y:S02]  /*dfa0*/  LDSM.16.MT88.4 R148, [R216+0x4100] ;  /* 0x00410000d894783b */ /* 0x000f640000004200 */
        /* <DEDUP_REMOVED lines=9> */
[C---:B------:R-:W-:Y:S01]  /*e040*/  FMUL.FTZ R120, R2.reuse, R120 ;  /* 0x0000007802787220 */ /* 0x040fe20000410000 */
[C---:B-1----:R-:W-:Y:S03]  /*e050*/  HMMA.16816.F32.BF16 R76, R140.reuse, R144, R76 ;  /* 0x000000908c4c723c */ /* 0x042fe6000004184c */
[--C-:B--2---:R-:W-:Y:S02]  /*e060*/  FFMA.FTZ R134, R181, c[0x0][0x2d0], -R192.reuse ;  /* 0x0000b400b5867a23 */ /* 0x104fe400000108c0 */
[----:B------:R-:W-:Y:S02]  /*e070*/  FMUL.FTZ R121, R2, R121 ;  /* 0x0000007902797220 */ /* 0x000fe40000410000 */
[----:B------:R1:W-:Y:S01]  /*e080*/  MUFU.EX2 R243, R134 ;  /* 0x0000008600f37308 */ /* 0x0003e20000000800 */
[C---:B------:R-:W-:Y:S01]  /*e090*/  HMMA.16816.F32.BF16 R80, R140.reuse, R146, R80 ;  /* 0x000000928c50723c */ /* 0x040fe20000041850 */
[----:B------:R-:W2:Y:S03]  /*e0a0*/  LDSM.16.MT88.4 R144, [R213+0x6100] ;  /* 0x00610000d590783b */ /* 0x000ea60000004200 */
[C---:B------:R-:W-:Y:S02]  /*e0b0*/  FMUL.FTZ R122, R0.reuse, R122 ;  /* 0x0000007a007a7220 */ /* 0x040fe40000410000 */
[----:B------:R-:W-:Y:S02]  /*e0c0*/  FMUL.FTZ R123, R0, R123 ;  /* 0x0000007b007b7220 */ /* 0x000fe40000410000 */
[C---:B------:R-:W-:Y:S01]  /*e0d0*/  FMUL.FTZ R124, R2.reuse, R124 ;  /* 0x0000007c027c7220 */ /* 0x040fe20000410000 */
[C---:B-----5:R-:W-:Y:S03]  /*e0e0*/  HMMA.16816.F32.BF16 R84, R140.reuse, R148, R84 ;  /* 0x000000948c54723c */ /* 0x060fe60000041854 */
[----:B------:R-:W-:Y:S02]  /*e0f0*/  FMUL.FTZ R125, R2, R125 ;  /* 0x0000007d027d7220 */ /* 0x000fe40000410000 */
[C---:B------:R-:W-:Y:S02]  /*e100*/  FMUL.FTZ R126, R0.reuse, R126 ;  /* 0x0000007e007e7220 */ /* 0x040fe40000410000 */
[----:B------:R-:W-:Y:S01]  /*e110*/  FMUL.FTZ R127, R0, R127 ;  /* 0x0000007f007f7220 */ /* 0x000fe20000410000 */
[C---:B------:R-:W-:Y:S01]  /*e120*/  HMMA.16816.F32.BF16 R88, R140.reuse, R150, R88 ;  /* 0x000000968c58723c */ /* 0x040fe20000041858 */
[----:B------:R-:W5:Y:S03]  /*e130*/  LDSM.16.MT88.4 R148, [R214+0x6100] ;  /* 0x00610000d694783b */ /* 0x000f660000004200 */
[----:B------:R-:W-:Y:S02]  /*e140*/  FMUL.FTZ R128, R2, R128 ;  /* 0x0000008002807220 */ /* 0x000fe40000410000 */
[--C-:B-1----:R-:W-:Y:S02]  /*e150*/  FFMA.FTZ R134, R182, c[0x0][0x2d0], -R192.reuse ;  /* 0x0000b400b6867a23 */ /* 0x102fe400000108c0 */
[C---:B---3--:R-:W-:Y:S02]  /*e160*/  HMMA.16816.F32.BF16 R92, R140.reuse, R152, R92 ;  /* 0x000000988c5c723c */ /* 0x048fe4000004185c */
[----:B------:R1:W3:Y:S02]  /*e170*/  MUFU.EX2 R211, R134 ;  /* 0x0000008600d37308 */ /* 0x0002e40000000800 */
[----:B------:R-:W-:Y:S02]  /*e180*/  FMUL.FTZ R129, R2, R129 ;  /* 0x0000008102817220 */ /* 0x000fe40000410000 */
[C---:B------:R-:W-:Y:S02]  /*e190*/  FMUL.FTZ R130, R0.reuse, R130 ;  /* 0x0000008200827220 */ /* 0x040fe40000410000 */
[C---:B------:R-:W-:Y:S01]  /*e1a0*/  HMMA.16816.F32.BF16 R96, R140.reuse, R154, R96 ;  /* 0x0000009a8c60723c */ /* 0x040fe20000041860 */
[----:B------:R-:W3:Y:S03]  /*e1b0*/  LDSM.16.MT88.4 R152, [R216+0x6100] ;  /* 0x00610000d898783b */ /* 0x000ee60000004200 */
[----:B------:R-:W-:Y:S04]  /*e1c0*/  FMUL.FTZ R131, R0, R131 ;  /* 0x0000008300837220 */ /* 0x000fe80000410000 */
[C---:B--2---:R-:W-:Y:S08]  /*e1d0*/  HMMA.16816.F32.BF16 R100, R140.reuse, R144, R100 ;  /* 0x000000908c64723c */ /* 0x044ff00000041864 */
[C---:B------:R-:W-:Y:S01]  /*e1e0*/  HMMA.16816.F32.BF16 R104, R140.reuse, R146, R104 ;  /* 0x000000928c68723c */ /* 0x040fe20000041868 */
[----:B------:R-:W2:Y:S03]  /*e1f0*/  LDSM.16.MT88.4 R144, [R215+0x6100] ;  /* 0x00610000d790783b */ /* 0x000ea60000004200 */
[--C-:B-1----:R-:W-:Y:S04]  /*e200*/  FFMA.FTZ R134, R183, c[0x0][0x2d0], -R133.reuse ;  /* 0x0000b400b7867a23 */ /* 0x102fe80000010885 */
[----:B------:R1:W-:Y:S01]  /*e210*/  MUFU.EX2 R210, R134 ;  /* 0x0000008600d27308 */ /* 0x0003e20000000800 */
[C---:B-----5:R-:W-:Y:S08]  /*e220*/  HMMA.16816.F32.BF16 R108, R140.reuse, R148, R108 ;  /* 0x000000948c6c723c */ /* 0x060ff0000004186c */
[C---:B------:R-:W-:Y:S01]  /*e230*/  HMMA.16816.F32.BF16 R112, R140.reuse, R150, R112 ;  /* 0x000000968c70723c */ /* 0x040fe20000041870 */
[----:B------:R-:W5:Y:S07]  /*e240*/  LDSM.16.MT88.4 R148, [R213+0x900] ;  /* 0x00090000d594783b */ /* 0x000f6e0000004200 */
[C---:B---3--:R-:W-:Y:S04]  /*e250*/  HMMA.16816.F32.BF16 R116, R140.reuse, R152, R116 ;  /* 0x000000988c74723c */ /* 0x048fe80000041874 */
[--C-:B-1----:R-:W-:Y:S04]  /*e260*/  FFMA.FTZ R134, R184, c[0x0][0x2d0], -R133.reuse ;  /* 0x0000b400b8867a23 */ /* 0x102fe80000010885 */
[C---:B------:R-:W-:Y:S01]  /*e270*/  HMMA.16816.F32.BF16 R120, R140.reuse, R154, R120 ;  /* 0x0000009a8c78723c */ /* 0x040fe20000041878 */
[----:B------:R-:W1:Y:S01]  /*e280*/  LDSM.16.MT88.4 R152, [R216+0x900] ;  /* 0x00090000d898783b */ /* 0x000e620000004200 */
[----:B------:R3:W3:Y:S06]  /*e290*/  MUFU.EX2 R209, R134 ;  /* 0x0000008600d17308 */ /* 0x0006ec0000000800 */
[C---:B--2---:R-:W-:Y:S08]  /*e2a0*/  HMMA.16816.F32.BF16 R124, R140.reuse, R144, R124 ;  /* 0x000000908c7c723c */ /* 0x044ff0000004187c */
[----:B------:R-:W-:Y:S01]  /*e2b0*/  HMMA.16816.F32.BF16 R128, R140, R146, R128 ;  /* 0x000000928c80723c */ /* 0x000fe20000041880 */
[----:B------:R-:W2:Y:S06]  /*e2c0*/  LDSM.16.MT88.4 R144, [R213+0x2900] ;  /* 0x00290000d590783b */ /* 0x000eac0000004200 */
[----:B------:R-:W-:Y:S02]  /*e2d0*/  F2FP.BF16.PACK_AB R140, R246, R247 ;  /* 0x000000f7f68c723e */ /* 0x000fe400000010ff */
[----:B----4-:R-:W-:Y:S03]  /*e2e0*/  F2FP.BF16.PACK_AB R141, R244, R245 ;  /* 0x000000f5f48d723e */ /* 0x010fe600000010ff */
[----:B------:R-:W-:Y:S01]  /*e2f0*/  F2FP.BF16.PACK_AB R142, R211, R243 ;  /* 0x000000f3d38e723e */ /* 0x000fe200000010ff */
[--C-:B---3--:R-:W-:Y:S01]  /*e300*/  FFMA.FTZ R134, R185, c[0x0][0x2d0], -R192.reuse ;  /* 0x0000b400b9867a23 */ /* 0x108fe200000108c0 */
[----:B------:R-:W-:Y:S03]  /*e310*/  F2FP.BF16.PACK_AB R143, R209, R210 ;  /* 0x000000d2d18f723e */ /* 0x000fe600000010ff */
[----:B------:R3:W-:Y:S04]  /*e320*/  MUFU.EX2 R203, R134 ;  /* 0x0000008600cb7308 */ /* 0x0007e80000000800 */
[C---:B-----5:R-:W-:Y:S08]  /*e330*/  HMMA.16816.F32.BF16 R4, R140.reuse, R148, R4 ;  /* 0x000000948c04723c */ /* 0x060ff00000041804 */
[C---:B------:R-:W-:Y:S01]  /*e340*/  HMMA.16816.F32.BF16 R8, R140.reuse, R150, R8 ;  /* 0x000000968c08723c */ /* 0x040fe20000041808 */
[----:B------:R-:W4:Y:S07]  /*e350*/  LDSM.16.MT88.4 R148, [R214+0x2900] ;  /* 0x00290000d694783b */ /* 0x000f2e0000004200 */
[C---:B------:R-:W-:Y:S04]  /*e360*/  HMMA.16816.F32.BF16 R12, R140.reuse, R156, R12 ;  /* 0x0000009c8c0c723c */ /* 0x040fe8000004180c */
[--C-:B---3--:R-:W-:Y:S04]  /*e370*/  FFMA.FTZ R134, R186, c[0x0][0x2d0], -R192.reuse ;  /* 0x0000b400ba867a23 */ /* 0x108fe800000108c0 */
[C---:B------:R-:W-:Y:S01]  /*e380*/  HMMA.16816.F32.BF16 R16, R140.reuse, R158, R16 ;  /* 0x0000009e8c10723c */ /* 0x040fe20000041810 */
[----:B------:R-:W-:Y:S01]  /*e390*/  LDSM.16.MT88.4 R156, [R215+0x2900] ;  /* 0x00290000d79c783b */ /* 0x000fe20000004200 */
[----:B------:R3:W5:Y:S06]  /*e3a0*/  MUFU.EX2 R202, R134 ;  /* 0x0000008600ca7308 */ /* 0x00076c0000000800 */
[C---:B-1----:R-:W-:Y:S08]  /*e3b0*/  HMMA.16816.F32.BF16 R20, R140.reuse, R152, R20 ;  /* 0x000000988c14723c */ /* 0x042ff00000041814 */
[C---:B------:R-:W-:Y:S01]  /*e3c0*/  HMMA.16816.F32.BF16 R24, R140.reuse, R154, R24 ;  /* 0x0000009a8c18723c */ /* 0x040fe20000041818 */
[----:B------:R-:W1:Y:S07]  /*e3d0*/  LDSM.16.MT88.4 R152, [R216+0x2900] ;  /* 0x00290000d898783b */ /* 0x000e6e0000004200 */
[C---:B------:R-:W-:Y:S04]  /*e3e0*/  HMMA.16816.F32.BF16 R28, R140.reuse, R160, R28 ;  /* 0x000000a08c1c723c */ /* 0x040fe8000004181c */
[--C-:B---3--:R-:W-:Y:S04]  /*e3f0*/  FFMA.FTZ R134, R187, c[0x0][0x2d0], -R133.reuse ;  /* 0x0000b400bb867a23 */ /* 0x108fe80000010885 */
[C---:B------:R-:W-:Y:S01]  /*e400*/  HMMA.16816.F32.BF16 R32, R140.reuse, R162, R32 ;  /* 0x000000a28c20723c */ /* 0x040fe20000041820 */
[----:B------:R-:W3:Y:S01]  /*e410*/  LDSM.16.MT88.4 R160, [R216+0x4900] ;  /* 0x00490000d8a0783b */ /* 0x000ee20000004200 */
[----:B------:R1:W-:Y:S06]  /*e420*/  MUFU.EX2 R201, R134 ;  /* 0x0000008600c97308 */ /* 0x0003ec0000000800 */
[C---:B--2---:R-:W-:Y:S08]  /*e430*/  HMMA.16816.F32.BF16 R36, R140.reuse, R144, R36 ;  /* 0x000000908c24723c */ /* 0x044ff00000041824 */
        /* <DEDUP_REMOVED lines=9> */
[----:B------:R-:W1:Y:S07]  /*e4d0*/  LDSM.16.MT88.4 R152, [R214+0x6900] ;  /* 0x00690000d698783b */ /* 0x000e6e0000004200 */
[C---:B------:R-:W-:Y:S04]  /*e4e0*/  HMMA.16816.F32.BF16 R60, R140.reuse, R156, R60 ;  /* 0x0000009c8c3c723c */ /* 0x040fe8000004183c */
[--C-:B----4-:R-:W-:Y:S01]  /*e4f0*/  FFMA.FTZ R134, R189, c[0x0][0x2d0], -R192.reuse ;  /* 0x0000b400bd867a23 */ /* 0x110fe200000108c0 */
[----:B------:R-:W-:Y:S03]  /*e500*/  MOV R189, R178 ;  /* 0x000000b200bd7202 */ /* 0x000fe60000000f00 */
[C---:B------:R-:W-:Y:S01]  /*e510*/  HMMA.16816.F32.BF16 R64, R140.reuse, R158, R64 ;  /* 0x0000009e8c40723c */ /* 0x040fe20000041840 */
[----:B------:R-:W4:Y:S01]  /*e520*/  LDSM.16.MT88.4 R156, [R216+0x6900] ;  /* 0x00690000d89c783b */ /* 0x000f220000004200 */
[----:B------:R1:W-:Y:S06]  /*e530*/  MUFU.EX2 R188, R134 ;  /* 0x0000008600bc7308 */ /* 0x0003ec0000000800 */
[C---:B------:R-:W-:Y:S08]  /*e540*/  HMMA.16816.F32.BF16 R68, R140.reuse, R164, R68 ;  /* 0x000000a48c44723c */ /* 0x040ff00000041844 */
[C---:B------:R-:W-:Y:S01]  /*e550*/  HMMA.16816.F32.BF16 R72, R140.reuse, R166, R72 ;  /* 0x000000a68c48723c */ /* 0x040fe20000041848 */
[----:B------:R-:W-:Y:S07]  /*e560*/  LDSM.16.MT88.4 R164, [R215+0x1100] ;  /* 0x00110000d7a4783b */ /* 0x000fee0000004200 */
[C---:B------:R-:W-:Y:S04]  /*e570*/  HMMA.16816.F32.BF16 R76, R140.reuse, R168, R76 ;  /* 0x000000a88c4c723c */ /* 0x040fe8000004184c */
[--C-:B-1----:R-:W-:Y:S01]  /*e580*/  FFMA.FTZ R134, R190, c[0x0][0x2d0], -R192.reuse ;  /* 0x0000b400be867a23 */ /* 0x102fe200000108c0 */
[----:B------:R-:W-:Y:S03]  /*e590*/  MOV R190, R174 ;  /* 0x000000ae00be7202 */ /* 0x000fe60000000f00 */
[C---:B------:R-:W-:Y:S01]  /*e5a0*/  HMMA.16816.F32.BF16 R80, R140.reuse, R170, R80 ;  /* 0x000000aa8c50723c */ /* 0x040fe20000041850 */
[----:B------:R-:W-:Y:S01]  /*e5b0*/  LDSM.16.MT88.4 R168, [R214+0x5100] ;  /* 0x00510000d6a8783b */ /* 0x000fe20000004200 */
[----:B------:R1:W1:Y:S06]  /*e5c0*/  MUFU.EX2 R187, R134 ;  /* 0x0000008600bb7308 */ /* 0x00026c0000000800 */
[C---:B---3--:R-:W-:Y:S08]  /*e5d0*/  HMMA.16816.F32.BF16 R84, R140.reuse, R160, R84 ;  /* 0x000000a08c54723c */ /* 0x048ff00000041854 */
[C---:B------:R-:W-:Y:S01]  /*e5e0*/  HMMA.16816.F32.BF16 R88, R140.reuse, R162, R88 ;  /* 0x000000a28c58723c */ /* 0x040fe20000041858 */
[----:B------:R-:W-:Y:S07]  /*e5f0*/  LDSM.16.MT88.4 R160, [R214+0x1100] ;  /* 0x00110000d6a0783b */ /* 0x000fee0000004200 */
[C---:B--2---:R-:W-:Y:S04]  /*e600*/  HMMA.16816.F32.BF16 R92, R140.reuse, R144, R92 ;  /* 0x000000908c5c723c */ /* 0x044fe8000004185c */
[--C-:B-1----:R-:W-:Y:S01]  /*e610*/  FFMA.FTZ R134, R191, c[0x0][0x2d0], -R133.reuse ;  /* 0x0000b400bf867a23 */ /* 0x102fe20000010885 */
[----:B------:R-:W-:Y:S03]  /*e620*/  MOV R191, R137 ;  /* 0x0000008900bf7202 */ /* 0x000fe60000000f00 */
[C---:B------:R-:W-:Y:S01]  /*e630*/  HMMA.16816.F32.BF16 R96, R140.reuse, R146, R96 ;  /* 0x000000928c60723c */ /* 0x040fe20000041860 */
[----:B------:R-:W1:Y:S01]  /*e640*/  LDSM.16.MT88.4 R144, [R215+0x6900] ;  /* 0x00690000d790783b */ /* 0x000e620000004200 */
[----:B------:R2:W-:Y:S06]  /*e650*/  MUFU.EX2 R186, R134 ;  /* 0x0000008600ba7308 */ /* 0x0005ec0000000800 */
[C---:B------:R-:W-:Y:S08]  /*e660*/  HMMA.16816.F32.BF16 R100, R140.reuse, R148, R100 ;  /* 0x000000948c64723c */ /* 0x040ff00000041864 */
[C---:B------:R-:W-:Y:S01]  /*e670*/  HMMA.16816.F32.BF16 R104, R140.reuse, R150, R104 ;  /* 0x000000968c68723c */ /* 0x040fe20000041868 */
[----:B------:R-:W3:Y:S07]  /*e680*/  LDSM.16.MT88.4 R148, [R213+0x1100] ;  /* 0x00110000d594783b */ /* 0x000eee0000004200 */
[C---:B------:R-:W-:Y:S04]  /*e690*/  HMMA.16816.F32.BF16 R108, R140.reuse, R152, R108 ;  /* 0x000000988c6c723c */ /* 0x040fe8000004186c */
[--C-:B--2---:R-:W-:Y:S01]  /*e6a0*/  FFMA.FTZ R134, R196, c[0x0][0x2d0], -R133.reuse ;  /* 0x0000b400c4867a23 */ /* 0x104fe20000010885 */
[----:B------:R-:W-:Y:S03]  /*e6b0*/  MOV R196, R175 ;  /* 0x000000af00c47202 */ /* 0x000fe60000000f00 */
[C---:B------:R-:W-:Y:S01]  /*e6c0*/  HMMA.16816.F32.BF16 R112, R140.reuse, R154, R112 ;  /* 0x0000009a8c70723c */ /* 0x040fe20000041870 */
[----:B------:R-:W2:Y:S01]  /*e6d0*/  LDSM.16.MT88.4 R152, [R216+0x1100] ;  /* 0x00110000d898783b */ /* 0x000ea20000004200 */
[----:B------:R3:W2:Y:S06]  /*e6e0*/  MUFU.EX2 R185, R134 ;  /* 0x0000008600b97308 */ /* 0x0006ac0000000800 */
[C---:B----4-:R-:W-:Y:S08]  /*e6f0*/  HMMA.16816.F32.BF16 R116, R140.reuse, R156, R116 ;  /* 0x0000009c8c74723c */ /* 0x050ff00000041874 */
[C---:B------:R-:W-:Y:S01]  /*e700*/  HMMA.16816.F32.BF16 R120, R140.reuse, R158, R120 ;  /* 0x0000009e8c78723c */ /* 0x040fe20000041878 */
[----:B------:R-:W-:Y:S07]  /*e710*/  LDSM.16.MT88.4 R156, [R216+0x3100] ;  /* 0x00310000d89c783b */ /* 0x000fee0000004200 */
[C---:B-1----:R-:W-:Y:S04]  /*e720*/  HMMA.16816.F32.BF16 R124, R140.reuse, R144, R124 ;  /* 0x000000908c7c723c */ /* 0x042fe8000004187c */
[--C-:B---3--:R-:W-:Y:S02]  /*e730*/  FFMA.FTZ R134, R197, c[0x0][0x2d0], -R192.reuse ;  /* 0x0000b400c5867a23 */ /* 0x108fe400000108c0 */
[----:B------:R-:W3:Y:S02]  /*e740*/  LDL.LU R197, [R1+0x4] ;  /* 0x0000040001c57983 */ /* 0x000ee40000300800 */
[----:B------:R-:W-:Y:S01]  /*e750*/  HMMA.16816.F32.BF16 R128, R140, R146, R128 ;  /* 0x000000928c80723c */ /* 0x000fe20000041880 */
[----:B------:R1:W-:Y:S01]  /*e760*/  MUFU.EX2 R184, R134 ;  /* 0x0000008600b87308 */ /* 0x0003e20000000800 */
[----:B------:R-:W4:Y:S05]  /*e770*/  LDSM.16.MT88.4 R144, [R213+0x3100] ;  /* 0x00310000d590783b */ /* 0x000f2a0000004200 */
[----:B-----5:R-:W-:Y:S02]  /*e780*/  F2FP.BF16.PACK_AB R140, R202, R203 ;  /* 0x000000cbca8c723e */ /* 0x020fe400000010ff */
[----:B------:R-:W-:Y:S03]  /*e790*/  F2FP.BF16.PACK_AB R141, R200, R201 ;  /* 0x000000c9c88d723e */ /* 0x000fe600000010ff */
[----:B------:R-:W-:Y:S02]  /*e7a0*/  F2FP.BF16.PACK_AB R142, R187, R188 ;  /* 0x000000bcbb8e723e */ /* 0x000fe400000010ff */
[----:B--2---:R-:W-:Y:S07]  /*e7b0*/  F2FP.BF16.PACK_AB R143, R185, R186 ;  /* 0x000000bab98f723e */ /* 0x004fee00000010ff */
[C---:B------:R-:W-:Y:S03]  /*e7c0*/  HMMA.16816.F32.BF16 R4, R140.reuse, R148, R4 ;  /* 0x000000948c04723c */ /* 0x040fe60000041804 */
[--C-:B-1----:R-:W-:Y:S01]  /*e7d0*/  FFMA.FTZ R134, R193, c[0x0][0x2d0], -R192.reuse ;  /* 0x0000b400c1867a23 */ /* 0x102fe200000108c0 */
[----:B------:R-:W-:Y:S02]  /*e7e0*/  MOV R193, R177 ;  /* 0x000000b100c17202 */ /* 0x000fe40000000f00 */
[----:B------:R-:W-:Y:S02]  /*e7f0*/  LDSM.16.MT88.4 R176, [R214+0x3900] ;  /* 0x00390000d6b0783b */ /* 0x000fe40000004200 */
[C---:B------:R-:W-:Y:S01]  /*e800*/  HMMA.16816.F32.BF16 R8, R140.reuse, R150, R8 ;  /* 0x000000968c08723c */ /* 0x040fe20000041808 */
[----:B------:R1:W2:Y:S05]  /*e810*/  MUFU.EX2 R183, R134 ;  /* 0x0000008600b77308 */ /* 0x0002aa0000000800 */
[----:B------:R-:W5:Y:S02]  /*e820*/  LDSM.16.MT88.4 R148, [R214+0x3100] ;  /* 0x00310000d694783b */ /* 0x000f640000004200 */
[C---:B------:R-:W-:Y:S08]  /*e830*/  HMMA.16816.F32.BF16 R12, R140.reuse, R160, R12 ;  /* 0x000000a08c0c723c */ /* 0x040ff0000004180c */
[C---:B------:R-:W-:Y:S01]  /*e840*/  HMMA.16816.F32.BF16 R16, R140.reuse, R162, R16 ;  /* 0x000000a28c10723c */ /* 0x040fe20000041810 */
[----:B------:R-:W2:Y:S07]  /*e850*/  LDSM.16.MT88.4 R160, [R215+0x3100] ;  /* 0x00310000d7a0783b */ /* 0x000eae0000004200 */
[C---:B------:R-:W-:Y:S04]  /*e860*/  HMMA.16816.F32.BF16 R20, R140.reuse, R152, R20 ;  /* 0x000000988c14723c */ /* 0x040fe80000041814 */
[--C-:B-1----:R-:W-:Y:S02]  /*e870*/  FFMA.FTZ R134, R194, c[0x0][0x2d0], -R133.reuse ;  /* 0x0000b400c2867a23 */ /* 0x102fe40000010885 */
[----:B------:R-:W3:Y:S02]  /*e880*/  LDL.LU R194, [R1] ;  /* 0x0000000001c27983 */ /* 0x000ee40000300800 */
[C---:B------:R-:W-:Y:S01]  /*e890*/  HMMA.16816.F32.BF16 R24, R140.reuse, R154, R24 ;  /* 0x0000009a8c18723c */ /* 0x040fe20000041818 */
[----:B------:R1:W-:Y:S01]  /*e8a0*/  MUFU.EX2 R182, R134 ;  /* 0x0000008600b67308 */ /* 0x0003e20000000800 */
[----:B------:R-:W5:Y:S06]  /*e8b0*/  LDSM.16.MT88.4 R152, [R213+0x5100] ;  /* 0x00510000d598783b */ /* 0x000f6c0000004200 */
[C---:B------:R-:W-:Y:S08]  /*e8c0*/  HMMA.16816.F32.BF16 R28, R140.reuse, R164, R28 ;  /* 0x000000a48c1c723c */ /* 0x040ff0000004181c */
[C---:B------:R-:W-:Y:S01]  /*e8d0*/  HMMA.16816.F32.BF16 R32, R140.reuse, R166, R32 ;  /* 0x000000a68c20723c */ /* 0x040fe20000041820 */
[----:B------:R-:W5:Y:S07]  /*e8e0*/  LDSM.16.MT88.4 R164, [R216+0x5100] ;  /* 0x00510000d8a4783b */ /* 0x000f6e0000004200 */
[C---:B----4-:R-:W-:Y:S04]  /*e8f0*/  HMMA.16816.F32.BF16 R36, R140.reuse, R144, R36 ;  /* 0x000000908c24723c */ /* 0x050fe80000041824 */
[--C-:B-1----:R-:W-:Y:S01]  /*e900*/  FFMA.FTZ R134, R195, c[0x0][0x2d0], -R133.reuse ;  /* 0x0000b400c3867a23 */ /* 0x102fe20000010885 */
[----:B------:R-:W-:Y:S01]  /*e910*/  MOV R195, R172 ;  /* 0x000000ac00c37202 */ /* 0x000fe20000000f00 */
[----:B------:R-:W-:Y:S01]  /*e920*/  FFMA.FTZ R133, R136, c[0x0][0x2d0], -R133 ;  /* 0x0000b40088857a23 */ /* 0x000fe20000010885 */
[----:B------:R-:W-:Y:S01]  /*e930*/  LDSM.16.MT88.4 R172, [R213+0x3900] ;  /* 0x00390000d5ac783b */ /* 0x000fe20000004200 */
[C---:B------:R-:W-:Y:S01]  /*e940*/  HMMA.16816.F32.BF16 R40, R140.reuse, R146, R40 ;  /* 0x000000928c28723c */ /* 0x040fe20000041828 */
[----:B------:R-:W1:Y:S03]  /*e950*/  MUFU.EX2 R181, R134 ;  /* 0x0000008600b57308 */ /* 0x000e660000000800 */
[----:B--2---:R-:W-:Y:S03]  /*e960*/  F2FP.BF16.PACK_AB R136, R183, R184 ;  /* 0x000000b8b788723e */ /* 0x004fe600000010ff */
[----:B------:R-:W2:Y:S01]  /*e970*/  LDSM.16.MT88.4 R144, [R215+0x5100] ;  /* 0x00510000d790783b */ /* 0x000ea20000004200 */
[C---:B-----5:R-:W-:Y:S03]  /*e980*/  HMMA.16816.F32.BF16 R44, R140.reuse, R148, R44 ;  /* 0x000000948c2c723c */ /* 0x060fe6000004182c */
[----:B------:R-:W4:Y:S05]  /*e990*/  MUFU.EX2 R133, R133 ;  /* 0x0000008500857308 */ /* 0x000f2a0000000800 */
[C---:B------:R-:W-:Y:S01]  /*e9a0*/  HMMA.16816.F32.BF16 R48, R140.reuse, R150, R48 ;  /* 0x000000968c30723c */ /* 0x040fe20000041830 */
[----:B------:R-:W5:Y:S07]  /*e9b0*/  LDSM.16.MT88.4 R148, [R213+0x7100] ;  /* 0x00710000d594783b */ /* 0x000f6e0000004200 */
[C---:B------:R-:W-:Y:S04]  /*e9c0*/  HMMA.16816.F32.BF16 R52, R140.reuse, R156, R52 ;  /* 0x0000009c8c34723c */ /* 0x040fe80000041834 */
[----:B-1----:R-:W-:Y:S01]  /*e9d0*/  F2FP.BF16.PACK_AB R137, R181, R182 ;  /* 0x000000b6b589723e */ /* 0x002fe200000010ff */
[--C-:B------:R-:W-:Y:S03]  /*e9e0*/  FFMA.FTZ R134, R198, c[0x0][0x2d0], -R192.reuse ;  /* 0x0000b400c6867a23 */ /* 0x100fe600000108c0 */
[C---:B------:R-:W-:Y:S01]  /*e9f0*/  HMMA.16816.F32.BF16 R56, R140.reuse, R158, R56 ;  /* 0x0000009e8c38723c */ /* 0x040fe20000041838 */
[----:B------:R-:W-:Y:S01]  /*ea00*/  LDSM.16.MT88.4 R156, [R216+0x7100] ;  /* 0x00710000d89c783b */ /* 0x000fe20000004200 */
[----:B------:R1:W-:Y:S02]  /*ea10*/  MUFU.EX2 R180, R134 ;  /* 0x0000008600b47308 */ /* 0x0003e40000000800 */
[----:B----4-:R-:W-:Y:S04]  /*ea20*/  F2FP.BF16.PACK_AB R139, R133, R135 ;  /* 0x00000087858b723e */ /* 0x010fe800000010ff */
[C---:B------:R-:W-:Y:S08]  /*ea30*/  HMMA.16816.F32.BF16 R60, R140.reuse, R160, R60 ;  /* 0x000000a08c3c723c */ /* 0x040ff0000004183c */
[C---:B------:R-:W-:Y:S01]  /*ea40*/  HMMA.16816.F32.BF16 R64, R140.reuse, R162, R64 ;  /* 0x000000a28c40723c */ /* 0x040fe20000041840 */
[----:B------:R-:W-:Y:S07]  /*ea50*/  LDSM.16.MT88.4 R160, [R214+0x1900] ;  /* 0x00190000d6a0783b */ /* 0x000fee0000004200 */
[C---:B------:R-:W-:Y:S04]  /*ea60*/  HMMA.16816.F32.BF16 R68, R140.reuse, R152, R68 ;  /* 0x000000988c44723c */ /* 0x040fe80000041844 */
[----:B-1----:R-:W-:Y:S04]  /*ea70*/  FFMA.FTZ R134, R199, c[0x0][0x2d0], -R192 ;  /* 0x0000b400c7867a23 */ /* 0x002fe800000108c0 */
[C---:B------:R-:W-:Y:S01]  /*ea80*/  HMMA.16816.F32.BF16 R72, R140.reuse, R154, R72 ;  /* 0x0000009a8c48723c */ /* 0x040fe20000041848 */
[----:B------:R-:W1:Y:S01]  /*ea90*/  LDSM.16.MT88.4 R152, [R214+0x7100] ;  /* 0x00710000d698783b */ /* 0x000e620000004200 */
[----:B------:R-:W4:Y:S06]  /*eaa0*/  MUFU.EX2 R134, R134 ;  /* 0x0000008600867308 */ /* 0x000f2c0000000800 */
[C---:B------:R-:W-:Y:S08]  /*eab0*/  HMMA.16816.F32.BF16 R76, R140.reuse, R168, R76 ;  /* 0x000000a88c4c723c */ /* 0x040ff0000004184c */
[C---:B------:R-:W-:Y:S01]  /*eac0*/  HMMA.16816.F32.BF16 R80, R140.reuse, R170, R80 ;  /* 0x000000aa8c50723c */ /* 0x040fe20000041850 */
[----:B------:R-:W-:Y:S07]  /*ead0*/  LDSM.16.MT88.4 R168, [R215+0x1900] ;  /* 0x00190000d7a8783b */ /* 0x000fee0000004200 */
[C---:B------:R-:W-:Y:S04]  /*eae0*/  HMMA.16816.F32.BF16 R84, R140.reuse, R164, R84 ;  /* 0x000000a48c54723c */ /* 0x040fe80000041854 */
[----:B----4-:R-:W-:Y:S04]  /*eaf0*/  F2FP.BF16.PACK_AB R138, R134, R180 ;  /* 0x000000b4868a723e */ /* 0x010fe800000010ff */
[C---:B------:R-:W-:Y:S01]  /*eb00*/  HMMA.16816.F32.BF16 R88, R140.reuse, R166, R88 ;  /* 0x000000a68c58723c */ /* 0x040fe20000041858 */
[----:B------:R-:W-:Y:S07]  /*eb10*/  LDSM.16.MT88.4 R164, [R216+0x1900] ;  /* 0x00190000d8a4783b */ /* 0x000fee0000004200 */
[C---:B--2---:R-:W-:Y:S08]  /*eb20*/  HMMA.16816.F32.BF16 R92, R140.reuse, R144, R92 ;  /* 0x000000908c5c723c */ /* 0x044ff0000004185c */
[C---:B------:R-:W-:Y:S01]  /*eb30*/  HMMA.16816.F32.BF16 R96, R140.reuse, R146, R96 ;  /* 0x000000928c60723c */ /* 0x040fe20000041860 */
[----:B------:R-:W2:Y:S07]  /*eb40*/  LDSM.16.MT88.4 R144, [R215+0x7100] ;  /* 0x00710000d790783b */ /* 0x000eae0000004200 */
[C---:B-----5:R-:W-:Y:S08]  /*eb50*/  HMMA.16816.F32.BF16 R100, R140.reuse, R148, R100 ;  /* 0x000000948c64723c */ /* 0x060ff00000041864 */
[C---:B------:R-:W-:Y:S01]  /*eb60*/  HMMA.16816.F32.BF16 R104, R140.reuse, R150, R104 ;  /* 0x000000968c68723c */ /* 0x040fe20000041868 */
[----:B------:R-:W4:Y:S07]  /*eb70*/  LDSM.16.MT88.4 R148, [R213+0x1900] ;  /* 0x00190000d594783b */ /* 0x000f2e0000004200 */
[C---:B-1----:R-:W-:Y:S08]  /*eb80*/  HMMA.16816.F32.BF16 R108, R140.reuse, R152, R108 ;  /* 0x000000988c6c723c */ /* 0x042ff0000004186c */
[C---:B------:R-:W-:Y:S08]  /*eb90*/  HMMA.16816.F32.BF16 R112, R140.reuse, R154, R112 ;  /* 0x0000009a8c70723c */ /* 0x040ff00000041870 */
[C---:B------:R-:W-:Y:S08]  /*eba0*/  HMMA.16816.F32.BF16 R116, R140.reuse, R156, R116 ;  /* 0x0000009c8c74723c */ /* 0x040ff00000041874 */
[C---:B------:R-:W-:Y:S08]  /*ebb0*/  HMMA.16816.F32.BF16 R120, R140.reuse, R158, R120 ;  /* 0x0000009e8c78723c */ /* 0x040ff00000041878 */
[C---:B--2---:R-:W-:Y:S08]  /*ebc0*/  HMMA.16816.F32.BF16 R124, R140.reuse, R144, R124 ;  /* 0x000000908c7c723c */ /* 0x044ff0000004187c */
[----:B------:R-:W-:Y:S08]  /*ebd0*/  HMMA.16816.F32.BF16 R128, R140, R146, R128 ;  /* 0x000000928c80723c */ /* 0x000ff00000041880 */
[C---:B----4-:R-:W-:Y:S01]  /*ebe0*/  HMMA.16816.F32.BF16 R140, R136.reuse, R148, R4 ;  /* 0x00000094888c723c */ /* 0x050fe20000041804 */
[----:B------:R-:W1:Y:S07]  /*ebf0*/  LDSM.16.MT88.4 R4, [R216+0x3900] ;  /* 0x00390000d804783b */ /* 0x000e6e0000004200 */
[C---:B------:R-:W-:Y:S01]  /*ec00*/  HMMA.16816.F32.BF16 R144, R136.reuse, R150, R8 ;  /* 0x000000968890723c */ /* 0x040fe20000041808 */
[----:B------:R-:W2:Y:S07]  /*ec10*/  LDSM.16.MT88.4 R8, [R215+0x3900] ;  /* 0x00390000d708783b */ /* 0x000eae0000004200 */
[C---:B------:R-:W-:Y:S01]  /*ec20*/  HMMA.16816.F32.BF16 R148, R136.reuse, R160, R12 ;  /* 0x000000a08894723c */ /* 0x040fe2000004180c */
[----:B------:R-:W4:Y:S03]  /*ec30*/  LDSM.16.MT88.4 R12, [R213+0x5900] ;  /* 0x00590000d50c783b */ /* 0x000f260000004200 */
[----:B---3--:R-:W-:Y:S04]  /*ec40*/  FFMA.FTZ R0, R0, R197, R193 ;  /* 0x000000c500007223 */ /* 0x008fe800000100c1 */
[C---:B------:R-:W-:Y:S01]  /*ec50*/  HMMA.16816.F32.BF16 R152, R136.reuse, R162, R16 ;  /* 0x000000a28898723c */ /* 0x040fe20000041810 */
[----:B------:R-:W3:Y:S03]  /*ec60*/  LDSM.16.MT88.4 R16, [R214+0x5900] ;  /* 0x00590000d610783b */ /* 0x000ee60000004200 */
[----:B------:R-:W-:Y:S04]  /*ec70*/  FADD.FTZ R0, R191, R0 ;  /* 0x00000000bf007221 */ /* 0x000fe80000010000 */
[C---:B------:R-:W-:Y:S01]  /*ec80*/  HMMA.16816.F32.BF16 R156, R136.reuse, R164, R20 ;  /* 0x000000a4889c723c */ /* 0x040fe20000041814 */
[----:B------:R-:W5:Y:S03]  /*ec90*/  LDSM.16.MT88.4 R20, [R216+0x5900] ;  /* 0x00590000d814783b */ /* 0x000f660000004200 */
[----:B------:R-:W-:Y:S04]  /*eca0*/  FADD.FTZ R0, R249, R0 ;  /* 0x00000000f9007221 */ /* 0x000fe80000010000 */
[C---:B------:R-:W-:Y:S01]  /*ecb0*/  HMMA.16816.F32.BF16 R160, R136.reuse, R166, R24 ;  /* 0x000000a688a0723c */ /* 0x040fe20000041818 */
[----:B------:R-:W1:Y:S03]  /*ecc0*/  LDSM.16.MT88.4 R24, [R215+0x5900] ;  /* 0x00590000d718783b */ /* 0x000e660000004200 */
[----:B------:R-:W-:Y:S04]  /*ecd0*/  FADD.FTZ R0, R248, R0 ;  /* 0x00000000f8007221 */ /* 0x000fe80000010000 */
[C---:B------:R-:W-:Y:S01]  /*ece0*/  HMMA.16816.F32.BF16 R164, R136.reuse, R168, R28 ;  /* 0x000000a888a4723c */ /* 0x040fe2000004181c */
[----:B------:R-:W1:Y:S07]  /*ecf0*/  LDSM.16.MT88.4 R28, [R213+0x7900] ;  /* 0x00790000d51c783b */ /* 0x000e6e0000004200 */
[C---:B------:R-:W-:Y:S08]  /*ed00*/  HMMA.16816.F32.BF16 R168, R136.reuse, R170, R32 ;  /* 0x000000aa88a8723c */ /* 0x040ff00000041820 */
[C---:B------:R-:W-:Y:S08]  /*ed10*/  HMMA.16816.F32.BF16 R36, R136.reuse, R172, R36 ;  /* 0x000000ac8824723c */ /* 0x040ff00000041824 */
[C---:B------:R-:W-:Y:S08]  /*ed20*/  HMMA.16816.F32.BF16 R40, R136.reuse, R174, R40 ;  /* 0x000000ae8828723c */ /* 0x040ff00000041828 */
[C---:B------:R-:W-:Y:S04]  /*ed30*/  HMMA.16816.F32.BF16 R44, R136.reuse, R176, R44 ;  /* 0x000000b0882c723c */ /* 0x040fe8000004182c */
[----:B------:R-:W-:Y:S04]  /*ed40*/  FFMA.FTZ R2, R2, R194, R195 ;  /* 0x000000c202027223 */ /* 0x000fe800000100c3 */
[C---:B------:R-:W-:Y:S04]  /*ed50*/  HMMA.16816.F32.BF16 R48, R136.reuse, R178, R48 ;  /* 0x000000b28830723c */ /* 0x040fe80000041830 */
[----:B------:R-:W-:Y:S04]  /*ed60*/  FADD.FTZ R2, R196, R2 ;  /* 0x00000002c4027221 */ /* 0x000fe80000010000 */
[C---:B-1----:R-:W-:Y:S04]  /*ed70*/  HMMA.16816.F32.BF16 R52, R136.reuse, R4, R52 ;  /* 0x000000048834723c */ /* 0x042fe80000041834 */
[----:B------:R-:W-:Y:S04]  /*ed80*/  FADD.FTZ R2, R190, R2 ;  /* 0x00000002be027221 */ /* 0x000fe80000010000 */
        /* <DEDUP_REMOVED lines=8> */
[C---:B---3--:R-:W-:Y:S08]  /*ee10*/  HMMA.16816.F32.BF16 R76, R136.reuse, R16, R76 ;  /* 0x00000010884c723c */ /* 0x048ff0000004184c */
[C---:B------:R-:W-:Y:S08]  /*ee20*/  HMMA.16816.F32.BF16 R80, R136.reuse, R18, R80 ;  /* 0x000000128850723c */ /* 0x040ff00000041850 */
[C---:B-----5:R-:W-:Y:S08]  /*ee30*/  HMMA.16816.F32.BF16 R84, R136.reuse, R20, R84 ;  /* 0x000000148854723c */ /* 0x060ff00000041854 */
[C---:B------:R-:W-:Y:S08]  /*ee40*/  HMMA.16816.F32.BF16 R88, R136.reuse, R22, R88 ;  /* 0x000000168858723c */ /* 0x040ff00000041858 */
[C---:B------:R-:W-:Y:S08]  /*ee50*/  HMMA.16816.F32.BF16 R92, R136.reuse, R24, R92 ;  /* 0x00000018885c723c */ /* 0x040ff0000004185c */
[C---:B------:R-:W-:Y:S08]  /*ee60*/  HMMA.16816.F32.BF16 R96, R136.reuse, R26, R96 ;  /* 0x0000001a8860723c */ /* 0x040ff00000041860 */
[C---:B------:R-:W-:Y:S08]  /*ee70*/  HMMA.16816.F32.BF16 R100, R136.reuse, R28, R100 ;  /* 0x0000001c8864723c */ /* 0x040ff00000041864 */
[C---:B------:R-:W-:Y:S08]  /*ee80*/  HMMA.16816.F32.BF16 R104, R136.reuse, R30, R104 ;  /* 0x0000001e8868723c */ /* 0x040ff00000041868 */
[C---:B-1----:R-:W-:Y:S07]  /*ee90*/  HMMA.16816.F32.BF16 R108, R136.reuse, R4, R108 ;  /* 0x00000004886c723c */ /* 0x042fee000004186c */
[----:B------:R-:W-:Y:S01]  /*eea0*/  FADD.FTZ R4, R189, R2 ;  /* 0x00000002bd047221 */ /* 0x000fe20000010000 */
[C---:B------:R-:W-:Y:S04]  /*eeb0*/  HMMA.16816.F32.BF16 R112, R136.reuse, R6, R112 ;  /* 0x000000068870723c */ /* 0x040fe80000041870 */
[----:B------:R-:W-:Y:S02]  /*eec0*/  FADD.FTZ R4, R247, R4 ;  /* 0x00000004f7047221 */ /* 0x000fe40000010000 */
[----:B------:R-:W-:Y:S02]  /*eed0*/  FADD.FTZ R2, R245, R0 ;  /* 0x00000000f5027221 */ /* 0x000fe40000010000 */
[----:B------:R-:W-:Y:S01]  /*eee0*/  FADD.FTZ R0, R246, R4 ;  /* 0x00000004f6007221 */ /* 0x000fe20000010000 */
[C---:B--2---:R-:W-:Y:S03]  /*eef0*/  HMMA.16816.F32.BF16 R116, R136.reuse, R8, R116 ;  /* 0x000000088874723c */ /* 0x044fe60000041874 */
[----:B------:R-:W-:Y:S02]  /*ef00*/  FADD.FTZ R2, R244, R2 ;  /* 0x00000002f4027221 */ /* 0x000fe40000010000 */
[----:B------:R-:W-:Y:S02]  /*ef10*/  FADD.FTZ R0, R243, R0 ;  /* 0x00000000f3007221 */ /* 0x000fe40000010000 */
[----:B------:R-:W-:Y:S01]  /*ef20*/  FADD.FTZ R2, R210, R2 ;  /* 0x00000002d2027221 */ /* 0x000fe20000010000 */
        /* <DEDUP_REMOVED lines=11> */
[----:B------:R-:W-:Y:S04]  /*efe0*/  FADD.FTZ R0, R187, R0 ;  /* 0x00000000bb007221 */ /* 0x000fe80000010000 */
[----:B------:R-:W-:Y:S02]  /*eff0*/  FADD.FTZ R4, R185, R2 ;  /* 0x00000002b9047221 */ /* 0x000fe40000010000 */
[----:B------:R-:W-:Y:S02]  /*f000*/  FADD.FTZ R2, R184, R0 ;  /* 0x00000000b8027221 */ /* 0x000fe40000010000 */
[----:B------:R-:W-:Y:S02]  /*f010*/  FADD.FTZ R0, R182, R4 ;  /* 0x00000004b6007221 */ /* 0x000fe40000010000 */
[----:B------:R-:W-:Y:S02]  /*f020*/  FADD.FTZ R2, R183, R2 ;  /* 0x00000002b7027221 */ /* 0x000fe40000010000 */
[----:B------:R-:W-:Y:S02]  /*f030*/  FADD.FTZ R0, R181, R0 ;  /* 0x00000000b5007221 */ /* 0x000fe40000010000 */
[----:B------:R-:W-:Y:S02]  /*f040*/  FADD.FTZ R2, R180, R2 ;  /* 0x00000002b4027221 */ /* 0x000fe40000010000 */
[----:B------:R-:W-:Y:S02]  /*f050*/  FADD.FTZ R0, R135, R0 ;  /* 0x0000000087007221 */ /* 0x000fe40000010000 */
[----:B------:R-:W-:Y:S01]  /*f060*/  FADD.FTZ R2, R134, R2 ;  /* 0x0000000286027221 */ /* 0x000fe20000010000 */
[----:B------:R-:W-:Y:S01]  /*f070*/  MOV R134, R3 ;  /* 0x0000000300867202 */ /* 0x000fe20000000f00 */
[----:B------:R-:W-:Y:S01]  /*f080*/  FADD.FTZ R0, R133, R0 ;  /* 0x0000000085007221 */ /* 0x000fe20000010000 */
[----:B------:R-:W-:Y:S02]  /*f090*/  MOV R133, R132 ;  /* 0x0000008400857202 */ /* 0x000fe40000000f00 */
[----:B------:R1:W-:Y:S04]  /*f0a0*/  STL [R1], R2 ;  /* 0x0000000201007387 */ /* 0x0003e80000100800 */
[----:B------:R1:W-:Y:S01]  /*f0b0*/  STL [R1+0x4], R0 ;  /* 0x0000040001007387 */ /* 0x0003e20000100800 */
[----:B------:R-:W-:-:S05]  /*f0c0*/  @P0 BRA `(.L_x_1004) ;  /* 0xffffc6f000000947 */ /* 0x000fca000383ffff */
.L_x_1001:
[----:B------:R-:W-:-:S06]  /*f0d0*/  UISETP.GE.AND UP0, UPT, UR21, UR7, UPT ;  /* 0x000000071500728c */ /* 0x000fcc000bf06270 */
[----:B------:R-:W-:-:S13]  /*f0e0*/  PLOP3.LUT P0, PT, PT, PT, UP0, 0x40, 0x0 ;  /* 0x000000000000781c */ /* 0x000fda0003f0e808 */
[----:B------:R-:W-:Y:S05]  /*f0f0*/  @P0 BRA `(.L_x_1005) ;  /* 0x0000457000000947 */ /* 0x000fea0003800000 */
[C---:B-1----:R-:W-:Y:S01]  /*f100*/  IMAD.SHL.U32 R0, R252.reuse, 0x2, RZ ;  /* 0x00000002fc007824 */ /* 0x042fe200078e00ff */
[----:B------:R-:W-:Y:S01]  /*f110*/  SHF.R.S32.HI R249, RZ, 0x1f, R252 ;  /* 0x0000001ffff97819 */ /* 0x000fe200000114fc */
[----:B------:R-:W-:Y:S01]  /*f120*/  IMAD.MOV.U32 R134, RZ, RZ, R3 ;  /* 0x000000ffff867224 */ /* 0x000fe200078e0003 */
[C---:B------:R-:W-:Y:S01]  /*f130*/  IADD3 R6, R252.reuse, 0x40, RZ ;  /* 0x00000040fc067810 */ /* 0x040fe20007ffe0ff */
[----:B------:R-:W-:Y:S01]  /*f140*/  IMAD.MOV.U32 R133, RZ, RZ, R132 ;  /* 0x000000ffff857224 */ /* 0x000fe200078e0084 */
[C---:B------:R-:W-:Y:S01]  /*f150*/  IADD3 R2, R252.reuse, 0x80, RZ ;  /* 0x00000080fc027810 */ /* 0x040fe20007ffe0ff */
[----:B------:R-:W2:Y:S01]  /*f160*/  LDL.LU R0, [R1+0x14] ;  /* 0x0000140001007983 */ /* 0x000ea20000300800 */
[C---:B------:R-:W-:Y:S02]  /*f170*/  IADD3 R7, R252.reuse, 0x40, RZ ;  /* 0x00000040fc077810 */ /* 0x040fe40007ffe0ff */
[----:B------:R-:W-:Y:S01]  /*f180*/  IADD3 R4, R252, 0x80, RZ ;  /* 0x00000080fc047810 */ /* 0x000fe20007ffe0ff */
[----:B------:R-:W3:Y:S01]  /*f190*/  LDL.LU R5, [R1+0x18] ;  /* 0x0000180001057983 */ /* 0x000ee20000300800 */
[----:B------:R-:W-:-:S02]  /*f1a0*/  SHF.R.S32.HI R6, RZ, 0x1f, R6 ;  /* 0x0000001fff067819 */ /* 0x000fc40000011406 */
[----:B------:R-:W-:Y:S02]  /*f1b0*/  SHF.R.S32.HI R2, RZ, 0x1f, R2 ;  /* 0x0000001fff027819 */ /* 0x000fe40000011402 */
[----:B------:R-:W-:Y:S02]  /*f1c0*/  LEA.HI R6, R6, R7, RZ, 0x3 ;  /* 0x0000000706067211 */ /* 0x000fe400078f18ff */
[----:B------:R-:W-:Y:S02]  /*f1d0*/  LEA.HI R2, R2, R4, RZ, 0x3 ;  /* 0x0000000402027211 */ /* 0x000fe400078f18ff */
[----:B------:R-:W-:Y:S02]  /*f1e0*/  LOP3.LUT R6, R6, 0xfffffff8, RZ, 0xc0, !PT ;  /* 0xfffffff806067812 */ /* 0x000fe400078ec0ff */
[----:B------:R-:W-:Y:S01]  /*f1f0*/  LOP3.LUT R2, R2, 0xfffffff8, RZ, 0xc0, !PT ;  /* 0xfffffff802027812 */ /* 0x000fe200078ec0ff */
[----:B------:R-:W-:Y:S01]  /*f200*/  IMAD.SHL.U32 R243, R250, 0x2, RZ ;  /* 0x00000002faf37824 */ /* 0x000fe200078e00ff */
[----:B------:R-:W-:Y:S01]  /*f210*/  SHF.L.U64.HI R249, R252, 0x1, R249 ;  /* 0x00000001fcf97819 */ /* 0x000fe200000102f9 */
[----:B------:R-:W-:-:S02]  /*f220*/  IMAD.SHL.U32 R247, R6, 0x2, RZ ;  /* 0x0000000206f77824 */ /* 0x000fc400078e00ff */
[----:B------:R-:W-:Y:S01]  /*f230*/  IMAD.SHL.U32 R245, R2, 0x2, RZ ;  /* 0x0000000202f57824 */ /* 0x000fe200078e00ff */
[----:B--2---:R-:W-:Y:S02]  /*f240*/  SHF.L.U64.HI R248, R6, 0x1, R0 ;  /* 0x0000000106f87819 */ /* 0x004fe40000010200 */
[----:B------:R-:W-:Y:S02]  /*f250*/  SHF.R.S32.HI R0, RZ, 0x1f, R250 ;  /* 0x0000001fff007819 */ /* 0x000fe400000114fa */
[----:B---3--:R-:W-:Y:S02]  /*f260*/  SHF.L.U64.HI R246, R2, 0x1, R5 ;  /* 0x0000000102f67819 */ /* 0x008fe40000010205 */
[----:B------:R-:W-:Y:S02]  /*f270*/  SHF.L.U64.HI R244, R250, 0x1, R0 ;  /* 0x00000001faf47819 */ /* 0x000fe40000010200 */
.L_x_1015:
[----:B-1----:R-:W-:Y:S01]  /*f280*/  SHF.R.S32.HI R0, RZ, 0x1f, R242 ;  /* 0x0000001fff007819 */ /* 0x002fe200000114f2 */
[----:B------:R-:W-:Y:S01]  /*f290*/  IMAD.WIDE.U32 R2, R242, c[0x0][0x208], RZ ;  /* 0x00008200f2027a25 */ /* 0x000fe200078e00ff */
[----:B------:R-:W-:Y:S01]  /*f2a0*/  SHF.R.S32.HI R4, RZ, 0x1f, R240 ;  /* 0x0000001fff047819 */ /* 0x000fe200000114f0 */
[----:B------:R-:W-:Y:S04]  /*f2b0*/  DEPBAR.LE SB0, 0x0 ;  /* 0x000080000000791a */ /* 0x000fe80000000000 */
[----:B------:R-:W-:Y:S01]  /*f2c0*/  IMAD R0, R0, c[0x0][0x208], RZ ;  /* 0x0000820000007a24 */ /* 0x000fe200078e02ff */
[----:B------:R-:W-:Y:S01]  /*f2d0*/  BAR.SYNC.DEFER_BLOCKING 0x0 ;  /* 0x0000000000007b1d */ /* 0x000fe20000010000 */
[----:B------:R-:W-:Y:S01]  /*f2e0*/  IMAD R4, R4, c[0x0][0x218], RZ ;  /* 0x0000860004047a24 */ /* 0x000fe200078e02ff */
[----:B------:R-:W-:Y:S01]  /*f2f0*/  ISETP.GE.AND P2, PT, R252, c[0x0][0x1d4], PT ;  /* 0x00007500fc007a0c */ /* 0x000fe20003f46270 */
[----:B------:R-:W-:Y:S01]  /*f300*/  IMAD R0, R242, c[0x0][0x20c], R0 ;  /* 0x00008300f2007a24 */ /* 0x000fe200078e0200 */
[----:B------:R-:W-:Y:S01]  /*f310*/  SHF.L.U32 R250, R252, 0x1, RZ ;  /* 0x00000001fcfa7819 */ /* 0x000fe200000006ff */
[C---:B------:R-:W-:Y:S01]  /*f320*/  IMAD R4, R240.reuse, c[0x0][0x21c], R4 ;  /* 0x00008700f0047a24 */ /* 0x040fe200078e0204 */
[----:B------:R-:W-:Y:S02]  /*f330*/  UISETP.GT.AND UP0, UPT, UR21, UR7, UPT ;  /* 0x000000071500728c */ /* 0x000fe4000bf04270 */
[----:B------:R-:W-:Y:S05]  /*f340*/  IADD3 R3, R3, R0, RZ ;  /* 0x0000000003037210 */ /* 0x000fea0007ffe0ff */
[----:B------:R-:W-:Y:S05]  /*f350*/  IMAD.WIDE.U32 R2, R240, c[0x0][0x218], R2 ;  /* 0x00008600f0027a25 */ /* 0x000fea00078e0002 */
[----:B------:R-:W-:Y:S04]  /*f360*/  IADD3 R0, P0, R2, UR14, RZ ;  /* 0x0000000e02007c10 */ /* 0x000fe8000ff1e0ff */
[----:B------:R-:W-:Y:S02]  /*f370*/  IADD3.X R4, R3, UR19, R4, P0, !PT ;  /* 0x0000001303047c10 */ /* 0x000fe400087fe404 */
[C---:B------:R-:W-:Y:S01]  /*f380*/  LEA R3, P0, R0.reuse, c[0x0][0x1f8], 0x1 ;  /* 0x00007e0000037a11 */ /* 0x040fe200078008ff */
[----:B-----5:R-:W-:Y:S03]  /*f390*/  LDSM.16.M88.4 R32, [R219+0x10100] ;  /* 0x01010000db20783b */ /* 0x020fe60000000200 */
[----:B------:R-:W-:Y:S03]  /*f3a0*/  LEA.HI.X R20, R0, c[0x0][0x1fc], R4, 0x1, P0 ;  /* 0x00007f0000147a11 */ /* 0x000fe600000f0c04 */
[----:B------:R-:W-:Y:S06]  /*f3b0*/  SHFL.IDX PT, R0, R3, RZ, 0x181f ;  /* 0x00181fff03007589 */ /* 0x000fec00000e0000 */
[----:B------:R-:W-:Y:S06]  /*f3c0*/  SHFL.IDX PT, R2, R20, RZ, 0x181f ;  /* 0x00181fff14027589 */ /* 0x000fec00000e0000 */
[----:B------:R-:W1:Y:S06]  /*f3d0*/  LDSM.16.M88.4 R8, [R212+0x8100] ;  /* 0x00810000d408783b */ /* 0x000e6c0000000200 */
[----:B------:R-:W2:Y:S06]  /*f3e0*/  SHFL.IDX PT, R3, R3, 0x1, 0x181f ;  /* 0x00381f0003037f89 */ /* 0x000eac00000e0000 */
[----:B------:R-:W-:Y:S06]  /*f3f0*/  LDSM.16.M88.4 R16, [R212+0x8900] ;  /* 0x00890000d410783b */ /* 0x000fec0000000200 */
[----:B------:R-:W-:Y:S06]  /*f400*/  LDSM.16.M88.4 R24, [R212+0x9100] ;  /* 0x00910000d418783b */ /* 0x000fec0000000200 */
[----:B------:R-:W-:Y:S06]  /*f410*/  LDSM.16.M88.4 R136, [R212+0x9900] ;  /* 0x00990000d488783b */ /* 0x000fec0000000200 */
[----:B------:R-:W-:Y:S06]  /*f420*/  LDSM.16.M88.4 R172, [R220+0x10100] ;  /* 0x01010000dcac783b */ /* 0x000fec0000000200 */
[----:B------:R-:W-:Y:S01]  /*f430*/  LDSM.16.M88.4 R176, [R223] ;  /* 0x00000000dfb0783b */ /* 0x000fe20000000200 */
[C---:B-1----:R-:W-:Y:S05]  /*f440*/  HMMA.16816.F32.BF16 R4, R32.reuse, R8, RZ ;  /* 0x000000082004723c */ /* 0x042fea00000418ff */
[----:B------:R-:W-:Y:S01]  /*f450*/  LDSM.16.M88.4 R180, [R238] ;  /* 0x00000000eeb4783b */ /* 0x000fe20000000200 */
[----:B------:R-:W-:Y:S06]  /*f460*/  IADD3 R28, P0, R0, R250, RZ ;  /* 0x000000fa001c7210 */ /* 0x000fec0007f1e0ff */
[----:B------:R-:W-:Y:S01]  /*f470*/  IADD3.X R29, R2, R249, RZ, P0, !PT ;  /* 0x000000f9021d7210 */ /* 0x000fe200007fe4ff */
[C---:B------:R-:W-:Y:S01]  /*f480*/  HMMA.16816.F32.BF16 R8, R32.reuse, R10, RZ ;  /* 0x0000000a2008723c */ /* 0x040fe200000418ff */
[----:B------:R-:W-:Y:S01]  /*f490*/  LDSM.16.M88.4 R184, [R237] ;  /* 0x00000000edb8783b */ /* 0x000fe20000000200 */
[----:B------:R-:W-:Y:S05]  /*f4a0*/  IADD3 R14, P0, R0, R247, RZ ;  /* 0x000000f7000e7210 */ /* 0x000fea0007f1e0ff */
[----:B------:R-:W-:Y:S01]  /*f4b0*/  LDSM.16.M88.4 R188, [R236] ;  /* 0x00000000ecbc783b */ /* 0x000fe20000000200 */
[----:B------:R-:W-:Y:S04]  /*f4c0*/  IADD3.X R15, R2, R248, RZ, P0, !PT ;  /* 0x000000f8020f7210 */ /* 0x000fe800007fe4ff */
[----:B------:R-:W-:Y:S01]  /*f4d0*/  IADD3 R12, P0, R0, R245, RZ ;  /* 0x000000f5000c7210 */ /* 0x000fe20007f1e0ff */
[----:B------:R-:W1:Y:S03]  /*f4e0*/  SHFL.IDX PT, R20, R20, 0x1, 0x181f ;  /* 0x00381f0014147f89 */ /* 0x000e6600000e0000 */
[----:B------:R-:W-:Y:S02]  /*f4f0*/  IADD3.X R13, R2, R246, RZ, P0, !PT ;  /* 0x000000f6020d7210 */ /* 0x000fe400007fe4ff */
[----:B------:R-:W-:Y:S01]  /*f500*/  IADD3 R192, P0, R0, R243, RZ ;  /* 0x000000f300c07210 */ /* 0x000fe20007f1e0ff */
[----:B------:R-:W-:Y:S01]  /*f510*/  @!PT LDS RZ, [RZ] ;  /* 0x00000000fffff984 */ /* 0x000fe20000000800 */
[----:B------:R-:W-:Y:S01]  /*f520*/  @!PT LDS RZ, [RZ] ;  /* 0x00000000fffff984 */ /* 0x000fe20000000800 */
[----:B------:R3:W-:Y:S03]  /*f530*/  LDGSTS.E.BYPASS.LTC128B.128 [R241], [R28.64], !P2 ;  /* 0x000000001cf17fae */ /* 0x0007e6000d101d50 */
[----:B------:R-:W-:Y:S02]  /*f540*/  IADD3.X R193, R2, R244, RZ, P0, !PT ;  /* 0x000000f402c17210 */ /* 0x000fe400007fe4ff */
[C---:B--2---:R-:W-:Y:S01]  /*f550*/  IADD3 R30, P0, R3.reuse, R250, RZ ;  /* 0x000000fa031e7210 */ /* 0x044fe20007f1e0ff */
[----:B------:R2:W-:Y:S06]  /*f560*/  LDGSTS.E.BYPASS.LTC128B.128 [R241+0x2000], [R14.64], !P6 ;  /* 0x020000000ef17fae */ /* 0x0005ec000f101d50 */
[----:B------:R2:W-:Y:S06]  /*f570*/  LDGSTS.E.BYPASS.LTC128B.128 [R241+0x4000], [R12.64], !P5 ;  /* 0x040000000cf17fae */ /* 0x0005ec000e901d50 */
[----:B------:R4:W-:Y:S01]  /*f580*/  LDGSTS.E.BYPASS.LTC128B.128 [R241+0x6000], [R192.64], !P4 ;  /* 0x06000000c0f17fae */ /* 0x0009e2000e101d50 */
[C---:B-1----:R-:W-:Y:S02]  /*f590*/  IADD3.X R31, R20.reuse, R249, RZ, P0, !PT ;  /* 0x000000f9141f7210 */ /* 0x042fe400007fe4ff */
[C---:B------:R-:W-:Y:S03]  /*f5a0*/  IADD3 R22, P0, R3.reuse, R247, RZ ;  /* 0x000000f703167210 */ /* 0x040fe60007f1e0ff */
[----:B------:R1:W-:Y:S01]  /*f5b0*/  LDGSTS.E.BYPASS.LTC128B.128 [R241+0x1000], [R30.64], !P2 ;  /* 0x010000001ef17fae */ /* 0x0003e2000d101d50 */
[C---:B------:R-:W-:Y:S02]  /*f5c0*/  IADD3.X R23, R20.reuse, R248, RZ, P0, !PT ;  /* 0x000000f814177210 */ /* 0x040fe400007fe4ff */
[C---:B---3--:R-:W-:Y:S03]  /*f5d0*/  IADD3 R28, P0, R3.reuse, R245, RZ ;  /* 0x000000f5031c7210 */ /* 0x048fe60007f1e0ff */
[----:B------:R3:W-:Y:S01]  /*f5e0*/  LDGSTS.E.BYPASS.LTC128B.128 [R241+0x3000], [R22.64], !P6 ;  /* 0x0300000016f17fae */ /* 0x0007e2000f101d50 */
[C---:B------:R-:W-:Y:S02]  /*f5f0*/  IADD3.X R29, R20.reuse, R246, RZ, P0, !PT ;  /* 0x000000f6141d7210 */ /* 0x040fe400007fe4ff */
[----:B------:R-:W-:Y:S03]  /*f600*/  IADD3 R2, P0, R3, R243, RZ ;  /* 0x000000f303027210 */ /* 0x000fe60007f1e0ff */
[----:B------:R1:W-:Y:S01]  /*f610*/  LDGSTS.E.BYPASS.LTC128B.128 [R241+0x5000], [R28.64], !P5 ;  /* 0x050000001cf17fae */ /* 0x0003e2000e901d50 */
[----:B------:R-:W-:Y:S01]  /*f620*/  IADD3.X R3, R20, R244, RZ, P0, !PT ;  /* 0x000000f414037210 */ /* 0x000fe200007fe4ff */
[C---:B--2---:R-:W-:Y:S01]  /*f630*/  HMMA.16816.F32.BF16 R12, R32.reuse, R16, RZ ;  /* 0x00000010200c723c */ /* 0x044fe200000418ff */
[----:B------:R-:W-:Y:S03]  /*f640*/  PLOP3.LUT P0, PT, PT, PT, UP0, 0x40, 0x0 ;  /* 0x000000000000781c */ /* 0x000fe60003f0e808 */
[----:B------:R2:W-:Y:S04]  /*f650*/  LDGSTS.E.BYPASS.LTC128B.128 [R241+0x7000], [R2.64], !P4 ;  /* 0x0700000002f17fae */ /* 0x0005e8000e101d50 */
[C---:B------:R-:W-:Y:S02]  /*f660*/  HMMA.16816.F32.BF16 R16, R32.reuse, R18, RZ ;  /* 0x000000122010723c */ /* 0x040fe400000418ff */
[----:B----4-:R-:W-:Y:S06]  /*f670*/  LDSM.16.M88.4 R192, [R222+0x10100] ;  /* 0x01010000dec0783b */ /* 0x010fec0000000200 */
[----:B------:R-:W0:Y:S01]  /*f680*/  LDGDEPBAR ;  /* 0x00000000000079af */ /* 0x000e220000000000 */
[C---:B---3--:R-:W-:Y:S05]  /*f690*/  HMMA.16816.F32.BF16 R20, R32.reuse, R24, RZ ;  /* 0x000000182014723c */ /* 0x048fea00000418ff */
[----:B------:R-:W3:Y:S03]  /*f6a0*/  LDSM.16.M88.4 R196, [R218+0x8100] ;  /* 0x00810000dac4783b */ /* 0x000ee60000000200 */
[C---:B------:R-:W-:Y:S03]  /*f6b0*/  HMMA.16816.F32.BF16 R24, R32.reuse, R26, RZ ;  /* 0x0000001a2018723c */ /* 0x040fe600000418ff */
[----:B------:R-:W-:Y:S06]  /*f6c0*/  LDSM.16.M88.4 R200, [R212+0xa100] ;  /* 0x00a10000d4c8783b */ /* 0x000fec0000000200 */
[----:B------:R-:W-:Y:S01]  /*f6d0*/  LDSM.16.M88.4 R204, [R212+0xa900] ;  /* 0x00a90000d4cc783b */ /* 0x000fe20000000200 */
[C---:B-1----:R-:W-:Y:S05]  /*f6e0*/  HMMA.16816.F32.BF16 R28, R32.reuse, R136, RZ ;  /* 0x00000088201c723c */ /* 0x042fea00000418ff */
[----:B------:R-:W-:Y:S03]  /*f6f0*/  LDSM.16.M88.4 R208, [R212+0xc100] ;  /* 0x00c10000d4d0783b */ /* 0x000fe60000000200 */
[----:B------:R-:W-:Y:S03]  /*f700*/  HMMA.16816.F32.BF16 R32, R32, R138, RZ ;  /* 0x0000008a2020723c */ /* 0x000fe600000418ff */
[----:B------:R-:W1:Y:S05]  /*f710*/  LDSM.16.M88.4 R136, [R218+0x8900] ;  /* 0x00890000da88783b */ /* 0x000e6a0000000200 */
        /* <DEDUP_REMOVED lines=8> */
[----:B------:R-:W-:Y:S07]  /*f7a0*/  LDSM.16.M88.4 R184, [R217] ;  /* 0x00000000d9b8783b */ /* 0x000fee0000000200 */
[C---:B------:R-:W-:Y:S08]  /*f7b0*/  HMMA.16816.F32.BF16 R28, R172.reuse, R188, R28 ;  /* 0x000000bcac1c723c */ /* 0x040ff0000004181c */
[----:B------:R-:W-:Y:S01]  /*f7c0*/  HMMA.16816.F32.BF16 R32, R172, R190, R32 ;  /* 0x000000beac20723c */ /* 0x000fe20000041820 */
[----:B------:R-:W2:Y:S06]  /*f7d0*/  LDSM.16.M88.4 R172, [R221+0x10100] ;  /* 0x01010000ddac783b */ /* 0x000eac0000000200 */
[----:B------:R-:W2:Y:S01]  /*f7e0*/  LDSM.16.M88.4 R188, [R217+0x800] ;  /* 0x00080000d9bc783b */ /* 0x000ea20000000200 */
[C---:B---3--:R-:W-:Y:S08]  /*f7f0*/  HMMA.16816.F32.BF16 R4, R192.reuse, R196, R4 ;  /* 0x000000c4c004723c */ /* 0x048ff00000041804 */
[C---:B------:R-:W-:Y:S01]  /*f800*/  HMMA.16816.F32.BF16 R8, R192.reuse, R198, R8 ;  /* 0x000000c6c008723c */ /* 0x040fe20000041808 */
[----:B------:R-:W3:Y:S07]  /*f810*/  LDSM.16.M88.4 R196, [R217+0x1000] ;  /* 0x00100000d9c4783b */ /* 0x000eee0000000200 */
        /* <DEDUP_REMOVED lines=8> */
[----:B------:R-:W1:Y:S06]  /*f8a0*/  LDSM.16.M88.4 R180, [R212+0xb100] ;  /* 0x00b10000d4b4783b */ /* 0x000e6c0000000200 */
[----:B------:R-:W-:Y:S01]  /*f8b0*/  LDSM.16.M88.4 R192, [R235] ;  /* 0x00000000ebc0783b */ /* 0x000fe20000000200 */
[C---:B--2---:R-:W-:Y:S08]  /*f8c0*/  HMMA.16816.F32.BF16 R4, R172.reuse, R184, R4 ;  /* 0x000000b8ac04723c */ /* 0x044ff00000041804 */
[C---:B------:R-:W-:Y:S01]  /*f8d0*/  HMMA.16816.F32.BF16 R8, R172.reuse, R186, R8 ;  /* 0x000000baac08723c */ /* 0x040fe20000041808 */
[----:B------:R-:W2:Y:S07]  /*f8e0*/  LDSM.16.M88.4 R184, [R212+0xb900] ;  /* 0x00b90000d4b8783b */ /* 0x000eae0000000200 */
[C---:B------:R-:W-:Y:S08]  /*f8f0*/  HMMA.16816.F32.BF16 R12, R172.reuse, R188, R12 ;  /* 0x000000bcac0c723c */ /* 0x040ff0000004180c */
[C---:B------:R-:W-:Y:S01]  /*f900*/  HMMA.16816.F32.BF16 R16, R172.reuse, R190, R16 ;  /* 0x000000beac10723c */ /* 0x040fe20000041810 */
[----:B------:R-:W2:Y:S07]  /*f910*/  LDSM.16.M88.4 R188, [R220+0x14100] ;  /* 0x01410000dcbc783b */ /* 0x000eae0000000200 */
[C---:B---3--:R-:W-:Y:S08]  /*f920*/  HMMA.16816.F32.BF16 R20, R172.reuse, R196, R20 ;  /* 0x000000c4ac14723c */ /* 0x048ff00000041814 */
[C---:B------:R-:W-:Y:S01]  /*f930*/  HMMA.16816.F32.BF16 R24, R172.reuse, R198, R24 ;  /* 0x000000c6ac18723c */ /* 0x040fe20000041818 */
[----:B------:R-:W3:Y:S07]  /*f940*/  LDSM.16.M88.4 R196, [R234] ;  /* 0x00000000eac4783b */ /* 0x000eee0000000200 */
[C---:B-1----:R-:W-:Y:S08]  /*f950*/  HMMA.16816.F32.BF16 R28, R172.reuse, R136, R28 ;  /* 0x00000088ac1c723c */ /* 0x042ff0000004181c */
[----:B------:R-:W-:Y:S01]  /*f960*/  HMMA.16816.F32.BF16 R32, R172, R138, R32 ;  /* 0x0000008aac20723c */ /* 0x000fe20000041820 */
[----:B------:R-:W1:Y:S06]  /*f970*/  LDSM.16.M88.4 R136, [R233] ;  /* 0x00000000e988783b */ /* 0x000e6c0000000200 */
[----:B------:R-:W1:Y:S01]  /*f980*/  LDSM.16.M88.4 R172, [R232] ;  /* 0x00000000e8ac783b */ /* 0x000e620000000200 */
[C---:B----4-:R-:W-:Y:S08]  /*f990*/  HMMA.16816.F32.BF16 R4, R176.reuse, R200, R4 ;  /* 0x000000c8b004723c */ /* 0x050ff00000041804 */
[C---:B------:R-:W-:Y:S01]  /*f9a0*/  HMMA.16816.F32.BF16 R8, R176.reuse, R202, R8 ;  /* 0x000000cab008723c */ /* 0x040fe20000041808 */
[----:B------:R-:W-:Y:S07]  /*f9b0*/  LDSM.16.M88.4 R200, [R218+0xa100] ;  /* 0x00a10000dac8783b */ /* 0x000fee0000000200 */
[C---:B------:R-:W-:Y:S08]  /*f9c0*/  HMMA.16816.F32.BF16 R12, R176.reuse, R204, R12 ;  /* 0x000000ccb00c723c */ /* 0x040ff0000004180c */
[C---:B------:R-:W-:Y:S01]  /*f9d0*/  HMMA.16816.F32.BF16 R16, R176.reuse, R206, R16 ;  /* 0x000000ceb010723c */ /* 0x040fe20000041810 */
[----:B------:R-:W-:Y:S07]  /*f9e0*/  LDSM.16.M88.4 R204, [R218+0xa900] ;  /* 0x00a90000dacc783b */ /* 0x000fee0000000200 */
[C---:B------:R-:W-:Y:S08]  /*f9f0*/  HMMA.16816.F32.BF16 R20, R176.reuse, R180, R20 ;  /* 0x000000b4b014723c */ /* 0x040ff00000041814 */
[C---:B------:R-:W-:Y:S01]  /*fa00*/  HMMA.16816.F32.BF16 R24, R176.reuse, R182, R24 ;  /* 0x000000b6b018723c */ /* 0x040fe20000041818 */
[----:B------:R-:W4:Y:S07]  /*fa10*/  LDSM.16.M88.4 R180, [R222+0x14100] ;  /* 0x01410000deb4783b */ /* 0x000f2e0000000200 */
[C---:B--2---:R-:W-:Y:S08]  /*fa20*/  HMMA.16816.F32.BF16 R28, R176.reuse, R184, R28 ;  /* 0x000000b8b01c723c */ /* 0x044ff0000004181c */
[----:B------:R-:W-:Y:S01]  /*fa30*/  HMMA.16816.F32.BF16 R32, R176, R186, R32 ;  /* 0x000000bab020723c */ /* 0x000fe20000041820 */
[----:B------:R-:W2:Y:S06]  /*fa40*/  LDSM.16.M88.4 R176, [R218+0xb100] ;  /* 0x00b10000dab0783b */ /* 0x000eac0000000200 */
[----:B------:R-:W-:Y:S01]  /*fa50*/  LDSM.16.M88.4 R184, [R221+0x14100] ;  /* 0x01410000ddb8783b */ /* 0x000fe20000000200 */
[C---:B------:R-:W-:Y:S08]  /*fa60*/  HMMA.16816.F32.BF16 R4, R188.reuse, R192, R4 ;  /* 0x000000c0bc04723c */ /* 0x040ff00000041804 */
[C---:B------:R-:W-:Y:S01]  /*fa70*/  HMMA.16816.F32.BF16 R8, R188.reuse, R194, R8 ;  /* 0x000000c2bc08723c */ /* 0x040fe20000041808 */
[----:B------:R-:W-:Y:S07]  /*fa80*/  LDSM.16.M88.4 R192, [R217+0x2000] ;  /* 0x00200000d9c0783b */ /* 0x000fee0000000200 */
[C---:B---3--:R-:W-:Y:S08]  /*fa90*/  HMMA.16816.F32.BF16 R12, R188.reuse, R196, R12 ;  /* 0x000000c4bc0c723c */ /* 0x048ff0000004180c */
[C---:B------:R-:W-:Y:S01]  /*faa0*/  HMMA.16816.F32.BF16 R16, R188.reuse, R198, R16 ;  /* 0x000000c6bc10723c */ /* 0x040fe20000041810 */
[----:B------:R-:W-:Y:S07]  /*fab0*/  LDSM.16.M88.4 R196, [R217+0x3800] ;  /* 0x00380000d9c4783b */ /* 0x000fee0000000200 */
[C---:B-1----:R-:W-:Y:S08]  /*fac0*/  HMMA.16816.F32.BF16 R20, R188.reuse, R136, R20 ;  /* 0x00000088bc14723c */ /* 0x042ff00000041814 */
[C---:B------:R-:W-:Y:S01]  /*fad0*/  HMMA.16816.F32.BF16 R24, R188.reuse, R138, R24 ;  /* 0x0000008abc18723c */ /* 0x040fe20000041818 */
[----:B------:R-:W1:Y:S07]  /*fae0*/  LDSM.16.M88.4 R136, [R218+0xb900] ;  /* 0x00b90000da88783b */ /* 0x000e6e0000000200 */
[C---:B------:R-:W-:Y:S08]  /*faf0*/  HMMA.16816.F32.BF16 R28, R188.reuse, R172, R28 ;  /* 0x000000acbc1c723c */ /* 0x040ff0000004181c */
[----:B------:R-:W-:Y:S01]  /*fb00*/  HMMA.16816.F32.BF16 R32, R188, R174, R32 ;  /* 0x000000aebc20723c */ /* 0x000fe20000041820 */
[----:B------:R-:W3:Y:S06]  /*fb10*/  LDSM.16.M88.4 R172, [R217+0x2800] ;  /* 0x00280000d9ac783b */ /* 0x000eec0000000200 */
[----:B------:R-:W1:Y:S01]  /*fb20*/  LDSM.16.M88.4 R188, [R217+0x3000] ;  /* 0x00300000d9bc783b */ /* 0x000e620000000200 */
[C---:B----4-:R-:W-:Y:S08]  /*fb30*/  HMMA.16816.F32.BF16 R4, R180.reuse, R200, R4 ;  /* 0x000000c8b404723c */ /* 0x050ff00000041804 */
[C---:B------:R-:W-:Y:S01]  /*fb40*/  HMMA.16816.F32.BF16 R8, R180.reuse, R202, R8 ;  /* 0x000000cab408723c */ /* 0x040fe20000041808 */
[----:B------:R-:W4:Y:S07]  /*fb50*/  LDSM.16.M88.4 R200, [R219+0x18100] ;  /* 0x01810000dbc8783b */ /* 0x000f2e0000000200 */
[C---:B------:R-:W-:Y:S08]  /*fb60*/  HMMA.16816.F32.BF16 R12, R180.reuse, R204, R12 ;  /* 0x000000ccb40c723c */ /* 0x040ff0000004180c */
[C---:B------:R-:W-:Y:S01]  /*fb70*/  HMMA.16816.F32.BF16 R16, R180.reuse, R206, R16 ;  /* 0x000000ceb410723c */ /* 0x040fe20000041810 */
[----:B------:R-:W-:Y:S07]  /*fb80*/  LDSM.16.M88.4 R204, [R212+0xe100] ;  /* 0x00e10000d4cc783b */ /* 0x000fee0000000200 */
[C---:B--2---:R-:W-:Y:S08]  /*fb90*/  HMMA.16816.F32.BF16 R20, R180.reuse, R176, R20 ;  /* 0x000000b0b414723c */ /* 0x044ff00000041814 */
[C---:B------:R-:W-:Y:S01]  /*fba0*/  HMMA.16816.F32.BF16 R24, R180.reuse, R178, R24 ;  /* 0x000000b2b418723c */ /* 0x040fe20000041818 */
[----:B------:R-:W-:Y:S07]  /*fbb0*/  LDSM.16.M88.4 R176, [R212+0xd100] ;  /* 0x00d10000d4b0783b */ /* 0x000fee0000000200 */
[C---:B-1----:R-:W-:Y:S08]  /*fbc0*/  HMMA.16816.F32.BF16 R28, R180.reuse, R136, R28 ;  /* 0x00000088b41c723c */ /* 0x042ff0000004181c */
[----:B------:R-:W-:Y:S01]  /*fbd0*/  HMMA.16816.F32.BF16 R32, R180, R138, R32 ;  /* 0x0000008ab420723c */ /* 0x000fe20000041820 */
[----:B------:R-:W1:Y:S06]  /*fbe0*/  LDSM.16.M88.4 R136, [R212+0xc900] ;  /* 0x00c90000d488783b */ /* 0x000e6c0000000200 */
[----:B------:R-:W-:Y:S01]  /*fbf0*/  LDSM.16.M88.4 R180, [R220+0x18100] ;  /* 0x01810000dcb4783b */ /* 0x000fe20000000200 */
[C---:B------:R-:W-:Y:S08]  /*fc00*/  HMMA.16816.F32.BF16 R4, R184.reuse, R192, R4 ;  /* 0x000000c0b804723c */ /* 0x040ff00000041804 */
[C---:B------:R-:W-:Y:S01]  /*fc10*/  HMMA.16816.F32.BF16 R8, R184.reuse, R194, R8 ;  /* 0x000000c2b808723c */ /* 0x040fe20000041808 */
[----:B------:R-:W-:Y:S07]  /*fc20*/  LDSM.16.M88.4 R192, [R229] ;  /* 0x00000000e5c0783b */ /* 0x000fee0000000200 */
[C---:B---3--:R-:W-:Y:S08]  /*fc30*/  HMMA.16816.F32.BF16 R12, R184.reuse, R172, R12 ;  /* 0x000000acb80c723c */ /* 0x048ff0000004180c */
[C---:B------:R-:W-:Y:S01]  /*fc40*/  HMMA.16816.F32.BF16 R16, R184.reuse, R174, R16 ;  /* 0x000000aeb810723c */ /* 0x040fe20000041810 */
[----:B------:R-:W2:Y:S07]  /*fc50*/  LDSM.16.M88.4 R172, [R212+0xd900] ;  /* 0x00d90000d4ac783b */ /* 0x000eae0000000200 */
[C---:B------:R-:W-:Y:S08]  /*fc60*/  HMMA.16816.F32.BF16 R20, R184.reuse, R188, R20 ;  /* 0x000000bcb814723c */ /* 0x040ff00000041814 */
[C---:B------:R-:W-:Y:S01]  /*fc70*/  HMMA.16816.F32.BF16 R24, R184.reuse, R190, R24 ;  /* 0x000000beb818723c */ /* 0x040fe20000041818 */
[----:B------:R-:W-:Y:S07]  /*fc80*/  LDSM.16.M88.4 R188, [R230] ;  /* 0x00000000e6bc783b */ /* 0x000fee0000000200 */
[C---:B------:R-:W-:Y:S08]  /*fc90*/  HMMA.16816.F32.BF16 R28, R184.reuse, R196, R28 ;  /* 0x000000c4b81c723c */ /* 0x040ff0000004181c */
[----:B------:R-:W-:Y:S01]  /*fca0*/  HMMA.16816.F32.BF16 R32, R184, R198, R32 ;  /* 0x000000c6b820723c */ /* 0x000fe20000041820 */
[----:B------:R-:W3:Y:S06]  /*fcb0*/  LDSM.16.M88.4 R184, [R231] ;  /* 0x00000000e7b8783b */ /* 0x000eec0000000200 */
[----:B------:R-:W-:Y:S01]  /*fcc0*/  LDSM.16.M88.4 R196, [R218+0xc100] ;  /* 0x00c10000dac4783b */ /* 0x000fe20000000200 */
[C---:B----4-:R-:W-:Y:S08]  /*fcd0*/  HMMA.16816.F32.BF16 R4, R200.reuse, R208, R4 ;  /* 0x000000d0c804723c */ /* 0x050ff00000041804 */
[C---:B------:R-:W-:Y:S01]  /*fce0*/  HMMA.16816.F32.BF16 R8, R200.reuse, R210, R8 ;  /* 0x000000d2c808723c */ /* 0x040fe20000041808 */
[----:B------:R-:W-:Y:S07]  /*fcf0*/  LDSM.16.M88.4 R208, [R212+0xe900] ;  /* 0x00e90000d4d0783b */ /* 0x000fee0000000200 */
[C---:B-1----:R-:W-:Y:S08]  /*fd00*/  HMMA.16816.F32.BF16 R12, R200.reuse, R136, R12 ;  /* 0x00000088c80c723c */ /* 0x042ff0000004180c */
[C---:B------:R-:W-:Y:S01]  /*fd10*/  HMMA.16816.F32.BF16 R16, R200.reuse, R138, R16 ;  /* 0x0000008ac810723c */ /* 0x040fe20000041810 */
[----:B------:R-:W1:Y:S07]  /*fd20*/  LDSM.16.M88.4 R136, [R228] ;  /* 0x00000000e488783b */ /* 0x000e6e0000000200 */
[C---:B------:R-:W-:Y:S08]  /*fd30*/  HMMA.16816.F32.BF16 R20, R200.reuse, R176, R20 ;  /* 0x000000b0c814723c */ /* 0x040ff00000041814 */
[C---:B------:R-:W-:Y:S01]  /*fd40*/  HMMA.16816.F32.BF16 R24, R200.reuse, R178, R24 ;  /* 0x000000b2c818723c */ /* 0x040fe20000041818 */
[----:B------:R-:W4:Y:S07]  /*fd50*/  LDSM.16.M88.4 R176, [R222+0x18100] ;  /* 0x01810000deb0783b */ /* 0x000f2e0000000200 */
[C---:B--2---:R-:W-:Y:S08]  /*fd60*/  HMMA.16816.F32.BF16 R28, R200.reuse, R172, R28 ;  /* 0x000000acc81c723c */ /* 0x044ff0000004181c */
[----:B------:R-:W-:Y:S01]  /*fd70*/  HMMA.16816.F32.BF16 R32, R200, R174, R32 ;  /* 0x000000aec820723c */ /* 0x000fe20000041820 */
[----:B------:R-:W2:Y:S06]  /*fd80*/  LDSM.16.M88.4 R172, [R218+0xc900] ;  /* 0x00c90000daac783b */ /* 0x000eac0000000200 */
[----:B------:R-:W-:Y:S01]  /*fd90*/  LDSM.16.M88.4 R200, [R219+0x1c100] ;  /* 0x01c10000dbc8783b */ /* 0x000fe20000000200 */
[C---:B---3--:R-:W-:Y:S08]  /*fda0*/  HMMA.16816.F32.BF16 R4, R180.reuse, R184, R4 ;  /* 0x000000b8b404723c */ /* 0x048ff00000041804 */
[C---:B------:R-:W-:Y:S01]  /*fdb0*/  HMMA.16816.F32.BF16 R8, R180.reuse, R186, R8 ;  /* 0x000000bab408723c */ /* 0x040fe20000041808 */
[----:B------:R-:W3:Y:S07]  /*fdc0*/  LDSM.16.M88.4 R184, [R218+0xd100] ;  /* 0x00d10000dab8783b */ /* 0x000eee0000000200 */
[C---:B------:R-:W-:Y:S08]  /*fdd0*/  HMMA.16816.F32.BF16 R12, R180.reuse, R188, R12 ;  /* 0x000000bcb40c723c */ /* 0x040ff0000004180c */
[C---:B------:R-:W-:Y:S01]  /*fde0*/  HMMA.16816.F32.BF16 R16, R180.reuse, R190, R16 ;  /* 0x000000beb410723c */ /* 0x040fe20000041810 */
[----:B------:R-:W-:Y:S07]  /*fdf0*/  LDSM.16.M88.4 R188, [R217+0x4000] ;  /* 0x00400000d9bc783b */ /* 0x000fee0000000200 */
[C---:B------:R-:W-:Y:S08]  /*fe00*/  HMMA.16816.F32.BF16 R20, R180.reuse, R192, R20 ;  /* 0x000000c0b414723c */ /* 0x040ff00000041814 */
[C---:B------:R-:W-:Y:S01]  /*fe10*/  HMMA.16816.F32.BF16 R24, R180.reuse, R194, R24 ;  /* 0x000000c2b418723c */ /* 0x040fe20000041818 */
[----:B------:R-:W-:Y:S07]  /*fe20*/  LDSM.16.M88.4 R192, [R217+0x4800] ;  /* 0x00480000d9c0783b */ /* 0x000fee0000000200 */
[C---:B-1----:R-:W-:Y:S08]  /*fe30*/  HMMA.16816.F32.BF16 R28, R180.reuse, R136, R28 ;  /* 0x00000088b41c723c */ /* 0x042ff0000004181c */
[----:B------:R-:W-:Y:S01]  /*fe40*/  HMMA.16816.F32.BF16 R32, R180, R138, R32 ;  /* 0x0000008ab420723c */ /* 0x000fe20000041820 */
[----:B------:R-:W1:Y:S06]  /*fe50*/  LDSM.16.M88.4 R136, [R218+0xd900] ;  /* 0x00d90000da88783b */ /* 0x000e6c0000000200 */
[----:B------:R-:W1:Y:S01]  /*fe60*/  LDSM.16.M88.4 R180, [R221+0x18100] ;  /* 0x01810000ddb4783b */ /* 0x000e620000000200 */
[C---:B----4-:R-:W-:Y:S08]  /*fe70*/  HMMA.16816.F32.BF16 R4, R176.reuse, R196, R4 ;  /* 0x000000c4b004723c */ /* 0x050ff00000041804 */
[C---:B------:R-:W-:Y:S01]  /*fe80*/  HMMA.16816.F32.BF16 R8, R176.reuse, R198, R8 ;  /* 0x000000c6b008723c */ /* 0x040fe20000041808 */
[----:B------:R-:W4:Y:S07]  /*fe90*/  LDSM.16.M88.4 R196, [R217+0x5000] ;  /* 0x00500000d9c4783b */ /* 0x000f2e0000000200 */
[C---:B--2---:R-:W-:Y:S08]  /*fea0*/  HMMA.16816.F32.BF16 R12, R176.reuse, R172, R12 ;  /* 0x000000acb00c723c */ /* 0x044ff0000004180c */
[C---:B------:R-:W-:Y:S01]  /*feb0*/  HMMA.16816.F32.BF16 R16, R176.reuse, R174, R16 ;  /* 0x000000aeb010723c */ /* 0x040fe20000041810 */
[----:B------:R-:W2:Y:S07]  /*fec0*/  LDSM.16.M88.4 R172, [R217+0x5800] ;  /* 0x00580000d9ac783b */ /* 0x000eae0000000200 */
[C---:B---3--:R-:W-:Y:S08]  /*fed0*/  HMMA.16816.F32.BF16 R20, R176.reuse, R184, R20 ;  /* 0x000000b8b014723c */ /* 0x048ff00000041814 */
[C---:B------:R-:W-:Y:S01]  /*fee0*/  HMMA.16816.F32.BF16 R24, R176.reuse, R186, R24 ;  /* 0x000000bab018723c */ /* 0x040fe20000041818 */
[----:B------:R-:W-:Y:S07]  /*fef0*/  LDSM.16.M88.4 R184, [R220+0x1c100] ;  /* 0x01c10000dcb8783b */ /* 0x000fee0000000200 */
[C---:B-1----:R-:W-:Y:S08]  /*ff00*/  HMMA.16816.F32.BF16 R28, R176.reuse, R136, R28 ;  /* 0x00000088b01c723c */ /* 0x042ff0000004181c */
[----:B------:R-:W-:Y:S01]  /*ff10*/  HMMA.16816.F32.BF16 R32, R176, R138, R32 ;  /* 0x0000008ab020723c */ /* 0x000fe20000041820 */
[----:B------:R-:W1:Y:S06]  /*ff20*/  LDSM.16.M88.4 R136, [R212+0xf100] ;  /* 0x00f10000d488783b */ /* 0x000e6c0000000200 */
[----:B------:R-:W3:Y:S01]  /*ff30*/  LDSM.16.M88.4 R176, [R212+0xf900] ;  /* 0x00f90000d4b0783b */ /* 0x000ee20000000200 */
[C---:B------:R-:W-:Y:S08]  /*ff40*/  HMMA.16816.F32.BF16 R4, R180.reuse, R188, R4 ;  /* 0x000000bcb404723c */ /* 0x040ff00000041804 */
[C---:B------:R-:W-:Y:S01]  /*ff50*/  HMMA.16816.F32.BF16 R8, R180.reuse, R190, R8 ;  /* 0x000000beb408723c */ /* 0x040fe20000041808 */
[----:B------:R-:W1:Y:S07]  /*ff60*/  LDSM.16.M88.4 R188, [R227] ;  /* 0x00000000e3bc783b */ /* 0x000e6e0000000200 */
[C---:B------:R-:W-:Y:S08]  /*ff70*/  HMMA.16816.F32.BF16 R12, R180.reuse, R192, R12 ;  /* 0x000000c0b40c723c */ /* 0x040ff0000004180c */
[C---:B------:R-:W-:Y:S01]  /*ff80*/  HMMA.16816.F32.BF16 R16, R180.reuse, R194, R16 ;  /* 0x000000c2b410723c */ /* 0x040fe20000041810 */
[----:B------:R-:W1:Y:S07]  /*ff90*/  LDSM.16.M88.4 R192, [R226] ;  /* 0x00000000e2c0783b */ /* 0x000e6e0000000200 */
[C---:B----4-:R-:W-:Y:S08]  /*ffa0*/  HMMA.16816.F32.BF16 R20, R180.reuse, R196, R20 ;  /* 0x000000c4b414723c */ /* 0x050ff00000041814 */
[C---:B------:R-:W-:Y:S01]  /*ffb0*/  HMMA.16816.F32.BF16 R24, R180.reuse, R198, R24 ;  /* 0x000000c6b418723c */ /* 0x040fe20000041818 */
[----:B------:R-:W-:Y:S07]  /*ffc0*/  LDSM.16.M88.4 R196, [R222+0x1c100] ;  /* 0x01c10000dec4783b */ /* 0x000fee0000000200 */
[C---:B--2---:R-:W-:Y:S08]  /*ffd0*/  HMMA.16816.F32.BF16 R28, R180.reuse, R172, R28 ;  /* 0x000000acb41c723c */ /* 0x044ff0000004181c */
[----:B------:R-:W-:Y:S01]  /*ffe0*/  HMMA.16816.F32.BF16 R32, R180, R174, R32 ;  /* 0x000000aeb420723c */ /* 0x000fe20000041820 */
[----:B------:R-:W2:Y:S06]  /*fff0*/  LDSM.16.M88.4 R172, [R225] ;  /* 0x00000000e1ac783b */ /* 0x000eac0000000200 */
[----:B------:R-:W4:Y:S01]  /*10000*/  LDSM.16.M88.4 R180, [R224] ;  /* 0x00000000e0b4783b */ /* 0x000f220000000200 */
[C---:B------:R-:W-:Y:S08]  /*10010*/  HMMA.16816.F32.BF16 R4, R200.reuse, R204, R4 ;  /* 0x000000ccc804723c */ /* 0x040ff00000041804 */
[C---:B------:R-:W-:Y:S01]  /*10020*/  HMMA.16816.F32.BF16 R8, R200.reuse, R206, R8 ;  /* 0x000000cec808723c */ /* 0x040fe20000041808 */
[----:B------:R-:W2:Y:S07]  /*10030*/  LDSM.16.M88.4 R204, [R218+0xe100] ;  /* 0x00e10000dacc783b */ /* 0x000eae0000000200 */
[C---:B------:R-:W-:Y:S08]  /*10040*/  HMMA.16816.F32.BF16 R12, R200.reuse, R208, R12 ;  /* 0x000000d0c80c723c */ /* 0x040ff0000004180c */
[C---:B------:R-:W-:Y:S01]  /*10050*/  HMMA.16816.F32.BF16 R16, R200.reuse, R210, R16 ;  /* 0x000000d2c810723c */ /* 0x040fe20000041810 */
[----:B------:R-:W-:Y:S07]  /*10060*/  LDSM.16.M88.4 R208, [R217+0x6000] ;  /* 0x00600000d9d0783b */ /* 0x000fee0000000200 */
[C---:B-1----:R-:W-:Y:S08]  /*10070*/  HMMA.16816.F32.BF16 R20, R200.reuse, R136, R20 ;  /* 0x00000088c814723c */ /* 0x042ff00000041814 */
[C---:B------:R-:W-:Y:S01]  /*10080*/  HMMA.16816.F32.BF16 R24, R200.reuse, R138, R24 ;  /* 0x0000008ac818723c */ /* 0x040fe20000041818 */
[----:B------:R-:W1:Y:S07]  /*10090*/  LDSM.16.M88.4 R136, [R218+0xe900] ;  /* 0x00e90000da88783b */ /* 0x000e6e0000000200 */
[C---:B---3--:R-:W-:Y:S08]  /*100a0*/  HMMA.16816.F32.BF16 R28, R200.reuse, R176, R28 ;  /* 0x000000b0c81c723c */ /* 0x048ff0000004181c */
[----:B------:R-:W-:Y:S01]  /*100b0*/  HMMA.16816.F32.BF16 R32, R200, R178, R32 ;  /* 0x000000b2c820723c */ /* 0x000fe20000041820 */
[----:B------:R-:W3:Y:S06]  /*100c0*/  LDSM.16.M88.4 R176, [R218+0xf100] ;  /* 0x00f10000dab0783b */ /* 0x000eec0000000200 */
[----:B------:R-:W-:Y:S01]  /*100d0*/  LDSM.16.M88.4 R200, [R221+0x1c100] ;  /* 0x01c10000ddc8783b */ /* 0x000fe20000000200 */
[C---:B------:R-:W-:Y:S08]  /*100e0*/  HMMA.16816.F32.BF16 R4, R184.reuse, R188, R4 ;  /* 0x000000bcb804723c */ /* 0x040ff00000041804 */
[C---:B------:R-:W-:Y:S01]  /*100f0*/  HMMA.16816.F32.BF16 R8, R184.reuse, R190, R8 ;  /* 0x000000beb808723c */ /* 0x040fe20000041808 */
[----:B------:R-:W1:Y:S07]  /*10100*/  LDSM.16.M88.4 R188, [R218+0xf900] ;  /* 0x00f90000dabc783b */ /* 0x000e6e0000000200 */
[C---:B------:R-:W-:Y:S08]  /*10110*/  HMMA.16816.F32.BF16 R12, R184.reuse, R192, R12 ;  /* 0x000000c0b80c723c */ /* 0x040ff0000004180c */
[C---:B------:R-:W-:Y:S08]  /*10120*/  HMMA.16816.F32.BF16 R16, R184.reuse, R194, R16 ;  /* 0x000000c2b810723c */ /* 0x040ff00000041810 */
[C---:B--2---:R-:W-:Y:S08]  /*10130*/  HMMA.16816.F32.BF16 R20, R184.reuse, R172, R20 ;  /* 0x000000acb814723c */ /* 0x044ff00000041814 */
[C---:B------:R-:W-:Y:S08]  /*10140*/  HMMA.16816.F32.BF16 R24, R184.reuse, R174, R24 ;  /* 0x000000aeb818723c */ /* 0x040ff00000041818 */
[C---:B----4-:R-:W-:Y:S08]  /*10150*/  HMMA.16816.F32.BF16 R28, R184.reuse, R180, R28 ;  /* 0x000000b4b81c723c */ /* 0x050ff0000004181c */
[----:B------:R-:W-:Y:S08]  /*10160*/  HMMA.16816.F32.BF16 R32, R184, R182, R32 ;  /* 0x000000b6b820723c */ /* 0x000ff00000041820 */
[C---:B------:R-:W-:Y:S08]  /*10170*/  HMMA.16816.F32.BF16 R4, R196.reuse, R204, R4 ;  /* 0x000000ccc404723c */ /* 0x040ff00000041804 */
[C---:B------:R-:W-:Y:S08]  /*10180*/  HMMA.16816.F32.BF16 R8, R196.reuse, R206, R8 ;  /* 0x000000cec408723c */ /* 0x040ff00000041808 */
[C---:B-1----:R-:W-:Y:S08]  /*10190*/  HMMA.16816.F32.BF16 R12, R196.reuse, R136, R12 ;  /* 0x00000088c40c723c */ /* 0x042ff0000004180c */
[C---:B------:R-:W-:Y:S01]  /*101a0*/  HMMA.16816.F32.BF16 R16, R196.reuse, R138, R16 ;  /* 0x0000008ac410723c */ /* 0x040fe20000041810 */
[----:B------:R-:W1:Y:S07]  /*101b0*/  LDSM.16.M88.4 R136, [R217+0x6800] ;  /* 0x00680000d988783b */ /* 0x000e6e0000000200 */
[C---:B---3--:R-:W-:Y:S08]  /*101c0*/  HMMA.16816.F32.BF16 R20, R196.reuse, R176, R20 ;  /* 0x000000b0c414723c */ /* 0x048ff00000041814 */
[C---:B------:R-:W-:Y:S08]  /*101d0*/  HMMA.16816.F32.BF16 R24, R196.reuse, R178, R24 ;  /* 0x000000b2c418723c */ /* 0x040ff00000041818 */
[C---:B------:R-:W-:Y:S08]  /*101e0*/  HMMA.16816.F32.BF16 R28, R196.reuse, R188, R28 ;  /* 0x000000bcc41c723c */ /* 0x040ff0000004181c */
[----:B------:R-:W-:Y:S08]  /*101f0*/  HMMA.16816.F32.BF16 R32, R196, R190, R32 ;  /* 0x000000bec420723c */ /* 0x000ff00000041820 */
[C---:B------:R-:W-:Y:S08]  /*10200*/  HMMA.16816.F32.BF16 R4, R200.reuse, R208, R4 ;  /* 0x000000d0c804723c */ /* 0x040ff00000041804 */
        /* <DEDUP_REMOVED lines=15> */
[----:B------:R-:W3:Y:S01]  /*10300*/  MUFU.TANH R187, R6 ;  /* 0x0000000600bb7308 */ /* 0x000ee20000002400 */
[----:B------:R-:W-:Y:S02]  /*10310*/  FMUL.FTZ R14, R14, c[0x0][0x320] ;  /* 0x0000c8000e0e7a20 */ /* 0x000fe40000410000 */
[----:B------:R-:W-:Y:S02]  /*10320*/  FMUL.FTZ R15, R15, c[0x0][0x320] ;  /* 0x0000c8000f0f7a20 */ /* 0x000fe40000410000 */
[----:B------:R-:W-:Y:S02]  /*10330*/  FMUL.FTZ R16, R16, c[0x0][0x320] ;  /* 0x0000c80010107a20 */ /* 0x000fe40000410000 */
[----:B------:R-:W-:Y:S02]  /*10340*/  FMUL.FTZ R17, R17, c[0x0][0x320] ;  /* 0x0000c80011117a20 */ /* 0x000fe40000410000 */
[----:B------:R-:W-:Y:S01]  /*10350*/  FMUL.FTZ R18, R18, c[0x0][0x320] ;  /* 0x0000c80012127a20 */ /* 0x000fe20000410000 */
[----:B------:R4:W1:Y:S01]  /*10360*/  MUFU.TANH R186, R7 ;  /* 0x0000000700ba7308 */ /* 0x0008620000002400 */
[----:B------:R-:W-:Y:S09]  /*10370*/  FMUL.FTZ R19, R19, c[0x0][0x320] ;  /* 0x0000c80013137a20 */ /* 0x000ff20000410000 */
[----:B------:R-:W1:Y:S10]  /*10380*/  MUFU.TANH R181, R8 ;  /* 0x0000000800b57308 */ /* 0x000e740000002400 */
[----:B------:R-:W1:Y:S01]  /*10390*/  MUFU.TANH R178, R9 ;  /* 0x0000000900b27308 */ /* 0x000e620000002400 */
[----:B----4-:R-:W4:Y:S09]  /*103a0*/  LDSM.16.M88.4 R4, [R217+0x7000] ;  /* 0x00700000d904783b */ /* 0x010f320000000200 */
[----:B------:R-:W1:Y:S10]  /*103b0*/  MUFU.TANH R185, R10 ;  /* 0x0000000a00b97308 */ /* 0x000e740000002400 */
[----:B------:R1:W1:Y:S10]  /*103c0*/  MUFU.TANH R183, R11 ;  /* 0x0000000b00b77308 */ /* 0x0002740000002400 */
[----:B------:R-:W2:Y:S10]  /*103d0*/  MUFU.TANH R175, R12 ;  /* 0x0000000c00af7308 */ /* 0x000eb40000002400 */
[----:B------:R-:W2:Y:S01]  /*103e0*/  MUFU.TANH R174, R13 ;  /* 0x0000000d00ae7308 */ /* 0x000ea20000002400 */
[----:B-1----:R-:W1:Y:S01]  /*103f0*/  LDSM.16.M88.4 R8, [R217+0x7800] ;  /* 0x00780000d908783b */ /* 0x002e620000000200 */
[----:B------:R-:W-:Y:S04]  /*10400*/  DEPBAR.LE SB0, 0x0 ;  /* 0x000080000000791a */ /* 0x000fe80000000000 */
[C---:B----4-:R-:W-:Y:S04]  /*10410*/  HMMA.16816.F32.BF16 R20, R200.reuse, R4, R20 ;  /* 0x00000004c814723c */ /* 0x050fe80000041814 */
[----:B------:R-:W4:Y:S01]  /*10420*/  MUFU.TANH R180, R14 ;  /* 0x0000000e00b47308 */ /* 0x000f220000002400 */
[----:B------:R-:W-:Y:S03]  /*10430*/  BAR.SYNC.DEFER_BLOCKING 0x0 ;  /* 0x0000000000007b1d */ /* 0x000fe60000010000 */
[C---:B------:R-:W-:Y:S06]  /*10440*/  HMMA.16816.F32.BF16 R24, R200.reuse, R6, R24 ;  /* 0x00000006c818723c */ /* 0x040fec0000041818 */
[----:B------:R-:W1:Y:S10]  /*10450*/  MUFU.TANH R179, R15 ;  /* 0x0000000f00b37308 */ /* 0x000e740000002400 */
[----:B------:R-:W2:Y:S01]  /*10460*/  MUFU.TANH R173, R16 ;  /* 0x0000001000ad7308 */ /* 0x000ea20000002400 */
[----:B------:R-:W-:Y:S02]  /*10470*/  FMUL.FTZ R20, R20, c[0x0][0x320] ;  /* 0x0000c80014147a20 */ /* 0x000fe40000410000 */
[----:B------:R-:W-:Y:S02]  /*10480*/  FMUL.FTZ R21, R21, c[0x0][0x320] ;  /* 0x0000c80015157a20 */ /* 0x000fe40000410000 */
[----:B------:R-:W-:Y:S02]  /*10490*/  FMUL.FTZ R22, R22, c[0x0][0x320] ;  /* 0x0000c80016167a20 */ /* 0x000fe40000410000 */
[----:B------:R-:W-:Y:S03]  /*104a0*/  FMUL.FTZ R23, R23, c[0x0][0x320] ;  /* 0x0000c80017177a20 */ /* 0x000fe60000410000 */
[----:B------:R-:W2:Y:S01]  /*104b0*/  MUFU.TANH R136, R20 ;  /* 0x0000001400887308 */ /* 0x000ea20000002400 */
[----:B------:R-:W-:Y:S02]  /*104c0*/  FMUL.FTZ R24, R24, c[0x0][0x320] ;  /* 0x0000c80018187a20 */ /* 0x000fe40000410000 */
[----:B------:R-:W-:Y:S01]  /*104d0*/  FMUL.FTZ R27, R27, c[0x0][0x320] ;  /* 0x0000c8001b1b7a20 */ /* 0x000fe20000410000 */
[C---:B-1----:R-:W-:Y:S03]  /*104e0*/  HMMA.16816.F32.BF16 R28, R200.reuse, R8, R28 ;  /* 0x00000008c81c723c */ /* 0x042fe6000004181c */
[----:B------:R-:W-:Y:S03]  /*104f0*/  FMUL.FTZ R26, R26, c[0x0][0x320] ;  /* 0x0000c8001a1a7a20 */ /* 0x000fe60000410000 */
[----:B------:R1:W1:Y:S02]  /*10500*/  MUFU.TANH R135, R21 ;  /* 0x0000001500877308 */ /* 0x0002640000002400 */
[----:B------:R-:W-:Y:S08]  /*10510*/  HMMA.16816.F32.BF16 R32, R200, R10, R32 ;  /* 0x0000000ac820723c */ /* 0x000ff00000041820 */
[----:B------:R2:W2:Y:S10]  /*10520*/  MUFU.TANH R139, R22 ;  /* 0x00000016008b7308 */ /* 0x0004b40000002400 */
[----:B------:R3:W3:Y:S06]  /*10530*/  MUFU.TANH R172, R23 ;  /* 0x0000001700ac7308 */ /* 0x0006ec0000002400 */
[----:B-1----:R-:W-:Y:S02]  /*10540*/  FMUL.FTZ R21, R32, c[0x0][0x320] ;  /* 0x0000c80020157a20 */ /* 0x002fe40000410000 */
[----:B------:R-:W-:Y:S02]  /*10550*/  FMUL.FTZ R20, R33, c[0x0][0x320] ;  /* 0x0000c80021147a20 */ /* 0x000fe40000410000 */
[----:B------:R1:W1:Y:S01]  /*10560*/  MUFU.TANH R132, R24 ;  /* 0x0000001800847308 */ /* 0x0002620000002400 */
[----:B--2---:R-:W-:Y:S02]  /*10570*/  FMUL.FTZ R22, R29, c[0x0][0x320] ;  /* 0x0000c8001d167a20 */ /* 0x004fe40000410000 */
[----:B------:R-:W-:Y:S07]  /*10580*/  FMUL.FTZ R29, R35, c[0x0][0x320] ;  /* 0x0000c800231d7a20 */ /* 0x000fee0000410000 */
[----:B------:R2:W2:Y:S01]  /*10590*/  MUFU.TANH R138, R27 ;  /* 0x0000001b008a7308 */ /* 0x0004a20000002400 */
[----:B---3--:R-:W-:Y:S02]  /*105a0*/  FMUL.FTZ R23, R28, c[0x0][0x320] ;  /* 0x0000c8001c177a20 */ /* 0x008fe40000410000 */
[----:B------:R-:W-:Y:S07]  /*105b0*/  FMUL.FTZ R28, R34, c[0x0][0x320] ;  /* 0x0000c800221c7a20 */ /* 0x000fee0000410000 */
[----:B------:R3:W3:Y:S01]  /*105c0*/  MUFU.TANH R137, R17 ;  /* 0x0000001100897308 */ /* 0x0006e20000002400 */
[----:B-1----:R-:W-:Y:S02]  /*105d0*/  FMUL.FTZ R24, R25, c[0x0][0x320] ;  /* 0x0000c80019187a20 */ /* 0x002fe40000410000 */
[----:B------:R-:W-:Y:S07]  /*105e0*/  FMUL.FTZ R25, R30, c[0x0][0x320] ;  /* 0x0000c8001e197a20 */ /* 0x000fee0000410000 */
[----:B------:R1:W1:Y:S01]  /*105f0*/  MUFU.TANH R177, R18 ;  /* 0x0000001200b17308 */ /* 0x0002620000002400 */
[----:B--2---:R-:W-:Y:S09]  /*10600*/  FMUL.FTZ R27, R31, c[0x0][0x320] ;  /* 0x0000c8001f1b7a20 */ /* 0x004ff20000410000 */
        /* <DEDUP_REMOVED lines=12> */
[----:B--234-:R-:W-:Y:S01]  /*106d0*/  ULEA UR4, UR21, UR10, 0x6 ;  /* 0x0000000a15047291 */ /* 0x01cfe2000f8e303f */
[----:B------:R-:W-:Y:S05]  /*106e0*/  IMAD.MOV.U32 R240, RZ, RZ, RZ ;  /* 0x000000fffff07224 */ /* 0x000fea00078e00ff */
[----:B------:R-:W-:Y:S05]  /*106f0*/  IMAD.U32 R2, RZ, RZ, UR4 ;  /* 0x00000004ff027e24 */ /* 0x000fea000f8e00ff */
[----:B------:R-:W-:Y:S05]  /*10700*/  IADD3 R2, R2, -0x40, R251 ;  /* 0xffffffc002027810 */ /* 0x000fea0007ffe0fb */
        /* <DEDUP_REMOVED lines=22> */
[----:B------:R-:W-:Y:S01]  /*10870*/  LEA.HI.X R2, R0, c[0x0][0x1cc], R2, 0x1, P0 ;  /* 0x0000730000027a11 */ /* 0x000fe200000f0c02 */
[----:B------:R-:W2:Y:S04]  /*10880*/  SHFL.IDX PT, R3, R5, RZ, 0x181f ;  /* 0x00181fff05037589 */ /* 0x000ea800000e0000 */
[----:B------:R-:W3:Y:S04]  /*10890*/  SHFL.IDX PT, R4, R2, RZ, 0x181f ;  /* 0x00181fff02047589 */ /* 0x000ee800000e0000 */
[----:B------:R-:W4:Y:S04]  /*108a0*/  SHFL.IDX PT, R0, R5, 0x1, 0x181f ;  /* 0x00381f0005007f89 */ /* 0x000f2800000e0000 */
[----:B------:R-:W5:Y:S01]  /*108b0*/  SHFL.IDX PT, R2, R2, 0x1, 0x181f ;  /* 0x00381f0002027f89 */ /* 0x000f6200000e0000 */
[C---:B--2---:R-:W-:Y:S05]  /*108c0*/  IADD3 R16, P0, R3.reuse, R250, RZ ;  /* 0x000000fa03107210 */ /* 0x044fea0007f1e0ff */
[C-C-:B---3--:R-:W-:Y:S01]  /*108d0*/  IMAD.X R17, R4.reuse, 0x1, R249.reuse, P0 ;  /* 0x0000000104117824 */ /* 0x148fe200000e06f9 */
[C---:B------:R-:W-:Y:S04]  /*108e0*/  IADD3 R14, P0, R3.reuse, R247, RZ ;  /* 0x000000f7030e7210 */ /* 0x040fe80007f1e0ff */
[----:B------:R2:W-:Y:S01]  /*108f0*/  LDGSTS.E.BYPASS.LTC128B.128 [R239+0x8100], [R16.64], !P2 ;  /* 0x0810000010ef7fae */ /* 0x0005e2000d101d50 */
[C---:B------:R-:W-:Y:S02]  /*10900*/  IADD3.X R15, R4.reuse, R248, RZ, P0, !PT ;  /* 0x000000f8040f7210 */ /* 0x040fe400007fe4ff */
[C---:B-1----:R-:W-:Y:S03]  /*10910*/  IADD3 R18, P0, R3.reuse, R245, RZ ;  /* 0x000000f503127210 */ /* 0x042fe60007f1e0ff */
[----:B------:R2:W-:Y:S02]  /*10920*/  LDGSTS.E.BYPASS.LTC128B.128 [R239+0xa100], [R14.64], !P6 ;  /* 0x0a1000000eef7fae */ /* 0x0005e4000f101d50 */
[C---:B------:R-:W-:Y:S01]  /*10930*/  IMAD.X R19, R4.reuse, 0x1, R246, P0 ;  /* 0x0000000104137824 */ /* 0x040fe200000e06f6 */
[----:B------:R-:W-:Y:S04]  /*10940*/  IADD3 R12, P0, R3, R243, RZ ;  /* 0x000000f3030c7210 */ /* 0x000fe80007f1e0ff */
[----:B------:R2:W-:Y:S01]  /*10950*/  LDGSTS.E.BYPASS.LTC128B.128 [R239+0xc100], [R18.64], !P5 ;  /* 0x0c10000012ef7fae */ /* 0x0005e2000e901d50 */
[----:B------:R-:W-:Y:S01]  /*10960*/  IMAD.X R13, R4, 0x1, R244, P0 ;  /* 0x00000001040d7824 */ /* 0x000fe200000e06f4 */
[----:B----4-:R-:W-:Y:S04]  /*10970*/  IADD3 R10, P0, R0, R250, RZ ;  /* 0x000000fa000a7210 */ /* 0x010fe80007f1e0ff */
[----:B------:R2:W-:Y:S01]  /*10980*/  LDGSTS.E.BYPASS.LTC128B.128 [R239+0xe100], [R12.64], !P4 ;  /* 0x0e1000000cef7fae */ /* 0x0005e2000e101d50 */
[----:B-----5:R-:W-:Y:S01]  /*10990*/  IMAD.X R11, R2, 0x1, R249, P0 ;  /* 0x00000001020b7824 */ /* 0x020fe200000e06f9 */
[----:B------:R-:W-:Y:S04]  /*109a0*/  IADD3 R8, P0, R0, R247, RZ ;  /* 0x000000f700087210 */ /* 0x000fe80007f1e0ff */
[----:B------:R2:W-:Y:S01]  /*109b0*/  LDGSTS.E.BYPASS.LTC128B.128 [R239+0x9100], [R10.64], !P2 ;  /* 0x091000000aef7fae */ /* 0x0005e2000d101d50 */
[----:B------:R-:W-:Y:S02]  /*109c0*/  IADD3.X R9, R2, R248, RZ, P0, !PT ;  /* 0x000000f802097210 */ /* 0x000fe400007fe4ff */
[----:B------:R-:W-:Y:S03]  /*109d0*/  IADD3 R6, P0, R0, R245, RZ ;  /* 0x000000f500067210 */ /* 0x000fe60007f1e0ff */
[----:B------:R2:W-:Y:S02]  /*109e0*/  LDGSTS.E.BYPASS.LTC128B.128 [R239+0xb100], [R8.64], !P6 ;  /* 0x0b10000008ef7fae */ /* 0x0005e4000f101d50 */
[----:B------:R-:W-:Y:S01]  /*109f0*/  IMAD.X R7, R2, 0x1, R246, P0 ;  /* 0x0000000102077824 */ /* 0x000fe200000e06f6 */
[----:B------:R-:W-:Y:S04]  /*10a00*/  IADD3 R4, P0, R0, R243, RZ ;  /* 0x000000f300047210 */ /* 0x000fe80007f1e0ff */
[----:B------:R2:W-:Y:S01]  /*10a10*/  LDGSTS.E.BYPASS.LTC128B.128 [R239+0xd100], [R6.64], !P5 ;  /* 0x0d10000006ef7fae */ /* 0x0005e2000e901d50 */
[----:B------:R-:W-:Y:S05]  /*10a20*/  IMAD.X R5, R2, 0x1, R244, P0 ;  /* 0x0000000102057824 */ /* 0x000fea00000e06f4 */
[----:B------:R2:W-:Y:S03]  /*10a30*/  LDGSTS.E.BYPASS.LTC128B.128 [R239+0xf100], [R4.64], !P4 ;  /* 0x0f10000004ef7fae */ /* 0x0005e6000e101d50 */
.L_x_1006:
[----:B--234-:R-:W-:Y:S01]  /*10a40*/  PLOP3.LUT P0, PT, PT, PT, UP2, 0x80, 0x0 ;  /* 0x000000000000781c */ /* 0x01cfe20003f0f028 */
[----:B------:R-:W2:Y:S01]  /*10a50*/  LDL R2, [R1+0xc] ;  /* 0x00000c0001027983 */ /* 0x000ea20000100800 */
[----:B------:R-:W-:Y:S03]  /*10a60*/  USHF.L.U32 UR4, UR21, 0x6, URZ ;  /* 0x0000000615047899 */ /* 0x000fe6000800063f */
[----:B------:R-:W3:Y:S03]  /*10a70*/  LDL R12, [R1+0x8] ;  /* 0x00000800010c7983 */ /* 0x000ee60000100800 */
[----:B------:R-:W-:Y:S01]  /*10a80*/  IMAD.U32 R5, RZ, RZ, UR4 ;  /* 0x00000004ff057e24 */ /* 0x000fe2000f8e00ff */
[----:B------:R-:W0:Y:S04]  /*10a90*/  LDGDEPBAR ;  /* 0x00000000000079af */ /* 0x000e280000000000 */
[----:B--2---:R-:W-:Y:S01]  /*10aa0*/  @P0 IMAD.HI.U32 R0, R2, c[0x0][0x2c8], RZ ;  /* 0x0000b20002000a27 */ /* 0x004fe200078e00ff */
[----:B------:R-:W-:Y:S03]  /*10ab0*/  PLOP3.LUT P0, PT, PT, PT, UP2, 0x80, 0x0 ;  /* 0x000000000000781c */ /* 0x000fe60003f0f028 */
[----:B------:R-:W-:Y:S02]  /*10ac0*/  IMAD.MOV.U32 R4, RZ, RZ, R2 ;  /* 0x000000ffff047224 */ /* 0x000fe400078e0002 */
[----:B------:R-:W-:Y:S08]  /*10ad0*/  IMAD.U32 R2, RZ, RZ, UR8 ;  /* 0x00000008ff027e24 */ /* 0x000ff0000f8e00ff */
[----:B------:R-:W-:Y:S02]  /*10ae0*/  @P0 SHF.R.U32.HI R4, RZ, c[0x0][0x2cc], R0 ;  /* 0x0000b300ff040a19 */ /* 0x000fe40000011600 */
[----:B------:R-:W-:Y:S02]  /*10af0*/  PLOP3.LUT P0, PT, PT, PT, UP1, 0x40, 0x0 ;  /* 0x000000000000781c */ /* 0x000fe40003f0e818 */
[----:B---3--:R-:W-:Y:S01]  /*10b00*/  IADD3 R0, -R12, 0x1, -R5 ;  /* 0x000000010c007810 */ /* 0x008fe20007ffe905 */
[----:B------:R-:W2:Y:S03]  /*10b10*/  SHFL.IDX PT, R3, R4, RZ, 0x1c1f ;  /* 0x001c1fff04037589 */ /* 0x000ea600000e0000 */
[----:B------:R-:W-:Y:S04]  /*10b20*/  IADD3 R0, R0, -c[0x0][0x168], R2 ;  /* 0x80005a0000007a10 */ /* 0x000fe80007ffe002 */
[C---:B------:R-:W-:Y:S02]  /*10b30*/  IADD3 R7, R0.reuse, c[0x0][0x328], RZ ;  /* 0x0000ca0000077a10 */ /* 0x040fe40007ffe0ff */
[----:B------:R-:W-:Y:S03]  /*10b40*/  IADD3 R6, R0, UR20, RZ ;  /* 0x0000001400067c10 */ /* 0x000fe6000fffe0ff */
[--C-:B--2---:R-:W-:Y:S02]  /*10b50*/  IMAD.IADD R2, R7, 0x1, R3.reuse ;  /* 0x0000000107027824 */ /* 0x104fe400078e0203 */
        /* <DEDUP_REMOVED lines=17> */
.L_x_1009:
[----:B------:R-:W-:Y:S04]  /*10c70*/  MOV R8, c[0x0][0x32c] ;  /* 0x0000cb0000087a02 */ /* 0x000fe80000000f00 */
[----:B------:R-:W-:Y:S11]  /*10c80*/  ISETP.NE.AND P0, PT, R8, 0x1, PT ;  /* 0x000000010800780c */ /* 0x000ff60003f05270 */
[----:B------:R-:W-:Y:S02]  /*10c90*/  @!UPT UIADD3 URZ, URZ, URZ, URZ ;  /* 0x0000003f3f3ff290 */ /* 0x000fe4000fffe03f */
[----:B------:R-:W-:Y:S05]  /*10ca0*/  @P0 IMAD.HI.U32 R8, R3, c[0x0][0x330], RZ ;  /* 0x0000cc0003080a27 */ /* 0x000fea00078e00ff */
[----:B------:R-:W-:Y:S02]  /*10cb0*/  @P0 SHF.R.U32.HI R3, RZ, c[0x0][0x334], R8 ;  /* 0x0000cd00ff030a19 */ /* 0x000fe40000011608 */
.L_x_1010:
[----:B------:R-:W-:Y:S05]  /*10cc0*/  BSYNC B0 ;  /* 0x0000000000007941 */ /* 0x000fea0003800000 */
.L_x_1008:
[----:B------:R-:W-:Y:S04]  /*10cd0*/  IMAD R3, R3, c[0x0][0x32c], -R5 ;  /* 0x0000cb0003037a24 */ /* 0x000fe800078e0a05 */
[----:B------:R-:W-:Y:S05]  /*10ce0*/  IMAD.IADD R3, R3, 0x1, -R12 ;  /* 0x0000000103037824 */ /* 0x000fea00078e0a0c */
[----:B------:R-:W-:Y:S02]  /*10cf0*/  IADD3 R8, R3, c[0x0][0x32c], RZ ;  /* 0x0000cb0003087a10 */ /* 0x000fe40007ffe0ff */
[----:B------:R-:W-:Y:S02]  /*10d00*/  IMNMX R0, R0, R3, !PT ;  /* 0x0000000300007217 */ /* 0x000fe40007800200 */
[----:B------:R-:W-:Y:S02]  /*10d10*/  IMNMX R2, R2, R8, PT ;  /* 0x0000000802027217 */ /* 0x000fe40003800200 */
.L_x_1007:
[----:B------:R-:W-:Y:S01]  /*10d20*/  UISETP.GT.AND UP0, UPT, UR21, -0x1, UPT ;  /* 0xffffffff1500788c */ /* 0x000fe2000bf04270 */
[----:B------:R-:W2:Y:S05]  /*10d30*/  SHFL.IDX PT, R3, R4, 0x1, 0x1c1f ;  /* 0x003c1f0004037f89 */ /* 0x000eaa00000e0000 */
        /* <DEDUP_REMOVED lines=47> */
[----:B-1----:R-:W-:Y:S02]  /*11030*/  FSEL R190, R24, -INF , !P0 ;  /* 0xff80000018be7808 */ /* 0x002fe40004000000 */
        /* <DEDUP_REMOVED lines=14> */
[--C-:B--2---:R-:W-:Y:S03]  /*11120*/  IMAD.IADD R0, R6, 0x1, R3.reuse ;  /* 0x0000000106007824 */ /* 0x104fe600078e0203 */
[----:B------:R-:W-:Y:S01]  /*11130*/  ISETP.LT.OR P0, PT, R2, 0x3a, P0 ;  /* 0x0000003a0200780c */ /* 0x000fe20000701670 */
[----:B------:R-:W-:Y:S03]  /*11140*/  IMAD.IADD R2, R7, 0x1, R3 ;  /* 0x0000000107027824 */ /* 0x000fe600078e0203 */
[----:B------:R-:W-:Y:S02]  /*11150*/  FSEL R200, R20, -INF , !P0 ;  /* 0xff80000014c87808 */ /* 0x000fe40004000000 */
[----:B------:R-:W-:Y:S11]  /*11160*/  PLOP3.LUT P0, PT, PT, PT, UP1, 0x40, 0x0 ;  /* 0x000000000000781c */ /* 0x000ff60003f0e818 */
[----:B------:R-:W-:Y:S02]  /*11170*/  @!UPT UIADD3 URZ, URZ, URZ, URZ ;  /* 0x0000003f3f3ff290 */ /* 0x000fe4000fffe03f */
        /* <DEDUP_REMOVED lines=16> */
.L_x_1013:
[----:B------:R-:W-:Y:S04]  /*11280*/  MOV R4, c[0x0][0x32c] ;  /* 0x0000cb0000047a02 */ /* 0x000fe80000000f00 */
[----:B------:R-:W-:Y:S11]  /*11290*/  ISETP.NE.AND P0, PT, R4, 0x1, PT ;  /* 0x000000010400780c */ /* 0x000ff60003f05270 */
[----:B------:R-:W-:Y:S02]  /*112a0*/  @!UPT UIADD3 URZ, URZ, URZ, URZ ;  /* 0x0000003f3f3ff290 */ /* 0x000fe4000fffe03f */
[----:B------:R-:W-:Y:S05]  /*112b0*/  @P0 IMAD.HI.U32 R4, R3, c[0x0][0x330], RZ ;  /* 0x0000cc0003040a27 */ /* 0x000fea00078e00ff */
[----:B------:R-:W-:Y:S02]  /*112c0*/  @P0 SHF.R.U32.HI R3, RZ, c[0x0][0x334], R4 ;  /* 0x0000cd00ff030a19 */ /* 0x000fe40000011604 */
.L_x_1014:
[----:B------:R-:W-:Y:S05]  /*112d0*/  BSYNC B0 ;  /* 0x0000000000007941 */ /* 0x000fea0003800000 */
.L_x_1012:
[----:B------:R-:W-:Y:S04]  /*112e0*/  IMAD R5, R3, c[0x0][0x32c], -R5 ;  /* 0x0000cb0003057a24 */ /* 0x000fe800078e0a05 */
[----:B------:R-:W-:Y:S05]  /*112f0*/  IMAD.IADD R5, R5, 0x1, -R12 ;  /* 0x0000000105057824 */ /* 0x000fea00078e0a0c */
[----:B------:R-:W-:Y:S02]  /*11300*/  IADD3 R3, R5, c[0x0][0x32c], RZ ;  /* 0x0000cb0005037a10 */ /* 0x000fe40007ffe0ff */
[----:B------:R-:W-:Y:S02]  /*11310*/  IMNMX R0, R0, R5, !PT ;  /* 0x0000000500007217 */ /* 0x000fe40007800200 */
[----:B------:R-:W-:Y:S02]  /*11320*/  IMNMX R2, R2, R3, PT ;  /* 0x0000000302027217 */ /* 0x000fe40003800200 */
.L_x_1011:
        /* <DEDUP_REMOVED lines=148> */
[C---:B------:R-:W-:Y:S02]  /*11c70*/  FMUL.FTZ R32, R2.reuse, R168 ;  /* 0x000000a802207220 */ /* 0x040fe40000410000 */
[C---:B------:R-:W-:Y:S01]  /*11c80*/  FMUL.FTZ R33, R2.reuse, R169 ;  /* 0x000000a902217220 */ /* 0x040fe20000410000 */
[----:B------:R-:W3:Y:S01]  /*11c90*/  MUFU.EX2 R201, R7 ;  /* 0x0000000700c97308 */ /* 0x000ee20000000800 */
[C---:B------:R-:W-:Y:S02]  /*11ca0*/  FMUL.FTZ R36, R2.reuse, R36 ;  /* 0x0000002402247220 */ /* 0x040fe40000410000 */
[C---:B------:R-:W-:Y:S01]  /*11cb0*/  FMUL.FTZ R37, R2.reuse, R37 ;  /* 0x0000002502257220 */ /* 0x040fe20000410000 */
[----:B-1----:R-:W-:Y:S01]  /*11cc0*/  F2FP.BF16.PACK_AB R137, R203, R204 ;  /* 0x000000cccb89723e */ /* 0x002fe200000010ff */
[C---:B------:R-:W-:Y:S02]  /*11cd0*/  FMUL.FTZ R40, R2.reuse, R40 ;  /* 0x0000002802287220 */ /* 0x040fe40000410000 */
[C---:B------:R-:W-:Y:S02]  /*11ce0*/  FMUL.FTZ R41, R2.reuse, R41 ;  /* 0x0000002902297220 */ /* 0x040fe40000410000 */
[C---:B------:R-:W-:Y:S01]  /*11cf0*/  FMUL.FTZ R44, R2.reuse, R44 ;  /* 0x0000002c022c7220 */ /* 0x040fe20000410000 */
        /* <DEDUP_REMOVED lines=8> */
[C---:B------:R-:W-:Y:S01]  /*11d80*/  FMUL.FTZ R56, R2.reuse, R56 ;  /* 0x0000003802387220 */ /* 0x040fe20000410000 */
        /* <DEDUP_REMOVED lines=22> */
[C---:B------:R-:W-:Y:S01]  /*11ef0*/  FMUL.FTZ R27, R0.reuse, R163 ;  /* 0x000000a3001b7220 */ /* 0x040fe20000410000 */
[----:B------:R-:W4:Y:S01]  /*11f00*/  LDSM.16.MT88.4 R148, [R214+0x2100] ;  /* 0x00210000d694783b */ /* 0x000f220000004200 */
[C---:B------:R-:W-:Y:S01]  /*11f10*/  FMUL.FTZ R34, R0.reuse, R170 ;  /* 0x000000aa00227220 */ /* 0x040fe20000410000 */
[C---:B------:R-:W-:Y:S03]  /*11f20*/  HMMA.16816.F32.BF16 R12, R136.reuse, R20, R12 ;  /* 0x00000014880c723c */ /* 0x040fe6000004180c */
[----:B------:R-:W-:Y:S02]  /*11f30*/  FMUL.FTZ R35, R0, R171 ;  /* 0x000000ab00237220 */ /* 0x000fe40000410000 */
[--C-:B--2---:R-:W-:Y:S01]  /*11f40*/  FFMA.FTZ R134, R174, c[0x0][0x2d0], -R176.reuse ;  /* 0x0000b400ae867a23 */ /* 0x104fe200000108b0 */
[----:B------:R-:W-:Y:S01]  /*11f50*/  LDSM.16.MT88.4 R160, [R214+0x2900] ;  /* 0x00290000d6a0783b */ /* 0x000fe20000004200 */
[C---:B------:R-:W-:Y:S01]  /*11f60*/  FMUL.FTZ R20, R2.reuse, R156 ;  /* 0x0000009c02147220 */ /* 0x040fe20000410000 */
[C---:B------:R-:W-:Y:S01]  /*11f70*/  HMMA.16816.F32.BF16 R16, R136.reuse, R22, R16 ;  /* 0x000000168810723c */ /* 0x040fe20000041810 */
[----:B------:R2:W5:Y:S03]  /*11f80*/  MUFU.EX2 R209, R134 ;  /* 0x0000008600d17308 */ /* 0x0005660000000800 */
[----:B------:R-:W-:Y:S02]  /*11f90*/  FMUL.FTZ R21, R2, R157 ;  /* 0x0000009d02157220 */ /* 0x000fe40000410000 */
[C---:B------:R-:W-:Y:S01]  /*11fa0*/  FMUL.FTZ R38, R0.reuse, R38 ;  /* 0x0000002600267220 */ /* 0x040fe20000410000 */
[----:B------:R-:W-:Y:S01]  /*11fb0*/  LDSM.16.MT88.4 R168, [R213+0x4900] ;  /* 0x00490000d5a8783b */ /* 0x000fe20000004200 */
[C---:B------:R-:W-:Y:S04]  /*11fc0*/  FMUL.FTZ R22, R0.reuse, R158 ;  /* 0x0000009e00167220 */ /* 0x040fe80000410000 */
[C---:B------:R-:W-:Y:S02]  /*11fd0*/  FMUL.FTZ R23, R0.reuse, R159 ;  /* 0x0000009f00177220 */ /* 0x040fe40000410000 */
[C---:B------:R-:W-:Y:S01]  /*11fe0*/  FMUL.FTZ R39, R0.reuse, R39 ;  /* 0x0000002700277220 */ /* 0x040fe20000410000 */
[----:B------:R-:W-:Y:S01]  /*11ff0*/  LDSM.16.MT88.4 R156, [R213+0x2900] ;  /* 0x00290000d59c783b */ /* 0x000fe20000004200 */
[C---:B------:R-:W-:Y:S02]  /*12000*/  FMUL.FTZ R42, R0.reuse, R42 ;  /* 0x0000002a002a7220 */ /* 0x040fe40000410000 */
[C---:B------:R-:W-:Y:S01]  /*12010*/  FMUL.FTZ R43, R0.reuse, R43 ;  /* 0x0000002b002b7220 */ /* 0x040fe20000410000 */
[C---:B------:R-:W-:Y:S03]  /*12020*/  HMMA.16816.F32.BF16 R20, R136.reuse, R28, R20 ;  /* 0x0000001c8814723c */ /* 0x040fe60000041814 */
[C---:B------:R-:W-:Y:S02]  /*12030*/  FMUL.FTZ R46, R0.reuse, R46 ;  /* 0x0000002e002e7220 */ /* 0x040fe40000410000 */
[----:B------:R-:W-:Y:S02]  /*12040*/  FMUL.FTZ R47, R0, R47 ;  /* 0x0000002f002f7220 */ /* 0x000fe40000410000 */
[C---:B------:R-:W-:Y:S01]  /*12050*/  FMUL.FTZ R28, R2.reuse, R164 ;  /* 0x000000a4021c7220 */ /* 0x040fe20000410000 */
[C---:B------:R-:W-:Y:S04]  /*12060*/  HMMA.16816.F32.BF16 R24, R136.reuse, R30, R24 ;  /* 0x0000001e8818723c */ /* 0x040fe80000041818 */
[----:B------:R-:W-:Y:S02]  /*12070*/  FMUL.FTZ R29, R2, R165 ;  /* 0x000000a5021d7220 */ /* 0x000fe40000410000 */
[--C-:B--2---:R-:W-:Y:S02]  /*12080*/  FFMA.FTZ R134, R173, c[0x0][0x2d0], -R176.reuse ;  /* 0x0000b400ad867a23 */ /* 0x104fe400000108b0 */
[C---:B------:R-:W-:Y:S01]  /*12090*/  FMUL.FTZ R30, R0.reuse, R166 ;  /* 0x000000a6001e7220 */ /* 0x040fe20000410000 */
[----:B------:R-:W-:Y:S01]  /*120a0*/  LDSM.16.MT88.4 R172, [R214+0x4900] ;  /* 0x00490000d6ac783b */ /* 0x000fe20000004200 */
[----:B------:R2:W-:Y:S02]  /*120b0*/  MUFU.EX2 R208, R134 ;  /* 0x0000008600d07308 */ /* 0x0005e40000000800 */
[C---:B------:R-:W-:Y:S02]  /*120c0*/  FMUL.FTZ R31, R0.reuse, R167 ;  /* 0x000000a7001f7220 */ /* 0x040fe40000410000 */
[C---:B------:R-:W-:Y:S02]  /*120d0*/  FMUL.FTZ R50, R0.reuse, R50 ;  /* 0x0000003200327220 */ /* 0x040fe40000410000 */
[C---:B------:R-:W-:Y:S01]  /*120e0*/  FMUL.FTZ R51, R0.reuse, R51 ;  /* 0x0000003300337220 */ /* 0x040fe20000410000 */
[----:B------:R-:W-:Y:S01]  /*120f0*/  LDSM.16.MT88.4 R164, [R216+0x2900] ;  /* 0x00290000d8a4783b */ /* 0x000fe20000004200 */
        /* <DEDUP_REMOVED lines=11> */
[----:B------:R-:W-:Y:S02]  /*121b0*/  FMUL.FTZ R67, R0, R67 ;  /* 0x0000004300437220 */ /* 0x000fe40000410000 */
[C---:B------:R-:W-:Y:S01]  /*121c0*/  HMMA.16816.F32.BF16 R40, R136.reuse, R146, R40 ;  /* 0x000000928828723c */ /* 0x040fe20000041828 */
[----:B------:R-:W3:Y:S03]  /*121d0*/  LDSM.16.MT88.4 R144, [R215+0x2100] ;  /* 0x00210000d790783b */ /* 0x000ee60000004200 */
[C---:B------:R-:W-:Y:S02]  /*121e0*/  FMUL.FTZ R68, R2.reuse, R68 ;  /* 0x0000004402447220 */ /* 0x040fe40000410000 */
[----:B------:R-:W-:Y:S02]  /*121f0*/  FMUL.FTZ R69, R2, R69 ;  /* 0x0000004502457220 */ /* 0x000fe40000410000 */
[C---:B----4-:R-:W-:Y:S04]  /*12200*/  HMMA.16816.F32.BF16 R44, R136.reuse, R148, R44 ;  /* 0x00000094882c723c */ /* 0x050fe8000004182c */
[C---:B------:R-:W-:Y:S02]  /*12210*/  FMUL.FTZ R70, R0.reuse, R70 ;  /* 0x0000004600467220 */ /* 0x040fe40000410000 */
[----:B------:R-:W-:Y:S02]  /*12220*/  FMUL.FTZ R71, R0, R71 ;  /* 0x0000004700477220 */ /* 0x000fe40000410000 */
[C---:B------:R-:W-:Y:S01]  /*12230*/  HMMA.16816.F32.BF16 R48, R136.reuse, R150, R48 ;  /* 0x000000968830723c */ /* 0x040fe20000041830 */
[----:B------:R-:W4:Y:S03]  /*12240*/  LDSM.16.MT88.4 R148, [R213+0x4100] ;  /* 0x00410000d594783b */ /* 0x000f260000004200 */
[C---:B------:R-:W-:Y:S02]  /*12250*/  FMUL.FTZ R72, R2.reuse, R72 ;  /* 0x0000004802487220 */ /* 0x040fe40000410000 */
[----:B------:R-:W-:Y:S02]  /*12260*/  FMUL.FTZ R73, R2, R73 ;  /* 0x0000004902497220 */ /* 0x000fe40000410000 */
[C---:B------:R-:W-:Y:S01]  /*12270*/  FMUL.FTZ R74, R0.reuse, R74 ;  /* 0x0000004a004a7220 */ /* 0x040fe20000410000 */
[C---:B-1----:R-:W-:Y:S03]  /*12280*/  HMMA.16816.F32.BF16 R52, R136.reuse, R140, R52 ;  /* 0x0000008c8834723c */ /* 0x042fe60000041834 */
[----:B------:R-:W-:Y:S02]  /*12290*/  FMUL.FTZ R75, R0, R75 ;  /* 0x0000004b004b7220 */ /* 0x000fe40000410000 */
[C---:B------:R-:W-:Y:S02]  /*122a0*/  FMUL.FTZ R76, R2.reuse, R76 ;  /* 0x0000004c024c7220 */ /* 0x040fe40000410000 */
[----:B------:R-:W-:Y:S01]  /*122b0*/  FMUL.FTZ R77, R2, R77 ;  /* 0x0000004d024d7220 */ /* 0x000fe20000410000 */
[C---:B------:R-:W-:Y:S01]  /*122c0*/  HMMA.16816.F32.BF16 R56, R136.reuse, R142, R56 ;  /* 0x0000008e8838723c */ /* 0x040fe20000041838 */
[----:B------:R-:W1:Y:S03]  /*122d0*/  LDSM.16.MT88.4 R140, [R214+0x4100] ;  /* 0x00410000d68c783b */ /* 0x000e660000004200 */
[C---:B------:R-:W-:Y:S02]  /*122e0*/  FMUL.FTZ R78, R0.reuse, R78 ;  /* 0x0000004e004e7220 */ /* 0x040fe40000410000 */
[----:B------:R-:W-:Y:S02]  /*122f0*/  FMUL.FTZ R79, R0, R79 ;  /* 0x0000004f004f7220 */ /* 0x000fe40000410000 */
[C---:B---3--:R-:W-:Y:S04]  /*12300*/  HMMA.16816.F32.BF16 R60, R136.reuse, R144, R60 ;  /* 0x00000090883c723c */ /* 0x048fe8000004183c */
[--C-:B--2---:R-:W-:Y:S01]  /*12310*/  FFMA.FTZ R134, R178, c[0x0][0x2d0], -R176.reuse ;  /* 0x0000b400b2867a23 */ /* 0x104fe200000108b0 */
[----:B------:R-:W-:Y:S01]  /*12320*/  MOV R178, R192 ;  /* 0x000000c000b27202 */ /* 0x000fe20000000f00 */
[C---:B------:R-:W-:Y:S02]  /*12330*/  FMUL.FTZ R80, R2.reuse, R80 ;  /* 0x0000005002507220 */ /* 0x040fe40000410000 */
[C---:B------:R-:W-:Y:S01]  /*12340*/  HMMA.16816.F32.BF16 R64, R136.reuse, R146, R64 ;  /* 0x000000928840723c */ /* 0x040fe20000041840 */
[----:B------:R2:W3:Y:S01]  /*12350*/  MUFU.EX2 R207, R134 ;  /* 0x0000008600cf7308 */ /* 0x0004e20000000800 */
[----:B------:R-:W3:Y:S02]  /*12360*/  LDSM.16.MT88.4 R144, [R216+0x4100] ;  /* 0x00410000d890783b */ /* 0x000ee40000004200 */
[----:B------:R-:W-:Y:S02]  /*12370*/  FMUL.FTZ R81, R2, R81 ;  /* 0x0000005102517220 */ /* 0x000fe40000410000 */
[C---:B------:R-:W-:Y:S02]  /*12380*/  FMUL.FTZ R82, R0.reuse, R82 ;  /* 0x0000005200527220 */ /* 0x040fe40000410000 */
[C---:B----4-:R-:W-:Y:S04]  /*12390*/  HMMA.16816.F32.BF16 R68, R136.reuse, R148, R68 ;  /* 0x000000948844723c */ /* 0x050fe80000041844 */
[----:B------:R-:W-:Y:S02]  /*123a0*/  FMUL.FTZ R83, R0, R83 ;  /* 0x0000005300537220 */ /* 0x000fe40000410000 */
[C---:B------:R-:W-:Y:S02]  /*123b0*/  FMUL.FTZ R84, R2.reuse, R84 ;  /* 0x0000005402547220 */ /* 0x040fe40000410000 */
[C---:B------:R-:W-:Y:S01]  /*123c0*/  HMMA.16816.F32.BF16 R72, R136.reuse, R150, R72 ;  /* 0x000000968848723c */ /* 0x040fe20000041848 */
[----:B------:R-:W4:Y:S03]  /*123d0*/  LDSM.16.MT88.4 R148, [R215+0x4100] ;  /* 0x00410000d794783b */ /* 0x000f260000004200 */
[----:B------:R-:W-:Y:S02]  /*123e0*/  FMUL.FTZ R85, R2, R85 ;  /* 0x0000005502557220 */ /* 0x000fe40000410000 */
[C---:B------:R-:W-:Y:S02]  /*123f0*/  FMUL.FTZ R86, R0.reuse, R86 ;  /* 0x0000005600567220 */ /* 0x040fe40000410000 */
[----:B------:R-:W-:Y:S01]  /*12400*/  FMUL.FTZ R87, R0, R87 ;  /* 0x0000005700577220 */ /* 0x000fe20000410000 */
[C---:B-1----:R-:W-:Y:S03]  /*12410*/  HMMA.16816.F32.BF16 R76, R136.reuse, R140, R76 ;  /* 0x0000008c884c723c */ /* 0x042fe6000004184c */
[--C-:B--2---:R-:W-:Y:S01]  /*12420*/  FFMA.FTZ R134, R180, c[0x0][0x2d0], -R133.reuse ;  /* 0x0000b400b4867a23 */ /* 0x104fe20000010885 */
[----:B------:R-:W-:Y:S01]  /*12430*/  MOV R180, R191 ;  /* 0x000000bf00b47202 */ /* 0x000fe20000000f00 */
[C---:B------:R-:W-:Y:S02]  /*12440*/  FMUL.FTZ R88, R2.reuse, R88 ;  /* 0x0000005802587220 */ /* 0x040fe40000410000 */
[----:B------:R1:W-:Y:S01]  /*12450*/  MUFU.EX2 R193, R134 ;  /* 0x0000008600c17308 */ /* 0x0003e20000000800 */
[C---:B------:R-:W-:Y:S01]  /*12460*/  HMMA.16816.F32.BF16 R80, R136.reuse, R142, R80 ;  /* 0x0000008e8850723c */ /* 0x040fe20000041850 */
[----:B------:R-:W2:Y:S03]  /*12470*/  LDSM.16.MT88.4 R140, [R213+0x6100] ;  /* 0x00610000d58c783b */ /* 0x000ea60000004200 */
[----:B------:R-:W-:Y:S02]  /*12480*/  FMUL.FTZ R89, R2, R89 ;  /* 0x0000005902597220 */ /* 0x000fe40000410000 */
[C---:B------:R-:W-:Y:S02]  /*12490*/  FMUL.FTZ R90, R0.reuse, R90 ;  /* 0x0000005a005a7220 */ /* 0x040fe40000410000 */
[----:B------:R-:W-:Y:S01]  /*124a0*/  FMUL.FTZ R91, R0, R91 ;  /* 0x0000005b005b7220 */ /* 0x000fe20000410000 */
[C---:B---3--:R-:W-:Y:S03]  /*124b0*/  HMMA.16816.F32.BF16 R84, R136.reuse, R144, R84 ;  /* 0x000000908854723c */ /* 0x048fe60000041854 */
[C---:B------:R-:W-:Y:S02]  /*124c0*/  FMUL.FTZ R92, R2.reuse, R92 ;  /* 0x0000005c025c7220 */ /* 0x040fe40000410000 */
[----:B------:R-:W-:Y:S02]  /*124d0*/  FMUL.FTZ R93, R2, R93 ;  /* 0x0000005d025d7220 */ /* 0x000fe40000410000 */
[C---:B------:R-:W-:Y:S01]  /*124e0*/  FMUL.FTZ R94, R0.reuse, R94 ;  /* 0x0000005e005e7220 */ /* 0x040fe20000410000 */
[C---:B------:R-:W-:Y:S01]  /*124f0*/  HMMA.16816.F32.BF16 R88, R136.reuse, R146, R88 ;  /* 0x000000928858723c */ /* 0x040fe20000041858 */
[----:B------:R-:W3:Y:S03]  /*12500*/  LDSM.16.MT88.4 R144, [R214+0x6100] ;  /* 0x00610000d690783b */ /* 0x000ee60000004200 */
[----:B------:R-:W-:Y:S02]  /*12510*/  FMUL.FTZ R95, R0, R95 ;  /* 0x0000005f005f7220 */ /* 0x000fe40000410000 */
[--C-:B-1----:R-:W-:Y:S02]  /*12520*/  FFMA.FTZ R134, R179, c[0x0][0x2d0], -R133.reuse ;  /* 0x0000b400b3867a23 */ /* 0x102fe40000010885 */
[C---:B------:R-:W-:Y:S02]  /*12530*/  FMUL.FTZ R96, R2.reuse, R96 ;  /* 0x0000006002607220 */ /* 0x040fe40000410000 */
[----:B------:R1:W1:Y:S01]  /*12540*/  MUFU.EX2 R192, R134 ;  /* 0x0000008600c07308 */ /* 0x0002620000000800 */
[C---:B----4-:R-:W-:Y:S03]  /*12550*/  HMMA.16816.F32.BF16 R92, R136.reuse, R148, R92 ;  /* 0x00000094885c723c */ /* 0x050fe6000004185c */
[----:B------:R-:W-:Y:S02]  /*12560*/  FMUL.FTZ R97, R2, R97 ;  /* 0x0000006102617220 */ /* 0x000fe40000410000 */
[C---:B------:R-:W-:Y:S02]  /*12570*/  FMUL.FTZ R98, R0.reuse, R98 ;  /* 0x0000006200627220 */ /* 0x040fe40000410000 */
[----:B------:R-:W-:Y:S02]  /*12580*/  FMUL.FTZ R99, R0, R99 ;  /* 0x0000006300637220 */ /* 0x000fe40000410000 */
[C---:B------:R-:W-:Y:S03]  /*12590*/  FMUL.FTZ R100, R2.reuse, R100 ;  /* 0x0000006402647220 */ /* 0x040fe60000410000 */
[----:B------:R-:W-:Y:S02]  /*125a0*/  FMUL.FTZ R101, R2, R101 ;  /* 0x0000006502657220 */ /* 0x000fe40000410000 */
[C---:B------:R-:W-:Y:S01]  /*125b0*/  HMMA.16816.F32.BF16 R96, R136.reuse, R150, R96 ;  /* 0x000000968860723c */ /* 0x040fe20000041860 */
[----:B------:R-:W4:Y:S02]  /*125c0*/  LDSM.16.MT88.4 R148, [R216+0x6100] ;  /* 0x00610000d894783b */ /* 0x000f240000004200 */
[C---:B------:R-:W-:Y:S02]  /*125d0*/  FMUL.FTZ R102, R0.reuse, R102 ;  /* 0x0000006600667220 */ /* 0x040fe40000410000 */
[----:B------:R-:W-:Y:S02]  /*125e0*/  FMUL.FTZ R103, R0, R103 ;  /* 0x0000006700677220 */ /* 0x000fe40000410000 */
[C---:B------:R-:W-:Y:S02]  /*125f0*/  FMUL.FTZ R104, R2.reuse, R104 ;  /* 0x0000006802687220 */ /* 0x040fe40000410000 */
[----:B------:R-:W-:Y:S03]  /*12600*/  FMUL.FTZ R105, R2, R105 ;  /* 0x0000006902697220 */ /* 0x000fe60000410000 */
[C---:B--2---:R-:W-:Y:S03]  /*12610*/  HMMA.16816.F32.BF16 R100, R136.reuse, R140, R100 ;  /* 0x0000008c8864723c */ /* 0x044fe60000041864 */
[C---:B------:R-:W-:Y:S02]  /*12620*/  FMUL.FTZ R106, R0.reuse, R106 ;  /* 0x0000006a006a7220 */ /* 0x040fe40000410000 */
[----:B------:R-:W-:Y:S02]  /*12630*/  FMUL.FTZ R107, R0, R107 ;  /* 0x0000006b006b7220 */ /* 0x000fe40000410000 */
[--C-:B-1----:R-:W-:Y:S02]  /*12640*/  FFMA.FTZ R134, R177, c[0x0][0x2d0], -R133.reuse ;  /* 0x0000b400b1867a23 */ /* 0x102fe40000010885 */
[C---:B------:R-:W-:Y:S02]  /*12650*/  FMUL.FTZ R108, R2.reuse, R108 ;  /* 0x0000006c026c7220 */ /* 0x040fe40000410000 */
[----:B------:R1:W-:Y:S01]  /*12660*/  MUFU.EX2 R191, R134 ;  /* 0x0000008600bf7308 */ /* 0x0003e20000000800 */
[C---:B------:R-:W-:Y:S01]  /*12670*/  HMMA.16816.F32.BF16 R104, R136.reuse, R142, R104 ;  /* 0x0000008e8868723c */ /* 0x040fe20000041868 */
[----:B------:R-:W2:Y:S02]  /*12680*/  LDSM.16.MT88.4 R140, [R215+0x6100] ;  /* 0x00610000d78c783b */ /* 0x000ea40000004200 */
[----:B------:R-:W-:Y:S02]  /*12690*/  FMUL.FTZ R109, R2, R109 ;  /* 0x0000006d026d7220 */ /* 0x000fe40000410000 */
[C---:B------:R-:W-:Y:S02]  /*126a0*/  FMUL.FTZ R110, R0.reuse, R110 ;  /* 0x0000006e006e7220 */ /* 0x040fe40000410000 */
[----:B------:R-:W-:Y:S02]  /*126b0*/  FMUL.FTZ R111, R0, R111 ;  /* 0x0000006f006f7220 */ /* 0x000fe40000410000 */
[C---:B------:R-:W-:Y:S03]  /*126c0*/  FMUL.FTZ R112, R2.reuse, R112 ;  /* 0x0000007002707220 */ /* 0x040fe60000410000 */
[----:B------:R-:W-:Y:S02]  /*126d0*/  FMUL.FTZ R113, R2, R113 ;  /* 0x0000007102717220 */ /* 0x000fe40000410000 */
        /* <DEDUP_REMOVED lines=11> */
[C---:B----4-:R-:W-:Y:S03]  /*12790*/  HMMA.16816.F32.BF16 R116, R136.reuse, R148, R116 ;  /* 0x000000948874723c */ /* 0x050fe60000041874 */
[C---:B------:R-:W-:Y:S02]  /*127a0*/  FMUL.FTZ R122, R0.reuse, R122 ;  /* 0x0000007a007a7220 */ /* 0x040fe40000410000 */
[----:B------:R-:W-:Y:S02]  /*127b0*/  FMUL.FTZ R123, R0, R123 ;  /* 0x0000007b007b7220 */ /* 0x000fe40000410000 */
[--C-:B-1----:R-:W-:Y:S02]  /*127c0*/  FFMA.FTZ R134, R181, c[0x0][0x2d0], -R133.reuse ;  /* 0x0000b400b5867a23 */ /* 0x102fe40000010885 */
[C---:B------:R-:W-:Y:S02]  /*127d0*/  FMUL.FTZ R124, R2.reuse, R124 ;  /* 0x0000007c027c7220 */ /* 0x040fe40000410000 */
[----:B------:R1:W4:Y:S01]  /*127e0*/  MUFU.EX2 R187, R134 ;  /* 0x0000008600bb7308 */ /* 0x0003220000000800 */
[C---:B------:R-:W-:Y:S01]  /*127f0*/  HMMA.16816.F32.BF16 R120, R136.reuse, R150, R120 ;  /* 0x000000968878723c */ /* 0x040fe20000041878 */
[----:B------:R-:W3:Y:S02]  /*12800*/  LDSM.16.MT88.4 R148, [R214+0x900] ;  /* 0x00090000d694783b */ /* 0x000ee40000004200 */
        /* <DEDUP_REMOVED lines=8> */
[--C-:B-1----:R-:W-:Y:S05]  /*12890*/  FFMA.FTZ R134, R182, c[0x0][0x2d0], -R176.reuse ;  /* 0x0000b400b6867a23 */ /* 0x102fea00000108b0 */
[----:B------:R-:W-:Y:S01]  /*128a0*/  HMMA.16816.F32.BF16 R128, R136, R142, R128 ;  /* 0x0000008e8880723c */ /* 0x000fe20000041880 */
[----:B------:R-:W1:Y:S01]  /*128b0*/  LDSM.16.MT88.4 R140, [R215+0x900] ;  /* 0x00090000d78c783b */ /* 0x000e620000004200 */
[----:B------:R2:W-:Y:S05]  /*128c0*/  MUFU.EX2 R206, R134 ;  /* 0x0000008600ce7308 */ /* 0x0005ea0000000800 */
[----:B-----5:R-:W-:Y:S02]  /*128d0*/  F2FP.BF16.PACK_AB R136, R209, R210 ;  /* 0x000000d2d188723e */ /* 0x020fe400000010ff */
[----:B------:R-:W-:Y:S03]  /*128e0*/  F2FP.BF16.PACK_AB R138, R207, R208 ;  /* 0x000000d0cf8a723e */ /* 0x000fe600000010ff */
[----:B------:R-:W-:Y:S02]  /*128f0*/  F2FP.BF16.PACK_AB R137, R192, R193 ;  /* 0x000000c1c089723e */ /* 0x000fe400000010ff */
[----:B----4-:R-:W-:Y:S07]  /*12900*/  F2FP.BF16.PACK_AB R139, R187, R191 ;  /* 0x000000bfbb8b723e */ /* 0x010fee00000010ff */
[C---:B---3--:R-:W-:Y:S03]  /*12910*/  HMMA.16816.F32.BF16 R4, R136.reuse, R144, R4 ;  /* 0x000000908804723c */ /* 0x048fe60000041804 */
[--C-:B--2---:R-:W-:Y:S05]  /*12920*/  FFMA.FTZ R134, R188, c[0x0][0x2d0], -R176.reuse ;  /* 0x0000b400bc867a23 */ /* 0x104fea00000108b0 */
[C---:B------:R-:W-:Y:S01]  /*12930*/  HMMA.16816.F32.BF16 R8, R136.reuse, R146, R8 ;  /* 0x000000928808723c */ /* 0x040fe20000041808 */
[----:B------:R-:W2:Y:S01]  /*12940*/  LDSM.16.MT88.4 R144, [R215+0x2900] ;  /* 0x00290000d790783b */ /* 0x000ea20000004200 */
[----:B------:R3:W4:Y:S06]  /*12950*/  MUFU.EX2 R205, R134 ;  /* 0x0000008600cd7308 */ /* 0x00072c0000000800 */
[C---:B------:R-:W-:Y:S08]  /*12960*/  HMMA.16816.F32.BF16 R12, R136.reuse, R148, R12 ;  /* 0x00000094880c723c */ /* 0x040ff0000004180c */
[C---:B------:R-:W-:Y:S01]  /*12970*/  HMMA.16816.F32.BF16 R16, R136.reuse, R150, R16 ;  /* 0x000000968810723c */ /* 0x040fe20000041810 */
[----:B------:R-:W5:Y:S07]  /*12980*/  LDSM.16.MT88.4 R148, [R216+0x4900] ;  /* 0x00490000d894783b */ /* 0x000f6e0000004200 */
[C---:B------:R-:W-:Y:S04]  /*12990*/  HMMA.16816.F32.BF16 R20, R136.reuse, R152, R20 ;  /* 0x000000988814723c */ /* 0x040fe80000041814 */
[--C-:B---3--:R-:W-:Y:S04]  /*129a0*/  FFMA.FTZ R134, R189, c[0x0][0x2d0], -R176.reuse ;  /* 0x0000b400bd867a23 */ /* 0x108fe800000108b0 */
[C---:B------:R-:W-:Y:S01]  /*129b0*/  HMMA.16816.F32.BF16 R24, R136.reuse, R154, R24 ;  /* 0x0000009a8818723c */ /* 0x040fe20000041818 */
[----:B------:R-:W-:Y:S01]  /*129c0*/  LDSM.16.MT88.4 R152, [R214+0x6900] ;  /* 0x00690000d698783b */ /* 0x000fe20000004200 */
[----:B------:R3:W-:Y:S06]  /*129d0*/  MUFU.EX2 R189, R134 ;  /* 0x0000008600bd7308 */ /* 0x0007ec0000000800 */
[C---:B-1----:R-:W-:Y:S08]  /*129e0*/  HMMA.16816.F32.BF16 R28, R136.reuse, R140, R28 ;  /* 0x0000008c881c723c */ /* 0x042ff0000004181c */
[C---:B------:R-:W-:Y:S01]  /*129f0*/  HMMA.16816.F32.BF16 R32, R136.reuse, R142, R32 ;  /* 0x0000008e8820723c */ /* 0x040fe20000041820 */
[----:B------:R-:W1:Y:S07]  /*12a00*/  LDSM.16.MT88.4 R140, [R215+0x4900] ;  /* 0x00490000d78c783b */ /* 0x000e6e0000004200 */
[C---:B------:R-:W-:Y:S04]  /*12a10*/  HMMA.16816.F32.BF16 R36, R136.reuse, R156, R36 ;  /* 0x0000009c8824723c */ /* 0x040fe80000041824 */
[--C-:B---3--:R-:W-:Y:S01]  /*12a20*/  FFMA.FTZ R134, R190, c[0x0][0x2d0], -R176.reuse ;  /* 0x0000b400be867a23 */ /* 0x108fe200000108b0 */
[----:B------:R-:W-:Y:S02]  /*12a30*/  MOV R190, R180 ;  /* 0x000000b400be7202 */ /* 0x000fe40000000f00 */
[--C-:B------:R-:W-:Y:S01]  /*12a40*/  FFMA.FTZ R156, R183, c[0x0][0x2d0], -R133.reuse ;  /* 0x0000b400b79c7a23 */ /* 0x100fe20000010885 */
[C---:B------:R-:W-:Y:S01]  /*12a50*/  HMMA.16816.F32.BF16 R40, R136.reuse, R158, R40 ;  /* 0x0000009e8828723c */ /* 0x040fe20000041828 */
[----:B------:R3:W1:Y:S07]  /*12a60*/  MUFU.EX2 R188, R134 ;  /* 0x0000008600bc7308 */ /* 0x00066e0000000800 */
[C---:B------:R-:W-:Y:S03]  /*12a70*/  HMMA.16816.F32.BF16 R44, R136.reuse, R160, R44 ;  /* 0x000000a0882c723c */ /* 0x040fe6000004182c */
[----:B------:R1:W-:Y:S05]  /*12a80*/  MUFU.EX2 R181, R156 ;  /* 0x0000009c00b57308 */ /* 0x0003ea0000000800 */
[C---:B------:R-:W-:Y:S01]  /*12a90*/  HMMA.16816.F32.BF16 R48, R136.reuse, R162, R48 ;  /* 0x000000a28830723c */ /* 0x040fe20000041830 */
[----:B------:R-:W-:Y:S07]  /*12aa0*/  LDSM.16.MT88.4 R160, [R214+0x3100] ;  /* 0x00310000d6a0783b */ /* 0x000fee0000004200 */
[C---:B------:R-:W-:Y:S04]  /*12ab0*/  HMMA.16816.F32.BF16 R52, R136.reuse, R164, R52 ;  /* 0x000000a48834723c */ /* 0x040fe80000041834 */
[--C-:B---3--:R-:W-:Y:S04]  /*12ac0*/  FFMA.FTZ R134, R184, c[0x0][0x2d0], -R133.reuse ;  /* 0x0000b400b8867a23 */ /* 0x108fe80000010885 */
[C---:B------:R-:W-:Y:S01]  /*12ad0*/  HMMA.16816.F32.BF16 R56, R136.reuse, R166, R56 ;  /* 0x000000a68838723c */ /* 0x040fe20000041838 */
[----:B------:R-:W-:Y:S01]  /*12ae0*/  LDSM.16.MT88.4 R164, [R214+0x5100] ;  /* 0x00510000d6a4783b */ /* 0x000fe20000004200 */
[----:B------:R3:W3:Y:S06]  /*12af0*/  MUFU.EX2 R180, R134 ;  /* 0x0000008600b47308 */ /* 0x0006ec0000000800 */
[C---:B--2---:R-:W-:Y:S01]  /*12b00*/  HMMA.16816.F32.BF16 R60, R136.reuse, R144, R60 ;  /* 0x00000090883c723c */ /* 0x044fe2000004183c */
[----:B-1----:R-:W-:Y:S07]  /*12b10*/  LDSM.16.MT88.4 R156, [R213+0x3100] ;  /* 0x00310000d59c783b */ /* 0x002fee0000004200 */
[C---:B------:R-:W-:Y:S01]  /*12b20*/  HMMA.16816.F32.BF16 R64, R136.reuse, R146, R64 ;  /* 0x000000928840723c */ /* 0x040fe20000041840 */
[----:B------:R-:W1:Y:S07]  /*12b30*/  LDSM.16.MT88.4 R144, [R213+0x6900] ;  /* 0x00690000d590783b */ /* 0x000e6e0000004200 */
[C---:B------:R-:W-:Y:S04]  /*12b40*/  HMMA.16816.F32.BF16 R68, R136.reuse, R168, R68 ;  /* 0x000000a88844723c */ /* 0x040fe80000041844 */
[--C-:B---3--:R-:W-:Y:S04]  /*12b50*/  FFMA.FTZ R134, R185, c[0x0][0x2d0], -R133.reuse ;  /* 0x0000b400b9867a23 */ /* 0x108fe80000010885 */
[C---:B------:R-:W-:Y:S01]  /*12b60*/  HMMA.16816.F32.BF16 R72, R136.reuse, R170, R72 ;  /* 0x000000aa8848723c */ /* 0x040fe20000041848 */
[----:B------:R-:W-:Y:S01]  /*12b70*/  LDSM.16.MT88.4 R168, [R215+0x1900] ;  /* 0x00190000d7a8783b */ /* 0x000fe20000004200 */
[----:B------:R2:W-:Y:S06]  /*12b80*/  MUFU.EX2 R179, R134 ;  /* 0x0000008600b37308 */ /* 0x0005ec0000000800 */
[C---:B------:R-:W-:Y:S08]  /*12b90*/  HMMA.16816.F32.BF16 R76, R136.reuse, R172, R76 ;  /* 0x000000ac884c723c */ /* 0x040ff0000004184c */
[C---:B------:R-:W-:Y:S01]  /*12ba0*/  HMMA.16816.F32.BF16 R80, R136.reuse, R174, R80 ;  /* 0x000000ae8850723c */ /* 0x040fe20000041850 */
[----:B------:R-:W-:Y:S07]  /*12bb0*/  LDSM.16.MT88.4 R172, [R213+0x5900] ;  /* 0x00590000d5ac783b */ /* 0x000fee0000004200 */
[C---:B-----5:R-:W-:Y:S04]  /*12bc0*/  HMMA.16816.F32.BF16 R84, R136.reuse, R148, R84 ;  /* 0x000000948854723c */ /* 0x060fe80000041854 */
[--C-:B--2---:R-:W-:Y:S01]  /*12bd0*/  FFMA.FTZ R134, R186, c[0x0][0x2d0], -R133.reuse ;  /* 0x0000b400ba867a23 */ /* 0x104fe20000010885 */
[----:B------:R-:W-:Y:S03]  /*12be0*/  MOV R186, R178 ;  /* 0x000000b200ba7202 */ /* 0x000fe60000000f00 */
[C---:B------:R-:W-:Y:S01]  /*12bf0*/  HMMA.16816.F32.BF16 R88, R136.reuse, R150, R88 ;  /* 0x000000968858723c */ /* 0x040fe20000041858 */
[----:B------:R-:W2:Y:S01]  /*12c00*/  LDSM.16.MT88.4 R148, [R216+0x6900] ;  /* 0x00690000d894783b */ /* 0x000ea20000004200 */
[----:B------:R3:W5:Y:S06]  /*12c10*/  MUFU.EX2 R178, R134 ;  /* 0x0000008600b27308 */ /* 0x00076c0000000800 */
[C---:B------:R-:W-:Y:S08]  /*12c20*/  HMMA.16816.F32.BF16 R92, R136.reuse, R140, R92 ;  /* 0x0000008c885c723c */ /* 0x040ff0000004185c */
[C---:B------:R-:W-:Y:S01]  /*12c30*/  HMMA.16816.F32.BF16 R96, R136.reuse, R142, R96 ;  /* 0x0000008e8860723c */ /* 0x040fe20000041860 */
[----:B------:R-:W4:Y:S07]  /*12c40*/  LDSM.16.MT88.4 R140, [R215+0x6900] ;  /* 0x00690000d78c783b */ /* 0x000f2e0000004200 */
[C---:B-1----:R-:W-:Y:S04]  /*12c50*/  HMMA.16816.F32.BF16 R100, R136.reuse, R144, R100 ;  /* 0x000000908864723c */ /* 0x042fe80000041864 */
[--C-:B---3--:R-:W-:Y:S02]  /*12c60*/  FFMA.FTZ R134, R197, c[0x0][0x2d0], -R176.reuse ;  /* 0x0000b400c5867a23 */ /* 0x108fe400000108b0 */
[----:B------:R-:W3:Y:S02]  /*12c70*/  LDL.LU R197, [R1+0x4] ;  /* 0x0000040001c57983 */ /* 0x000ee40000300800 */
[C---:B------:R-:W-:Y:S01]  /*12c80*/  HMMA.16816.F32.BF16 R104, R136.reuse, R146, R104 ;  /* 0x000000928868723c */ /* 0x040fe20000041868 */
[----:B------:R1:W-:Y:S01]  /*12c90*/  MUFU.EX2 R185, R134 ;  /* 0x0000008600b97308 */ /* 0x0003e20000000800 */
[----:B------:R-:W5:Y:S06]  /*12ca0*/  LDSM.16.MT88.4 R144, [R213+0x1100] ;  /* 0x00110000d590783b */ /* 0x000f6c0000004200 */
[C---:B------:R-:W-:Y:S08]  /*12cb0*/  HMMA.16816.F32.BF16 R108, R136.reuse, R152, R108 ;  /* 0x00000098886c723c */ /* 0x040ff0000004186c */
[C---:B------:R-:W-:Y:S01]  /*12cc0*/  HMMA.16816.F32.BF16 R112, R136.reuse, R154, R112 ;  /* 0x0000009a8870723c */ /* 0x040fe20000041870 */
[----:B------:R-:W5:Y:S07]  /*12cd0*/  LDSM.16.MT88.4 R152, [R214+0x1100] ;  /* 0x00110000d698783b */ /* 0x000f6e0000004200 */
[C---:B--2---:R-:W-:Y:S04]  /*12ce0*/  HMMA.16816.F32.BF16 R116, R136.reuse, R148, R116 ;  /* 0x000000948874723c */ /* 0x044fe80000041874 */
[--C-:B-1----:R-:W-:Y:S02]  /*12cf0*/  FFMA.FTZ R134, R198, c[0x0][0x2d0], -R176.reuse ;  /* 0x0000b400c6867a23 */ /* 0x102fe400000108b0 */
[----:B------:R-:W2:Y:S02]  /*12d00*/  LDL.LU R198, [R1] ;  /* 0x0000000001c67983 */ /* 0x000ea40000300800 */
[C---:B------:R-:W-:Y:S01]  /*12d10*/  HMMA.16816.F32.BF16 R120, R136.reuse, R150, R120 ;  /* 0x000000968878723c */ /* 0x040fe20000041878 */
[----:B------:R1:W1:Y:S01]  /*12d20*/  MUFU.EX2 R184, R134 ;  /* 0x0000008600b87308 */ /* 0x0002620000000800 */
[----:B------:R-:W5:Y:S06]  /*12d30*/  LDSM.16.MT88.4 R148, [R216+0x1100] ;  /* 0x00110000d894783b */ /* 0x000f6c0000004200 */
[C---:B----4-:R-:W-:Y:S08]  /*12d40*/  HMMA.16816.F32.BF16 R124, R136.reuse, R140, R124 ;  /* 0x0000008c887c723c */ /* 0x050ff0000004187c */
[----:B------:R-:W-:Y:S01]  /*12d50*/  HMMA.16816.F32.BF16 R128, R136, R142, R128 ;  /* 0x0000008e8880723c */ /* 0x000fe20000041880 */
[----:B------:R-:W4:Y:S06]  /*12d60*/  LDSM.16.MT88.4 R140, [R215+0x1100] ;  /* 0x00110000d78c783b */ /* 0x000f2c0000004200 */
[----:B------:R-:W-:Y:S02]  /*12d70*/  F2FP.BF16.PACK_AB R136, R205, R206 ;  /* 0x000000cecd88723e */ /* 0x000fe400000010ff */
[----:B------:R-:W-:Y:S03]  /*12d80*/  F2FP.BF16.PACK_AB R138, R188, R189 ;  /* 0x000000bdbc8a723e */ /* 0x000fe600000010ff */
[----:B------:R-:W-:Y:S01]  /*12d90*/  F2FP.BF16.PACK_AB R137, R180, R181 ;  /* 0x000000b5b489723e */ /* 0x000fe200000010ff */
[--C-:B-1----:R-:W-:Y:S01]  /*12da0*/  FFMA.FTZ R134, R199, c[0x0][0x2d0], -R176.reuse ;  /* 0x0000b400c7867a23 */ /* 0x102fe200000108b0 */
[----:B-----5:R-:W-:Y:S01]  /*12db0*/  F2FP.BF16.PACK_AB R139, R178, R179 ;  /* 0x000000b3b28b723e */ /* 0x020fe200000010ff */
[----:B------:R-:W-:Y:S02]  /*12dc0*/  FFMA.FTZ R176, R200, c[0x0][0x2d0], -R176 ;  /* 0x0000b400c8b07a23 */ /* 0x000fe400000108b0 */
[----:B------:R1:W-:Y:S04]  /*12dd0*/  MUFU.EX2 R183, R134 ;  /* 0x0000008600b77308 */ /* 0x0003e80000000800 */
[C---:B------:R-:W-:Y:S06]  /*12de0*/  HMMA.16816.F32.BF16 R4, R136.reuse, R144, R4 ;  /* 0x000000908804723c */ /* 0x040fec0000041804 */
[----:B------:R-:W5:Y:S02]  /*12df0*/  MUFU.EX2 R182, R176 ;  /* 0x000000b000b67308 */ /* 0x000f640000000800 */
[C---:B------:R-:W-:Y:S01]  /*12e00*/  HMMA.16816.F32.BF16 R8, R136.reuse, R146, R8 ;  /* 0x000000928808723c */ /* 0x040fe20000041808 */
[----:B------:R-:W5:Y:S07]  /*12e10*/  LDSM.16.MT88.4 R144, [R216+0x3100] ;  /* 0x00310000d890783b */ /* 0x000f6e0000004200 */
[C---:B------:R-:W-:Y:S04]  /*12e20*/  HMMA.16816.F32.BF16 R12, R136.reuse, R152, R12 ;  /* 0x00000098880c723c */ /* 0x040fe8000004180c */
[--C-:B-1----:R-:W-:Y:S04]  /*12e30*/  FFMA.FTZ R134, R194, c[0x0][0x2d0], -R133.reuse ;  /* 0x0000b400c2867a23 */ /* 0x102fe80000010885 */
[C---:B------:R-:W-:Y:S01]  /*12e40*/  HMMA.16816.F32.BF16 R16, R136.reuse, R154, R16 ;  /* 0x0000009a8810723c */ /* 0x040fe20000041810 */
[----:B------:R-:W1:Y:S01]  /*12e50*/  LDSM.16.MT88.4 R152, [R215+0x3100] ;  /* 0x00310000d798783b */ /* 0x000e620000004200 */
[----:B------:R5:W-:Y:S06]  /*12e60*/  MUFU.EX2 R177, R134 ;  /* 0x0000008600b17308 */ /* 0x000bec0000000800 */
[C---:B------:R-:W-:Y:S08]  /*12e70*/  HMMA.16816.F32.BF16 R20, R136.reuse, R148, R20 ;  /* 0x000000948814723c */ /* 0x040ff00000041814 */
[C---:B------:R-:W-:Y:S01]  /*12e80*/  HMMA.16816.F32.BF16 R24, R136.reuse, R150, R24 ;  /* 0x000000968818723c */ /* 0x040fe20000041818 */
[----:B------:R-:W1:Y:S07]  /*12e90*/  LDSM.16.MT88.4 R148, [R213+0x5100] ;  /* 0x00510000d594783b */ /* 0x000e6e0000004200 */
[C---:B----4-:R-:W-:Y:S04]  /*12ea0*/  HMMA.16816.F32.BF16 R28, R136.reuse, R140, R28 ;  /* 0x0000008c881c723c */ /* 0x050fe8000004181c */
[--C-:B-----5:R-:W-:Y:S04]  /*12eb0*/  FFMA.FTZ R134, R195, c[0x0][0x2d0], -R133.reuse ;  /* 0x0000b400c3867a23 */ /* 0x120fe80000010885 */
[C---:B------:R-:W-:Y:S01]  /*12ec0*/  HMMA.16816.F32.BF16 R32, R136.reuse, R142, R32 ;  /* 0x0000008e8820723c */ /* 0x040fe20000041820 */
[----:B------:R-:W4:Y:S01]  /*12ed0*/  LDSM.16.MT88.4 R140, [R216+0x5100] ;  /* 0x00510000d88c783b */ /* 0x000f220000004200 */
[----:B------:R5:W1:Y:S06]  /*12ee0*/  MUFU.EX2 R176, R134 ;  /* 0x0000008600b07308 */ /* 0x000a6c0000000800 */
[C---:B------:R-:W-:Y:S08]  /*12ef0*/  HMMA.16816.F32.BF16 R36, R136.reuse, R156, R36 ;  /* 0x0000009c8824723c */ /* 0x040ff00000041824 */
[C---:B------:R-:W-:Y:S08]  /*12f00*/  HMMA.16816.F32.BF16 R40, R136.reuse, R158, R40 ;  /* 0x0000009e8828723c */ /* 0x040ff00000041828 */
[C---:B------:R-:W-:Y:S04]  /*12f10*/  HMMA.16816.F32.BF16 R44, R136.reuse, R160, R44 ;  /* 0x000000a0882c723c */ /* 0x040fe8000004182c */
[--C-:B-----5:R-:W-:Y:S02]  /*12f20*/  FFMA.FTZ R134, R196, c[0x0][0x2d0], -R133.reuse ;  /* 0x0000b400c4867a23 */ /* 0x120fe40000010885 */
[----:B------:R-:W-:Y:S02]  /*12f30*/  FFMA.FTZ R133, R135, c[0x0][0x2d0], -R133 ;  /* 0x0000b40087857a23 */ /* 0x000fe40000010885 */
[C---:B------:R-:W-:Y:S01]  /*12f40*/  HMMA.16816.F32.BF16 R48, R136.reuse, R162, R48 ;  /* 0x000000a28830723c */ /* 0x040fe20000041830 */
[----:B------:R-:W-:Y:S01]  /*12f50*/  LDSM.16.MT88.4 R160, [R216+0x1900] ;  /* 0x00190000d8a0783b */ /* 0x000fe20000004200 */
[----:B------:R-:W-:Y:S06]  /*12f60*/  MUFU.EX2 R134, R134 ;  /* 0x0000008600867308 */ /* 0x000fec0000000800 */
[C---:B------:R-:W-:Y:S04]  /*12f70*/  HMMA.16816.F32.BF16 R52, R136.reuse, R144, R52 ;  /* 0x000000908834723c */ /* 0x040fe80000041834 */
[----:B------:R-:W5:Y:S04]  /*12f80*/  MUFU.EX2 R133, R133 ;  /* 0x0000008500857308 */ /* 0x000f680000000800 */
[C---:B------:R-:W-:Y:S01]  /*12f90*/  HMMA.16816.F32.BF16 R56, R136.reuse, R146, R56 ;  /* 0x000000928838723c */ /* 0x040fe20000041838 */
[----:B------:R-:W4:Y:S07]  /*12fa0*/  LDSM.16.MT88.4 R144, [R215+0x5100] ;  /* 0x00510000d790783b */ /* 0x000f2e0000004200 */
[C---:B-1----:R-:W-:Y:S08]  /*12fb0*/  HMMA.16816.F32.BF16 R60, R136.reuse, R152, R60 ;  /* 0x00000098883c723c */ /* 0x042ff0000004183c */
[C---:B------:R-:W-:Y:S01]  /*12fc0*/  HMMA.16816.F32.BF16 R64, R136.reuse, R154, R64 ;  /* 0x0000009a8840723c */ /* 0x040fe20000041840 */
[----:B------:R-:W-:Y:S07]  /*12fd0*/  LDSM.16.MT88.4 R152, [R214+0x7100] ;  /* 0x00710000d698783b */ /* 0x000fee0000004200 */
[C---:B------:R-:W-:Y:S08]  /*12fe0*/  HMMA.16816.F32.BF16 R68, R136.reuse, R148, R68 ;  /* 0x000000948844723c */ /* 0x040ff00000041844 */
[C---:B------:R-:W-:Y:S01]  /*12ff0*/  HMMA.16816.F32.BF16 R72, R136.reuse, R150, R72 ;  /* 0x000000968848723c */ /* 0x040fe20000041848 */
[----:B------:R-:W1:Y:S07]  /*13000*/  LDSM.16.MT88.4 R148, [R213+0x7100] ;  /* 0x00710000d594783b */ /* 0x000e6e0000004200 */
[C---:B------:R-:W-:Y:S08]  /*13010*/  HMMA.16816.F32.BF16 R76, R136.reuse, R164, R76 ;  /* 0x000000a4884c723c */ /* 0x040ff0000004184c */
[C---:B------:R-:W-:Y:S08]  /*13020*/  HMMA.16816.F32.BF16 R80, R136.reuse, R166, R80 ;  /* 0x000000a68850723c */ /* 0x040ff00000041850 */
[C---:B----4-:R-:W-:Y:S08]  /*13030*/  HMMA.16816.F32.BF16 R84, R136.reuse, R140, R84 ;  /* 0x0000008c8854723c */ /* 0x050ff00000041854 */
[C---:B------:R-:W-:Y:S01]  /*13040*/  HMMA.16816.F32.BF16 R88, R136.reuse, R142, R88 ;  /* 0x0000008e8858723c */ /* 0x040fe20000041858 */
[----:B------:R-:W4:Y:S07]  /*13050*/  LDSM.16.MT88.4 R140, [R216+0x7100] ;  /* 0x00710000d88c783b */ /* 0x000f2e0000004200 */
[C---:B------:R-:W-:Y:S08]  /*13060*/  HMMA.16816.F32.BF16 R92, R136.reuse, R144, R92 ;  /* 0x00000090885c723c */ /* 0x040ff0000004185c */
[C---:B------:R-:W-:Y:S01]  /*13070*/  HMMA.16816.F32.BF16 R96, R136.reuse, R146, R96 ;  /* 0x000000928860723c */ /* 0x040fe20000041860 */
[----:B------:R-:W3:Y:S07]  /*13080*/  LDSM.16.MT88.4 R144, [R215+0x7100] ;  /* 0x00710000d790783b */ /* 0x000eee0000004200 */
[C---:B-1----:R-:W-:Y:S08]  /*13090*/  HMMA.16816.F32.BF16 R100, R136.reuse, R148, R100 ;  /* 0x000000948864723c */ /* 0x042ff00000041864 */
[C---:B------:R-:W-:Y:S01]  /*130a0*/  HMMA.16816.F32.BF16 R104, R136.reuse, R150, R104 ;  /* 0x000000968868723c */ /* 0x040fe20000041868 */
[----:B------:R-:W1:Y:S07]  /*130b0*/  LDSM.16.MT88.4 R148, [R213+0x1900] ;  /* 0x00190000d594783b */ /* 0x000e6e0000004200 */
[C---:B------:R-:W-:Y:S08]  /*130c0*/  HMMA.16816.F32.BF16 R108, R136.reuse, R152, R108 ;  /* 0x00000098886c723c */ /* 0x040ff0000004186c */
[C---:B------:R-:W-:Y:S01]  /*130d0*/  HMMA.16816.F32.BF16 R112, R136.reuse, R154, R112 ;  /* 0x0000009a8870723c */ /* 0x040fe20000041870 */
[----:B------:R-:W1:Y:S07]  /*130e0*/  LDSM.16.MT88.4 R152, [R214+0x1900] ;  /* 0x00190000d698783b */ /* 0x000e6e0000004200 */
[C---:B----4-:R-:W-:Y:S08]  /*130f0*/  HMMA.16816.F32.BF16 R116, R136.reuse, R140, R116 ;  /* 0x0000008c8874723c */ /* 0x050ff00000041874 */
[C---:B------:R-:W-:Y:S08]  /*13100*/  HMMA.16816.F32.BF16 R120, R136.reuse, R142, R120 ;  /* 0x0000008e8878723c */ /* 0x040ff00000041878 */
[C---:B---3--:R-:W-:Y:S08]  /*13110*/  HMMA.16816.F32.BF16 R124, R136.reuse, R144, R124 ;  /* 0x00000090887c723c */ /* 0x048ff0000004187c */
[----:B------:R-:W-:Y:S07]  /*13120*/  HMMA.16816.F32.BF16 R128, R136, R146, R128 ;  /* 0x000000928880723c */ /* 0x000fee0000041880 */
[----:B------:R-:W-:Y:S02]  /*13130*/  F2FP.BF16.PACK_AB R136, R184, R185 ;  /* 0x000000b9b888723e */ /* 0x000fe400000010ff */
[----:B------:R-:W-:Y:S03]  /*13140*/  F2FP.BF16.PACK_AB R138, R182, R183 ;  /* 0x000000b7b68a723e */ /* 0x000fe600000010ff */
[----:B------:R-:W-:Y:S02]  /*13150*/  F2FP.BF16.PACK_AB R137, R176, R177 ;  /* 0x000000b1b089723e */ /* 0x000fe400000010ff */
[----:B-----5:R-:W-:Y:S07]  /*13160*/  F2FP.BF16.PACK_AB R139, R133, R134 ;  /* 0x00000086858b723e */ /* 0x020fee00000010ff */
[C---:B-1----:R-:W-:Y:S01]  /*13170*/  HMMA.16816.F32.BF16 R140, R136.reuse, R148, R4 ;  /* 0x00000094888c723c */ /* 0x042fe20000041804 */
        /* <DEDUP_REMOVED lines=8> */
[----:B------:R-:W2:Y:S07]  /*13200*/  LDSM.16.MT88.4 R20, [R214+0x5900] ;  /* 0x00590000d614783b */ /* 0x000eae0000004200 */
[C---:B------:R-:W-:Y:S01]  /*13210*/  HMMA.16816.F32.BF16 R160, R136.reuse, R162, R24 ;  /* 0x000000a288a0723c */ /* 0x040fe20000041818 */
[----:B------:R-:W2:Y:S07]  /*13220*/  LDSM.16.MT88.4 R24, [R216+0x5900] ;  /* 0x00590000d818783b */ /* 0x000eae0000004200 */
[C---:B------:R-:W-:Y:S01]  /*13230*/  HMMA.16816.F32.BF16 R164, R136.reuse, R168, R28 ;  /* 0x000000a888a4723c */ /* 0x040fe2000004181c */
[----:B------:R-:W2:Y:S07]  /*13240*/  LDSM.16.MT88.4 R28, [R215+0x5900] ;  /* 0x00590000d71c783b */ /* 0x000eae0000004200 */
        /* <DEDUP_REMOVED lines=8> */
[C---:B----4-:R-:W-:Y:S08]  /*132d0*/  HMMA.16816.F32.BF16 R52, R136.reuse, R12, R52 ;  /* 0x0000000c8834723c */ /* 0x050ff00000041834 */
[C---:B------:R-:W-:Y:S01]  /*132e0*/  HMMA.16816.F32.BF16 R56, R136.reuse, R14, R56 ;  /* 0x0000000e8838723c */ /* 0x040fe20000041838 */
[----:B------:R-:W4:Y:S07]  /*132f0*/  LDSM.16.MT88.4 R12, [R215+0x7900] ;  /* 0x00790000d70c783b */ /* 0x000f2e0000004200 */
[C---:B-----5:R-:W-:Y:S07]  /*13300*/  HMMA.16816.F32.BF16 R60, R136.reuse, R16, R60 ;  /* 0x00000010883c723c */ /* 0x060fee000004183c */
[----:B--2---:R-:W-:Y:S01]  /*13310*/  FFMA.FTZ R16, R2, R198, R211 ;  /* 0x000000c602107223 */ /* 0x004fe200000100d3 */
[C---:B------:R-:W-:Y:S04]  /*13320*/  HMMA.16816.F32.BF16 R64, R136.reuse, R18, R64 ;  /* 0x000000128840723c */ /* 0x040fe80000041840 */
[----:B------:R-:W-:Y:S02]  /*13330*/  FFMA.FTZ R2, R0, R197, R204 ;  /* 0x000000c500027223 */ /* 0x000fe400000100cc */
        /* <DEDUP_REMOVED lines=31> */
[C---:B-1----:R-:W-:Y:S07]  /*13530*/  HMMA.16816.F32.BF16 R108, R136.reuse, R4, R108 ;  /* 0x00000004886c723c */ /* 0x042fee000004186c */
[----:B------:R-:W-:Y:S01]  /*13540*/  FADD.FTZ R4, R178, R2 ;  /* 0x00000002b2047221 */ /* 0x000fe20000010000 */
        /* <DEDUP_REMOVED lines=8> */
[----:B------:R-:W-:Y:S01]  /*135d0*/  FADD.FTZ R0, R134, R0 ;  /* 0x0000000086007221 */ /* 0x000fe20000010000 */
[----:B------:R-:W-:Y:S01]  /*135e0*/  MOV R134, R3 ;  /* 0x0000000300867202 */ /* 0x000fe20000000f00 */
[C---:B----4-:R-:W-:Y:S04]  /*135f0*/  HMMA.16816.F32.BF16 R124, R136.reuse, R12, R124 ;  /* 0x0000000c887c723c */ /* 0x050fe8000004187c */
[----:B------:R-:W-:Y:S02]  /*13600*/  FADD.FTZ R2, R182, R2 ;  /* 0x00000002b6027221 */ /* 0x000fe40000010000 */
[----:B------:R-:W-:Y:S01]  /*13610*/  FADD.FTZ R0, R133, R0 ;  /* 0x0000000085007221 */ /* 0x000fe20000010000 */
[----:B------:R-:W-:Y:S01]  /*13620*/  MOV R133, R132 ;  /* 0x0000008400857202 */ /* 0x000fe20000000f00 */
[----:B------:R-:W-:Y:S01]  /*13630*/  HMMA.16816.F32.BF16 R128, R136, R14, R128 ;  /* 0x0000000e8880723c */ /* 0x000fe20000041880 */
[----:B------:R1:W-:Y:S04]  /*13640*/  STL [R1], R2 ;  /* 0x0000000201007387 */ /* 0x0003e80000100800 */
[----:B------:R1:W-:Y:S03]  /*13650*/  STL [R1+0x4], R0 ;  /* 0x0000040001007387 */ /* 0x0003e60000100800 */
[----:B------:R-:W-:-:S05]  /*13660*/  @P0 BRA `(.L_x_1015) ;  /* 0xffffbc1000000947 */ /* 0x000fca000383ffff */
.L_x_1005:
[----:B------:R-:W2:Y:S04]  /*13670*/  LDL.LU R5, [R1] ;  /* 0x0000000001057983 */ /* 0x000ea80000300800 */
[----:B------:R-:W3:Y:S01]  /*13680*/  LDL.LU R4, [R1+0x4] ;  /* 0x0000040001047983 */ /* 0x000ee20000300800 */
[----:B------:R-:W-:-:S03]  /*13690*/  PLOP3.LUT P2, PT, PT, PT, PT, 0x8, 0x0 ;  /* 0x000000000000781c */ /* 0x000fc60003f4e170 */
[----:B-12---:R-:W1:Y:S04]  /*136a0*/  SHFL.BFLY PT, R0, R5, 0x2, 0x1f ;  /* 0x0c401f0005007f89 */ /* 0x006e6800000e0000 */
        /* <DEDUP_REMOVED lines=12> */
[----:B------:R-:W-:-:S05]  /*13770*/  @P1 MOV R4, 0x3f317218 ;  /* 0x3f31721800041802 */ /* 0x000fca0000000f00 */
[----:B------:R-:W-:Y:S02]  /*13780*/  @P1 FMUL.FTZ R5, R4, c[0x0][0x2d0] ;  /* 0x0000b40004051a20 */ /* 0x000fe40000410000 */
[----:B------:R-:W-:Y:S08]  /*13790*/  @P0 MUFU.RCP R2, R7 ;  /* 0x0000000700020308 */ /* 0x000ff00000001000 */
[----:B------:R-:W2:Y:S01]  /*137a0*/  @P1 MUFU.LG2 R6, R6 ;  /* 0x0000000600061308 */ /* 0x000ea20000000c00 */
[----:B-1----:R-:W-:-:S02]  /*137b0*/  FMUL.FTZ R10, R0, R40 ;  /* 0x00000028000a7220 */ /* 0x002fc40000410000 */
[C---:B------:R-:W-:Y:S02]  /*137c0*/  FMUL.FTZ R9, R0.reuse, R41 ;  /* 0x0000002900097220 */ /* 0x040fe40000410000 */
[C---:B------:R-:W-:Y:S02]  /*137d0*/  FMUL.FTZ R140, R0.reuse, R140 ;  /* 0x0000008c008c7220 */ /* 0x040fe40000410000 */
[C---:B------:R-:W-:Y:S01]  /*137e0*/  FMUL.FTZ R141, R0.reuse, R141 ;  /* 0x0000008d008d7220 */ /* 0x040fe20000410000 */
[----:B------:R-:W1:Y:S01]  /*137f0*/  @P0 MUFU.LG2 R7, R7 ;  /* 0x0000000700070308 */ /* 0x000e620000000c00 */
        /* <DEDUP_REMOVED lines=63> */
[----:B--2---:R-:W-:Y:S02]  /*13bf0*/  @P1 FMUL.FTZ R6, R6, 0.69314718246459960938 ;  /* 0x3f31721806061820 */ /* 0x004fe40000410000 */
[----:B-1----:R-:W-:Y:S02]  /*13c00*/  @P0 FMUL.FTZ R4, R7, 0.69314718246459960938 ;  /* 0x3f31721807040820 */ /* 0x002fe40000410000 */
[----:B------:R-:W-:Y:S02]  /*13c10*/  @P0 FMUL.FTZ R0, R0, c[0x0][0x2d0] ;  /* 0x0000b40000000a20 */ /* 0x000fe40000410000 */
        /* <DEDUP_REMOVED lines=63> */
[----:B------:R-:W-:Y:S02]  /*14010*/  FMUL.FTZ R131, R2, R131 ;  /* 0x0000008302837220 */ /* 0x000fe40000410000 */
[----:B------:R-:W-:Y:S02]  /*14020*/  @P1 FFMA.FTZ R36, R5, R132, R6 ;  /* 0x0000008405241223 */ /* 0x000fe40000010006 */
[----:B------:R-:W-:Y:S02]  /*14030*/  @P0 FFMA.FTZ R37, R0, R3, R4 ;  /* 0x0000000300250223 */ /* 0x000fe40000010004 */
.L_x_973:
[----:B------:R-:W-:Y:S01]  /*14040*/  USHF.R.S32.HI UR6, URZ, 0x1f, UR9 ;  /* 0x0000001f3f067899 */ /* 0x000fe20008011409 */
[----:B------:R-:W-:Y:S05]  /*14050*/  @P2 BRA `(.L_x_1016) ;  /* 0x000019a000002947 */ /* 0x000fea0003800000 */
[----:B------:R-:W3:Y:S01]  /*14060*/  S2R R13, SR_TID.X ;  /* 0x00000000000d7919 */ /* 0x000ee20000002100 */
[----:B------:R-:W-:Y:S01]  /*14070*/  ULDC.64 UR4, c[0x0][0x490] ;  /* 0x0001240000047ab9 */ /* 0x000fe20000000a00 */
[----:B------:R-:W-:Y:S01]  /*14080*/  F2FP.BF16.PACK_AB R45, R45, R8 ;  /* 0x000000082d2d723e */ /* 0x000fe200000010ff */
[----:B------:R-:W-:Y:S01]  /*14090*/  UIMAD UR7, UR6, UR4, URZ ;  /* 0x00000004060772a4 */ /* 0x000fe2000f8e023f */
[----:B------:R-:W4:Y:S01]  /*140a0*/  S2R R14, SR_CTAID.Z ;  /* 0x00000000000e7919 */ /* 0x000f220000002700 */
[----:B--2---:R-:W-:Y:S01]  /*140b0*/  UIMAD.WIDE.U32 UR10, UR9, UR4, URZ ;  /* 0x00000004090a72a5 */ /* 0x004fe2000f8e003f */
[----:B------:R-:W-:Y:S01]  /*140c0*/  F2FP.BF16.PACK_AB R65, R9, R10 ;  /* 0x0000000a0941723e */ /* 0x000fe200000010ff */
[----:B------:R-:W-:Y:S01]  /*140d0*/  UIMAD UR7, UR9, UR5, UR7 ;  /* 0x00000005090772a4 */ /* 0x000fe2000f8e0207 */
[----:B------:R-:W-:Y:S01]  /*140e0*/  F2FP.BF16.PACK_AB R82, R83, R82 ;  /* 0x000000525352723e */ /* 0x000fe200000010ff */
[----:B------:R-:W-:Y:S01]  /*140f0*/  BSSY B0, `(.L_x_1017) ;  /* 0x0000133000007945 */ /* 0x000fe20003800000 */
[----:B------:R-:W-:Y:S01]  /*14100*/  ULDC.64 UR4, c[0x0][0x3e8] ;  /* 0x0000fa0000047ab9 */ /* 0x000fe20000000a00 */
[----:B------:R-:W-:Y:S01]  /*14110*/  IMAD.U32 R3, RZ, RZ, UR11 ;  /* 0x0000000bff037e24 */ /* 0x000fe2000f8e00ff */
[----:B------:R-:W-:Y:S01]  /*14120*/  UIMAD.WIDE.U32 UR12, UR9, UR4, URZ ;  /* 0x00000004090c72a5 */ /* 0x000fe2000f8e003f */
[----:B-1----:R-:W-:Y:S01]  /*14130*/  IMAD.U32 R2, RZ, RZ, UR10 ;  /* 0x0000000aff027e24 */ /* 0x002fe2000f8e00ff */
[----:B------:R-:W-:Y:S01]  /*14140*/  UIMAD UR6, UR6, UR4, URZ ;  /* 0x00000004060672a4 */ /* 0x000fe2000f8e023f */
[----:B------:R-:W1:Y:S01]  /*14150*/  S2R R83, SR_CTAID.X ;  /* 0x0000000000537919 */ /* 0x000e620000002500 */
[----:B------:R-:W-:Y:S01]  /*14160*/  F2FP.BF16.PACK_AB R81, R11, R12 ;  /* 0x0000000c0b51723e */ /* 0x000fe200000010ff */
[----:B------:R-:W-:Y:S01]  /*14170*/  UIADD3 UR7, UR11, UR7, URZ ;  /* 0x000000070b077290 */ /* 0x000fe2000fffe03f */
[----:B------:R-:W-:Y:S01]  /*14180*/  IMAD.U32 R7, RZ, RZ, UR13 ;  /* 0x0000000dff077e24 */ /* 0x000fe2000f8e00ff */
[----:B------:R-:W-:Y:S01]  /*14190*/  UIMAD UR5, UR9, UR5, UR6 ;  /* 0x00000005090572a4 */ /* 0x000fe2000f8e0206 */
[----:B------:R-:W-:Y:S01]  /*141a0*/  IMAD.U32 R6, RZ, RZ, UR12 ;  /* 0x0000000cff067e24 */ /* 0x000fe2000f8e00ff */
[----:B------:R-:W-:Y:S01]  /*141b0*/  F2FP.BF16.PACK_AB R35, R35, R80 ;  /* 0x000000502323723e */ /* 0x000fe200000010ff */
[----:B------:R-:W-:Y:S01]  /*141c0*/  IMAD.MOV.U32 R80, RZ, RZ, c[0x0][0x4e8] ;  /* 0x00013a00ff507624 */ /* 0x000fe200078e00ff */
[----:B------:R-:W-:Y:S01]  /*141d0*/  UIADD3 UR5, UR13, UR5, URZ ;  /* 0x000000050d057290 */ /* 0x000fe2000fffe03f */
[----:B---3--:R-:W-:Y:S01]  /*141e0*/  SHF.R.S32.HI R21, RZ, 0x1f, R13 ;  /* 0x0000001fff157819 */ /* 0x008fe2000001140d */
[----:B------:R-:W-:Y:S01]  /*141f0*/  IMAD.U32 R5, RZ, RZ, UR7 ;  /* 0x00000007ff057e24 */ /* 0x000fe2000f8e00ff */
[----:B------:R-:W-:-:S02]  /*14200*/  F2FP.BF16.PACK_AB R44, R141, R140 ;  /* 0x0000008c8d2c723e */ /* 0x000fc400000010ff */
[CC--:B------:R-:W-:Y:S02]  /*14210*/  LEA.HI R0, R21.reuse, R13.reuse, RZ, 0x2 ;  /* 0x0000000d15007211 */ /* 0x0c0fe400078f10ff */
[----:B------:R-:W-:Y:S02]  /*14220*/  LEA.HI R8, R21, R13, RZ, 0x5 ;  /* 0x0000000d15087211 */ /* 0x000fe400078f28ff */
[--C-:B------:R-:W-:Y:S02]  /*14230*/  SHF.R.S32.HI R7, RZ, 0x2, R0.reuse ;  /* 0x00000002ff077819 */ /* 0x100fe40000011400 */
[----:B------:R-:W-:Y:S02]  /*14240*/  SHF.R.S32.HI R3, RZ, 0x1f, R0 ;  /* 0x0000001fff037819 */ /* 0x000fe40000011400 */
[----:B------:R-:W-:Y:S02]  /*14250*/  LOP3.LUT R0, R0, 0xfffffffc, RZ, 0xc0, !PT ;  /* 0xfffffffc00007812 */ /* 0x000fe400078ec0ff */
[----:B------:R-:W-:-:S02]  /*14260*/  LOP3.LUT R4, R8, 0xffffffe0, RZ, 0xc0, !PT ;  /* 0xffffffe008047812 */ /* 0x000fc400078ec0ff */
[----:B------:R-:W-:Y:S01]  /*14270*/  LEA.HI R9, R3, R7, RZ, 0x3 ;  /* 0x0000000703097211 */ /* 0x000fe200078f18ff */
[----:B------:R-:W-:Y:S01]  /*14280*/  IMAD.IADD R10, R13, 0x1, -R0 ;  /* 0x000000010d0a7824 */ /* 0x000fe200078e0a00 */
[----:B------:R-:W-:Y:S01]  /*14290*/  LEA.HI R12, R21, R13, RZ, 0x3 ;  /* 0x0000000d150c7211 */ /* 0x000fe200078f18ff */
[----:B------:R-:W-:Y:S01]  /*142a0*/  IMAD.IADD R0, R13, 0x1, -R4 ;  /* 0x000000010d007824 */ /* 0x000fe200078e0a04 */
[----:B------:R-:W-:Y:S01]  /*142b0*/  LOP3.LUT R9, R9, 0xfffffff8, RZ, 0xc0, !PT ;  /* 0xfffffff809097812 */ /* 0x000fe200078ec0ff */
[----:B------:R-:W-:Y:S01]  /*142c0*/  IMAD.MOV.U32 R4, RZ, RZ, R2 ;  /* 0x000000ffff047224 */ /* 0x000fe200078e0002 */
[----:B------:R-:W-:Y:S01]  /*142d0*/  SHF.R.S32.HI R20, RZ, 0x3, R12 ;  /* 0x00000003ff147819 */ /* 0x000fe2000001140c */
[----:B------:R-:W-:Y:S01]  /*142e0*/  IMAD.MOV.U32 R2, RZ, RZ, R6 ;  /* 0x000000ffff027224 */ /* 0x000fe200078e0006 */
[----:B------:R-:W-:Y:S01]  /*142f0*/  SHF.R.S32.HI R6, RZ, 0x1f, R0 ;  /* 0x0000001fff067819 */ /* 0x000fe20000011400 */
[----:B------:R-:W-:Y:S01]  /*14300*/  IMAD.IADD R9, R7, 0x1, -R9 ;  /* 0x0000000107097824 */ /* 0x000fe200078e0a09 */
[----:B------:R-:W-:Y:S01]  /*14310*/  LOP3.LUT P4, RZ, R0, 0x3, RZ, 0xc0, !PT ;  /* 0x0000000300ff7812 */ /* 0x000fe2000788c0ff */
[----:B------:R-:W-:Y:S01]  /*14320*/  IMAD.U32 R3, RZ, RZ, UR5 ;  /* 0x00000005ff037e24 */ /* 0x000fe2000f8e00ff */
[----:B------:R-:W-:Y:S01]  /*14330*/  LEA.HI R18, R6, R0, RZ, 0x2 ;  /* 0x0000000006127211 */ /* 0x000fe200078f10ff */
[----:B----4-:R-:W-:Y:S01]  /*14340*/  IMAD.WIDE.U32 R16, R14, c[0x0][0x498], R4 ;  /* 0x000126000e107a25 */ /* 0x010fe200078e0004 */
[----:B------:R-:W-:-:S02]  /*14350*/  SHF.R.S32.HI R7, RZ, 0x1f, R14 ;  /* 0x0000001fff077819 */ /* 0x000fc4000001140e */
[--C-:B------:R-:W-:Y:S01]  /*14360*/  SHF.R.S32.HI R6, RZ, 0x5, R8.reuse ;  /* 0x00000005ff067819 */ /* 0x100fe20000011408 */
[----:B------:R-:W-:Y:S01]  /*14370*/  IMAD.SHL.U32 R5, R9, 0x40, RZ ;  /* 0x0000004009057824 */ /* 0x000fe200078e00ff */
[----:B------:R-:W-:Y:S01]  /*14380*/  SHF.R.S32.HI R0, RZ, 0x1f, R8 ;  /* 0x0000001fff007819 */ /* 0x000fe20000011408 */
[C---:B------:R-:W-:Y:S01]  /*14390*/  IMAD R22, R7.reuse, c[0x0][0x498], RZ ;  /* 0x0001260007167a24 */ /* 0x040fe200078e02ff */
[----:B------:R-:W-:Y:S01]  /*143a0*/  LOP3.LUT R11, R12, 0xfffffff8, RZ, 0xc0, !PT ;  /* 0xfffffff80c0b7812 */ /* 0x000fe200078ec0ff */
[----:B------:R-:W-:Y:S01]  /*143b0*/  IMAD R19, R7, c[0x0][0x3f0], RZ ;  /* 0x0000fc0007137a24 */ /* 0x000fe200078e02ff */
[----:B------:R-:W-:Y:S01]  /*143c0*/  LEA.HI R0, R0, R6, RZ, 0x3 ;  /* 0x0000000600007211 */ /* 0x000fe200078f18ff */
[----:B------:R-:W-:Y:S01]  /*143d0*/  IMAD.SHL.U32 R7, R20, 0x40, RZ ;  /* 0x0000004014077824 */ /* 0x000fe200078e00ff */
[----:B------:R-:W-:Y:S01]  /*143e0*/  LEA.HI R21, R21, R13, RZ, 0x6 ;  /* 0x0000000d15157211 */ /* 0x000fe200078f30ff */
[----:B------:R-:W-:Y:S01]  /*143f0*/  IMAD.IADD R11, R13, 0x1, -R11 ;  /* 0x000000010d0b7824 */ /* 0x000fe200078e0a0b */
[----:B------:R-:W-:Y:S01]  /*14400*/  ISETP.NE.AND P0, PT, R80, 0x1, PT ;  /* 0x000000015000780c */ /* 0x000fe20003f05270 */
[----:B------:R-:W-:Y:S01]  /*14410*/  IMAD.WIDE.U32 R12, R14, c[0x0][0x3f0], R2 ;  /* 0x0000fc000e0c7a25 */ /* 0x000fe200078e0002 */
[----:B------:R-:W-:-:S02]  /*14420*/  LOP3.LUT R4, R0, 0xffffff8, RZ, 0xc0, !PT ;  /* 0x0ffffff800047812 */ /* 0x000fc400078ec0ff */
[----:B------:R-:W-:Y:S01]  /*14430*/  LEA.HI R3, R10, R10, RZ, 0x1 ;  /* 0x0000000a0a037211 */ /* 0x000fe200078f08ff */
[----:B------:R-:W-:Y:S01]  /*14440*/  IMAD.SHL.U32 R0, R11, 0x8, RZ ;  /* 0x000000080b007824 */ /* 0x000fe200078e00ff */
[----:B------:R-:W-:Y:S01]  /*14450*/  LOP3.LUT R2, R7, 0x1c0, RZ, 0xc0, !PT ;  /* 0x000001c007027812 */ /* 0x000fe200078ec0ff */
[----:B------:R-:W-:Y:S01]  /*14460*/  IMAD R7, R11, 0x20, R20 ;  /* 0x000000200b077824 */ /* 0x000fe200078e0214 */
[----:B------:R-:W-:Y:S01]  /*14470*/  R2P PR, R9, 0x6 ;  /* 0x0000000609007804 */ /* 0x000fe20000000000 */
[----:B------:R-:W-:Y:S01]  /*14480*/  IMAD.IADD R11, R6, 0x1, -R4 ;  /* 0x00000001060b7824 */ /* 0x000fe200078e0a04 */
[----:B------:R-:W-:Y:S01]  /*14490*/  LOP3.LUT R4, R3, 0x1ffffffe, RZ, 0xc0, !PT ;  /* 0x1ffffffe03047812 */ /* 0x000fe200078ec0ff */
[----:B-1----:R-:W-:Y:S01]  /*144a0*/  IMAD R7, R83, 0x80, R7 ;  /* 0x0000008053077824 */ /* 0x002fe200078e0207 */
[----:B------:R-:W-:Y:S01]  /*144b0*/  SHF.R.U32.HI R3, RZ, 0x3, R2 ;  /* 0x00000003ff037819 */ /* 0x000fe20000011602 */
[----:B------:R-:W-:Y:S01]  /*144c0*/  IMAD R22, R14, c[0x0][0x49c], R22 ;  /* 0x000127000e167a24 */ /* 0x000fe200078e0216 */
[----:B------:R-:W-:Y:S01]  /*144d0*/  LOP3.LUT R2, R2, 0x38, R0, 0xf8, !PT ;  /* 0x0000003802027812 */ /* 0x000fe200078ef800 */
[----:B------:R-:W-:Y:S01]  /*144e0*/  IMAD R19, R14, c[0x0][0x3f4], R19 ;  /* 0x0000fd000e137a24 */ /* 0x000fe200078e0213 */
[----:B------:R-:W-:Y:S01]  /*144f0*/  LOP3.LUT R8, R5, 0x1c0, RZ, 0xc0, !PT ;  /* 0x000001c005087812 */ /* 0x000fe200078ec0ff */
[----:B------:R-:W-:Y:S01]  /*14500*/  IMAD R15, R6, 0x200, R10 ;  /* 0x00000200060f7824 */ /* 0x000fe200078e020a */
[----:B------:R-:W-:Y:S01]  /*14510*/  F2FP.BF16.PACK_AB R142, R143, R142 ;  /* 0x0000008e8f8e723e */ /* 0x000fe200000010ff */
[----:B------:R-:W-:Y:S01]  /*14520*/  IMAD.IADD R14, R10, 0x1, -R4 ;  /* 0x000000010a0e7824 */ /* 0x000fe200078e0a04 */
[----:B------:R-:W-:Y:S01]  /*14530*/  LOP3.LUT R10, R2, R3, RZ, 0x3c, !PT ;  /* 0x00000003020a7212 */ /* 0x000fe200078e3cff */
[----:B------:R-:W-:Y:S01]  /*14540*/  @P0 IMAD.HI.U32 R3, R7, c[0x0][0x4ec], RZ ;  /* 0x00013b0007030a27 */ /* 0x000fe200078e00ff */
[----:B------:R-:W-:-:S02]  /*14550*/  LOP3.LUT R4, R9, 0x1, RZ, 0xc0, !PT ;  /* 0x0000000109047812 */ /* 0x000fc400078ec0ff */
[----:B------:R-:W-:Y:S01]  /*14560*/  LEA.HI R9, R8, R8, RZ, 0x1d ;  /* 0x0000000808097211 */ /* 0x000fe200078fe8ff */
[----:B------:R-:W-:Y:S01]  /*14570*/  IMAD.MOV.U32 R2, RZ, RZ, R7 ;  /* 0x000000ffff027224 */ /* 0x000fe200078e0007 */
[----:B------:R-:W-:Y:S01]  /*14580*/  ISETP.NE.U32.AND P3, PT, R4, 0x1, PT ;  /* 0x000000010400780c */ /* 0x000fe20003f65070 */
[----:B------:R-:W-:Y:S01]  /*14590*/  IMAD.SHL.U32 R6, R21, 0x8, RZ ;  /* 0x0000000815067824 */ /* 0x000fe200078e00ff */
[----:B------:R-:W-:Y:S01]  /*145a0*/  @P0 SHF.R.U32.HI R2, RZ, c[0x0][0x4f0], R3 ;  /* 0x00013c00ff020a19 */ /* 0x000fe20000011603 */
[----:B------:R-:W-:Y:S01]  /*145b0*/  IMAD.IADD R5, R13, 0x1, R19 ;  /* 0x000000010d057824 */ /* 0x000fe200078e0213 */
[----:B------:R-:W-:Y:S01]  /*145c0*/  SHF.R.S32.HI R4, RZ, 0x2, R18 ;  /* 0x00000002ff047819 */ /* 0x000fe20000011412 */
[----:B------:R-:W-:Y:S01]  /*145d0*/  IMAD R80, R80, c[0x0][0x388], RZ ;  /* 0x0000e20050507a24 */ /* 0x000fe200078e02ff */
[----:B------:R-:W-:Y:S01]  /*145e0*/  LOP3.LUT R18, R10, 0x7ffffe00, R6, 0xf8, !PT ;  /* 0x7ffffe000a127812 */ /* 0x000fe200078ef806 */
[--C-:B------:R-:W-:Y:S01]  /*145f0*/  IMAD.MOV R8, RZ, RZ, -R2.reuse ;  /* 0x000000ffff087224 */ /* 0x100fe200078e0a02 */
[----:B------:R-:W-:Y:S01]  /*14600*/  SHF.R.S32.HI R6, RZ, 0x1f, R2 ;  /* 0x0000001fff067819 */ /* 0x000fe20000011402 */
[----:B------:R-:W-:Y:S01]  /*14610*/  IMAD R3, R11, 0x10, R4 ;  /* 0x000000100b037824 */ /* 0x000fe200078e0204 */
[----:B------:R-:W-:Y:S01]  /*14620*/  F2FP.BF16.PACK_AB R85, R145, R144 ;  /* 0x000000909155723e */ /* 0x000fe200000010ff */
[----:B------:R-:W-:Y:S01]  /*14630*/  IMAD.MOV.U32 R4, RZ, RZ, R12 ;  /* 0x000000ffff047224 */ /* 0x000fe200078e000c */
[----:B------:R-:W-:Y:S01]  /*14640*/  F2FP.BF16.PACK_AB R146, R147, R146 ;  /* 0x000000929392723e */ /* 0x000fe200000010ff */
[----:B------:R-:W-:Y:S01]  /*14650*/  IMAD R12, R8, c[0x0][0x4e8], R7 ;  /* 0x00013a00080c7a24 */ /* 0x000fe200078e0207 */
[----:B------:R-:W-:Y:S01]  /*14660*/  F2FP.BF16.PACK_AB R148, R149, R148 ;  /* 0x000000949594723e */ /* 0x000fe200000010ff */
[----:B------:R-:W-:Y:S01]  /*14670*/  IMAD.U32 R10, R15, 0x2, R9 ;  /* 0x000000020f0a7824 */ /* 0x000fe200078e0009 */
[----:B------:R-:W-:Y:S01]  /*14680*/  F2FP.BF16.PACK_AB R150, R151, R150 ;  /* 0x000000969796723e */ /* 0x000fe200000010ff */
[--C-:B------:R-:W-:Y:S01]  /*14690*/  IMAD R8, R14, 0x8, R3.reuse ;  /* 0x000000080e087824 */ /* 0x100fe200078e0203 */
[----:B------:R-:W-:Y:S01]  /*146a0*/  F2FP.BF16.PACK_AB R152, R153, R152 ;  /* 0x000000989998723e */ /* 0x000fe200000010ff */
[----:B------:R-:W-:Y:S01]  /*146b0*/  IMAD R9, R6, c[0x0][0x3e0], RZ ;  /* 0x0000f80006097a24 */ /* 0x000fe200078e02ff */
[----:B------:R-:W-:Y:S01]  /*146c0*/  F2FP.BF16.PACK_AB R154, R155, R154 ;  /* 0x0000009a9b9a723e */ /* 0x000fe200000010ff */
[----:B------:R-:W-:Y:S01]  /*146d0*/  IMAD R3, R83, 0x80, R3 ;  /* 0x0000008053037824 */ /* 0x000fe200078e0203 */
[----:B------:R-:W-:Y:S01]  /*146e0*/  F2FP.BF16.PACK_AB R156, R157, R156 ;  /* 0x0000009c9d9c723e */ /* 0x000fe200000010ff */
[----:B------:R-:W-:Y:S01]  /*146f0*/  IMAD R8, R83, 0x80, R8 ;  /* 0x0000008053087824 */ /* 0x000fe200078e0208 */
[----:B------:R-:W-:Y:S01]  /*14700*/  F2FP.BF16.PACK_AB R158, R159, R158 ;  /* 0x0000009e9f9e723e */ /* 0x000fe200000010ff */
[----:B------:R-:W-:Y:S01]  /*14710*/  IMAD.WIDE.U32 R6, R2, c[0x0][0x3e0], R4 ;  /* 0x0000f80002067a25 */ /* 0x000fe200078e0004 */
[----:B------:R-:W-:-:S02]  /*14720*/  ISETP.GE.OR P5, PT, R3, R80, P4 ;  /* 0x000000500300720c */ /* 0x000fc400027a6670 */
[----:B------:R-:W-:Y:S01]  /*14730*/  IADD3 R3, R3, 0x8, RZ ;  /* 0x0000000803037810 */ /* 0x000fe20007ffe0ff */
[----:B------:R-:W-:Y:S01]  /*14740*/  IMAD R9, R2, c[0x0][0x3e4], R9 ;  /* 0x0000f90002097a24 */ /* 0x000fe200078e0209 */
[----:B------:R-:W-:Y:S01]  /*14750*/  F2FP.BF16.PACK_AB R160, R161, R160 ;  /* 0x000000a0a1a0723e */ /* 0x000fe200000010ff */
[----:B------:R-:W-:Y:S01]  /*14760*/  IMAD.SHL.U32 R2, R10, 0x2, RZ ;  /* 0x000000020a027824 */ /* 0x000fe200078e00ff */
[----:B------:R-:W-:Y:S01]  /*14770*/  ISETP.GE.OR P4, PT, R3, R80, P4 ;  /* 0x000000500300720c */ /* 0x000fe20002786670 */
[----:B------:R-:W-:Y:S01]  /*14780*/  @P0 IMAD.HI.U32 R5, R8, c[0x0][0x4ec], RZ ;  /* 0x00013b0008050a27 */ /* 0x000fe200078e00ff */
[----:B------:R-:W-:Y:S01]  /*14790*/  BAR.SYNC.DEFER_BLOCKING 0x1, 0x100 ;  /* 0x0044000000007b1d */ /* 0x000fe20000010000 */
[----:B------:R-:W-:Y:S02]  /*147a0*/  F2FP.BF16.PACK_AB R162, R163, R162 ;  /* 0x000000a2a3a2723e */ /* 0x000fe400000010ff */
[----:B------:R-:W-:Y:S01]  /*147b0*/  IMAD.IADD R7, R7, 0x1, R9 ;  /* 0x0000000107077824 */ /* 0x000fe200078e0209 */
[C---:B------:R-:W-:Y:S01]  /*147c0*/  IADD3 R9, R2.reuse, 0x80, RZ ;  /* 0x0000008002097810 */ /* 0x040fe20007ffe0ff */
[----:B------:R-:W-:Y:S01]  /*147d0*/  IMAD.MOV.U32 R4, RZ, RZ, R8 ;  /* 0x000000ffff047224 */ /* 0x000fe200078e0008 */
[----:B------:R-:W-:Y:S01]  /*147e0*/  @P0 SHF.R.U32.HI R4, RZ, c[0x0][0x4f0], R5 ;  /* 0x00013c00ff040a19 */ /* 0x000fe20000011605 */
[----:B------:R-:W-:Y:S01]  /*147f0*/  IMAD.MOV.U32 R14, RZ, RZ, 0x40 ;  /* 0x00000040ff0e7424 */ /* 0x000fe200078e00ff */
[----:B------:R-:W-:-:S02]  /*14800*/  IADD3 R3, R2, 0x70, RZ ;  /* 0x0000007002037810 */ /* 0x000fc40007ffe0ff */
[----:B------:R-:W-:Y:S02]  /*14810*/  @P3 IADD3 R3, R9, 0x10, RZ ;  /* 0x0000001009033810 */ /* 0x000fe40007ffe0ff */
[----:B------:R-:W-:Y:S02]  /*14820*/  SHF.R.S32.HI R9, RZ, 0x1f, R12 ;  /* 0x0000001fff097819 */ /* 0x000fe4000001140c */
[--C-:B------:R-:W-:Y:S02]  /*14830*/  SHF.R.S32.HI R5, RZ, 0x1f, R4.reuse ;  /* 0x0000001fff057819 */ /* 0x100fe40000011404 */
[----:B------:R-:W-:Y:S01]  /*14840*/  IADD3 R10, P0, R4, R16, RZ ;  /* 0x00000010040a7210 */ /* 0x000fe20007f1e0ff */
[----:B------:R-:W-:Y:S01]  /*14850*/  IMAD.MOV R4, RZ, RZ, -R4 ;  /* 0x000000ffff047224 */ /* 0x000fe200078e0a04 */
[----:B------:R-:W-:Y:S01]  /*14860*/  SEL R14, R14, 0xffffffc0, !P2 ;  /* 0xffffffc00e0e7807 */ /* 0x000fe20005000000 */
[----:B------:R-:W-:Y:S01]  /*14870*/  IMAD R9, R9, c[0x0][0x3d8], RZ ;  /* 0x0000f60009097a24 */ /* 0x000fe200078e02ff */
[----:B------:R-:W-:Y:S01]  /*14880*/  IADD3.X R11, R5, R17, R22, P0, !PT ;  /* 0x00000011050b7210 */ /* 0x000fe200007fe416 */
[----:B------:R-:W-:Y:S01]  /*14890*/  IMAD R8, R4, c[0x0][0x4e8], R8 ;  /* 0x00013a0004087a24 */ /* 0x000fe200078e0208 */
[----:B------:R-:W-:Y:S01]  /*148a0*/  F2FP.BF16.PACK_AB R164, R165, R164 ;  /* 0x000000a4a5a4723e */ /* 0x000fe200000010ff */
[C---:B------:R-:W-:Y:S01]  /*148b0*/  IMAD R17, R12.reuse, c[0x0][0x3dc], R9 ;  /* 0x0000f7000c117a24 */ /* 0x040fe200078e0209 */
[----:B------:R-:W-:Y:S01]  /*148c0*/  STS [R2+0x80], R44 ;  /* 0x0000802c02007388 */ /* 0x000fe20000000800 */
[----:B------:R-:W-:Y:S01]  /*148d0*/  IMAD.MOV.U32 R5, RZ, RZ, 0x20 ;  /* 0x00000020ff057424 */ /* 0x000fe200078e00ff */
[----:B------:R-:W-:Y:S01]  /*148e0*/  F2FP.BF16.PACK_AB R166, R167, R166 ;  /* 0x000000a6a7a6723e */ /* 0x000fe200000010ff */
[----:B------:R-:W-:Y:S01]  /*148f0*/  IMAD.WIDE.U32 R12, R12, c[0x0][0x3d8], R6 ;  /* 0x0000f6000c0c7a25 */ /* 0x000fe200078e0006 */
[----:B------:R-:W-:Y:S01]  /*14900*/  SHF.R.S32.HI R6, RZ, 0x1f, R8 ;  /* 0x0000001fff067819 */ /* 0x000fe20000011408 */
[----:B------:R-:W-:Y:S01]  /*14910*/  STS [R2+0x480], R142 ;  /* 0x0004808e02007388 */ /* 0x000fe20000000800 */
[----:B------:R-:W-:Y:S01]  /*14920*/  SEL R5, R5, 0xffffffe0, !P1 ;  /* 0xffffffe005057807 */ /* 0x000fe20004800000 */
[----:B------:R-:W-:Y:S01]  /*14930*/  IMAD.WIDE.U32 R10, R8, c[0x0][0x488], R10 ;  /* 0x00012200080a7a25 */ /* 0x000fe200078e000a */
[----:B------:R-:W-:Y:S01]  /*14940*/  F2FP.BF16.PACK_AB R168, R169, R168 ;  /* 0x000000a8a9a8723e */ /* 0x000fe200000010ff */
[----:B------:R-:W-:Y:S01]  /*14950*/  STS [R3], R85 ;  /* 0x0000005503007388 */ /* 0x000fe20000000800 */
[----:B------:R-:W-:Y:S01]  /*14960*/  F2FP.BF16.PACK_AB R170, R171, R170 ;  /* 0x000000aaabaa723e */ /* 0x000fe200000010ff */
[----:B------:R-:W-:Y:S01]  /*14970*/  IMAD R6, R6, c[0x0][0x488], RZ ;  /* 0x0001220006067a24 */ /* 0x000fe200078e02ff */
[----:B------:R-:W-:Y:S01]  /*14980*/  F2FP.BF16.PACK_AB R69, R39, R38 ;  /* 0x000000262745723e */ /* 0x000fe200000010ff */
[----:B------:R-:W-:Y:S01]  /*14990*/  IMAD.IADD R4, R2, 0x1, R5 ;  /* 0x0000000102047824 */ /* 0x000fe200078e0205 */
[----:B------:R-:W-:Y:S01]  /*149a0*/  STS [R3+0x400], R146 ;  /* 0x0004009203007388 */ /* 0x000fe20000000800 */
[----:B------:R-:W-:Y:S01]  /*149b0*/  IMAD R8, R8, c[0x0][0x48c], R6 ;  /* 0x0001230008087a24 */ /* 0x000fe200078e0206 */
[----:B------:R-:W-:Y:S01]  /*149c0*/  F2FP.BF16.PACK_AB R42, R43, R42 ;  /* 0x0000002a2b2a723e */ /* 0x000fe200000010ff */
[--C-:B------:R-:W-:Y:S01]  /*149d0*/  IMAD.IADD R5, R5, 0x1, R3.reuse ;  /* 0x0000000105057824 */ /* 0x100fe200078e0203 */
[----:B------:R-:W-:Y:S01]  /*149e0*/  STS [R4+0x80], R148 ;  /* 0x0000809404007388 */ /* 0x000fe20000000800 */
[----:B------:R-:W-:Y:S01]  /*149f0*/  IMAD.IADD R7, R2, 0x1, R14 ;  /* 0x0000000102077824 */ /* 0x000fe200078e020e */
[----:B------:R-:W-:Y:S01]  /*14a00*/  F2FP.BF16.PACK_AB R46, R47, R46 ;  /* 0x0000002e2f2e723e */ /* 0x000fe200000010ff */
[C---:B------:R-:W-:Y:S01]  /*14a10*/  IMAD.IADD R9, R14.reuse, 0x1, R3 ;  /* 0x000000010e097824 */ /* 0x040fe200078e0203 */
[----:B------:R-:W-:Y:S01]  /*14a20*/  STS [R4+0x480], R150 ;  /* 0x0004809604007388 */ /* 0x000fe20000000800 */
[----:B------:R-:W-:Y:S01]  /*14a30*/  IMAD.IADD R6, R14, 0x1, R4 ;  /* 0x000000010e067824 */ /* 0x000fe200078e0204 */
[----:B------:R-:W-:Y:S01]  /*14a40*/  F2FP.BF16.PACK_AB R48, R49, R48 ;  /* 0x000000303130723e */ /* 0x000fe200000010ff */
[----:B------:R-:W-:Y:S01]  /*14a50*/  IMAD.IADD R11, R11, 0x1, R8 ;  /* 0x000000010b0b7824 */ /* 0x000fe200078e0208 */
[----:B------:R-:W-:Y:S01]  /*14a60*/  STS [R5], R152 ;  /* 0x0000009805007388 */ /* 0x000fe20000000800 */
[----:B------:R-:W-:Y:S01]  /*14a70*/  IMAD.IADD R8, R5, 0x1, R14 ;  /* 0x0000000105087824 */ /* 0x000fe200078e020e */
        /* <DEDUP_REMOVED lines=50> */
[----:B------:R-:W-:Y:S02]  /*14da0*/  LEA R16, P0, R10, c[0x0][0x450], 0x2 ;  /* 0x000114000a107a11 */ /* 0x000fe400078010ff */
        /* <DEDUP_REMOVED lines=9> */
[----:B------:R-:W-:Y:S01]  /*14e40*/  LEA.HI.X R11, R10, c[0x0][0x454], R11, 0x2, P0 ;  /* 0x000115000a0b7a11 */ /* 0x000fe200000f140b */
        /* <DEDUP_REMOVED lines=23> */
[----:B------:R2:W-:Y:S04]  /*14fc0*/  STS [R3+0xc000], R29 ;  /* 0x00c0001d03007388 */ /* 0x0005e80000000800 */
[----:B------:R-:W-:Y:S04]  /*14fd0*/  STS [R3+0xc400], R106 ;  /* 0x00c4006a03007388 */ /* 0x000fe80000000800 */
[----:B------:R3:W-:Y:S04]  /*14fe0*/  STS [R4+0xc080], R28 ;  /* 0x00c0801c04007388 */ /* 0x0007e80000000800 */
[----:B------:R4:W-:Y:S04]  /*14ff0*/  STS [R4+0xc480], R110 ;  /* 0x00c4806e04007388 */ /* 0x0009e80000000800 */
[----:B------:R-:W-:Y:S04]  /*15000*/  STS [R5+0xc000], R27 ;  /* 0x00c0001b05007388 */ /* 0x000fe80000000800 */
[----:B------:R-:W-:Y:S01]  /*15010*/  STS [R5+0xc400], R114 ;  /* 0x00c4007205007388 */ /* 0x000fe20000000800 */
[----:B-1----:R-:W-:-:S03]  /*15020*/  IMAD.IADD R2, R13, 0x1, R17 ;  /* 0x000000010d027824 */ /* 0x002fc600078e0211 */
[----:B------:R-:W-:Y:S01]  /*15030*/  STS [R7+0xc080], R26 ;  /* 0x00c0801a07007388 */ /* 0x000fe20000000800 */
[----:B--2---:R-:W-:-:S03]  /*15040*/  LEA R29, P0, R12, c[0x0][0x380], 0x1 ;  /* 0x0000e0000c1d7a11 */ /* 0x004fc600078008ff */
[----:B------:R-:W-:Y:S04]  /*15050*/  STS [R7+0xc480], R118 ;  /* 0x00c4807607007388 */ /* 0x000fe80000000800 */
[----:B------:R-:W-:Y:S01]  /*15060*/  STS [R9+0xc000], R25 ;  /* 0x00c0001909007388 */ /* 0x000fe20000000800 */
[----:B---3--:R-:W-:-:S03]  /*15070*/  LEA.HI.X R28, R12, c[0x0][0x384], R2, 0x1, P0 ;  /* 0x0000e1000c1c7a11 */ /* 0x008fc600000f0c02 */
[----:B------:R-:W-:Y:S01]  /*15080*/  STS [R9+0xc400], R122 ;  /* 0x00c4007a09007388 */ /* 0x000fe20000000800 */
[----:B----4-:R-:W-:-:S03]  /*15090*/  IMAD.SHL.U32 R4, R18, 0x2, RZ ;  /* 0x0000000212047824 */ /* 0x010fc600078e00ff */
        /* <DEDUP_REMOVED lines=8> */
[----:B------:R-:W2:Y:S04]  /*15120*/  SHFL.IDX PT, R11, R11, 0x1, 0x1c1f ;  /* 0x003c1f000b0b7f89 */ /* 0x000ea800000e0000 */
[----:B------:R-:W3:Y:S04]  /*15130*/  SHFL.IDX PT, R2, R29, RZ, 0x181f ;  /* 0x00181fff1d027589 */ /* 0x000ee800000e0000 */
[----:B------:R-:W4:Y:S04]  /*15140*/  SHFL.IDX PT, R3, R28, RZ, 0x181f ;  /* 0x00181fff1c037589 */ /* 0x000f2800000e0000 */
[----:B-1----:R-:W-:Y:S04]  /*15150*/  @!P5 ST.E [R14.64], R36 ;  /* 0x000000240e00d985 */ /* 0x002fe8000c101910 */
[----:B--2---:R1:W-:Y:S04]  /*15160*/  @!P4 ST.E [R10.64], R37 ;  /* 0x000000250a00c985 */ /* 0x0043e8000c101910 */
[----:B------:R2:W2:Y:S04]  /*15170*/  LDS.128 R44, [R4+0x1080] ;  /* 0x00108000042c7984 */ /* 0x0004a80000000c00 */
[----:B------:R2:W2:Y:S04]  /*15180*/  LDS.128 R60, [R4+0x2080] ;  /* 0x00208000043c7984 */ /* 0x0004a80000000c00 */
[----:B------:R2:W2:Y:S04]  /*15190*/  LDS.128 R72, [R4+0x3080] ;  /* 0x0030800004487984 */ /* 0x0004a80000000c00 */
[----:B------:R2:W2:Y:S04]  /*151a0*/  LDS.128 R40, [R4+0x5080] ;  /* 0x0050800004287984 */ /* 0x0004a80000000c00 */
[----:B------:R2:W2:Y:S04]  /*151b0*/  LDS.128 R56, [R4+0x6080] ;  /* 0x0060800004387984 */ /* 0x0004a80000000c00 */
[----:B------:R2:W2:Y:S01]  /*151c0*/  LDS.128 R68, [R4+0x7080] ;  /* 0x0070800004447984 */ /* 0x0004a20000000c00 */
[----:B-1----:R-:W-:-:S03]  /*151d0*/  IMAD R11, R83, 0x80, R20 ;  /* 0x00000080530b7824 */ /* 0x002fc600078e0214 */
[----:B------:R1:W1:Y:S04]  /*151e0*/  LDS.128 R36, [R4+0x9080] ;  /* 0x0090800004247984 */ /* 0x0002680000000c00 */
[----:B------:R1:W1:Y:S01]  /*151f0*/  LDS.128 R52, [R4+0xa080] ;  /* 0x00a0800004347984 */ /* 0x0002620000000c00 */
[----:B------:R-:W-:-:S03]  /*15200*/  ISETP.GE.AND P0, PT, R11, R80, PT ;  /* 0x000000500b00720c */ /* 0x000fc60003f06270 */
[----:B------:R1:W1:Y:S04]  /*15210*/  LDS.128 R64, [R4+0xb080] ;  /* 0x00b0800004407984 */ /* 0x0002680000000c00 */
[----:B------:R1:W1:Y:S04]  /*15220*/  LDS.128 R32, [R4+0xd080] ;  /* 0x00d0800004207984 */ /* 0x0002680000000c00 */
[----:B------:R1:W1:Y:S04]  /*15230*/  LDS.128 R48, [R4+0xe080] ;  /* 0x00e0800004307984 */ /* 0x0002680000000c00 */
[----:B------:R1:W1:Y:S01]  /*15240*/  LDS.128 R76, [R4+0xf080] ;  /* 0x00f08000044c7984 */ /* 0x0002620000000c00 */
[----:B------:R-:W-:Y:S05]  /*15250*/  @P0 BRA `(.L_x_1018) ;  /* 0x000001c000000947 */ /* 0x000fea0003800000 */
[----:B---34-:R-:W3:Y:S01]  /*15260*/  LDS.128 R24, [R4+0x80] ;  /* 0x0000800004187984 */ /* 0x018ee20000000c00 */
[----:B------:R-:W-:-:S02]  /*15270*/  IADD3 R7, R0, 0x40, RZ ;  /* 0x0000004000077810 */ /* 0x000fc40007ffe0ff */
[C---:B------:R-:W-:Y:S01]  /*15280*/  IADD3 R8, R0.reuse, 0x80, RZ ;  /* 0x0000008000087810 */ /* 0x040fe20007ffe0ff */
[----:B------:R-:W4:Y:S01]  /*15290*/  LDS.128 R20, [R4+0x4080] ;  /* 0x0040800004147984 */ /* 0x000f220000000c00 */
        /* <DEDUP_REMOVED lines=9> */
[----:B------:R-:W-:Y:S02]  /*15330*/  @!P2 LEA.HI R7, R5, R7, RZ, 0x3 ;  /* 0x000000070507a211 */ /* 0x000fe400078f18ff */
[----:B-12---:R-:W-:-:S04]  /*15340*/  @!P1 SHF.R.S32.HI R4, RZ, 0x1f, R8 ;  /* 0x0000001fff049819 */ /* 0x006fc80000011408 */
[----:B------:R-:W-:Y:S02]  /*15350*/  @!P1 LEA.HI R5, R4, R8, RZ, 0x3 ;  /* 0x0000000804059211 */ /* 0x000fe400078f18ff */
[----:B------:R-:W-:Y:S01]  /*15360*/  @!P0 LEA.HI R4, R6, R9, RZ, 0x3 ;  /* 0x0000000906048211 */ /* 0x000fe200078f18ff */
[--C-:B------:R-:W-:Y:S01]  /*15370*/  @!P3 IMAD.WIDE R8, R0, 0x2, R2.reuse ;  /* 0x000000020008b825 */ /* 0x100fe200078e0202 */
        /* <DEDUP_REMOVED lines=8> */
[----:B------:R1:W-:Y:S04]  /*15400*/  @!P1 ST.E.128 [R4.64], R16 ;  /* 0x0000001004009985 */ /* 0x0003e8000c101d10 */
[----:B------:R1:W-:Y:S02]  /*15410*/  @!P0 ST.E.128 [R2.64], R12 ;  /* 0x0000000c02008985 */ /* 0x0003e4000c101d10 */
.L_x_1018:
[----:B---34-:R-:W-:Y:S05]  /*15420*/  BSYNC B0 ;  /* 0x0000000000007941 */ /* 0x018fea0003800000 */
.L_x_1017:
[----:B-12---:R-:W-:Y:S01]  /*15430*/  IADD3 R4, R11, 0x20, RZ ;  /* 0x000000200b047810 */ /* 0x006fe20007ffe0ff */
        /* <DEDUP_REMOVED lines=29> */
.L_x_1020:
[----:B------:R-:W-:Y:S05]  /*15610*/  BSYNC B0 ;  /* 0x0000000000007941 */ /* 0x000fea0003800000 */
.L_x_1019:
        /* <DEDUP_REMOVED lines=30> */
.L_x_1022:
[----:B------:R-:W-:Y:S05]  /*15800*/  BSYNC B0 ;  /* 0x0000000000007941 */ /* 0x000fea0003800000 */
.L_x_1021:
        /* <DEDUP_REMOVED lines=31> */
.L_x_1016:
[----:B------:R-:W3:Y:S01]  /*15a00*/  S2R R9, SR_TID.X ;  /* 0x0000000000097919 */ /* 0x000ee20000002100 */
[----:B------:R-:W-:Y:S03]  /*15a10*/  BSSY B0, `(.L_x_1023) ;  /* 0x0000028000007945 */ /* 0x000fe60003800000 */
[----:B------:R-:W4:Y:S01]  /*15a20*/  S2R R10, SR_CTAID.Z ;  /* 0x00000000000a7919 */ /* 0x000f220000002700 */
[----:B---3--:R-:W-:Y:S02]  /*15a30*/  ISETP.GT.AND P0, PT, R9, 0x7f, PT ;  /* 0x0000007f0900780c */ /* 0x008fe40003f04270 */
[----:B----4-:R-:W-:-:S11]  /*15a40*/  SHF.R.S32.HI R11, RZ, 0x1f, R10 ;  /* 0x0000001fff0b7819 */ /* 0x010fd6000001140a */
[----:B------:R-:W-:Y:S05]  /*15a50*/  @P0 BRA `(.L_x_1024) ;  /* 0x0000023000000947 */ /* 0x000fea0003800000 */
[----:B------:R-:W3:Y:S01]  /*15a60*/  S2R R5, SR_CTAID.X ;  /* 0x0000000000057919 */ /* 0x000ee20000002500 */
[----:B-1----:R-:W-:-:S05]  /*15a70*/  MOV R2, c[0x0][0x4e8] ;  /* 0x00013a0000027a02 */ /* 0x002fca0000000f00 */
[----:B------:R-:W-:Y:S01]  /*15a80*/  IMAD R0, R2, c[0x0][0x388], RZ ;  /* 0x0000e20002007a24 */ /* 0x000fe200078e02ff */
[----:B---3--:R-:W-:-:S04]  /*15a90*/  LEA R5, R5, R9, 0x7 ;  /* 0x0000000905057211 */ /* 0x008fc800078e38ff */
[----:B------:R-:W-:-:S13]  /*15aa0*/  ISETP.GE.AND P0, PT, R5, R0, PT ;  /* 0x000000000500720c */ /* 0x000fda0003f06270 */
[----:B------:R-:W-:Y:S05]  /*15ab0*/  @P0 BRA `(.L_x_1024) ;  /* 0x000001d000000947 */ /* 0x000fea0003800000 */
[----:B------:R-:W-:Y:S01]  /*15ac0*/  ISETP.NE.AND P0, PT, R2, 0x1, PT ;  /* 0x000000010200780c */ /* 0x000fe20003f05270 */
[----:B------:R-:W-:Y:S01]  /*15ad0*/  ULDC.64 UR4, c[0x0][0x490] ;  /* 0x0001240000047ab9 */ /* 0x000fe20000000a00 */
[----:B------:R-:W-:Y:S01]  /*15ae0*/  MOV R0, R5 ;  /* 0x0000000500007202 */ /* 0x000fe20000000f00 */
[----:B------:R-:W-:Y:S01]  /*15af0*/  UIMAD UR7, UR6, UR4, URZ ;  /* 0x00000004060772a4 */ /* 0x000fe2000f8e023f */
[----:B------:R-:W-:Y:S01]  /*15b00*/  IMAD R6, R11, c[0x0][0x498], RZ ;  /* 0x000126000b067a24 */ /* 0x000fe200078e02ff */
[----:B--2---:R-:W-:Y:S02]  /*15b10*/  UIMAD.WIDE.U32 UR10, UR9, UR4, URZ ;  /* 0x00000004090a72a5 */ /* 0x004fe4000f8e003f */
[----:B------:R-:W-:Y:S01]  /*15b20*/  UIMAD UR4, UR9, UR5, UR7 ;  /* 0x00000005090472a4 */ /* 0x000fe2000f8e0207 */
[----:B------:R-:W-:-:S03]  /*15b30*/  IMAD R6, R10, c[0x0][0x49c], R6 ;  /* 0x000127000a067a24 */ /* 0x000fc600078e0206 */
[----:B------:R-:W-:Y:S01]  /*15b40*/  UIADD3 UR4, UR11, UR4, URZ ;  /* 0x000000040b047290 */ /* 0x000fe2000fffe03f */
[----:B------:R-:W-:Y:S01]  /*15b50*/  MOV R3, UR11 ;  /* 0x0000000b00037c02 */ /* 0x000fe20008000f00 */
[----:B------:R-:W-:-:S04]  /*15b60*/  @P0 IMAD.HI.U32 R2, R5, c[0x0][0x4ec], RZ ;  /* 0x00013b0005020a27 */ /* 0x000fc800078e00ff */
[----:B------:R-:W-:Y:S01]  /*15b70*/  IMAD.U32 R3, RZ, RZ, UR4 ;  /* 0x00000004ff037e24 */ /* 0x000fe2000f8e00ff */
[----:B------:R-:W-:Y:S01]  /*15b80*/  @P0 SHF.R.U32.HI R0, RZ, c[0x0][0x4f0], R2 ;  /* 0x00013c00ff000a19 */ /* 0x000fe20000011602 */
[----:B------:R-:W-:-:S03]  /*15b90*/  IMAD.U32 R2, RZ, RZ, UR10 ;  /* 0x0000000aff027e24 */ /* 0x000fc6000f8e00ff */
[----:B------:R-:W-:Y:S01]  /*15ba0*/  IADD3 R4, -R0, RZ, RZ ;  /* 0x000000ff00047210 */ /* 0x000fe20007ffe1ff */
[----:B------:R-:W-:Y:S01]  /*15bb0*/  IMAD.WIDE.U32 R2, R10, c[0x0][0x498], R2 ;  /* 0x000126000a027a25 */ /* 0x000fe200078e0002 */
[----:B------:R-:W-:-:S03]  /*15bc0*/  SHF.R.S32.HI R7, RZ, 0x1f, R0 ;  /* 0x0000001fff077819 */ /* 0x000fc60000011400 */
[----:B------:R-:W-:Y:S01]  /*15bd0*/  IMAD R4, R4, c[0x0][0x4e8], R5 ;  /* 0x00013a0004047a24 */ /* 0x000fe200078e0205 */
[----:B------:R-:W-:-:S04]  /*15be0*/  IADD3 R2, P0, R0, R2, RZ ;  /* 0x0000000200027210 */ /* 0x000fc80007f1e0ff */
[----:B------:R-:W-:Y:S02]  /*15bf0*/  SHF.R.S32.HI R5, RZ, 0x1f, R4 ;  /* 0x0000001fff057819 */ /* 0x000fe40000011404 */
[----:B------:R-:W-:-:S03]  /*15c00*/  IADD3.X R3, R7, R3, R6, P0, !PT ;  /* 0x0000000307037210 */ /* 0x000fc600007fe406 */
        /* <DEDUP_REMOVED lines=8> */
.L_x_1024:
[----:B------:R-:W-:Y:S05]  /*15c90*/  BSYNC B0 ;  /* 0x0000000000007941 */ /* 0x000fea0003800000 */
.L_x_1023:
[----:B------:R-:W3:Y:S01]  /*15ca0*/  S2R R14, SR_CTAID.X ;  /* 0x00000000000e7919 */ /* 0x000ee20000002500 */
[----:B-1----:R-:W-:Y:S01]  /*15cb0*/  SHF.R.S32.HI R0, RZ, 0x1f, R9 ;  /* 0x0000001fff007819 */ /* 0x002fe20000011409 */
[----:B------:R-:W-:Y:S01]  /*15cc0*/  IMAD.MOV.U32 R17, RZ, RZ, c[0x0][0x4e8] ;  /* 0x00013a00ff117624 */ /* 0x000fe200078e00ff */
[----:B------:R-:W-:Y:S01]  /*15cd0*/  ULDC.64 UR4, c[0x0][0x3e8] ;  /* 0x0000fa0000047ab9 */ /* 0x000fe20000000a00 */
[----:B------:R-:W-:Y:S01]  /*15ce0*/  IMAD R7, R11, c[0x0][0x3f0], RZ ;  /* 0x0000fc000b077a24 */ /* 0x000fe200078e02ff */
[----:B------:R-:W-:Y:S01]  /*15cf0*/  LEA.HI R0, R0, R9, RZ, 0x3 ;  /* 0x0000000900007211 */ /* 0x000fe200078f18ff */
[----:B------:R-:W-:Y:S01]  /*15d00*/  UIMAD UR6, UR6, UR4, URZ ;  /* 0x00000004060672a4 */ /* 0x000fe2000f8e023f */
[----:B------:R-:W-:Y:S01]  /*15d10*/  ISETP.NE.AND P0, PT, R17, 0x1, PT ;  /* 0x000000011100780c */ /* 0x000fe20003f05270 */
[----:B--2---:R-:W-:Y:S01]  /*15d20*/  UIMAD.WIDE.U32 UR10, UR9, UR4, URZ ;  /* 0x00000004090a72a5 */ /* 0x004fe2000f8e003f */
        /* <DEDUP_REMOVED lines=10> */
[----:B------:R-:W-:-:S02]  /*15dd0*/  LEA R0, R9, R8, 0x5 ;  /* 0x0000000809007211 */ /* 0x000fc400078e28ff */
[----:B------:R-:W-:-:S03]  /*15de0*/  MOV R3, UR4 ;  /* 0x0000000400037c02 */ /* 0x000fc60008000f00 */
[C---:B---3--:R-:W-:Y:S01]  /*15df0*/  IMAD R4, R14.reuse, 0x80, R0 ;  /* 0x000000800e047824 */ /* 0x048fe200078e0200 */
        /* <DEDUP_REMOVED lines=10> */
[----:B------:R-:W-:Y:S02]  /*15ea0*/  IMAD R5, R5, c[0x0][0x4e8], R4 ;  /* 0x00013a0005057a24 */ /* 0x000fe400078e0204 */
[----:B------:R-:W-:-:S03]  /*15eb0*/  IMAD R0, R0, c[0x0][0x3e4], R6 ;  /* 0x0000f90000007a24 */ /* 0x000fc600078e0206 */
[----:B------:R-:W-:Y:S02]  /*15ec0*/  SHF.R.S32.HI R4, RZ, 0x1f, R5 ;  /* 0x0000001fff047819 */ /* 0x000fe40000011405 */
[----:B------:R-:W-:-:S03]  /*15ed0*/  IADD3 R3, R3, R0, RZ ;  /* 0x0000000003037210 */ /* 0x000fc60007ffe0ff */
[----:B------:R-:W-:Y:S02]  /*15ee0*/  IMAD R0, R4, c[0x0][0x3d8], RZ ;  /* 0x0000f60004007a24 */ /* 0x000fe400078e02ff */
[----:B------:R-:W-:-:S04]  /*15ef0*/  IMAD.WIDE.U32 R2, R5, c[0x0][0x3d8], R2 ;  /* 0x0000f60005027a25 */ /* 0x000fc800078e0002 */
[----:B------:R-:W-:Y:S01]  /*15f00*/  IMAD R0, R5, c[0x0][0x3dc], R0 ;  /* 0x0000f70005007a24 */ /* 0x000fe200078e0200 */
[----:B------:R-:W-:-:S03]  /*15f10*/  LEA R16, P0, R2, c[0x0][0x380], 0x1 ;  /* 0x0000e00002107a11 */ /* 0x000fc600078008ff */
[----:B------:R-:W-:-:S05]  /*15f20*/  IMAD.IADD R0, R3, 0x1, R0 ;  /* 0x0000000103007824 */ /* 0x000fca00078e0200 */
[----:B------:R-:W-:Y:S01]  /*15f30*/  LEA.HI.X R15, R2, c[0x0][0x384], R0, 0x1, P0 ;  /* 0x0000e100020f7a11 */ /* 0x000fe200000f0c00 */
[----:B------:R-:W-:Y:S01]  /*15f40*/  IMAD.SHL.U32 R0, R9, 0x8, RZ ;  /* 0x0000000809007824 */ /* 0x000fe200078e00ff */
[----:B------:R-:W-:Y:S01]  /*15f50*/  ISETP.GE.AND P0, PT, R14, R17, PT ;  /* 0x000000110e00720c */ /* 0x000fe20003f06270 */
[----:B------:R1:W2:Y:S03]  /*15f60*/  SHFL.IDX PT, R2, R16, RZ, 0x181f ;  /* 0x00181fff10027589 */ /* 0x0002a600000e0000 */
[C---:B------:R-:W-:Y:S01]  /*15f70*/  IADD3 R11, R0.reuse, 0x40, RZ ;  /* 0x00000040000b7810 */ /* 0x040fe20007ffe0ff */
[----:B------:R1:W3:Y:S01]  /*15f80*/  SHFL.IDX PT, R3, R15, RZ, 0x181f ;  /* 0x00181fff0f037589 */ /* 0x0002e200000e0000 */
[C---:B------:R-:W-:Y:S02]  /*15f90*/  IADD3 R12, R0.reuse, 0x80, RZ ;  /* 0x00000080000c7810 */ /* 0x040fe40007ffe0ff */
[----:B------:R-:W-:-:S05]  /*15fa0*/  IADD3 R13, R0, 0xc0, RZ ;  /* 0x000000c0000d7810 */ /* 0x000fca0007ffe0ff */
        /* <DEDUP_REMOVED lines=22> */
.L_x_1026:
[----:B------:R-:W-:Y:S05]  /*16110*/  BSYNC B0 ;  /* 0x0000000000007941 */ /* 0x000fea0003800000 */
.L_x_1025:
        /* <DEDUP_REMOVED lines=27> */
.L_x_1028:
[----:B------:R-:W-:Y:S05]  /*162d0*/  BSYNC B0 ;  /* 0x0000000000007941 */ /* 0x000fea0003800000 */
.L_x_1027:
        /* <DEDUP_REMOVED lines=27> */
.L_x_1030:
[----:B------:R-:W-:Y:S05]  /*16490*/  BSYNC B0 ;  /* 0x0000000000007941 */ /* 0x000fea0003800000 */
.L_x_1029:
        /* <DEDUP_REMOVED lines=28> */
.L_x_1031:
        /* <DEDUP_REMOVED lines=10> */
.L_x_3644:


//--------------------- .text._ZN7cutlass13device_kernelIN5flash19enable_sm80_to_sm89INS1_16FlashAttnFwdSm80INS1_25CollectiveMainloopFwdSm80ILi8ELi1ELb0EN4cute5tupleIJNS5_1CILi128EEENS7_ILi64EEENS7_ILi256EEEEEELi256ENS_10bfloat16_tEfNS_4arch4Sm80ELb0ELb1ELb1ELb1ELb1ELb0ELb1ELb0EEENS1_21CollectiveEpilogueFwdINS6_IJS8_SA_S9_EEENS6_IJNS7_ILi1EEESI_SI_EEESC_SE_Li256ELb1ELb1ELb0ELb0EEENS1_19SingleTileSchedulerILb1ELb0ELb1ELi128EEEEEEEEEvNT_6ParamsE --------------------------
	.section	.text._ZN7cutlass13device_kernelIN5flash19enable_sm80_to_sm89INS1_16FlashAttnFwdSm80INS1_25CollectiveMainloopFwdSm80ILi8ELi1ELb0EN4cute5tupleIJNS5_1CILi128EEENS7_ILi64EEENS7_ILi256EEEEEELi256ENS_10bfloat16_tEfNS_4arch4Sm80ELb0ELb1ELb1ELb1ELb1ELb0ELb1ELb0EEENS1_21CollectiveEpilogueFwdINS6_IJS8_SA_S9_EEENS6_IJNS7_ILi1EEESI_SI_EEESC_SE_Li256ELb1ELb1ELb0ELb0EEENS1_19SingleTileSchedulerILb1ELb0ELb1ELi128EEEEEEEEEvNT_6ParamsE,"ax",@progbits
	.sectioninfo	@"SHI_REGISTERS=255"
	.align	128
.text._ZN7cutlass13device_kernelIN5flash19enable_sm80_to_sm89INS1_16FlashAttnFwdSm80INS1_25CollectiveMainloopFwdSm80ILi8ELi1ELb0EN4cute5tupleIJNS5_1CILi128EEENS7_ILi64EEENS7_ILi256EEEEEELi256ENS_10bfloat16_tEfNS_4arch4Sm80ELb0ELb1ELb1ELb1ELb1ELb0ELb1ELb0EEENS1_21CollectiveEpilogueFwdINS6_IJS8_SA_S9_EEENS6_IJNS7_ILi1EEESI_SI_EEESC_SE_Li256ELb1ELb1ELb0ELb0EEENS1_19SingleTileSchedulerILb1ELb0ELb1ELi128EEEEEEEEEvNT_6ParamsE:
        .type           _ZN7cutlass13device_kernelIN5flash19enable_sm80_to_sm89INS1_16FlashAttnFwdSm80INS1_25CollectiveMainloopFwdSm80ILi8ELi1ELb0EN4cute5tupleIJNS5_1CILi128EEENS7_ILi64EEENS7_ILi256EEEEEELi256ENS_10bfloat16_tEfNS_4arch4Sm80ELb0ELb1ELb1ELb1ELb1ELb0ELb1ELb0EEENS1_21CollectiveEpilogueFwdINS6_IJS8_SA_S9_EEENS6_IJNS7_ILi1EEESI_SI_EEESC_SE_Li256ELb1ELb1ELb0ELb0EEENS1_19SingleTileSchedulerILb1ELb0ELb1ELi128EEEEEEEEEvNT_6ParamsE,@function
        .size           _ZN7cutlass13device_kernelIN5flash19enable_sm80_to_sm89INS1_16FlashAttnFwdSm80INS1_25CollectiveMainloopFwdSm80ILi8ELi1ELb0EN4cute5tupleIJNS5_1CILi128EEENS7_ILi64EEENS7_ILi256EEEEEELi256ENS_10bfloat16_tEfNS_4arch4Sm80ELb0ELb1ELb1ELb1ELb1ELb0ELb1ELb0EEENS1_21CollectiveEpilogueFwdINS6_IJS8_SA_S9_EEENS6_IJNS7_ILi1EEESI_SI_EEESC_SE_Li256ELb1ELb1ELb0ELb0EEENS1_19SingleTileSchedulerILb1ELb0ELb1ELi128EEEEEEEEEvNT_6ParamsE,(.L_x_3645 - _ZN7cutlass13device_kernelIN5flash19enable_sm80_to_sm89INS1_16FlashAttnFwdSm80INS1_25CollectiveMainloopFwdSm80ILi8ELi1ELb0EN4cute5tupleIJNS5_1CILi128EEENS7_ILi64EEENS7_ILi256EEEEEELi256ENS_10bfloat16_tEfNS_4arch4Sm80ELb0ELb1ELb1ELb1ELb1ELb0ELb1ELb0EEENS1_21CollectiveEpilogueFwdINS6_IJS8_SA_S9_EEENS6_IJNS7_ILi1EEESI_SI_EEESC_SE_Li256ELb1ELb1ELb0ELb0EEENS1_19SingleTileSchedulerILb1ELb0ELb1ELi128EEEEEEEEEvNT_6ParamsE)
        .other          _ZN7cutlass13device_kernelIN5flash19enable_sm80_to_sm89INS1_16FlashAttnFwdSm80INS1_25CollectiveMainloopFwdSm80ILi8ELi1ELb0EN4cute5tupleIJNS5_1CILi128EEENS7_ILi64EEENS7_ILi256EEEEEELi256ENS_10bfloat16_tEfNS_4arch4Sm80ELb0ELb1ELb1ELb1ELb1ELb0ELb1ELb0EEENS1_21CollectiveEpilogueFwdINS6_IJS8_SA_S9_EEENS6_IJNS7_ILi1EEESI_SI_EEESC_SE_Li256ELb1ELb1ELb0ELb0EEENS1_19SingleTileSchedulerILb1ELb0ELb1ELi128EEEEEEEEEvNT_6ParamsE,@"STO_CUDA_ENTRY STV_DEFAULT"
_ZN7cutlass13device_kernelIN5flash19enable_sm80_to_sm89INS1_16FlashAttnFwdSm80INS1_25CollectiveMainloopFwdSm80ILi8ELi1ELb0EN4cute5tupleIJNS5_1CILi128EEENS7_ILi64EEENS7_ILi256EEEEEELi256ENS_10bfloat16_tEfNS_4arch4Sm80ELb0ELb1ELb1ELb1ELb1ELb0ELb1ELb0EEENS1_21CollectiveEpilogueFwdINS6_IJS8_SA_S9_EEENS6_IJNS7_ILi1EEESI_SI_EEESC_SE_Li256ELb1ELb1ELb0ELb0EEENS1_19SingleTileSchedulerILb1ELb0ELb1ELi128EEEEEEEEEvNT_6ParamsE:
        /* <DEDUP_REMOVED lines=21> */
.L_x_1033:
        /* <DEDUP_REMOVED lines=13> */
.L_x_1035:
[----:B------:R-:W-:Y:S02]  /*0220*/  ULDC UR5, c[0x0][0x54c] ;  /* 0x0001530000057ab9 */ /* 0x000fe40000000800 */
.L_x_1034:
[----:B------:R-:W-:Y:S02]  /*0230*/  ULDC UR4, c[0x0][0x548] ;  /* 0x0001520000047ab9 */ /* 0x000fe40000000800 */
[----:B------:R-:W-:-:S02]  /*0240*/  USHF.L.U32 UR26, UR27, 0x7, URZ ;  /* 0x000000071b1a7899 */ /* 0x000fc4000800063f */
[----:B------:R-:W-:-:S04]  /*0250*/  UIMAD UR4, UR5, UR4, URZ ;  /* 0x00000004050472a4 */ /* 0x000fc8000f8e023f */
[----:B------:R-:W-:-:S04]  /*0260*/  UISETP.GE.AND UP0, UPT, UR26, UR4, UPT ;  /* 0x000000041a00728c */ /* 0x000fc8000bf06270 */
[----:B------:R-:W-:Y:S01]  /*0270*/  USEL UR13, UR13, 0xffffffff, !UP0 ;  /* 0xffffffff0d0d7887 */ /* 0x000fe2000c000000 */
[----:B------:R-:W-:Y:S05]  /*0280*/  BRA `(.L_x_1036) ;  /* 0x000001b000007947 */ /* 0x000fea0003800000 */
.L_x_1032:
        /* <DEDUP_REMOVED lines=8> */
.L_x_1037:
        /* <DEDUP_REMOVED lines=13> */
.L_x_1039:
[----:B------:R-:W-:Y:S02]  /*03e0*/  ULDC UR5, c[0x0][0x54c] ;  /* 0x0001530000057ab9 */ /* 0x000fe40000000800 */
.L_x_1038:
[----:B------:R-:W-:Y:S02]  /*03f0*/  ULDC UR4, c[0x0][0x548] ;  /* 0x0001520000047ab9 */ /* 0x000fe40000000800 */
[----:B------:R-:W-:-:S02]  /*0400*/  USHF.L.U32 UR26, UR27, 0x7, URZ ;  /* 0x000000071b1a7899 */ /* 0x000fc4000800063f */
[----:B------:R-:W-:-:S04]  /*0410*/  UIMAD UR4, UR5, UR4, URZ ;  /* 0x00000004050472a4 */ /* 0x000fc8000f8e023f */
[----:B------:R-:W-:-:S04]  /*0420*/  UISETP.GE.AND UP0, UPT, UR26, UR4, UPT ;  /* 0x000000041a00728c */ /* 0x000fc8000bf06270 */
[----:B------:R-:W-:-:S06]  /*0430*/  USEL UR13, UR13, 0xffffffff, !UP0 ;  /* 0xffffffff0d0d7887 */ /* 0x000fcc000c000000 */
.L_x_1036:
        /* <DEDUP_REMOVED lines=42> */
[----:B------:R-:W2:Y:S04]  /*06e0*/  LDG.E R2, [R6.64] ;  /* 0x0000001206027981 */ /* 0x000ea8000c1e1900 */
[----:B------:R-:W4:Y:S01]  /*06f0*/  LDG.E R0, [R6.64+0x4] ;  /* 0x0000041206007981 */ /* 0x000f22000c1e1900 */
[----:B--23--:R-:W1:Y:S08]  /*0700*/  R2UR UR12, R2 ;  /* 0x00000000020c73c2 */ /* 0x00ce7000000e0000 */
[----:B----4-:R-:W1:Y:S02]  /*0710*/  R2UR UR4, R0 ;  /* 0x00000000000473c2 */ /* 0x010e6400000e0000 */
[----:B-1----:R-:W-:-:S06]  /*0720*/  UIADD3 UR12, -UR12, UR4, URZ ;  /* 0x000000040c0c7290 */ /* 0x002fcc000fffe13f */
.L_x_1040:
        /* <DEDUP_REMOVED lines=10> */
.L_x_1041:
        /* <DEDUP_REMOVED lines=12> */
.L_x_1042:
[----:B------:R-:W-:Y:S02]  /*0890*/  ULDC UR4, c[0x0][0x2c4] ;  /* 0x0000b10000047ab9 */ /* 0x000fe40000000800 */
[----:B------:R-:W-:-:S02]  /*08a0*/  UISETP.NE.AND UP2, UPT, UR4, 0x1, UPT ;  /* 0x000000010400788c */ /* 0x000fc4000bf45270 */
[----:B------:R-:W-:Y:S02]  /*08b0*/  ULDC.64 UR6, c[0x0][0x2c8] ;  /* 0x0000b20000067ab9 */ /* 0x000fe40000000a00 */
[----:B------:R-:W-:Y:S02]  /*08c0*/  ULDC.64 UR4, c[0x0][0x328] ;  /* 0x0000ca0000047ab9 */ /* 0x000fe40000000a00 */
[----:B------:R-:W-:Y:S02]  /*08d0*/  UISETP.GE.AND UP1, UPT, UR5, 0x1, UPT ;  /* 0x000000010500788c */ /* 0x000fe4000bf26270 */
[----:B------:R-:W-:Y:S02]  /*08e0*/  UIADD3 UR8, -UR11, UR8, URZ ;  /* 0x000000080b087290 */ /* 0x000fe4000fffe13f */
[----:B------:R-:W-:Y:S02]  /*08f0*/  UIADD3 UR15, UR26, 0x7f, URZ ;  /* 0x0000007f1a0f7890 */ /* 0x000fe4000fffe03f */
[----:B------:R-:W-:Y:S01]  /*0900*/  @UP2 UIADD3 UR16, UR26, 0x7f, URZ ;  /* 0x0000007f1a102890 */ /* 0x000fe2000fffe03f */
[----:B------:R-:W-:-:S03]  /*0910*/  PLOP3.LUT P0, PT, PT, PT, UP1, 0x40, 0x0 ;  /* 0x000000000000781c */ /* 0x000fc60003f0e818 */
[----:B------:R-:W-:Y:S02]  /*0920*/  UIMAD.WIDE.U32 UR16, UR16, UR6, URZ ;  /* 0x00000006101072a5 */ /* 0x000fe4000f8e003f */
[----:B---3--:R-:W-:Y:S02]  /*0930*/  UIADD3 UR6, UR8, 0x1, -UR12 ;  /* 0x0000000108067890 */ /* 0x008fe4000fffe80c */
[----:B------:R-:W-:-:S04]  /*0940*/  @UP2 USHF.R.U32.HI UR15, URZ, UR7, UR17 ;  /* 0x000000073f0f2299 */ /* 0x000fc80008011611 */
[----:B------:R-:W-:-:S04]  /*0950*/  UIADD3 UR6, UR6, UR15, URZ ;  /* 0x0000000f06067290 */ /* 0x000fc8000fffe03f */
[----:B------:R-:W-:Y:S01]  /*0960*/  UIADD3 UR4, UR6, UR4, URZ ;  /* 0x0000000406047290 */ /* 0x000fe2000fffe03f */
        /* <DEDUP_REMOVED lines=11> */
.L_x_1044:
[----:B------:R-:W-:Y:S02]  /*0a20*/  UISETP.NE.AND UP0, UPT, UR5, 0x1, UPT ;  /* 0x000000010500788c */ /* 0x000fe4000bf05270 */
[----:B------:R-:W-:Y:S02]  /*0a30*/  ULDC.64 UR6, c[0x0][0x330] ;  /* 0x0000cc0000067ab9 */ /* 0x000fe40000000a00 */
[----:B------:R-:W-:-:S07]  /*0a40*/  UIMAD.WIDE.U32 UR16, UR15, UR6, URZ ;  /* 0x000000060f1072a5 */ /* 0x000fce000f8e003f */
[----:B------:R-:W-:Y:S02]  /*0a50*/  @UP0 USHF.R.U32.HI UR15, URZ, UR7, UR17 ;  /* 0x000000073f0f0299 */ /* 0x000fe40008011611 */
.L_x_1045:
[----:B------:R-:W-:Y:S02]  /*0a60*/  ULDC UR6, c[0x0][0x32c] ;  /* 0x0000cb0000067ab9 */ /* 0x000fe40000000800 */
[----:B------:R-:W-:-:S04]  /*0a70*/  UIMAD UR6, UR15, UR5, UR6 ;  /* 0x000000050f0672a4 */ /* 0x000fc8000f8e0206 */
[----:B------:R-:W-:-:S04]  /*0a80*/  UISETP.LT.AND UP0, UPT, UR4, UR6, UPT ;  /* 0x000000060400728c */ /* 0x000fc8000bf01270 */
[----:B------:R-:W-:Y:S02]  /*0a90*/  USEL UR4, UR4, UR6, UP0 ;  /* 0x0000000604047287 */ /* 0x000fe40008000000 */
.L_x_1043:
[----:B------:R-:W-:Y:S01]  /*0aa0*/  UIADD3 UR17, UR8, 0x3f, URZ ;  /* 0x0000003f08117890 */ /* 0x000fe2000fffe03f */
[----:B------:R-:W-:Y:S01]  /*0ab0*/  PLOP3.LUT P0, PT, PT, PT, UP1, 0x40, 0x0 ;  /* 0x000000000000781c */ /* 0x000fe20003f0e818 */
[----:B------:R-:W-:Y:S02]  /*0ac0*/  UIADD3 UR15, UR4, 0x3f, URZ ;  /* 0x0000003f040f7890 */ /* 0x000fe4000fffe03f */
[----:B------:R-:W-:Y:S02]  /*0ad0*/  ULDC.64 UR6, c[0x0][0x2c8] ;  /* 0x0000b20000067ab9 */ /* 0x000fe40000000a00 */
[----:B------:R-:W-:Y:S02]  /*0ae0*/  UIMAD.WIDE.U32 UR22, UR26, UR6, URZ ;  /* 0x000000061a1672a5 */ /* 0x000fe4000f8e003f */
[----:B------:R-:W-:Y:S02]  /*0af0*/  USHF.R.S32.HI UR16, URZ, 0x1f, UR17 ;  /* 0x0000001f3f107899 */ /* 0x000fe40008011411 */
[----:B------:R-:W-:-:S02]  /*0b00*/  USHF.R.S32.HI UR6, URZ, 0x1f, UR15 ;  /* 0x0000001f3f067899 */ /* 0x000fc4000801140f */
[----:B------:R-:W-:Y:S02]  /*0b10*/  ULEA.HI UR16, UR16, UR17, URZ, 0x6 ;  /* 0x0000001110107291 */ /* 0x000fe4000f8f303f */
[----:B------:R-:W-:Y:S02]  /*0b20*/  ULEA.HI UR6, UR6, UR15, URZ, 0x6 ;  /* 0x0000000f06067291 */ /* 0x000fe4000f8f303f */
[----:B------:R-:W-:Y:S02]  /*0b30*/  UMOV UR4, UR26 ;  /* 0x0000001a00047c82 */ /* 0x000fe40008000000 */
[----:B------:R-:W-:Y:S02]  /*0b40*/  @UP2 USHF.R.U32.HI UR4, URZ, UR7, UR23 ;  /* 0x000000073f042299 */ /* 0x000fe40008011617 */
[----:B------:R-:W-:Y:S02]  /*0b50*/  USHF.R.S32.HI UR16, URZ, 0x6, UR16 ;  /* 0x000000063f107899 */ /* 0x000fe40008011410 */
[----:B------:R-:W-:-:S02]  /*0b60*/  USHF.R.S32.HI UR22, URZ, 0x6, UR6 ;  /* 0x000000063f167899 */ /* 0x000fc40008011406 */
[----:B------:R-:W-:Y:S02]  /*0b70*/  UIADD3 UR23, UR8, -UR12, URZ ;  /* 0x8000000c08177290 */ /* 0x000fe4000fffe03f */
[----:B------:R-:W-:Y:S02]  /*0b80*/  UISETP.LT.AND UP0, UPT, UR16, UR22, UPT ;  /* 0x000000161000728c */ /* 0x000fe4000bf01270 */
[----:B------:R-:W-:Y:S02]  /*0b90*/  UIADD3 UR7, UR23, UR4, URZ ;  /* 0x0000000417077290 */ /* 0x000fe4000fffe03f */
[----:B------:R-:W-:Y:S02]  /*0ba0*/  ULDC UR6, c[0x0][0x324] ;  /* 0x0000c90000067ab9 */ /* 0x000fe40000000800 */
[----:B------:R-:W-:Y:S02]  /*0bb0*/  USEL UR22, UR16, UR22, UP0 ;  /* 0x0000001610167287 */ /* 0x000fe40008000000 */
[----:B------:R-:W-:Y:S01]  /*0bc0*/  UIADD3 UR6, UR7, -UR6, URZ ;  /* 0x8000000607067290 */ /* 0x000fe2000fffe03f */
        /* <DEDUP_REMOVED lines=12> */
.L_x_1047:
[----:B------:R-:W-:-:S03]  /*0c90*/  UISETP.NE.AND UP0, UPT, UR5, 0x1, UPT ;  /* 0x000000010500788c */ /* 0x000fc6000bf05270 */
[----:B------:R-:W-:Y:S02]  /*0ca0*/  ULDC.64 UR4, c[0x0][0x330] ;  /* 0x0000cc0000047ab9 */ /* 0x000fe40000000a00 */
[----:B------:R-:W-:-:S07]  /*0cb0*/  UIMAD.WIDE.U32 UR16, UR7, UR4, URZ ;  /* 0x00000004071072a5 */ /* 0x000fce000f8e003f */
[----:B------:R-:W-:Y:S02]  /*0cc0*/  @UP0 UMOV UR15, UR17 ;  /* 0x00000011000f0c82 */ /* 0x000fe40008000000 */
[----:B------:R-:W-:Y:S02]  /*0cd0*/  @UP0 USHF.R.U32.HI UR7, URZ, UR5, UR15 ;  /* 0x000000053f070299 */ /* 0x000fe4000801160f */
.L_x_1048:
[----:B------:R-:W-:Y:S02]  /*0ce0*/  ULDC UR4, c[0x0][0x32c] ;  /* 0x0000cb0000047ab9 */ /* 0x000fe40000000800 */
[----:B------:R-:W-:-:S04]  /*0cf0*/  UIMAD UR4, UR7, UR4, URZ ;  /* 0x00000004070472a4 */ /* 0x000fc8000f8e023f */
[----:B------:R-:W-:-:S04]  /*0d00*/  UISETP.LT.AND UP0, UPT, UR6, UR4, UPT ;  /* 0x000000040600728c */ /* 0x000fc8000bf01270 */
[----:B------:R-:W-:-:S04]  /*0d10*/  USEL UR6, UR6, UR4, !UP0 ;  /* 0x0000000406067287 */ /* 0x000fc8000c000000 */
.L_x_1046:
[----:B------:R-:W-:Y:S01]  /*0d20*/  USHF.R.S32.HI UR4, URZ, 0x1f, UR6 ;  /* 0x0000001f3f047899 */ /* 0x000fe20008011406 */
[----:B------:R-:W-:Y:S01]  /*0d30*/  PLOP3.LUT P2, PT, PT, PT, PT, 0x80, 0x0 ;  /* 0x000000000000781c */ /* 0x000fe20003f4f070 */
[----:B------:R-:W-:Y:S01]  /*0d40*/  CS2R R10, SRZ ;  /* 0x00000000000a7805 */ /* 0x000fe2000001ff00 */
[----:B------:R-:W-:Y:S01]  /*0d50*/  IMAD.MOV.U32 R130, RZ, RZ, RZ ;  /* 0x000000ffff827224 */ /* 0x000fe200078e00ff */
[----:B------:R-:W-:Y:S01]  /*0d60*/  ULEA.HI UR4, UR4, UR6, URZ, 0x6 ;  /* 0x0000000604047291 */ /* 0x000fe2000f8f303f */
[----:B------:R-:W-:Y:S01]  /*0d70*/  CS2R R128, SRZ ;  /* 0x0000000000807805 */ /* 0x000fe2000001ff00 */
[----:B------:R-:W-:Y:S01]  /*0d80*/  CS2R R14, SRZ ;  /* 0x00000000000e7805 */ /* 0x000fe2000001ff00 */
[----:B------:R-:W-:Y:S01]  /*0d90*/  IMAD.MOV.U32 R126, RZ, RZ, RZ ;  /* 0x000000ffff7e7224 */ /* 0x000fe200078e00ff */
[----:B------:R-:W-:Y:S01]  /*0da0*/  USHF.R.S32.HI UR7, URZ, 0x6, UR4 ;  /* 0x000000063f077899 */ /* 0x000fe20008011404 */
[----:B------:R-:W-:Y:S01]  /*0db0*/  CS2R R124, SRZ ;  /* 0x00000000007c7805 */ /* 0x000fe2000001ff00 */
[----:B------:R-:W-:Y:S01]  /*0dc0*/  MOV R122, RZ ;  /* 0x000000ff007a7202 */ /* 0x000fe20000000f00 */
[----:B------:R-:W-:Y:S01]  /*0dd0*/  CS2R R120, SRZ ;  /* 0x0000000000787805 */ /* 0x000fe2000001ff00 */
[----:B------:R-:W-:Y:S01]  /*0de0*/  UISETP.LT.AND UP0, UPT, URZ, UR7, UPT ;  /* 0x000000073f00728c */ /* 0x000fe2000bf01270 */
[----:B------:R-:W-:Y:S01]  /*0df0*/  CS2R R12, SRZ ;  /* 0x00000000000c7805 */ /* 0x000fe2000001ff00 */
[----:B------:R-:W-:Y:S01]  /*0e00*/  IMAD.MOV.U32 R118, RZ, RZ, RZ ;  /* 0x000000ffff767224 */ /* 0x000fe200078e00ff */
[----:B------:R-:W-:Y:S01]  /*0e10*/  CS2R R116, SRZ ;  /* 0x0000000000747805 */ /* 0x000fe2000001ff00 */
[----:B------:R-:W-:Y:S01]  /*0e20*/  USEL UR7, URZ, UR7, !UP0 ;  /* 0x000000073f077287 */ /* 0x000fe2000c000000 */
[----:B------:R-:W-:Y:S01]  /*0e30*/  CS2R R16, SRZ ;  /* 0x0000000000107805 */ /* 0x000fe2000001ff00 */
[----:B------:R-:W-:Y:S01]  /*0e40*/  MOV R114, RZ ;  /* 0x000000ff00727202 */ /* 0x000fe20000000f00 */
[----:B------:R-:W-:Y:S01]  /*0e50*/  CS2R R112, SRZ ;  /* 0x0000000000707805 */ /* 0x000fe2000001ff00 */
[----:B------:R-:W-:Y:S01]  /*0e60*/  UISETP.GT.AND UP0, UPT, UR22, UR7, UPT ;  /* 0x000000071600728c */ /* 0x000fe2000bf04270 */
[----:B------:R-:W-:Y:S01]  /*0e70*/  CS2R R18, SRZ ;  /* 0x0000000000127805 */ /* 0x000fe2000001ff00 */
[----:B------:R-:W-:Y:S01]  /*0e80*/  IMAD.MOV.U32 R110, RZ, RZ, RZ ;  /* 0x000000ffff6e7224 */ /* 0x000fe200078e00ff */
[----:B------:R-:W-:Y:S01]  /*0e90*/  CS2R R108, SRZ ;  /* 0x00000000006c7805 */ /* 0x000fe2000001ff00 */
[----:B------:R-:W-:Y:S01]  /*0ea0*/  CS2R R106, SRZ ;  /* 0x00000000006a7805 */ /* 0x000fe2000001ff00 */
[----:B------:R-:W-:Y:S01]  /*0eb0*/  CS2R R20, SRZ ;  /* 0x0000000000147805 */ /* 0x000fe2000001ff00 */
[----:B------:R-:W-:Y:S01]  /*0ec0*/  PLOP3.LUT P0, PT, PT, PT, UP0, 0x80, 0x0 ;  /* 0x000000000000781c */ /* 0x000fe20003f0f008 */
[----:B------:R-:W-:Y:S01]  /*0ed0*/  CS2R R102, SRZ ;  /* 0x0000000000667805 */ /* 0x000fe2000001ff00 */
[----:B------:R-:W-:Y:S01]  /*0ee0*/  MOV R104, RZ ;  /* 0x000000ff00687202 */ /* 0x000fe20000000f00 */
[----:B------:R-:W-:Y:S01]  /*0ef0*/  IMAD.MOV.U32 R23, RZ, RZ, RZ ;  /* 0x000000ffff177224 */ /* 0x000fe200078e00ff */
        /* <DEDUP_REMOVED lines=67> */
[----:B------:R-:W-:Y:S01]  /*1330*/  UIMAD UR6, UR6, UR4, URZ ;  /* 0x00000004060672a4 */ /* 0x000fe2000f8e023f */
[----:B------:R-:W-:Y:S01]  /*1340*/  PLOP3.LUT P1, PT, PT, PT, UP2, 0x80, 0x0 ;  /* 0x000000000000781c */ /* 0x000fe20003f2f028 */
[----:B------:R-:W-:Y:S01]  /*1350*/  UIMAD.WIDE.U32 UR14, UR9, UR4, URZ ;  /* 0x00000004090e72a5 */ /* 0x000fe2000f8e003f */
[----:B------:R-:W-:Y:S01]  /*1360*/  PLOP3.LUT P0, PT, PT, PT, UP2, 0x80, 0x0 ;  /* 0x000000000000781c */ /* 0x000fe20003f0f028 */
[----:B------:R-:W-:Y:S01]  /*1370*/  UIMAD UR6, UR9, UR5, UR6 ;  /* 0x00000005090672a4 */ /* 0x000fe2000f8e0206 */
[----:B------:R-:W-:Y:S01]  /*1380*/  LEA.HI R19, R117, R119, RZ, 0x4 ;  /* 0x0000007775137211 */ /* 0x000fe200078f20ff */
[----:B------:R-:W-:Y:S01]  /*1390*/  USHF.R.S32.HI UR9, URZ, 0x1f, UR13 ;  /* 0x0000001f3f097899 */ /* 0x000fe2000801140d */
[----:B------:R-:W-:Y:S01]  /*13a0*/  BSSY B0, `(.L_x_1050) ;  /* 0x000005f000007945 */ /* 0x000fe20003800000 */
[----:B------:R-:W-:-:S02]  /*13b0*/  ULDC.64 UR4, c[0x0][0x1b8] ;  /* 0x00006e0000047ab9 */ /* 0x000fc40000000a00 */
[----:B------:R-:W-:Y:S02]  /*13c0*/  UIADD3 UR15, UR15, UR6, URZ ;  /* 0x000000060f0f7290 */ /* 0x000fe4000fffe03f */
[----:B------:R-:W-:Y:S02]  /*13d0*/  UIMAD UR6, UR20, UR4, URZ ;  /* 0x00000004140672a4 */ /* 0x000fe4000f8e023f */
[----:B------:R-:W-:Y:S02]  /*13e0*/  USEL UR9, UR9, URZ, !UP3 ;  /* 0x0000003f09097287 */ /* 0x000fe4000d800000 */
[----:B------:R-:W-:Y:S02]  /*13f0*/  UIMAD UR6, UR10, UR5, UR6 ;  /* 0x000000050a0672a4 */ /* 0x000fe4000f8e0206 */
[----:B------:R-:W-:Y:S02]  /*1400*/  UIMAD.WIDE.U32 UR16, UR10, UR4, UR14 ;  /* 0x000000040a1072a5 */ /* 0x000fe4000f8e000e */
[----:B------:R-:W-:-:S02]  /*1410*/  USEL UR14, UR13, URZ, !UP3 ;  /* 0x0000003f0d0e7287 */ /* 0x000fc4000d800000 */
[----:B------:R-:W-:Y:S01]  /*1420*/  ULDC.64 UR4, c[0x0][0x1c0] ;  /* 0x0000700000047ab9 */ /* 0x000fe20000000a00 */
[----:B-1----:R-:W-:Y:S01]  /*1430*/  LEA.HI R2, R117, R119, RZ, 0x3 ;  /* 0x0000007775027211 */ /* 0x002fe200078f18ff */
[----:B------:R-:W-:Y:S02]  /*1440*/  UIMAD UR9, UR9, UR4, URZ ;  /* 0x00000004090972a4 */ /* 0x000fe4000f8e023f */
[----:B------:R-:W-:Y:S01]  /*1450*/  UIADD3 UR17, UR17, UR6, URZ ;  /* 0x0000000611117290 */ /* 0x000fe2000fffe03f */
[----:B------:R-:W-:Y:S01]  /*1460*/  LOP3.LUT R0, R2, 0xfffffff8, RZ, 0xc0, !PT ;  /* 0xfffffff802007812 */ /* 0x000fe200078ec0ff */
[----:B------:R-:W-:Y:S01]  /*1470*/  UIMAD UR5, UR14, UR5, UR9 ;  /* 0x000000050e0572a4 */ /* 0x000fe2000f8e0209 */
[----:B------:R-:W-:Y:S01]  /*1480*/  SHF.R.S32.HI R26, RZ, 0x3, R2 ;  /* 0x00000003ff1a7819 */ /* 0x000fe20000011402 */
[----:B------:R-:W-:Y:S02]  /*1490*/  UIMAD.WIDE.U32 UR14, UR14, UR4, UR16 ;  /* 0x000000040e0e72a5 */ /* 0x000fe4000f8e0010 */
[----:B------:R-:W-:Y:S01]  /*14a0*/  IMAD.IADD R27, R119, 0x1, -R0 ;  /* 0x00000001771b7824 */ /* 0x000fe200078e0a00 */
[----:B------:R-:W-:Y:S01]  /*14b0*/  ULDC UR4, c[0x0][0x2c4] ;  /* 0x0000b10000047ab9 */ /* 0x000fe20000000800 */
[----:B------:R-:W-:Y:S01]  /*14c0*/  IADD3 R15, R26, UR26, RZ ;  /* 0x0000001a1a0f7c10 */ /* 0x000fe2000fffe0ff */
[----:B------:R-:W-:Y:S01]  /*14d0*/  UIADD3 UR5, UR15, UR5, URZ ;  /* 0x000000050f057290 */ /* 0x000fe2000fffe03f */
[----:B------:R-:W-:Y:S01]  /*14e0*/  IMAD R252, R27, 0x20, R26 ;  /* 0x000000201bfc7824 */ /* 0x000fe200078e021a */
[----:B------:R-:W-:Y:S01]  /*14f0*/  UIMAD UR4, UR12, UR4, URZ ;  /* 0x000000040c0472a4 */ /* 0x000fe2000f8e023f */
[----:B------:R-:W-:-:S02]  /*1500*/  IMAD.U32 R3, RZ, RZ, UR15 ;  /* 0x0000000fff037e24 */ /* 0x000fc4000f8e00ff */
[----:B------:R-:W-:Y:S01]  /*1510*/  IMAD.SHL.U32 R249, R27, 0x8, RZ ;  /* 0x000000081bf97824 */ /* 0x000fe200078e00ff */
[----:B------:R-:W-:Y:S01]  /*1520*/  IADD3 R4, R252, UR26, RZ ;  /* 0x0000001afc047c10 */ /* 0x000fe2000fffe0ff */
[----:B------:R-:W-:-:S03]  /*1530*/  IMAD.U32 R3, RZ, RZ, UR5 ;  /* 0x00000005ff037e24 */ /* 0x000fc6000f8e00ff */
[C---:B------:R-:W-:Y:S01]  /*1540*/  IADD3 R49, R249.reuse, 0x40, RZ ;  /* 0x00000040f9317810 */ /* 0x040fe20007ffe0ff */
[----:B------:R-:W-:Y:S01]  /*1550*/  @P1 IMAD.HI.U32 R2, R4, c[0x0][0x2c8], RZ ;  /* 0x0000b20004021a27 */ /* 0x000fe200078e00ff */
[C---:B------:R-:W-:Y:S02]  /*1560*/  IADD3 R52, R249.reuse, 0x80, RZ ;  /* 0x00000080f9347810 */ /* 0x040fe40007ffe0ff */
[C---:B------:R-:W-:Y:S01]  /*1570*/  IADD3 R48, R249.reuse, 0xc0, RZ ;  /* 0x000000c0f9307810 */ /* 0x040fe20007ffe0ff */
[----:B------:R-:W-:Y:S01]  /*1580*/  IMAD.MOV.U32 R0, RZ, RZ, R4 ;  /* 0x000000ffff007224 */ /* 0x000fe200078e0004 */
[----:B------:R-:W-:Y:S01]  /*1590*/  @P0 SHF.R.U32.HI R0, RZ, c[0x0][0x2cc], R2 ;  /* 0x0000b300ff000a19 */ /* 0x000fe20000011602 */
[----:B------:R-:W-:Y:S01]  /*15a0*/  IMAD.U32 R2, RZ, RZ, UR14 ;  /* 0x0000000eff027e24 */ /* 0x000fe2000f8e00ff */
[----:B------:R-:W-:Y:S02]  /*15b0*/  ISETP.GE.AND P4, PT, R249, c[0x0][0x198], PT ;  /* 0x00006600f9007a0c */ /* 0x000fe40003f86270 */
[--C-:B------:R-:W-:Y:S01]  /*15c0*/  SHF.R.S32.HI R6, RZ, 0x1f, R0.reuse ;  /* 0x0000001fff067819 */ /* 0x100fe20000011400 */
[----:B------:R-:W-:Y:S01]  /*15d0*/  IMAD.MOV R5, RZ, RZ, -R0 ;  /* 0x000000ffff057224 */ /* 0x000fe200078e0a00 */
[----:B------:R-:W-:Y:S01]  /*15e0*/  ISETP.GE.AND P3, PT, R49, c[0x0][0x198], PT ;  /* 0x0000660031007a0c */ /* 0x000fe20003f66270 */
[----:B------:R-:W-:Y:S01]  /*15f0*/  IMAD.WIDE.U32 R2, R0, c[0x0][0x1b0], R2 ;  /* 0x00006c0000027a25 */ /* 0x000fe200078e0002 */
[----:B------:R-:W-:-:S02]  /*1600*/  ISETP.GE.AND P6, PT, R52, c[0x0][0x198], PT ;  /* 0x0000660034007a0c */ /* 0x000fc40003fc6270 */
[----:B------:R-:W-:Y:S01]  /*1610*/  ISETP.GE.AND P5, PT, R48, c[0x0][0x198], PT ;  /* 0x0000660030007a0c */ /* 0x000fe20003fa6270 */
[----:B------:R-:W-:Y:S02]  /*1620*/  IMAD R4, R5, c[0x0][0x2c4], R4 ;  /* 0x0000b10005047a24 */ /* 0x000fe400078e0204 */
[----:B------:R-:W-:-:S04]  /*1630*/  IMAD R5, R6, c[0x0][0x1b0], RZ ;  /* 0x00006c0006057a24 */ /* 0x000fc800078e02ff */
[----:B------:R-:W-:Y:S01]  /*1640*/  IMAD R6, R0, c[0x0][0x1b4], R5 ;  /* 0x00006d0000067a24 */ /* 0x000fe200078e0205 */
[----:B------:R-:W-:-:S03]  /*1650*/  SHF.R.S32.HI R5, RZ, 0x1f, R4 ;  /* 0x0000001fff057819 */ /* 0x000fc60000011404 */
[----:B------:R-:W-:Y:S02]  /*1660*/  IMAD.IADD R3, R3, 0x1, R6 ;  /* 0x0000000103037824 */ /* 0x000fe400078e0206 */
[----:B------:R-:W-:Y:S02]  /*1670*/  IMAD R0, R5, c[0x0][0x1a8], RZ ;  /* 0x00006a0005007a24 */ /* 0x000fe400078e02ff */
[----:B------:R-:W-:-:S04]  /*1680*/  IMAD.WIDE.U32 R2, R4, c[0x0][0x1a8], R2 ;  /* 0x00006a0004027a25 */ /* 0x000fc800078e0002 */
[----:B------:R-:W-:Y:S01]  /*1690*/  IMAD R5, R4, c[0x0][0x1ac], R0 ;  /* 0x00006b0004057a24 */ /* 0x000fe200078e0200 */
[----:B------:R-:W-:Y:S02]  /*16a0*/  LOP3.LUT R0, R19, 0xfffffff0, RZ, 0xc0, !PT ;  /* 0xfffffff013007812 */ /* 0x000fe400078ec0ff */
[----:B------:R-:W-:Y:S01]  /*16b0*/  LEA R17, P0, R2, c[0x0][0x160], 0x1 ;  /* 0x0000580002117a11 */ /* 0x000fe200078008ff */
[----:B------:R-:W-:Y:S01]  /*16c0*/  IMAD.IADD R4, R3, 0x1, R5 ;  /* 0x0000000103047824 */ /* 0x000fe200078e0205 */
[----:B------:R-:W-:Y:S01]  /*16d0*/  LEA.HI R5, R117, R119, RZ, 0x6 ;  /* 0x0000007775057211 */ /* 0x000fe200078f30ff */
[----:B------:R-:W-:Y:S02]  /*16e0*/  IMAD.IADD R3, R119, 0x1, -R0 ;  /* 0x0000000177037824 */ /* 0x000fe400078e0a00 */
[----:B------:R-:W-:Y:S01]  /*16f0*/  IMAD.SHL.U32 R0, R26, 0x40, RZ ;  /* 0x000000401a007824 */ /* 0x000fe200078e00ff */
[----:B------:R-:W-:Y:S01]  /*1700*/  LEA.HI.X R16, R2, c[0x0][0x164], R4, 0x1, P0 ;  /* 0x0000590002107a11 */ /* 0x000fe200000f0c04 */
[----:B------:R1:W3:Y:S01]  /*1710*/  SHFL.IDX PT, R6, R17, RZ, 0x181f ;  /* 0x00181fff11067589 */ /* 0x0002e200000e0000 */
[----:B------:R-:W-:-:S02]  /*1720*/  SHF.R.S32.HI R2, RZ, 0x1f, R3 ;  /* 0x0000001fff027819 */ /* 0x000fc40000011403 */
[----:B------:R-:W-:Y:S02]  /*1730*/  LOP3.LUT R0, R0, 0x1c0, RZ, 0xc0, !PT ;  /* 0x000001c000007812 */ /* 0x000fe400078ec0ff */
[----:B------:R-:W-:Y:S02]  /*1740*/  LEA.HI R20, R2, R3, RZ, 0x3 ;  /* 0x0000000302147211 */ /* 0x000fe400078f18ff */
[----:B------:R-:W-:Y:S02]  /*1750*/  ISETP.GE.AND P0, PT, R15, UR4, PT ;  /* 0x000000040f007c0c */ /* 0x000fe4000bf06270 */
[----:B------:R-:W-:Y:S02]  /*1760*/  LOP3.LUT R4, R20, 0xfffffff8, RZ, 0xc0, !PT ;  /* 0xfffffff814047812 */ /* 0x000fe400078ec0ff */
[----:B------:R-:W-:Y:S02]  /*1770*/  SHF.R.U32.HI R2, RZ, 0x3, R0 ;  /* 0x00000003ff027819 */ /* 0x000fe40000011600 */
[----:B------:R-:W-:Y:S01]  /*1780*/  LOP3.LUT R0, R0, 0x38, R249, 0xf8, !PT ;  /* 0x0000003800007812 */ /* 0x000fe200078ef8f9 */
[----:B------:R-:W-:-:S02]  /*1790*/  IMAD.IADD R18, R3, 0x1, -R4 ;  /* 0x0000000103127824 */ /* 0x000fc400078e0a04 */
[----:B------:R-:W-:Y:S01]  /*17a0*/  IMAD.MOV.U32 R4, RZ, RZ, 0x10 ;  /* 0x00000010ff047424 */ /* 0x000fe200078e00ff */
[----:B------:R-:W-:Y:S01]  /*17b0*/  LOP3.LUT R2, R0, R2, RZ, 0x3c, !PT ;  /* 0x0000000200027212 */ /* 0x000fe200078e3cff */
[----:B------:R-:W-:Y:S02]  /*17c0*/  IMAD.SHL.U32 R0, R5, 0x8, RZ ;  /* 0x0000000805007824 */ /* 0x000fe400078e00ff */
[----:B------:R-:W-:-:S03]  /*17d0*/  IMAD.MOV.U32 R3, RZ, RZ, 0x20 ;  /* 0x00000020ff037424 */ /* 0x000fc600078e00ff */
[----:B------:R-:W-:Y:S01]  /*17e0*/  LOP3.LUT R239, R2, 0xfffffe00, R0, 0xf8, !PT ;  /* 0xfffffe0002ef7812 */ /* 0x000fe200078ef800 */
[----:B--2---:R2:W4:Y:S01]  /*17f0*/  @P2 R2UR UR9, R7 ;  /* 0x00000000070923c2 */ /* 0x00452200000e0000 */
[----:B------:R-:W-:Y:S01]  /*1800*/  R2P PR, R18, 0x6 ;  /* 0x0000000612007804 */ /* 0x000fe20000000000 */
[----:B----4-:R-:W-:-:S04]  /*1810*/  @!UP0 UMOV UR9, UR13 ;  /* 0x0000000d00098c82 */ /* 0x010fc80008000000 */
[----:B------:R-:W-:Y:S02]  /*1820*/  SEL R4, R4, 0xfffffff0, !P1 ;  /* 0xfffffff004047807 */ /* 0x000fe40004800000 */
[----:B------:R-:W-:Y:S01]  /*1830*/  SEL R2, R3, 0xffffffe0, !P2 ;  /* 0xffffffe003027807 */ /* 0x000fe20005000000 */
[----:B--2---:R1:W2:Y:S01]  /*1840*/  SHFL.IDX PT, R7, R16, RZ, 0x181f ;  /* 0x00181fff10077589 */ /* 0x0042a200000e0000 */
[----:B------:R-:W-:Y:S05]  /*1850*/  @P0 BRA `(.L_x_1051) ;  /* 0x0000013000000947 */ /* 0x000fea0003800000 */
[----:B---3--:R-:W-:Y:S01]  /*1860*/  SHF.R.S32.HI R5, RZ, 0x1f, R49 ;  /* 0x0000001fff057819 */ /* 0x008fe20000011431 */
[----:B--2---:R-:W-:Y:S01]  /*1870*/  IMAD.WIDE R12, R249, 0x2, R6 ;  /* 0x00000002f90c7825 */ /* 0x004fe200078e0206 */
[----:B------:R-:W-:Y:S02]  /*1880*/  SHF.R.S32.HI R3, RZ, 0x1f, R52 ;  /* 0x0000001fff037819 */ /* 0x000fe40000011434 */
[----:B------:R-:W-:Y:S02]  /*1890*/  SHF.R.S32.HI R0, RZ, 0x1f, R48 ;  /* 0x0000001fff007819 */ /* 0x000fe40000011430 */
[----:B------:R-:W-:-:S02]  /*18a0*/  LEA.HI R5, R5, R49, RZ, 0x3 ;  /* 0x0000003105057211 */ /* 0x000fc400078f18ff */
[----:B------:R-:W-:Y:S02]  /*18b0*/  LEA.HI R3, R3, R52, RZ, 0x3 ;  /* 0x0000003403037211 */ /* 0x000fe400078f18ff */
[----:B------:R-:W-:Y:S02]  /*18c0*/  LEA.HI R0, R0, R48, RZ, 0x3 ;  /* 0x0000003000007211 */ /* 0x000fe400078f18ff */
[----:B------:R-:W-:Y:S02]  /*18d0*/  LOP3.LUT R5, R5, 0xfffffff8, RZ, 0xc0, !PT ;  /* 0xfffffff805057812 */ /* 0x000fe400078ec0ff */
[----:B------:R-:W-:Y:S02]  /*18e0*/  LOP3.LUT R3, R3, 0xfffffff8, RZ, 0xc0, !PT ;  /* 0xfffffff803037812 */ /* 0x000fe400078ec0ff */
[----:B------:R-:W-:Y:S01]  /*18f0*/  LOP3.LUT R14, R0, 0xfffffff8, RZ, 0xc0, !PT ;  /* 0xfffffff8000e7812 */ /* 0x000fe200078ec0ff */
[----:B------:R-:W-:Y:S02]  /*1900*/  IMAD.SHL.U32 R0, R239, 0x2, RZ ;  /* 0x00000002ef007824 */ /* 0x000fe400078e00ff */
[----:B------:R-:W-:-:S03]  /*1910*/  IMAD.WIDE R10, R5, 0x2, R6 ;  /* 0x00000002050a7825 */ /* 0x000fc600078e0206 */
[----:B------:R-:W-:Y:S01]  /*1920*/  @!PT LDS RZ, [RZ] ;  /* 0x00000000fffff984 */ /* 0x000fe20000000800 */
[----:B------:R2:W-:Y:S01]  /*1930*/  LDGSTS.E.BYPASS.LTC128B.128 [R0+0x10100], [R12.64], !P4 ;  /* 0x101000000c007fae */ /* 0x0005e2000e101d52 */
[----:B------:R-:W-:-:S03]  /*1940*/  IMAD.WIDE R8, R3, 0x2, R6 ;  /* 0x0000000203087825 */ /* 0x000fc600078e0206 */
[----:B------:R2:W-:Y:S01]  /*1950*/  LDGSTS.E.BYPASS.LTC128B.128 [R0+0x14100], [R10.64], !P3 ;  /* 0x141000000a007fae */ /* 0x0005e2000d901d52 */
[----:B------:R-:W-:-:S03]  /*1960*/  IMAD.WIDE R6, R14, 0x2, R6 ;  /* 0x000000020e067825 */ /* 0x000fc600078e0206 */
[----:B------:R2:W-:Y:S04]  /*1970*/  LDGSTS.E.BYPASS.LTC128B.128 [R0+0x18100], [R8.64], !P6 ;  /* 0x1810000008007fae */ /* 0x0005e8000f101d52 */
[----:B------:R2:W-:Y:S02]  /*1980*/  LDGSTS.E.BYPASS.LTC128B.128 [R0+0x1c100], [R6.64], !P5 ;  /* 0x1c10000006007fae */ /* 0x0005e4000e901d52 */
.L_x_1051:
[----:B---3--:R-:W-:Y:S05]  /*1990*/  BSYNC B0 ;  /* 0x0000000000007941 */ /* 0x008fea0003800000 */
.L_x_1050:
[----:B--2---:R-:W-:Y:S01]  /*19a0*/  IADD3 R0, R15, 0x20, RZ ;  /* 0x000000200f007810 */ /* 0x004fe20007ffe0ff */
[----:B------:R2:W3:Y:S01]  /*19b0*/  SHFL.IDX PT, R7, R16, 0x1, 0x181f ;  /* 0x00381f0010077f89 */ /* 0x0004e200000e0000 */
[----:B------:R-:W-:Y:S02]  /*19c0*/  BSSY B0, `(.L_x_1052) ;  /* 0x0000017000007945 */ /* 0x000fe40003800000 */
[----:B------:R-:W-:Y:S01]  /*19d0*/  ISETP.GE.AND P0, PT, R0, UR4, PT ;  /* 0x0000000400007c0c */ /* 0x000fe2000bf06270 */
[----:B------:R2:W4:-:S12]  /*19e0*/  SHFL.IDX PT, R6, R17, 0x1, 0x181f ;  /* 0x00381f0011067f89 */ /* 0x00051800000e0000 */
[----:B------:R-:W-:Y:S05]  /*19f0*/  @P0 BRA `(.L_x_1053) ;  /* 0x0000013000000947 */ /* 0x000fea0003800000 */
[----:B------:R-:W-:Y:S01]  /*1a00*/  SHF.R.S32.HI R5, RZ, 0x1f, R49 ;  /* 0x0000001fff057819 */ /* 0x000fe20000011431 */
[----:B---34-:R-:W-:Y:S01]  /*1a10*/  IMAD.WIDE R12, R249, 0x2, R6 ;  /* 0x00000002f90c7825 */ /* 0x018fe200078e0206 */
[----:B------:R-:W-:Y:S02]  /*1a20*/  SHF.R.S32.HI R3, RZ, 0x1f, R52 ;  /* 0x0000001fff037819 */ /* 0x000fe40000011434 */
[----:B------:R-:W-:Y:S02]  /*1a30*/  SHF.R.S32.HI R0, RZ, 0x1f, R48 ;  /* 0x0000001fff007819 */ /* 0x000fe40000011430 */
[----:B------:R-:W-:Y:S02]  /*1a40*/  LEA.HI R5, R5, R49, RZ, 0x3 ;  /* 0x0000003105057211 */ /* 0x000fe400078f18ff */
[----:B------:R-:W-:Y:S02]  /*1a50*/  LEA.HI R3, R3, R52, RZ, 0x3 ;  /* 0x0000003403037211 */ /* 0x000fe400078f18ff */
[----:B------:R-:W-:-:S02]  /*1a60*/  LEA.HI R0, R0, R48, RZ, 0x3 ;  /* 0x0000003000007211 */ /* 0x000fc400078f18ff */
        /* <DEDUP_REMOVED lines=12> */
.L_x_1053:
[----:B------:R-:W-:Y:S05]  /*1b30*/  BSYNC B0 ;  /* 0x0000000000007941 */ /* 0x000fea0003800000 */
.L_x_1052:
[----:B---3--:R-:W-:Y:S01]  /*1b40*/  IADD3 R0, R15, 0x40, RZ ;  /* 0x000000400f007810 */ /* 0x008fe20007ffe0ff */
[----:B------:R3:W1:Y:S01]  /*1b50*/  SHFL.IDX PT, R7, R16, 0x2, 0x181f ;  /* 0x00581f0010077f89 */ /* 0x00066200000e0000 */
[----:B------:R-:W-:Y:S02]  /*1b60*/  BSSY B0, `(.L_x_1054) ;  /* 0x0000017000007945 */ /* 0x000fe40003800000 */
[----:B------:R-:W-:Y:S01]  /*1b70*/  ISETP.GE.AND P0, PT, R0, UR4, PT ;  /* 0x0000000400007c0c */ /* 0x000fe2000bf06270 */
[----:B----4-:R3:W4:-:S12]  /*1b80*/  SHFL.IDX PT, R6, R17, 0x2, 0x181f ;  /* 0x00581f0011067f89 */ /* 0x01071800000e0000 */
[----:B------:R-:W-:Y:S05]  /*1b90*/  @P0 BRA `(.L_x_1055) ;  /* 0x0000013000000947 */ /* 0x000fea0003800000 */
[----:B------:R-:W-:Y:S01]  /*1ba0*/  SHF.R.S32.HI R5, RZ, 0x1f, R49 ;  /* 0x0000001fff057819 */ /* 0x000fe20000011431 */
[----:B-1--4-:R-:W-:Y:S01]  /*1bb0*/  IMAD.WIDE R12, R249, 0x2, R6 ;  /* 0x00000002f90c7825 */ /* 0x012fe200078e0206 */
        /* <DEDUP_REMOVED lines=17> */
.L_x_1055:
[----:B------:R-:W-:Y:S05]  /*1cd0*/  BSYNC B0 ;  /* 0x0000000000007941 */ /* 0x000fea0003800000 */
.L_x_1054:
[----:B------:R-:W-:Y:S01]  /*1ce0*/  UIADD3 UR28, UR22, -0x1, URZ ;  /* 0xffffffff161c7890 */ /* 0x000fe2000fffe03f */
[----:B------:R-:W-:Y:S01]  /*1cf0*/  IMAD.MOV.U32 R126, RZ, RZ, c[0x0][0x2b8] ;  /* 0x0000ae00ff7e7624 */ /* 0x000fe200078e00ff */
[----:B-1--4-:R-:W-:Y:S01]  /*1d00*/  SHFL.IDX PT, R6, R17, 0x3, 0x181f ;  /* 0x00781f0011067f89 */ /* 0x012fe200000e0000 */
[----:B------:R-:W-:Y:S01]  /*1d10*/  IADD3 R3, R15, 0x60, RZ ;  /* 0x000000600f037810 */ /* 0x000fe20007ffe0ff */
[----:B------:R-:W-:Y:S01]  /*1d20*/  USHF.L.U32 UR21, UR28, 0x6, URZ ;  /* 0x000000061c157899 */ /* 0x000fe2000800063f */
[----:B------:R-:W-:Y:S01]  /*1d30*/  SHF.R.S32.HI R13, RZ, 0x1f, R48 ;  /* 0x0000001fff0d7819 */ /* 0x000fe20000011430 */
[----:B------:R-:W1:Y:S01]  /*1d40*/  SHFL.IDX PT, R7, R16, 0x3, 0x181f ;  /* 0x00781f0010077f89 */ /* 0x000e6200000e0000 */
[----:B------:R-:W-:Y:S01]  /*1d50*/  ISETP.NE.AND P2, PT, R126, 0x1, PT ;  /* 0x000000017e00780c */ /* 0x000fe20003f45270 */
[----:B------:R-:W-:Y:S01]  /*1d60*/  IMAD.SHL.U32 R239, R239, 0x2, RZ ;  /* 0x00000002efef7824 */ /* 0x000fe200078e00ff */
[----:B------:R-:W-:Y:S01]  /*1d70*/  ISETP.GE.AND P0, PT, R3, UR4, PT ;  /* 0x0000000403007c0c */ /* 0x000fe2000bf06270 */
[----:B------:R-:W-:Y:S01]  /*1d80*/  USHF.R.S32.HI UR6, URZ, 0x1f, UR9 ;  /* 0x0000001f3f067899 */ /* 0x000fe20008011409 */
[----:B------:R-:W-:Y:S01]  /*1d90*/  IADD3 R0, R252, UR21, RZ ;  /* 0x00000015fc007c10 */ /* 0x000fe2000fffe0ff */
[----:B------:R-:W-:Y:S01]  /*1da0*/  ULDC.64 UR4, c[0x0][0x2b0] ;  /* 0x0000ac0000047ab9 */ /* 0x000fe20000000a00 */
[----:B------:R-:W-:Y:S01]  /*1db0*/  LEA.HI R13, R13, R48, RZ, 0x3 ;  /* 0x000000300d0d7211 */ /* 0x000fe200078f18ff */
[----:B------:R-:W-:Y:S01]  /*1dc0*/  UIMAD UR6, UR6, UR4, URZ ;  /* 0x00000004060672a4 */ /* 0x000fe2000f8e023f */
[C---:B------:R-:W-:Y:S01]  /*1dd0*/  IADD3 R12, R0.reuse, UR11, RZ ;  /* 0x0000000b000c7c10 */ /* 0x040fe2000fffe0ff */
[----:B------:R-:W-:Y:S01]  /*1de0*/  UIMAD.WIDE.U32 UR14, UR9, UR4, URZ ;  /* 0x00000004090e72a5 */ /* 0x000fe2000f8e003f */
[----:B------:R-:W-:Y:S01]  /*1df0*/  ISETP.GE.AND P1, PT, R0, UR8, PT ;  /* 0x0000000800007c0c */ /* 0x000fe2000bf26270 */
[----:B------:R-:W-:Y:S01]  /*1e00*/  UIMAD UR6, UR9, UR5, UR6 ;  /* 0x00000005090672a4 */ /* 0x000fe2000f8e0206 */
[----:B------:R-:W-:Y:S01]  /*1e10*/  SHF.R.S32.HI R0, RZ, 0x1f, R49 ;  /* 0x0000001fff007819 */ /* 0x000fe20000011431 */
[----:B------:R-:W-:Y:S01]  /*1e20*/  @P2 IMAD.HI.U32 R3, R12, c[0x0][0x2bc], RZ ;  /* 0x0000af000c032a27 */ /* 0x000fe200078e00ff */
[----:B------:R-:W-:Y:S01]  /*1e30*/  LOP3.LUT R251, R13, 0xfffffff8, RZ, 0xc0, !PT ;  /* 0xfffffff80dfb7812 */ /* 0x000fe200078ec0ff */
[----:B------:R-:W-:Y:S01]  /*1e40*/  UIADD3 UR6, UR15, UR6, URZ ;  /* 0x000000060f067290 */ /* 0x000fe2000fffe03f */
[----:B------:R-:W-:Y:S01]  /*1e50*/  LEA.HI R0, R0, R49, RZ, 0x3 ;  /* 0x0000003100007211 */ /* 0x000fe200078f18ff */
[----:B------:R-:W-:Y:S01]  /*1e60*/  IMAD.MOV.U32 R5, RZ, RZ, R12 ;  /* 0x000000ffff057224 */ /* 0x000fe200078e000c */
[----:B------:R-:W-:Y:S01]  /*1e70*/  @P2 SHF.R.U32.HI R5, RZ, c[0x0][0x2c0], R3 ;  /* 0x0000b000ff052a19 */ /* 0x000fe20000011603 */
[----:B------:R-:W-:Y:S01]  /*1e80*/  IMAD.MOV.U32 R240, RZ, RZ, RZ ;  /* 0x000000fffff07224 */ /* 0x000fe200078e00ff */
[----:B------:R-:W-:Y:S01]  /*1e90*/  SHF.R.S32.HI R3, RZ, 0x1f, R52 ;  /* 0x0000001fff037819 */ /* 0x000fe20000011434 */
[----:B------:R-:W-:Y:S01]  /*1ea0*/  ULDC.64 UR4, c[0x0][0x1e8] ;  /* 0x00007a0000047ab9 */ /* 0x000fe20000000a00 */
[----:B------:R-:W-:Y:S01]  /*1eb0*/  LOP3.LUT R123, R0, 0xfffffff8, RZ, 0xc0, !PT ;  /* 0xfffffff8007b7812 */ /* 0x000fe200078ec0ff */
[----:B-1----:R-:W-:Y:S01]  /*1ec0*/  @!P0 IMAD.WIDE R10, R249, 0x2, R6 ;  /* 0x00000002f90a8825 */ /* 0x002fe200078e0206 */
[----:B------:R-:W-:-:S02]  /*1ed0*/  LEA.HI R3, R3, R52, RZ, 0x3 ;  /* 0x0000003403037211 */ /* 0x000fc400078f18ff */
[----:B------:R-:W-:Y:S01]  /*1ee0*/  ISETP.GT.OR P1, PT, R252, 0x3f, P1 ;  /* 0x0000003ffc00780c */ /* 0x000fe20000f24670 */
[--C-:B------:R-:W-:Y:S01]  /*1ef0*/  @!P0 IMAD.WIDE R8, R123, 0x2, R6.reuse ;  /* 0x000000027b088825 */ /* 0x100fe200078e0206 */
[----:B------:R-:W-:Y:S01]  /*1f00*/  LOP3.LUT R121, R3, 0xfffffff8, RZ, 0xc0, !PT ;  /* 0xfffffff803797812 */ /* 0x000fe200078ec0ff */
[----:B------:R-:W-:Y:S01]  /*1f10*/  @!PT LDS RZ, [RZ] ;  /* 0x00000000fffff984 */ /* 0x000fe20000000800 */
[----:B------:R1:W-:Y:S04]  /*1f20*/  @!P0 LDGSTS.E.BYPASS.LTC128B.128 [R239+0x13100], [R10.64], !P4 ;  /* 0x131000000aef8fae */ /* 0x0003e8000e101d52 */
[----:B------:R4:W-:Y:S01]  /*1f30*/  @!P0 LDGSTS.E.BYPASS.LTC128B.128 [R239+0x17100], [R8.64], !P3 ;  /* 0x1710000008ef8fae */ /* 0x0009e2000d901d52 */
[----:B------:R-:W-:Y:S01]  /*1f40*/  UIMAD.WIDE.U32 UR16, UR10, UR4, URZ ;  /* 0x000000040a1072a5 */ /* 0x000fe2000f8e003f */
[----:B------:R-:W-:Y:S01]  /*1f50*/  IMAD.U32 R112, RZ, RZ, UR21 ;  /* 0x00000015ff707e24 */ /* 0x000fe2000f8e00ff */
[----:B------:R-:W-:Y:S01]  /*1f60*/  LEA.HI R116, R117, R119, RZ, 0x5 ;  /* 0x0000007775747211 */ /* 0x000fe200078f28ff */
[----:B------:R-:W-:Y:S02]  /*1f70*/  STL [R1+0x18], R123 ;  /* 0x0000187b01007387 */ /* 0x000fe40000100800 */
[----:B------:R-:W-:Y:S01]  /*1f80*/  @!P1 IADD3 R0, P2, R5, UR14, RZ ;  /* 0x0000000e05009c10 */ /* 0x000fe2000ff5e0ff */
[----:B-1----:R-:W-:-:S03]  /*1f90*/  @!P0 IMAD.WIDE R10, R121, 0x2, R6 ;  /* 0x00000002790a8825 */ /* 0x002fc600078e0206 */
[----:B------:R-:W-:Y:S01]  /*1fa0*/  @!P1 LEA.HI.X.SX32 R3, R5, UR6, 0x1, P2 ;  /* 0x0000000605039c11 */ /* 0x000fe200090f0eff */
[----:B------:R-:W-:Y:S01]  /*1fb0*/  UIMAD UR4, UR20, UR4, URZ ;  /* 0x00000004140472a4 */ /* 0x000fe2000f8e023f */
[----:B------:R-:W-:Y:S01]  /*1fc0*/  ISETP.GE.AND P3, PT, R249, c[0x0][0x1d4], PT ;  /* 0x00007500f9007a0c */ /* 0x000fe20003f66270 */
[----:B------:R-:W-:Y:S01]  /*1fd0*/  @!P0 IMAD.WIDE R6, R251, 0x2, R6 ;  /* 0x00000002fb068825 */ /* 0x000fe200078e0206 */
[----:B------:R1:W-:Y:S01]  /*1fe0*/  @!P0 LDGSTS.E.BYPASS.LTC128B.128 [R239+0x1b100], [R10.64], !P6 ;  /* 0x1b1000000aef8fae */ /* 0x0003e2000f101d52 */
[----:B----4-:R-:W-:-:S03]  /*1ff0*/  @!P1 LEA R8, P2, R0, c[0x0][0x2a0], 0x2 ;  /* 0x0000a80000089a11 */ /* 0x010fc600078410ff */
[----:B------:R4:W-:Y:S01]  /*2000*/  @!P0 LDGSTS.E.BYPASS.LTC128B.128 [R239+0x1f100], [R6.64], !P5 ;  /* 0x1f10000006ef8fae */ /* 0x0009e2000e901d52 */
[----:B------:R-:W-:-:S03]  /*2010*/  @!P1 LEA.HI.X R9, R0, c[0x0][0x2a4], R3, 0x2, P2 ;  /* 0x0000a90000099a11 */ /* 0x000fc600010f1403 */
[----:B------:R-:W0:Y:S04]  /*2020*/  LDGDEPBAR ;  /* 0x00000000000079af */ /* 0x000e280000000000 */
[----:B------:R-:W-:Y:S01]  /*2030*/  BAR.SYNC.DEFER_BLOCKING 0x0 ;  /* 0x0000000000007b1d */ /* 0x000fe20000010000 */
[----:B------:R-:W-:Y:S02]  /*2040*/  ISETP.GE.AND P4, PT, R52, c[0x0][0x1d4], PT ;  /* 0x0000750034007a0c */ /* 0x000fe40003f86270 */
[----:B------:R-:W-:Y:S02]  /*2050*/  SHF.R.S32.HI R115, RZ, 0x5, R116 ;  /* 0x00000005ff737819 */ /* 0x000fe40000011474 */
[----:B------:R-:W-:Y:S01]  /*2060*/  SHF.R.S32.HI R124, RZ, 0x1f, R123 ;  /* 0x0000001fff7c7819 */ /* 0x000fe2000001147b */
[----:B------:R-:W-:Y:S04]  /*2070*/  STL [R1+0x14], R121 ;  /* 0x0000147901007387 */ /* 0x000fe80000100800 */
[----:B------:R-:W-:Y:S04]  /*2080*/  STL [R1+0x1c], R124 ;  /* 0x00001c7c01007387 */ /* 0x000fe80000100800 */
[----:B------:R-:W5:Y:S01]  /*2090*/  @!P1 LDG.E R240, [R8.64] ;  /* 0x0000001208f09981 */ /* 0x000f62000c1e1900 */
[----:B------:R-:W-:Y:S01]  /*20a0*/  IMAD.MOV R0, RZ, RZ, -R5 ;  /* 0x000000ffff007224 */ /* 0x000fe200078e0a05 */
[----:B------:R-:W-:Y:S01]  /*20b0*/  UIMAD UR4, UR10, UR5, UR4 ;  /* 0x000000050a0472a4 */ /* 0x000fe2000f8e0204 */
[----:B------:R-:W-:Y:S01]  /*20c0*/  ISETP.GE.AND P5, PT, R49, c[0x0][0x1d4], PT ;  /* 0x0000750031007a0c */ /* 0x000fe20003fa6270 */
[----:B------:R-:W-:Y:S01]  /*20d0*/  UISETP.GT.AND UP0, UPT, UR28, UR7, UPT ;  /* 0x000000071c00728c */ /* 0x000fe2000bf04270 */
[----:B------:R-:W-:Y:S01]  /*20e0*/  IMAD R242, R0, c[0x0][0x2b8], R12 ;  /* 0x0000ae0000f27a24 */ /* 0x000fe200078e020c */
[----:B------:R-:W-:Y:S01]  /*20f0*/  SHF.R.S32.HI R12, RZ, 0x4, R19 ;  /* 0x00000004ff0c7819 */ /* 0x000fe20000011413 */
[----:B------:R-:W-:Y:S01]  /*2100*/  UIADD3 UR9, UR17, UR4, URZ ;  /* 0x0000000411097290 */ /* 0x000fe2000fffe03f */
[----:B------:R-:W-:Y:S01]  /*2110*/  ISETP.GE.AND P6, PT, R48, c[0x0][0x1d4], PT ;  /* 0x0000750030007a0c */ /* 0x000fe20003fc6270 */
[----:B----4-:R-:W-:Y:S01]  /*2120*/  IMAD.WIDE.U32 R6, R242, c[0x0][0x1e0], RZ ;  /* 0x00007800f2067a25 */ /* 0x010fe200078e00ff */
[----:B------:R-:W-:Y:S01]  /*2130*/  SHF.R.S32.HI R0, RZ, 0x1f, R242 ;  /* 0x0000001fff007819 */ /* 0x000fe200000114f2 */
[----:B------:R-:W-:Y:S01]  /*2140*/  ULDC.64 UR4, c[0x0][0x210] ;  /* 0x0000840000047ab9 */ /* 0x000fe20000000a00 */
[----:B-1----:R-:W-:Y:S01]  /*2150*/  LEA.HI R11, R19, R12, RZ, 0x1 ;  /* 0x0000000c130b7211 */ /* 0x002fe200078f08ff */
[----:B------:R-:W-:Y:S01]  /*2160*/  UIMAD UR20, UR20, UR4, URZ ;  /* 0x00000004141472a4 */ /* 0x000fe2000f8e023f */
[----:B------:R-:W-:Y:S01]  /*2170*/  ISETP.GE.AND P2, PT, R249, c[0x0][0x1d4], PT ;  /* 0x00007500f9007a0c */ /* 0x000fe20003f46270 */
[----:B------:R-:W-:Y:S01]  /*2180*/  IMAD R3, R0, c[0x0][0x1e0], RZ ;  /* 0x0000780000037a24 */ /* 0x000fe200078e02ff */
[----:B------:R-:W-:Y:S01]  /*2190*/  LOP3.LUT R11, R11, 0xfffffffe, RZ, 0xc0, !PT ;  /* 0xfffffffe0b0b7812 */ /* 0x000fe200078ec0ff */
[----:B------:R-:W-:Y:S01]  /*21a0*/  UIMAD.WIDE.U32 UR24, UR10, UR4, URZ ;  /* 0x000000040a1872a5 */ /* 0x000fe2000f8e003f */
[----:B------:R-:W-:Y:S01]  /*21b0*/  SHF.R.S32.HI R122, RZ, 0x1f, R121 ;  /* 0x0000001fff7a7819 */ /* 0x000fe20000011479 */
[----:B------:R-:W-:Y:S01]  /*21c0*/  IMAD R3, R242, c[0x0][0x1e4], R3 ;  /* 0x00007900f2037a24 */ /* 0x000fe200078e0203 */
[----:B------:R-:W-:Y:S01]  /*21d0*/  UIMAD UR20, UR10, UR5, UR20 ;  /* 0x000000050a1472a4 */ /* 0x000fe2000f8e0214 */
[----:B--23--:R-:W-:Y:S01]  /*21e0*/  IMAD.IADD R16, R12, 0x1, -R11 ;  /* 0x000000010c107824 */ /* 0x00cfe200078e0a0b */
[----:B------:R-:W-:Y:S01]  /*21f0*/  SHF.R.S32.HI R125, RZ, 0x1f, R249 ;  /* 0x0000001fff7d7819 */ /* 0x000fe200000114f9 */
[----:B------:R-:W-:Y:S01]  /*2200*/  IMAD.IADD R7, R7, 0x1, R3 ;  /* 0x0000000107077824 */ /* 0x000fe200078e0203 */
[----:B------:R-:W-:Y:S01]  /*2210*/  UIADD3 UR20, UR25, UR20, URZ ;  /* 0x0000001419147290 */ /* 0x000fe2000fffe03f */
[----:B------:R-:W-:Y:S01]  /*2220*/  IMAD R3, R0, c[0x0][0x208], RZ ;  /* 0x0000820000037a24 */ /* 0x000fe200078e02ff */
[----:B------:R-:W-:Y:S01]  /*2230*/  STL [R1+0x20], R122 ;  /* 0x0000207a01007387 */ /* 0x000fe20000100800 */
[----:B------:R-:W-:-:S02]  /*2240*/  SEL R118, RZ, 0x10, P6 ;  /* 0x00000010ff767807 */ /* 0x000fc40003000000 */
[----:B------:R-:W-:Y:S01]  /*2250*/  IMAD R3, R242, c[0x0][0x20c], R3 ;  /* 0x00008300f2037a24 */ /* 0x000fe200078e0203 */
[----:B------:R-:W-:Y:S02]  /*2260*/  IADD3 R241, R239, 0x100, RZ ;  /* 0x00000100eff17810 */ /* 0x000fe40007ffe0ff */
[----:B------:R-:W-:Y:S02]  /*2270*/  SHF.R.S32.HI R120, RZ, 0x1f, R251 ;  /* 0x0000001fff787819 */ /* 0x000fe400000114fb */
[----:B-----5:R-:W-:Y:S01]  /*2280*/  SHF.R.S32.HI R10, RZ, 0x1f, R240 ;  /* 0x0000001fff0a7819 */ /* 0x020fe200000114f0 */
[----:B------:R-:W-:-:S04]  /*2290*/  IMAD.WIDE.U32 R8, R240, c[0x0][0x1f0], R6 ;  /* 0x00007c00f0087a25 */ /* 0x000fc800078e0006 */
[----:B------:R-:W-:Y:S01]  /*22a0*/  IMAD R5, R10, c[0x0][0x1f0], RZ ;  /* 0x00007c000a057a24 */ /* 0x000fe200078e02ff */
[----:B------:R-:W-:Y:S01]  /*22b0*/  IADD3 R0, P0, R8, UR16, RZ ;  /* 0x0000001008007c10 */ /* 0x000fe2000ff1e0ff */
[----:B------:R-:W-:-:S04]  /*22c0*/  IMAD.WIDE.U32 R6, R242, c[0x0][0x208], RZ ;  /* 0x00008200f2067a25 */ /* 0x000fc800078e00ff */
[----:B------:R-:W-:Y:S02]  /*22d0*/  IMAD R5, R240, c[0x0][0x1f4], R5 ;  /* 0x00007d00f0057a24 */ /* 0x000fe400078e0205 */
[----:B------:R-:W-:Y:S02]  /*22e0*/  IMAD.IADD R7, R7, 0x1, R3 ;  /* 0x0000000107077824 */ /* 0x000fe400078e0203 */
[----:B------:R-:W-:Y:S01]  /*22f0*/  IMAD R3, R10, c[0x0][0x218], RZ ;  /* 0x000086000a037a24 */ /* 0x000fe200078e02ff */
[----:B------:R-:W-:Y:S01]  /*2300*/  IADD3.X R8, R9, UR9, R5, P0, !PT ;  /* 0x0000000909087c10 */ /* 0x000fe200087fe405 */
[----:B------:R-:W-:Y:S01]  /*2310*/  IMAD.WIDE.U32 R6, R240, c[0x0][0x218], R6 ;  /* 0x00008600f0067a25 */ /* 0x000fe200078e0006 */
[----:B------:R-:W-:-:S03]  /*2320*/  LEA R12, P0, R0, c[0x0][0x1c8], 0x1 ;  /* 0x00007200000c7a11 */ /* 0x000fc600078008ff */
[----:B------:R-:W-:Y:S01]  /*2330*/  IMAD.SHL.U32 R10, R26, 0x8, RZ ;  /* 0x000000081a0a7824 */ /* 0x000fe200078e00ff */
[----:B------:R-:W-:Y:S01]  /*2340*/  LEA.HI.X R11, R0, c[0x0][0x1cc], R8, 0x1, P0 ;  /* 0x00007300000b7a11 */ /* 0x000fe200000f0c08 */
[----:B------:R-:W-:Y:S01]  /*2350*/  IMAD.SHL.U32 R0, R27, 0x40, RZ ;  /* 0x000000401b007824 */ /* 0x000fe200078e00ff */
[----:B------:R-:W-:Y:S01]  /*2360*/  SHFL.IDX PT, R8, R12, RZ, 0x181f ;  /* 0x00181fff0c087589 */ /* 0x000fe200000e0000 */
[----:B------:R-:W-:Y:S01]  /*2370*/  IMAD R5, R240, c[0x0][0x21c], R3 ;  /* 0x00008700f0057a24 */ /* 0x000fe200078e0203 */
[----:B------:R-:W-:Y:S02]  /*2380*/  IADD3 R3, P0, R6, UR24, RZ ;  /* 0x0000001806037c10 */ /* 0x000fe4000ff1e0ff */
[----:B------:R-:W-:Y:S01]  /*2390*/  LOP3.LUT R0, R0, 0x1c0, RZ, 0xc0, !PT ;  /* 0x000001c000007812 */ /* 0x000fe200078ec0ff */
[----:B------:R-:W1:Y:S01]  /*23a0*/  SHFL.IDX PT, R9, R11, RZ, 0x181f ;  /* 0x00181fff0b097589 */ /* 0x000e6200000e0000 */
[----:B------:R-:W-:Y:S02]  /*23b0*/  IADD3.X R6, R7, UR20, R5, P0, !PT ;  /* 0x0000001407067c10 */ /* 0x000fe400087fe405 */
[----:B------:R-:W-:Y:S01]  /*23c0*/  LOP3.LUT R10, R0, 0x8, R10, 0xf8, !PT ;  /* 0x00000008000a7812 */ /* 0x000fe200078ef80a */
[----:B------:R1:W-:Y:S01]  /*23d0*/  SHFL.IDX PT, R7, R11, 0x1, 0x181f ;  /* 0x00381f000b077f89 */ /* 0x0003e200000e0000 */
[----:B------:R-:W-:-:S02]  /*23e0*/  SHF.R.U32.HI R0, RZ, 0x3, R0 ;  /* 0x00000003ff007819 */ /* 0x000fc40000011600 */
[C---:B------:R-:W-:Y:S02]  /*23f0*/  LEA R5, P0, R3.reuse, c[0x0][0x1f8], 0x1 ;  /* 0x00007e0003057a11 */ /* 0x040fe400078008ff */
[----:B------:R-:W-:Y:S02]  /*2400*/  LOP3.LUT R0, R10, R0, RZ, 0x3c, !PT ;  /* 0x000000000a007212 */ /* 0x000fe400078e3cff */
[----:B------:R-:W-:Y:S01]  /*2410*/  IADD3 R26, -R26, UR8, -R112 ;  /* 0x000000081a1a7c10 */ /* 0x000fe2000fffe970 */
[----:B------:R-:W-:Y:S01]  /*2420*/  SHFL.IDX PT, R14, R5, RZ, 0x181f ;  /* 0x00181fff050e7589 */ /* 0x000fe200000e0000 */
[----:B------:R-:W-:Y:S01]  /*2430*/  LEA.HI.X R3, R3, c[0x0][0x1fc], R6, 0x1, P0 ;  /* 0x00007f0003037a11 */ /* 0x000fe200000f0c06 */
[----:B------:R-:W-:Y:S01]  /*2440*/  IMAD R0, R16, 0x200, R0 ;  /* 0x0000020010007824 */ /* 0x000fe200078e0200 */
[----:B------:R-:W-:Y:S01]  /*2450*/  LOP3.LUT P0, RZ, R27, 0x2, RZ, 0xc0, !PT ;  /* 0x000000021bff7812 */ /* 0x000fe2000780c0ff */
[----:B------:R2:W3:Y:S01]  /*2460*/  SHFL.IDX PT, R6, R12, 0x1, 0x181f ;  /* 0x00381f000c067f89 */ /* 0x0004e200000e0000 */
[----:B------:R-:W-:Y:S01]  /*2470*/  ISETP.GE.AND P1, PT, R26, 0x1, PT ;  /* 0x000000011a00780c */ /* 0x000fe20003f26270 */
[----:B------:R-:W-:-:S02]  /*2480*/  IMAD.SHL.U32 R212, R0, 0x2, RZ ;  /* 0x0000000200d47824 */ /* 0x000fc400078e00ff */
[----:B------:R-:W4:Y:S03]  /*2490*/  SHFL.IDX PT, R21, R3, RZ, 0x181f ;  /* 0x00181fff03157589 */ /* 0x000f2600000e0000 */
[C---:B------:R-:W-:Y:S01]  /*24a0*/  IADD3 R0, R212.reuse, 0x8100, RZ ;  /* 0x00008100d4007810 */ /* 0x040fe20007ffe0ff */
[----:B------:R-:W5:Y:S01]  /*24b0*/  SHFL.IDX PT, R5, R5, 0x1, 0x181f ;  /* 0x00381f0005057f89 */ /* 0x000f6200000e0000 */
[----:B------:R-:W-:-:S03]  /*24c0*/  IADD3 R223, R212, 0x8120, RZ ;  /* 0x00008120d4df7810 */ /* 0x000fc60007ffe0ff */
[----:B------:R-:W-:Y:S01]  /*24d0*/  @P0 IADD3 R223, R0, -0x20, RZ ;  /* 0xffffffe000df0810 */ /* 0x000fe20007ffe0ff */
[----:B------:R3:W4:Y:S01]  /*24e0*/  SHFL.IDX PT, R15, R3, 0x1, 0x181f ;  /* 0x00381f00030f7f89 */ /* 0x00072200000e0000 */
[----:B------:R-:W-:Y:S01]  /*24f0*/  ISETP.GT.AND P0, PT, R26, 0x20, PT ;  /* 0x000000201a00780c */ /* 0x000fe20003f04270 */
[----:B-1----:R-:W-:Y:S01]  /*2500*/  @P1 IMAD.WIDE R10, R123, 0x2, R8 ;  /* 0x000000027b0a1825 */ /* 0x002fe200078e0208 */
[C---:B------:R-:W-:Y:S02]  /*2510*/  IADD3 R238, R223.reuse, 0x800, RZ ;  /* 0x00000800dfee7810 */ /* 0x040fe40007ffe0ff */
[C---:B------:R-:W-:Y:S01]  /*2520*/  IADD3 R237, R223.reuse, 0x1000, RZ ;  /* 0x00001000dfed7810 */ /* 0x040fe20007ffe0ff */
[----:B------:R-:W-:Y:S01]  /*2530*/  IMAD.SHL.U32 R0, R18, 0x40, RZ ;  /* 0x0000004012007824 */ /* 0x000fe200078e00ff */
[----:B------:R-:W-:Y:S01]  /*2540*/  IADD3 R236, R223, 0x1800, RZ ;  /* 0x00001800dfec7810 */ /* 0x000fe20007ffe0ff */
[----:B------:R-:W-:Y:S01]  /*2550*/  IMAD.WIDE R18, R249, 0x2, RZ ;  /* 0x00000002f9127825 */ /* 0x000fe200078e02ff */
[----:B------:R-:W-:-:S02]  /*2560*/  IADD3 R235, R223, 0x2000, RZ ;  /* 0x00002000dfeb7810 */ /* 0x000fc40007ffe0ff */
[----:B------:R-:W-:Y:S01]  /*2570*/  LOP3.LUT R0, R0, 0x1c0, RZ, 0xc0, !PT ;  /* 0x000001c000007812 */ /* 0x000fe200078ec0ff */
[----:B--2---:R-:W-:Y:S01]  /*2580*/  @P1 IMAD.WIDE R12, R249, 0x2, R8 ;  /* 0x00000002f90c1825 */ /* 0x004fe200078e0208 */
[C---:B------:R-:W-:Y:S02]  /*2590*/  IADD3 R234, R223.reuse, 0x2800, RZ ;  /* 0x00002800dfea7810 */ /* 0x040fe40007ffe0ff */
[C---:B------:R-:W-:Y:S02]  /*25a0*/  IADD3 R233, R223.reuse, 0x3000, RZ ;  /* 0x00003000dfe97810 */ /* 0x040fe40007ffe0ff */
[----:B------:R1:W-:Y:S01]  /*25b0*/  @P1 LDGSTS.E.BYPASS.LTC128B.128 [R239+0x8100], [R12.64], !P3 ;  /* 0x081000000cef1fae */ /* 0x0003e2000d901d52 */
[C---:B------:R-:W-:Y:S02]  /*25c0*/  IADD3 R232, R223.reuse, 0x3800, RZ ;  /* 0x00003800dfe87810 */ /* 0x040fe40007ffe0ff */
[C---:B------:R-:W-:Y:S01]  /*25d0*/  IADD3 R231, R223.reuse, 0x4000, RZ ;  /* 0x00004000dfe77810 */ /* 0x040fe20007ffe0ff */
[----:B------:R2:W-:Y:S01]  /*25e0*/  @P1 LDGSTS.E.BYPASS.LTC128B.128 [R239+0xa100], [R10.64], !P5 ;  /* 0x0a1000000aef1fae */ /* 0x0005e2000e901d52 */
[C---:B------:R-:W-:Y:S01]  /*25f0*/  IADD3 R230, R223.reuse, 0x4800, RZ ;  /* 0x00004800dfe67810 */ /* 0x040fe20007ffe0ff */
[----:B---3--:R-:W-:Y:S01]  /*2600*/  IMAD.SHL.U32 R3, R16, 0x8, RZ ;  /* 0x0000000810037824 */ /* 0x008fe200078e00ff */
[----:B------:R-:W-:-:S02]  /*2610*/  IADD3 R229, R223, 0x5000, RZ ;  /* 0x00005000dfe57810 */ /* 0x000fc40007ffe0ff */
[C---:B------:R-:W-:Y:S02]  /*2620*/  IADD3 R228, R223.reuse, 0x5800, RZ ;  /* 0x00005800dfe47810 */ /* 0x040fe40007ffe0ff */
[----:B------:R-:W-:Y:S02]  /*2630*/  LOP3.LUT R3, R0, 0x8, R3, 0xf8, !PT ;  /* 0x0000000800037812 */ /* 0x000fe400078ef803 */
[----:B------:R-:W-:Y:S02]  /*2640*/  SHF.R.U32.HI R0, RZ, 0x3, R0 ;  /* 0x00000003ff007819 */ /* 0x000fe40000011600 */
[----:B------:R-:W-:Y:S02]  /*2650*/  IADD3 R227, R223, 0x6000, RZ ;  /* 0x00006000dfe37810 */ /* 0x000fe40007ffe0ff */
[----:B------:R-:W-:Y:S01]  /*2660*/  LOP3.LUT R114, R3, R0, RZ, 0x3c, !PT ;  /* 0x0000000003727212 */ /* 0x000fe200078e3cff */
[----:B------:R-:W-:Y:S01]  /*2670*/  IMAD.SHL.U32 R0, R20, 0x40, RZ ;  /* 0x0000004014007824 */ /* 0x000fe200078e00ff */
[----:B------:R-:W-:-:S02]  /*2680*/  IADD3 R226, R223, 0x6800, RZ ;  /* 0x00006800dfe27810 */ /* 0x000fc40007ffe0ff */
[C---:B------:R-:W-:Y:S02]  /*2690*/  IADD3 R225, R223.reuse, 0x7000, RZ ;  /* 0x00007000dfe17810 */ /* 0x040fe40007ffe0ff */
[----:B------:R-:W-:Y:S02]  /*26a0*/  LOP3.LUT R113, R0, 0xfffffe00, RZ, 0xc0, !PT ;  /* 0xfffffe0000717812 */ /* 0x000fe400078ec0ff */
[----:B------:R-:W-:Y:S01]  /*26b0*/  IADD3 R224, R223, 0x7800, RZ ;  /* 0x00007800dfe07810 */ /* 0x000fe20007ffe0ff */
[----:B-1----:R-:W-:-:S04]  /*26c0*/  @P0 IMAD.WIDE R12, R121, 0x2, R6 ;  /* 0x00000002790c0825 */ /* 0x002fc800078e0206 */
[----:B--2---:R-:W-:-:S04]  /*26d0*/  @P1 IMAD.WIDE R10, R121, 0x2, R8 ;  /* 0x00000002790a1825 */ /* 0x004fc800078e0208 */
[----:B------:R-:W-:Y:S01]  /*26e0*/  @P1 IMAD.WIDE R8, R251, 0x2, R8 ;  /* 0x00000002fb081825 */ /* 0x000fe200078e0208 */
[----:B------:R1:W-:Y:S03]  /*26f0*/  @P1 LDGSTS.E.BYPASS.LTC128B.128 [R239+0xc100], [R10.64], !P4 ;  /* 0x0c1000000aef1fae */ /* 0x0003e6000e101d52 */
[----:B------:R-:W-:Y:S01]  /*2700*/  IMAD R0, R115, 0x400, R113 ;  /* 0x0000040073007824 */ /* 0x000fe200078e0271 */
[----:B------:R2:W-:Y:S01]  /*2710*/  @P1 LDGSTS.E.BYPASS.LTC128B.128 [R239+0xe100], [R8.64], !P6 ;  /* 0x0e10000008ef1fae */ /* 0x0005e2000f101d52 */
[----:B------:R-:W-:Y:S02]  /*2720*/  IADD3 R30, P1, R14, R18, RZ ;  /* 0x000000120e1e7210 */ /* 0x000fe40007f3e0ff */
[----:B------:R-:W-:-:S03]  /*2730*/  IMAD.IADD R0, R114, 0x1, R0 ;  /* 0x0000000172007824 */ /* 0x000fc600078e0200 */
[----:B----4-:R-:W-:Y:S01]  /*2740*/  IMAD.X R31, R21, 0x1, R19, P1 ;  /* 0x00000001151f7824 */ /* 0x010fe200008e0613 */
[----:B-----5:R-:W-:Y:S01]  /*2750*/  IADD3 R28, P1, R18, R5, RZ ;  /* 0x00000005121c7210 */ /* 0x020fe20007f3e0ff */
[----:B------:R-:W-:Y:S02]  /*2760*/  IMAD.SHL.U32 R219, R0, 0x2, RZ ;  /* 0x0000000200db7824 */ /* 0x000fe400078e00ff */
[----:B------:R-:W-:Y:S02]  /*2770*/  IMAD.MOV.U32 R0, RZ, RZ, 0x40 ;  /* 0x00000040ff007424 */ /* 0x000fe400078e00ff */
[----:B------:R-:W-:Y:S02]  /*2780*/  IMAD.X R29, R19, 0x1, R15, P1 ;  /* 0x00000001131d7824 */ /* 0x000fe400008e060f */
[--C-:B------:R-:W-:Y:S02]  /*2790*/  IMAD R220, R4, 0x2, R219.reuse ;  /* 0x0000000204dc7824 */ /* 0x100fe400078e02db */
[----:B------:R-:W-:-:S02]  /*27a0*/  IMAD R222, R2, 0x2, R219 ;  /* 0x0000000202de7824 */ /* 0x000fc400078e02db */
[----:B------:R-:W-:Y:S02]  /*27b0*/  IMAD R221, R2, 0x2, R220 ;  /* 0x0000000202dd7824 */ /* 0x000fe400078e02dc */
[----:B-1----:R-:W-:-:S04]  /*27c0*/  @P0 IMAD.WIDE R10, R249, 0x2, R6 ;  /* 0x00000002f90a0825 */ /* 0x002fc800078e0206 */
[--C-:B--2---:R-:W-:Y:S01]  /*27d0*/  @P0 IMAD.WIDE R8, R123, 0x2, R6.reuse ;  /* 0x000000027b080825 */ /* 0x104fe200078e0206 */
[----:B------:R1:W-:Y:S03]  /*27e0*/  @P0 LDGSTS.E.BYPASS.LTC128B.128 [R239+0x9100], [R10.64], !P3 ;  /* 0x091000000aef0fae */ /* 0x0003e6000d901d52 */
[C---:B------:R-:W-:Y:S01]  /*27f0*/  @P0 IMAD.WIDE R6, R251.reuse, 0x2, R6 ;  /* 0x00000002fb060825 */ /* 0x040fe200078e0206 */
[----:B------:R2:W-:Y:S04]  /*2800*/  @P0 LDGSTS.E.BYPASS.LTC128B.128 [R239+0xb100], [R8.64], !P5 ;  /* 0x0b10000008ef0fae */ /* 0x0005e8000e901d52 */
[----:B------:R3:W-:Y:S04]  /*2810*/  @P0 LDGSTS.E.BYPASS.LTC128B.128 [R239+0xd100], [R12.64], !P4 ;  /* 0x0d1000000cef0fae */ /* 0x0007e8000e101d52 */
[----:B------:R4:W-:Y:S04]  /*2820*/  @P0 LDGSTS.E.BYPASS.LTC128B.128 [R239+0xf100], [R6.64], !P6 ;  /* 0x0f10000006ef0fae */ /* 0x0009e8000f101d52 */
[----:B------:R-:W0:Y:S01]  /*2830*/  LDGDEPBAR ;  /* 0x00000000000079af */ /* 0x000e220000000000 */
[----:B-1----:R-:W-:-:S04]  /*2840*/  IMAD.WIDE R10, R251, 0x2, RZ ;  /* 0x00000002fb0a7825 */ /* 0x002fc800078e02ff */
[----:B--2---:R-:W-:-:S05]  /*2850*/  IMAD.WIDE R8, R123, 0x2, RZ ;  /* 0x000000027b087825 */ /* 0x004fca00078e02ff */
[----:B------:R-:W-:Y:S02]  /*2860*/  IADD3 R22, P1, R14, R8, RZ ;  /* 0x000000080e167210 */ /* 0x000fe40007f3e0ff */
[----:B------:R-:W-:Y:S01]  /*2870*/  IADD3 R16, P0, R8, R5, RZ ;  /* 0x0000000508107210 */ /* 0x000fe20007f1e0ff */
[----:B----4-:R-:W-:Y:S01]  /*2880*/  IMAD.WIDE R6, R121, 0x2, RZ ;  /* 0x0000000279067825 */ /* 0x010fe200078e02ff */
[----:B------:R-:W-:-:S04]  /*2890*/  DEPBAR.LE SB0, 0x1 ;  /* 0x000080400000791a */ /* 0x000fc80000000000 */
[----:B------:R-:W-:Y:S01]  /*28a0*/  IMAD.X R23, R21, 0x1, R9, P1 ;  /* 0x0000000115177824 */ /* 0x000fe200008e0609 */
[----:B------:R-:W-:Y:S01]  /*28b0*/  IADD3 R18, P1, R14, R6, RZ ;  /* 0x000000060e127210 */ /* 0x000fe20007f3e0ff */
[----:B------:R-:W-:Y:S01]  /*28c0*/  IMAD.X R17, R9, 0x1, R15, P0 ;  /* 0x0000000109117824 */ /* 0x000fe200000e060f */
[----:B------:R-:W-:-:S04]  /*28d0*/  DEPBAR.LE SB0, 0x0 ;  /* 0x000080000000791a */ /* 0x000fc80000000000 */
[----:B------:R-:W-:Y:S01]  /*28e0*/  BAR.SYNC.DEFER_BLOCKING 0x0 ;  /* 0x0000000000007b1d */ /* 0x000fe20000010000 */
[----:B------:R-:W-:Y:S01]  /*28f0*/  IADD3 R24, P0, R6, R5, RZ ;  /* 0x0000000506187210 */ /* 0x000fe20007f1e0ff */
[----:B------:R-:W-:Y:S01]  /*2900*/  IMAD.X R19, R21, 0x1, R7, P1 ;  /* 0x0000000115137824 */ /* 0x000fe200008e0607 */
[----:B------:R-:W-:-:S03]  /*2910*/  IADD3 R6, P1, R14, R10, RZ ;  /* 0x0000000a0e067210 */ /* 0x000fc60007f3e0ff */
[----:B------:R-:W-:Y:S01]  /*2920*/  IMAD.X R25, R7, 0x1, R15, P0 ;  /* 0x0000000107197824 */ /* 0x000fe200000e060f */
[----:B------:R-:W-:Y:S01]  /*2930*/  IADD3 R20, P0, R10, R5, RZ ;  /* 0x000000050a147210 */ /* 0x000fe20007f1e0ff */
[----:B------:R-:W-:Y:S01]  /*2940*/  IMAD.X R7, R21, 0x1, R11, P1 ;  /* 0x0000000115077824 */ /* 0x000fe200008e060b */
[----:B------:R-:W-:-:S03]  /*2950*/  ISETP.GE.AND P1, PT, R49, c[0x0][0x1d4], PT ;  /* 0x0000750031007a0c */ /* 0x000fc60003f26270 */
[----:B------:R-:W-:Y:S01]  /*2960*/  IMAD.X R21, R11, 0x1, R15, P0 ;  /* 0x000000010b157824 */ /* 0x000fe200000e060f */
[----:B------:R-:W-:Y:S02]  /*2970*/  ISETP.LT.OR P0, PT, R26, 0x1, P2 ;  /* 0x000000011a00780c */ /* 0x000fe40001701670 */
[----:B------:R-:W-:Y:S01]  /*2980*/  ISETP.GE.AND P2, PT, R52, c[0x0][0x1d4], PT ;  /* 0x0000750034007a0c */ /* 0x000fe20003f46270 */
[----:B------:R-:W-:Y:S04]  /*2990*/  LDSM.16.M88.4 R8, [R219+0x10100] ;  /* 0x01010000db08783b */ /* 0x000fe80000000200 */
[----:B---3--:R-:W-:Y:S04]  /*29a0*/  LDSM.16.M88.4 R12, [R220+0x10100] ;  /* 0x01010000dc0c783b */ /* 0x008fe80000000200 */
[----:B------:R-:W-:Y:S04]  /*29b0*/  LDSM.16.M88.4 R40, [R212+0x8100] ;  /* 0x00810000d428783b */ /* 0x000fe80000000200 */
[----:B------:R-:W1:Y:S04]  /*29c0*/  LDSM.16.M88.4 R36, [R212+0x8900] ;  /* 0x00890000d424783b */ /* 0x000e680000000200 */
[----:B------:R-:W2:Y:S04]  /*29d0*/  LDSM.16.M88.4 R32, [R212+0x9100] ;  /* 0x00910000d420783b */ /* 0x000ea80000000200 */
[----:B------:R-:W-:Y:S04]  /*29e0*/  LDSM.16.M88.4 R44, [R212+0x9900] ;  /* 0x00990000d42c783b */ /* 0x000fe80000000200 */
[----:B------:R-:W-:Y:S04]  /*29f0*/  LDSM.16.M88.4 R64, [R223] ;  /* 0x00000000df40783b */ /* 0x000fe80000000200 */
[----:B------:R-:W3:Y:S04]  /*2a00*/  LDSM.16.M88.4 R72, [R223+0x800] ;  /* 0x00080000df48783b */ /* 0x000ee80000000200 */
[----:B------:R-:W-:Y:S04]  /*2a10*/  LDSM.16.M88.4 R76, [R223+0x1000] ;  /* 0x00100000df4c783b */ /* 0x000fe80000000200 */
[----:B------:R-:W4:Y:S04]  /*2a20*/  LDSM.16.M88.4 R80, [R223+0x1800] ;  /* 0x00180000df50783b */ /* 0x000f280000000200 */
[----:B------:R-:W-:Y:S01]  /*2a30*/  @!PT LDS RZ, [RZ] ;  /* 0x00000000fffff984 */ /* 0x000fe20000000800 */
[----:B------:R-:W-:Y:S01]  /*2a40*/  @!PT LDS RZ, [RZ] ;  /* 0x00000000fffff984 */ /* 0x000fe20000000800 */
[----:B------:R-:W-:Y:S01]  /*2a50*/  @!PT LDS RZ, [RZ] ;  /* 0x00000000fffff984 */ /* 0x000fe20000000800 */
[----:B------:R5:W-:Y:S01]  /*2a60*/  LDGSTS.E.BYPASS.LTC128B.128 [R239+0x100], [R30.64], !P0 ;  /* 0x001000001eef7fae */ /* 0x000be2000c101d52 */
[C---:B------:R-:W-:Y:S01]  /*2a70*/  ISETP.LT.OR P0, PT, R26.reuse, 0x1, P1 ;  /* 0x000000011a00780c */ /* 0x040fe20000f01670 */
[C---:B-1----:R-:W-:Y:S11]  /*2a80*/  HMMA.16816.F32.BF16 R56, R8.reuse, R36, RZ ;  /* 0x000000240838723c */ /* 0x042ff600000418ff */
[----:B------:R-:W-:Y:S01]  /*2a90*/  @!UPT UIADD3 URZ, URZ, URZ, URZ ;  /* 0x0000003f3f3ff290 */ /* 0x000fe2000fffe03f */
[----:B------:R1:W-:Y:S01]  /*2aa0*/  LDGSTS.E.BYPASS.LTC128B.128 [R239+0x2100], [R22.64], !P0 ;  /* 0x0210000016ef7fae */ /* 0x0003e2000c101d52 */
[----:B------:R-:W-:Y:S02]  /*2ab0*/  ISETP.LT.OR P0, PT, R26, 0x1, P2 ;  /* 0x000000011a00780c */ /* 0x000fe40001701670 */
[----:B------:R-:W-:Y:S02]  /*2ac0*/  ISETP.GE.AND P2, PT, R48, c[0x0][0x1d4], PT ;  /* 0x0000750030007a0c */ /* 0x000fe40003f46270 */
[C---:B------:R-:W-:Y:S09]  /*2ad0*/  HMMA.16816.F32.BF16 R48, R8.reuse, R40, RZ ;  /* 0x000000280830723c */ /* 0x040ff200000418ff */
[----:B------:R1:W-:Y:S01]  /*2ae0*/  LDGSTS.E.BYPASS.LTC128B.128 [R239+0x4100], [R18.64], !P0 ;  /* 0x0410000012ef7fae */ /* 0x0003e2000c101d52 */
[----:B------:R-:W-:Y:S01]  /*2af0*/  ISETP.LT.OR P0, PT, R26, 0x1, P2 ;  /* 0x000000011a00780c */ /* 0x000fe20001701670 */
[C---:B------:R-:W-:Y:S08]  /*2b00*/  HMMA.16816.F32.BF16 R40, R8.reuse, R42, RZ ;  /* 0x0000002a0828723c */ /* 0x040ff000000418ff */
[----:B------:R-:W-:Y:S04]  /*2b10*/  HMMA.16816.F32.BF16 R60, R8, R38, RZ ;  /* 0x00000026083c723c */ /* 0x000fe800000418ff */
[----:B------:R1:W-:Y:S01]  /*2b20*/  LDGSTS.E.BYPASS.LTC128B.128 [R239+0x6100], [R6.64], !P0 ;  /* 0x0610000006ef7fae */ /* 0x0003e2000c101d52 */
[----:B------:R-:W-:-:S03]  /*2b30*/  ISETP.GE.AND P0, PT, R249, c[0x0][0x1d4], PT ;  /* 0x00007500f9007a0c */ /* 0x000fc60003f06270 */
[----:B--2---:R-:W-:Y:S01]  /*2b40*/  HMMA.16816.F32.BF16 R36, R8, R34, RZ ;  /* 0x000000220824723c */ /* 0x004fe200000418ff */
[C---:B------:R-:W-:Y:S11]  /*2b50*/  ISETP.LT.OR P0, PT, R26.reuse, 0x21, P0 ;  /* 0x000000211a00780c */ /* 0x040ff60000701670 */
[----:B------:R-:W-:Y:S02]  /*2b60*/  @!UPT UIADD3 URZ, URZ, URZ, URZ ;  /* 0x0000003f3f3ff290 */ /* 0x000fe4000fffe03f */
[----:B------:R5:W-:Y:S01]  /*2b70*/  LDGSTS.E.BYPASS.LTC128B.128 [R239+0x1100], [R28.64], !P0 ;  /* 0x011000001cef7fae */ /* 0x000be2000c101d52 */
[----:B------:R-:W-:Y:S01]  /*2b80*/  ISETP.LT.OR P0, PT, R26, 0x21, P1 ;  /* 0x000000211a00780c */ /* 0x000fe20000f01670 */
[----:B---3--:R-:W-:Y:S01]  /*2b90*/  HMMA.16816.F32.BF16 R60, R12, R74, R60 ;  /* 0x0000004a0c3c723c */ /* 0x008fe2000004183c */
[----:B------:R-:W-:-:S04]  /*2ba0*/  ISETP.GE.AND P1, PT, R52, c[0x0][0x1d4], PT ;  /* 0x0000750034007a0c */ /* 0x000fc80003f26270 */
[----:B------:R-:W-:-:S03]  /*2bb0*/  ISETP.LT.OR P1, PT, R26, 0x21, P1 ;  /* 0x000000211a00780c */ /* 0x000fc60000f21670 */
[----:B------:R-:W-:Y:S04]  /*2bc0*/  HMMA.16816.F32.BF16 R52, R8, R32, RZ ;  /* 0x000000200834723c */ /* 0x000fe800000418ff */
[----:B------:R1:W-:Y:S01]  /*2bd0*/  LDGSTS.E.BYPASS.LTC128B.128 [R239+0x3100], [R16.64], !P0 ;  /* 0x0310000010ef7fae */ /* 0x0003e2000c101d52 */
[----:B------:R-:W-:-:S03]  /*2be0*/  LOP3.LUT P0, RZ, R27, 0x4, RZ, 0xc0, !PT ;  /* 0x000000041bff7812 */ /* 0x000fc6000780c0ff */
[C---:B------:R-:W-:Y:S01]  /*2bf0*/  HMMA.16816.F32.BF16 R32, R8.reuse, R44, RZ ;  /* 0x0000002c0820723c */ /* 0x040fe200000418ff */
[----:B------:R-:W-:Y:S01]  /*2c00*/  SEL R0, R0, 0xffffffc0, !P0 ;  /* 0xffffffc000007807 */ /* 0x000fe20004000000 */
[----:B------:R2:W-:Y:S01]  /*2c10*/  LDGSTS.E.BYPASS.LTC128B.128 [R239+0x5100], [R24.64], !P1 ;  /* 0x0510000018ef7fae */ /* 0x0005e2000c901d52 */
[----:B------:R-:W-:Y:S02]  /*2c20*/  ISETP.LT.OR P0, PT, R26, 0x21, P2 ;  /* 0x000000211a00780c */ /* 0x000fe40001701670 */
[----:B------:R-:W-:Y:S01]  /*2c30*/  ISETP.GT.AND P2, PT, R252, 0x3f, PT ;  /* 0x0000003ffc00780c */ /* 0x000fe20003f44270 */
[----:B------:R-:W-:Y:S02]  /*2c40*/  IMAD.IADD R218, R212, 0x1, R0 ;  /* 0x00000001d4da7824 */ /* 0x000fe400078e0200 */
[----:B------:R-:W-:Y:S01]  /*2c50*/  IMAD.IADD R217, R0, 0x1, R223 ;  /* 0x0000000100d97824 */ /* 0x000fe200078e02df */
[----:B-----5:R-:W-:Y:S07]  /*2c60*/  HMMA.16816.F32.BF16 R28, R8, R46, RZ ;  /* 0x0000002e081c723c */ /* 0x020fee00000418ff */
[----:B------:R3:W-:Y:S01]  /*2c70*/  LDGSTS.E.BYPASS.LTC128B.128 [R239+0x7100], [R20.64], !P0 ;  /* 0x0710000014ef7fae */ /* 0x0007e2000c101d52 */
[----:B------:R-:W-:Y:S01]  /*2c80*/  HMMA.16816.F32.BF16 R8, R12, R66, R40 ;  /* 0x000000420c08723c */ /* 0x000fe20000041828 */
[----:B------:R-:W-:-:S02]  /*2c90*/  PLOP3.LUT P0, PT, PT, PT, UP0, 0x40, 0x0 ;  /* 0x000000000000781c */ /* 0x000fc40003f0e808 */
[----:B------:R-:W-:Y:S04]  /*2ca0*/  LDSM.16.M88.4 R68, [R218+0x8900] ;  /* 0x00890000da44783b */ /* 0x000fe80000000200 */
[----:B-1----:R-:W-:Y:S01]  /*2cb0*/  LDSM.16.M88.4 R16, [R222+0x10100] ;  /* 0x01010000de10783b */ /* 0x002fe20000000200 */
[C---:B------:R-:W-:Y:S03]  /*2cc0*/  HMMA.16816.F32.BF16 R40, R12.reuse, R72, R56 ;  /* 0x000000480c28723c */ /* 0x040fe60000041838 */
[----:B------:R-:W-:Y:S04]  /*2cd0*/  LDSM.16.M88.4 R56, [R218+0x9900] ;  /* 0x00990000da38783b */ /* 0x000fe80000000200 */
[----:B--2---:R-:W1:Y:S01]  /*2ce0*/  LDSM.16.M88.4 R24, [R218+0x8100] ;  /* 0x00810000da18783b */ /* 0x004e620000000200 */
[C---:B----4-:R-:W-:Y:S03]  /*2cf0*/  HMMA.16816.F32.BF16 R44, R12.reuse, R80, R32 ;  /* 0x000000500c2c723c */ /* 0x050fe60000041820 */
[----:B------:R-:W-:Y:S04]  /*2d00*/  LDSM.16.M88.4 R72, [R217+0x1800] ;  /* 0x00180000d948783b */ /* 0x000fe80000000200 */
[----:B------:R-:W-:Y:S01]  /*2d10*/  LDSM.16.M88.4 R88, [R212+0xd100] ;  /* 0x00d10000d458783b */ /* 0x000fe20000000200 */
[C---:B---3--:R-:W-:Y:S03]  /*2d20*/  HMMA.16816.F32.BF16 R20, R12.reuse, R64, R48 ;  /* 0x000000400c14723c */ /* 0x048fe60000041830 */
[----:B------:R-:W2:Y:S04]  /*2d30*/  LDSM.16.M88.4 R64, [R218+0x9100] ;  /* 0x00910000da40783b */ /* 0x000ea80000000200 */
[----:B------:R-:W-:Y:S01]  /*2d40*/  LDSM.16.M88.4 R92, [R223+0x4000] ;  /* 0x00400000df5c783b */ /* 0x000fe20000000200 */
[C---:B------:R-:W-:Y:S03]  /*2d50*/  HMMA.16816.F32.BF16 R48, R12.reuse, R76, R52 ;  /* 0x0000004c0c30723c */ /* 0x040fe60000041834 */
[----:B------:R-:W-:Y:S04]  /*2d60*/  LDSM.16.M88.4 R100, [R223+0x4800] ;  /* 0x00480000df64783b */ /* 0x000fe80000000200 */
[----:B------:R-:W-:Y:S01]  /*2d70*/  LDSM.16.M88.4 R96, [R218+0xc900] ;  /* 0x00c90000da60783b */ /* 0x000fe20000000200 */
[C---:B------:R-:W-:Y:S03]  /*2d80*/  HMMA.16816.F32.BF16 R52, R12.reuse, R78, R36 ;  /* 0x0000004e0c34723c */ /* 0x040fe60000041824 */
[----:B------:R-:W-:Y:S04]  /*2d90*/  LDSM.16.M88.4 R76, [R223+0x2000] ;  /* 0x00200000df4c783b */ /* 0x000fe80000000200 */
[----:B------:R-:W-:Y:S01]  /*2da0*/  LDSM.16.M88.4 R108, [R223+0x7800] ;  /* 0x00780000df6c783b */ /* 0x000fe20000000200 */
[----:B------:R-:W-:Y:S03]  /*2db0*/  HMMA.16816.F32.BF16 R12, R12, R82, R28 ;  /* 0x000000520c0c723c */ /* 0x000fe6000004181c */
[----:B------:R-:W-:Y:S04]  /*2dc0*/  LDSM.16.M88.4 R28, [R217] ;  /* 0x00000000d91c783b */ /* 0x000fe80000000200 */
[----:B------:R-:W-:Y:S01]  /*2dd0*/  LDSM.16.M88.4 R80, [R212+0xa100] ;  /* 0x00a10000d450783b */ /* 0x000fe20000000200 */
[C---:B-1----:R-:W-:Y:S03]  /*2de0*/  HMMA.16816.F32.BF16 R32, R16.reuse, R26, R8 ;  /* 0x0000001a1020723c */ /* 0x042fe60000041808 */
[----:B------:R-:W1:Y:S04]  /*2df0*/  LDSM.16.M88.4 R8, [R221+0x10100] ;  /* 0x01010000dd08783b */ /* 0x000e680000000200 */
[----:B------:R-:W-:Y:S01]  /*2e00*/  LDSM.16.M88.4 R104, [R218+0xf900] ;  /* 0x00f90000da68783b */ /* 0x000fe20000000200 */
[C---:B------:R-:W-:Y:S03]  /*2e10*/  HMMA.16816.F32.BF16 R36, R16.reuse, R24, R20 ;  /* 0x000000181024723c */ /* 0x040fe60000041814 */
[----:B------:R-:W3:Y:S04]  /*2e20*/  LDSM.16.M88.4 R24, [R217+0x800] ;  /* 0x00080000d918783b */ /* 0x000ee80000000200 */
[----:B------:R-:W0:Y:S01]  /*2e30*/  LDGDEPBAR ;  /* 0x00000000000079af */ /* 0x000e220000000000 */
[C---:B------:R-:W-:Y:S08]  /*2e40*/  HMMA.16816.F32.BF16 R20, R16.reuse, R68, R40 ;  /* 0x000000441014723c */ /* 0x040ff00000041828 */
[C---:B------:R-:W-:Y:S01]  /*2e50*/  HMMA.16816.F32.BF16 R40, R16.reuse, R70, R60 ;  /* 0x000000461028723c */ /* 0x040fe2000004183c */
[----:B------:R-:W4:Y:S07]  /*2e60*/  LDSM.16.M88.4 R68, [R217+0x1000] ;  /* 0x00100000d944783b */ /* 0x000f2e0000000200 */
[C---:B--2---:R-:W-:Y:S08]  /*2e70*/  HMMA.16816.F32.BF16 R48, R16.reuse, R64, R48 ;  /* 0x000000401030723c */ /* 0x044ff00000041830 */
[C---:B------:R-:W-:Y:S08]  /*2e80*/  HMMA.16816.F32.BF16 R64, R16.reuse, R66, R52 ;  /* 0x000000421040723c */ /* 0x040ff00000041834 */
[C---:B------:R-:W-:Y:S08]  /*2e90*/  HMMA.16816.F32.BF16 R52, R16.reuse, R56, R44 ;  /* 0x000000381034723c */ /* 0x040ff0000004182c */
[----:B------:R-:W-:Y:S01]  /*2ea0*/  HMMA.16816.F32.BF16 R60, R16, R58, R12 ;  /* 0x0000003a103c723c */ /* 0x000fe2000004180c */
[----:B------:R-:W2:Y:S07]  /*2eb0*/  LDSM.16.M88.4 R12, [R219+0x14100] ;  /* 0x01410000db0c783b */ /* 0x000eae0000000200 */
[C---:B-1----:R-:W-:Y:S01]  /*2ec0*/  HMMA.16816.F32.BF16 R56, R8.reuse, R28, R36 ;  /* 0x0000001c0838723c */ /* 0x042fe20000041824 */
[----:B------:R-:W1:Y:S07]  /*2ed0*/  LDSM.16.M88.4 R36, [R212+0xa900] ;  /* 0x00a90000d424783b */ /* 0x000e6e0000000200 */
[C---:B------:R-:W-:Y:S01]  /*2ee0*/  HMMA.16816.F32.BF16 R44, R8.reuse, R30, R32 ;  /* 0x0000001e082c723c */ /* 0x040fe20000041820 */
[----:B------:R-:W5:Y:S07]  /*2ef0*/  LDSM.16.M88.4 R28, [R212+0xb100] ;  /* 0x00b10000d41c783b */ /* 0x000f6e0000000200 */
[C---:B---3--:R-:W-:Y:S08]  /*2f00*/  HMMA.16816.F32.BF16 R32, R8.reuse, R24, R20 ;  /* 0x000000180820723c */ /* 0x048ff00000041814 */
[C---:B----4-:R-:W-:Y:S08]  /*2f10*/  HMMA.16816.F32.BF16 R20, R8.reuse, R68, R48 ;  /* 0x000000440814723c */ /* 0x050ff00000041830 */
[C---:B------:R-:W-:Y:S01]  /*2f20*/  HMMA.16816.F32.BF16 R16, R8.reuse, R70, R64 ;  /* 0x000000460810723c */ /* 0x040fe20000041840 */
[----:B------:R-:W3:Y:S04]  /*2f30*/  LDSM.16.M88.4 R68, [R212+0xb900] ;  /* 0x00b90000d444783b */ /* 0x000ee80000000200 */
[----:B------:R-:W-:Y:S03]  /*2f40*/  LDSM.16.M88.4 R64, [R223+0x2800] ;  /* 0x00280000df40783b */ /* 0x000fe60000000200 */
[C---:B------:R-:W-:Y:S08]  /*2f50*/  HMMA.16816.F32.BF16 R24, R8.reuse, R26, R40 ;  /* 0x0000001a0818723c */ /* 0x040ff00000041828 */
[C---:B------:R-:W-:Y:S08]  /*2f60*/  HMMA.16816.F32.BF16 R52, R8.reuse, R72, R52 ;  /* 0x000000480834723c */ /* 0x040ff00000041834 */
[----:B------:R-:W-:Y:S01]  /*2f70*/  HMMA.16816.F32.BF16 R48, R8, R74, R60 ;  /* 0x0000004a0830723c */ /* 0x000fe2000004183c */
[----:B------:R-:W4:Y:S07]  /*2f80*/  LDSM.16.M88.4 R8, [R220+0x14100] ;  /* 0x01410000dc08783b */ /* 0x000f2e0000000200 */
[C---:B--2---:R-:W-:Y:S08]  /*2f90*/  HMMA.16816.F32.BF16 R84, R12.reuse, R80, R56 ;  /* 0x000000500c54723c */ /* 0x044ff00000041838 */
[C---:B------:R-:W-:Y:S01]  /*2fa0*/  HMMA.16816.F32.BF16 R80, R12.reuse, R82, R44 ;  /* 0x000000520c50723c */ /* 0x040fe2000004182c */
[----:B------:R-:W2:Y:S07]  /*2fb0*/  LDSM.16.M88.4 R44, [R223+0x3000] ;  /* 0x00300000df2c783b */ /* 0x000eae0000000200 */
[C---:B-1----:R-:W-:Y:S01]  /*2fc0*/  HMMA.16816.F32.BF16 R72, R12.reuse, R36, R32 ;  /* 0x000000240c48723c */ /* 0x042fe20000041820 */
[----:B------:R-:W1:Y:S07]  /*2fd0*/  LDSM.16.M88.4 R32, [R223+0x3800] ;  /* 0x00380000df20783b */ /* 0x000e6e0000000200 */
[C---:B------:R-:W-:Y:S01]  /*2fe0*/  HMMA.16816.F32.BF16 R60, R12.reuse, R38, R24 ;  /* 0x000000260c3c723c */ /* 0x040fe20000041818 */
[----:B------:R-:W-:Y:S07]  /*2ff0*/  LDSM.16.M88.4 R24, [R218+0xa100] ;  /* 0x00a10000da18783b */ /* 0x000fee0000000200 */
[C---:B-----5:R-:W-:Y:S08]  /*3000*/  HMMA.16816.F32.BF16 R56, R12.reuse, R28, R20 ;  /* 0x0000001c0c38723c */ /* 0x060ff00000041814 */
[C---:B------:R-:W-:Y:S08]  /*3010*/  HMMA.16816.F32.BF16 R40, R12.reuse, R30, R16 ;  /* 0x0000001e0c28723c */ /* 0x040ff00000041810 */
[C---:B---3--:R-:W-:Y:S08]  /*3020*/  HMMA.16816.F32.BF16 R36, R12.reuse, R68, R52 ;  /* 0x000000440c24723c */ /* 0x048ff00000041834 */
[----:B------:R-:W-:Y:S01]  /*3030*/  HMMA.16816.F32.BF16 R28, R12, R70, R48 ;  /* 0x000000460c1c723c */ /* 0x000fe20000041830 */
[----:B------:R-:W3:Y:S07]  /*3040*/  LDSM.16.M88.4 R12, [R222+0x14100] ;  /* 0x01410000de0c783b */ /* 0x000eee0000000200 */
[C---:B----4-:R-:W-:Y:S01]  /*3050*/  HMMA.16816.F32.BF16 R20, R8.reuse, R76, R84 ;  /* 0x0000004c0814723c */ /* 0x050fe20000041854 */
[----:B------:R-:W-:Y:S07]  /*3060*/  LDSM.16.M88.4 R84, [R218+0xc100] ;  /* 0x00c10000da54783b */ /* 0x000fee0000000200 */
[C---:B------:R-:W-:Y:S01]  /*3070*/  HMMA.16816.F32.BF16 R16, R8.reuse, R78, R80 ;  /* 0x0000004e0810723c */ /* 0x040fe20000041850 */
[----:B------:R-:W4:Y:S04]  /*3080*/  LDSM.16.M88.4 R76, [R218+0xa900] ;  /* 0x00a90000da4c783b */ /* 0x000f280000000200 */
[----:B------:R-:W-:Y:S03]  /*3090*/  LDSM.16.M88.4 R80, [R218+0xb900] ;  /* 0x00b90000da50783b */ /* 0x000fe60000000200 */
[C---:B------:R-:W-:Y:S01]  /*30a0*/  HMMA.16816.F32.BF16 R68, R8.reuse, R64, R72 ;  /* 0x000000400844723c */ /* 0x040fe20000041848 */
[----:B------:R-:W-:Y:S07]  /*30b0*/  LDSM.16.M88.4 R72, [R212+0xc100] ;  /* 0x00c10000d448783b */ /* 0x000fee0000000200 */
[C---:B------:R-:W-:Y:S01]  /*30c0*/  HMMA.16816.F32.BF16 R60, R8.reuse, R66, R60 ;  /* 0x00000042083c723c */ /* 0x040fe2000004183c */
[----:B------:R-:W5:Y:S07]  /*30d0*/  LDSM.16.M88.4 R64, [R218+0xb100] ;  /* 0x00b10000da40783b */ /* 0x000f6e0000000200 */
[C---:B--2---:R-:W-:Y:S08]  /*30e0*/  HMMA.16816.F32.BF16 R56, R8.reuse, R44, R56 ;  /* 0x0000002c0838723c */ /* 0x044ff00000041838 */
[C---:B------:R-:W-:Y:S08]  /*30f0*/  HMMA.16816.F32.BF16 R52, R8.reuse, R46, R40 ;  /* 0x0000002e0834723c */ /* 0x040ff00000041828 */
[C---:B-1----:R-:W-:Y:S01]  /*3100*/  HMMA.16816.F32.BF16 R48, R8.reuse, R32, R36 ;  /* 0x000000200830723c */ /* 0x042fe20000041824 */
[----:B------:R-:W-:Y:S07]  /*3110*/  LDSM.16.M88.4 R36, [R217+0x2800] ;  /* 0x00280000d924783b */ /* 0x000fee0000000200 */
[----:B------:R-:W-:Y:S01]  /*3120*/  HMMA.16816.F32.BF16 R44, R8, R34, R28 ;  /* 0x00000022082c723c */ /* 0x000fe2000004181c */
[----:B------:R-:W-:Y:S07]  /*3130*/  LDSM.16.M88.4 R8, [R221+0x14100] ;  /* 0x01410000dd08783b */ /* 0x000fee0000000200 */
[C---:B---3--:R-:W-:Y:S08]  /*3140*/  HMMA.16816.F32.BF16 R32, R12.reuse, R24, R20 ;  /* 0x000000180c20723c */ /* 0x048ff00000041814 */
[C---:B------:R-:W-:Y:S01]  /*3150*/  HMMA.16816.F32.BF16 R20, R12.reuse, R26, R16 ;  /* 0x0000001a0c14723c */ /* 0x040fe20000041810 */
[----:B------:R-:W1:Y:S04]  /*3160*/  LDSM.16.M88.4 R24, [R217+0x2000] ;  /* 0x00200000d918783b */ /* 0x000e680000000200 */
[----:B------:R-:W-:Y:S03]  /*3170*/  LDSM.16.M88.4 R16, [R219+0x18100] ;  /* 0x01810000db10783b */ /* 0x000fe60000000200 */
[C---:B----4-:R-:W-:Y:S01]  /*3180*/  HMMA.16816.F32.BF16 R28, R12.reuse, R76, R68 ;  /* 0x0000004c0c1c723c */ /* 0x050fe20000041844 */
[----:B------:R-:W2:Y:S07]  /*3190*/  LDSM.16.M88.4 R68, [R217+0x3000] ;  /* 0x00300000d944783b */ /* 0x000eae0000000200 */
[C---:B------:R-:W-:Y:S01]  /*31a0*/  HMMA.16816.F32.BF16 R40, R12.reuse, R78, R60 ;  /* 0x0000004e0c28723c */ /* 0x040fe2000004183c */
[----:B------:R-:W-:Y:S07]  /*31b0*/  LDSM.16.M88.4 R76, [R212+0xc900] ;  /* 0x00c90000d44c783b */ /* 0x000fee0000000200 */
[C---:B-----5:R-:W-:Y:S08]  /*31c0*/  HMMA.16816.F32.BF16 R56, R12.reuse, R64, R56 ;  /* 0x000000400c38723c */ /* 0x060ff00000041838 */
[C---:B------:R-:W-:Y:S01]  /*31d0*/  HMMA.16816.F32.BF16 R52, R12.reuse, R66, R52 ;  /* 0x000000420c34723c */ /* 0x040fe20000041834 */
[----:B------:R-:W3:Y:S07]  /*31e0*/  LDSM.16.M88.4 R64, [R217+0x3800] ;  /* 0x00380000d940783b */ /* 0x000eee0000000200 */
[C---:B------:R-:W-:Y:S08]  /*31f0*/  HMMA.16816.F32.BF16 R60, R12.reuse, R80, R48 ;  /* 0x000000500c3c723c */ /* 0x040ff00000041830 */
[----:B------:R-:W-:Y:S01]  /*3200*/  HMMA.16816.F32.BF16 R48, R12, R82, R44 ;  /* 0x000000520c30723c */ /* 0x000fe2000004182c */
[----:B------:R-:W4:Y:S04]  /*3210*/  LDSM.16.M88.4 R80, [R212+0xd900] ;  /* 0x00d90000d450783b */ /* 0x000f280000000200 */
[----:B------:R-:W5:Y:S03]  /*3220*/  LDSM.16.M88.4 R12, [R220+0x18100] ;  /* 0x01810000dc0c783b */ /* 0x000f660000000200 */
[C---:B-1----:R-:W-:Y:S08]  /*3230*/  HMMA.16816.F32.BF16 R32, R8.reuse, R24, R32 ;  /* 0x000000180820723c */ /* 0x042ff00000041820 */
[C---:B------:R-:W-:Y:S08]  /*3240*/  HMMA.16816.F32.BF16 R24, R8.reuse, R26, R20 ;  /* 0x0000001a0818723c */ /* 0x040ff00000041814 */
[C---:B------:R-:W-:Y:S08]  /*3250*/  HMMA.16816.F32.BF16 R20, R8.reuse, R36, R28 ;  /* 0x000000240814723c */ /* 0x040ff0000004181c */
[C---:B------:R-:W-:Y:S08]  /*3260*/  HMMA.16816.F32.BF16 R28, R8.reuse, R38, R40 ;  /* 0x00000026081c723c */ /* 0x040ff00000041828 */
[C---:B--2---:R-:W-:Y:S08]  /*3270*/  HMMA.16816.F32.BF16 R44, R8.reuse, R68, R56 ;  /* 0x00000044082c723c */ /* 0x044ff00000041838 */
[C---:B------:R-:W-:Y:S01]  /*3280*/  HMMA.16816.F32.BF16 R56, R8.reuse, R70, R52 ;  /* 0x000000460838723c */ /* 0x040fe20000041834 */
[----:B------:R-:W-:Y:S07]  /*3290*/  LDSM.16.M88.4 R68, [R218+0xd100] ;  /* 0x00d10000da44783b */ /* 0x000fee0000000200 */
[C---:B---3--:R-:W-:Y:S08]  /*32a0*/  HMMA.16816.F32.BF16 R60, R8.reuse, R64, R60 ;  /* 0x00000040083c723c */ /* 0x048ff0000004183c */
[----:B------:R-:W-:Y:S01]  /*32b0*/  HMMA.16816.F32.BF16 R40, R8, R66, R48 ;  /* 0x000000420828723c */ /* 0x000fe20000041830 */
[----:B------:R-:W1:Y:S04]  /*32c0*/  LDSM.16.M88.4 R64, [R223+0x5000] ;  /* 0x00500000df40783b */ /* 0x000e680000000200 */
[----:B------:R-:W-:Y:S03]  /*32d0*/  LDSM.16.M88.4 R8, [R222+0x18100] ;  /* 0x01810000de08783b */ /* 0x000fe60000000200 */
[C---:B------:R-:W-:Y:S08]  /*32e0*/  HMMA.16816.F32.BF16 R36, R16.reuse, R72, R32 ;  /* 0x000000481024723c */ /* 0x040ff00000041820 */
[C---:B------:R-:W-:Y:S01]  /*32f0*/  HMMA.16816.F32.BF16 R32, R16.reuse, R74, R24 ;  /* 0x0000004a1020723c */ /* 0x040fe20000041818 */
[----:B------:R-:W-:Y:S07]  /*3300*/  LDSM.16.M88.4 R72, [R218+0xd900] ;  /* 0x00d90000da48783b */ /* 0x000fee0000000200 */
[C---:B------:R-:W-:Y:S08]  /*3310*/  HMMA.16816.F32.BF16 R24, R16.reuse, R76, R20 ;  /* 0x0000004c1018723c */ /* 0x040ff00000041814 */
[C---:B------:R-:W-:Y:S01]  /*3320*/  HMMA.16816.F32.BF16 R20, R16.reuse, R78, R28 ;  /* 0x0000004e1014723c */ /* 0x040fe2000004181c */
[----:B------:R-:W2:Y:S07]  /*3330*/  LDSM.16.M88.4 R76, [R223+0x5800] ;  /* 0x00580000df4c783b */ /* 0x000eae0000000200 */
[C---:B------:R-:W-:Y:S08]  /*3340*/  HMMA.16816.F32.BF16 R28, R16.reuse, R88, R44 ;  /* 0x00000058101c723c */ /* 0x040ff0000004182c */
[C---:B------:R-:W-:Y:S01]  /*3350*/  HMMA.16816.F32.BF16 R56, R16.reuse, R90, R56 ;  /* 0x0000005a1038723c */ /* 0x040fe20000041838 */
[----:B------:R-:W-:Y:S07]  /*3360*/  LDSM.16.M88.4 R88, [R217+0x4800] ;  /* 0x00480000d958783b */ /* 0x000fee0000000200 */
[C---:B----4-:R-:W-:Y:S08]  /*3370*/  HMMA.16816.F32.BF16 R60, R16.reuse, R80, R60 ;  /* 0x00000050103c723c */ /* 0x050ff0000004183c */
[----:B------:R-:W-:Y:S01]  /*3380*/  HMMA.16816.F32.BF16 R52, R16, R82, R40 ;  /* 0x000000521034723c */ /* 0x000fe20000041828 */
[----:B------:R-:W-:Y:S07]  /*3390*/  LDSM.16.M88.4 R80, [R217+0x4000] ;  /* 0x00400000d950783b */ /* 0x000fee0000000200 */
[C---:B-----5:R-:W-:Y:S08]  /*33a0*/  HMMA.16816.F32.BF16 R16, R12.reuse, R92, R36 ;  /* 0x0000005c0c10723c */ /* 0x060ff00000041824 */
[C---:B------:R-:W-:Y:S01]  /*33b0*/  HMMA.16816.F32.BF16 R44, R12.reuse, R94, R32 ;  /* 0x0000005e0c2c723c */ /* 0x040fe20000041820 */
[----:B------:R-:W-:Y:S07]  /*33c0*/  LDSM.16.M88.4 R92, [R217+0x6800] ;  /* 0x00680000d95c783b */ /* 0x000fee0000000200 */
[C---:B------:R-:W-:Y:S08]  /*33d0*/  HMMA.16816.F32.BF16 R48, R12.reuse, R100, R24 ;  /* 0x000000640c30723c */ /* 0x040ff00000041818 */
[C---:B-1----:R-:W-:Y:S08]  /*33e0*/  HMMA.16816.F32.BF16 R36, R12.reuse, R64, R28 ;  /* 0x000000400c24723c */ /* 0x042ff0000004181c */
[C---:B------:R-:W-:Y:S01]  /*33f0*/  HMMA.16816.F32.BF16 R40, R12.reuse, R102, R20 ;  /* 0x000000660c28723c */ /* 0x040fe20000041814 */
[----:B------:R-:W1:Y:S04]  /*3400*/  LDSM.16.M88.4 R20, [R221+0x18100] ;  /* 0x01810000dd14783b */ /* 0x000e680000000200 */
[----:B------:R-:W-:Y:S03]  /*3410*/  LDSM.16.M88.4 R100, [R218+0xf100] ;  /* 0x00f10000da64783b */ /* 0x000fe60000000200 */
[C---:B------:R-:W-:Y:S08]  /*3420*/  HMMA.16816.F32.BF16 R32, R12.reuse, R66, R56 ;  /* 0x000000420c20723c */ /* 0x040ff00000041838 */
[C---:B--2---:R-:W-:Y:S08]  /*3430*/  HMMA.16816.F32.BF16 R28, R12.reuse, R76, R60 ;  /* 0x0000004c0c1c723c */ /* 0x044ff0000004183c */
[----:B------:R-:W-:Y:S01]  /*3440*/  HMMA.16816.F32.BF16 R24, R12, R78, R52 ;  /* 0x0000004e0c18723c */ /* 0x000fe20000041834 */
[----:B------:R-:W2:Y:S07]  /*3450*/  LDSM.16.M88.4 R76, [R217+0x5000] ;  /* 0x00500000d94c783b */ /* 0x000eae0000000200 */
[C---:B------:R-:W-:Y:S08]  /*3460*/  HMMA.16816.F32.BF16 R16, R8.reuse, R84, R16 ;  /* 0x000000540810723c */ /* 0x040ff00000041810 */
[C---:B------:R-:W-:Y:S01]  /*3470*/  HMMA.16816.F32.BF16 R12, R8.reuse, R86, R44 ;  /* 0x00000056080c723c */ /* 0x040fe2000004182c */
[----:B------:R-:W3:Y:S07]  /*3480*/  LDSM.16.M88.4 R84, [R217+0x5800] ;  /* 0x00580000d954783b */ /* 0x000eee0000000200 */
[C---:B------:R-:W-:Y:S08]  /*3490*/  HMMA.16816.F32.BF16 R48, R8.reuse, R96, R48 ;  /* 0x000000600830723c */ /* 0x040ff00000041830 */
[C---:B------:R-:W-:Y:S01]  /*34a0*/  HMMA.16816.F32.BF16 R60, R8.reuse, R98, R40 ;  /* 0x00000062083c723c */ /* 0x040fe20000041828 */
[----:B------:R-:W-:Y:S07]  /*34b0*/  LDSM.16.M88.4 R96, [R218+0xe900] ;  /* 0x00e90000da60783b */ /* 0x000fee0000000200 */
[C---:B------:R-:W-:Y:S01]  /*34c0*/  HMMA.16816.F32.BF16 R64, R8.reuse, R68, R36 ;  /* 0x000000440840723c */ /* 0x040fe20000041824 */
[----:B------:R-:W-:Y:S07]  /*34d0*/  LDSM.16.M88.4 R36, [R212+0xe100] ;  /* 0x00e10000d424783b */ /* 0x000fee0000000200 */
[C---:B------:R-:W-:Y:S01]  /*34e0*/  HMMA.16816.F32.BF16 R56, R8.reuse, R70, R32 ;  /* 0x000000460838723c */ /* 0x040fe20000041820 */
[----:B------:R-:W-:Y:S04]  /*34f0*/  LDSM.16.M88.4 R32, [R212+0xe900] ;  /* 0x00e90000d420783b */ /* 0x000fe80000000200 */
[----:B------:R-:W-:Y:S03]  /*3500*/  LDSM.16.M88.4 R68, [R212+0xf100] ;  /* 0x00f10000d444783b */ /* 0x000fe60000000200 */
[C---:B------:R-:W-:Y:S08]  /*3510*/  HMMA.16816.F32.BF16 R52, R8.reuse, R72, R28 ;  /* 0x000000480834723c */ /* 0x040ff0000004181c */
[----:B------:R-:W-:Y:S01]  /*3520*/  HMMA.16816.F32.BF16 R44, R8, R74, R24 ;  /* 0x0000004a082c723c */ /* 0x000fe20000041818 */
[----:B------:R-:W4:Y:S04]  /*3530*/  LDSM.16.M88.4 R8, [R219+0x1c100] ;  /* 0x01c10000db08783b */ /* 0x000f280000000200 */
[----:B------:R-:W-:Y:S03]  /*3540*/  LDSM.16.M88.4 R72, [R223+0x6000] ;  /* 0x00600000df48783b */ /* 0x000fe60000000200 */
[C---:B-1----:R-:W-:Y:S01]  /*3550*/  HMMA.16816.F32.BF16 R40, R20.reuse, R80, R16 ;  /* 0x000000501428723c */ /* 0x042fe20000041810 */
[----:B------:R-:W1:Y:S07]  /*3560*/  LDSM.16.M88.4 R16, [R220+0x1c100] ;  /* 0x01c10000dc10783b */ /* 0x000e6e0000000200 */
[C---:B------:R-:W-:Y:S01]  /*3570*/  HMMA.16816.F32.BF16 R28, R20.reuse, R82, R12 ;  /* 0x00000052141c723c */ /* 0x040fe2000004180c */
[----:B------:R-:W-:Y:S07]  /*3580*/  LDSM.16.M88.4 R80, [R218+0xe100] ;  /* 0x00e10000da50783b */ /* 0x000fee0000000200 */
[C---:B------:R-:W-:Y:S08]  /*3590*/  HMMA.16816.F32.BF16 R24, R20.reuse, R88, R48 ;  /* 0x000000581418723c */ /* 0x040ff00000041830 */
[C---:B------:R-:W-:Y:S01]  /*35a0*/  HMMA.16816.F32.BF16 R12, R20.reuse, R90, R60 ;  /* 0x0000005a140c723c */ /* 0x040fe2000004183c */
[----:B------:R-:W-:Y:S07]  /*35b0*/  LDSM.16.M88.4 R88, [R223+0x7000] ;  /* 0x00700000df58783b */ /* 0x000fee0000000200 */
[C---:B--2---:R-:W-:Y:S01]  /*35c0*/  HMMA.16816.F32.BF16 R60, R20.reuse, R76, R64 ;  /* 0x0000004c143c723c */ /* 0x044fe20000041840 */
[----:B------:R-:W2:Y:S07]  /*35d0*/  LDSM.16.M88.4 R64, [R212+0xf900] ;  /* 0x00f90000d440783b */ /* 0x000eae0000000200 */
[C---:B------:R-:W-:Y:S08]  /*35e0*/  HMMA.16816.F32.BF16 R56, R20.reuse, R78, R56 ;  /* 0x0000004e1438723c */ /* 0x040ff00000041838 */
[C---:B---3--:R-:W-:Y:S08]  /*35f0*/  HMMA.16816.F32.BF16 R52, R20.reuse, R84, R52 ;  /* 0x000000541434723c */ /* 0x048ff00000041834 */
[----:B------:R-:W-:Y:S01]  /*3600*/  HMMA.16816.F32.BF16 R20, R20, R86, R44 ;  /* 0x000000561414723c */ /* 0x000fe2000004182c */
[----:B------:R-:W3:Y:S07]  /*3610*/  LDSM.16.M88.4 R84, [R223+0x6800] ;  /* 0x00680000df54783b */ /* 0x000eee0000000200 */
[C---:B----4-:R-:W-:Y:S08]  /*3620*/  HMMA.16816.F32.BF16 R48, R8.reuse, R36, R40 ;  /* 0x000000240830723c */ /* 0x050ff00000041828 */
[C---:B------:R-:W-:Y:S08]  /*3630*/  HMMA.16816.F32.BF16 R44, R8.reuse, R38, R28 ;  /* 0x00000026082c723c */ /* 0x040ff0000004181c */
[C---:B------:R-:W-:Y:S08]  /*3640*/  HMMA.16816.F32.BF16 R40, R8.reuse, R32, R24 ;  /* 0x000000200828723c */ /* 0x040ff00000041818 */
[----:B------:R-:W-:Y:S01]  /*3650*/  HMMA.16816.F32.BF16 R36, R8, R34, R12 ;  /* 0x000000220824723c */ /* 0x000fe2000004180c */
[----:B------:R-:W4:Y:S07]  /*3660*/  LDSM.16.M88.4 R12, [R222+0x1c100] ;  /* 0x01c10000de0c783b */ /* 0x000f2e0000000200 */
[----:B-1----:R-:W-:Y:S01]  /*3670*/  HMMA.16816.F32.BF16 R76, R16, R72, R48 ;  /* 0x00000048104c723c */ /* 0x002fe20000041830 */
[----:B------:R-:W-:Y:S07]  /*3680*/  LDSM.16.M88.4 R48, [R217+0x7800] ;  /* 0x00780000d930783b */ /* 0x000fee0000000200 */
[C---:B------:R-:W-:Y:S08]  /*3690*/  HMMA.16816.F32.BF16 R32, R8.reuse, R68, R60 ;  /* 0x000000440820723c */ /* 0x040ff0000004183c */
[C---:B------:R-:W-:Y:S08]  /*36a0*/  HMMA.16816.F32.BF16 R28, R8.reuse, R70, R56 ;  /* 0x00000046081c723c */ /* 0x040ff00000041838 */
[C---:B--2---:R-:W-:Y:S08]  /*36b0*/  HMMA.16816.F32.BF16 R24, R8.reuse, R64, R52 ;  /* 0x000000400818723c */ /* 0x044ff00000041834 */
[----:B------:R-:W-:Y:S01]  /*36c0*/  HMMA.16816.F32.BF16 R20, R8, R66, R20 ;  /* 0x000000420814723c */ /* 0x000fe20000041814 */
[----:B------:R-:W-:Y:S07]  /*36d0*/  LDSM.16.M88.4 R8, [R221+0x1c100] ;  /* 0x01c10000dd08783b */ /* 0x000fee0000000200 */
[C---:B---3--:R-:W-:Y:S08]  /*36e0*/  HMMA.16816.F32.BF16 R68, R16.reuse, R84, R40 ;  /* 0x000000541044723c */ /* 0x048ff00000041828 */
[C---:B------:R-:W-:Y:S01]  /*36f0*/  HMMA.16816.F32.BF16 R64, R16.reuse, R86, R36 ;  /* 0x000000561040723c */ /* 0x040fe20000041824 */
[----:B------:R-:W1:Y:S07]  /*3700*/  LDSM.16.M88.4 R84, [R217+0x6000] ;  /* 0x00600000d954783b */ /* 0x000e6e0000000200 */
[----:B------:R-:W-:Y:S08]  /*3710*/  HMMA.16816.F32.BF16 R72, R16, R74, R44 ;  /* 0x0000004a1048723c */ /* 0x000ff0000004182c */
[----:B----4-:R-:W-:Y:S08]  /*3720*/  HMMA.16816.F32.BF16 R44, R12, R80, R76 ;  /* 0x000000500c2c723c */ /* 0x010ff0000004184c */
[C---:B------:R-:W-:Y:S08]  /*3730*/  HMMA.16816.F32.BF16 R60, R16.reuse, R88, R32 ;  /* 0x00000058103c723c */ /* 0x040ff00000041820 */
[----:B------:R-:W-:Y:S01]  /*3740*/  HMMA.16816.F32.BF16 R56, R16, R90, R28 ;  /* 0x0000005a1038723c */ /* 0x000fe2000004181c */
[----:B------:R-:W2:Y:S01]  /*3750*/  LDSM.16.M88.4 R88, [R217+0x7000] ;  /* 0x00700000d958783b */ /* 0x000ea20000000200 */
[----:B------:R-:W-:-:S06]  /*3760*/  DEPBAR.LE SB0, 0x0 ;  /* 0x000080000000791a */ /* 0x000fcc0000000000 */
[C---:B------:R-:W-:Y:S08]  /*3770*/  HMMA.16816.F32.BF16 R52, R16.reuse, R108, R24 ;  /* 0x0000006c1034723c */ /* 0x040ff00000041818 */
[----:B------:R-:W-:Y:S08]  /*3780*/  HMMA.16816.F32.BF16 R16, R16, R110, R20 ;  /* 0x0000006e1010723c */ /* 0x000ff00000041814 */
[----:B-1----:R-:W-:Y:S08]  /*3790*/  HMMA.16816.F32.BF16 R44, R8, R84, R44 ;  /* 0x00000054082c723c */ /* 0x002ff0000004182c */
[C---:B------:R-:W-:Y:S08]  /*37a0*/  HMMA.16816.F32.BF16 R40, R12.reuse, R82, R72 ;  /* 0x000000520c28723c */ /* 0x040ff00000041848 */
[C---:B------:R-:W-:Y:S08]  /*37b0*/  HMMA.16816.F32.BF16 R28, R12.reuse, R100, R60 ;  /* 0x000000640c1c723c */ /* 0x040ff0000004183c */
[----:B------:R-:W-:Y:S01]  /*37c0*/  HMMA.16816.F32.BF16 R36, R12, R96, R68 ;  /* 0x000000600c24723c */ /* 0x000fe20000041844 */
[----:B------:R-:W-:-:S07]  /*37d0*/  FMUL.FTZ R0, R44, c[0x0][0x320] ;  /* 0x0000c8002c007a20 */ /* 0x000fce0000410000 */
[C---:B------:R-:W-:Y:S08]  /*37e0*/  HMMA.16816.F32.BF16 R32, R12.reuse, R98, R64 ;  /* 0x000000620c20723c */ /* 0x040ff00000041840 */
[C---:B------:R-:W-:Y:S08]  /*37f0*/  HMMA.16816.F32.BF16 R24, R12.reuse, R102, R56 ;  /* 0x000000660c18723c */ /* 0x040ff00000041838 */
[C---:B------:R-:W-:Y:S08]  /*3800*/  HMMA.16816.F32.BF16 R20, R12.reuse, R104, R52 ;  /* 0x000000680c14723c */ /* 0x040ff00000041834 */
[----:B------:R-:W-:Y:S08]  /*3810*/  HMMA.16816.F32.BF16 R12, R12, R106, R16 ;  /* 0x0000006a0c0c723c */ /* 0x000ff00000041810 */
[C---:B------:R-:W-:Y:S08]  /*3820*/  HMMA.16816.F32.BF16 R84, R8.reuse, R86, R40 ;  /* 0x000000560854723c */ /* 0x040ff00000041828 */
[C---:B--2---:R-:W-:Y:S01]  /*3830*/  HMMA.16816.F32.BF16 R40, R8.reuse, R88, R28 ;  /* 0x000000580828723c */ /* 0x044fe2000004181c */
[----:B------:R1:W2:Y:S07]  /*3840*/  MUFU.TANH R29, R0 ;  /* 0x00000000001d7308 */ /* 0x0002ae0000002400 */
[C---:B------:R-:W-:Y:S08]  /*3850*/  HMMA.16816.F32.BF16 R36, R8.reuse, R92, R36 ;  /* 0x0000005c0824723c */ /* 0x040ff00000041824 */
[----:B------:R-:W-:Y:S01]  /*3860*/  HMMA.16816.F32.BF16 R92, R8, R94, R32 ;  /* 0x0000005e085c723c */ /* 0x000fe20000041820 */
[----:B-1----:R-:W-:-:S04]  /*3870*/  FMUL.FTZ R0, R45, c[0x0][0x320] ;  /* 0x0000c8002d007a20 */ /* 0x002fc80000410000 */
[----:B------:R1:W3:Y:S03]  /*3880*/  MUFU.TANH R28, R0 ;  /* 0x00000000001c7308 */ /* 0x0002e60000002400 */
[C---:B------:R-:W-:Y:S08]  /*3890*/  HMMA.16816.F32.BF16 R32, R8.reuse, R48, R20 ;  /* 0x000000300820723c */ /* 0x040ff00000041814 */
[----:B------:R-:W-:Y:S01]  /*38a0*/  HMMA.16816.F32.BF16 R88, R8, R90, R24 ;  /* 0x0000005a0858723c */ /* 0x000fe20000041818 */
[----:B-1----:R-:W-:-:S07]  /*38b0*/  FMUL.FTZ R0, R46, c[0x0][0x320] ;  /* 0x0000c8002e007a20 */ /* 0x002fce0000410000 */
[----:B------:R-:W-:Y:S01]  /*38c0*/  HMMA.16816.F32.BF16 R48, R8, R50, R12 ;  /* 0x000000320830723c */ /* 0x000fe2000004180c */
[----:B------:R1:W4:Y:S01]  /*38d0*/  MUFU.TANH R31, R0 ;  /* 0x00000000001f7308 */ /* 0x0003220000002400 */
[----:B------:R-:W-:Y:S06]  /*38e0*/  BAR.SYNC.DEFER_BLOCKING 0x0 ;  /* 0x0000000000007b1d */ /* 0x000fec0000010000 */
[----:B------:R-:W-:Y:S05]  /*38f0*/  @P0 BRA `(.L_x_1056) ;  /* 0x000004e000000947 */ /* 0x000fea0003800000 */
[----:B--23--:R-:W-:Y:S01]  /*3900*/  ISETP.NE.AND P1, PT, R126, 0x1, PT ;  /* 0x000000017e00780c */ /* 0x00cfe20003f25270 */
[----:B------:R-:W-:Y:S01]  /*3910*/  IMAD.MOV.U32 R240, RZ, RZ, RZ ;  /* 0x000000fffff07224 */ /* 0x000fe200078e00ff */
[----:B------:R-:W-:-:S04]  /*3920*/  IADD3 R3, R252, UR11, R112 ;  /* 0x0000000bfc037c10 */ /* 0x000fc8000fffe070 */
[----:B------:R-:W-:-:S05]  /*3930*/  IADD3 R3, R3, -0x40, RZ ;  /* 0xffffffc003037810 */ /* 0x000fca0007ffe0ff */
[----:B-1----:R-:W-:Y:S02]  /*3940*/  IMAD.MOV.U32 R0, RZ, RZ, R3 ;  /* 0x000000ffff007224 */ /* 0x002fe400078e0003 */
[----:B------:R-:W-:-:S05]  /*3950*/  @P1 IMAD.HI.U32 R5, R3, c[0x0][0x2bc], RZ ;  /* 0x0000af0003051a27 */ /* 0x000fca00078e00ff */
        /* <DEDUP_REMOVED lines=11> */
[----:B------:R-:W-:Y:S01]  /*3a10*/  SEL R25, RZ, 0x10, P4 ;  /* 0x00000010ff197807 */ /* 0x000fe20002000000 */
[----:B------:R-:W-:Y:S01]  /*3a20*/  IMAD.SHL.U32 R22, R251, 0x2, RZ ;  /* 0x00000002fb167824 */ /* 0x000fe200078e00ff */
[----:B------:R-:W-:Y:S02]  /*3a30*/  IADD3 R9, -R26, 0x10, RZ ;  /* 0x000000101a097810 */ /* 0x000fe40007ffe1ff */
[----:B------:R-:W-:-:S02]  /*3a40*/  SHF.R.S32.HI R0, RZ, 0x1f, R242 ;  /* 0x0000001fff007819 */ /* 0x000fc400000114f2 */
[----:B------:R-:W-:Y:S02]  /*3a50*/  SHF.L.U64.HI R8, R249, 0x1, R125 ;  /* 0x00000001f9087819 */ /* 0x000fe4000001027d */
[----:B------:R-:W-:Y:S01]  /*3a60*/  LOP3.LUT R9, R9, 0xf, RZ, 0xc0, !PT ;  /* 0x0000000f09097812 */ /* 0x000fe200078ec0ff */
[----:B------:R-:W-:Y:S01]  /*3a70*/  IMAD R0, R0, c[0x0][0x1e0], RZ ;  /* 0x0000780000007a24 */ /* 0x000fe200078e02ff */
[----:B------:R-:W-:Y:S02]  /*3a80*/  IADD3 R10, -R25, 0x10, RZ ;  /* 0x00000010190a7810 */ /* 0x000fe40007ffe1ff */
[----:B------:R-:W-:Y:S01]  /*3a90*/  SHF.L.U64.HI R11, R123, 0x1, R124 ;  /* 0x000000017b0b7819 */ /* 0x000fe2000001027c */
[----:B------:R-:W-:Y:S01]  /*3aa0*/  IMAD R0, R242, c[0x0][0x1e4], R0 ;  /* 0x00007900f2007a24 */ /* 0x000fe200078e0200 */
[----:B------:R-:W-:Y:S02]  /*3ab0*/  LOP3.LUT R10, R10, 0xf, RZ, 0xc0, !PT ;  /* 0x0000000f0a0a7812 */ /* 0x000fe400078ec0ff */
[----:B------:R-:W-:-:S02]  /*3ac0*/  SHF.L.U64.HI R23, R121, 0x1, R122 ;  /* 0x0000000179177819 */ /* 0x000fc4000001027a */
[----:B------:R-:W-:Y:S01]  /*3ad0*/  SHF.L.U64.HI R24, R251, 0x1, R120 ;  /* 0x00000001fb187819 */ /* 0x000fe20000010278 */
[----:B-1----:R-:W-:-:S04]  /*3ae0*/  IMAD.WIDE.U32 R6, R242, c[0x0][0x1e0], RZ ;  /* 0x00007800f2067a25 */ /* 0x002fc800078e00ff */
[----:B------:R-:W-:Y:S01]  /*3af0*/  IMAD.IADD R7, R7, 0x1, R0 ;  /* 0x0000000107077824 */ /* 0x000fe200078e0200 */
[----:B--2---:R-:W-:-:S03]  /*3b00*/  SHF.R.S32.HI R0, RZ, 0x1f, R240 ;  /* 0x0000001fff007819 */ /* 0x004fc600000114f0 */
[----:B------:R-:W-:-:S04]  /*3b10*/  IMAD.WIDE.U32 R6, R240, c[0x0][0x1f0], R6 ;  /* 0x00007c00f0067a25 */ /* 0x000fc800078e0006 */
[----:B------:R-:W-:-:S04]  /*3b20*/  IMAD R0, R0, c[0x0][0x1f0], RZ ;  /* 0x00007c0000007a24 */ /* 0x000fc800078e02ff */
[----:B------:R-:W-:Y:S01]  /*3b30*/  IMAD R3, R240, c[0x0][0x1f4], R0 ;  /* 0x00007d00f0037a24 */ /* 0x000fe200078e0200 */
[----:B------:R-:W-:-:S04]  /*3b40*/  IADD3 R0, P0, R6, UR16, RZ ;  /* 0x0000001006007c10 */ /* 0x000fc8000ff1e0ff */
[----:B------:R-:W-:Y:S02]  /*3b50*/  IADD3.X R3, R7, UR9, R3, P0, !PT ;  /* 0x0000000907037c10 */ /* 0x000fe400087fe403 */
[C---:B------:R-:W-:Y:S02]  /*3b60*/  LEA R6, P0, R0.reuse, c[0x0][0x1c8], 0x1 ;  /* 0x0000720000067a11 */ /* 0x040fe400078008ff */
[----:B------:R-:W-:Y:S02]  /*3b70*/  IADD3 R7, -R27, 0x10, RZ ;  /* 0x000000101b077810 */ /* 0x000fe40007ffe1ff */
[----:B------:R-:W-:Y:S02]  /*3b80*/  LEA.HI.X R5, R0, c[0x0][0x1cc], R3, 0x1, P0 ;  /* 0x0000730000057a11 */ /* 0x000fe400000f0c03 */
[----:B------:R-:W1:Y:S01]  /*3b90*/  SHFL.IDX PT, R0, R6, 0x1, 0x181f ;  /* 0x00381f0006007f89 */ /* 0x000e6200000e0000 */
[----:B------:R-:W-:-:S03]  /*3ba0*/  LOP3.LUT R7, R7, 0xf, RZ, 0xc0, !PT ;  /* 0x0000000f07077812 */ /* 0x000fc600078ec0ff */
[----:B------:R-:W2:Y:S01]  /*3bb0*/  SHFL.IDX PT, R3, R5, 0x1, 0x181f ;  /* 0x00381f0005037f89 */ /* 0x000ea200000e0000 */
[----:B-1----:R-:W-:Y:S01]  /*3bc0*/  IADD3 R20, P1, P0, R7, R0, R12 ;  /* 0x0000000007147210 */ /* 0x002fe2000783e00c */
[----:B------:R-:W-:-:S03]  /*3bd0*/  IMAD.SHL.U32 R7, R123, 0x2, RZ ;  /* 0x000000027b077824 */ /* 0x000fc600078e00ff */
[----:B--2---:R-:W-:Y:S02]  /*3be0*/  IADD3.X R21, RZ, R3, R8, P1, P0 ;  /* 0x00000003ff157210 */ /* 0x004fe40000fe0408 */
[----:B------:R-:W-:Y:S01]  /*3bf0*/  IADD3 R18, P1, P0, R9, R0, R7 ;  /* 0x0000000009127210 */ /* 0x000fe2000783e007 */
[----:B------:R-:W-:-:S03]  /*3c00*/  IMAD.SHL.U32 R9, R121, 0x2, RZ ;  /* 0x0000000279097824 */ /* 0x000fc600078e00ff */
[-C--:B------:R-:W-:Y:S02]  /*3c10*/  IADD3.X R19, RZ, R3.reuse, R11, P1, P0 ;  /* 0x00000003ff137210 */ /* 0x080fe40000fe040b */
        /* <DEDUP_REMOVED lines=28> */
.L_x_1056:
[----:B-123--:R-:W-:Y:S01]  /*3de0*/  FMUL.FTZ R0, R84, c[0x0][0x320] ;  /* 0x0000c80054007a20 */ /* 0x00efe20000410000 */
[----:B------:R-:W-:Y:S01]  /*3df0*/  LEA.HI R7, R117, R119, RZ, 0x2 ;  /* 0x0000007775077211 */ /* 0x000fe200078f10ff */
[----:B------:R-:W-:Y:S01]  /*3e00*/  FMUL.FTZ R3, R92, c[0x0][0x320] ;  /* 0x0000c8005c037a20 */ /* 0x000fe20000410000 */
[----:B------:R-:W-:Y:S01]  /*3e10*/  LOP3.LUT R6, R116, 0xffffffe0, RZ, 0xc0, !PT ;  /* 0xffffffe074067812 */ /* 0x000fe200078ec0ff */
[----:B------:R1:W2:Y:S01]  /*3e20*/  MUFU.TANH R25, R0 ;  /* 0x0000000000197308 */ /* 0x0002a20000002400 */
[----:B------:R-:W-:Y:S01]  /*3e30*/  PLOP3.LUT P0, PT, PT, PT, UP2, 0x80, 0x0 ;  /* 0x000000000000781c */ /* 0x000fe20003f0f028 */
[----:B------:R-:W-:Y:S01]  /*3e40*/  UIADD3 UR21, UR8, 0x1, -UR21 ;  /* 0x0000000108157890 */ /* 0x000fe2000fffe815 */
[----:B------:R-:W0:Y:S05]  /*3e50*/  LDGDEPBAR ;  /* 0x00000000000079af */ /* 0x000e2a0000000000 */
[----:B------:R3:W4:Y:S01]  /*3e60*/  MUFU.TANH R21, R3 ;  /* 0x0000000300157308 */ /* 0x0007220000002400 */
[----:B-1----:R-:W-:-:S07]  /*3e70*/  FMUL.FTZ R0, R85, c[0x0][0x320] ;  /* 0x0000c80055007a20 */ /* 0x002fce0000410000 */
[----:B------:R1:W1:Y:S01]  /*3e80*/  MUFU.TANH R24, R0 ;  /* 0x0000000000187308 */ /* 0x0002620000002400 */
[----:B---3--:R-:W-:-:S05]  /*3e90*/  LOP3.LUT R3, R7, 0xfffffffc, RZ, 0xc0, !PT ;  /* 0xfffffffc07037812 */ /* 0x008fca00078ec0ff */
[----:B------:R-:W-:Y:S02]  /*3ea0*/  IMAD.IADD R3, R119, 0x1, -R3 ;  /* 0x0000000177037824 */ /* 0x000fe400078e0a03 */
[----:B-1----:R-:W-:-:S04]  /*3eb0*/  FMUL.FTZ R0, R36, c[0x0][0x320] ;  /* 0x0000c80024007a20 */ /* 0x002fc80000410000 */
[----:B------:R1:W3:Y:S02]  /*3ec0*/  MUFU.TANH R23, R0 ;  /* 0x0000000000177308 */ /* 0x0002e40000002400 */
[----:B-1----:R-:W-:-:S06]  /*3ed0*/  FMUL.FTZ R0, R37, c[0x0][0x320] ;  /* 0x0000c80025007a20 */ /* 0x002fcc0000410000 */
[----:B------:R1:W1:Y:S02]  /*3ee0*/  MUFU.TANH R22, R0 ;  /* 0x0000000000167308 */ /* 0x0002640000002400 */
[----:B-1----:R-:W-:-:S04]  /*3ef0*/  SHF.R.S32.HI R0, RZ, 0x1f, R115 ;  /* 0x0000001fff007819 */ /* 0x002fc80000011473 */
[-C--:B------:R-:W-:Y:S01]  /*3f00*/  LEA.HI R5, R0, R115.reuse, RZ, 0x3 ;  /* 0x0000007300057211 */ /* 0x080fe200078f18ff */
[----:B------:R-:W-:Y:S02]  /*3f10*/  IMAD.IADD R0, R119, 0x1, -R6 ;  /* 0x0000000177007824 */ /* 0x000fe400078e0a06 */
[----:B------:R-:W-:Y:S01]  /*3f20*/  FMUL.FTZ R6, R93, c[0x0][0x320] ;  /* 0x0000c8005d067a20 */ /* 0x000fe20000410000 */
[----:B------:R-:W-:Y:S02]  /*3f30*/  LOP3.LUT R5, R5, 0xffffff8, RZ, 0xc0, !PT ;  /* 0x0ffffff805057812 */ /* 0x000fe400078ec0ff */
[----:B------:R-:W-:Y:S01]  /*3f40*/  SHF.R.S32.HI R7, RZ, 0x1f, R0 ;  /* 0x0000001fff077819 */ /* 0x000fe20000011400 */
[----:B------:R1:W1:Y:S01]  /*3f50*/  MUFU.TANH R20, R6 ;  /* 0x0000000600147308 */ /* 0x0002620000002400 */
[----:B------:R-:W-:Y:S02]  /*3f60*/  IADD3 R9, -R5, R115, RZ ;  /* 0x0000007305097210 */ /* 0x000fe40007ffe1ff */
[----:B------:R-:W-:Y:S01]  /*3f70*/  LEA.HI R5, R7, R0, RZ, 0x2 ;  /* 0x0000000007057211 */ /* 0x000fe200078f10ff */
[----:B------:R-:W-:-:S03]  /*3f80*/  FMUL.FTZ R7, R88, c[0x0][0x320] ;  /* 0x0000c80058077a20 */ /* 0x000fc60000410000 */
[----:B------:R-:W-:Y:S01]  /*3f90*/  LEA.HI.SX32 R8, R5, UR26, 0x1e ;  /* 0x0000001a05087c11 */ /* 0x000fe2000f8ff2ff */
[----:B------:R5:W2:Y:S04]  /*3fa0*/  MUFU.TANH R19, R7 ;  /* 0x0000000700137308 */ /* 0x000aa80000002400 */
[----:B------:R-:W-:Y:S01]  /*3fb0*/  IMAD R8, R9, 0x10, R8 ;  /* 0x0000001009087824 */ /* 0x000fe200078e0208 */
[----:B-1----:R-:W-:-:S04]  /*3fc0*/  LEA.HI R6, R3, R3, RZ, 0x1 ;  /* 0x0000000303067211 */ /* 0x002fc800078f08ff */
[----:B------:R-:W-:-:S05]  /*3fd0*/  LOP3.LUT R6, R6, 0x1ffffffe, RZ, 0xc0, !PT ;  /* 0x1ffffffe06067812 */ /* 0x000fca00078ec0ff */
[----:B------:R-:W-:Y:S02]  /*3fe0*/  IMAD.IADD R6, R3, 0x1, -R6 ;  /* 0x0000000103067824 */ /* 0x000fe400078e0a06 */
[----:B------:R-:W-:-:S03]  /*3ff0*/  FMUL.FTZ R3, R89, c[0x0][0x320] ;  /* 0x0000c80059037a20 */ /* 0x000fc60000410000 */
[----:B------:R-:W-:Y:S01]  /*4000*/  LEA R10, R6, R8, 0x3 ;  /* 0x00000008060a7211 */ /* 0x000fe200078e18ff */
[----:B------:R1:W1:Y:S04]  /*4010*/  MUFU.TANH R18, R3 ;  /* 0x0000000300127308 */ /* 0x0002680000002400 */
[----:B------:R-:W-:Y:S01]  /*4020*/  @P0 IMAD.HI.U32 R6, R10, c[0x0][0x2c8], RZ ;  /* 0x0000b2000a060a27 */ /* 0x000fe200078e00ff */
[----:B------:R-:W-:Y:S01]  /*4030*/  PLOP3.LUT P0, PT, PT, PT, UP2, 0x80, 0x0 ;  /* 0x000000000000781c */ /* 0x000fe20003f0f028 */
[----:B------:R2:W-:Y:S02]  /*4040*/  STL [R1+0xc], R10 ;  /* 0x00000c0a01007387 */ /* 0x0005e40000100800 */
[----:B-----5:R-:W-:Y:S02]  /*4050*/  IMAD.MOV.U32 R7, RZ, RZ, R10 ;  /* 0x000000ffff077224 */ /* 0x020fe400078e000a */
[----:B-1----:R-:W-:-:S08]  /*4060*/  FMUL.FTZ R3, R32, c[0x0][0x320] ;  /* 0x0000c80020037a20 */ /* 0x002fd00000410000 */
[----:B------:R-:W-:Y:S01]  /*4070*/  @P0 SHF.R.U32.HI R7, RZ, c[0x0][0x2cc], R6 ;  /* 0x0000b300ff070a19 */ /* 0x000fe20000011606 */
[----:B------:R1:W1:Y:S01]  /*4080*/  MUFU.TANH R17, R3 ;  /* 0x0000000300117308 */ /* 0x0002620000002400 */
[----:B------:R-:W-:-:S03]  /*4090*/  PLOP3.LUT P0, PT, PT, PT, UP1, 0x40, 0x0 ;  /* 0x000000000000781c */ /* 0x000fc60003f0e818 */
[----:B------:R-:W5:Y:S01]  /*40a0*/  SHFL.IDX PT, R6, R7, RZ, 0x1c1f ;  /* 0x001c1fff07067589 */ /* 0x000f6200000e0000 */
[----:B-1----:R-:W-:-:S04]  /*40b0*/  FMUL.FTZ R3, R33, c[0x0][0x320] ;  /* 0x0000c80021037a20 */ /* 0x002fc80000410000 */
[----:B------:R1:W1:Y:S02]  /*40c0*/  MUFU.TANH R16, R3 ;  /* 0x0000000300107308 */ /* 0x0002640000002400 */
[----:B-1----:R-:W-:-:S06]  /*40d0*/  FMUL.FTZ R3, R48, c[0x0][0x320] ;  /* 0x0000c80030037a20 */ /* 0x002fcc0000410000 */
[----:B------:R1:W1:Y:S02]  /*40e0*/  MUFU.TANH R15, R3 ;  /* 0x00000003000f7308 */ /* 0x0002640000002400 */
[----:B-1----:R-:W-:-:S06]  /*40f0*/  FMUL.FTZ R3, R49, c[0x0][0x320] ;  /* 0x0000c80031037a20 */ /* 0x002fcc0000410000 */
[----:B------:R1:W1:Y:S02]  /*4100*/  MUFU.TANH R14, R3 ;  /* 0x00000003000e7308 */ /* 0x0002640000002400 */
[----:B-1----:R-:W-:Y:S01]  /*4110*/  LOP3.LUT R3, R5, 0x7ffffffc, RZ, 0xc0, !PT ;  /* 0x7ffffffc05037812 */ /* 0x002fe200078ec0ff */
[----:B------:R-:W-:-:S04]  /*4120*/  FMUL.FTZ R5, R41, c[0x0][0x320] ;  /* 0x0000c80029057a20 */ /* 0x000fc80000410000 */
[----:B------:R-:W-:Y:S01]  /*4130*/  IMAD.IADD R0, R0, 0x1, -R3 ;  /* 0x0000000100007824 */ /* 0x000fe200078e0a03 */
[----:B------:R1:W1:Y:S01]  /*4140*/  MUFU.TANH R13, R5 ;  /* 0x00000005000d7308 */ /* 0x0002620000002400 */
[----:B------:R-:W-:Y:S02]  /*4150*/  FMUL.FTZ R3, R40, c[0x0][0x320] ;  /* 0x0000c80028037a20 */ /* 0x000fe40000410000 */
[----:B------:R-:W-:-:S05]  /*4160*/  IMAD.SHL.U32 R32, R0, 0x2, RZ ;  /* 0x0000000200207824 */ /* 0x000fca00078e00ff */
[----:B------:R3:W-:Y:S01]  /*4170*/  STL [R1+0x8], R32 ;  /* 0x0000082001007387 */ /* 0x0007e20000100800 */
[----:B--2---:R-:W-:Y:S01]  /*4180*/  IADD3 R10, -R32, UR8, -R112 ;  /* 0x00000008200a7c10 */ /* 0x004fe2000fffe970 */
[----:B------:R2:W2:Y:S01]  /*4190*/  MUFU.TANH R12, R3 ;  /* 0x00000003000c7308 */ /* 0x0004a20000002400 */
[----:B-1----:R-:W-:Y:S01]  /*41a0*/  MOV R5, UR21 ;  /* 0x0000001500057c02 */ /* 0x002fe20008000f00 */
[----:B------:R-:W-:Y:S02]  /*41b0*/  ULDC UR21, c[0x0][0x324] ;  /* 0x0000c90000157ab9 */ /* 0x000fe40000000800 */
[----:B------:R-:W-:Y:S01]  /*41c0*/  ULOP3.LUT UR21, URZ, UR21, URZ, 0x33, !UPT ;  /* 0x000000153f157292 */ /* 0x000fe2000f8e333f */
[----:B------:R-:W-:-:S04]  /*41d0*/  IADD3 R0, R5, -UR12, -R32 ;  /* 0x8000000c05007c10 */ /* 0x000fc8000fffe820 */
[C---:B------:R-:W-:Y:S02]  /*41e0*/  IADD3 R9, R0.reuse, c[0x0][0x328], RZ ;  /* 0x0000ca0000097a10 */ /* 0x040fe40007ffe0ff */
[----:B------:R-:W-:Y:S01]  /*41f0*/  IADD3 R11, R0, UR21, RZ ;  /* 0x00000015000b7c10 */ /* 0x000fe2000fffe0ff */
[----:B------:R-:W-:Y:S01]  /*4200*/  IMAD.IADD R0, R113, 0x1, R114 ;  /* 0x0000000171007824 */ /* 0x000fe200078e0272 */
[-C--:B-----5:R-:W-:Y:S02]  /*4210*/  IADD3 R5, R9, R6.reuse, RZ ;  /* 0x0000000609057210 */ /* 0x0a0fe40007ffe0ff */
[----:B--2---:R-:W-:Y:S02]  /*4220*/  IADD3 R3, R11, R6, RZ ;  /* 0x000000060b037210 */ /* 0x004fe40007ffe0ff */
[----:B------:R-:W-:Y:S01]  /*4230*/  IMNMX R5, R5, R10, PT ;  /* 0x0000000a05057217 */ /* 0x000fe20003800200 */
        /* <DEDUP_REMOVED lines=13> */
.L_x_1059:
[----:B------:R-:W-:-:S04]  /*4310*/  MOV R8, 0x1 ;  /* 0x0000000100087802 */ /* 0x000fc80000000f00 */
[----:B------:R-:W-:-:S13]  /*4320*/  ISETP.NE.AND P0, PT, R8, c[0x0][0x32c], PT ;  /* 0x0000cb0008007a0c */ /* 0x000fda0003f05270 */
[----:B------:R-:W-:-:S05]  /*4330*/  @P0 IMAD.HI.U32 R8, R6, c[0x0][0x330], RZ ;  /* 0x0000cc0006080a27 */ /* 0x000fca00078e00ff */
[----:B------:R-:W-:Y:S02]  /*4340*/  @P0 SHF.R.U32.HI R6, RZ, c[0x0][0x334], R8 ;  /* 0x0000cd00ff060a19 */ /* 0x000fe40000011608 */
.L_x_1060:
[----:B------:R-:W-:Y:S05]  /*4350*/  BSYNC B0 ;  /* 0x0000000000007941 */ /* 0x000fea0003800000 */
.L_x_1058:
[----:B------:R-:W-:-:S04]  /*4360*/  IMAD R6, R6, c[0x0][0x32c], -R112 ;  /* 0x0000cb0006067a24 */ /* 0x000fc800078e0a70 */
[----:B------:R-:W-:-:S05]  /*4370*/  IMAD.IADD R6, R6, 0x1, -R32 ;  /* 0x0000000106067824 */ /* 0x000fca00078e0a20 */
[----:B------:R-:W-:Y:S02]  /*4380*/  IADD3 R8, R6, c[0x0][0x32c], RZ ;  /* 0x0000cb0006087a10 */ /* 0x000fe40007ffe0ff */
[----:B------:R-:W-:Y:S02]  /*4390*/  IMNMX R3, R3, R6, !PT ;  /* 0x0000000603037217 */ /* 0x000fe40007800200 */
[----:B------:R-:W-:Y:S02]  /*43a0*/  IMNMX R5, R5, R8, PT ;  /* 0x0000000805057217 */ /* 0x000fe40003800200 */
.L_x_1057:
[----:B---34-:R-:W-:Y:S01]  /*43b0*/  ISETP.LT.AND P1, PT, RZ, UR22, PT ;  /* 0x00000016ff007c0c */ /* 0x018fe2000bf21270 */
[----:B------:R-:W1:Y:S03]  /*43c0*/  SHFL.IDX PT, R6, R7, 0x1, 0x1c1f ;  /* 0x003c1f0007067f89 */ /* 0x000e6600000e0000 */
        /* <DEDUP_REMOVED lines=46> */
[----:B------:R-:W-:-:S03]  /*46b0*/  FMUL.FTZ R3, R95, c[0x0][0x320] ;  /* 0x0000c8005f037a20 */ /* 0x000fc60000410000 */
[----:B------:R-:W-:Y:S01]  /*46c0*/  ISETP.LT.OR P0, PT, R5, 0x3a, P0 ;  /* 0x0000003a0500780c */ /* 0x000fe20000701670 */
[----:B------:R2:W3:Y:S03]  /*46d0*/  MUFU.TANH R25, R3 ;  /* 0x0000000300197308 */ /* 0x0004e60000002400 */
[----:B------:R-:W-:Y:S02]  /*46e0*/  FSEL R5, R14, -INF , !P0 ;  /* 0xff8000000e057808 */ /* 0x000fe40004000000 */
[----:B------:R-:W-:-:S03]  /*46f0*/  PLOP3.LUT P0, PT, PT, PT, UP1, 0x40, 0x0 ;  /* 0x000000000000781c */ /* 0x000fc60003f0e818 */
[----:B------:R1:W-:Y:S01]  /*4700*/  STL [R1+0x10], R5 ;  /* 0x0000100501007387 */ /* 0x0003e20000100800 */
[----:B--2---:R-:W-:-:S04]  /*4710*/  FMUL.FTZ R3, R42, c[0x0][0x320] ;  /* 0x0000c8002a037a20 */ /* 0x004fc80000410000 */
[----:B------:R2:W4:Y:S01]  /*4720*/  MUFU.TANH R23, R3 ;  /* 0x0000000300177308 */ /* 0x0005220000002400 */
[----:B-1----:R-:W-:Y:S02]  /*4730*/  IMAD.IADD R5, R9, 0x1, R6 ;  /* 0x0000000109057824 */ /* 0x002fe400078e0206 */
[----:B--2---:R-:W-:-:S03]  /*4740*/  FMUL.FTZ R3, R43, c[0x0][0x320] ;  /* 0x0000c8002b037a20 */ /* 0x004fc60000410000 */
        /* <DEDUP_REMOVED lines=40> */
.L_x_1063:
[----:B------:R-:W-:-:S04]  /*49d0*/  MOV R7, 0x1 ;  /* 0x0000000100077802 */ /* 0x000fc80000000f00 */
[----:B------:R-:W-:-:S13]  /*49e0*/  ISETP.NE.AND P0, PT, R7, c[0x0][0x32c], PT ;  /* 0x0000cb0007007a0c */ /* 0x000fda0003f05270 */
[----:B------:R-:W-:-:S05]  /*49f0*/  @P0 IMAD.HI.U32 R7, R6, c[0x0][0x330], RZ ;  /* 0x0000cc0006070a27 */ /* 0x000fca00078e00ff */
[----:B------:R-:W-:Y:S02]  /*4a00*/  @P0 SHF.R.U32.HI R6, RZ, c[0x0][0x334], R7 ;  /* 0x0000cd00ff060a19 */ /* 0x000fe40000011607 */
.L_x_1064:
[----:B------:R-:W-:Y:S05]  /*4a10*/  BSYNC B0 ;  /* 0x0000000000007941 */ /* 0x000fea0003800000 */
.L_x_1062:
[----:B------:R-:W-:-:S04]  /*4a20*/  IMAD R6, R6, c[0x0][0x32c], -R112 ;  /* 0x0000cb0006067a24 */ /* 0x000fc800078e0a70 */
[----:B------:R-:W-:-:S05]  /*4a30*/  IMAD.IADD R6, R6, 0x1, -R32 ;  /* 0x0000000106067824 */ /* 0x000fca00078e0a20 */
[----:B------:R-:W-:Y:S02]  /*4a40*/  IADD3 R7, R6, c[0x0][0x32c], RZ ;  /* 0x0000cb0006077a10 */ /* 0x000fe40007ffe0ff */
[----:B------:R-:W-:Y:S02]  /*4a50*/  IMNMX R3, R3, R6, !PT ;  /* 0x0000000603037217 */ /* 0x000fe40007800200 */
[----:B------:R-:W-:Y:S02]  /*4a60*/  IMNMX R5, R5, R7, PT ;  /* 0x0000000705057217 */ /* 0x000fe40003800200 */
.L_x_1061:
[----:B--234-:R-:W-:Y:S01]  /*4a70*/  STL [R1+0x30], R219 ;  /* 0x000030db01007387 */ /* 0x01cfe20000100800 */
[----:B------:R-:W-:Y:S02]  /*4a80*/  ISETP.GT.AND P0, PT, R3, 0x1, P1 ;  /* 0x000000010300780c */ /* 0x000fe40000f04270 */
[----:B------:R-:W-:Y:S01]  /*4a90*/  FMNMX.FTZ R132, R26, R27, !PT ;  /* 0x0000001b1a847209 */ /* 0x000fe20007810000 */
[----:B------:R1:W-:Y:S01]  /*4aa0*/  STL [R1+0x2c], R218 ;  /* 0x00002cda01007387 */ /* 0x0003e20000100800 */
[----:B------:R-:W-:Y:S01]  /*4ab0*/  IMAD.SHL.U32 R213, R0, 0x2, RZ ;  /* 0x0000000200d57824 */ /* 0x000fe200078e00ff */
[----:B------:R-:W-:-:S02]  /*4ac0*/  @UP2 USHF.L.U32 UR27, UR27, 0x7, URZ ;  /* 0x000000071b1b2899 */ /* 0x000fc4000800063f */
[----:B------:R-:W-:Y:S01]  /*4ad0*/  ULDC.64 UR4, c[0x0][0x2c8] ;  /* 0x0000b20000047ab9 */ /* 0x000fe20000000a00 */
        /* <DEDUP_REMOVED lines=9> */
[----:B------:R-:W-:-:S02]  /*4b70*/  FMNMX.FTZ R132, R29, R132, !PT ;  /* 0x000000841d847209 */ /* 0x000fc40007810000 */
[----:B------:R-:W-:Y:S01]  /*4b80*/  ISETP.LT.OR P0, PT, R5, 0x9, P0 ;  /* 0x000000090500780c */ /* 0x000fe20000701670 */
[----:B------:R-:W-:Y:S01]  /*4b90*/  LDSM.16.MT88.4 R40, [R213+0x100] ;  /* 0x00010000d528783b */ /* 0x000fe20000004200 */
[----:B------:R-:W-:Y:S02]  /*4ba0*/  FMNMX.FTZ R132, R72, R132, !PT ;  /* 0x0000008448847209 */ /* 0x000fe40007810000 */
[----:B------:R-:W-:Y:S01]  /*4bb0*/  FSEL R15, R15, -INF , !P0 ;  /* 0xff8000000f0f7808 */ /* 0x000fe20004000000 */
[----:B------:R-:W-:Y:S01]  /*4bc0*/  LDSM.16.MT88.4 R36, [R215+0x2100] ;  /* 0x00210000d724783b */ /* 0x000fe20000004200 */
[----:B------:R-:W-:Y:S02]  /*4bd0*/  ISETP.GT.AND P0, PT, R3, 0x9, P1 ;  /* 0x000000090300780c */ /* 0x000fe40000f04270 */
[----:B------:R-:W-:Y:S01]  /*4be0*/  FMNMX.FTZ R132, R74, R132, !PT ;  /* 0x000000844a847209 */ /* 0x000fe20007810000 */
[----:B------:R-:W-:Y:S01]  /*4bf0*/  LDSM.16.MT88.4 R52, [R213+0x4100] ;  /* 0x00410000d534783b */ /* 0x000fe20000004200 */
[----:B------:R-:W-:-:S02]  /*4c00*/  ISETP.LT.OR P0, PT, R5, 0xa, P0 ;  /* 0x0000000a0500780c */ /* 0x000fc40000701670 */
[----:B------:R-:W-:Y:S01]  /*4c10*/  FMNMX.FTZ R132, R73, R132, !PT ;  /* 0x0000008449847209 */ /* 0x000fe20007810000 */
[----:B------:R-:W-:Y:S01]  /*4c20*/  LDSM.16.MT88.4 R48, [R214+0x4100] ;  /* 0x00410000d630783b */ /* 0x000fe20000004200 */
[----:B------:R-:W-:Y:S02]  /*4c30*/  FSEL R24, R14, -INF , !P0 ;  /* 0xff8000000e187808 */ /* 0x000fe40004000000 */
[----:B------:R-:W-:Y:S02]  /*4c40*/  ISETP.GT.AND P0, PT, R3, 0x10, P1 ;  /* 0x000000100300780c */ /* 0x000fe40000f04270 */
[----:B------:R-:W-:Y:S02]  /*4c50*/  FMNMX.FTZ R132, R75, R132, !PT ;  /* 0x000000844b847209 */ /* 0x000fe40007810000 */
[----:B------:R-:W-:Y:S02]  /*4c60*/  ISETP.LT.OR P0, PT, R5, 0x11, P0 ;  /* 0x000000110500780c */ /* 0x000fe40000701670 */
[----:B------:R-:W-:-:S02]  /*4c70*/  FMNMX.FTZ R132, R165, R132, !PT ;  /* 0x00000084a5847209 */ /* 0x000fc40007810000 */
[----:B------:R-:W-:Y:S02]  /*4c80*/  FSEL R57, R18, -INF , !P0 ;  /* 0xff80000012397808 */ /* 0x000fe40004000000 */
[----:B------:R-:W-:Y:S02]  /*4c90*/  ISETP.GT.AND P0, PT, R3, 0x11, P1 ;  /* 0x000000110300780c */ /* 0x000fe40000f04270 */
[----:B------:R-:W-:Y:S02]  /*4ca0*/  FMNMX.FTZ R132, R166, R132, !PT ;  /* 0x00000084a6847209 */ /* 0x000fe40007810000 */
[----:B------:R-:W-:Y:S02]  /*4cb0*/  ISETP.LT.OR P0, PT, R5, 0x12, P0 ;  /* 0x000000120500780c */ /* 0x000fe40000701670 */
[----:B------:R-:W-:Y:S02]  /*4cc0*/  FMNMX.FTZ R132, R167, R132, !PT ;  /* 0x00000084a7847209 */ /* 0x000fe40007810000 */
        /* <DEDUP_REMOVED lines=12> */
[----:B------:R-:W-:-:S02]  /*4d90*/  LEA R216, R2, R213, 0x1 ;  /* 0x000000d502d87211 */ /* 0x000fc400078e08ff */
        /* <DEDUP_REMOVED lines=56> */
[----:B------:R2:W3:Y:S01]  /*5120*/  MUFU.EX2 R32, R5 ;  /* 0x0000000500207308 */ /* 0x0004e20000000800 */
[----:B-1----:R-:W-:-:S04]  /*5130*/  FMNMX.FTZ R3, R6, R3, !PT ;  /* 0x0000000306037209 */ /* 0x002fc80007810000 */
[C---:B------:R-:W-:Y:S01]  /*5140*/  FSETP.NEU.FTZ.AND P0, PT, R3.reuse, -INF , PT ;  /* 0xff8000000300780b */ /* 0x040fe20003f1d000 */
[----:B------:R-:W-:Y:S02]  /*5150*/  FMUL.FTZ R8, R3, c[0x0][0x2d0] ;  /* 0x0000b40003087a20 */ /* 0x000fe40000410000 */
[----:B--2---:R-:W-:-:S03]  /*5160*/  FFMA.FTZ R5, R27, c[0x0][0x2d0], -R9 ;  /* 0x0000b4001b057a23 */ /* 0x004fc60000010809 */
[----:B------:R-:W-:Y:S01]  /*5170*/  FSEL R8, R8, RZ, P0 ;  /* 0x000000ff08087208 */ /* 0x000fe20000000000 */
[----:B---3--:R-:W-:Y:S01]  /*5180*/  IMAD.MOV.U32 R2, RZ, RZ, R32 ;  /* 0x000000ffff027224 */ /* 0x008fe200078e0020 */
[----:B------:R1:W2:Y:S01]  /*5190*/  MUFU.EX2 R171, R5 ;  /* 0x0000000500ab7308 */ /* 0x0002a20000000800 */
[----:B------:R-:W-:Y:S02]  /*51a0*/  LDSM.16.MT88.4 R32, [R213+0x2100] ;  /* 0x00210000d520783b */ /* 0x000fe40000004200 */
[----:B------:R-:W-:Y:S02]  /*51b0*/  FFMA.FTZ R0, R11, c[0x0][0x2d0], -R8 ;  /* 0x0000b4000b007a23 */ /* 0x000fe40000010808 */
[----:B-1----:R-:W-:Y:S01]  /*51c0*/  FFMA.FTZ R5, R28, c[0x0][0x2d0], -R9 ;  /* 0x0000b4001c057a23 */ /* 0x002fe20000010809 */
[----:B--2---:R-:W-:-:S03]  /*51d0*/  F2FP.BF16.PACK_AB R4, R171, R2 ;  /* 0x00000002ab04723e */ /* 0x004fc600000010ff */
[----:B------:R1:W-:Y:S02]  /*51e0*/  MUFU.EX2 R212, R5 ;  /* 0x0000000500d47308 */ /* 0x0003e40000000800 */
[----:B-1----:R-:W-:Y:S02]  /*51f0*/  FFMA.FTZ R5, R29, c[0x0][0x2d0], -R9 ;  /* 0x0000b4001d057a23 */ /* 0x002fe40000010809 */
[----:B------:R-:W-:Y:S04]  /*5200*/  LDSM.16.MT88.4 R28, [R214+0x2100] ;  /* 0x00210000d61c783b */ /* 0x000fe80000004200 */
[----:B------:R1:W2:Y:S02]  /*5210*/  MUFU.EX2 R219, R5 ;  /* 0x0000000500db7308 */ /* 0x0002a40000000800 */
[----:B-1----:R-:W-:Y:S01]  /*5220*/  FFMA.FTZ R5, R10, c[0x0][0x2d0], -R8 ;  /* 0x0000b4000a057a23 */ /* 0x002fe20000010808 */
[----:B--2---:R-:W-:-:S05]  /*5230*/  F2FP.BF16.PACK_AB R6, R219, R212 ;  /* 0x000000d4db06723e */ /* 0x004fca00000010ff */
[----:B------:R1:W-:Y:S08]  /*5240*/  MUFU.EX2 R10, R0 ;  /* 0x00000000000a7308 */ /* 0x0003f00000000800 */
[----:B------:R-:W2:Y:S01]  /*5250*/  MUFU.EX2 R191, R5 ;  /* 0x0000000500bf7308 */ /* 0x000ea20000000800 */
[--C-:B-1----:R-:W-:Y:S02]  /*5260*/  FFMA.FTZ R0, R15, c[0x0][0x2d0], -R8.reuse ;  /* 0x0000b4000f007a23 */ /* 0x102fe40000010808 */
[----:B------:R-:W1:Y:S05]  /*5270*/  LDSM.16.MT88.4 R12, [R215+0x100] ;  /* 0x00010000d70c783b */ /* 0x000e6a0000004200 */
[----:B------:R3:W-:Y:S01]  /*5280*/  MUFU.EX2 R183, R0 ;  /* 0x0000000000b77308 */ /* 0x0007e20000000800 */
[----:B--2---:R-:W-:Y:S01]  /*5290*/  F2FP.BF16.PACK_AB R5, R10, R191 ;  /* 0x000000bf0a05723e */ /* 0x004fe200000010ff */
[----:B---3--:R-:W-:-:S02]  /*52a0*/  FFMA.FTZ R0, R24, c[0x0][0x2d0], -R8 ;  /* 0x0000b40018007a23 */ /* 0x008fc40000010808 */
[----:B------:R-:W2:Y:S04]  /*52b0*/  LDSM.16.MT88.4 R24, [R216+0x2100] ;  /* 0x00210000d818783b */ /* 0x000ea80000004200 */
[----:B------:R-:W3:Y:S02]  /*52c0*/  MUFU.EX2 R179, R0 ;  /* 0x0000000000b37308 */ /* 0x000ee40000000800 */
[----:B---3--:R-:W-:Y:S01]  /*52d0*/  F2FP.BF16.PACK_AB R7, R179, R183 ;  /* 0x000000b7b307723e */ /* 0x008fe200000010ff */
[----:B------:R-:W-:-:S05]  /*52e0*/  FFMA.FTZ R0, R72, c[0x0][0x2d0], -R9 ;  /* 0x0000b40048007a23 */ /* 0x000fca0000010809 */
[----:B------:R3:W-:Y:S01]  /*52f0*/  MUFU.EX2 R217, R0 ;  /* 0x0000000000d97308 */ /* 0x0007e20000000800 */
[C---:B-1----:R-:W-:Y:S08]  /*5300*/  HMMA.16816.F32.BF16 R100, R4.reuse, R12, RZ ;  /* 0x0000000c0464723c */ /* 0x042ff000000418ff */
[----:B------:R-:W-:Y:S01]  /*5310*/  HMMA.16816.F32.BF16 R80, R4, R14, RZ ;  /* 0x0000000e0450723c */ /* 0x000fe200000418ff */
[----:B------:R-:W1:Y:S01]  /*5320*/  LDSM.16.MT88.4 R12, [R215+0x4100] ;  /* 0x00410000d70c783b */ /* 0x000e620000004200 */
[----:B---3--:R-:W-:-:S06]  /*5330*/  FFMA.FTZ R0, R74, c[0x0][0x2d0], -R9 ;  /* 0x0000b4004a007a23 */ /* 0x008fcc0000010809 */
[C---:B------:R-:W-:Y:S01]  /*5340*/  HMMA.16816.F32.BF16 R108, R4.reuse, R20, RZ ;  /* 0x00000014046c723c */ /* 0x040fe200000418ff */
[----:B------:R3:W4:Y:S07]  /*5350*/  MUFU.EX2 R168, R0 ;  /* 0x0000000000a87308 */ /* 0x00072e0000000800 */
[C---:B------:R-:W-:Y:S01]  /*5360*/  HMMA.16816.F32.BF16 R84, R4.reuse, R22, RZ ;  /* 0x000000160454723c */ /* 0x040fe200000418ff */
[----:B------:R-:W-:Y:S07]  /*5370*/  LDSM.16.MT88.4 R20, [R216+0x6100] ;  /* 0x00610000d814783b */ /* 0x000fee0000004200 */
[----:B------:R-:W-:Y:S01]  /*5380*/  HMMA.16816.F32.BF16 R104, R4, R16, RZ ;  /* 0x000000100468723c */ /* 0x000fe200000418ff */
[----:B---3--:R-:W-:-:S04]  /*5390*/  FFMA.FTZ R0, R73, c[0x0][0x2d0], -R9 ;  /* 0x0000b40049007a23 */ /* 0x008fc80000010809 */
[----:B------:R3:W-:Y:S03]  /*53a0*/  MUFU.EX2 R170, R0 ;  /* 0x0000000000aa7308 */ /* 0x0007e60000000800 */
[C---:B------:R-:W-:Y:S01]  /*53b0*/  HMMA.16816.F32.BF16 R120, R4.reuse, R18, RZ ;  /* 0x000000120478723c */ /* 0x040fe200000418ff */
[----:B------:R-:W4:Y:S07]  /*53c0*/  LDSM.16.MT88.4 R16, [R213+0x6100] ;  /* 0x00610000d510783b */ /* 0x000f2e0000004200 */
[----:B--2---:R-:W-:Y:S01]  /*53d0*/  HMMA.16816.F32.BF16 R96, R4, R24, RZ ;  /* 0x000000180460723c */ /* 0x004fe200000418ff */
[----:B---3--:R-:W-:-:S07]  /*53e0*/  FFMA.FTZ R0, R75, c[0x0][0x2d0], -R9 ;  /* 0x0000b4004b007a23 */ /* 0x008fce0000010809 */
[C---:B------:R-:W-:Y:S01]  /*53f0*/  HMMA.16816.F32.BF16 R64, R4.reuse, R26, RZ ;  /* 0x0000001a0440723c */ /* 0x040fe200000418ff */
[----:B------:R-:W2:Y:S01]  /*5400*/  LDSM.16.MT88.4 R24, [R214+0x6100] ;  /* 0x00610000d618783b */ /* 0x000ea20000004200 */
[----:B------:R3:W2:Y:S06]  /*5410*/  MUFU.EX2 R181, R0 ;  /* 0x0000000000b57308 */ /* 0x0006ac0000000800 */
[C---:B-1----:R-:W-:Y:S08]  /*5420*/  HMMA.16816.F32.BF16 R140, R4.reuse, R12, RZ ;  /* 0x0000000c048c723c */ /* 0x042ff000000418ff */
[----:B------:R-:W-:Y:S01]  /*5430*/  HMMA.16816.F32.BF16 R136, R4, R14, RZ ;  /* 0x0000000e0488723c */ /* 0x000fe200000418ff */
[----:B------:R-:W1:Y:S01]  /*5440*/  LDSM.16.MT88.4 R12, [R215+0x6100] ;  /* 0x00610000d70c783b */ /* 0x000e620000004200 */
[----:B---3--:R-:W-:-:S04]  /*5450*/  FFMA.FTZ R0, R57, c[0x0][0x2d0], -R8 ;  /* 0x0000b40039007a23 */ /* 0x008fc80000010808 */
[----:B------:R3:W-:Y:S02]  /*5460*/  MUFU.EX2 R11, R0 ;  /* 0x00000000000b7308 */ /* 0x0007e40000000800 */
[C---:B------:R-:W-:Y:S08]  /*5470*/  HMMA.16816.F32.BF16 R60, R4.reuse, R32, RZ ;  /* 0x00000020043c723c */ /* 0x040ff000000418ff */
[----:B------:R-:W-:Y:S01]  /*5480*/  HMMA.16816.F32.BF16 R76, R4, R34, RZ ;  /* 0x00000022044c723c */ /* 0x000fe200000418ff */
[----:B------:R-:W1:Y:S01]  /*5490*/  LDSM.16.MT88.4 R32, [R213+0x900] ;  /* 0x00090000d520783b */ /* 0x000e620000004200 */
[----:B---3--:R-:W-:-:S06]  /*54a0*/  FFMA.FTZ R0, R56, c[0x0][0x2d0], -R8 ;  /* 0x0000b40038007a23 */ /* 0x008fcc0000010808 */
[C---:B------:R-:W-:Y:S01]  /*54b0*/  HMMA.16816.F32.BF16 R112, R4.reuse, R40, RZ ;  /* 0x000000280470723c */ /* 0x040fe200000418ff */
[----:B------:R3:W1:Y:S07]  /*54c0*/  MUFU.EX2 R180, R0 ;  /* 0x0000000000b47308 */ /* 0x00066e0000000800 */
[C---:B------:R-:W-:Y:S08]  /*54d0*/  HMMA.16816.F32.BF16 R92, R4.reuse, R36, RZ ;  /* 0x00000024045c723c */ /* 0x040ff000000418ff */
[----:B------:R-:W-:Y:S01]  /*54e0*/  HMMA.16816.F32.BF16 R116, R4, R38, RZ ;  /* 0x000000260474723c */ /* 0x000fe200000418ff */
[----:B---3--:R-:W-:-:S04]  /*54f0*/  FFMA.FTZ R0, R58, c[0x0][0x2d0], -R8 ;  /* 0x0000b4003a007a23 */ /* 0x008fc80000010808 */
[----:B------:R3:W-:Y:S03]  /*5500*/  MUFU.EX2 R182, R0 ;  /* 0x0000000000b67308 */ /* 0x0007e60000000800 */
[C---:B------:R-:W-:Y:S08]  /*5510*/  HMMA.16816.F32.BF16 R124, R4.reuse, R42, RZ ;  /* 0x0000002a047c723c */ /* 0x040ff000000418ff */
[----:B------:R-:W-:Y:S01]  /*5520*/  HMMA.16816.F32.BF16 R88, R4, R52, RZ ;  /* 0x000000340458723c */ /* 0x000fe200000418ff */
[----:B---3--:R-:W-:-:S07]  /*5530*/  FFMA.FTZ R0, R59, c[0x0][0x2d0], -R8 ;  /* 0x0000b4003b007a23 */ /* 0x008fce0000010808 */
[C---:B------:R-:W-:Y:S01]  /*5540*/  HMMA.16816.F32.BF16 R36, R4.reuse, R48, RZ ;  /* 0x000000300424723c */ /* 0x040fe200000418ff */
[----:B------:R-:W3:Y:S07]  /*5550*/  MUFU.EX2 R176, R0 ;  /* 0x0000000000b07308 */ /* 0x000eee0000000800 */
        /* <DEDUP_REMOVED lines=10> */
[C---:B--2---:R-:W-:Y:S08]  /*5600*/  HMMA.16816.F32.BF16 R152, R4.reuse, R24, RZ ;  /* 0x000000180498723c */ /* 0x044ff000000418ff */
[C---:B------:R-:W-:Y:S08]  /*5610*/  HMMA.16816.F32.BF16 R156, R4.reuse, R26, RZ ;  /* 0x0000001a049c723c */ /* 0x040ff000000418ff */
[C---:B------:R-:W-:Y:S08]  /*5620*/  HMMA.16816.F32.BF16 R160, R4.reuse, R20, RZ ;  /* 0x0000001404a0723c */ /* 0x040ff000000418ff */
[C---:B------:R-:W-:Y:S01]  /*5630*/  HMMA.16816.F32.BF16 R56, R4.reuse, R22, RZ ;  /* 0x000000160438723c */ /* 0x040fe200000418ff */
[----:B------:R-:W2:Y:S07]  /*5640*/  LDSM.16.MT88.4 R20, [R216+0x900] ;  /* 0x00090000d814783b */ /* 0x000eae0000004200 */
[C---:B-1----:R-:W-:Y:S08]  /*5650*/  HMMA.16816.F32.BF16 R184, R4.reuse, R12, RZ ;  /* 0x0000000c04b8723c */ /* 0x042ff000000418ff */
[----:B------:R-:W-:Y:S01]  /*5660*/  HMMA.16816.F32.BF16 R192, R4, R14, RZ ;  /* 0x0000000e04c0723c */ /* 0x000fe200000418ff */
[----:B------:R-:W1:Y:S06]  /*5670*/  LDSM.16.MT88.4 R12, [R213+0x2900] ;  /* 0x00290000d50c783b */ /* 0x000e6c0000004200 */
[----:B------:R-:W-:-:S02]  /*5680*/  F2FP.BF16.PACK_AB R4, R168, R217 ;  /* 0x000000d9a804723e */ /* 0x000fc400000010ff */
[----:B------:R-:W-:Y:S02]  /*5690*/  F2FP.BF16.PACK_AB R6, R181, R170 ;  /* 0x000000aab506723e */ /* 0x000fe400000010ff */
[----:B------:R-:W-:Y:S02]  /*56a0*/  F2FP.BF16.PACK_AB R5, R180, R11 ;  /* 0x0000000bb405723e */ /* 0x000fe400000010ff */
[----:B---3--:R-:W-:-:S07]  /*56b0*/  F2FP.BF16.PACK_AB R7, R176, R182 ;  /* 0x000000b6b007723e */ /* 0x008fce00000010ff */
        /* <DEDUP_REMOVED lines=14> */
[----:B------:R-:W3:Y:S01]  /*57a0*/  LDSM.16.MT88.4 R24, [R214+0x2900] ;  /* 0x00290000d618783b */ /* 0x000ee20000004200 */
        /* <DEDUP_REMOVED lines=9> */
[----:B--2---:R-:W-:Y:S01]  /*5840*/  HMMA.16816.F32.BF16 R104, R4, R20, R104 ;  /* 0x000000140468723c */ /* 0x004fe20000041868 */
[----:B------:R-:W-:-:S02]  /*5850*/  IMAD.MOV.U32 R83, RZ, RZ, R113 ;  /* 0x000000ffff537224 */ /* 0x000fc400078e0071 */
[----:B------:R-:W-:Y:S02]  /*5860*/  IMAD.MOV.U32 R82, RZ, RZ, R112 ;  /* 0x000000ffff527224 */ /* 0x000fe400078e0070 */
[----:B------:R-:W-:Y:S02]  /*5870*/  IMAD.MOV.U32 R85, RZ, RZ, R181 ;  /* 0x000000ffff557224 */ /* 0x000fe400078e00b5 */
[----:B------:R-:W-:Y:S01]  /*5880*/  IMAD.MOV.U32 R80, RZ, RZ, R177 ;  /* 0x000000ffff507224 */ /* 0x000fe200078e00b1 */
[C---:B------:R-:W-:Y:S01]  /*5890*/  HMMA.16816.F32.BF16 R244, R4.reuse, R22, R120 ;  /* 0x0000001604f4723c */ /* 0x040fe20000041878 */
[----:B------:R-:W2:Y:S07]  /*58a0*/  LDSM.16.MT88.4 R20, [R213+0x4900] ;  /* 0x00490000d514783b */ /* 0x000eae0000004200 */
[C---:B------:R-:W-:Y:S01]  /*58b0*/  HMMA.16816.F32.BF16 R196, R4.reuse, R16, R100 ;  /* 0x0000001004c4723c */ /* 0x040fe20000041864 */
[----:B------:R-:W2:Y:S06]  /*58c0*/  LDSM.16.MT88.4 R16, [R214+0x4900] ;  /* 0x00490000d610783b */ /* 0x000eac0000004200 */
[----:B------:R-:W-:Y:S01]  /*58d0*/  IMAD.MOV.U32 R100, RZ, RZ, R175 ;  /* 0x000000ffff647224 */ /* 0x000fe200078e00af */
[----:B-1----:R-:W-:Y:S01]  /*58e0*/  HMMA.16816.F32.BF16 R112, R4, R12, R60 ;  /* 0x0000000c0470723c */ /* 0x002fe2000004183c */
[----:B------:R-:W-:Y:S01]  /*58f0*/  MOV R102, R179 ;  /* 0x000000b300667202 */ /* 0x000fe20000000f00 */
[----:B------:R-:W-:Y:S01]  /*5900*/  IMAD.MOV.U32 R101, RZ, RZ, R178 ;  /* 0x000000ffff657224 */ /* 0x000fe200078e00b2 */
[----:B------:R-:W-:-:S04]  /*5910*/  MOV R103, R168 ;  /* 0x000000a800677202 */ /* 0x000fc80000000f00 */
[----:B------:R-:W-:Y:S01]  /*5920*/  IMAD.MOV.U32 R61, RZ, RZ, R174 ;  /* 0x000000ffff3d7224 */ /* 0x000fe200078e00ae */
[----:B------:R-:W-:Y:S01]  /*5930*/  HMMA.16816.F32.BF16 R124, R4, R14, R76 ;  /* 0x0000000e047c723c */ /* 0x000fe2000004184c */
[----:B------:R-:W1:Y:S01]  /*5940*/  LDSM.16.MT88.4 R12, [R216+0x4900] ;  /* 0x00490000d80c783b */ /* 0x000e620000004200 */
[----:B------:R-:W-:Y:S01]  /*5950*/  MOV R62, R173 ;  /* 0x000000ad003e7202 */ /* 0x000fe20000000f00 */
[----:B------:R-:W-:-:S05]  /*5960*/  IMAD.MOV.U32 R63, RZ, RZ, R172 ;  /* 0x000000ffff3f7224 */ /* 0x000fca00078e00ac */
[C---:B---3--:R-:W-:Y:S08]  /*5970*/  HMMA.16816.F32.BF16 R120, R4.reuse, R24, R40 ;  /* 0x000000180478723c */ /* 0x048ff00000041828 */
[C---:B------:R-:W-:Y:S01]  /*5980*/  HMMA.16816.F32.BF16 R208, R4.reuse, R26, R68 ;  /* 0x0000001a04d0723c */ /* 0x040fe20000041844 */
[----:B------:R-:W3:Y:S07]  /*5990*/  LDSM.16.MT88.4 R24, [R215+0x4900] ;  /* 0x00490000d718783b */ /* 0x000eee0000004200 */
[C---:B------:R-:W-:Y:S08]  /*59a0*/  HMMA.16816.F32.BF16 R96, R4.reuse, R28, R96 ;  /* 0x0000001c0460723c */ /* 0x040ff00000041860 */
[C---:B----4-:R-:W-:Y:S08]  /*59b0*/  HMMA.16816.F32.BF16 R180, R4.reuse, R32, R92 ;  /* 0x0000002004b4723c */ /* 0x050ff0000004185c */
[C---:B--2---:R-:W-:Y:S08]  /*59c0*/  HMMA.16816.F32.BF16 R172, R4.reuse, R20, R88 ;  /* 0x0000001404ac723c */ /* 0x044ff00000041858 */
[----:B------:R-:W-:Y:S01]  /*59d0*/  HMMA.16816.F32.BF16 R92, R4, R18, R48 ;  /* 0x00000012045c723c */ /* 0x000fe20000041830 */
[----:B------:R-:W-:Y:S01]  /*59e0*/  IMAD.MOV.U32 R43, RZ, RZ, R96 ;  /* 0x000000ffff2b7224 */ /* 0x000fe200078e0060 */
[----:B------:R-:W-:Y:S01]  /*59f0*/  MOV R42, R97 ;  /* 0x00000061002a7202 */ /* 0x000fe20000000f00 */
[----:B------:R-:W-:-:S02]  /*5a00*/  IMAD.MOV.U32 R41, RZ, RZ, R98 ;  /* 0x000000ffff297224 */ /* 0x000fc400078e0062 */
[----:B------:R-:W-:Y:S02]  /*5a10*/  IMAD.MOV.U32 R40, RZ, RZ, R99 ;  /* 0x000000ffff287224 */ /* 0x000fe400078e0063 */
[----:B------:R-:W-:Y:S01]  /*5a20*/  MOV R19, R75 ;  /* 0x0000004b00137202 */ /* 0x000fe20000000f00 */
[----:B-1----:R-:W-:Y:S01]  /*5a30*/  HMMA.16816.F32.BF16 R88, R4, R12, R128 ;  /* 0x0000000c0458723c */ /* 0x002fe20000041880 */
[----:B------:R-:W-:-:S06]  /*5a40*/  IMAD.MOV.U32 R18, RZ, RZ, R248 ;  /* 0x000000ffff127224 */ /* 0x000fcc00078e00f8 */
[----:B------:R-:W-:Y:S01]  /*5a50*/  IMAD.MOV.U32 R128, RZ, RZ, R74 ;  /* 0x000000ffff807224 */ /* 0x000fe200078e004a */
[----:B------:R-:W-:Y:S01]  /*5a60*/  MOV R130, R72 ;  /* 0x0000004800827202 */ /* 0x000fe20000000f00 */
[----:B------:R-:W-:Y:S01]  /*5a70*/  IMAD.MOV.U32 R129, RZ, RZ, R73 ;  /* 0x000000ffff817224 */ /* 0x000fe200078e0049 */
[C---:B------:R-:W-:Y:S01]  /*5a80*/  HMMA.16816.F32.BF16 R204, R4.reuse, R30, R64 ;  /* 0x0000001e04cc723c */ /* 0x040fe20000041840 */
[----:B------:R-:W1:Y:S07]  /*5a90*/  LDSM.16.MT88.4 R28, [R213+0x6900] ;  /* 0x00690000d51c783b */ /* 0x000e6e0000004200 */
[C---:B------:R-:W-:Y:S01]  /*5aa0*/  HMMA.16816.F32.BF16 R72, R4.reuse, R14, R44 ;  /* 0x0000000e0448723c */ /* 0x040fe2000004182c */
[----:B------:R-:W2:Y:S06]  /*5ab0*/  LDSM.16.MT88.4 R12, [R216+0x6900] ;  /* 0x00690000d80c783b */ /* 0x000eac0000004200 */
        /* <DEDUP_REMOVED lines=13> */
[----:B------:R-:W2:Y:S01]  /*5b90*/  LDSM.16.MT88.4 R20, [R214+0x6900] ;  /* 0x00690000d614783b */ /* 0x000ea20000004200 */
[----:B------:R-:W-:Y:S01]  /*5ba0*/  MOV R16, R82 ;  /* 0x0000005200107202 */ /* 0x000fe20000000f00 */
[----:B------:R-:W-:Y:S01]  /*5bb0*/  IMAD.MOV.U32 R17, RZ, RZ, R83 ;  /* 0x000000ffff117224 */ /* 0x000fe200078e0053 */
[----:B------:R-:W-:Y:S01]  /*5bc0*/  MOV R39, R63 ;  /* 0x0000003f00277202 */ /* 0x000fe20000000f00 */
[----:B----4-:R-:W-:Y:S02]  /*5bd0*/  FFMA.FTZ R0, R166, c[0x0][0x2d0], -R9 ;  /* 0x0000b400a6007a23 */ /* 0x010fe40000010809 */
[----:B------:R-:W-:Y:S01]  /*5be0*/  IMAD.MOV.U32 R38, RZ, RZ, R62 ;  /* 0x000000ffff267224 */ /* 0x000fe200078e003e */
[----:B---3--:R-:W-:Y:S01]  /*5bf0*/  HMMA.16816.F32.BF16 R52, R4, R24, R140 ;  /* 0x000000180434723c */ /* 0x008fe2000004188c */
[----:B------:R3:W4:Y:S01]  /*5c00*/  MUFU.EX2 R46, R0 ;  /* 0x00000000002e7308 */ /* 0x0007220000000800 */
[----:B------:R-:W-:-:S05]  /*5c10*/  IMAD.MOV.U32 R37, RZ, RZ, R61 ;  /* 0x000000ffff257224 */ /* 0x000fca00078e003d */
[----:B------:R-:W-:Y:S01]  /*5c20*/  MOV R140, R18 ;  /* 0x00000012008c7202 */ /* 0x000fe20000000f00 */
[C---:B------:R-:W-:Y:S01]  /*5c30*/  HMMA.16816.F32.BF16 R80, R4.reuse, R26, R136 ;  /* 0x0000001a0450723c */ /* 0x040fe20000041888 */
[----:B------:R-:W2:Y:S01]  /*5c40*/  LDSM.16.MT88.4 R24, [R213+0x1100] ;  /* 0x00110000d518783b */ /* 0x000ea20000004200 */
[----:B------:R-:W-:Y:S01]  /*5c50*/  IMAD.MOV.U32 R141, RZ, RZ, R19 ;  /* 0x000000ffff8d7224 */ /* 0x000fe200078e0013 */
[----:B------:R-:W-:Y:S01]  /*5c60*/  MOV R143, R17 ;  /* 0x00000011008f7202 */ /* 0x000fe20000000f00 */
[----:B------:R-:W-:Y:S02]  /*5c70*/  IMAD.MOV.U32 R142, RZ, RZ, R16 ;  /* 0x000000ffff8e7224 */ /* 0x000fe400078e0010 */
[----:B------:R-:W-:Y:S01]  /*5c80*/  LDSM.16.MT88.4 R16, [R215+0x1100] ;  /* 0x00110000d710783b */ /* 0x000fe20000004200 */
[----:B------:R-:W-:Y:S01]  /*5c90*/  IMAD.MOV.U32 R136, RZ, RZ, R118 ;  /* 0x000000ffff887224 */ /* 0x000fe200078e0076 */
[----:B-1----:R-:W-:Y:S01]  /*5ca0*/  HMMA.16816.F32.BF16 R76, R4, R30, R148 ;  /* 0x0000001e044c723c */ /* 0x002fe20000041894 */
[----:B---3--:R-:W-:Y:S01]  /*5cb0*/  FFMA.FTZ R0, R167, c[0x0][0x2d0], -R9 ;  /* 0x0000b400a7007a23 */ /* 0x008fe20000010809 */
[----:B------:R-:W-:Y:S01]  /*5cc0*/  MOV R138, R42 ;  /* 0x0000002a008a7202 */ /* 0x000fe20000000f00 */
[----:B------:R-:W-:-:S02]  /*5cd0*/  IMAD.MOV.U32 R137, RZ, RZ, R43 ;  /* 0x000000ffff897224 */ /* 0x000fc400078e002b */
[----:B------:R1:W3:Y:S01]  /*5ce0*/  MUFU.EX2 R44, R0 ;  /* 0x00000000002c7308 */ /* 0x0002e20000000800 */
[----:B------:R-:W-:Y:S01]  /*5cf0*/  IMAD.MOV.U32 R118, RZ, RZ, R243 ;  /* 0x000000ffff767224 */ /* 0x000fe200078e00f3 */
[----:B------:R-:W-:Y:S01]  /*5d00*/  MOV R149, R128 ;  /* 0x0000008000957202 */ /* 0x000fe20000000f00 */
[C---:B--2---:R-:W-:Y:S01]  /*5d10*/  HMMA.16816.F32.BF16 R60, R4.reuse, R12, R160 ;  /* 0x0000000c043c723c */ /* 0x044fe200000418a0 */
        /* <DEDUP_REMOVED lines=12> */
[----:B---3--:R-:W-:Y:S01]  /*5de0*/  IMAD.MOV.U32 R161, RZ, RZ, R44 ;  /* 0x000000ffffa17224 */ /* 0x008fe200078e002c */
        /* <DEDUP_REMOVED lines=56> */
[----:B------:R-:W-:-:S05]  /*6170*/  UIADD3 UR22, UR22, -0x2, URZ ;  /* 0xfffffffe16167890 */ /* 0x000fca000fffe03f */
[----:B------:R-:W-:Y:S02]  /*6180*/  @UP2 UMOV UR27, UR29 ;  /* 0x0000001d001b2c82 */ /* 0x000fe40008000000 */
[----:B------:R-:W-:Y:S01]  /*6190*/  @UP2 USHF.R.U32.HI UR26, URZ, UR5, UR27 ;  /* 0x000000053f1a2299 */ /* 0x000fe2000801161b */
[----:B--2---:R-:W-:Y:S01]  /*61a0*/  F2FP.BF16.PACK_AB R7, R133, R134 ;  /* 0x000000868507723e */ /* 0x004fe200000010ff */
[----:B------:R-:W-:Y:S02]  /*61b0*/  IMAD.MOV.U32 R0, RZ, RZ, R118 ;  /* 0x000000ffff007224 */ /* 0x000fe400078e0076 */
[----:B------:R-:W-:Y:S02]  /*61c0*/  UIADD3 UR4, UR23, UR26, URZ ;  /* 0x0000001a17047290 */ /* 0x000fe4000fffe03f */
[----:B------:R-:W-:Y:S01]  /*61d0*/  FFMA.FTZ R0, R0, c[0x0][0x2d0], -R9 ;  /* 0x0000b40000007a23 */ /* 0x000fe20000010809 */
[----:B------:R-:W-:Y:S01]  /*61e0*/  ULDC UR23, c[0x0][0x328] ;  /* 0x0000ca0000177ab9 */ /* 0x000fe20000000800 */
[----:B------:R-:W-:Y:S01]  /*61f0*/  HMMA.16816.F32.BF16 R28, R4, R26, R148 ;  /* 0x0000001a041c723c */ /* 0x000fe20000041894 */
[----:B------:R-:W-:-:S07]  /*6200*/  UIADD3 UR23, UR4, UR23, URZ ;  /* 0x0000001704177290 */ /* 0x000fce000fffe03f */
        /* <DEDUP_REMOVED lines=282> */
[----:B------:R-:W-:-:S12]  /*73b0*/  UIADD3 UR26, UR4, -0x1, URZ ;  /* 0xffffffff041a7890 */ /* 0x000fd8000fffe03f */
[----:B------:R-:W-:Y:S05]  /*73c0*/  @P0 BRA `(.L_x_1066) ;  /* 0x000000a000000947 */ /* 0x000fea0003800000 */
[----:B------:R-:W-:Y:S02]  /*73d0*/  UMOV UR26, 0x1 ;  /* 0x00000001001a7882 */ /* 0x000fe40000000000 */
        /* <DEDUP_REMOVED lines=9> */
.L_x_1066:
[----:B------:R-:W-:Y:S02]  /*7470*/  UMOV UR5, 0x1 ;  /* 0x0000000100057882 */ /* 0x000fe40000000000 */
[----:B------:R-:W-:Y:S02]  /*7480*/  ULDC UR4, c[0x0][0x32c] ;  /* 0x0000cb0000047ab9 */ /* 0x000fe40000000800 */
[----:B------:R-:W-:-:S03]  /*7490*/  UISETP.NE.AND UP0, UPT, UR5, UR4, UPT ;  /* 0x000000040500728c */ /* 0x000fc6000bf05270 */
[----:B------:R-:W-:Y:S02]  /*74a0*/  ULDC.64 UR4, c[0x0][0x330] ;  /* 0x0000cc0000047ab9 */ /* 0x000fe40000000a00 */
[----:B------:R-:W-:-:S07]  /*74b0*/  UIMAD.WIDE.U32 UR28, UR26, UR4, URZ ;  /* 0x000000041a1c72a5 */ /* 0x000fce000f8e003f */
[----:B------:R-:W-:Y:S02]  /*74c0*/  @UP0 UMOV UR27, UR29 ;  /* 0x0000001d001b0c82 */ /* 0x000fe40008000000 */
[----:B------:R-:W-:Y:S02]  /*74d0*/  @UP0 USHF.R.U32.HI UR26, URZ, UR5, UR27 ;  /* 0x000000053f1a0299 */ /* 0x000fe4000801161b */
.L_x_1067:
[----:B------:R-:W-:Y:S02]  /*74e0*/  ULDC UR4, c[0x0][0x32c] ;  /* 0x0000cb0000047ab9 */ /* 0x000fe40000000800 */
[----:B------:R-:W-:-:S04]  /*74f0*/  UIMAD UR4, UR26, UR4, UR4 ;  /* 0x000000041a0472a4 */ /* 0x000fc8000f8e0204 */
[----:B------:R-:W-:-:S04]  /*7500*/  UISETP.LT.AND UP0, UPT, UR23, UR4, UPT ;  /* 0x000000041700728c */ /* 0x000fc8000bf01270 */
[----:B------:R-:W-:-:S04]  /*7510*/  USEL UR23, UR23, UR4, UP0 ;  /* 0x0000000417177287 */ /* 0x000fc80008000000 */
.L_x_1065:
        /* <DEDUP_REMOVED lines=22> */
[----:B------:R-:W-:Y:S02]  /*7680*/  IMAD.SHL.U32 R208, R5, 0x2, RZ ;  /* 0x0000000205d07824 */ /* 0x000fe400078e00ff */
        /* <DEDUP_REMOVED lines=10> */
.L_x_1079:
        /* <DEDUP_REMOVED lines=51> */
[C---:B---3--:R-:W-:Y:S05]  /*7a60*/  IADD3 R20, P0, R3.reuse, R5, RZ ;  /* 0x0000000503147210 */ /* 0x048fea0007f1e0ff */
        /* <DEDUP_REMOVED lines=22> */
.L_x_1069:
        /* <DEDUP_REMOVED lines=270> */
[----:B------:R-:W-:Y:S01]  /*8cb0*/  IMAD.MOV.U32 R0, RZ, RZ, c[0x0][0x2b8] ;  /* 0x0000ae00ff007624 */ /* 0x000fe200078e00ff */
[----:B------:R-:W-:Y:S01]  /*8cc0*/  IADD3 R16, -R205, 0x10, RZ ;  /* 0x00000010cd107810 */ /* 0x000fe20007ffe1ff */
[----:B------:R-:W-:Y:S01]  /*8cd0*/  ULEA UR5, UR22, UR11, 0x6 ;  /* 0x0000000b16057291 */ /* 0x000fe2000f8e303f */
[----:B------:R-:W-:Y:S01]  /*8ce0*/  LOP3.LUT R18, R18, 0xf, RZ, 0xc0, !PT ;  /* 0x0000000f12127812 */ /* 0x000fe200078ec0ff */
[----:B------:R-:W-:Y:S01]  /*8cf0*/  IMAD.MOV.U32 R240, RZ, RZ, RZ ;  /* 0x000000fffff07224 */ /* 0x000fe200078e00ff */
[----:B------:R-:W-:Y:S02]  /*8d00*/  ISETP.NE.AND P1, PT, R0, 0x1, PT ;  /* 0x000000010000780c */ /* 0x000fe40003f25270 */
        /* <DEDUP_REMOVED lines=40> */
[C---:B----4-:R-:W-:Y:S05]  /*8f90*/  IADD3 R12, P0, R3.reuse, R5, RZ ;  /* 0x00000005030c7210 */ /* 0x050fea0007f1e0ff */
        /* <DEDUP_REMOVED lines=22> */
.L_x_1070:
[----:B--234-:R-:W-:Y:S01]  /*9100*/  PLOP3.LUT P0, PT, PT, PT, UP2, 0x80, 0x0 ;  /* 0x000000000000781c */ /* 0x01cfe20003f0f028 */
[----:B------:R-:W2:Y:S01]  /*9110*/  LDL R2, [R1+0xc] ;  /* 0x00000c0001027983 */ /* 0x000ea20000100800 */
[----:B------:R-:W-:Y:S03]  /*9120*/  USHF.L.U32 UR5, UR22, 0x6, URZ ;  /* 0x0000000616057899 */ /* 0x000fe6000800063f */
[----:B-1----:R-:W3:Y:S03]  /*9130*/  LDL R12, [R1+0x8] ;  /* 0x00000800010c7983 */ /* 0x002ee60000100800 */
[----:B------:R-:W-:Y:S01]  /*9140*/  IMAD.U32 R5, RZ, RZ, UR5 ;  /* 0x00000005ff057e24 */ /* 0x000fe2000f8e00ff */
[----:B------:R-:W0:Y:S04]  /*9150*/  LDGDEPBAR ;  /* 0x00000000000079af */ /* 0x000e280000000000 */
[----:B--2---:R-:W-:Y:S01]  /*9160*/  @P0 IMAD.HI.U32 R0, R2, c[0x0][0x2c8], RZ ;  /* 0x0000b20002000a27 */ /* 0x004fe200078e00ff */
[----:B------:R-:W-:Y:S03]  /*9170*/  PLOP3.LUT P0, PT, PT, PT, UP2, 0x80, 0x0 ;  /* 0x000000000000781c */ /* 0x000fe60003f0f028 */
[----:B------:R-:W-:Y:S01]  /*9180*/  IMAD.MOV.U32 R4, RZ, RZ, R2 ;  /* 0x000000ffff047224 */ /* 0x000fe200078e0002 */
[----:B---3--:R-:W-:Y:S09]  /*9190*/  IADD3 R2, -R12, 0x1, -R5 ;  /* 0x000000010c027810 */ /* 0x008ff20007ffe905 */
[----:B------:R-:W-:Y:S01]  /*91a0*/  @P0 SHF.R.U32.HI R4, RZ, c[0x0][0x2cc], R0 ;  /* 0x0000b300ff040a19 */ /* 0x000fe20000011600 */
[----:B------:R-:W-:Y:S01]  /*91b0*/  IMAD.U32 R0, RZ, RZ, UR12 ;  /* 0x0000000cff007e24 */ /* 0x000fe2000f8e00ff */
[----:B------:R-:W-:Y:S03]  /*91c0*/  PLOP3.LUT P0, PT, PT, PT, UP1, 0x40, 0x0 ;  /* 0x000000000000781c */ /* 0x000fe60003f0e818 */
[----:B------:R-:W1:Y:S01]  /*91d0*/  SHFL.IDX PT, R3, R4, RZ, 0x1c1f ;  /* 0x001c1fff04037589 */ /* 0x000e6200000e0000 */
[----:B------:R-:W-:Y:S04]  /*91e0*/  IADD3 R0, -R0, UR8, R2 ;  /* 0x0000000800007c10 */ /* 0x000fe8000fffe102 */
        /* <DEDUP_REMOVED lines=19> */
.L_x_1073:
[----:B------:R-:W-:Y:S04]  /*9320*/  MOV R8, 0x1 ;  /* 0x0000000100087802 */ /* 0x000fe80000000f00 */
[----:B------:R-:W-:Y:S11]  /*9330*/  ISETP.NE.AND P0, PT, R8, c[0x0][0x32c], PT ;  /* 0x0000cb0008007a0c */ /* 0x000ff60003f05270 */
[----:B------:R-:W-:Y:S02]  /*9340*/  @!UPT UIADD3 URZ, URZ, URZ, URZ ;  /* 0x0000003f3f3ff290 */ /* 0x000fe4000fffe03f */
[----:B------:R-:W-:Y:S05]  /*9350*/  @P0 IMAD.HI.U32 R8, R3, c[0x0][0x330], RZ ;  /* 0x0000cc0003080a27 */ /* 0x000fea00078e00ff */
[----:B------:R-:W-:Y:S02]  /*9360*/  @P0 SHF.R.U32.HI R3, RZ, c[0x0][0x334], R8 ;  /* 0x0000cd00ff030a19 */ /* 0x000fe40000011608 */
.L_x_1074:
[----:B------:R-:W-:Y:S05]  /*9370*/  BSYNC B0 ;  /* 0x0000000000007941 */ /* 0x000fea0003800000 */
.L_x_1072:
[----:B------:R-:W-:Y:S04]  /*9380*/  IMAD R3, R3, c[0x0][0x32c], -R5 ;  /* 0x0000cb0003037a24 */ /* 0x000fe800078e0a05 */
[----:B------:R-:W-:Y:S05]  /*9390*/  IMAD.IADD R3, R3, 0x1, -R12 ;  /* 0x0000000103037824 */ /* 0x000fea00078e0a0c */
[----:B------:R-:W-:Y:S02]  /*93a0*/  IADD3 R8, R3, c[0x0][0x32c], RZ ;  /* 0x0000cb0003087a10 */ /* 0x000fe40007ffe0ff */
[----:B------:R-:W-:Y:S02]  /*93b0*/  IMNMX R0, R0, R3, !PT ;  /* 0x0000000300007217 */ /* 0x000fe40007800200 */
[----:B------:R-:W-:Y:S02]  /*93c0*/  IMNMX R2, R2, R8, PT ;  /* 0x0000000802027217 */ /* 0x000fe40003800200 */
.L_x_1071:
        /* <DEDUP_REMOVED lines=85> */
.L_x_1077:
[----:B------:R-:W-:Y:S04]  /*9920*/  MOV R4, 0x1 ;  /* 0x0000000100047802 */ /* 0x000fe80000000f00 */
[----:B------:R-:W-:Y:S11]  /*9930*/  ISETP.NE.AND P0, PT, R4, c[0x0][0x32c], PT ;  /* 0x0000cb0004007a0c */ /* 0x000ff60003f05270 */
[----:B------:R-:W-:Y:S02]  /*9940*/  @!UPT UIADD3 URZ, URZ, URZ, URZ ;  /* 0x0000003f3f3ff290 */ /* 0x000fe4000fffe03f */
[----:B------:R-:W-:Y:S05]  /*9950*/  @P0 IMAD.HI.U32 R4, R3, c[0x0][0x330], RZ ;  /* 0x0000cc0003040a27 */ /* 0x000fea00078e00ff */
[----:B------:R-:W-:Y:S02]  /*9960*/  @P0 SHF.R.U32.HI R3, RZ, c[0x0][0x334], R4 ;  /* 0x0000cd00ff030a19 */ /* 0x000fe40000011604 */
.L_x_1078:
[----:B------:R-:W-:Y:S05]  /*9970*/  BSYNC B0 ;  /* 0x0000000000007941 */ /* 0x000fea0003800000 */
.L_x_1076:
[----:B------:R-:W-:Y:S04]  /*9980*/  IMAD R5, R3, c[0x0][0x32c], -R5 ;  /* 0x0000cb0003057a24 */ /* 0x000fe800078e0a05 */
[----:B------:R-:W-:Y:S05]  /*9990*/  IMAD.IADD R5, R5, 0x1, -R12 ;  /* 0x0000000105057824 */ /* 0x000fea00078e0a0c */
[----:B------:R-:W-:Y:S02]  /*99a0*/  IADD3 R3, R5, c[0x0][0x32c], RZ ;  /* 0x0000cb0005037a10 */ /* 0x000fe40007ffe0ff */
[----:B------:R-:W-:Y:S02]  /*99b0*/  IMNMX R0, R0, R5, !PT ;  /* 0x0000000500007217 */ /* 0x000fe40007800200 */
[----:B------:R-:W-:Y:S02]  /*99c0*/  IMNMX R2, R2, R3, PT ;  /* 0x0000000302027217 */ /* 0x000fe40003800200 */
.L_x_1075:
        /* <DEDUP_REMOVED lines=566> */
.L_x_1068:
[----:B------:R-:W2:Y:S01]  /*bd30*/  S2UR UR23, SR_CTAID.X ;  /* 0x00000000001779c3 */ /* 0x000ea20000002500 */
[----:B------:R-:W-:Y:S01]  /*bd40*/  ULDC.64 UR4, c[0x0][0x2c8] ;  /* 0x0000b20000047ab9 */ /* 0x000fe20000000a00 */
[----:B------:R-:W-:Y:S01]  /*bd50*/  PLOP3.LUT P0, PT, PT, PT, UP1, 0x40, 0x0 ;  /* 0x000000000000781c */ /* 0x000fe20003f0e818 */
[----:B--2---:R-:W-:-:S04]  /*bd60*/  ULEA UR23, UR23, 0x7f, 0x7 ;  /* 0x0000007f17177891 */ /* 0x004fc8000f8e383f */
        /* <DEDUP_REMOVED lines=22> */
.L_x_1081:
[----:B------:R-:W-:Y:S02]  /*bed0*/  UMOV UR5, 0x1 ;  /* 0x0000000100057882 */ /* 0x000fe40000000000 */
[----:B------:R-:W-:Y:S02]  /*bee0*/  ULDC UR4, c[0x0][0x32c] ;  /* 0x0000cb0000047ab9 */ /* 0x000fe40000000800 */
[----:B------:R-:W-:-:S03]  /*bef0*/  UISETP.NE.AND UP0, UPT, UR5, UR4, UPT ;  /* 0x000000040500728c */ /* 0x000fc6000bf05270 */
[----:B------:R-:W-:Y:S02]  /*bf00*/  ULDC.64 UR4, c[0x0][0x330] ;  /* 0x0000cc0000047ab9 */ /* 0x000fe40000000a00 */
[----:B------:R-:W-:-:S07]  /*bf10*/  UIMAD.WIDE.U32 UR28, UR26, UR4, URZ ;  /* 0x000000041a1c72a5 */ /* 0x000fce000f8e003f */
[----:B------:R-:W-:Y:S02]  /*bf20*/  @UP0 UMOV UR27, UR29 ;  /* 0x0000001d001b0c82 */ /* 0x000fe40008000000 */
[----:B------:R-:W-:Y:S02]  /*bf30*/  @UP0 USHF.R.U32.HI UR26, URZ, UR5, UR27 ;  /* 0x000000053f1a0299 */ /* 0x000fe4000801161b */
.L_x_1082:
[----:B------:R-:W-:Y:S02]  /*bf40*/  ULDC UR4, c[0x0][0x32c] ;  /* 0x0000cb0000047ab9 */ /* 0x000fe40000000800 */
[----:B------:R-:W-:-:S04]  /*bf50*/  UIMAD UR4, UR26, UR4, URZ ;  /* 0x000000041a0472a4 */ /* 0x000fc8000f8e023f */
[----:B------:R-:W-:-:S04]  /*bf60*/  UISETP.LT.AND UP0, UPT, UR23, UR4, UPT ;  /* 0x000000041700728c */ /* 0x000fc8000bf01270 */
[----:B------:R-:W-:-:S04]  /*bf70*/  USEL UR23, UR23, UR4, !UP0 ;  /* 0x0000000417177287 */ /* 0x000fc8000c000000 */
.L_x_1080:
        /* <DEDUP_REMOVED lines=24> */
[C---:B------:R-:W-:Y:S01]  /*c100*/  IMAD.SHL.U32 R204, R0.reuse, 0x2, RZ ;  /* 0x0000000200cc7824 */ /* 0x040fe200078e00ff */
[C---:B------:R-:W-:Y:S01]  /*c110*/  SHF.L.U64.HI R208, R249.reuse, 0x1, R208 ;  /* 0x00000001f9d07819 */ /* 0x040fe200000102d0 */
[----:B------:R-:W-:Y:S02]  /*c120*/  IMAD.MOV.U32 R133, RZ, RZ, R132 ;  /* 0x000000ffff857224 */ /* 0x000fe400078e0084 */
[----:B------:R-:W-:Y:S02]  /*c130*/  IMAD.SHL.U32 R3, R249, 0x2, RZ ;  /* 0x00000002f9037824 */ /* 0x000fe400078e00ff */
[----:B------:R-:W-:Y:S01]  /*c140*/  IMAD.SHL.U32 R206, R5, 0x2, RZ ;  /* 0x0000000205ce7824 */ /* 0x000fe200078e00ff */
[----:B--2---:R-:W-:-:S02]  /*c150*/  SHF.L.U64.HI R205, R0, 0x1, R4 ;  /* 0x0000000100cd7819 */ /* 0x004fc40000010204 */
[----:B------:R-:W-:Y:S02]  /*c160*/  SEL R0, RZ, 0x10, P4 ;  /* 0x00000010ff007807 */ /* 0x000fe40002000000 */
[----:B---3--:R-:W-:Y:S02]  /*c170*/  SHF.L.U64.HI R207, R5, 0x1, R7 ;  /* 0x0000000105cf7819 */ /* 0x008fe40000010207 */
.L_x_1086:
        /* <DEDUP_REMOVED lines=74> */
.L_x_1084:
        /* <DEDUP_REMOVED lines=316> */
[C---:B-1--4-:R-:W-:Y:S05]  /*d9e0*/  IADD3 R12, P0, R3.reuse, R5, RZ ;  /* 0x00000005030c7210 */ /* 0x052fea0007f1e0ff */
        /* <DEDUP_REMOVED lines=22> */
.L_x_1085:
        /* <DEDUP_REMOVED lines=500> */
.L_x_1083:
[----:B------:R-:W-:-:S06]  /*fa90*/  UISETP.GE.AND UP0, UPT, UR22, UR7, UPT ;  /* 0x000000071600728c */ /* 0x000fcc000bf06270 */
[----:B------:R-:W-:-:S13]  /*faa0*/  PLOP3.LUT P0, PT, PT, PT, UP0, 0x40, 0x0 ;  /* 0x000000000000781c */ /* 0x000fda0003f0e808 */
[----:B------:R-:W-:Y:S05]  /*fab0*/  @P0 BRA `(.L_x_1087) ;  /* 0x000044d000000947 */ /* 0x000fea0003800000 */
[----:B-1----:R-:W2:Y:S01]  /*fac0*/  LDL.LU R0, [R1+0x1c] ;  /* 0x00001c0001007983 */ /* 0x002ea20000300800 */
[----:B------:R-:W-:Y:S01]  /*fad0*/  SHF.R.S32.HI R250, RZ, 0x1f, R249 ;  /* 0x0000001ffffa7819 */ /* 0x000fe200000114f9 */
[----:B------:R-:W-:Y:S02]  /*fae0*/  IMAD.MOV.U32 R134, RZ, RZ, R3 ;  /* 0x000000ffff867224 */ /* 0x000fe400078e0003 */
[----:B------:R-:W2:Y:S01]  /*faf0*/  LDL.LU R5, [R1+0x18] ;  /* 0x0000180001057983 */ /* 0x000ea20000300800 */
[C---:B------:R-:W-:Y:S01]  /*fb00*/  SHF.L.U64.HI R250, R249.reuse, 0x1, R250 ;  /* 0x00000001f9fa7819 */ /* 0x040fe200000102fa */
[----:B------:R-:W-:Y:S02]  /*fb10*/  IMAD.MOV.U32 R133, RZ, RZ, R132 ;  /* 0x000000ffff857224 */ /* 0x000fe400078e0084 */
[----:B------:R-:W3:Y:S01]  /*fb20*/  LDL.LU R4, [R1+0x20] ;  /* 0x0000200001047983 */ /* 0x000ee20000300800 */
[----:B------:R-:W-:-:S03]  /*fb30*/  IMAD.SHL.U32 R249, R249, 0x2, RZ ;  /* 0x00000002f9f97824 */ /* 0x000fc600078e00ff */
[----:B------:R-:W3:Y:S01]  /*fb40*/  LDL.LU R2, [R1+0x14] ;  /* 0x0000140001027983 */ /* 0x000ee20000300800 */
[----:B------:R-:W-:Y:S01]  /*fb50*/  IMAD.SHL.U32 R243, R251, 0x2, RZ ;  /* 0x00000002fbf37824 */ /* 0x000fe200078e00ff */
[C---:B--2---:R-:W-:Y:S02]  /*fb60*/  SHF.L.U64.HI R248, R5.reuse, 0x1, R0 ;  /* 0x0000000105f87819 */ /* 0x044fe40000010200 */
[----:B------:R-:W-:Y:S01]  /*fb70*/  SHF.R.S32.HI R0, RZ, 0x1f, R251 ;  /* 0x0000001fff007819 */ /* 0x000fe200000114fb */
[----:B------:R-:W-:-:S03]  /*fb80*/  IMAD.SHL.U32 R247, R5, 0x2, RZ ;  /* 0x0000000205f77824 */ /* 0x000fc600078e00ff */
[----:B------:R-:W-:Y:S02]  /*fb90*/  SHF.L.U64.HI R244, R251, 0x1, R0 ;  /* 0x00000001fbf47819 */ /* 0x000fe40000010200 */
[C---:B---3--:R-:W-:Y:S01]  /*fba0*/  SHF.L.U64.HI R246, R2.reuse, 0x1, R4 ;  /* 0x0000000102f67819 */ /* 0x048fe20000010204 */
[----:B------:R-:W-:Y:S02]  /*fbb0*/  IMAD.SHL.U32 R245, R2, 0x2, RZ ;  /* 0x0000000202f57824 */ /* 0x000fe400078e00ff */
.L_x_1097:
[----:B-1----:R-:W-:Y:S01]  /*fbc0*/  SHF.R.S32.HI R0, RZ, 0x1f, R242 ;  /* 0x0000001fff007819 */ /* 0x002fe200000114f2 */
[----:B------:R-:W-:Y:S01]  /*fbd0*/  IMAD.WIDE.U32 R2, R242, c[0x0][0x208], RZ ;  /* 0x00008200f2027a25 */ /* 0x000fe200078e00ff */
[----:B------:R-:W-:Y:S01]  /*fbe0*/  SHF.R.S32.HI R4, RZ, 0x1f, R240 ;  /* 0x0000001fff047819 */ /* 0x000fe200000114f0 */
[----:B------:R-:W-:Y:S04]  /*fbf0*/  DEPBAR.LE SB0, 0x0 ;  /* 0x000080000000791a */ /* 0x000fe80000000000 */
[----:B------:R-:W-:Y:S01]  /*fc00*/  IMAD R0, R0, c[0x0][0x208], RZ ;  /* 0x0000820000007a24 */ /* 0x000fe200078e02ff */
[----:B------:R-:W-:Y:S01]  /*fc10*/  BAR.SYNC.DEFER_BLOCKING 0x0 ;  /* 0x0000000000007b1d */ /* 0x000fe20000010000 */
[----:B------:R-:W-:Y:S01]  /*fc20*/  IMAD R4, R4, c[0x0][0x218], RZ ;  /* 0x0000860004047a24 */ /* 0x000fe200078e02ff */
[----:B------:R-:W-:Y:S01]  /*fc30*/  UISETP.GT.AND UP0, UPT, UR22, UR7, UPT ;  /* 0x000000071600728c */ /* 0x000fe2000bf04270 */
[----:B------:R-:W-:Y:S02]  /*fc40*/  IMAD R0, R242, c[0x0][0x20c], R0 ;  /* 0x00008300f2007a24 */ /* 0x000fe400078e0200 */
[C---:B------:R-:W-:Y:S03]  /*fc50*/  IMAD R4, R240.reuse, c[0x0][0x21c], R4 ;  /* 0x00008700f0047a24 */ /* 0x040fe600078e0204 */
        /* <DEDUP_REMOVED lines=313> */
[----:B--234-:R-:W-:Y:S01]  /*10ff0*/  IMAD.MOV.U32 R251, RZ, RZ, c[0x0][0x2b8] ;  /* 0x0000ae00fffb7624 */ /* 0x01cfe200078e00ff */
[----:B------:R-:W-:Y:S01]  /*11000*/  ULEA UR4, UR22, UR11, 0x6 ;  /* 0x0000000b16047291 */ /* 0x000fe2000f8e303f */
[----:B------:R-:W-:Y:S03]  /*11010*/  IMAD.MOV.U32 R240, RZ, RZ, RZ ;  /* 0x000000fffff07224 */ /* 0x000fe600078e00ff */
[----:B------:R-:W-:Y:S02]  /*11020*/  ISETP.NE.AND P1, PT, R251, 0x1, PT ;  /* 0x00000001fb00780c */ /* 0x000fe40003f25270 */
[----:B------:R-:W-:Y:S05]  /*11030*/  IMAD.U32 R2, RZ, RZ, UR4 ;  /* 0x00000004ff027e24 */ /* 0x000fea000f8e00ff */
[----:B------:R-:W-:Y:S05]  /*11040*/  IADD3 R2, R2, -0x40, R252 ;  /* 0xffffffc002027810 */ /* 0x000fea0007ffe0fc */
[----:B------:R-:W-:Y:S02]  /*11050*/  IMAD.MOV.U32 R0, RZ, RZ, R2 ;  /* 0x000000ffff007224 */ /* 0x000fe400078e0002 */
[----:B------:R-:W-:Y:S05]  /*11060*/  @P1 IMAD.HI.U32 R3, R2, c[0x0][0x2bc], RZ ;  /* 0x0000af0002031a27 */ /* 0x000fea00078e00ff */
        /* <DEDUP_REMOVED lines=26> */
[C---:B---3--:R-:W-:Y:S01]  /*11210*/  IMAD.X R17, R4.reuse, 0x1, R250, P0 ;  /* 0x0000000104117824 */ /* 0x048fe200000e06fa */
[C---:B------:R-:W-:Y:S04]  /*11220*/  IADD3 R14, P0, R3.reuse, R247, RZ ;  /* 0x000000f7030e7210 */ /* 0x040fe80007f1e0ff */
[----:B------:R2:W-:Y:S01]  /*11230*/  LDGSTS.E.BYPASS.LTC128B.128 [R239+0x8100], [R16.64], !P3 ;  /* 0x0810000010ef7fae */ /* 0x0005e2000d901d52 */
[CC--:B------:R-:W-:Y:S02]  /*11240*/  IADD3.X R15, R4.reuse, R248.reuse, RZ, P0, !PT ;  /* 0x000000f8040f7210 */ /* 0x0c0fe400007fe4ff */
        /* <DEDUP_REMOVED lines=19> */
.L_x_1088:
        /* <DEDUP_REMOVED lines=34> */
.L_x_1091:
[----:B------:R-:W-:Y:S04]  /*115a0*/  MOV R8, 0x1 ;  /* 0x0000000100087802 */ /* 0x000fe80000000f00 */
[----:B------:R-:W-:Y:S11]  /*115b0*/  ISETP.NE.AND P0, PT, R8, c[0x0][0x32c], PT ;  /* 0x0000cb0008007a0c */ /* 0x000ff60003f05270 */
[----:B------:R-:W-:Y:S02]  /*115c0*/  @!UPT UIADD3 URZ, URZ, URZ, URZ ;  /* 0x0000003f3f3ff290 */ /* 0x000fe4000fffe03f */
[----:B------:R-:W-:Y:S05]  /*115d0*/  @P0 IMAD.HI.U32 R8, R3, c[0x0][0x330], RZ ;  /* 0x0000cc0003080a27 */ /* 0x000fea00078e00ff */
[----:B------:R-:W-:Y:S02]  /*115e0*/  @P0 SHF.R.U32.HI R3, RZ, c[0x0][0x334], R8 ;  /* 0x0000cd00ff030a19 */ /* 0x000fe40000011608 */
.L_x_1092:
[----:B------:R-:W-:Y:S05]  /*115f0*/  BSYNC B0 ;  /* 0x0000000000007941 */ /* 0x000fea0003800000 */
.L_x_1090:
[----:B------:R-:W-:Y:S04]  /*11600*/  IMAD R3, R3, c[0x0][0x32c], -R5 ;  /* 0x0000cb0003037a24 */ /* 0x000fe800078e0a05 */
[----:B------:R-:W-:Y:S05]  /*11610*/  IMAD.IADD R3, R3, 0x1, -R12 ;  /* 0x0000000103037824 */ /* 0x000fea00078e0a0c */
[----:B------:R-:W-:Y:S02]  /*11620*/  IADD3 R8, R3, c[0x0][0x32c], RZ ;  /* 0x0000cb0003087a10 */ /* 0x000fe40007ffe0ff */
[----:B------:R-:W-:Y:S02]  /*11630*/  IMNMX R0, R0, R3, !PT ;  /* 0x0000000300007217 */ /* 0x000fe40007800200 */
[----:B------:R-:W-:Y:S02]  /*11640*/  IMNMX R2, R2, R8, PT ;  /* 0x0000000802027217 */ /* 0x000fe40003800200 */
.L_x_1089:
        /* <DEDUP_REMOVED lines=85> */
.L_x_1095:
[----:B------:R-:W-:Y:S04]  /*11ba0*/  MOV R4, 0x1 ;  /* 0x0000000100047802 */ /* 0x000fe80000000f00 */
[----:B------:R-:W-:Y:S11]  /*11bb0*/  ISETP.NE.AND P0, PT, R4, c[0x0][0x32c], PT ;  /* 0x0000cb0004007a0c */ /* 0x000ff60003f05270 */
[----:B------:R-:W-:Y:S02]  /*11bc0*/  @!UPT UIADD3 URZ, URZ, URZ, URZ ;  /* 0x0000003f3f3ff290 */ /* 0x000fe4000fffe03f */
[----:B------:R-:W-:Y:S05]  /*11bd0*/  @P0 IMAD.HI.U32 R4, R3, c[0x0][0x330], RZ ;  /* 0x0000cc0003040a27 */ /* 0x000fea00078e00ff */
[----:B------:R-:W-:Y:S02]  /*11be0*/  @P0 SHF.R.U32.HI R3, RZ, c[0x0][0x334], R4 ;  /* 0x0000cd00ff030a19 */ /* 0x000fe40000011604 */
.L_x_1096:
[----:B------:R-:W-:Y:S05]  /*11bf0*/  BSYNC B0 ;  /* 0x0000000000007941 */ /* 0x000fea0003800000 */
.L_x_1094:
[----:B------:R-:W-:Y:S04]  /*11c00*/  IMAD R5, R3, c[0x0][0x32c], -R5 ;  /* 0x0000cb0003057a24 */ /* 0x000fe800078e0a05 */
[----:B------:R-:W-:Y:S05]  /*11c10*/  IMAD.IADD R5, R5, 0x1, -R12 ;  /* 0x0000000105057824 */ /* 0x000fea00078e0a0c */
[----:B------:R-:W-:Y:S02]  /*11c20*/  IADD3 R3, R5, c[0x0][0x32c], RZ ;  /* 0x0000cb0005037a10 */ /* 0x000fe40007ffe0ff */
[----:B------:R-:W-:Y:S02]  /*11c30*/  IMNMX R0, R0, R5, !PT ;  /* 0x0000000500007217 */ /* 0x000fe40007800200 */
[----:B------:R-:W-:Y:S02]  /*11c40*/  IMNMX R2, R2, R3, PT ;  /* 0x0000000302027217 */ /* 0x000fe40003800200 */
.L_x_1093:
        /* <DEDUP_REMOVED lines=564> */
.L_x_1087:
[----:B------:R-:W2:Y:S04]  /*13f90*/  LDL.LU R5, [R1] ;  /* 0x0000000001057983 */ /* 0x000ea80000300800 */
[----:B-1----:R-:W3:Y:S01]  /*13fa0*/  LDL.LU R2, [R1+0x4] ;  /* 0x0000040001027983 */ /* 0x002ee20000300800 */
        /* <DEDUP_REMOVED lines=155> */
.L_x_1049:
        /* <DEDUP_REMOVED lines=59> */
[----:B------:R-:W-:Y:S01]  /*14d10*/  F2FP.BF16.PACK_AB R50, R51, R50 ;  /* 0x000000323332723e */ /* 0x000fe200000010ff */
[----:B------:R-:W-:Y:S01]  /*14d20*/  IMAD.IADD R4, R4, 0x1, R2 ;  /* 0x0000000104047824 */ /* 0x000fe200078e0202 */
[----:B------:R-:W-:-:S02]  /*14d30*/  F2FP.BF16.PACK_AB R35, R35, R20 ;  /* 0x000000142323723e */ /* 0x000fc400000010ff */
[----:B------:R-:W-:Y:S02]  /*14d40*/  F2FP.BF16.PACK_AB R54, R55, R54 ;  /* 0x000000363736723e */ /* 0x000fe400000010ff */
[----:B------:R-:W-:Y:S02]  /*14d50*/  F2FP.BF16.PACK_AB R34, R34, R56 ;  /* 0x000000382222723e */ /* 0x000fe400000010ff */
[----:B------:R-:W-:Y:S02]  /*14d60*/  F2FP.BF16.PACK_AB R58, R59, R58 ;  /* 0x0000003a3b3a723e */ /* 0x000fe400000010ff */
[----:B------:R-:W-:Y:S01]  /*14d70*/  F2FP.BF16.PACK_AB R33, R33, R60 ;  /* 0x0000003c2121723e */ /* 0x000fe200000010ff */
[----:B------:R1:W-:Y:S01]  /*14d80*/  STS [R0+0x80], R49 ;  /* 0x0000803100007388 */ /* 0x0003e20000000800 */
[----:B------:R-:W-:Y:S02]  /*14d90*/  F2FP.BF16.PACK_AB R62, R63, R62 ;  /* 0x0000003e3f3e723e */ /* 0x000fe400000010ff */
[----:B------:R-:W-:Y:S01]  /*14da0*/  F2FP.BF16.PACK_AB R32, R32, R64 ;  /* 0x000000402020723e */ /* 0x000fe200000010ff */
[----:B------:R-:W-:Y:S01]  /*14db0*/  STS [R0+0x480], R142 ;  /* 0x0004808e00007388 */ /* 0x000fe20000000800 */
[----:B------:R-:W-:-:S02]  /*14dc0*/  F2FP.BF16.PACK_AB R66, R67, R66 ;  /* 0x000000424342723e */ /* 0x000fc400000010ff */
[----:B------:R-:W-:Y:S01]  /*14dd0*/  F2FP.BF16.PACK_AB R31, R31, R68 ;  /* 0x000000441f1f723e */ /* 0x000fe200000010ff */
[----:B------:R2:W-:Y:S01]  /*14de0*/  STS [R2], R7 ;  /* 0x0000000702007388 */ /* 0x0005e20000000800 */
[----:B------:R-:W-:Y:S02]  /*14df0*/  F2FP.BF16.PACK_AB R70, R71, R70 ;  /* 0x000000464746723e */ /* 0x000fe400000010ff */
[----:B------:R-:W-:Y:S01]  /*14e00*/  F2FP.BF16.PACK_AB R30, R30, R72 ;  /* 0x000000481e1e723e */ /* 0x000fe200000010ff */
[----:B------:R-:W-:Y:S01]  /*14e10*/  STS [R2+0x400], R146 ;  /* 0x0004009202007388 */ /* 0x000fe20000000800 */
        /* <DEDUP_REMOVED lines=9> */
[----:B-1----:R-:W-:Y:S01]  /*14eb0*/  IMAD.MOV.U32 R49, RZ, RZ, 0x40 ;  /* 0x00000040ff317424 */ /* 0x002fe200078e00ff */
[----:B------:R-:W-:Y:S02]  /*14ec0*/  F2FP.BF16.PACK_AB R86, R87, R86 ;  /* 0x000000565756723e */ /* 0x000fe400000010ff */
[----:B------:R-:W-:Y:S01]  /*14ed0*/  STS [R4+0x400], R154 ;  /* 0x0004009a04007388 */ /* 0x000fe20000000800 */
[----:B------:R-:W-:-:S02]  /*14ee0*/  F2FP.BF16.PACK_AB R26, R26, R88 ;  /* 0x000000581a1a723e */ /* 0x000fc400000010ff */
[----:B------:R-:W-:Y:S02]  /*14ef0*/  F2FP.BF16.PACK_AB R90, R91, R90 ;  /* 0x0000005a5b5a723e */ /* 0x000fe400000010ff */
[----:B--2---:R-:W-:Y:S02]  /*14f00*/  SEL R7, R49, 0xffffffc0, !P2 ;  /* 0xffffffc031077807 */ /* 0x004fe40005000000 */
[----:B------:R-:W-:Y:S02]  /*14f10*/  F2FP.BF16.PACK_AB R25, R25, R92 ;  /* 0x0000005c1919723e */ /* 0x000fe400000010ff */
[----:B------:R-:W-:Y:S02]  /*14f20*/  F2FP.BF16.PACK_AB R94, R95, R94 ;  /* 0x0000005e5f5e723e */ /* 0x000fe400000010ff */
[----:B------:R-:W-:Y:S01]  /*14f30*/  F2FP.BF16.PACK_AB R24, R24, R96 ;  /* 0x000000601818723e */ /* 0x000fe200000010ff */
[----:B---3--:R-:W-:Y:S01]  /*14f40*/  IMAD.IADD R6, R0, 0x1, R7 ;  /* 0x0000000100067824 */ /* 0x008fe200078e0207 */
[----:B------:R-:W-:-:S02]  /*14f50*/  F2FP.BF16.PACK_AB R98, R99, R98 ;  /* 0x000000626362723e */ /* 0x000fc400000010ff */
[----:B------:R-:W-:Y:S02]  /*14f60*/  F2FP.BF16.PACK_AB R23, R23, R100 ;  /* 0x000000641717723e */ /* 0x000fe400000010ff */
[----:B------:R1:W-:Y:S01]  /*14f70*/  STS [R6+0x80], R5 ;  /* 0x0000800506007388 */ /* 0x0003e20000000800 */
[----:B------:R-:W-:Y:S01]  /*14f80*/  F2FP.BF16.PACK_AB R102, R103, R102 ;  /* 0x000000666766723e */ /* 0x000fe200000010ff */
[----:B----4-:R-:W-:Y:S02]  /*14f90*/  IMAD.IADD R8, R7, 0x1, R2 ;  /* 0x0000000107087824 */ /* 0x010fe400078e0202 */
        /* <DEDUP_REMOVED lines=8> */
[----:B------:R-:W-:Y:S02]  /*15020*/  F2FP.BF16.PACK_AB R17, R17, R114 ;  /* 0x000000721111723e */ /* 0x000fe400000010ff */
[----:B------:R-:W-:Y:S02]  /*15030*/  F2FP.BF16.PACK_AB R16, R117, R116 ;  /* 0x000000747510723e */ /* 0x000fe400000010ff */
[----:B------:R-:W-:Y:S02]  /*15040*/  F2FP.BF16.PACK_AB R13, R13, R118 ;  /* 0x000000760d0d723e */ /* 0x000fe400000010ff */
[----:B------:R-:W-:-:S02]  /*15050*/  F2FP.BF16.PACK_AB R12, R121, R120 ;  /* 0x00000078790c723e */ /* 0x000fc400000010ff */
[----:B------:R-:W-:Y:S01]  /*15060*/  F2FP.BF16.PACK_AB R11, R11, R122 ;  /* 0x0000007a0b0b723e */ /* 0x000fe200000010ff */
[----:B-1----:R-:W-:Y:S01]  /*15070*/  IMAD.IADD R5, R7, 0x1, R3 ;  /* 0x0000000107057824 */ /* 0x002fe200078e0203 */
[----:B------:R-:W-:Y:S01]  /*15080*/  F2FP.BF16.PACK_AB R9, R125, R124 ;  /* 0x0000007c7d09723e */ /* 0x000fe200000010ff */
[----:B------:R-:W-:Y:S01]  /*15090*/  IMAD.IADD R7, R4, 0x1, R7 ;  /* 0x0000000104077824 */ /* 0x000fe200078e0207 */
[----:B------:R-:W-:Y:S02]  /*150a0*/  F2FP.BF16.PACK_AB R15, R15, R126 ;  /* 0x0000007e0f0f723e */ /* 0x000fe400000010ff */
[----:B------:R-:W-:Y:S01]  /*150b0*/  STS [R5+0x80], R45 ;  /* 0x0000802d05007388 */ /* 0x000fe20000000800 */
[----:B------:R-:W-:Y:S02]  /*150c0*/  F2FP.BF16.PACK_AB R14, R129, R128 ;  /* 0x00000080810e723e */ /* 0x000fe400000010ff */
[----:B------:R-:W-:Y:S01]  /*150d0*/  F2FP.BF16.PACK_AB R10, R10, R130 ;  /* 0x000000820a0a723e */ /* 0x000fe200000010ff */
[----:B------:R-:W-:Y:S01]  /*150e0*/  STS [R5+0x480], R166 ;  /* 0x000480a605007388 */ /* 0x000fe20000000800 */
[----:B------:R-:W-:-:S03]  /*150f0*/  PLOP3.LUT P0, PT, PT, PT, UP1, 0x80, 0x0 ;  /* 0x000000000000781c */ /* 0x000fc60003f0f018 */
        /* <DEDUP_REMOVED lines=47> */
[----:B------:R3:W-:Y:S04]  /*153f0*/  STS [R5+0xc480], R15 ;  /* 0x00c4800f05007388 */ /* 0x0007e80000000800 */
[----:B------:R3:W-:Y:S04]  /*15400*/  STS [R7+0xc000], R14 ;  /* 0x00c0000e07007388 */ /* 0x0007e80000000800 */
        /* <DEDUP_REMOVED lines=26> */
.L_x_1099:
        /* <DEDUP_REMOVED lines=9> */
[----:B------:R-:W-:Y:S01]  /*15640*/  UIMAD UR9, UR8, UR6, URZ ;  /* 0x00000006080972a4 */ /* 0x000fe2000f8e023f */
[----:B------:R-:W-:Y:S01]  /*15650*/  LEA.HI R6, R47, R57, RZ, 0x3 ;  /* 0x000000392f067211 */ /* 0x000fe200078f18ff */
[----:B------:R-:W-:Y:S01]  /*15660*/  USHF.R.S32.HI UR11, URZ, 0x1f, UR13 ;  /* 0x0000001f3f0b7899 */ /* 0x000fe2000801140d */
[----:B------:R-:W-:Y:S01]  /*15670*/  SHF.R.S32.HI R2, RZ, 0x1f, R3 ;  /* 0x0000001fff027819 */ /* 0x000fe20000011403 */
[----:B------:R-:W-:Y:S01]  /*15680*/  IMAD.IADD R4, R40, 0x1, -R0 ;  /* 0x0000000128047824 */ /* 0x000fe200078e0a00 */
[----:B------:R-:W-:Y:S01]  /*15690*/  LEA.HI R0, R22, R22, RZ, 0x1 ;  /* 0x0000001616007211 */ /* 0x000fe200078f08ff */
[----:B------:R-:W-:Y:S01]  /*156a0*/  ULDC.64 UR4, c[0x0][0x3a0] ;  /* 0x0000e80000047ab9 */ /* 0x000fe20000000a00 */
        /* <DEDUP_REMOVED lines=8> */
[----:B------:R-:W-:Y:S01]  /*15730*/  UIMAD.WIDE.U32 UR14, UR10, UR6, UR14 ;  /* 0x000000060a0e72a5 */ /* 0x000fe2000f8e000e */
[----:B------:R-:W-:Y:S01]  /*15740*/  IMAD R15, R4, 0x10, R2 ;  /* 0x00000010040f7824 */ /* 0x000fe200078e0202 */
[----:B------:R-:W-:Y:S01]  /*15750*/  UIMAD UR9, UR10, UR7, UR9 ;  /* 0x000000070a0972a4 */ /* 0x000fe2000f8e0209 */
[----:B------:R-:W-:Y:S01]  /*15760*/  LOP3.LUT R4, R6, 0xfffffff8, RZ, 0xc0, !PT ;  /* 0xfffffff806047812 */ /* 0x000fe200078ec0ff */
[----:B------:R-:W-:Y:S01]  /*15770*/  USEL UR11, UR11, URZ, !UP1 ;  /* 0x0000003f0b0b7287 */ /* 0x000fe2000c800000 */
[----:B------:R-:W-:Y:S01]  /*15780*/  IMAD R0, R0, 0x8, R15 ;  /* 0x0000000800007824 */ /* 0x000fe200078e020f */
[----:B------:R-:W-:Y:S01]  /*15790*/  ULDC.64 UR6, c[0x0][0x498] ;  /* 0x0001260000067ab9 */ /* 0x000fe20000000a00 */
[----:B------:R-:W-:Y:S01]  /*157a0*/  SHF.R.S32.HI R14, RZ, 0x3, R6 ;  /* 0x00000003ff0e7819 */ /* 0x000fe20000011406 */
[----:B------:R-:W-:Y:S01]  /*157b0*/  UIMAD.WIDE.U32 UR16, UR20, UR4, URZ ;  /* 0x00000004141072a5 */ /* 0x000fe2000f8e003f */
        /* <DEDUP_REMOVED lines=20> */
[----:B------:R-:W-:Y:S01]  /*15900*/  BSSY B0, `(.L_x_1100) ;  /* 0x0000068000007945 */ /* 0x000fe20003800000 */
[----:B------:R-:W-:Y:S01]  /*15910*/  UIADD3 UR17, UR17, UR12, URZ ;  /* 0x0000000c11117290 */ /* 0x000fe2000fffe03f */
[----:B------:R-:W-:Y:S01]  /*15920*/  IMAD R4, R3, c[0x0][0x4e8], R2 ;  /* 0x00013a0003047a24 */ /* 0x000fe200078e0202 */
[----:B------:R-:W-:Y:S01]  /*15930*/  IADD3 R2, P0, R0, UR14, RZ ;  /* 0x0000000e00027c10 */ /* 0x000fe2000ff1e0ff */
[----:B------:R-:W-:Y:S01]  /*15940*/  IMAD.U32 R3, RZ, RZ, UR7 ;  /* 0x00000007ff037e24 */ /* 0x000fe2000f8e00ff */
[----:B------:R-:W-:-:S02]  /*15950*/  UIMAD UR5, UR10, UR5, UR8 ;  /* 0x000000050a0572a4 */ /* 0x000fc4000f8e0208 */
[----:B------:R-:W-:Y:S01]  /*15960*/  SHF.R.S32.HI R0, RZ, 0x1f, R4 ;  /* 0x0000001fff007819 */ /* 0x000fe20000011404 */
[----:B------:R-:W-:Y:S01]  /*15970*/  UIMAD.WIDE.U32 UR16, UR10, UR4, UR16 ;  /* 0x000000040a1072a5 */ /* 0x000fe2000f8e0010 */
[----:B------:R-:W-:Y:S01]  /*15980*/  IADD3.X R3, R5, UR15, R3, P0, !PT ;  /* 0x0000000f05037c10 */ /* 0x000fe200087fe403 */
[----:B------:R-:W-:Y:S01]  /*15990*/  IMAD.SHL.U32 R5, R14, 0x40, RZ ;  /* 0x000000400e057824 */ /* 0x000fe200078e00ff */
[----:B------:R-:W-:Y:S01]  /*159a0*/  ULDC.64 UR6, c[0x0][0x3f0] ;  /* 0x0000fc0000067ab9 */ /* 0x000fe20000000a00 */
[----:B------:R-:W-:Y:S01]  /*159b0*/  IMAD R0, R0, c[0x0][0x488], RZ ;  /* 0x0001220000007a24 */ /* 0x000fe200078e02ff */
[----:B------:R-:W-:Y:S01]  /*159c0*/  UIMAD UR11, UR11, UR6, URZ ;  /* 0x000000060b0b72a4 */ /* 0x000fe2000f8e023f */
[C---:B------:R-:W-:Y:S01]  /*159d0*/  IMAD.WIDE.U32 R2, R4.reuse, c[0x0][0x488], R2 ;  /* 0x0001220004027a25 */ /* 0x040fe200078e0002 */
[----:B------:R-:W-:Y:S01]  /*159e0*/  LOP3.LUT R5, R5, 0x1c0, RZ, 0xc0, !PT ;  /* 0x000001c005057812 */ /* 0x000fe200078ec0ff */
[----:B------:R-:W-:Y:S02]  /*159f0*/  UIADD3 UR17, UR17, UR5, URZ ;  /* 0x0000000511117290 */ /* 0x000fe4000fffe03f */
[----:B------:R-:W-:Y:S01]  /*15a00*/  IMAD R9, R4, c[0x0][0x48c], R0 ;  /* 0x0001230004097a24 */ /* 0x000fe200078e0200 */
[----:B------:R-:W-:Y:S01]  /*15a10*/  SHF.R.U32.HI R8, RZ, 0x3, R5 ;  /* 0x00000003ff087819 */ /* 0x000fe20000011605 */
[----:B------:R-:W-:Y:S01]  /*15a20*/  IMAD.SHL.U32 R0, R7, 0x8, RZ ;  /* 0x0000000807007824 */ /* 0x000fe200078e00ff */
[C---:B------:R-:W-:Y:S01]  /*15a30*/  LEA R7, P0, R2.reuse, c[0x0][0x450], 0x2 ;  /* 0x0001140002077a11 */ /* 0x040fe200078010ff */
[----:B------:R-:W-:Y:S01]  /*15a40*/  IMAD.IADD R3, R3, 0x1, R9 ;  /* 0x0000000103037824 */ /* 0x000fe200078e0209 */
[----:B------:R-:W-:Y:S01]  /*15a50*/  UIMAD UR7, UR13, UR7, UR11 ;  /* 0x000000070d0772a4 */ /* 0x000fe2000f8e020b */
[----:B------:R-:W-:Y:S01]  /*15a60*/  IMAD.MOV.U32 R4, RZ, RZ, R6 ;  /* 0x000000ffff047224 */ /* 0x000fe200078e0006 */
[----:B------:R-:W-:Y:S01]  /*15a70*/  LOP3.LUT R5, R5, 0x38, R0, 0xf8, !PT ;  /* 0x0000003805057812 */ /* 0x000fe200078ef800 */
[----:B------:R-:W-:Y:S01]  /*15a80*/  UIMAD.WIDE.U32 UR16, UR13, UR6, UR16 ;  /* 0x000000060d1072a5 */ /* 0x000fe2000f8e0010 */
[----:B------:R-:W-:Y:S01]  /*15a90*/  @P1 SHF.R.U32.HI R4, RZ, c[0x0][0x4f0], R10 ;  /* 0x00013c00ff041a19 */ /* 0x000fe2000001160a */
[----:B------:R-:W-:Y:S01]  /*15aa0*/  SHFL.IDX PT, R12, R7, RZ, 0x1c1f ;  /* 0x001c1fff070c7589 */ /* 0x000fe200000e0000 */
[----:B------:R-:W-:Y:S01]  /*15ab0*/  LOP3.LUT R17, R5, R8, RZ, 0x3c, !PT ;  /* 0x0000000805117212 */ /* 0x000fe200078e3cff */
[----:B------:R-:W-:Y:S01]  /*15ac0*/  UIADD3 UR7, UR17, UR7, URZ ;  /* 0x0000000711077290 */ /* 0x000fe2000fffe03f */
[----:B------:R-:W-:Y:S01]  /*15ad0*/  LEA.HI.X R5, R2, c[0x0][0x454], R3, 0x2, P0 ;  /* 0x0001150002057a11 */ /* 0x000fe200000f1403 */
[----:B------:R1:W-:Y:S01]  /*15ae0*/  SHFL.IDX PT, R10, R7, 0x1, 0x1c1f ;  /* 0x003c1f00070a7f89 */ /* 0x0003e200000e0000 */
[--C-:B------:R-:W-:Y:S01]  /*15af0*/  SHF.R.S32.HI R9, RZ, 0x1f, R4.reuse ;  /* 0x0000001fff097819 */ /* 0x100fe20000011404 */
[----:B------:R-:W-:Y:S01]  /*15b00*/  IMAD.MOV R8, RZ, RZ, -R4 ;  /* 0x000000ffff087224 */ /* 0x000fe200078e0a04 */
[----:B------:R-:W-:Y:S01]  /*15b10*/  MOV R2, UR16 ;  /* 0x0000001000027c02 */ /* 0x000fe20008000f00 */
[----:B------:R-:W2:Y:S01]  /*15b20*/  SHFL.IDX PT, R13, R5, RZ, 0x1c1f ;  /* 0x001c1fff050d7589 */ /* 0x000ea200000e0000 */
[----:B------:R-:W-:-:S02]  /*15b30*/  IMAD.U32 R3, RZ, RZ, UR17 ;  /* 0x00000011ff037e24 */ /* 0x000fc4000f8e00ff */
[----:B------:R-:W-:Y:S01]  /*15b40*/  IMAD.U32 R3, RZ, RZ, UR7 ;  /* 0x00000007ff037e24 */ /* 0x000fe2000f8e00ff */
[----:B------:R3:W4:Y:S01]  /*15b50*/  SHFL.IDX PT, R11, R5, 0x1, 0x1c1f ;  /* 0x003c1f00050b7f89 */ /* 0x00072200000e0000 */
[----:B------:R-:W-:Y:S02]  /*15b60*/  IMAD R6, R8, c[0x0][0x4e8], R6 ;  /* 0x00013a0008067a24 */ /* 0x000fe400078e0206 */
[----:B------:R-:W-:-:S04]  /*15b70*/  IMAD.WIDE.U32 R2, R4, c[0x0][0x3e0], R2 ;  /* 0x0000f80004027a25 */ /* 0x000fc800078e0002 */
[----:B-1----:R-:W-:-:S04]  /*15b80*/  IMAD R7, R9, c[0x0][0x3e0], RZ ;  /* 0x0000f80009077a24 */ /* 0x002fc800078e02ff */
[----:B------:R-:W-:Y:S01]  /*15b90*/  IMAD R7, R4, c[0x0][0x3e4], R7 ;  /* 0x0000f90004077a24 */ /* 0x000fe200078e0207 */
[----:B------:R-:W-:Y:S01]  /*15ba0*/  SHF.R.S32.HI R4, RZ, 0x1f, R6 ;  /* 0x0000001fff047819 */ /* 0x000fe20000011406 */
[----:B---3--:R-:W-:-:S03]  /*15bb0*/  IMAD R5, R19, 0x80, R15 ;  /* 0x0000008013057824 */ /* 0x008fc600078e020f */
[----:B------:R-:W-:Y:S01]  /*15bc0*/  IADD3 R3, R3, R7, RZ ;  /* 0x0000000703037210 */ /* 0x000fe20007ffe0ff */
[----:B------:R-:W-:Y:S01]  /*15bd0*/  IMAD R4, R4, c[0x0][0x3d8], RZ ;  /* 0x0000f60004047a24 */ /* 0x000fe200078e02ff */
[----:B------:R-:W-:-:S03]  /*15be0*/  IADD3 R8, R5, 0x8, RZ ;  /* 0x0000000805087810 */ /* 0x000fc60007ffe0ff */
[----:B------:R-:W-:Y:S01]  /*15bf0*/  IMAD.WIDE.U32 R2, R6, c[0x0][0x3d8], R2 ;  /* 0x0000f60006027a25 */ /* 0x000fe200078e0002 */
[-C--:B------:R-:W-:Y:S02]  /*15c00*/  ISETP.GE.OR P1, PT, R5, R28.reuse, P2 ;  /* 0x0000001c0500720c */ /* 0x080fe40001726670 */
[----:B------:R-:W-:Y:S01]  /*15c10*/  ISETP.GE.OR P0, PT, R8, R28, P2 ;  /* 0x0000001c0800720c */ /* 0x000fe20001706670 */
[----:B------:R-:W-:-:S05]  /*15c20*/  IMAD.SHL.U32 R5, R18, 0x8, RZ ;  /* 0x0000000812057824 */ /* 0x000fca00078e00ff */
[----:B------:R-:W-:Y:S01]  /*15c30*/  LOP3.LUT R7, R17, 0x7ffffe00, R5, 0xf8, !PT ;  /* 0x7ffffe0011077812 */ /* 0x000fe200078ef805 */
[----:B------:R-:W-:-:S04]  /*15c40*/  IMAD R5, R6, c[0x0][0x3dc], R4 ;  /* 0x0000f70006057a24 */ /* 0x000fc800078e0204 */
[----:B------:R-:W-:Y:S01]  /*15c50*/  IMAD.SHL.U32 R4, R7, 0x2, RZ ;  /* 0x0000000207047824 */ /* 0x000fe200078e00ff */
[----:B--2---:R-:W-:Y:S01]  /*15c60*/  @!P1 ST.E [R12.64], R52 ;  /* 0x000000340c009985 */ /* 0x004fe2000c101912 */
[----:B------:R-:W-:-:S03]  /*15c70*/  IMAD.IADD R3, R3, 0x1, R5 ;  /* 0x0000000103037824 */ /* 0x000fc600078e0205 */
[----:B----4-:R1:W-:Y:S01]  /*15c80*/  @!P0 ST.E [R10.64], R53 ;  /* 0x000000350a008985 */ /* 0x0103e2000c101912 */
[----:B------:R-:W-:-:S03]  /*15c90*/  LEA R30, P0, R2, c[0x0][0x380], 0x1 ;  /* 0x0000e000021e7a11 */ /* 0x000fc600078008ff */
[----:B------:R2:W3:Y:S01]  /*15ca0*/  LDS.128 R44, [R4+0x1080] ;  /* 0x00108000042c7984 */ /* 0x0004e20000000c00 */
[----:B------:R-:W-:-:S03]  /*15cb0*/  LEA.HI.X R29, R2, c[0x0][0x384], R3, 0x1, P0 ;  /* 0x0000e100021d7a11 */ /* 0x000fc600000f0c03 */
[----:B------:R2:W4:Y:S04]  /*15cc0*/  LDS.128 R60, [R4+0x2080] ;  /* 0x00208000043c7984 */ /* 0x0005280000000c00 */
        /* <DEDUP_REMOVED lines=11> */
[----:B------:R1:W1:Y:S04]  /*15d80*/  LDS.128 R76, [R4+0xf080] ;  /* 0x00f08000044c7984 */ /* 0x0002680000000c00 */
[----:B------:R1:W1:Y:S04]  /*15d90*/  SHFL.IDX PT, R2, R30, RZ, 0x181f ;  /* 0x00181fff1e027589 */ /* 0x00026800000e0000 */
[----:B------:R1:W1:Y:S01]  /*15da0*/  SHFL.IDX PT, R3, R29, RZ, 0x181f ;  /* 0x00181fff1d037589 */ /* 0x00026200000e0000 */
[----:B------:R-:W-:Y:S05]  /*15db0*/  @P0 BRA `(.L_x_1101) ;  /* 0x000001c000000947 */ /* 0x000fea0003800000 */
[----:B---34-:R-:W3:Y:S01]  /*15dc0*/  LDS.128 R24, [R4+0x80] ;  /* 0x0000800004187984 */ /* 0x018ee20000000c00 */
[----:B------:R-:W-:-:S02]  /*15dd0*/  IADD3 R7, R0, 0x40, RZ ;  /* 0x0000004000077810 */ /* 0x000fc40007ffe0ff */
[C---:B------:R-:W-:Y:S01]  /*15de0*/  IADD3 R8, R0.reuse, 0x80, RZ ;  /* 0x0000008000087810 */ /* 0x040fe20007ffe0ff */
[----:B------:R-:W4:Y:S01]  /*15df0*/  LDS.128 R20, [R4+0x4080] ;  /* 0x0040800004147984 */ /* 0x000f220000000c00 */
[----:B------:R-:W-:Y:S02]  /*15e00*/  IADD3 R9, R0, 0xc0, RZ ;  /* 0x000000c000097810 */ /* 0x000fe40007ffe0ff */
[----:B------:R-:W-:Y:S01]  /*15e10*/  ISETP.GE.AND P2, PT, R7, c[0x0][0x3c8], PT ;  /* 0x0000f20007007a0c */ /* 0x000fe20003f46270 */
[----:B------:R-:W5:Y:S01]  /*15e20*/  LDS.128 R16, [R4+0x8080] ;  /* 0x0080800004107984 */ /* 0x000f620000000c00 */
[----:B------:R-:W-:Y:S02]  /*15e30*/  ISETP.GE.AND P1, PT, R8, c[0x0][0x3c8], PT ;  /* 0x0000f20008007a0c */ /* 0x000fe40003f26270 */
[----:B------:R-:W-:Y:S01]  /*15e40*/  ISETP.GE.AND P0, PT, R9, c[0x0][0x3c8], PT ;  /* 0x0000f20009007a0c */ /* 0x000fe20003f06270 */
[----:B------:R2:W1:Y:S01]  /*15e50*/  LDS.128 R12, [R4+0xc080] ;  /* 0x00c08000040c7984 */ /* 0x0004620000000c00 */
        /* <DEDUP_REMOVED lines=16> */
[----:B-----5:R1:W-:Y:S04]  /*15f60*/  @!P1 ST.E.128 [R4.64], R16 ;  /* 0x0000001004009985 */ /* 0x0203e8000c101d12 */
[----:B------:R1:W-:Y:S02]  /*15f70*/  @!P0 ST.E.128 [R2.64], R12 ;  /* 0x0000000c02008985 */ /* 0x0003e4000c101d12 */
.L_x_1101:
[----:B---34-:R-:W-:Y:S05]  /*15f80*/  BSYNC B0 ;  /* 0x0000000000007941 */ /* 0x018fea0003800000 */
.L_x_1100:
        /* <DEDUP_REMOVED lines=30> */
.L_x_1103:
[----:B------:R-:W-:Y:S05]  /*16170*/  BSYNC B0 ;  /* 0x0000000000007941 */ /* 0x000fea0003800000 */
.L_x_1102:
        /* <DEDUP_REMOVED lines=30> */
.L_x_1105:
[----:B------:R-:W-:Y:S05]  /*16360*/  BSYNC B0 ;  /* 0x0000000000007941 */ /* 0x000fea0003800000 */
.L_x_1104:
        /* <DEDUP_REMOVED lines=31> */
.L_x_1098:
        /* <DEDUP_REMOVED lines=31> */
.L_x_1106:
        /* <DEDUP_REMOVED lines=43> */
.L_x_1108:
[----:B------:R-:W-:Y:S05]  /*16a00*/  BSYNC B0 ;  /* 0x0000000000007941 */ /* 0x000fea0003800000 */
.L_x_1107:
        /* <DEDUP_REMOVED lines=17> */
[----:B------:R-:W-:Y:S02]  /*16b20*/  LEA R0, R8, R7, 0x5 ;  /* 0x0000000708007211 */ /* 0x000fe400078e28ff */
[----:B------:R-:W-:Y:S02]  /*16b30*/  UIMAD UR7, UR10, UR5, UR7 ;  /* 0x000000050a0772a4 */ /* 0x000fe4000f8e0207 */
[----:B------:R-:W-:Y:S01]  /*16b40*/  UIMAD.WIDE.U32 UR10, UR10, UR4, UR16 ;  /* 0x000000040a0a72a5 */ /* 0x000fe2000f8e0010 */
[C---:B--2---:R-:W-:Y:S02]  /*16b50*/  IMAD R0, R14.reuse, 0x80, R0 ;  /* 0x000000800e007824 */ /* 0x044fe400078e0200 */
        /* <DEDUP_REMOVED lines=56> */
.L_x_1110:
[----:B------:R-:W-:Y:S05]  /*16ee0*/  BSYNC B0 ;  /* 0x0000000000007941 */ /* 0x000fea0003800000 */
.L_x_1109:
        /* <DEDUP_REMOVED lines=27> */
.L_x_1112:
[----:B------:R-:W-:Y:S05]  /*170a0*/  BSYNC B0 ;  /* 0x0000000000007941 */ /* 0x000fea0003800000 */
.L_x_1111:
        /* <DEDUP_REMOVED lines=27> */
.L_x_1114:
[----:B------:R-:W-:Y:S05]  /*17260*/  BSYNC B0 ;  /* 0x0000000000007941 */ /* 0x000fea0003800000 */
.L_x_1113:
        /* <DEDUP_REMOVED lines=28> */
.L_x_1115:
        /* <DEDUP_REMOVED lines=13> */
.L_x_3645:


//--------------------- .text._ZN7cutlass13device_kernelIN5flash19enable_sm80_to_sm89INS1_16FlashAttnFwdSm80INS1_25CollectiveMainloopFwdSm80ILi8ELi1ELb0EN4cute5tupleIJNS5_1CILi128EEENS7_ILi48EEENS7_ILi256EEEEEELi256ENS_10bfloat16_tEfNS_4arch4Sm80ELb0ELb1ELb1ELb1ELb1ELb1ELb1ELb0EEENS1_21CollectiveEpilogueFwdINS6_IJS8_SA_S9_EEENS6_IJNS7_ILi1EEESI_SI_EEESC_SE_Li256ELb1ELb1ELb0ELb0EEENS1_19SingleTileSchedulerILb1ELb0ELb1ELi128EEEEEEEEEvNT_6ParamsE --------------------------
	.section	.text._ZN7cutlass13device_kernelIN5flash19enable_sm80_to_sm89INS1_16FlashAttnFwdSm80INS1_25CollectiveMainloopFwdSm80ILi8ELi1ELb0EN4cute5tupleIJNS5_1CILi128EEENS7_ILi48EEENS7_ILi256EEEEEELi256ENS_10bfloat16_tEfNS_4arch4Sm80ELb0ELb1ELb1ELb1ELb1ELb1ELb1ELb0EEENS1_21CollectiveEpilogueFwdINS6_IJS8_SA_S9_EEENS6_IJNS7_ILi1EEESI_SI_EEESC_SE_Li256ELb1ELb1ELb0ELb0EEENS1_19SingleTileSchedulerILb1ELb0ELb1ELi128EEEEEEEEEvNT_6ParamsE,"ax",@progbits
	.sectioninfo	@"SHI_REGISTERS=255"
	.align	128
.text._ZN7cutlass13device_kernelIN5flash19enable_sm80_to_sm89INS1_16FlashAttnFwdSm80INS1_25CollectiveMainloopFwdSm80ILi8ELi1ELb0EN4cute5tupleIJNS5_1CILi128EEENS7_ILi48EEENS7_ILi256EEEEEELi256ENS_10bfloat16_tEfNS_4arch4Sm80ELb0ELb1ELb1ELb1ELb1ELb1ELb1ELb0EEENS1_21CollectiveEpilogueFwdINS6_IJS8_SA_S9_EEENS6_IJNS7_ILi1EEESI_SI_EEESC_SE_Li256ELb1ELb1ELb0ELb0EEENS1_19SingleTileSchedulerILb1ELb0ELb1ELi128EEEEEEEEEvNT_6ParamsE:
        .type           _ZN7cutlass13device_kernelIN5flash19enable_sm80_to_sm89INS1_16FlashAttnFwdSm80INS1_25CollectiveMainloopFwdSm80ILi8ELi1ELb0EN4cute5tupleIJNS5_1CILi128EEENS7_ILi48EEENS7_ILi256EEEEEELi256ENS_10bfloat16_tEfNS_4arch4Sm80ELb0ELb1ELb1ELb1ELb1ELb1ELb1ELb0EEENS1_21CollectiveEpilogueFwdINS6_IJS8_SA_S9_EEENS6_IJNS7_ILi1EEESI_SI_EEESC_SE_Li256ELb1ELb1ELb0ELb0EEENS1_19SingleTileSchedulerILb1ELb0ELb1ELi128EEEEEEEEEvNT_6ParamsE,@function
        .size           _ZN7cutlass13device_kernelIN5flash19enable_sm80_to_sm89INS1_16FlashAttnFwdSm80INS1_25CollectiveMainloopFwdSm80ILi8ELi1ELb0EN4cute5tupleIJNS5_1CILi128EEENS7_ILi48EEENS7_ILi256EEEEEELi256ENS_10bfloat16_tEfNS_4arch4Sm80ELb0ELb1ELb1ELb1ELb1ELb1ELb1ELb0EEENS1_21CollectiveEpilogueFwdINS6_IJS8_SA_S9_EEENS6_IJNS7_ILi1EEESI_SI_EEESC_SE_Li256ELb1ELb1ELb0ELb0EEENS1_19SingleTileSchedulerILb1ELb0ELb1ELi128EEEEEEEEEvNT_6ParamsE,(.L_x_3646 - _ZN7cutlass13device_kernelIN5flash19enable_sm80_to_sm89INS1_16FlashAttnFwdSm80INS1_25CollectiveMainloopFwdSm80ILi8ELi1ELb0EN4cute5tupleIJNS5_1CILi128EEENS7_ILi48EEENS7_ILi256EEEEEELi256ENS_10bfloat16_tEfNS_4arch4Sm80ELb0ELb1ELb1ELb1ELb1ELb1ELb1ELb0EEENS1_21CollectiveEpilogueFwdINS6_IJS8_SA_S9_EEENS6_IJNS7_ILi1EEESI_SI_EEESC_SE_Li256ELb1ELb1ELb0ELb0EEENS1_19SingleTileSchedulerILb1ELb0ELb1ELi128EEEEEEEEEvNT_6ParamsE)
        .other          _ZN7cutlass13device_kernelIN5flash19enable_sm80_to_sm89INS1_16FlashAttnFwdSm80INS1_25CollectiveMainloopFwdSm80ILi8ELi1ELb0EN4cute5tupleIJNS5_1CILi128EEENS7_ILi48EEENS7_ILi256EEEEEELi256ENS_10bfloat16_tEfNS_4arch4Sm80ELb0ELb1ELb1ELb1ELb1ELb1ELb1ELb0EEENS1_21CollectiveEpilogueFwdINS6_IJS8_SA_S9_EEENS6_IJNS7_ILi1EEESI_SI_EEESC_SE_Li256ELb1ELb1ELb0ELb0EEENS1_19SingleTileSchedulerILb1ELb0ELb1ELi128EEEEEEEEEvNT_6ParamsE,@"STO_CUDA_ENTRY STV_DEFAULT"
_ZN7cutlass13device_kernelIN5flash19enable_sm80_to_sm89INS1_16FlashAttnFwdSm80INS1_25CollectiveMainloopFwdSm80ILi8ELi1ELb0EN4cute5tupleIJNS5_1CILi128EEENS7_ILi48EEENS7_ILi256EEEEEELi256ENS_10bfloat16_tEfNS_4arch4Sm80ELb0ELb1ELb1ELb1ELb1ELb1ELb1ELb0EEENS1_21CollectiveEpilogueFwdINS6_IJS8_SA_S9_EEENS6_IJNS7_ILi1EEESI_SI_EEESC_SE_Li256ELb1ELb1ELb0ELb0EEENS1_19SingleTileSchedulerILb1ELb0ELb1ELi128EEEEEEEEEvNT_6ParamsE:
[----:B------:R-:W-:Y:S02]  /*0000*/  MOV R1, c[0x0][0x28] ;  /* 0x00000a0000017a02 */ /* 0x000fe40000000f00 */
[----:B------:R-:W1:Y:S01]  /*0010*/  S2R R166, SR_TID.X ;  /* 0x0000000000a67919 */ /* 0x000e620000002100 */
[----:B------:R-:W-:Y:S01]  /*0020*/  IMAD.MOV.U32 R12, RZ, RZ, 0x4 ;  /* 0x00000004ff0c7424 */ /* 0x000fe200078e00ff */
[----:B------:R-:W-:Y:S01]  /*0030*/  ULDC.64 UR14, c[0x0][0x118] ;  /* 0x00004600000e7ab9 */ /* 0x000fe20000000a00 */
[----:B------:R-:W-:Y:S01]  /*0040*/  IADD3 R1, R1, -0x78, RZ ;  /* 0xffffff8801017810 */ /* 0x000fe20007ffe0ff */
        /* <DEDUP_REMOVED lines=12> */
.L_x_1117:
        /* <DEDUP_REMOVED lines=8> */
.L_x_1119:
[----:B------:R-:W-:-:S05]  /*0190*/  MOV R0, c[0x0][0x54c] ;  /* 0x0001530000007a02 */ /* 0x000fca0000000f00 */
.L_x_1118:
[----:B-----5:R-:W-:Y:S01]  /*01a0*/  IMAD R0, R0, c[0x0][0x548], RZ ;  /* 0x0001520000007a24 */ /* 0x020fe200078e02ff */
[----:B------:R-:W-:-:S04]  /*01b0*/  SHF.L.U32 R164, R167, 0x7, RZ ;  /* 0x00000007a7a47819 */ /* 0x000fc800000006ff */
[----:B------:R-:W-:-:S04]  /*01c0*/  ISETP.GE.AND P0, PT, R164, R0, PT ;  /* 0x00000000a400720c */ /* 0x000fc80003f06270 */
[----:B------:R-:W-:-:S05]  /*01d0*/  SEL R0, R5, 0xffffffff, !P0 ;  /* 0xffffffff05007807 */ /* 0x000fca0004000000 */
[----:B------:R2:W-:Y:S01]  /*01e0*/  STL [R1+0x70], R0 ;  /* 0x0000700001007387 */ /* 0x0005e20000100800 */
[----:B------:R-:W-:Y:S05]  /*01f0*/  BRA `(.L_x_1120) ;  /* 0x0000013000007947 */ /* 0x000fea0003800000 */
.L_x_1116:
[----:B---3--:R-:W-:-:S04]  /*0200*/  ISETP.NE.U32.AND P0, PT, RZ, c[0x0][0x568], PT ;  /* 0x00015a00ff007a0c */ /* 0x008fc80003f05070 */
[----:B------:R-:W-:-:S13]  /*0210*/  ISETP.NE.AND.EX P0, PT, RZ, c[0x0][0x56c], PT, P0 ;  /* 0x00015b00ff007a0c */ /* 0x000fda0003f05300 */
[----:B------:R-:W-:Y:S05]  /*0220*/  @!P0 BRA `(.L_x_1121) ;  /* 0x0000002000008947 */ /* 0x000fea0003800000 */
[----:B------:R1:W5:Y:S01]  /*0230*/  LDG.E R0, [R2.64] ;  /* 0x0000000e02007981 */ /* 0x000362000c1e1900 */
[----:B------:R-:W-:Y:S05]  /*0240*/  BRA `(.L_x_1122) ;  /* 0x0000009000007947 */ /* 0x000fea0003800000 */
.L_x_1121:
        /* <DEDUP_REMOVED lines=8> */
.L_x_1123:
[----:B------:R-:W-:-:S05]  /*02d0*/  MOV R0, c[0x0][0x54c] ;  /* 0x0001530000007a02 */ /* 0x000fca0000000f00 */
.L_x_1122:
[----:B-----5:R-:W-:Y:S01]  /*02e0*/  IMAD R0, R0, c[0x0][0x548], RZ ;  /* 0x0001520000007a24 */ /* 0x020fe200078e02ff */
[----:B------:R-:W-:-:S04]  /*02f0*/  SHF.L.U32 R164, R167, 0x7, RZ ;  /* 0x00000007a7a47819 */ /* 0x000fc800000006ff */
[----:B------:R-:W-:-:S04]  /*0300*/  ISETP.GE.AND P0, PT, R164, R0, PT ;  /* 0x00000000a400720c */ /* 0x000fc80003f06270 */
[----:B------:R-:W-:-:S05]  /*0310*/  SEL R0, R5, 0xffffffff, !P0 ;  /* 0xffffffff05007807 */ /* 0x000fca0004000000 */
[----:B------:R2:W-:Y:S04]  /*0320*/  STL [R1+0x70], R0 ;  /* 0x0000700001007387 */ /* 0x0005e80000100800 */
.L_x_1120:
[----:B------:R-:W3:Y:S02]  /*0330*/  LDL R29, [R1+0x70] ;  /* 0x00007000011d7983 */ /* 0x000ee40000100800 */
[----:B---3--:R-:W-:-:S13]  /*0340*/  ISETP.GE.AND P0, PT, R29, RZ, PT ;  /* 0x000000ff1d00720c */ /* 0x008fda0003f06270 */
[----:B------:R-:W-:Y:S05]  /*0350*/  @!P0 EXIT ;  /* 0x000000000000894d */ /* 0x000fea0003800000 */
[----:B------:R-:W-:Y:S01]  /*0360*/  ISETP.NE.U32.AND P0, PT, RZ, c[0x0][0x370], PT ;  /* 0x0000dc00ff007a0c */ /* 0x000fe20003f05070 */
[----:B------:R-:W-:Y:S01]  /*0370*/  IMAD.MOV.U32 R10, RZ, RZ, RZ ;  /* 0x000000ffff0a7224 */ /* 0x000fe200078e00ff */
[----:B------:R-:W-:Y:S01]  /*0380*/  ISETP.NE.U32.AND P1, PT, RZ, c[0x0][0x348], PT ;  /* 0x0000d200ff007a0c */ /* 0x000fe20003f25070 */
[----:B------:R-:W-:Y:S01]  /*0390*/  IMAD.MOV.U32 R13, RZ, RZ, RZ ;  /* 0x000000ffff0d7224 */ /* 0x000fe200078e00ff */
[----:B------:R-:W-:Y:S01]  /*03a0*/  ISETP.NE.AND.EX P0, PT, RZ, c[0x0][0x374], PT, P0 ;  /* 0x0000dd00ff007a0c */ /* 0x000fe20003f05300 */
[----:B------:R-:W-:Y:S01]  /*03b0*/  IMAD.WIDE R6, R29, R12, c[0x0][0x350] ;  /* 0x0000d4001d067625 */ /* 0x000fe200078e020c */
[----:B------:R-:W-:Y:S02]  /*03c0*/  ISETP.NE.U32.AND P3, PT, RZ, c[0x0][0x358], PT ;  /* 0x0000d600ff007a0c */ /* 0x000fe40003f65070 */
[----:B------:R-:W-:Y:S02]  /*03d0*/  ISETP.NE.AND.EX P1, PT, RZ, c[0x0][0x34c], PT, P1 ;  /* 0x0000d300ff007a0c */ /* 0x000fe40003f25310 */
[----:B------:R-:W-:Y:S01]  /*03e0*/  ISETP.NE.AND.EX P3, PT, RZ, c[0x0][0x35c], PT, P3 ;  /* 0x0000d700ff007a0c */ /* 0x000fe20003f65330 */
[----:B------:R-:W-:Y:S01]  /*03f0*/  IMAD.MOV.U32 R15, RZ, RZ, RZ ;  /* 0x000000ffff0f7224 */ /* 0x000fe200078e00ff */
[----:B--2---:R-:W-:-:S02]  /*0400*/  MOV R0, RZ ;  /* 0x000000ff00007202 */ /* 0x004fc40000000f00 */
[----:B------:R-:W-:-:S03]  /*0410*/  ISETP.NE.U32.AND P2, PT, RZ, c[0x0][0x350], PT ;  /* 0x0000d400ff007a0c */ /* 0x000fc60003f45070 */
[----:B-1----:R-:W-:Y:S01]  /*0420*/  @P0 IMAD.WIDE R2, R29, R12, c[0x0][0x370] ;  /* 0x0000dc001d020625 */ /* 0x002fe200078e020c */
[----:B------:R-:W-:-:S03]  /*0430*/  ISETP.NE.AND.EX P2, PT, RZ, c[0x0][0x354], PT, P2 ;  /* 0x0000d500ff007a0c */ /* 0x000fc60003f45320 */
[CC--:B------:R-:W-:Y:S01]  /*0440*/  IMAD.WIDE R8, R29.reuse, R12.reuse, c[0x0][0x348] ;  /* 0x0000d2001d087625 */ /* 0x0c0fe200078e020c */
[----:B------:R1:W2:Y:S04]  /*0450*/  @P0 LDG.E R10, [R2.64] ;  /* 0x0000000e020a0981 */ /* 0x0002a8000c1e1900 */
[----:B------:R-:W3:Y:S05]  /*0460*/  @P1 LDG.E R0, [R8.64] ;  /* 0x0000000e08001981 */ /* 0x000eea000c1e1900 */
[----:B------:R-:W4:Y:S01]  /*0470*/  @P2 LDG.E R13, [R6.64] ;  /* 0x0000000e060d2981 */ /* 0x000f22000c1e1900 */
[----:B-1----:R-:W-:-:S05]  /*0480*/  IMAD.WIDE R2, R29, R12, c[0x0][0x358] ;  /* 0x0000d6001d027625 */ /* 0x002fca00078e020c */
[----:B------:R-:W4:Y:S01]  /*0490*/  @P3 LDG.E R15, [R2.64] ;  /* 0x0000000e020f3981 */ /* 0x000f22000c1e1900 */
[----:B------:R-:W-:-:S03]  /*04a0*/  ISETP.NE.U32.AND P0, PT, RZ, c[0x0][0x360], PT ;  /* 0x0000d800ff007a0c */ /* 0x000fc60003f05070 */
[----:B------:R-:W1:Y:S01]  /*04b0*/  S2R R30, SR_CTAID.Y ;  /* 0x00000000001e7919 */ /* 0x000e620000002600 */
[----:B------:R-:W-:Y:S01]  /*04c0*/  ISETP.NE.AND.EX P0, PT, RZ, c[0x0][0x364], PT, P0 ;  /* 0x0000d900ff007a0c */ /* 0x000fe20003f05300 */
[----:B------:R-:W-:Y:S02]  /*04d0*/  IMAD.MOV.U32 R19, RZ, RZ, c[0x0][0x168] ;  /* 0x00005a00ff137624 */ /* 0x000fe400078e00ff */
[----:B------:R-:W-:-:S10]  /*04e0*/  IMAD.MOV.U32 R11, RZ, RZ, c[0x0][0x2ac] ;  /* 0x0000ab00ff0b7624 */ /* 0x000fd400078e00ff */
[----:B------:R-:W-:-:S05]  /*04f0*/  @P0 IMAD.WIDE R4, R29, R12, c[0x0][0x360] ;  /* 0x0000d8001d040625 */ /* 0x000fca00078e020c */
[----:B------:R4:W5:Y:S01]  /*0500*/  @P0 LDG.E R19, [R4.64] ;  /* 0x0000000e04130981 */ /* 0x000962000c1e1900 */
[----:B------:R-:W-:Y:S01]  /*0510*/  IMAD R11, R11, c[0x0][0x1d0], RZ ;  /* 0x000074000b0b7a24 */ /* 0x000fe200078e02ff */
[----:B-1----:R-:W-:Y:S02]  /*0520*/  SHF.R.S32.HI R31, RZ, 0x1f, R30 ;  /* 0x0000001fff1f7819 */ /* 0x002fe4000001141e */
[----:B--2---:R-:W-:Y:S04]  /*0530*/  STL [R1+0x48], R10 ;  /* 0x0000480a01007387 */ /* 0x004fe80000100800 */
[----:B---3--:R-:W-:Y:S01]  /*0540*/  STL [R1+0x4c], R0 ;  /* 0x00004c0001007387 */ /* 0x008fe20000100800 */
[----:B----4-:R-:W-:-:S03]  /*0550*/  IADD3 R4, R13, R10, RZ ;  /* 0x0000000a0d047210 */ /* 0x010fc60007ffe0ff */
[----:B------:R-:W-:Y:S04]  /*0560*/  STL [R1+0x54], R15 ;  /* 0x0000540f01007387 */ /* 0x000fe80000100800 */
[----:B------:R1:W-:Y:S02]  /*0570*/  STL [R1+0x50], R4 ;  /* 0x0000500401007387 */ /* 0x0003e40000100800 */
[----:B-1----:R-:W-:Y:S01]  /*0580*/  MOV R4, c[0x0][0x228] ;  /* 0x00008a0000047a02 */ /* 0x002fe20000000f00 */
[----:B------:R-:W-:Y:S05]  /*0590*/  @P0 BRA `(.L_x_1124) ;  /* 0x0000004000000947 */ /* 0x000fea0003800000 */
[----:B------:R-:W-:Y:S05]  /*05a0*/  @!P1 BRA `(.L_x_1124) ;  /* 0x0000003000009947 */ /* 0x000fea0003800000 */
[----:B------:R1:W2:Y:S04]  /*05b0*/  LDG.E R0, [R8.64] ;  /* 0x0000000e08007981 */ /* 0x0002a8000c1e1900 */
[----:B-1----:R-:W2:Y:S02]  /*05c0*/  LDG.E R8, [R8.64+0x4] ;  /* 0x0000040e08087981 */ /* 0x002ea4000c1e1900 */
[----:B--2--5:R-:W-:-:S05]  /*05d0*/  IADD3 R19, -R0, R8, RZ ;  /* 0x0000000800137210 */ /* 0x024fca0007ffe1ff */
.L_x_1124:
[----:B-----5:R1:W-:Y:S01]  /*05e0*/  STL [R1+0x58], R19 ;  /* 0x0000581301007387 */ /* 0x0203e20000100800 */
[----:B------:R-:W-:-:S04]  /*05f0*/  ISETP.NE.U32.AND P0, PT, RZ, c[0x0][0x368], PT ;  /* 0x0000da00ff007a0c */ /* 0x000fc80003f05070 */
[----:B------:R-:W-:-:S13]  /*0600*/  ISETP.NE.AND.EX P0, PT, RZ, c[0x0][0x36c], PT, P0 ;  /* 0x0000db00ff007a0c */ /* 0x000fda0003f05300 */
[----:B------:R-:W-:Y:S05]  /*0610*/  @!P0 BRA `(.L_x_1125) ;  /* 0x0000003000008947 */ /* 0x000fea0003800000 */
[----:B------:R-:W-:-:S05]  /*0620*/  IMAD.WIDE R6, R29, R12, c[0x0][0x368] ;  /* 0x0000da001d067625 */ /* 0x000fca00078e020c */
[----:B------:R2:W5:Y:S01]  /*0630*/  LDG.E R11, [R6.64] ;  /* 0x0000000e060b7981 */ /* 0x000562000c1e1900 */
[----:B------:R-:W-:Y:S05]  /*0640*/  BRA `(.L_x_1126) ;  /* 0x0000004000007947 */ /* 0x000fea0003800000 */
.L_x_1125:
[----:B------:R-:W-:Y:S05]  /*0650*/  @!P2 BRA `(.L_x_1126) ;  /* 0x000000300000a947 */ /* 0x000fea0003800000 */
[----:B------:R2:W3:Y:S04]  /*0660*/  LDG.E R0, [R6.64] ;  /* 0x0000000e06007981 */ /* 0x0004e8000c1e1900 */
[----:B--2---:R-:W3:Y:S02]  /*0670*/  LDG.E R6, [R6.64+0x4] ;  /* 0x0000040e06067981 */ /* 0x004ee4000c1e1900 */
[----:B---3--:R-:W-:Y:S02]  /*0680*/  IADD3 R11, -R0, R6, RZ ;  /* 0x00000006000b7210 */ /* 0x008fe40007ffe1ff */
.L_x_1126:
[----:B------:R-:W-:Y:S01]  /*0690*/  ISETP.NE.U32.AND P0, PT, RZ, c[0x0][0x378], PT ;  /* 0x0000de00ff007a0c */ /* 0x000fe20003f05070 */
[----:B------:R3:W4:Y:S03]  /*06a0*/  @P3 LDG.E R5, [R2.64] ;  /* 0x0000000e02053981 */ /* 0x000726000c1e1900 */
[----:B------:R-:W-:Y:S01]  /*06b0*/  ISETP.NE.AND.EX P0, PT, RZ, c[0x0][0x37c], PT, P0 ;  /* 0x0000df00ff007a0c */ /* 0x000fe20003f05300 */
[----:B------:R3:W4:Y:S01]  /*06c0*/  @P3 LDG.E R0, [R2.64+0x4] ;  /* 0x0000040e02003981 */ /* 0x000722000c1e1900 */
[----:B-----5:R-:W-:-:S11]  /*06d0*/  IMAD.MOV.U32 R22, RZ, RZ, R11 ;  /* 0x000000ffff167224 */ /* 0x020fd600078e000b */
[----:B---3--:R-:W-:-:S05]  /*06e0*/  @P0 IMAD.WIDE R2, R29, R12, c[0x0][0x378] ;  /* 0x0000de001d020625 */ /* 0x008fca00078e020c */
[----:B--2---:R3:W2:Y:S01]  /*06f0*/  @P0 LDG.E R22, [R2.64] ;  /* 0x0000000e02160981 */ /* 0x0046a2000c1e1900 */
[----:B------:R-:W-:Y:S02]  /*0700*/  IMAD.IADD R10, R11, 0x1, -R10 ;  /* 0x000000010b0a7824 */ /* 0x000fe400078e0a0a */
[----:B------:R-:W-:-:S03]  /*0710*/  IMAD.MOV.U32 R8, RZ, RZ, c[0x0][0x32c] ;  /* 0x0000cb00ff087624 */ /* 0x000fc600078e00ff */
[----:B------:R1:W-:Y:S01]  /*0720*/  STL [R1+0x5c], R10 ;  /* 0x00005c0a01007387 */ /* 0x0003e20000100800 */
[----:B---3--:R-:W-:-:S05]  /*0730*/  IMAD.MOV.U32 R2, RZ, RZ, c[0x0][0x2c4] ;  /* 0x0000b100ff027624 */ /* 0x008fca00078e00ff */
[----:B------:R-:W-:Y:S02]  /*0740*/  ISETP.NE.AND P1, PT, R2, 0x1, PT ;  /* 0x000000010200780c */ /* 0x000fe40003f25270 */
[----:B------:R-:W-:Y:S01]  /*0750*/  ISETP.GE.AND P2, PT, R8, 0x1, PT ;  /* 0x000000010800780c */ /* 0x000fe20003f46270 */
[----:B----4-:R-:W-:Y:S01]  /*0760*/  @P3 IMAD.IADD R4, R0, 0x1, -R5 ;  /* 0x0000000100043824 */ /* 0x010fe200078e0a05 */
[----:B------:R-:W-:-:S03]  /*0770*/  IADD3 R0, R164, 0x7f, RZ ;  /* 0x0000007fa4007810 */ /* 0x000fc60007ffe0ff */
[----:B------:R-:W-:-:S06]  /*0780*/  IMAD.IADD R5, R10, 0x1, R4 ;  /* 0x000000010a057824 */ /* 0x000fcc00078e0204 */
[----:B------:R-:W-:Y:S01]  /*0790*/  @P1 IMAD.HI.U32 R2, R0, c[0x0][0x2c8], RZ ;  /* 0x0000b20000021a27 */ /* 0x000fe200078e00ff */
[----:B------:R1:W-:Y:S01]  /*07a0*/  STL.64 [R1+0x60], R4 ;  /* 0x0000600401007387 */ /* 0x0003e20000100a00 */
[----:B------:R-:W-:-:S03]  /*07b0*/  IADD3 R3, R5, 0x2f, RZ ;  /* 0x0000002f05037810 */ /* 0x000fc60007ffe0ff */
[----:B------:R-:W-:Y:S02]  /*07c0*/  @P1 SHF.R.U32.HI R0, RZ, c[0x0][0x2cc], R2 ;  /* 0x0000b300ff001a19 */ /* 0x000fe40000011602 */
[----:B------:R-:W-:Y:S02]  /*07d0*/  IMAD.HI R3, R3, 0x2aaaaaab, RZ ;  /* 0x2aaaaaab03037827 */ /* 0x000fe400078e02ff */
[----:B------:R-:W-:Y:S01]  /*07e0*/  IADD3 R0, R0, 0x1, R5 ;  /* 0x0000000100007810 */ /* 0x000fe20007ffe005 */
[----:B--2---:R1:W-:Y:S02]  /*07f0*/  STL [R1+0x68], R22 ;  /* 0x0000681601007387 */ /* 0x0043e40000100800 */
[----:B------:R-:W-:Y:S02]  /*0800*/  SHF.R.U32.HI R6, RZ, 0x1f, R3 ;  /* 0x0000001fff067819 */ /* 0x000fe40000011603 */
[----:B------:R-:W-:Y:S02]  /*0810*/  IMAD.IADD R2, R0, 0x1, -R19 ;  /* 0x0000000100027824 */ /* 0x000fe400078e0a13 */
[----:B------:R-:W-:-:S03]  /*0820*/  LEA.HI.SX32 R7, R3, R6, 0x1d ;  /* 0x0000000603077211 */ /* 0x000fc600078feaff */
[----:B------:R-:W-:Y:S01]  /*0830*/  IADD3 R6, R2, c[0x0][0x328], RZ ;  /* 0x0000ca0002067a10 */ /* 0x000fe20007ffe0ff */
[----:B------:R-:W-:Y:S05]  /*0840*/  @!P2 BRA `(.L_x_1127) ;  /* 0x000000e00000a947 */ /* 0x000fea0003800000 */
[C---:B------:R-:W-:Y:S02]  /*0850*/  ISETP.GT.AND P0, PT, R2.reuse, RZ, PT ;  /* 0x000000ff0200720c */ /* 0x040fe40003f04270 */
[----:B------:R-:W-:-:S11]  /*0860*/  IADD3 R0, R2, -0x1, RZ ;  /* 0xffffffff02007810 */ /* 0x000fd60007ffe0ff */
[----:B------:R-:W-:Y:S05]  /*0870*/  @P0 BRA `(.L_x_1128) ;  /* 0x0000006000000947 */ /* 0x000fea0003800000 */
[----:B------:R-:W-:Y:S01]  /*0880*/  ISETP.NE.AND P0, PT, R8, 0x1, PT ;  /* 0x000000010800780c */ /* 0x000fe20003f05270 */
[----:B------:R-:W-:-:S12]  /*0890*/  IMAD.MOV R0, RZ, RZ, -R2 ;  /* 0x000000ffff007224 */ /* 0x000fd800078e0a02 */
[----:B------:R-:W-:-:S05]  /*08a0*/  @P0 IMAD.HI.U32 R2, R0, c[0x0][0x330], RZ ;  /* 0x0000cc0000020a27 */ /* 0x000fca00078e00ff */
[----:B------:R-:W-:-:S04]  /*08b0*/  @P0 SHF.R.U32.HI R0, RZ, c[0x0][0x334], R2 ;  /* 0x0000cd00ff000a19 */ /* 0x000fc80000011602 */
[----:B------:R-:W-:Y:S01]  /*08c0*/  LOP3.LUT R0, RZ, R0, RZ, 0x33, !PT ;  /* 0x00000000ff007212 */ /* 0x000fe200078e33ff */
[----:B------:R-:W-:Y:S05]  /*08d0*/  BRA `(.L_x_1129) ;  /* 0x0000003000007947 */ /* 0x000fea0003800000 */
.L_x_1128:
[----:B------:R-:W-:-:S13]  /*08e0*/  ISETP.NE.AND P0, PT, R8, 0x1, PT ;  /* 0x000000010800780c */ /* 0x000fda0003f05270 */
[----:B------:R-:W-:-:S05]  /*08f0*/  @P0 IMAD.HI.U32 R2, R0, c[0x0][0x330], RZ ;  /* 0x0000cc0000020a27 */ /* 0x000fca00078e00ff */
[----:B------:R-:W-:-:S05]  /*0900*/  @P0 SHF.R.U32.HI R0, RZ, c[0x0][0x334], R2 ;  /* 0x0000cd00ff000a19 */ /* 0x000fca0000011602 */
.L_x_1129:
[----:B------:R-:W-:-:S05]  /*0910*/  IMAD R0, R0, R8, c[0x0][0x32c] ;  /* 0x0000cb0000007624 */ /* 0x000fca00078e0208 */
[----:B------:R-:W-:Y:S02]  /*0920*/  IMNMX R6, R6, R0, PT ;  /* 0x0000000006067217 */ /* 0x000fe40003800200 */
.L_x_1127:
[----:B------:R-:W-:-:S04]  /*0930*/  @P1 IMAD.HI.U32 R2, R164, c[0x0][0x2c8], RZ ;  /* 0x0000b200a4021a27 */ /* 0x000fc800078e00ff */
[----:B------:R-:W-:Y:S01]  /*0940*/  IMAD.MOV.U32 R0, RZ, RZ, R164 ;  /* 0x000000ffff007224 */ /* 0x000fe200078e00a4 */
[----:B------:R-:W-:-:S04]  /*0950*/  @P1 SHF.R.U32.HI R0, RZ, c[0x0][0x2cc], R2 ;  /* 0x0000b300ff001a19 */ /* 0x000fc80000011602 */
[----:B------:R-:W-:-:S04]  /*0960*/  IADD3 R0, R0, R5, -R19 ;  /* 0x0000000500007210 */ /* 0x000fc80007ffe813 */
[----:B------:R-:W-:Y:S01]  /*0970*/  IADD3 R3, R0, -c[0x0][0x324], RZ ;  /* 0x8000c90000037a10 */ /* 0x000fe20007ffe0ff */
[----:B------:R-:W-:Y:S05]  /*0980*/  @!P2 BRA `(.L_x_1130) ;  /* 0x000000d00000a947 */ /* 0x000fea0003800000 */
[----:B------:R-:W-:-:S13]  /*0990*/  ISETP.GT.AND P0, PT, R0, -0x1, PT ;  /* 0xffffffff0000780c */ /* 0x000fda0003f04270 */
[----:B------:R-:W-:Y:S05]  /*09a0*/  @P0 BRA `(.L_x_1131) ;  /* 0x0000006000000947 */ /* 0x000fea0003800000 */
[----:B------:R-:W-:Y:S02]  /*09b0*/  ISETP.NE.AND P0, PT, R8, 0x1, PT ;  /* 0x000000010800780c */ /* 0x000fe40003f05270 */
[----:B------:R-:W-:-:S11]  /*09c0*/  LOP3.LUT R0, RZ, R0, RZ, 0x33, !PT ;  /* 0x00000000ff007212 */ /* 0x000fd600078e33ff */
[----:B------:R-:W-:-:S05]  /*09d0*/  @P0 IMAD.HI.U32 R2, R0, c[0x0][0x330], RZ ;  /* 0x0000cc0000020a27 */ /* 0x000fca00078e00ff */
[----:B------:R-:W-:-:S04]  /*09e0*/  @P0 SHF.R.U32.HI R0, RZ, c[0x0][0x334], R2 ;  /* 0x0000cd00ff000a19 */ /* 0x000fc80000011602 */
[----:B------:R-:W-:Y:S01]  /*09f0*/  LOP3.LUT R0, RZ, R0, RZ, 0x33, !PT ;  /* 0x00000000ff007212 */ /* 0x000fe200078e33ff */
[----:B------:R-:W-:Y:S05]  /*0a00*/  BRA `(.L_x_1132) ;  /* 0x0000003000007947 */ /* 0x000fea0003800000 */
.L_x_1131:
[----:B------:R-:W-:-:S13]  /*0a10*/  ISETP.NE.AND P0, PT, R8, 0x1, PT ;  /* 0x000000010800780c */ /* 0x000fda0003f05270 */
[----:B------:R-:W-:-:S05]  /*0a20*/  @P0 IMAD.HI.U32 R2, R0, c[0x0][0x330], RZ ;  /* 0x0000cc0000020a27 */ /* 0x000fca00078e00ff */
[----:B------:R-:W-:-:S05]  /*0a30*/  @P0 SHF.R.U32.HI R0, RZ, c[0x0][0x334], R2 ;  /* 0x0000cd00ff000a19 */ /* 0x000fca0000011602 */
.L_x_1132:
[----:B------:R-:W-:-:S05]  /*0a40*/  IMAD R0, R0, c[0x0][0x32c], RZ ;  /* 0x0000cb0000007a24 */ /* 0x000fca00078e02ff */
[----:B------:R-:W-:-:S04]  /*0a50*/  IMNMX R3, R3, R0, !PT ;  /* 0x0000000003037217 */ /* 0x000fc80007800200 */
.L_x_1130:
[----:B------:R-:W-:Y:S01]  /*0a60*/  IADD3 R2, R6, 0x2f, RZ ;  /* 0x0000002f06027810 */ /* 0x000fe20007ffe0ff */
[----:B------:R-:W-:-:S04]  /*0a70*/  IMAD.HI R0, R3, 0x2aaaaaab, RZ ;  /* 0x2aaaaaab03007827 */ /* 0x000fc800078e02ff */
[----:B------:R-:W-:Y:S01]  /*0a80*/  IMAD.HI R3, R2, 0x2aaaaaab, RZ ;  /* 0x2aaaaaab02037827 */ /* 0x000fe200078e02ff */
[----:B------:R-:W-:-:S04]  /*0a90*/  SHF.R.U32.HI R2, RZ, 0x1f, R0 ;  /* 0x0000001fff027819 */ /* 0x000fc80000011600 */
[----:B------:R-:W-:Y:S02]  /*0aa0*/  SHF.R.U32.HI R6, RZ, 0x1f, R3 ;  /* 0x0000001fff067819 */ /* 0x000fe40000011603 */
[----:B------:R-:W-:Y:S02]  /*0ab0*/  LEA.HI.SX32 R0, R0, R2, 0x1d ;  /* 0x0000000200007211 */ /* 0x000fe400078feaff */
[----:B------:R-:W-:Y:S02]  /*0ac0*/  LEA.HI.SX32 R3, R3, R6, 0x1d ;  /* 0x0000000603037211 */ /* 0x000fe400078feaff */
[----:B------:R-:W-:Y:S02]  /*0ad0*/  IMNMX R2, RZ, R0, !PT ;  /* 0x00000000ff027217 */ /* 0x000fe40007800200 */
[----:B------:R-:W-:-:S03]  /*0ae0*/  IMNMX R0, R7, R3, PT ;  /* 0x0000000307007217 */ /* 0x000fc60003800200 */
[--C-:B------:R-:W-:Y:S02]  /*0af0*/  IMAD R2, R2, 0x30, -R10.reuse ;  /* 0x0000003002027824 */ /* 0x100fe400078e0a0a */
[----:B------:R-:W-:-:S03]  /*0b00*/  IMAD R0, R0, 0x30, -R10 ;  /* 0x0000003000007824 */ /* 0x000fc600078e0a0a */
[----:B------:R-:W-:Y:S02]  /*0b10*/  IMNMX R2, RZ, R2, !PT ;  /* 0x00000002ff027217 */ /* 0x000fe40007800200 */
        /* <DEDUP_REMOVED lines=11> */
[----:B------:R-:W-:Y:S02]  /*0bd0*/  ISETP.NE.U32.AND P0, PT, RZ, c[0x0][0x340], PT ;  /* 0x0000d000ff007a0c */ /* 0x000fe40003f05070 */
[----:B------:R-:W-:Y:S01]  /*0be0*/  SHF.R.S32.HI R26, RZ, 0x1f, R166 ;  /* 0x0000001fff1a7819 */ /* 0x000fe200000114a6 */
[----:B-1----:R-:W-:Y:S01]  /*0bf0*/  IMAD R5, R31, c[0x0][0x240], RZ ;  /* 0x000090001f057a24 */ /* 0x002fe200078e02ff */
[----:B------:R-:W-:Y:S01]  /*0c00*/  ISETP.NE.AND.EX P2, PT, RZ, c[0x0][0x344], PT, P0 ;  /* 0x0000d100ff007a0c */ /* 0x000fe20003f45300 */
[----:B------:R-:W-:Y:S02]  /*0c10*/  UMOV UR9, 0x30 ;  /* 0x0000003000097882 */ /* 0x000fe40000000000 */
[----:B------:R-:W-:-:S10]  /*0c20*/  ULDC.64 UR4, c[0x0][0x238] ;  /* 0x00008e0000047ab9 */ /* 0x000fd40000000a00 */
[----:B------:R-:W-:-:S05]  /*0c30*/  @P2 IMAD.WIDE R2, R29, R12, c[0x0][0x340] ;  /* 0x0000d0001d022625 */ /* 0x000fca00078e020c */
[----:B------:R1:W2:Y:S01]  /*0c40*/  @P2 LDG.E R14, [R2.64] ;  /* 0x0000000e020e2981 */ /* 0x0002a2000c1e1900 */
[----:B------:R-:W-:Y:S01]  /*0c50*/  LEA.HI R43, R26, R166, RZ, 0x3 ;  /* 0x000000a61a2b7211 */ /* 0x000fe200078f18ff */
[----:B------:R-:W-:Y:S01]  /*0c60*/  IMAD R5, R30, c[0x0][0x244], R5 ;  /* 0x000091001e057a24 */ /* 0x000fe200078e0205 */
[----:B------:R-:W-:Y:S01]  /*0c70*/  SHF.R.S32.HI R12, RZ, 0x1f, R29 ;  /* 0x0000001fff0c7819 */ /* 0x000fe2000001141d */
[----:B------:R-:W-:Y:S01]  /*0c80*/  UIMAD.WIDE.U32 UR10, UR9, UR4, URZ ;  /* 0x00000004090a72a5 */ /* 0x000fe2000f8e003f */
[----:B------:R-:W-:Y:S01]  /*0c90*/  LOP3.LUT R0, R43, 0xfffffff8, RZ, 0xc0, !PT ;  /* 0xfffffff82b007812 */ /* 0x000fe200078ec0ff */
[----:B------:R-:W-:Y:S01]  /*0ca0*/  UIMAD UR7, UR9, UR5, URZ ;  /* 0x00000005090772a4 */ /* 0x000fe2000f8e023f */
[----:B------:R-:W-:Y:S01]  /*0cb0*/  SEL R28, R12, RZ, !P3 ;  /* 0x000000ff0c1c7207 */ /* 0x000fe20005800000 */
[----:B------:R-:W-:Y:S01]  /*0cc0*/  IMAD.IADD R156, R13, 0x1, R11 ;  /* 0x000000010d9c7824 */ /* 0x000fe200078e020b */
[----:B------:R-:W-:Y:S01]  /*0cd0*/  SEL R27, R29, RZ, !P3 ;  /* 0x000000ff1d1b7207 */ /* 0x000fe20005800000 */
[----:B------:R-:W-:Y:S01]  /*0ce0*/  IMAD.IADD R0, R166, 0x1, -R0 ;  /* 0x00000001a6007824 */ /* 0x000fe200078e0a00 */
[----:B------:R-:W-:Y:S01]  /*0cf0*/  UIADD3 UR7, UR11, UR7, URZ ;  /* 0x000000070b077290 */ /* 0x000fe2000fffe03f */
[----:B------:R-:W-:Y:S01]  /*0d00*/  IADD3 R46, R6, -0x1, RZ ;  /* 0xffffffff062e7810 */ /* 0x000fe20007ffe0ff */
[----:B------:R-:W-:Y:S01]  /*0d10*/  IMAD R20, R31, c[0x0][0x260], RZ ;  /* 0x000098001f147a24 */ /* 0x000fe200078e02ff */
[----:B------:R-:W-:Y:S01]  /*0d20*/  SHF.R.S32.HI R43, RZ, 0x3, R43 ;  /* 0x00000003ff2b7819 */ /* 0x000fe2000001142b */
[----:B------:R-:W-:Y:S01]  /*0d30*/  IMAD.SHL.U32 R24, R0, 0x8, RZ ;  /* 0x0000000800187824 */ /* 0x000fe200078e00ff */
[----:B------:R-:W-:Y:S01]  /*0d40*/  SHF.R.S32.HI R8, RZ, 0x1f, R46 ;  /* 0x0000001fff087819 */ /* 0x000fe2000001142e */
[----:B------:R-:W-:Y:S01]  /*0d50*/  IMAD R7, R46, -0x30, R4 ;  /* 0xffffffd02e077824 */ /* 0x000fe200078e0204 */
[----:B------:R-:W-:Y:S01]  /*0d60*/  SHF.R.S32.HI R23, RZ, 0x1f, R43 ;  /* 0x0000001fff177819 */ /* 0x000fe2000001142b */
[----:B------:R-:W-:Y:S01]  /*0d70*/  IMAD.SHL.U32 R38, R0, 0x4, RZ ;  /* 0x0000000400267824 */ /* 0x000fe200078e00ff */
[----:B------:R-:W-:Y:S01]  /*0d80*/  SHF.R.S32.HI R25, RZ, 0x1f, R24 ;  /* 0x0000001fff197819 */ /* 0x000fe20000011418 */
[C---:B------:R-:W-:Y:S01]  /*0d90*/  IMAD R20, R30.reuse, c[0x0][0x264], R20 ;  /* 0x000099001e147a24 */ /* 0x040fe200078e0214 */
[----:B------:R-:W-:Y:S01]  /*0da0*/  IADD3 R140, P0, R43, R15, RZ ;  /* 0x0000000f2b8c7210 */ /* 0x000fe20007f1e0ff */
[----:B------:R-:W-:Y:S01]  /*0db0*/  IMAD R16, R23, c[0x0][0x280], RZ ;  /* 0x0000a00017107a24 */ /* 0x000fe200078e02ff */
[----:B------:R-:W-:Y:S01]  /*0dc0*/  SHF.R.S32.HI R39, RZ, 0x1f, R38 ;  /* 0x0000001fff277819 */ /* 0x000fe20000011426 */
[----:B-1----:R-:W-:Y:S01]  /*0dd0*/  IMAD.WIDE.U32 R2, R30, c[0x0][0x240], R24 ;  /* 0x000090001e027a25 */ /* 0x002fe200078e0018 */
[----:B------:R-:W-:Y:S01]  /*0de0*/  LEA.HI.X.SX32 R141, R15, R23, 0x1, P0 ;  /* 0x000000170f8d7211 */ /* 0x000fe200000f0eff */
[----:B------:R-:W-:Y:S01]  /*0df0*/  USHF.L.U32 UR8, UR4, 0x5, URZ ;  /* 0x0000000504087899 */ /* 0x000fe2000800063f */
[----:B------:R-:W-:Y:S01]  /*0e00*/  IADD3 R37, R38, 0x40, RZ ;  /* 0x0000004026257810 */ /* 0x000fe20007ffe0ff */
[----:B------:R-:W-:Y:S01]  /*0e10*/  IMAD.IADD R3, R3, 0x1, R5 ;  /* 0x0000000103037824 */ /* 0x000fe200078e0205 */
[----:B------:R-:W-:Y:S01]  /*0e20*/  UMOV UR6, 0x5 ;  /* 0x0000000500067882 */ /* 0x000fe20000000000 */
[----:B------:R-:W-:Y:S01]  /*0e30*/  IMAD R5, R28, c[0x0][0x248], RZ ;  /* 0x000092001c057a24 */ /* 0x000fe200078e02ff */
[----:B------:R-:W-:Y:S01]  /*0e40*/  USHF.L.U64.HI UR12, UR4, UR6, UR5 ;  /* 0x00000006040c7299 */ /* 0x000fe20008010205 */
[C---:B------:R-:W-:Y:S01]  /*0e50*/  IMAD.WIDE.U32 R2, R27.reuse, c[0x0][0x248], R2 ;  /* 0x000092001b027a25 */ /* 0x040fe200078e0002 */
[C---:B------:R-:W-:Y:S01]  /*0e60*/  IADD3 R107, R24.reuse, 0x80, RZ ;  /* 0x00000080186b7810 */ /* 0x040fe20007ffe0ff */
[----:B------:R-:W-:Y:S01]  /*0e70*/  ULDC.64 UR4, c[0x0][0x290] ;  /* 0x0000a40000047ab9 */ /* 0x000fe20000000a00 */
[----:B------:R-:W-:Y:S01]  /*0e80*/  IADD3 R106, R24, 0xc0, RZ ;  /* 0x000000c0186a7810 */ /* 0x000fe20007ffe0ff */
[----:B------:R-:W-:Y:S01]  /*0e90*/  IMAD R6, R27, c[0x0][0x24c], R5 ;  /* 0x000093001b067a24 */ /* 0x000fe200078e0205 */
[----:B------:R-:W-:Y:S01]  /*0ea0*/  ISETP.GE.AND P6, PT, R107, c[0x0][0x1d4], PT ;  /* 0x000075006b007a0c */ /* 0x000fe20003fc6270 */
[----:B------:R-:W-:Y:S01]  /*0eb0*/  IMAD R5, R46, UR7, RZ ;  /* 0x000000072e057c24 */ /* 0x000fe2000f8e02ff */
[----:B------:R-:W-:Y:S01]  /*0ec0*/  ISETP.GE.AND P5, PT, R106, c[0x0][0x1d4], PT ;  /* 0x000075006a007a0c */ /* 0x000fe20003fa6270 */
[----:B------:R-:W-:Y:S01]  /*0ed0*/  IMAD.IADD R3, R3, 0x1, R6 ;  /* 0x0000000103037824 */ /* 0x000fe200078e0206 */
[----:B------:R-:W-:Y:S01]  /*0ee0*/  IADD3 R159, R43, 0x20, RZ ;  /* 0x000000202b9f7810 */ /* 0x000fe20007ffe0ff */
[----:B------:R-:W-:Y:S01]  /*0ef0*/  IMAD R13, R8, UR10, R5 ;  /* 0x0000000a080d7c24 */ /* 0x000fe2000f8e0205 */
[----:B------:R-:W-:Y:S01]  /*0f00*/  IMNMX R5, R7, 0x30, PT ;  /* 0x0000003007057817 */ /* 0x000fe20003800200 */
[----:B------:R-:W-:Y:S01]  /*0f10*/  IMAD R6, R141, c[0x0][0x238], RZ ;  /* 0x00008e008d067a24 */ /* 0x000fe200078e02ff */
[----:B------:R-:W-:Y:S01]  /*0f20*/  UIMAD.WIDE.U32 UR18, UR9, UR4, URZ ;  /* 0x00000004091272a5 */ /* 0x000fe2000f8e003f */
[C---:B------:R-:W-:Y:S01]  /*0f30*/  IMAD.WIDE.U32 R144, R140.reuse, c[0x0][0x238], R2 ;  /* 0x00008e008c907a25 */ /* 0x040fe200078e0002 */
[----:B------:R-:W-:Y:S01]  /*0f40*/  UIMAD UR9, UR9, UR5, URZ ;  /* 0x00000005090972a4 */ /* 0x000fe2000f8e023f */
[----:B------:R-:W-:Y:S01]  /*0f50*/  P2R R139, PR, RZ, 0x40 ;  /* 0x00000040ff8b7803 */ /* 0x000fe20000000000 */
[----:B------:R-:W-:Y:S01]  /*0f60*/  USHF.L.U64.HI UR13, UR4, UR6, UR5 ;  /* 0x00000006040d7299 */ /* 0x000fe20008010205 */
[----:B------:R-:W-:Y:S01]  /*0f70*/  IMAD.IADD R5, R5, 0x1, -R43 ;  /* 0x0000000105057824 */ /* 0x000fe200078e0a2b */
[----:B------:R-:W-:Y:S01]  /*0f80*/  USHF.L.U32 UR16, UR4, 0x5, URZ ;  /* 0x0000000504107899 */ /* 0x000fe2000800063f */
[----:B------:R-:W-:Y:S01]  /*0f90*/  IMAD R10, R140, c[0x0][0x23c], R6 ;  /* 0x00008f008c0a7a24 */ /* 0x000fe200078e0206 */
[----:B------:R-:W-:Y:S01]  /*0fa0*/  P2R R138, PR, RZ, 0x20 ;  /* 0x00000020ff8a7803 */ /* 0x000fe20000000000 */
[----:B------:R-:W-:Y:S01]  /*0fb0*/  IMAD.MOV.U32 R142, RZ, RZ, R144 ;  /* 0x000000ffff8e7224 */ /* 0x000fe200078e0090 */
[----:B------:R-:W-:Y:S01]  /*0fc0*/  ISETP.GE.AND P0, PT, R5, 0x1, PT ;  /* 0x000000010500780c */ /* 0x000fe20003f06270 */
[----:B------:R-:W-:Y:S01]  /*0fd0*/  IMAD.IADD R143, R145, 0x1, R10 ;  /* 0x00000001918f7824 */ /* 0x000fe200078e020a */
[----:B------:R-:W-:Y:S01]  /*0fe0*/  ISETP.GT.AND P3, PT, R5, 0x20, PT ;  /* 0x000000200500780c */ /* 0x000fe20003f64270 */
[C---:B------:R-:W-:Y:S01]  /*0ff0*/  IMAD R16, R43.reuse, c[0x0][0x284], R16 ;  /* 0x0000a1002b107a24 */ /* 0x040fe200078e0210 */
[----:B------:R-:W-:Y:S01]  /*1000*/  ULDC.64 UR4, c[0x0][0x280] ;  /* 0x0000a00000047ab9 */ /* 0x000fe20000000a00 */
[C---:B------:R-:W-:Y:S01]  /*1010*/  IMAD.WIDE.U32 R8, R43.reuse, c[0x0][0x280], R38 ;  /* 0x0000a0002b087a25 */ /* 0x040fe200078e0026 */
[----:B------:R-:W-:Y:S01]  /*1020*/  USHF.L.U64.HI UR6, UR4, UR6, UR5 ;  /* 0x0000000604067299 */ /* 0x000fe20008010205 */
[C---:B------:R-:W-:Y:S01]  /*1030*/  IADD3 R114, -R43.reuse, 0x30, RZ ;  /* 0x000000302b727810 */ /* 0x040fe20007ffe1ff */
[----:B------:R-:W-:Y:S01]  /*1040*/  UIMAD.WIDE.U32 UR20, UR4, 0x30, URZ ;  /* 0x00000030041478a5 */ /* 0x000fe2000f8e003f */
[----:B------:R-:W-:Y:S01]  /*1050*/  IMAD.WIDE.U32 R10, R43, c[0x0][0x280], R24 ;  /* 0x0000a0002b0a7a25 */ /* 0x000fe200078e0018 */
[----:B------:R-:W-:Y:S01]  /*1060*/  UIMAD UR5, UR5, 0x30, URZ ;  /* 0x00000030050578a4 */ /* 0x000fe2000f8e023f */
[----:B------:R-:W-:Y:S01]  /*1070*/  IADD3 R41, R38, 0x20, RZ ;  /* 0x0000002026297810 */ /* 0x000fe20007ffe0ff */
[----:B------:R-:W-:Y:S01]  /*1080*/  USHF.L.U32 UR17, UR4, 0x5, URZ ;  /* 0x0000000504117899 */ /* 0x000fe2000800063f */
[----:B------:R-:W-:Y:S01]  /*1090*/  IMAD.WIDE.U32 R2, R46, UR10, R142 ;  /* 0x0000000a2e027c25 */ /* 0x000fe2000f8e008e */
[----:B------:R-:W-:Y:S01]  /*10a0*/  IADD3 R40, R38, 0x60, RZ ;  /* 0x0000006026287810 */ /* 0x000fe20007ffe0ff */
[----:B------:R-:W-:-:S02]  /*10b0*/  UIADD3 UR9, UR19, UR9, URZ ;  /* 0x0000000913097290 */ /* 0x000fc4000fffe03f */
[----:B------:R-:W-:Y:S01]  /*10c0*/  IMAD.WIDE.U32 R6, R30, c[0x0][0x260], R24 ;  /* 0x000098001e067a25 */ /* 0x000fe200078e0018 */
[----:B------:R-:W-:Y:S02]  /*10d0*/  UIADD3 UR5, UR21, UR5, URZ ;  /* 0x0000000515057290 */ /* 0x000fe4000fffe03f */
[----:B------:R-:W-:Y:S01]  /*10e0*/  ULDC.U8 UR4, c[0x0][0x298] ;  /* 0x0000a60000047ab9 */ /* 0x000fe20000000000 */
[----:B------:R-:W-:Y:S02]  /*10f0*/  IMAD.IADD R19, R9, 0x1, R16 ;  /* 0x0000000109137824 */ /* 0x000fe400078e0210 */
[----:B------:R-:W-:Y:S02]  /*1100*/  IMAD.IADD R17, R16, 0x1, R11 ;  /* 0x0000000110117824 */ /* 0x000fe400078e020b */
[----:B------:R-:W-:Y:S01]  /*1110*/  IMAD.MOV.U32 R18, RZ, RZ, R8 ;  /* 0x000000ffff127224 */ /* 0x000fe200078e0008 */
[----:B------:R-:W-:Y:S01]  /*1120*/  @P0 LEA R8, P1, R2, c[0x0][0x220], 0x1 ;  /* 0x0000880002080a11 */ /* 0x000fe200078208ff */
[----:B------:R-:W-:-:S02]  /*1130*/  IMAD.IADD R5, R3, 0x1, R13 ;  /* 0x0000000103057824 */ /* 0x000fc400078e020d */
[----:B------:R-:W-:Y:S02]  /*1140*/  IMAD.MOV.U32 R16, RZ, RZ, R10 ;  /* 0x000000ffff107224 */ /* 0x000fe400078e000a */
[----:B------:R-:W-:Y:S01]  /*1150*/  IMAD.IADD R21, R7, 0x1, R20 ;  /* 0x0000000107157824 */ /* 0x000fe200078e0214 */
[----:B------:R-:W-:Y:S01]  /*1160*/  @P0 LEA.HI.X R9, R2, c[0x0][0x224], R5, 0x1, P1 ;  /* 0x0000890002090a11 */ /* 0x000fe200008f0c05 */
[----:B------:R-:W-:Y:S01]  /*1170*/  IMAD.IADD R36, R38, 0x1, R37 ;  /* 0x0000000126247824 */ /* 0x000fe200078e0225 */
[----:B------:R-:W-:Y:S01]  /*1180*/  LEA.HI R7, R26, R166, RZ, 0x6 ;  /* 0x000000a61a077211 */ /* 0x000fe200078f30ff */
[----:B------:R-:W-:Y:S01]  /*1190*/  IMAD.MOV.U32 R20, RZ, RZ, R6 ;  /* 0x000000ffff147224 */ /* 0x000fe200078e0006 */
[----:B------:R-:W-:Y:S01]  /*11a0*/  @P3 IADD3 R6, P4, R2, UR8, RZ ;  /* 0x0000000802063c10 */ /* 0x000fe2000ff9e0ff */
[----:B------:R-:W-:Y:S01]  /*11b0*/  IMAD.SHL.U32 R2, R43, 0x40, RZ ;  /* 0x000000402b027824 */ /* 0x000fe200078e00ff */
[----:B------:R-:W-:Y:S01]  /*11c0*/  ISETP.GE.AND P1, PT, R24, c[0x0][0x27c], PT ;  /* 0x00009f0018007a0c */ /* 0x000fe20003f26270 */
[----:B------:R-:W-:-:S02]  /*11d0*/  IMAD.SHL.U32 R7, R7, 0x8, RZ ;  /* 0x0000000807077824 */ /* 0x000fc400078e00ff */
[----:B------:R-:W-:Y:S01]  /*11e0*/  IMAD R3, R23, c[0x0][0x290], RZ ;  /* 0x0000a40017037a24 */ /* 0x000fe200078e02ff */
[----:B------:R-:W-:Y:S01]  /*11f0*/  LOP3.LUT R119, R2, 0x1c0, RZ, 0xc0, !PT ;  /* 0x000001c002777812 */ /* 0x000fe200078ec0ff */
[----:B------:R-:W-:Y:S01]  /*1200*/  IMAD.WIDE.U32 R120, R27, c[0x0][0x268], R20 ;  /* 0x00009a001b787a25 */ /* 0x000fe200078e0014 */
[----:B------:R-:W-:Y:S02]  /*1210*/  SEL R2, RZ, c[0x0][0x27c], !P1 ;  /* 0x00009f00ff027a07 */ /* 0x000fe40004800000 */
[----:B------:R-:W-:Y:S01]  /*1220*/  LOP3.LUT R7, R7, 0xfffffe00, RZ, 0xc0, !PT ;  /* 0xfffffe0007077812 */ /* 0x000fe200078ec0ff */
[----:B------:R-:W-:Y:S01]  /*1230*/  IMAD R3, R43, c[0x0][0x294], R3 ;  /* 0x0000a5002b037a24 */ /* 0x000fe200078e0203 */
[----:B------:R-:W-:Y:S01]  /*1240*/  LOP3.LUT R87, R119, 0x38, R24, 0xf8, !PT ;  /* 0x0000003877577812 */ /* 0x000fe200078ef818 */
[----:B------:R-:W-:Y:S01]  /*1250*/  IMAD.IADD R2, R24, 0x1, R2 ;  /* 0x0000000118027824 */ /* 0x000fe200078e0202 */
[----:B------:R-:W-:Y:S01]  /*1260*/  SHF.R.U32.HI R158, RZ, 0x3, R119 ;  /* 0x00000003ff9e7819 */ /* 0x000fe20000011677 */
[----:B------:R-:W-:Y:S01]  /*1270*/  IMAD.WIDE.U32 R124, R22, c[0x0][0x280], R16 ;  /* 0x0000a000167c7a25 */ /* 0x000fe200078e0010 */
[----:B------:R-:W-:-:S02]  /*1280*/  @P3 IADD3.X R23, R5, UR12, RZ, P4, !PT ;  /* 0x0000000c05173c10 */ /* 0x000fc4000a7fe4ff */
[----:B------:R-:W-:Y:S01]  /*1290*/  LOP3.LUT R87, R7, R87, R158, 0xf6, !PT ;  /* 0x0000005707577212 */ /* 0x000fe200078ef69e */
[----:B------:R-:W-:Y:S01]  /*12a0*/  IMAD.WIDE.U32 R128, R22, c[0x0][0x280], R18 ;  /* 0x0000a00016807a25 */ /* 0x000fe200078e0012 */
[----:B------:R-:W-:Y:S02]  /*12b0*/  SHF.R.S32.HI R5, RZ, 0x1f, R2 ;  /* 0x0000001fff057819 */ /* 0x000fe40000011402 */
[----:B------:R-:W-:Y:S01]  /*12c0*/  SHF.L.U32 R87, R87, 0x1, RZ ;  /* 0x0000000157577819 */ /* 0x000fe200000006ff */
[----:B------:R-:W-:Y:S01]  /*12d0*/  IMAD.WIDE.U32 R162, R30, c[0x0][0x1e8], RZ ;  /* 0x00007a001ea27a25 */ /* 0x000fe200078e00ff */
[----:B------:R-:W-:-:S03]  /*12e0*/  LEA.HI R26, R5, R2, RZ, 0x6 ;  /* 0x00000002051a7211 */ /* 0x000fc600078f30ff */
[----:B------:R-:W-:-:S04]  /*12f0*/  IMAD.WIDE.U32 R160, R30, c[0x0][0x210], RZ ;  /* 0x000084001ea07a25 */ /* 0x000fc800078e00ff */
[----:B------:R-:W-:Y:S02]  /*1300*/  IMAD.MOV.U32 R168, RZ, RZ, c[0x0][0x2b8] ;  /* 0x0000ae00ffa87624 */ /* 0x000fe400078e00ff */
[----:B------:R-:W-:Y:S02]  /*1310*/  IMAD.MOV.U32 R165, RZ, RZ, c[0x0][0x27c] ;  /* 0x00009f00ffa57624 */ /* 0x000fe400078e00ff */
[----:B------:R-:W-:Y:S02]  /*1320*/  IMAD.MOV.U32 R86, RZ, RZ, c[0x0][0x27c] ;  /* 0x00009f00ff567624 */ /* 0x000fe400078e00ff */
[----:B------:R-:W-:Y:S02]  /*1330*/  IMAD R0, R0, 0x20, R43 ;  /* 0x0000002000007824 */ /* 0x000fe400078e022b */
[----:B------:R-:W-:Y:S01]  /*1340*/  IMAD.SHL.U32 R86, R86, 0x2, RZ ;  /* 0x0000000256567824 */ /* 0x000fe200078e00ff */
[--C-:B--2---:R-:W-:Y:S01]  /*1350*/  @P2 SHF.R.S32.HI R11, RZ, 0x1f, R14.reuse ;  /* 0x0000001fff0b2819 */ /* 0x104fe2000001140e */
[----:B------:R-:W-:-:S02]  /*1360*/  @P2 IMAD.MOV.U32 R10, RZ, RZ, R14 ;  /* 0x000000ffff0a2224 */ /* 0x000fc400078e000e */
[----:B------:R-:W-:Y:S01]  /*1370*/  @!P2 IMAD.MOV.U32 R10, RZ, RZ, R29 ;  /* 0x000000ffff0aa224 */ /* 0x000fe200078e001d */
[----:B------:R-:W-:Y:S01]  /*1380*/  P2R R29, PR, RZ, 0x2 ;  /* 0x00000002ff1d7803 */ /* 0x000fe20000000000 */
[----:B------:R-:W-:Y:S01]  /*1390*/  @!P2 IMAD.MOV.U32 R11, RZ, RZ, R12 ;  /* 0x000000ffff0ba224 */ /* 0x000fe200078e000c */
[----:B------:R-:W-:Y:S01]  /*13a0*/  ISETP.GE.AND P2, PT, R24, c[0x0][0x1d4], PT ;  /* 0x0000750018007a0c */ /* 0x000fe20003f46270 */
[----:B------:R-:W-:-:S03]  /*13b0*/  IMAD.WIDE.U32 R14, R43, c[0x0][0x290], R38 ;  /* 0x0000a4002b0e7a25 */ /* 0x000fc600078e0026 */
[----:B------:R-:W-:Y:S01]  /*13c0*/  P2R R117, PR, RZ, 0x4 ;  /* 0x00000004ff757803 */ /* 0x000fe20000000000 */
[----:B------:R-:W-:Y:S01]  /*13d0*/  IMAD.WIDE.U32 R12, R43, c[0x0][0x290], R24 ;  /* 0x0000a4002b0c7a25 */ /* 0x000fe200078e0018 */
[----:B------:R-:W-:Y:S02]  /*13e0*/  ISETP.GE.AND P2, PT, R36, c[0x0][0x1d4], PT ;  /* 0x0000750024007a0c */ /* 0x000fe40003f46270 */
[----:B------:R-:W-:Y:S01]  /*13f0*/  ISETP.NE.AND P1, PT, R117, RZ, PT ;  /* 0x000000ff7500720c */ /* 0x000fe20003f25270 */
[----:B------:R-:W-:Y:S01]  /*1400*/  IMAD.IADD R15, R15, 0x1, R3 ;  /* 0x000000010f0f7824 */ /* 0x000fe200078e0203 */
[----:B------:R-:W-:Y:S01]  /*1410*/  P2R R137, PR, RZ, 0x4 ;  /* 0x00000004ff897803 */ /* 0x000fe20000000000 */
[----:B------:R-:W-:Y:S01]  /*1420*/  IMAD.IADD R13, R3, 0x1, R13 ;  /* 0x00000001030d7824 */ /* 0x000fe200078e020d */
[----:B------:R-:W-:Y:S01]  /*1430*/  LEA.HI R3, R5, R2, RZ, 0x3 ;  /* 0x0000000205037211 */ /* 0x000fe200078f18ff */
[----:B------:R-:W-:Y:S01]  /*1440*/  IMAD R5, R28, c[0x0][0x268], RZ ;  /* 0x00009a001c057a24 */ /* 0x000fe200078e02ff */
[----:B------:R-:W-:Y:S01]  /*1450*/  ISETP.NE.AND P4, PT, R137, RZ, PT ;  /* 0x000000ff8900720c */ /* 0x000fe20003f85270 */
[----:B------:R-:W-:Y:S01]  /*1460*/  IMAD.WIDE.U32 R122, R22, c[0x0][0x290], R12 ;  /* 0x0000a400167a7a25 */ /* 0x000fe200078e000c */
[----:B------:R-:W-:-:S02]  /*1470*/  SHF.R.S32.HI R2, RZ, 0x1f, R22 ;  /* 0x0000001fff027819 */ /* 0x000fc40000011416 */
[----:B------:R-:W-:Y:S01]  /*1480*/  ISETP.GE.AND P2, PT, R36, c[0x0][0x27c], PT ;  /* 0x00009f0024007a0c */ /* 0x000fe20003f46270 */
[----:B------:R-:W-:Y:S01]  /*1490*/  IMAD R130, R27, c[0x0][0x26c], R5 ;  /* 0x00009b001b827a24 */ /* 0x000fe200078e0205 */
[----:B------:R-:W-:Y:S01]  /*14a0*/  LOP3.LUT R113, R3, 0xfffffff8, RZ, 0xc0, !PT ;  /* 0xfffffff803717812 */ /* 0x000fe200078ec0ff */
[----:B------:R-:W-:Y:S01]  /*14b0*/  @!PT LDS RZ, [RZ] ;  /* 0x00000000fffff984 */ /* 0x000fe20000000800 */
[----:B------:R-:W-:Y:S01]  /*14c0*/  @!PT LDS RZ, [RZ] ;  /* 0x00000000fffff984 */ /* 0x000fe20000000800 */
[----:B------:R-:W-:Y:S01]  /*14d0*/  @!PT LDS RZ, [RZ] ;  /* 0x00000000fffff984 */ /* 0x000fe20000000800 */
[----:B------:R1:W-:Y:S01]  /*14e0*/  @P0 LDGSTS.E.BYPASS.LTC128B.128 [R87+0xa080], [R8.64], !P1 ;  /* 0x0a08000008570fae */ /* 0x0003e2000c901d4e */
[----:B------:R-:W-:Y:S01]  /*14f0*/  SEL R5, RZ, c[0x0][0x27c], !P2 ;  /* 0x00009f00ff057a07 */ /* 0x000fe20005000000 */
[----:B------:R-:W-:Y:S01]  /*1500*/  IMAD.SHL.U32 R13, R159, 0x40, RZ ;  /* 0x000000409f0d7824 */ /* 0x000fe200078e00ff */
[----:B------:R-:W-:Y:S01]  /*1510*/  SHF.R.S32.HI R84, RZ, 0x3, R3 ;  /* 0x00000003ff547819 */ /* 0x000fe20000011403 */
[----:B------:R-:W-:Y:S01]  /*1520*/  IMAD.WIDE.U32 R126, R22, c[0x0][0x290], R14 ;  /* 0x0000a400167e7a25 */ /* 0x000fe200078e000e */
[----:B------:R-:W-:Y:S01]  /*1530*/  SHF.R.S32.HI R133, RZ, 0x1f, R113 ;  /* 0x0000001fff857819 */ /* 0x000fe20000011471 */
[----:B------:R1:W-:Y:S01]  /*1540*/  @P0 LDGSTS.E.BYPASS.LTC128B.128 [R87+0xb880], [R8.64+0x80], !P4 ;  /* 0x0b88008008570fae */ /* 0x0003e2000e101d4e */
[----:B------:R-:W-:Y:S01]  /*1550*/  LOP3.LUT R118, R13, 0x1c0, RZ, 0xc0, !PT ;  /* 0x000001c00d767812 */ /* 0x000fe200078ec0ff */
[----:B------:R-:W-:-:S02]  /*1560*/  IMAD.IADD R5, R36, 0x1, R5 ;  /* 0x0000000124057824 */ /* 0x000fc400078e0205 */
[----:B------:R1:W-:Y:S01]  /*1570*/  @P0 LDGSTS.E.BYPASS.LTC128B.128 [R87+0xd080], [R8.64+0x100], !P6 ;  /* 0x0d08010008570fae */ /* 0x0003e2000f101d4e */
[----:B------:R-:W-:Y:S01]  /*1580*/  SHF.R.U32.HI R157, RZ, 0x3, R118 ;  /* 0x00000003ff9d7819 */ /* 0x000fe20000011676 */
[----:B------:R-:W-:Y:S01]  /*1590*/  IMAD.WIDE.U32 R146, R10, c[0x0][0x2b0], RZ ;  /* 0x0000ac000a927a25 */ /* 0x000fe200078e00ff */
[----:B------:R-:W-:Y:S01]  /*15a0*/  LOP3.LUT R13, R118, 0x38, R3, 0xf8, !PT ;  /* 0x00000038760d7812 */ /* 0x000fe200078ef803 */
[----:B------:R1:W-:Y:S02]  /*15b0*/  @P0 LDGSTS.E.BYPASS.LTC128B.128 [R87+0xe880], [R8.64+0x180], !P5 ;  /* 0x0e88018008570fae */ /* 0x0003e4000e901d4e */
[----:B------:R-:W-:Y:S01]  /*15c0*/  IMAD.IADD R130, R121, 0x1, R130 ;  /* 0x0000000179827824 */ /* 0x000fe200078e0282 */
[----:B-1----:R-:W-:-:S04]  /*15d0*/  @P3 LEA R8, P0, R6, c[0x0][0x220], 0x1 ;  /* 0x0000880006083a11 */ /* 0x002fc800078008ff */
[----:B------:R-:W-:Y:S01]  /*15e0*/  @P3 LEA.HI.X R9, R6, c[0x0][0x224], R23, 0x1, P0 ;  /* 0x0000890006093a11 */ /* 0x000fe200000f0c17 */
[C---:B------:R-:W-:Y:S01]  /*15f0*/  IMAD R6, R2.reuse, c[0x0][0x280], RZ ;  /* 0x0000a00002067a24 */ /* 0x040fe200078e02ff */
[----:B------:R-:W-:Y:S01]  /*1600*/  ISETP.GE.AND P0, PT, R165, 0x1, PT ;  /* 0x00000001a500780c */ /* 0x000fe20003f06270 */
[----:B------:R-:W-:Y:S02]  /*1610*/  IMAD R2, R2, c[0x0][0x290], RZ ;  /* 0x0000a40002027a24 */ /* 0x000fe400078e02ff */
[C---:B------:R-:W-:Y:S01]  /*1620*/  IMAD R21, R22.reuse, c[0x0][0x284], R6 ;  /* 0x0000a10016157a24 */ /* 0x040fe200078e0206 */
[----:B------:R-:W-:Y:S01]  /*1630*/  SHF.R.S32.HI R6, RZ, 0x1f, R5 ;  /* 0x0000001fff067819 */ /* 0x000fe20000011405 */
[----:B------:R-:W-:Y:S01]  /*1640*/  IMAD R20, R22, c[0x0][0x294], R2 ;  /* 0x0000a50016147a24 */ /* 0x000fe200078e0202 */
[----:B------:R-:W-:Y:S01]  /*1650*/  SHF.R.S32.HI R2, RZ, 0x1f, R159 ;  /* 0x0000001fff027819 */ /* 0x000fe2000001149f */
[----:B------:R1:W-:Y:S01]  /*1660*/  @P3 LDGSTS.E.BYPASS.LTC128B.128 [R87+0xb080], [R8.64], !P1 ;  /* 0x0b08000008573fae */ /* 0x0003e2000c901d4e */
[----:B------:R-:W-:Y:S01]  /*1670*/  LEA.HI R16, R6, R5, RZ, 0x6 ;  /* 0x0000000506107211 */ /* 0x000fe200078f30ff */
[----:B------:R-:W-:Y:S01]  /*1680*/  IMAD.IADD R136, R129, 0x1, R21 ;  /* 0x0000000181887824 */ /* 0x000fe200078e0215 */
[----:B------:R-:W-:Y:S01]  /*1690*/  LEA.HI R12, R2, R159, RZ, 0x3 ;  /* 0x0000009f020c7211 */ /* 0x000fe200078f18ff */
[----:B------:R1:W-:Y:S01]  /*16a0*/  @P3 LDGSTS.E.BYPASS.LTC128B.128 [R87+0xc880], [R8.64+0x80], !P4 ;  /* 0x0c88008008573fae */ /* 0x0003e2000e101d4e */
[----:B------:R-:W-:Y:S01]  /*16b0*/  LEA.HI R2, R6, R5, RZ, 0x3 ;  /* 0x0000000506027211 */ /* 0x000fe200078f18ff */
[----:B------:R-:W-:Y:S01]  /*16c0*/  IMAD.IADD R134, R21, 0x1, R125 ;  /* 0x0000000115867824 */ /* 0x000fe200078e027d */
[----:B------:R-:W-:Y:S01]  /*16d0*/  SHF.R.S32.HI R5, RZ, 0x6, R26 ;  /* 0x00000006ff057819 */ /* 0x000fe2000001141a */
[----:B------:R-:W-:Y:S01]  /*16e0*/  IMAD.SHL.U32 R12, R12, 0x40, RZ ;  /* 0x000000400c0c7824 */ /* 0x000fe200078e00ff */
[----:B------:R-:W-:Y:S01]  /*16f0*/  LOP3.LUT R6, R119, 0x38, R3, 0xf8, !PT ;  /* 0x0000003877067812 */ /* 0x000fe200078ef803 */
[----:B------:R1:W-:Y:S01]  /*1700*/  @P3 LDGSTS.E.BYPASS.LTC128B.128 [R87+0xe080], [R8.64+0x100], !P6 ;  /* 0x0e08010008573fae */ /* 0x0003e2000f101d4e */
[----:B------:R-:W-:Y:S01]  /*1710*/  LOP3.LUT R112, R2, 0xfffffff8, RZ, 0xc0, !PT ;  /* 0xfffffff802707812 */ /* 0x000fe200078ec0ff */
[----:B------:R-:W-:Y:S01]  /*1720*/  IMAD R15, R5, 0xc00, R7 ;  /* 0x00000c00050f7824 */ /* 0x000fe200078e0207 */
[----:B------:R-:W-:Y:S01]  /*1730*/  LOP3.LUT R12, R12, 0xfffffe00, RZ, 0xc0, !PT ;  /* 0xfffffe000c0c7812 */ /* 0x000fe200078ec0ff */
[----:B------:R1:W-:Y:S01]  /*1740*/  @P3 LDGSTS.E.BYPASS.LTC128B.128 [R87+0xf880], [R8.64+0x180], !P5 ;  /* 0x0f88018008573fae */ /* 0x0003e2000e901d4e */
[-C--:B------:R-:W-:Y:S01]  /*1750*/  LOP3.LUT R14, R6, R158.reuse, RZ, 0x3c, !PT ;  /* 0x0000009e060e7212 */ /* 0x080fe200078e3cff */
[----:B------:R-:W-:Y:S01]  /*1760*/  IMAD.IADD R135, R127, 0x1, R20 ;  /* 0x000000017f877824 */ /* 0x000fe200078e0214 */
[----:B------:R-:W-:Y:S01]  /*1770*/  ISETP.NE.AND P1, PT, R29, RZ, PT ;  /* 0x000000ff1d00720c */ /* 0x000fe20003f25270 */
[----:B------:R-:W-:Y:S01]  /*1780*/  IMAD R6, R5, 0xc00, R12 ;  /* 0x00000c0005067824 */ /* 0x000fe200078e020c */
[-C--:B------:R-:W-:Y:S01]  /*1790*/  LOP3.LUT R5, R13, R157.reuse, RZ, 0x3c, !PT ;  /* 0x0000009d0d057212 */ /* 0x080fe200078e3cff */
[----:B------:R-:W-:Y:S01]  /*17a0*/  IMAD.IADD R18, R15, 0x1, R14 ;  /* 0x000000010f127824 */ /* 0x000fe200078e020e */
[--C-:B------:R-:W-:Y:S01]  /*17b0*/  LOP3.LUT R13, R118, 0x38, R2.reuse, 0xf8, !PT ;  /* 0x00000038760d7812 */ /* 0x100fe200078ef802 */
[----:B------:R-:W0:Y:S01]  /*17c0*/  LDGDEPBAR ;  /* 0x00000000000079af */ /* 0x000e220000000000 */
[----:B------:R-:W-:Y:S01]  /*17d0*/  IMAD.IADD R132, R20, 0x1, R123 ;  /* 0x0000000114847824 */ /* 0x000fe200078e027b */
[----:B------:R-:W-:Y:S01]  /*17e0*/  SHF.R.S32.HI R83, RZ, 0x3, R2 ;  /* 0x00000003ff537819 */ /* 0x000fe20000011402 */
[----:B------:R-:W-:Y:S01]  /*17f0*/  IMAD.IADD R17, R6, 0x1, R5 ;  /* 0x0000000106117824 */ /* 0x000fe200078e0205 */
[----:B------:R-:W-:Y:S01]  /*1800*/  SHF.R.S32.HI R5, RZ, 0x6, R16 ;  /* 0x00000006ff057819 */ /* 0x000fe20000011410 */
[----:B------:R-:W-:Y:S01]  /*1810*/  IMAD.SHL.U32 R152, R18, 0x2, RZ ;  /* 0x0000000212987824 */ /* 0x000fe200078e00ff */
[----:B------:R-:W-:Y:S01]  /*1820*/  LOP3.LUT R6, R119, 0x38, R2, 0xf8, !PT ;  /* 0x0000003877067812 */ /* 0x000fe200078ef802 */
[----:B------:R-:W-:Y:S01]  /*1830*/  IMAD.SHL.U32 R151, R17, 0x2, RZ ;  /* 0x0000000211977824 */ /* 0x000fe200078e00ff */
[----:B------:R-:W-:Y:S01]  /*1840*/  SHF.R.S32.HI R131, RZ, 0x1f, R112 ;  /* 0x0000001fff837819 */ /* 0x000fe20000011470 */
[C---:B------:R-:W-:Y:S01]  /*1850*/  IMAD R15, R5.reuse, 0xc00, R7 ;  /* 0x00000c00050f7824 */ /* 0x040fe200078e0207 */
[----:B------:R-:W-:Y:S01]  /*1860*/  LOP3.LUT R14, R6, R158, RZ, 0x3c, !PT ;  /* 0x0000009e060e7212 */ /* 0x000fe200078e3cff */
[----:B------:R-:W-:Y:S01]  /*1870*/  IMAD R6, R5, 0xc00, R12 ;  /* 0x00000c0005067824 */ /* 0x000fe200078e020c */
[----:B------:R-:W-:Y:S01]  /*1880*/  LOP3.LUT R5, R13, R157, RZ, 0x3c, !PT ;  /* 0x0000009d0d057212 */ /* 0x000fe200078e3cff */
[----:B------:R-:W-:Y:S01]  /*1890*/  BAR.SYNC.DEFER_BLOCKING 0x0 ;  /* 0x0000000000007b1d */ /* 0x000fe20000010000 */
[----:B------:R-:W-:Y:S01]  /*18a0*/  ISETP.NE.AND P3, PT, R168, 0x1, PT ;  /* 0x00000001a800780c */ /* 0x000fe20003f65270 */
[----:B------:R-:W-:-:S02]  /*18b0*/  IMAD.IADD R14, R15, 0x1, R14 ;  /* 0x000000010f0e7824 */ /* 0x000fc400078e020e */
[----:B------:R-:W-:Y:S02]  /*18c0*/  IMAD.IADD R13, R6, 0x1, R5 ;  /* 0x00000001060d7824 */ /* 0x000fe400078e0205 */
[C---:B------:R-:W-:Y:S01]  /*18d0*/  IMAD R6, R31.reuse, c[0x0][0x1e8], RZ ;  /* 0x00007a001f067a24 */ /* 0x040fe200078e02ff */
[----:B-1----:R-:W-:Y:S01]  /*18e0*/  SHF.R.S32.HI R9, RZ, 0x1f, R36 ;  /* 0x0000001fff097819 */ /* 0x002fe20000011424 */
[----:B------:R-:W-:Y:S02]  /*18f0*/  IMAD R5, R31, c[0x0][0x210], RZ ;  /* 0x000084001f057a24 */ /* 0x000fe400078e02ff */
[C---:B------:R-:W-:Y:S01]  /*1900*/  IMAD R6, R30.reuse, c[0x0][0x1ec], R6 ;  /* 0x00007b001e067a24 */ /* 0x040fe200078e0206 */
[----:B------:R-:W-:Y:S01]  /*1910*/  LEA.HI R9, R9, R36, RZ, 0x3 ;  /* 0x0000002409097211 */ /* 0x000fe200078f18ff */
[----:B------:R-:W-:Y:S02]  /*1920*/  IMAD R5, R30, c[0x0][0x214], R5 ;  /* 0x000085001e057a24 */ /* 0x000fe400078e0205 */
[----:B------:R-:W-:Y:S01]  /*1930*/  IMAD.IADD R155, R163, 0x1, R6 ;  /* 0x00000001a39b7824 */ /* 0x000fe200078e0206 */
[----:B------:R-:W-:Y:S01]  /*1940*/  SHF.R.S32.HI R6, RZ, 0x1f, R107 ;  /* 0x0000001fff067819 */ /* 0x000fe2000001146b */
[----:B------:R-:W-:Y:S01]  /*1950*/  IMAD.IADD R154, R161, 0x1, R5 ;  /* 0x00000001a19a7824 */ /* 0x000fe200078e0205 */
[----:B------:R-:W-:Y:S01]  /*1960*/  SHF.R.S32.HI R5, RZ, 0x1f, R106 ;  /* 0x0000001fff057819 */ /* 0x000fe2000001146a */
[----:B------:R-:W-:Y:S01]  /*1970*/  IMAD R8, R11, c[0x0][0x2b0], RZ ;  /* 0x0000ac000b087a24 */ /* 0x000fe200078e02ff */
[----:B------:R-:W-:Y:S01]  /*1980*/  LEA.HI R6, R6, R107, RZ, 0x3 ;  /* 0x0000006b06067211 */ /* 0x000fe200078f18ff */
[----:B------:R-:W-:Y:S01]  /*1990*/  IMAD.SHL.U32 R150, R14, 0x2, RZ ;  /* 0x000000020e967824 */ /* 0x000fe200078e00ff */
[----:B------:R-:W-:Y:S01]  /*19a0*/  LEA.HI R5, R5, R106, RZ, 0x3 ;  /* 0x0000006a05057211 */ /* 0x000fe200078f18ff */
[----:B------:R-:W-:Y:S01]  /*19b0*/  IMAD R8, R10, c[0x0][0x2b4], R8 ;  /* 0x0000ad000a087a24 */ /* 0x000fe200078e0208 */
[----:B------:R-:W-:Y:S01]  /*19c0*/  LOP3.LUT R103, R6, 0xfffffff8, RZ, 0xc0, !PT ;  /* 0xfffffff806677812 */ /* 0x000fe200078ec0ff */
[----:B------:R-:W-:Y:S01]  /*19d0*/  IMAD.SHL.U32 R149, R13, 0x2, RZ ;  /* 0x000000020d957824 */ /* 0x000fe200078e00ff */
[----:B------:R-:W-:-:S02]  /*19e0*/  LOP3.LUT R102, R5, 0xfffffff8, RZ, 0xc0, !PT ;  /* 0xfffffff805667812 */ /* 0x000fc400078ec0ff */
[----:B------:R-:W-:Y:S02]  /*19f0*/  LOP3.LUT R101, R9, 0xfffffff8, RZ, 0xc0, !PT ;  /* 0xfffffff809657812 */ /* 0x000fe400078ec0ff */
[----:B------:R-:W-:Y:S02]  /*1a00*/  SHF.R.S32.HI R111, RZ, 0x1f, R103 ;  /* 0x0000001fff6f7819 */ /* 0x000fe40000011467 */
[----:B------:R-:W-:Y:S02]  /*1a10*/  SHF.R.S32.HI R110, RZ, 0x1f, R102 ;  /* 0x0000001fff6e7819 */ /* 0x000fe40000011466 */
[----:B------:R-:W-:Y:S02]  /*1a20*/  IADD3 R153, R147, R8, RZ ;  /* 0x0000000893997210 */ /* 0x000fe40007ffe0ff */
[----:B------:R-:W-:Y:S02]  /*1a30*/  SHF.R.S32.HI R109, RZ, 0x1f, R101 ;  /* 0x0000001fff6d7819 */ /* 0x000fe40000011465 */
.L_x_1173:
[----:B-12---:R-:W-:Y:S01]  /*1a40*/  IMAD R2, R46, 0x30, R0 ;  /* 0x000000302e027824 */ /* 0x006fe200078e0200 */
[----:B------:R-:W-:Y:S01]  /*1a50*/  ISETP.NE.AND P3, PT, R168, 0x1, PT ;  /* 0x00000001a800780c */ /* 0x000fe20003f65270 */
[----:B------:R-:W-:Y:S01]  /*1a60*/  IMAD.MOV.U32 R105, RZ, RZ, RZ ;  /* 0x000000ffff697224 */ /* 0x000fe200078e00ff */
[----:B------:R-:W-:Y:S04]  /*1a70*/  DEPBAR.LE SB0, 0x0 ;  /* 0x000080000000791a */ /* 0x000fe80000000000 */
[----:B---3--:R-:W-:Y:S01]  /*1a80*/  IMAD.IADD R3, R156, 0x1, R2 ;  /* 0x000000019c037824 */ /* 0x008fe200078e0202 */
[----:B------:R-:W-:Y:S01]  /*1a90*/  ISETP.GE.AND P0, PT, R2, R4, PT ;  /* 0x000000040200720c */ /* 0x000fe20003f06270 */
[----:B------:R-:W-:Y:S01]  /*1aa0*/  BSSY B2, `(.L_x_1134) ;  /* 0x0000534000027945 */ /* 0x000fe20003800000 */
[----:B------:R-:W-:Y:S01]  /*1ab0*/  ISETP.GE.AND P4, PT, R165, 0x1, PT ;  /* 0x00000001a500780c */ /* 0x000fe20003f86270 */
[----:B------:R-:W-:Y:S01]  /*1ac0*/  IMAD.MOV.U32 R2, RZ, RZ, R3 ;  /* 0x000000ffff027224 */ /* 0x000fe200078e0003 */
[----:B------:R-:W-:Y:S02]  /*1ad0*/  ISETP.GT.OR P0, PT, R0, 0x2f, P0 ;  /* 0x0000002f0000780c */ /* 0x000fe40000704670 */
[----:B------:R-:W-:Y:S05]  /*1ae0*/  @P3 IMAD.HI.U32 R5, R3, c[0x0][0x2bc], RZ ;  /* 0x0000af0003053a27 */ /* 0x000fea00078e00ff */
[----:B------:R-:W-:Y:S06]  /*1af0*/  @P3 SHF.R.U32.HI R2, RZ, c[0x0][0x2c0], R5 ;  /* 0x0000b000ff023a19 */ /* 0x000fec0000011605 */
[C---:B------:R-:W-:Y:S04]  /*1b00*/  @!P0 IADD3 R5, P3, R2.reuse, R146, RZ ;  /* 0x0000009202058210 */ /* 0x040fe80007f7e0ff */
        /* <DEDUP_REMOVED lines=10> */
[----:B------:R-:W-:Y:S04]  /*1bb0*/  IMAD R5, R108, c[0x0][0x1e4], R5 ;  /* 0x000079006c057a24 */ /* 0x000fe800078e0205 */
[----:B------:R-:W-:Y:S01]  /*1bc0*/  IMAD.IADD R3, R3, 0x1, R5 ;  /* 0x0000000103037824 */ /* 0x000fe200078e0205 */
[----:B--2---:R-:W-:Y:S03]  /*1bd0*/  SHF.R.S32.HI R116, RZ, 0x1f, R105 ;  /* 0x0000001fff747819 */ /* 0x004fe60000011469 */
[C---:B------:R-:W-:Y:S04]  /*1be0*/  IMAD.WIDE.U32 R2, R105.reuse, c[0x0][0x1f0], R2 ;  /* 0x00007c0069027a25 */ /* 0x040fe800078e0002 */
[----:B------:R-:W-:Y:S01]  /*1bf0*/  IMAD R5, R116, c[0x0][0x1f0], RZ ;  /* 0x00007c0074057a24 */ /* 0x000fe200078e02ff */
[----:B------:R-:W-:Y:S03]  /*1c00*/  IADD3 R2, P0, R162, R2, RZ ;  /* 0x00000002a2027210 */ /* 0x000fe60007f1e0ff */
[----:B------:R-:W-:Y:S05]  /*1c10*/  IMAD R5, R105, c[0x0][0x1f4], R5 ;  /* 0x00007d0069057a24 */ /* 0x000fea00078e0205 */
[----:B------:R-:W-:Y:S02]  /*1c20*/  IADD3.X R3, R155, R3, R5, P0, !PT ;  /* 0x000000039b037210 */ /* 0x000fe400007fe405 */
[C---:B------:R-:W-:Y:S04]  /*1c30*/  LEA R100, P0, R2.reuse, c[0x0][0x1c8], 0x1 ;  /* 0x0000720002647a11 */ /* 0x040fe800078008ff */
        /* <DEDUP_REMOVED lines=36> */
[----:B------:R-:W-:Y:S02]  /*1e80*/  CS2R R56, SRZ ;  /* 0x0000000000387805 */ /* 0x000fe4000001ff00 */
[----:B------:R-:W-:Y:S01]  /*1e90*/  IMAD.X R6, R44, 0x1, R135, P0 ;  /* 0x000000012c067824 */ /* 0x000fe200000e0687 */
[C---:B------:R-:W-:Y:S04]  /*1ea0*/  LEA R10, P0, R2.reuse, c[0x0][0x270], 0x1 ;  /* 0x00009c00020a7a11 */ /* 0x040fe800078008ff */
[----:B------:R-:W-:Y:S02]  /*1eb0*/  LEA.HI.X R11, R2, c[0x0][0x274], R5, 0x1, P0 ;  /* 0x00009d00020b7a11 */ /* 0x000fe400000f0c05 */
[C---:B------:R-:W-:Y:S04]  /*1ec0*/  LEA R8, P0, R3.reuse, c[0x0][0x288], 0x1 ;  /* 0x0000a20003087a11 */ /* 0x040fe800078008ff */
[----:B------:R-:W-:Y:S02]  /*1ed0*/  LEA.HI.X R9, R3, c[0x0][0x28c], R6, 0x1, P0 ;  /* 0x0000a30003097a11 */ /* 0x000fe400000f0c06 */
[----:B------:R-:W-:Y:S01]  /*1ee0*/  ISETP.GE.AND P0, PT, R38, c[0x0][0x27c], PT ;  /* 0x00009f0026007a0c */ /* 0x000fe20003f06270 */
[----:B------:R-:W-:Y:S11]  /*1ef0*/  CS2R R2, SRZ ;  /* 0x0000000000027805 */ /* 0x000ff6000001ff00 */
[----:B------:R-:W-:Y:S01]  /*1f00*/  @!UPT UIADD3 URZ, URZ, URZ, URZ ;  /* 0x0000003f3f3ff290 */ /* 0x000fe2000fffe03f */
        /* <DEDUP_REMOVED lines=14> */
.L_x_1138:
[----:B------:R-:W-:Y:S05]  /*1ff0*/  BSYNC B0 ;  /* 0x0000000000007941 */ /* 0x000fea0003800000 */
.L_x_1137:
[----:B-----5:R-:W-:Y:S01]  /*2000*/  MOV R5, R17 ;  /* 0x0000001100057202 */ /* 0x020fe20000000f00 */
[----:B-1----:R-:W-:Y:S01]  /*2010*/  IMAD.MOV.U32 R9, RZ, RZ, R18 ;  /* 0x000000ffff097224 */ /* 0x002fe200078e0012 */
[----:B------:R-:W-:Y:S01]  /*2020*/  ISETP.GE.AND P5, PT, R159, R104, PT ;  /* 0x000000689f00720c */ /* 0x000fe20003fa6270 */
[----:B------:R-:W-:Y:S01]  /*2030*/  IMAD.MOV.U32 R8, RZ, RZ, R19 ;  /* 0x000000ffff087224 */ /* 0x000fe200078e0013 */
[----:B------:R-:W-:Y:S01]  /*2040*/  BSSY B0, `(.L_x_1139) ;  /* 0x000003e000007945 */ /* 0x000fe20003800000 */
[----:B------:R-:W-:Y:S01]  /*2050*/  IMAD.MOV.U32 R6, RZ, RZ, R16 ;  /* 0x000000ffff067224 */ /* 0x000fe200078e0010 */
[----:B------:R-:W-:Y:S01]  /*2060*/  CS2R R26, SRZ ;  /* 0x00000000001a7805 */ /* 0x000fe2000001ff00 */
[----:B------:R-:W-:Y:S01]  /*2070*/  CS2R R22, SRZ ;  /* 0x0000000000167805 */ /* 0x000fe2000001ff00 */
[----:B------:R-:W-:Y:S01]  /*2080*/  PRMT R33, R8, 0x5410, R9 ;  /* 0x0000541008217816 */ /* 0x000fe20000000009 */
[----:B------:R-:W-:Y:S01]  /*2090*/  IMAD.MOV.U32 R9, RZ, RZ, R14 ;  /* 0x000000ffff097224 */ /* 0x000fe200078e000e */
[----:B------:R-:W-:Y:S01]  /*20a0*/  PRMT R32, R5, 0x5410, R6 ;  /* 0x0000541005207816 */ /* 0x000fe20000000006 */
[----:B------:R-:W-:Y:S01]  /*20b0*/  IMAD.MOV.U32 R8, RZ, RZ, R15 ;  /* 0x000000ffff087224 */ /* 0x000fe200078e000f */
[----:B------:R-:W-:Y:S01]  /*20c0*/  MOV R6, R2 ;  /* 0x0000000200067202 */ /* 0x000fe20000000f00 */
        /* <DEDUP_REMOVED lines=16> */
[----:B------:R-:W-:Y:S01]  /*21d0*/  CS2R R58, SRZ ;  /* 0x00000000003a7805 */ /* 0x000fe2000001ff00 */
[----:B------:R-:W-:Y:S02]  /*21e0*/  MOV R5, R49 ;  /* 0x0000003100057202 */ /* 0x000fe40000000f00 */
[----:B------:R-:W-:Y:S02]  /*21f0*/  PRMT R66, R9, 0x5410, R8 ;  /* 0x0000541009427816 */ /* 0x000fe40000000008 */
[----:B------:R-:W-:Y:S01]  /*2200*/  PRMT R45, R6, 0x5410, R5 ;  /* 0x00005410062d7816 */ /* 0x000fe20000000005 */
        /* <DEDUP_REMOVED lines=33> */
.L_x_1140:
[----:B------:R-:W-:Y:S05]  /*2420*/  BSYNC B0 ;  /* 0x0000000000007941 */ /* 0x000fea0003800000 */
.L_x_1139:
[----:B-----5:R-:W-:Y:S01]  /*2430*/  IMAD.MOV.U32 R6, RZ, RZ, R30 ;  /* 0x000000ffff067224 */ /* 0x020fe200078e001e */
[----:B------:R2:W3:Y:S01]  /*2440*/  SHFL.IDX PT, R76, R99, RZ, 0x181f ;  /* 0x00181fff634c7589 */ /* 0x0004e200000e0000 */
[----:B------:R-:W-:Y:S01]  /*2450*/  IMAD.MOV.U32 R5, RZ, RZ, R31 ;  /* 0x000000ffff057224 */ /* 0x000fe200078e001f */
[----:B------:R-:W-:Y:S01]  /*2460*/  BSSY B1, `(.L_x_1141) ;  /* 0x0000103000017945 */ /* 0x000fe20003800000 */
[----:B-1----:R-:W-:Y:S02]  /*2470*/  IMAD.MOV.U32 R8, RZ, RZ, R26 ;  /* 0x000000ffff087224 */ /* 0x002fe400078e001a */
[----:B------:R-:W-:Y:S01]  /*2480*/  IMAD.MOV.U32 R9, RZ, RZ, R22 ;  /* 0x000000ffff097224 */ /* 0x000fe200078e0016 */
[----:B------:R-:W-:Y:S02]  /*2490*/  PRMT R44, R5, 0x5410, R6 ;  /* 0x00005410052c7816 */ /* 0x000fe40000000006 */
[----:B------:R-:W-:Y:S01]  /*24a0*/  MOV R5, R27 ;  /* 0x0000001b00057202 */ /* 0x000fe20000000f00 */
[----:B------:R2:W1:Y:S01]  /*24b0*/  SHFL.IDX PT, R73, R100, RZ, 0x181f ;  /* 0x00181fff64497589 */ /* 0x00046200000e0000 */
[----:B------:R-:W-:Y:S02]  /*24c0*/  MOV R6, R20 ;  /* 0x0000001400067202 */ /* 0x000fe40000000f00 */
[----:B------:R-:W-:Y:S01]  /*24d0*/  PRMT R42, R5, 0x5410, R8 ;  /* 0x00005410052a7816 */ /* 0x000fe20000000008 */
[----:B------:R-:W-:Y:S02]  /*24e0*/  IMAD.MOV.U32 R8, RZ, RZ, R23 ;  /* 0x000000ffff087224 */ /* 0x000fe400078e0017 */
[----:B------:R-:W-:Y:S03]  /*24f0*/  IMAD.MOV.U32 R5, RZ, RZ, R21 ;  /* 0x000000ffff057224 */ /* 0x000fe600078e0015 */
[----:B------:R-:W-:Y:S01]  /*2500*/  PRMT R35, R8, 0x5410, R9 ;  /* 0x0000541008237816 */ /* 0x000fe20000000009 */
[----:B------:R-:W-:Y:S01]  /*2510*/  IMAD.MOV.U32 R9, RZ, RZ, R64 ;  /* 0x000000ffff097224 */ /* 0x000fe200078e0040 */
[----:B------:R-:W-:Y:S01]  /*2520*/  PRMT R34, R5, 0x5410, R6 ;  /* 0x0000541005227816 */ /* 0x000fe20000000006 */
[----:B------:R-:W-:Y:S01]  /*2530*/  IMAD.MOV.U32 R6, RZ, RZ, R62 ;  /* 0x000000ffff067224 */ /* 0x000fe200078e003e */
[----:B------:R-:W-:Y:S01]  /*2540*/  MOV R8, R65 ;  /* 0x0000004100087202 */ /* 0x000fe20000000f00 */
[----:B------:R-:W-:Y:S03]  /*2550*/  IMAD.MOV.U32 R5, RZ, RZ, R63 ;  /* 0x000000ffff057224 */ /* 0x000fe600078e003f */
[----:B------:R-:W-:Y:S01]  /*2560*/  PRMT R72, R9, 0x5410, R8 ;  /* 0x0000541009487816 */ /* 0x000fe20000000008 */
[----:B------:R-:W-:Y:S01]  /*2570*/  IMAD.MOV.U32 R8, RZ, RZ, R61 ;  /* 0x000000ffff087224 */ /* 0x000fe200078e003d */
[----:B------:R-:W-:Y:S01]  /*2580*/  PRMT R71, R6, 0x5410, R5 ;  /* 0x0000541006477816 */ /* 0x000fe20000000005 */
[----:B------:R-:W-:Y:S01]  /*2590*/  IMAD.MOV.U32 R6, RZ, RZ, R58 ;  /* 0x000000ffff067224 */ /* 0x000fe200078e003a */
[----:B------:R-:W-:Y:S02]  /*25a0*/  MOV R9, R60 ;  /* 0x0000003c00097202 */ /* 0x000fe40000000f00 */
[----:B------:R-:W-:Y:S02]  /*25b0*/  MOV R5, R59 ;  /* 0x0000003b00057202 */ /* 0x000fe40000000f00 */
        /* <DEDUP_REMOVED lines=14> */
[C---:B------:R-:W-:Y:S02]  /*26a0*/  @!P0 PRMT R48, R45.reuse, 0x5410, R48 ;  /* 0x000054102d308816 */ /* 0x040fe40000000030 */
[----:B------:R-:W-:Y:S02]  /*26b0*/  @!P0 SHF.R.U32.HI R50, RZ, 0x10, R49 ;  /* 0x00000010ff328819 */ /* 0x000fe40000011631 */
[----:B------:R-:W-:Y:S02]  /*26c0*/  @!P0 PRMT R2, R28, 0x5432, R2 ;  /* 0x000054321c028816 */ /* 0x000fe40000000002 */
[----:B------:R-:W-:Y:S02]  /*26d0*/  @!P0 SHF.R.U32.HI R13, RZ, 0x10, R3 ;  /* 0x00000010ff0d8819 */ /* 0x000fe40000011603 */
[----:B------:R-:W-:Y:S01]  /*26e0*/  @!P0 PRMT R50, R45, 0x5432, R50 ;  /* 0x000054322d328816 */ /* 0x000fe20000000032 */
[C---:B------:R-:W-:Y:S01]  /*26f0*/  @!P0 IMAD.U32 R45, R48.reuse, 0x10000, RZ ;  /* 0x00010000302d8824 */ /* 0x040fe200078e00ff */
[----:B------:R-:W-:Y:S02]  /*2700*/  @!P0 LOP3.LUT R48, R48, 0xffff0000, RZ, 0xc0, !PT ;  /* 0xffff000030308812 */ /* 0x000fe400078ec0ff */
[----:B------:R-:W-:Y:S01]  /*2710*/  @!P0 PRMT R13, R28, 0x5410, R13 ;  /* 0x000054101c0d8816 */ /* 0x000fe2000000000d */
[C---:B------:R-:W-:Y:S01]  /*2720*/  @!P0 IMAD.U32 R28, R2.reuse, 0x10000, RZ ;  /* 0x00010000021c8824 */ /* 0x040fe200078e00ff */
[----:B------:R-:W-:Y:S01]  /*2730*/  @!P0 LOP3.LUT R6, R2, 0xffff0000, RZ, 0xc0, !PT ;  /* 0xffff000002068812 */ /* 0x000fe200078ec0ff */
[C---:B-1----:R-:W-:Y:S01]  /*2740*/  @!P0 IMAD.U32 R47, R8.reuse, 0x10000, RZ ;  /* 0x00010000082f8824 */ /* 0x042fe200078e00ff */
[----:B------:R-:W-:Y:S02]  /*2750*/  @!P0 LOP3.LUT R3, R8, 0xffff0000, RZ, 0xc0, !PT ;  /* 0xffff000008038812 */ /* 0x000fe400078ec0ff */
[C---:B------:R-:W-:Y:S02]  /*2760*/  @!P0 LOP3.LUT R5, R9.reuse, 0xffff0000, RZ, 0xc0, !PT ;  /* 0xffff000009058812 */ /* 0x040fe400078ec0ff */
[----:B------:R-:W-:Y:S01]  /*2770*/  @!P0 SHF.L.U32 R49, R9, 0x10, RZ ;  /* 0x0000001009318819 */ /* 0x000fe200000006ff */
[C---:B------:R-:W-:Y:S02]  /*2780*/  @!P0 FMUL.FTZ R51, R3.reuse, R45 ;  /* 0x0000002d03338220 */ /* 0x040fe40000410000 */
[----:B------:R-:W-:Y:S02]  /*2790*/  @!P0 FMUL.FTZ R2, R3, R28 ;  /* 0x0000001c03028220 */ /* 0x000fe40000410000 */
[----:B------:R-:W-:Y:S02]  /*27a0*/  @!P0 FMUL.FTZ R77, R5, R48 ;  /* 0x00000030054d8220 */ /* 0x000fe40000410000 */
[----:B------:R-:W-:Y:S01]  /*27b0*/  @!P0 FFMA.FTZ R80, R47, R28, -R51 ;  /* 0x0000001c2f508223 */ /* 0x000fe20000010833 */
[----:B------:R-:W-:Y:S01]  /*27c0*/  @!P0 SHF.L.U32 R28, R13, 0x10, RZ ;  /* 0x000000100d1c8819 */ /* 0x000fe200000006ff */
[-C--:B------:R-:W-:Y:S01]  /*27d0*/  @!P0 FMUL.FTZ R3, R5, R6.reuse ;  /* 0x0000000605038220 */ /* 0x080fe20000410000 */
[----:B------:R-:W-:Y:S01]  /*27e0*/  @!P0 LOP3.LUT R5, R10, 0xffff0000, RZ, 0xc0, !PT ;  /* 0xffff00000a058812 */ /* 0x000fe200078ec0ff */
[----:B------:R-:W-:Y:S01]  /*27f0*/  @!P0 FFMA.FTZ R2, R45, R47, R2 ;  /* 0x0000002f2d028223 */ /* 0x000fe20000010002 */
[----:B------:R-:W-:Y:S01]  /*2800*/  @!P0 LOP3.LUT R13, R13, 0xffff0000, RZ, 0xc0, !PT ;  /* 0xffff00000d0d8812 */ /* 0x000fe200078ec0ff */
[C---:B------:R-:W-:Y:S01]  /*2810*/  @!P0 IMAD.U32 R45, R50.reuse, 0x10000, RZ ;  /* 0x00010000322d8824 */ /* 0x040fe200078e00ff */
[----:B------:R-:W-:Y:S01]  /*2820*/  @!P0 LOP3.LUT R50, R50, 0xffff0000, RZ, 0xc0, !PT ;  /* 0xffff000032328812 */ /* 0x000fe200078ec0ff */
[----:B------:R-:W-:Y:S01]  /*2830*/  @!P0 FFMA.FTZ R79, R49, R6, -R77 ;  /* 0x00000006314f8223 */ /* 0x000fe2000001084d */
[----:B------:R-:W-:Y:S01]  /*2840*/  @!P0 LOP3.LUT R6, R11, 0xffff0000, RZ, 0xc0, !PT ;  /* 0xffff00000b068812 */ /* 0x000fe200078ec0ff */
[----:B------:R-:W-:Y:S01]  /*2850*/  @!P0 IMAD.U32 R47, R10, 0x10000, RZ ;  /* 0x000100000a2f8824 */ /* 0x000fe200078e00ff */
[----:B------:R-:W-:Y:S01]  /*2860*/  @!P0 F2FP.BF16.PACK_AB R2, R2, R80 ;  /* 0x000000500202823e */ /* 0x000fe200000010ff */
[C---:B------:R-:W-:Y:S02]  /*2870*/  @!P0 FMUL.FTZ R77, R5.reuse, R45 ;  /* 0x0000002d054d8220 */ /* 0x040fe40000410000 */
[----:B------:R-:W-:Y:S02]  /*2880*/  @!P0 FMUL.FTZ R5, R5, R28 ;  /* 0x0000001c05058220 */ /* 0x000fe40000410000 */
[----:B------:R-:W-:Y:S02]  /*2890*/  @!P0 IMAD.U32 R51, R11, 0x10000, RZ ;  /* 0x000100000b338824 */ /* 0x000fe400078e00ff */
        /* <DEDUP_REMOVED lines=15> */
.L_x_1144:
[----:B------:R-:W-:Y:S05]  /*2990*/  BSYNC B0 ;  /* 0x0000000000007941 */ /* 0x000fea0003800000 */
.L_x_1143:
        /* <DEDUP_REMOVED lines=10> */
[--C-:B------:R-:W-:Y:S02]  /*2a40*/  @!P0 SHF.R.U64 R2, R14, 0x10, R15.reuse ;  /* 0x000000100e028819 */ /* 0x100fe4000000120f */
[----:B------:R-:W-:Y:S02]  /*2a50*/  @!P0 PRMT R6, R66, 0x5410, R6 ;  /* 0x0000541042068816 */ /* 0x000fe40000000006 */
[C---:B------:R-:W-:Y:S02]  /*2a60*/  @!P0 PRMT R2, R29.reuse, 0x5432, R2 ;  /* 0x000054321d028816 */ /* 0x040fe40000000002 */
[----:B------:R-:W-:Y:S01]  /*2a70*/  @!P0 SHF.R.U32.HI R13, RZ, 0x10, R15 ;  /* 0x00000010ff0d8819 */ /* 0x000fe2000001160f */
[----:B------:R-:W-:Y:S01]  /*2a80*/  @!P0 IMAD.U32 R15, R6, 0x10000, RZ ;  /* 0x00010000060f8824 */ /* 0x000fe200078e00ff */
[----:B------:R-:W-:Y:S01]  /*2a90*/  @!P0 SHF.R.U32.HI R47, RZ, 0x10, R53 ;  /* 0x00000010ff2f8819 */ /* 0x000fe20000011635 */
[----:B------:R-:W-:Y:S01]  /*2aa0*/  @!P0 IMAD.U32 R14, R2, 0x10000, RZ ;  /* 0x00010000020e8824 */ /* 0x000fe200078e00ff */
[----:B------:R-:W-:Y:S02]  /*2ab0*/  @!P0 PRMT R13, R29, 0x5410, R13 ;  /* 0x000054101d0d8816 */ /* 0x000fe4000000000d */
[----:B------:R-:W-:Y:S02]  /*2ac0*/  @!P0 LOP3.LUT R29, R6, 0xffff0000, RZ, 0xc0, !PT ;  /* 0xffff0000061d8812 */ /* 0x000fe400078ec0ff */
[----:B------:R-:W-:Y:S02]  /*2ad0*/  @!P0 LOP3.LUT R6, R2, 0xffff0000, RZ, 0xc0, !PT ;  /* 0xffff000002068812 */ /* 0x000fe400078ec0ff */
[----:B------:R-:W-:Y:S01]  /*2ae0*/  @!P0 PRMT R47, R66, 0x5432, R47 ;  /* 0x00005432422f8816 */ /* 0x000fe2000000002f */
[C---:B-1----:R-:W-:Y:S01]  /*2af0*/  @!P0 IMAD.U32 R28, R8.reuse, 0x10000, RZ ;  /* 0x00010000081c8824 */ /* 0x042fe200078e00ff */
[----:B------:R-:W-:Y:S02]  /*2b00*/  @!P0 LOP3.LUT R3, R8, 0xffff0000, RZ, 0xc0, !PT ;  /* 0xffff000008038812 */ /* 0x000fe400078ec0ff */
[C---:B------:R-:W-:Y:S02]  /*2b10*/  @!P0 LOP3.LUT R5, R9.reuse, 0xffff0000, RZ, 0xc0, !PT ;  /* 0xffff000009058812 */ /* 0x040fe400078ec0ff */
[----:B------:R-:W-:Y:S01]  /*2b20*/  @!P0 SHF.L.U32 R45, R9, 0x10, RZ ;  /* 0x00000010092d8819 */ /* 0x000fe200000006ff */
[C---:B------:R-:W-:Y:S02]  /*2b30*/  @!P0 FMUL.FTZ R48, R3.reuse, R15 ;  /* 0x0000000f03308220 */ /* 0x040fe40000410000 */
[-C--:B------:R-:W-:Y:S02]  /*2b40*/  @!P0 FMUL.FTZ R2, R3, R14.reuse ;  /* 0x0000000e03028220 */ /* 0x080fe40000410000 */
[----:B------:R-:W-:Y:S02]  /*2b50*/  @!P0 FMUL.FTZ R49, R5, R29 ;  /* 0x0000001d05318220 */ /* 0x000fe40000410000 */
[----:B------:R-:W-:Y:S01]  /*2b60*/  @!P0 FFMA.FTZ R66, R28, R14, -R48 ;  /* 0x0000000e1c428223 */ /* 0x000fe20000010830 */
[----:B------:R-:W-:Y:S01]  /*2b70*/  @!P0 SHF.L.U32 R14, R13, 0x10, RZ ;  /* 0x000000100d0e8819 */ /* 0x000fe200000006ff */
[----:B------:R-:W-:Y:S01]  /*2b80*/  @!P0 FMUL.FTZ R3, R5, R6 ;  /* 0x0000000605038220 */ /* 0x000fe20000410000 */
[C---:B------:R-:W-:Y:S01]  /*2b90*/  @!P0 LOP3.LUT R5, R10.reuse, 0xffff0000, RZ, 0xc0, !PT ;  /* 0xffff00000a058812 */ /* 0x040fe200078ec0ff */
        /* <DEDUP_REMOVED lines=26> */
.L_x_1146:
[----:B------:R-:W-:Y:S05]  /*2d40*/  BSYNC B0 ;  /* 0x0000000000007941 */ /* 0x000fea0003800000 */
.L_x_1145:
        /* <DEDUP_REMOVED lines=11> */
[----:B------:R-:W-:Y:S02]  /*2e00*/  @!P0 SHF.R.U32.HI R16, RZ, 0x10, R17 ;  /* 0x00000010ff108819 */ /* 0x000fe40000011611 */
[----:B------:R-:W-:Y:S02]  /*2e10*/  @!P0 PRMT R17, R67, 0x5410, R3 ;  /* 0x0000541043118816 */ /* 0x000fe40000000003 */
[C---:B------:R-:W-:Y:S02]  /*2e20*/  @!P0 PRMT R2, R32.reuse, 0x5432, R2 ;  /* 0x0000543220028816 */ /* 0x040fe40000000002 */
[----:B------:R-:W-:Y:S01]  /*2e30*/  @!P0 PRMT R16, R32, 0x5410, R16 ;  /* 0x0000541020108816 */ /* 0x000fe20000000010 */
[C---:B------:R-:W-:Y:S01]  /*2e40*/  @!P0 IMAD.U32 R14, R17.reuse, 0x10000, RZ ;  /* 0x00010000110e8824 */ /* 0x040fe200078e00ff */
[----:B------:R-:W-:Y:S01]  /*2e50*/  @!P0 SHF.R.U32.HI R29, RZ, 0x10, R55 ;  /* 0x00000010ff1d8819 */ /* 0x000fe20000011637 */
[C---:B------:R-:W-:Y:S01]  /*2e60*/  @!P0 IMAD.U32 R13, R2.reuse, 0x10000, RZ ;  /* 0x00010000020d8824 */ /* 0x040fe200078e00ff */
        /* <DEDUP_REMOVED lines=40> */
.L_x_1148:
[----:B------:R-:W-:Y:S05]  /*30f0*/  BSYNC B0 ;  /* 0x0000000000007941 */ /* 0x000fea0003800000 */
.L_x_1147:
[----:B------:R-:W-:Y:S11]  /*3100*/  ISETP.GE.AND P0, PT, R106, c[0x0][0x1d4], PT ;  /* 0x000075006a007a0c */ /* 0x000ff60003f06270 */
[----:B------:R-:W-:Y:S02]  /*3110*/  @!UPT UIADD3 URZ, URZ, URZ, URZ ;  /* 0x0000003f3f3ff290 */ /* 0x000fe4000fffe03f */
[----:B------:R-:W-:-:S05]  /*3120*/  @P0 BRA `(.L_x_1142) ;  /* 0x0000036000000947 */ /* 0x000fca0003800000 */
[C---:B-1----:R-:W-:Y:S01]  /*3130*/  LEA R48, P0, R102.reuse, R73, 0x1 ;  /* 0x0000004966307211 */ /* 0x042fe200078008ff */
[----:B------:R-:W1:Y:S03]  /*3140*/  LDS.128 R8, [R87+0xe880] ;  /* 0x00e8800057087984 */ /* 0x000e660000000c00 */
[----:B------:R-:W-:Y:S02]  /*3150*/  LEA.HI.X R49, R102, R76, R110, 0x1, P0 ;  /* 0x0000004c66317211 */ /* 0x000fe400000f0c6e */
[----:B------:R-:W-:Y:S11]  /*3160*/  ISETP.GE.AND P0, PT, R40, c[0x0][0x27c], PT ;  /* 0x00009f0028007a0c */ /* 0x000ff60003f06270 */
[----:B------:R-:W-:Y:S02]  /*3170*/  @!UPT UIADD3 URZ, URZ, URZ, URZ ;  /* 0x0000003f3f3ff290 */ /* 0x000fe4000fffe03f */
[----:B------:R-:W-:Y:S02]  /*3180*/  @!P0 SHF.R.U64 R17, R56, 0x10, R57 ;  /* 0x0000001038118819 */ /* 0x000fe40000001239 */
[----:B------:R-:W-:Y:S02]  /*3190*/  @!P0 SHF.R.U64 R2, R18, 0x10, R19 ;  /* 0x0000001012028819 */ /* 0x000fe40000001213 */
[----:B------:R-:W-:Y:S02]  /*31a0*/  @!P0 SHF.R.U32.HI R3, RZ, 0x10, R57 ;  /* 0x00000010ff038819 */ /* 0x000fe40000011639 */
[C---:B------:R-:W-:Y:S02]  /*31b0*/  @!P0 PRMT R17, R68.reuse, 0x5410, R17 ;  /* 0x0000541044118816 */ /* 0x040fe40000000011 */
[----:B------:R-:W-:Y:S02]  /*31c0*/  @!P0 PRMT R2, R33, 0x5432, R2 ;  /* 0x0000543221028816 */ /* 0x000fe40000000002 */
[----:B------:R-:W-:Y:S01]  /*31d0*/  @!P0 SHF.R.U32.HI R13, RZ, 0x10, R19 ;  /* 0x00000010ff0d8819 */ /* 0x000fe20000011613 */
[C---:B------:R-:W-:Y:S01]  /*31e0*/  @!P0 IMAD.U32 R15, R17.reuse, 0x10000, RZ ;  /* 0x00010000110f8824 */ /* 0x040fe200078e00ff */
[----:B------:R-:W-:Y:S01]  /*31f0*/  @!P0 PRMT R19, R68, 0x5432, R3 ;  /* 0x0000543244138816 */ /* 0x000fe20000000003 */
        /* <DEDUP_REMOVED lines=41> */
.L_x_1142:
[----:B-123--:R-:W-:Y:S05]  /*3490*/  BSYNC B1 ;  /* 0x0000000000017941 */ /* 0x00efea0003800000 */
.L_x_1141:
[----:B------:R1:W2:Y:S04]  /*34a0*/  SHFL.IDX PT, R47, R99, 0x1, 0x181f ;  /* 0x00381f00632f7f89 */ /* 0x0002a800000e0000 */
[----:B------:R1:W3:Y:S01]  /*34b0*/  SHFL.IDX PT, R45, R100, 0x1, 0x181f ;  /* 0x00381f00642d7f89 */ /* 0x0002e200000e0000 */
        /* <DEDUP_REMOVED lines=14> */
[----:B------:R-:W-:Y:S01]  /*35a0*/  @!P0 SHF.R.U32.HI R13, RZ, 0x10, R21 ;  /* 0x00000010ff0d8819 */ /* 0x000fe20000011615 */
[C---:B------:R-:W-:Y:S01]  /*35b0*/  @!P0 IMAD.U32 R15, R17.reuse, 0x10000, RZ ;  /* 0x00010000110f8824 */ /* 0x040fe200078e00ff */
[----:B------:R-:W-:Y:S01]  /*35c0*/  @!P0 SHF.R.U32.HI R19, RZ, 0x10, R59 ;  /* 0x00000010ff138819 */ /* 0x000fe2000001163b */
[C---:B------:R-:W-:Y:S01]  /*35d0*/  @!P0 IMAD.U32 R14, R2.reuse, 0x10000, RZ ;  /* 0x00010000020e8824 */ /* 0x040fe200078e00ff */
[----:B------:R-:W-:Y:S02]  /*35e0*/  @!P0 LOP3.LUT R17, R17, 0xffff0000, RZ, 0xc0, !PT ;  /* 0xffff000011118812 */ /* 0x000fe400078ec0ff */
[----:B------:R-:W-:Y:S02]  /*35f0*/  @!P0 LOP3.LUT R6, R2, 0xffff0000, RZ, 0xc0, !PT ;  /* 0xffff000002068812 */ /* 0x000fe400078ec0ff */
[----:B------:R-:W-:Y:S02]  /*3600*/  @!P0 PRMT R13, R34, 0x5410, R13 ;  /* 0x00005410220d8816 */ /* 0x000fe4000000000d */
[----:B------:R-:W-:Y:S01]  /*3610*/  @!P0 PRMT R19, R69, 0x5432, R19 ;  /* 0x0000543245138816 */ /* 0x000fe20000000013 */
[C---:B---3--:R-:W-:Y:S01]  /*3620*/  @!P0 IMAD.U32 R16, R8.reuse, 0x10000, RZ ;  /* 0x0001000008108824 */ /* 0x048fe200078e00ff */
        /* <DEDUP_REMOVED lines=36> */
.L_x_1151:
[----:B------:R-:W-:Y:S05]  /*3870*/  BSYNC B0 ;  /* 0x0000000000007941 */ /* 0x000fea0003800000 */
.L_x_1150:
[----:B------:R-:W-:Y:S01]  /*3880*/  ISETP.GE.AND P0, PT, R36, c[0x0][0x1d4], PT ;  /* 0x0000750024007a0c */ /* 0x000fe20003f06270 */
[----:B------:R-:W-:Y:S01]  /*3890*/  @!UPT UIADD3 URZ, URZ, URZ, URZ ;  /* 0x0000003f3f3ff290 */ /* 0x000fe2000fffe03f */
[----:B------:R-:W-:Y:S11]  /*38a0*/  BSSY B0, `(.L_x_1152) ;  /* 0x0000038000007945 */ /* 0x000ff60003800000 */
[----:B------:R-:W-:-:S05]  /*38b0*/  @P0 BRA `(.L_x_1153) ;  /* 0x0000036000000947 */ /* 0x000fca0003800000 */
[C---:B--23--:R-:W-:Y:S01]  /*38c0*/  LEA R28, P0, R101.reuse, R45, 0x1 ;  /* 0x0000002d651c7211 */ /* 0x04cfe200078008ff */
[----:B------:R-:W2:Y:S03]  /*38d0*/  LDS.128 R8, [R87+0xc880] ;  /* 0x00c8800057087984 */ /* 0x000ea60000000c00 */
[----:B------:R-:W-:Y:S02]  /*38e0*/  LEA.HI.X R29, R101, R47, R109, 0x1, P0 ;  /* 0x0000002f651d7211 */ /* 0x000fe400000f0c6d */
        /* <DEDUP_REMOVED lines=14> */
[C---:B--2---:R-:W-:Y:S01]  /*39d0*/  @!P0 IMAD.U32 R16, R8.reuse, 0x10000, RZ ;  /* 0x0001000008108824 */ /* 0x044fe200078e00ff */
        /* <DEDUP_REMOVED lines=36> */
.L_x_1153:
[----:B------:R-:W-:Y:S05]  /*3c20*/  BSYNC B0 ;  /* 0x0000000000007941 */ /* 0x000fea0003800000 */
.L_x_1152:
        /* <DEDUP_REMOVED lines=58> */
.L_x_1155:
[----:B------:R-:W-:Y:S05]  /*3fd0*/  BSYNC B0 ;  /* 0x0000000000007941 */ /* 0x000fea0003800000 */
.L_x_1154:
        /* <DEDUP_REMOVED lines=58> */
.L_x_1136:
        /* <DEDUP_REMOVED lines=36> */
.L_x_1157:
[----:B------:R-:W-:Y:S05]  /*45c0*/  BSYNC B0 ;  /* 0x0000000000007941 */ /* 0x000fea0003800000 */
.L_x_1156:
[----:B------:R-:W-:Y:S01]  /*45d0*/  ISETP.GE.AND P5, PT, R159, R104, PT ;  /* 0x000000689f00720c */ /* 0x000fe20003fa6270 */
[----:B-----5:R-:W-:Y:S01]  /*45e0*/  IMAD.MOV.U32 R6, RZ, RZ, R22 ;  /* 0x000000ffff067224 */ /* 0x020fe200078e0016 */
[----:B------:R-:W-:Y:S01]  /*45f0*/  BSSY B0, `(.L_x_1158) ;  /* 0x0000039000007945 */ /* 0x000fe20003800000 */
[----:B------:R-:W-:Y:S01]  /*4600*/  IMAD.MOV.U32 R5, RZ, RZ, R23 ;  /* 0x000000ffff057224 */ /* 0x000fe200078e0017 */
[----:B------:R-:W-:Y:S01]  /*4610*/  CS2R R32, SRZ ;  /* 0x0000000000207805 */ /* 0x000fe2000001ff00 */
[----:B-1----:R-:W-:Y:S01]  /*4620*/  IMAD.MOV.U32 R3, RZ, RZ, R20 ;  /* 0x000000ffff037224 */ /* 0x002fe200078e0014 */
[----:B------:R-:W-:Y:S01]  /*4630*/  CS2R R30, SRZ ;  /* 0x00000000001e7805 */ /* 0x000fe2000001ff00 */
[----:B------:R-:W-:Y:S01]  /*4640*/  IMAD.MOV.U32 R2, RZ, RZ, R21 ;  /* 0x000000ffff027224 */ /* 0x000fe200078e0015 */
[----:B------:R-:W-:Y:S01]  /*4650*/  PRMT R26, R5, 0x5410, R6 ;  /* 0x00005410051a7816 */ /* 0x000fe20000000006 */
[----:B------:R-:W-:Y:S01]  /*4660*/  IMAD.MOV.U32 R5, RZ, RZ, R11 ;  /* 0x000000ffff057224 */ /* 0x000fe200078e000b */
[----:B------:R-:W-:Y:S01]  /*4670*/  MOV R6, R10 ;  /* 0x0000000a00067202 */ /* 0x000fe20000000f00 */
        /* <DEDUP_REMOVED lines=19> */
[----:B------:R-:W-:Y:S01]  /*47b0*/  PRMT R55, R6, 0x7610, R55 ;  /* 0x0000761006377816 */ /* 0x000fe20000000037 */
[----:B------:R-:W-:Y:S01]  /*47c0*/  CS2R R72, SRZ ;  /* 0x0000000000487805 */ /* 0x000fe2000001ff00 */
        /* <DEDUP_REMOVED lines=27> */
.L_x_1159:
[----:B------:R-:W-:Y:S05]  /*4980*/  BSYNC B0 ;  /* 0x0000000000007941 */ /* 0x000fea0003800000 */
.L_x_1158:
[----:B-1---5:R-:W-:Y:S01]  /*4990*/  MOV R2, R33 ;  /* 0x0000002100027202 */ /* 0x022fe20000000f00 */
[----:B------:R-:W-:Y:S01]  /*49a0*/  IMAD.MOV.U32 R6, RZ, RZ, R34 ;  /* 0x000000ffff067224 */ /* 0x000fe200078e0022 */
[----:B------:R-:W-:Y:S01]  /*49b0*/  IADD3 R85, -R86, c[0x0][0x1d4], RZ ;  /* 0x0000750056557a10 */ /* 0x000fe20007ffe1ff */
[----:B------:R-:W-:Y:S01]  /*49c0*/  IMAD.MOV.U32 R5, RZ, RZ, R35 ;  /* 0x000000ffff057224 */ /* 0x000fe200078e0023 */
[----:B------:R1:W2:Y:S01]  /*49d0*/  SHFL.IDX PT, R89, R99, RZ, 0x181f ;  /* 0x00181fff63597589 */ /* 0x0002a200000e0000 */
[----:B------:R-:W-:Y:S01]  /*49e0*/  IMAD.MOV.U32 R3, RZ, RZ, R32 ;  /* 0x000000ffff037224 */ /* 0x000fe200078e0020 */
[----:B------:R-:W-:Y:S02]  /*49f0*/  BSSY B1, `(.L_x_1160) ;  /* 0x000010b000017945 */ /* 0x000fe40003800000 */
[----:B------:R-:W-:Y:S01]  /*4a00*/  PRMT R45, R5, 0x5410, R6 ;  /* 0x00005410052d7816 */ /* 0x000fe20000000006 */
[----:B------:R-:W-:Y:S01]  /*4a10*/  IMAD.MOV.U32 R6, RZ, RZ, R30 ;  /* 0x000000ffff067224 */ /* 0x000fe200078e001e */
[----:B------:R-:W-:Y:S01]  /*4a20*/  PRMT R44, R2, 0x5410, R3 ;  /* 0x00005410022c7816 */ /* 0x000fe20000000003 */
[----:B------:R-:W-:Y:S01]  /*4a30*/  IMAD.MOV.U32 R5, RZ, RZ, R31 ;  /* 0x000000ffff057224 */ /* 0x000fe200078e001f */
[----:B------:R-:W-:Y:S01]  /*4a40*/  MOV R3, R28 ;  /* 0x0000001c00037202 */ /* 0x000fe20000000f00 */
[----:B------:R1:W3:Y:S01]  /*4a50*/  SHFL.IDX PT, R88, R100, RZ, 0x181f ;  /* 0x00181fff64587589 */ /* 0x0002e200000e0000 */
[----:B------:R-:W-:Y:S02]  /*4a60*/  IMAD.MOV.U32 R2, RZ, RZ, R29 ;  /* 0x000000ffff027224 */ /* 0x000fe400078e001d */
[----:B------:R-:W-:Y:S01]  /*4a70*/  PRMT R42, R5, 0x5410, R6 ;  /* 0x00005410052a7816 */ /* 0x000fe20000000006 */
[----:B------:R-:W-:Y:S01]  /*4a80*/  IMAD.MOV.U32 R6, RZ, RZ, R78 ;  /* 0x000000ffff067224 */ /* 0x000fe200078e004e */
[----:B------:R-:W-:Y:S02]  /*4a90*/  MOV R5, R79 ;  /* 0x0000004f00057202 */ /* 0x000fe40000000f00 */
        /* <DEDUP_REMOVED lines=8> */
[----:B------:R-:W-:Y:S02]  /*4b20*/  MOV R2, R73 ;  /* 0x0000004900027202 */ /* 0x000fe40000000f00 */
[----:B------:R-:W-:Y:S02]  /*4b30*/  PRMT R80, R5, 0x5410, R6 ;  /* 0x0000541005507816 */ /* 0x000fe40000000006 */
[----:B------:R-:W-:Y:S01]  /*4b40*/  PRMT R63, R3, 0x5410, R2 ;  /* 0x00005410033f7816 */ /* 0x000fe20000000002 */
[----:B------:R-:W-:-:S05]  /*4b50*/  @P4 BRA `(.L_x_1161) ;  /* 0x00000f4000004947 */ /* 0x000fca0003800000 */
[----:B--2---:R-:W-:Y:S01]  /*4b60*/  ISETP.GE.AND P0, PT, R24, c[0x0][0x1d4], PT ;  /* 0x0000750018007a0c */ /* 0x004fe20003f06270 */
[----:B------:R-:W-:Y:S01]  /*4b70*/  @!UPT UIADD3 URZ, URZ, URZ, URZ ;  /* 0x0000003f3f3ff290 */ /* 0x000fe2000fffe03f */
[----:B------:R-:W-:Y:S11]  /*4b80*/  BSSY B0, `(.L_x_1162) ;  /* 0x0000078000007945 */ /* 0x000ff60003800000 */
[----:B------:R-:W-:-:S05]  /*4b90*/  @P0 BRA `(.L_x_1163) ;  /* 0x0000076000000947 */ /* 0x000fca0003800000 */
[----:B------:R-:W-:Y:S01]  /*4ba0*/  SEL R2, R86, R85, !P1 ;  /* 0x0000005556027207 */ /* 0x000fe20004800000 */
[----:B------:R-:W2:Y:S01]  /*4bb0*/  LDS.128 R64, [R152+0xa080] ;  /* 0x00a0800098407984 */ /* 0x000ea20000000c00 */
        /* <DEDUP_REMOVED lines=9> */
[----:B------:R-:W-:Y:S02]  /*4c50*/  @!P0 SHF.R.U64 R5, R8, 0x10, R9 ;  /* 0x0000001008058819 */ /* 0x000fe40000001209 */
[----:B------:R-:W-:Y:S02]  /*4c60*/  SHF.R.S32.HI R2, RZ, 0x3, R3 ;  /* 0x00000003ff027819 */ /* 0x000fe40000011403 */
[----:B------:R-:W-:Y:S02]  /*4c70*/  LOP3.LUT R3, R119, 0x38, R90, 0xf8, !PT ;  /* 0x0000003877037812 */ /* 0x000fe400078ef85a */
[----:B------:R-:W-:Y:S01]  /*4c80*/  @!P0 PRMT R48, R52, 0x5410, R6 ;  /* 0x0000541034308816 */ /* 0x000fe20000000006 */
[----:B------:R-:W-:Y:S01]  /*4c90*/  IMAD R2, R2, 0xc00, R7 ;  /* 0x00000c0002027824 */ /* 0x000fe200078e0207 */
[----:B------:R-:W-:Y:S02]  /*4ca0*/  LOP3.LUT R3, R3, R158, RZ, 0x3c, !PT ;  /* 0x0000009e03037212 */ /* 0x000fe400078e3cff */
[----:B------:R-:W-:Y:S02]  /*4cb0*/  @!P0 PRMT R47, R52, 0x5432, R47 ;  /* 0x00005432342f8816 */ /* 0x000fe4000000002f */
[----:B------:R-:W-:Y:S01]  /*4cc0*/  @!P0 SHF.R.U32.HI R49, RZ, 0x10, R51 ;  /* 0x00000010ff318819 */ /* 0x000fe20000011633 */
[----:B------:R-:W-:Y:S01]  /*4cd0*/  IMAD.IADD R2, R2, 0x1, R3 ;  /* 0x0000000102027824 */ /* 0x000fe200078e0203 */
[--C-:B------:R-:W-:Y:S02]  /*4ce0*/  @!P0 SHF.R.U32.HI R8, RZ, 0x10, R11.reuse ;  /* 0x00000010ff088819 */ /* 0x100fe4000001160b */
[----:B------:R-:W-:Y:S01]  /*4cf0*/  @!P0 SHF.R.U64 R3, R10, 0x10, R11 ;  /* 0x000000100a038819 */ /* 0x000fe2000000120b */
[----:B------:R-:W-:Y:S01]  /*4d00*/  IMAD.SHL.U32 R2, R2, 0x2, RZ ;  /* 0x0000000202027824 */ /* 0x000fe200078e00ff */
[----:B------:R-:W-:Y:S01]  /*4d10*/  @!P0 SHF.R.U64 R50, R50, 0x10, R51 ;  /* 0x0000001032328819 */ /* 0x000fe20000001233 */
[----:B------:R-:W-:Y:S01]  /*4d20*/  @!P0 IMAD.U32 R10, R48, 0x10000, RZ ;  /* 0x00010000300a8824 */ /* 0x000fe200078e00ff */
[----:B------:R-:W-:Y:S01]  /*4d30*/  @!P0 PRMT R53, R53, 0x5410, R49 ;  /* 0x0000541035358816 */ /* 0x000fe20000000031 */
[----:B--2---:R-:W-:Y:S01]  /*4d40*/  @!P0 IMAD.U32 R11, R64, 0x10000, RZ ;  /* 0x00010000400b8824 */ /* 0x004fe200078e00ff */
[----:B------:R2:W4:Y:S01]  /*4d50*/  LDS.128 R16, [R2+0xa080] ;  /* 0x00a0800002107984 */ /* 0x0005220000000c00 */
[----:B------:R-:W-:Y:S01]  /*4d60*/  @!P0 IMAD.U32 R49, R47, 0x10000, RZ ;  /* 0x000100002f318824 */ /* 0x000fe200078e00ff */
[----:B------:R-:W-:Y:S01]  /*4d70*/  @!P0 PRMT R55, R55, 0x5410, R50 ;  /* 0x0000541037378816 */ /* 0x000fe20000000032 */
[----:B------:R-:W-:Y:S01]  /*4d80*/  @!P0 IMAD.U32 R57, R53, 0x10000, RZ ;  /* 0x0001000035398824 */ /* 0x000fe200078e00ff */
[----:B------:R-:W-:Y:S01]  /*4d90*/  @!P0 SHF.L.U32 R50, R65, 0x10, RZ ;  /* 0x0000001041328819 */ /* 0x000fe200000006ff */
[----:B------:R-:W-:Y:S01]  /*4da0*/  @!P0 IMAD.U32 R58, R67, 0x10000, RZ ;  /* 0x00010000433a8824 */ /* 0x000fe200078e00ff */
[----:B------:R-:W-:Y:S02]  /*4db0*/  @!P0 LOP3.LUT R59, R53, 0xffff0000, RZ, 0xc0, !PT ;  /* 0xffff0000353b8812 */ /* 0x000fe400078ec0ff */
[----:B------:R-:W-:Y:S02]  /*4dc0*/  @!P0 LOP3.LUT R60, R67, 0xffff0000, RZ, 0xc0, !PT ;  /* 0xffff0000433c8812 */ /* 0x000fe400078ec0ff */
[----:B------:R-:W-:Y:S02]  /*4dd0*/  @!P0 LOP3.LUT R56, R66, 0xffff0000, RZ, 0xc0, !PT ;  /* 0xffff000042388812 */ /* 0x000fe400078ec0ff */
[----:B--2---:R-:W-:Y:S02]  /*4de0*/  @!P0 SHF.R.U32.HI R2, RZ, 0x10, R9 ;  /* 0x00000010ff028819 */ /* 0x004fe40000011609 */
[C---:B------:R-:W-:Y:S02]  /*4df0*/  @!P0 PRMT R9, R13.reuse, 0x5432, R5 ;  /* 0x000054320d098816 */ /* 0x040fe40000000005 */
[----:B------:R-:W-:Y:S02]  /*4e00*/  @!P0 PRMT R6, R13, 0x5410, R2 ;  /* 0x000054100d068816 */ /* 0x000fe40000000002 */
[C---:B------:R-:W-:Y:S01]  /*4e10*/  @!P0 PRMT R13, R14.reuse, 0x5410, R8 ;  /* 0x000054100e0d8816 */ /* 0x040fe20000000008 */
[C---:B------:R-:W-:Y:S01]  /*4e20*/  @!P0 IMAD.U32 R5, R9.reuse, 0x10000, RZ ;  /* 0x0001000009058824 */ /* 0x040fe200078e00ff */
[----:B------:R-:W-:Y:S01]  /*4e30*/  @!P0 PRMT R14, R14, 0x5432, R3 ;  /* 0x000054320e0e8816 */ /* 0x000fe20000000003 */
[----:B------:R-:W-:Y:S01]  /*4e40*/  @!P0 IMAD.U32 R8, R6, 0x10000, RZ ;  /* 0x0001000006088824 */ /* 0x000fe200078e00ff */
[----:B------:R-:W-:Y:S01]  /*4e50*/  @!P0 LOP3.LUT R9, R9, 0xffff0000, RZ, 0xc0, !PT ;  /* 0xffff000009098812 */ /* 0x000fe200078ec0ff */
[----:B----4-:R-:W-:Y:S01]  /*4e60*/  @!P0 IMAD.U32 R3, R17, 0x10000, RZ ;  /* 0x0001000011038824 */ /* 0x010fe200078e00ff */
[----:B------:R-:W-:Y:S03]  /*4e70*/  @!P0 SHF.L.U32 R2, R16, 0x10, RZ ;  /* 0x0000001010028819 */ /* 0x000fe600000006ff */
[----:B------:R-:W-:Y:S02]  /*4e80*/  @!P0 FMUL.FTZ R52, R3, R49 ;  /* 0x0000003103348220 */ /* 0x000fe40000410000 */
[C---:B------:R-:W-:Y:S02]  /*4e90*/  @!P0 FMUL.FTZ R51, R2.reuse, R10 ;  /* 0x0000000a02338220 */ /* 0x040fe40000410000 */
[-C--:B------:R-:W-:Y:S02]  /*4ea0*/  @!P0 FMUL.FTZ R2, R2, R5.reuse ;  /* 0x0000000502028220 */ /* 0x080fe40000410000 */
[----:B------:R-:W-:Y:S01]  /*4eb0*/  @!P0 FFMA.FTZ R98, R11, R5, -R51 ;  /* 0x000000050b628223 */ /* 0x000fe20000010833 */
[----:B------:R-:W-:Y:S01]  /*4ec0*/  @!P0 LOP3.LUT R51, R47, 0xffff0000, RZ, 0xc0, !PT ;  /* 0xffff00002f338812 */ /* 0x000fe200078ec0ff */
[-C--:B------:R-:W-:Y:S01]  /*4ed0*/  @!P0 FMUL.FTZ R5, R3, R8.reuse ;  /* 0x0000000803058220 */ /* 0x080fe20000410000 */
[----:B------:R-:W-:Y:S01]  /*4ee0*/  @!P0 LOP3.LUT R3, R17, 0xffff0000, RZ, 0xc0, !PT ;  /* 0xffff000011038812 */ /* 0x000fe200078ec0ff */
[----:B------:R-:W-:Y:S01]  /*4ef0*/  @!P0 FFMA.FTZ R2, R10, R11, R2 ;  /* 0x0000000b0a028223 */ /* 0x000fe20000010002 */
[----:B------:R-:W-:Y:S01]  /*4f00*/  @!P0 LOP3.LUT R10, R6, 0xffff0000, RZ, 0xc0, !PT ;  /* 0xffff0000060a8812 */ /* 0x000fe200078ec0ff */
[----:B------:R-:W-:Y:S01]  /*4f10*/  @!P0 FFMA.FTZ R97, R50, R8, -R52 ;  /* 0x0000000832618223 */ /* 0x000fe20000010834 */
[----:B------:R-:W-:Y:S01]  /*4f20*/  @!P0 LOP3.LUT R52, R65, 0xffff0000, RZ, 0xc0, !PT ;  /* 0xffff000041348812 */ /* 0x000fe200078ec0ff */
[C---:B------:R-:W-:Y:S01]  /*4f30*/  @!P0 FMUL.FTZ R11, R3.reuse, R51 ;  /* 0x00000033030b8220 */ /* 0x040fe20000410000 */
[----:B------:R-:W-:Y:S01]  /*4f40*/  @!P0 LOP3.LUT R47, R48, 0xffff0000, RZ, 0xc0, !PT ;  /* 0xffff0000302f8812 */ /* 0x000fe200078ec0ff */
[-C--:B------:R-:W-:Y:S01]  /*4f50*/  @!P0 FMUL.FTZ R6, R3, R10.reuse ;  /* 0x0000000a03068220 */ /* 0x080fe20000410000 */
[----:B------:R-:W-:Y:S01]  /*4f60*/  @!P0 LOP3.LUT R8, R16, 0xffff0000, RZ, 0xc0, !PT ;  /* 0xffff000010088812 */ /* 0x000fe200078ec0ff */
[----:B------:R-:W-:Y:S01]  /*4f70*/  @!P0 FFMA.FTZ R96, R52, R10, -R11 ;  /* 0x0000000a34608223 */ /* 0x000fe2000001080b */
[----:B------:R-:W-:Y:S01]  /*4f80*/  @!P0 LOP3.LUT R48, R64, 0xffff0000, RZ, 0xc0, !PT ;  /* 0xffff000040308812 */ /* 0x000fe200078ec0ff */
[C---:B------:R-:W-:Y:S01]  /*4f90*/  @!P0 IMAD.U32 R10, R19.reuse, 0x10000, RZ ;  /* 0x00010000130a8824 */ /* 0x040fe200078e00ff */
[----:B------:R-:W-:Y:S01]  /*4fa0*/  @!P0 LOP3.LUT R11, R19, 0xffff0000, RZ, 0xc0, !PT ;  /* 0xffff0000130b8812 */ /* 0x000fe200078ec0ff */
[C---:B------:R-:W-:Y:S02]  /*4fb0*/  @!P0 FMUL.FTZ R54, R8.reuse, R47 ;  /* 0x0000002f08368220 */ /* 0x040fe40000410000 */
[-C--:B------:R-:W-:Y:S01]  /*4fc0*/  @!P0 FMUL.FTZ R3, R8, R9.reuse ;  /* 0x0000000908038220 */ /* 0x080fe20000410000 */
[C---:B------:R-:W-:Y:S01]  /*4fd0*/  @!P0 LOP3.LUT R8, R13.reuse, 0xffff0000, RZ, 0xc0, !PT ;  /* 0xffff00000d088812 */ /* 0x040fe200078ec0ff */
[----:B------:R-:W-:Y:S01]  /*4fe0*/  @!P0 FFMA.FTZ R95, R48, R9, -R54 ;  /* 0x00000009305f8223 */ /* 0x000fe20000010836 */
[----:B------:R-:W-:Y:S01]  /*4ff0*/  @!P0 SHF.L.U32 R54, R66, 0x10, RZ ;  /* 0x0000001042368819 */ /* 0x000fe200000006ff */
[----:B------:R-:W-:Y:S02]  /*5000*/  @!P0 IMAD.U32 R9, R13, 0x10000, RZ ;  /* 0x000100000d098824 */ /* 0x000fe400078e00ff */
[----:B------:R-:W-:Y:S02]  /*5010*/  @!P0 FMUL.FTZ R13, R10, R57 ;  /* 0x000000390a0d8220 */ /* 0x000fe40000410000 */
[C---:B------:R-:W-:Y:S02]  /*5020*/  @!P0 FMUL.FTZ R53, R11.reuse, R59 ;  /* 0x0000003b0b358220 */ /* 0x040fe40000410000 */
[-C--:B------:R-:W-:Y:S02]  /*5030*/  @!P0 FFMA.FTZ R94, R58, R9.reuse, -R13 ;  /* 0x000000093a5e8223 */ /* 0x080fe4000001080d */
[-C--:B------:R-:W-:Y:S02]  /*5040*/  @!P0 FMUL.FTZ R11, R11, R8.reuse ;  /* 0x000000080b0b8220 */ /* 0x080fe40000410000 */
[----:B------:R-:W-:Y:S02]  /*5050*/  @!P0 FFMA.FTZ R93, R60, R8, -R53 ;  /* 0x000000083c5d8223 */ /* 0x000fe40000010835 */
[C---:B------:R-:W-:Y:S01]  /*5060*/  @!P0 IMAD.U32 R53, R55.reuse, 0x10000, RZ ;  /* 0x0001000037358824 */ /* 0x040fe200078e00ff */
[----:B------:R-:W-:Y:S01]  /*5070*/  @!P0 LOP3.LUT R55, R55, 0xffff0000, RZ, 0xc0, !PT ;  /* 0xffff000037378812 */ /* 0x000fe200078ec0ff */
[----:B------:R-:W-:Y:S02]  /*5080*/  @!P0 IMAD.U32 R8, R18, 0x10000, RZ ;  /* 0x0001000012088824 */ /* 0x000fe400078e00ff */
[C---:B------:R-:W-:Y:S01]  /*5090*/  @!P0 IMAD.U32 R13, R14.reuse, 0x10000, RZ ;  /* 0x000100000e0d8824 */ /* 0x040fe200078e00ff */
[----:B------:R-:W-:Y:S01]  /*50a0*/  @!P0 LOP3.LUT R14, R14, 0xffff0000, RZ, 0xc0, !PT ;  /* 0xffff00000e0e8812 */ /* 0x000fe200078ec0ff */
[----:B------:R-:W-:Y:S01]  /*50b0*/  @!P0 FMUL.FTZ R10, R10, R9 ;  /* 0x000000090a0a8220 */ /* 0x000fe20000410000 */
[----:B------:R-:W-:Y:S01]  /*50c0*/  @!P0 LOP3.LUT R9, R18, 0xffff0000, RZ, 0xc0, !PT ;  /* 0xffff000012098812 */ /* 0x000fe200078ec0ff */
[----:B------:R-:W-:Y:S01]  /*50d0*/  @!P0 FFMA.FTZ R3, R47, R48, R3 ;  /* 0x000000302f038223 */ /* 0x000fe20000010003 */
[----:B------:R-:W-:Y:S01]  /*50e0*/  @!P0 F2FP.BF16.PACK_AB R47, R95, R98 ;  /* 0x000000625f2f823e */ /* 0x000fe200000010ff */
[----:B------:R-:W-:Y:S01]  /*50f0*/  @!P0 FMUL.FTZ R91, R8, R53 ;  /* 0x00000035085b8220 */ /* 0x000fe20000410000 */
[----:B------:R-:W-:Y:S01]  /*5100*/  @!P0 F2FP.BF16.PACK_AB R48, R96, R97 ;  /* 0x000000616030823e */ /* 0x000fe200000010ff */
[----:B------:R-:W-:Y:S01]  /*5110*/  @!P0 FMUL.FTZ R8, R8, R13 ;  /* 0x0000000d08088220 */ /* 0x000fe20000410000 */
[----:B------:R-:W-:Y:S01]  /*5120*/  @!P0 F2FP.BF16.PACK_AB R2, R3, R2 ;  /* 0x000000020302823e */ /* 0x000fe200000010ff */
[----:B------:R-:W-:Y:S01]  /*5130*/  @!P0 FFMA.FTZ R5, R49, R50, R5 ;  /* 0x0000003231058223 */ /* 0x000fe20000010005 */
[----:B------:R-:W-:Y:S01]  /*5140*/  @!P0 MOV R65, R48 ;  /* 0x0000003000418202 */ /* 0x000fe20000000f00 */
[C---:B------:R-:W-:Y:S02]  /*5150*/  @!P0 FMUL.FTZ R92, R9.reuse, R55 ;  /* 0x00000037095c8220 */ /* 0x040fe40000410000 */
[----:B------:R-:W-:Y:S02]  /*5160*/  @!P0 FMUL.FTZ R9, R9, R14 ;  /* 0x0000000e09098220 */ /* 0x000fe40000410000 */
[----:B------:R-:W-:Y:S02]  /*5170*/  @!P0 FFMA.FTZ R6, R51, R52, R6 ;  /* 0x0000003433068223 */ /* 0x000fe40000010006 */
[----:B------:R-:W-:Y:S02]  /*5180*/  @!P0 FFMA.FTZ R8, R53, R54, R8 ;  /* 0x0000003635088223 */ /* 0x000fe40000010008 */
[----:B------:R-:W-:Y:S01]  /*5190*/  @!P0 FFMA.FTZ R9, R55, R56, R9 ;  /* 0x0000003837098223 */ /* 0x000fe20000010009 */
[----:B------:R-:W-:Y:S01]  /*51a0*/  @!P0 F2FP.BF16.PACK_AB R5, R6, R5 ;  /* 0x000000050605823e */ /* 0x000fe200000010ff */
[----:B------:R-:W-:Y:S02]  /*51b0*/  @!P0 FFMA.FTZ R10, R57, R58, R10 ;  /* 0x0000003a390a8223 */ /* 0x000fe4000001000a */
[----:B------:R-:W-:Y:S01]  /*51c0*/  @!P0 FFMA.FTZ R91, R54, R13, -R91 ;  /* 0x0000000d365b8223 */ /* 0x000fe2000001085b */
[----:B------:R-:W-:Y:S01]  /*51d0*/  @!P0 MOV R17, R5 ;  /* 0x0000000500118202 */ /* 0x000fe20000000f00 */
[----:B------:R-:W-:Y:S01]  /*51e0*/  @!P0 FFMA.FTZ R92, R56, R14, -R92 ;  /* 0x0000000e385c8223 */ /* 0x000fe2000001085c */
[----:B------:R-:W-:Y:S01]  /*51f0*/  @!P0 F2FP.BF16.PACK_AB R14, R93, R94 ;  /* 0x0000005e5d0e823e */ /* 0x000fe200000010ff */
[----:B------:R-:W-:Y:S01]  /*5200*/  @!P0 FFMA.FTZ R11, R59, R60, R11 ;  /* 0x0000003c3b0b8223 */ /* 0x000fe2000001000b */
[----:B------:R-:W-:Y:S01]  /*5210*/  @!P0 F2FP.BF16.PACK_AB R8, R9, R8 ;  /* 0x000000080908823e */ /* 0x000fe200000010ff */
[----:B------:R-:W-:Y:S01]  /*5220*/  @!P0 IMAD.MOV.U32 R64, RZ, RZ, R47 ;  /* 0x000000ffff408224 */ /* 0x000fe200078e002f */
[----:B------:R-:W-:Y:S01]  /*5230*/  @!P0 F2FP.BF16.PACK_AB R13, R92, R91 ;  /* 0x0000005b5c0d823e */ /* 0x000fe200000010ff */
[----:B------:R-:W-:Y:S01]  /*5240*/  @!P0 IMAD.MOV.U32 R67, RZ, RZ, R14 ;  /* 0x000000ffff438224 */ /* 0x000fe200078e000e */
[----:B------:R-:W-:Y:S01]  /*5250*/  @!P0 F2FP.BF16.PACK_AB R10, R11, R10 ;  /* 0x0000000a0b0a823e */ /* 0x000fe200000010ff */
[----:B------:R-:W-:Y:S02]  /*5260*/  @!P0 IMAD.MOV.U32 R16, RZ, RZ, R2 ;  /* 0x000000ffff108224 */ /* 0x000fe400078e0002 */
[----:B------:R-:W-:Y:S02]  /*5270*/  @!P0 IMAD.MOV.U32 R66, RZ, RZ, R13 ;  /* 0x000000ffff428224 */ /* 0x000fe400078e000d */
[----:B------:R-:W-:Y:S02]  /*5280*/  @!P0 IMAD.MOV.U32 R18, RZ, RZ, R8 ;  /* 0x000000ffff128224 */ /* 0x000fe400078e0008 */
[----:B------:R-:W-:Y:S01]  /*5290*/  @!P0 IMAD.MOV.U32 R19, RZ, RZ, R10 ;  /* 0x000000ffff138224 */ /* 0x000fe200078e000a */
[C---:B---3--:R-:W-:Y:S04]  /*52a0*/  LEA R2, P0, R113.reuse, R88, 0x1 ;  /* 0x0000005871027211 */ /* 0x048fe800078008ff */
[----:B------:R-:W-:Y:S02]  /*52b0*/  LEA.HI.X R3, R113, R89, R133, 0x1, P0 ;  /* 0x0000005971037211 */ /* 0x000fe400000f0c85 */
[C---:B------:R-:W-:Y:S03]  /*52c0*/  ISETP.GE.AND P0, PT, R90.reuse, c[0x0][0x1d4], PT ;  /* 0x000075005a007a0c */ /* 0x040fe60003f06270 */
[----:B------:R2:W-:Y:S10]  /*52d0*/  ST.E.128 [R2.64], R64 ;  /* 0x0000004002007985 */ /* 0x0005f4000c101d0e */
[----:B------:R-:W-:Y:S05]  /*52e0*/  @!P0 IMAD.WIDE R8, R90, 0x2, R88 ;  /* 0x000000025a088825 */ /* 0x000fea00078e0258 */
[----:B------:R2:W-:Y:S02]  /*52f0*/  @!P0 ST.E.128 [R8.64], R16 ;  /* 0x0000001008008985 */ /* 0x0005e4000c101d0e */
.L_x_1163:
[----:B------:R-:W-:Y:S05]  /*5300*/  BSYNC B0 ;  /* 0x0000000000007941 */ /* 0x000fea0003800000 */
.L_x_1162:
[----:B------:R-:W-:Y:S11]  /*5310*/  ISETP.GE.AND P0, PT, R36, c[0x0][0x1d4], PT ;  /* 0x0000750024007a0c */ /* 0x000ff60003f06270 */
[----:B------:R-:W-:Y:S02]  /*5320*/  @!UPT UIADD3 URZ, URZ, URZ, URZ ;  /* 0x0000003f3f3ff290 */ /* 0x000fe4000fffe03f */
[----:B------:R-:W-:-:S05]  /*5330*/  @P0 BRA `(.L_x_1161) ;  /* 0x0000076000000947 */ /* 0x000fca0003800000 */
[----:B--2---:R-:W-:Y:S01]  /*5340*/  SEL R2, R86, R85, !P2 ;  /* 0x0000005556027207 */ /* 0x004fe20005000000 */
        /* <DEDUP_REMOVED lines=16> */
[----:B------:R-:W-:Y:S02]  /*5450*/  @!P0 SHF.R.U32.HI R8, RZ, 0x10, R23 ;  /* 0x00000010ff088819 */ /* 0x000fe40000011617 */
[----:B------:R-:W-:Y:S01]  /*5460*/  @!P0 PRMT R9, R15, 0x5432, R5 ;  /* 0x000054320f098816 */ /* 0x000fe20000000005 */
[----:B------:R-:W-:Y:S01]  /*5470*/  IMAD.IADD R2, R2, 0x1, R3 ;  /* 0x0000000102027824 */ /* 0x000fe200078e0203 */
[----:B------:R-:W-:Y:S02]  /*5480*/  @!P0 SHF.R.U64 R3, R22, 0x10, R23 ;  /* 0x0000001016038819 */ /* 0x000fe40000001217 */
[----:B------:R-:W-:Y:S01]  /*5490*/  @!P0 PRMT R23, R61, 0x5432, R10 ;  /* 0x000054323d178816 */ /* 0x000fe2000000000a */
[----:B------:R-:W-:Y:S01]  /*54a0*/  IMAD.SHL.U32 R2, R2, 0x2, RZ ;  /* 0x0000000202027824 */ /* 0x000fe200078e00ff */
[--C-:B------:R-:W-:Y:S01]  /*54b0*/  @!P0 SHF.R.U32.HI R13, RZ, 0x10, R71.reuse ;  /* 0x00000010ff0d8819 */ /* 0x100fe20000011647 */
[----:B------:R-:W-:Y:S01]  /*54c0*/  @!P0 IMAD.U32 R10, R20, 0x10000, RZ ;  /* 0x00010000140a8824 */ /* 0x000fe200078e00ff */
[----:B------:R-:W-:Y:S01]  /*54d0*/  @!P0 SHF.R.U64 R11, R70, 0x10, R71 ;  /* 0x00000010460b8819 */ /* 0x000fe20000001247 */
[----:B------:R-:W-:Y:S01]  /*54e0*/  @!P0 IMAD.U32 R5, R9, 0x10000, RZ ;  /* 0x0001000009058824 */ /* 0x000fe200078e00ff */
[----:B------:R4:W5:Y:S01]  /*54f0*/  LDS.128 R16, [R2+0xa080] ;  /* 0x00a0800002107984 */ /* 0x0009620000000c00 */
[----:B--2---:R-:W-:Y:S01]  /*5500*/  @!P0 IMAD.U32 R52, R59, 0x10000, RZ ;  /* 0x000100003b348824 */ /* 0x004fe200078e00ff */
[----:B------:R-:W-:Y:S02]  /*5510*/  @!P0 PRMT R47, R62, 0x5410, R13 ;  /* 0x000054103e2f8816 */ /* 0x000fe4000000000d */
[----:B------:R-:W-:Y:S02]  /*5520*/  @!P0 PRMT R13, R26, 0x5410, R8 ;  /* 0x000054101a0d8816 */ /* 0x000fe40000000008 */
[----:B------:R-:W-:Y:S01]  /*5530*/  @!P0 PRMT R49, R62, 0x5432, R11 ;  /* 0x000054323e318816 */ /* 0x000fe2000000000b */
[----:B------:R-:W-:Y:S01]  /*5540*/  @!P0 IMAD.U32 R11, R56, 0x10000, RZ ;  /* 0x00010000380b8824 */ /* 0x000fe200078e00ff */
[----:B------:R-:W-:Y:S01]  /*5550*/  @!P0 PRMT R14, R26, 0x5432, R3 ;  /* 0x000054321a0e8816 */ /* 0x000fe20000000003 */
[----:B------:R-:W-:Y:S01]  /*5560*/  @!P0 IMAD.U32 R51, R47, 0x10000, RZ ;  /* 0x000100002f338824 */ /* 0x000fe200078e00ff */
[----:B------:R-:W-:Y:S02]  /*5570*/  @!P0 SHF.L.U32 R22, R57, 0x10, RZ ;  /* 0x0000001039168819 */ /* 0x000fe400000006ff */
[----:B------:R-:W-:Y:S02]  /*5580*/  @!P0 LOP3.LUT R9, R9, 0xffff0000, RZ, 0xc0, !PT ;  /* 0xffff000009098812 */ /* 0x000fe400078ec0ff */
[----:B------:R-:W-:Y:S02]  /*5590*/  @!P0 LOP3.LUT R53, R47, 0xffff0000, RZ, 0xc0, !PT ;  /* 0xffff00002f358812 */ /* 0x000fe400078ec0ff */
[----:B------:R-:W-:Y:S02]  /*55a0*/  @!P0 LOP3.LUT R54, R59, 0xffff0000, RZ, 0xc0, !PT ;  /* 0xffff00003b368812 */ /* 0x000fe400078ec0ff */
[----:B------:R-:W-:Y:S02]  /*55b0*/  @!P0 LOP3.LUT R50, R58, 0xffff0000, RZ, 0xc0, !PT ;  /* 0xffff00003a328812 */ /* 0x000fe400078ec0ff */
[----:B----4-:R-:W-:Y:S01]  /*55c0*/  @!P0 SHF.R.U32.HI R2, RZ, 0x10, R21 ;  /* 0x00000010ff028819 */ /* 0x010fe20000011615 */
[C---:B------:R-:W-:Y:S01]  /*55d0*/  @!P0 IMAD.U32 R21, R23.reuse, 0x10000, RZ ;  /* 0x0001000017158824 */ /* 0x040fe200078e00ff */
[----:B------:R-:W-:Y:S02]  /*55e0*/  @!P0 LOP3.LUT R23, R23, 0xffff0000, RZ, 0xc0, !PT ;  /* 0xffff000017178812 */ /* 0x000fe400078ec0ff */
[----:B------:R-:W-:Y:S05]  /*55f0*/  @!P0 PRMT R6, R15, 0x5410, R2 ;  /* 0x000054100f068816 */ /* 0x000fea0000000002 */
[----:B------:R-:W-:Y:S02]  /*5600*/  @!P0 IMAD.U32 R8, R6, 0x10000, RZ ;  /* 0x0001000006088824 */ /* 0x000fe400078e00ff */
[----:B-----5:R-:W-:Y:S01]  /*5610*/  @!P0 IMAD.U32 R3, R17, 0x10000, RZ ;  /* 0x0001000011038824 */ /* 0x020fe200078e00ff */
        /* <DEDUP_REMOVED lines=17> */
[C---:B------:R-:W-:Y:S01]  /*5730*/  @!P0 LOP3.LUT R11, R19.reuse, 0xffff0000, RZ, 0xc0, !PT ;  /* 0xffff0000130b8812 */ /* 0x040fe200078ec0ff */
[C---:B------:R-:W-:Y:S02]  /*5740*/  @!P0 FMUL.FTZ R48, R8.reuse, R15 ;  /* 0x0000000f08308220 */ /* 0x040fe40000410000 */
[----:B------:R-:W-:Y:S02]  /*5750*/  @!P0 IMAD.U32 R10, R19, 0x10000, RZ ;  /* 0x00010000130a8824 */ /* 0x000fe400078e00ff */
        /* <DEDUP_REMOVED lines=52> */
.L_x_1161:
[----:B--2---:R-:W-:Y:S05]  /*5aa0*/  BSYNC B1 ;  /* 0x0000000000017941 */ /* 0x004fea0003800000 */
.L_x_1160:
[----:B------:R2:W4:Y:S04]  /*5ab0*/  SHFL.IDX PT, R57, R99, 0x1, 0x181f ;  /* 0x00381f0063397f89 */ /* 0x00052800000e0000 */
[----:B------:R2:W1:Y:S01]  /*5ac0*/  SHFL.IDX PT, R56, R100, 0x1, 0x181f ;  /* 0x00381f0064387f89 */ /* 0x00046200000e0000 */
[----:B------:R-:W-:-:S05]  /*5ad0*/  @P5 BRA `(.L_x_1149) ;  /* 0x0000130000005947 */ /* 0x000fca0003800000 */
[----:B------:R-:W-:Y:S01]  /*5ae0*/  ISETP.GE.AND P0, PT, R24, c[0x0][0x1d4], PT ;  /* 0x0000750018007a0c */ /* 0x000fe20003f06270 */
[----:B------:R-:W-:Y:S01]  /*5af0*/  @!UPT UIADD3 URZ, URZ, URZ, URZ ;  /* 0x0000003f3f3ff290 */ /* 0x000fe2000fffe03f */
[----:B------:R-:W-:Y:S11]  /*5b00*/  BSSY B0, `(.L_x_1164) ;  /* 0x0000078000007945 */ /* 0x000ff60003800000 */
[----:B------:R-:W-:-:S05]  /*5b10*/  @P0 BRA `(.L_x_1165) ;  /* 0x0000076000000947 */ /* 0x000fca0003800000 */
[----:B------:R-:W-:Y:S01]  /*5b20*/  SEL R2, R86, R85, !P1 ;  /* 0x0000005556027207 */ /* 0x000fe20004800000 */
[----:B------:R-:W5:Y:S01]  /*5b30*/  LDS.128 R52, [R151+0xa080] ;  /* 0x00a0800097347984 */ /* 0x000f620000000c00 */
        /* <DEDUP_REMOVED lines=12> */
[----:B------:R-:W-:Y:S01]  /*5c00*/  @!P0 SHF.R.U64 R14, R74, 0x10, R75 ;  /* 0x000000104a0e8819 */ /* 0x000fe2000000124b */
[----:B------:R-:W-:Y:S01]  /*5c10*/  IMAD R2, R2, 0xc00, R12 ;  /* 0x00000c0002027824 */ /* 0x000fe200078e020c */
[----:B------:R-:W-:Y:S02]  /*5c20*/  LOP3.LUT R3, R3, R157, RZ, 0x3c, !PT ;  /* 0x0000009d03037212 */ /* 0x000fe400078e3cff */
[----:B------:R-:W-:Y:S02]  /*5c30*/  @!P0 PRMT R20, R63, 0x5410, R6 ;  /* 0x000054103f148816 */ /* 0x000fe40000000006 */
[----:B------:R-:W-:Y:S01]  /*5c40*/  @!P0 PRMT R9, R27, 0x5432, R5 ;  /* 0x000054321b098816 */ /* 0x000fe20000000005 */
[----:B------:R-:W-:Y:S01]  /*5c50*/  IMAD.IADD R2, R2, 0x1, R3 ;  /* 0x0000000102027824 */ /* 0x000fe200078e0203 */
[----:B------:R-:W-:Y:S02]  /*5c60*/  @!P0 SHF.R.U32.HI R3, RZ, 0x10, R29 ;  /* 0x00000010ff038819 */ /* 0x000fe4000001161d */
[----:B------:R-:W-:Y:S01]  /*5c70*/  @!P0 PRMT R15, R63, 0x5432, R10 ;  /* 0x000054323f0f8816 */ /* 0x000fe2000000000a */
[----:B------:R-:W-:Y:S01]  /*5c80*/  IMAD.SHL.U32 R2, R2, 0x2, RZ ;  /* 0x0000000202027824 */ /* 0x000fe200078e00ff */
[----:B------:R-:W-:Y:S01]  /*5c90*/  @!P0 PRMT R6, R27, 0x5410, R3 ;  /* 0x000054101b068816 */ /* 0x000fe20000000003 */
[----:B------:R-:W-:Y:S01]  /*5ca0*/  @!P0 IMAD.U32 R10, R20, 0x10000, RZ ;  /* 0x00010000140a8824 */ /* 0x000fe200078e00ff */
[C---:B------:R-:W-:Y:S01]  /*5cb0*/  @!P0 PRMT R29, R80.reuse, 0x5432, R14 ;  /* 0x00005432501d8816 */ /* 0x040fe2000000000e */
[----:B------:R-:W-:Y:S01]  /*5cc0*/  @!P0 IMAD.U32 R5, R9, 0x10000, RZ ;  /* 0x0001000009058824 */ /* 0x000fe200078e00ff */
[----:B------:R2:W4:Y:S01]  /*5cd0*/  LDS.128 R16, [R2+0xa080] ;  /* 0x00a0800002107984 */ /* 0x0005220000000c00 */
[----:B------:R-:W-:Y:S01]  /*5ce0*/  @!P0 IMAD.U32 R21, R15, 0x10000, RZ ;  /* 0x000100000f158824 */ /* 0x000fe200078e00ff */
[----:B------:R-:W-:Y:S02]  /*5cf0*/  @!P0 SHF.R.U32.HI R11, RZ, 0x10, R75 ;  /* 0x00000010ff0b8819 */ /* 0x000fe4000001164b */
[----:B------:R-:W-:Y:S02]  /*5d00*/  @!P0 SHF.R.U32.HI R8, RZ, 0x10, R31 ;  /* 0x00000010ff088819 */ /* 0x000fe4000001161f */
[----:B------:R-:W-:Y:S01]  /*5d10*/  @!P0 PRMT R27, R80, 0x5410, R11 ;  /* 0x00005410501b8816 */ /* 0x000fe2000000000b */
[----:B-----5:R-:W-:Y:S01]  /*5d20*/  @!P0 IMAD.U32 R11, R52, 0x10000, RZ ;  /* 0x00010000340b8824 */ /* 0x020fe200078e00ff */
[----:B------:R-:W-:Y:S01]  /*5d30*/  @!P0 PRMT R13, R42, 0x5410, R8 ;  /* 0x000054102a0d8816 */ /* 0x000fe20000000008 */
[----:B------:R-:W-:Y:S01]  /*5d40*/  @!P0 IMAD.U32 R8, R6, 0x10000, RZ ;  /* 0x0001000006088824 */ /* 0x000fe200078e00ff */
[----:B------:R-:W-:Y:S02]  /*5d50*/  @!P0 SHF.L.U32 R22, R53, 0x10, RZ ;  /* 0x0000001035168819 */ /* 0x000fe400000006ff */
[----:B------:R-:W-:Y:S02]  /*5d60*/  @!P0 LOP3.LUT R9, R9, 0xffff0000, RZ, 0xc0, !PT ;  /* 0xffff000009098812 */ /* 0x000fe400078ec0ff */
[----:B------:R-:W-:Y:S02]  /*5d70*/  @!P0 LOP3.LUT R47, R27, 0xffff0000, RZ, 0xc0, !PT ;  /* 0xffff00001b2f8812 */ /* 0x000fe400078ec0ff */
[----:B------:R-:W-:Y:S02]  /*5d80*/  @!P0 LOP3.LUT R48, R55, 0xffff0000, RZ, 0xc0, !PT ;  /* 0xffff000037308812 */ /* 0x000fe400078ec0ff */
[----:B--2---:R-:W-:Y:S01]  /*5d90*/  @!P0 SHF.R.U64 R2, R30, 0x10, R31 ;  /* 0x000000101e028819 */ /* 0x004fe2000000121f */
[----:B------:R-:W-:Y:S01]  /*5da0*/  @!P0 IMAD.U32 R31, R27, 0x10000, RZ ;  /* 0x000100001b1f8824 */ /* 0x000fe200078e00ff */
[----:B------:R-:W-:Y:S02]  /*5db0*/  @!P0 LOP3.LUT R30, R54, 0xffff0000, RZ, 0xc0, !PT ;  /* 0xffff0000361e8812 */ /* 0x000fe400078ec0ff */
[----:B------:R-:W-:Y:S01]  /*5dc0*/  @!P0 PRMT R14, R42, 0x5432, R2 ;  /* 0x000054322a0e8816 */ /* 0x000fe20000000002 */
[----:B------:R-:W-:Y:S02]  /*5dd0*/  @!P0 IMAD.U32 R42, R55, 0x10000, RZ ;  /* 0x00010000372a8824 */ /* 0x000fe400078e00ff */
        /* <DEDUP_REMOVED lines=41> */
[C---:B------:R-:W-:Y:S01]  /*6070*/  @!P0 FMUL.FTZ R49, R8.reuse, R27 ;  /* 0x0000001b08318220 */ /* 0x040fe20000410000 */
        /* <DEDUP_REMOVED lines=26> */
[C---:B-1----:R-:W-:Y:S04]  /*6220*/  LEA R2, P0, R113.reuse, R56, 0x1 ;  /* 0x0000003871027211 */ /* 0x042fe800078008ff */
[----:B------:R-:W-:Y:S02]  /*6230*/  LEA.HI.X R3, R113, R57, R133, 0x1, P0 ;  /* 0x0000003971037211 */ /* 0x000fe400000f0c85 */
[C---:B------:R-:W-:Y:S03]  /*6240*/  ISETP.GE.AND P0, PT, R51.reuse, c[0x0][0x1d4], PT ;  /* 0x0000750033007a0c */ /* 0x040fe60003f06270 */
[----:B------:R1:W-:Y:S10]  /*6250*/  ST.E.128 [R2.64], R52 ;  /* 0x0000003402007985 */ /* 0x0003f4000c101d0e */
[----:B------:R-:W-:Y:S05]  /*6260*/  @!P0 IMAD.WIDE R8, R51, 0x2, R56 ;  /* 0x0000000233088825 */ /* 0x000fea00078e0238 */
[----:B------:R1:W-:Y:S02]  /*6270*/  @!P0 ST.E.128 [R8.64], R16 ;  /* 0x0000001008008985 */ /* 0x0003e4000c101d0e */
.L_x_1165:
[----:B------:R-:W-:Y:S05]  /*6280*/  BSYNC B0 ;  /* 0x0000000000007941 */ /* 0x000fea0003800000 */
.L_x_1164:
[----:B------:R-:W-:Y:S11]  /*6290*/  ISETP.GE.AND P0, PT, R36, c[0x0][0x1d4], PT ;  /* 0x0000750024007a0c */ /* 0x000ff60003f06270 */
[----:B------:R-:W-:Y:S02]  /*62a0*/  @!UPT UIADD3 URZ, URZ, URZ, URZ ;  /* 0x0000003f3f3ff290 */ /* 0x000fe4000fffe03f */
[----:B------:R-:W-:-:S05]  /*62b0*/  @P0 BRA `(.L_x_1149) ;  /* 0x00000b2000000947 */ /* 0x000fca0003800000 */
[----:B-1----:R-:W-:Y:S01]  /*62c0*/  SEL R2, R86, R85, !P2 ;  /* 0x0000005556027207 */ /* 0x002fe20005000000 */
[----:B------:R-:W1:Y:S01]  /*62d0*/  LDS.128 R48, [R149+0xa080] ;  /* 0x00a0800095307984 */ /* 0x000e620000000c00 */
[C---:B------:R-:W-:Y:S02]  /*62e0*/  LEA R58, P0, R112.reuse, R56, 0x1 ;  /* 0x00000038703a7211 */ /* 0x040fe400078008ff */
[----:B------:R-:W-:Y:S02]  /*62f0*/  SHF.R.S32.HI R3, RZ, 0x1f, R2 ;  /* 0x0000001fff037819 */ /* 0x000fe40000011402 */
[----:B----4-:R-:W-:Y:S02]  /*6300*/  LEA.HI.X R59, R112, R57, R131, 0x1, P0 ;  /* 0x00000039703b7211 */ /* 0x010fe400000f0c83 */
[----:B------:R-:W-:Y:S02]  /*6310*/  LEA.HI R2, R3, R2, RZ, 0x4 ;  /* 0x0000000203027211 */ /* 0x000fe400078f20ff */
[----:B------:R-:W-:Y:S02]  /*6320*/  ISETP.GE.AND P0, PT, R36, c[0x0][0x27c], PT ;  /* 0x00009f0024007a0c */ /* 0x000fe40003f06270 */
[----:B------:R-:W-:Y:S04]  /*6330*/  LEA.HI.SX32 R2, R2, R83, 0x1c ;  /* 0x0000005302027211 */ /* 0x000fe800078fe2ff */
[----:B------:R-:W-:Y:S01]  /*6340*/  SHF.R.S32.HI R3, RZ, 0x1f, R2 ;  /* 0x0000001fff037819 */ /* 0x000fe20000011402 */
[----:B------:R-:W-:Y:S03]  /*6350*/  IMAD.SHL.U32 R42, R2, 0x8, RZ ;  /* 0x00000008022a7824 */ /* 0x000fe600078e00ff */
[----:B------:R-:W-:Y:S03]  /*6360*/  LEA.HI R3, R3, R2, RZ, 0x3 ;  /* 0x0000000203037211 */ /* 0x000fe600078f18ff */
[----:B------:R-:W-:Y:S02]  /*6370*/  @!P0 SHF.R.U64 R8, R34, 0x10, R35 ;  /* 0x0000001022088819 */ /* 0x000fe40000001223 */
[----:B------:R-:W-:Y:S02]  /*6380*/  SHF.R.S32.HI R2, RZ, 0x3, R3 ;  /* 0x00000003ff027819 */ /* 0x000fe40000011403 */
[----:B------:R-:W-:Y:S02]  /*6390*/  LOP3.LUT R3, R118, 0x38, R42, 0xf8, !PT ;  /* 0x0000003876037812 */ /* 0x000fe400078ef82a */
[----:B------:R-:W-:Y:S01]  /*63a0*/  @!P0 PRMT R14, R45, 0x5432, R8 ;  /* 0x000054322d0e8816 */ /* 0x000fe20000000008 */
[----:B------:R-:W-:Y:S01]  /*63b0*/  IMAD R2, R2, 0xc00, R12 ;  /* 0x00000c0002027824 */ /* 0x000fe200078e020c */
[----:B------:R-:W-:Y:S02]  /*63c0*/  LOP3.LUT R3, R3, R157, RZ, 0x3c, !PT ;  /* 0x0000009d03037212 */ /* 0x000fe400078e3cff */
[----:B------:R-:W-:Y:S02]  /*63d0*/  @!P0 SHF.R.U64 R6, R76, 0x10, R77 ;  /* 0x000000104c068819 */ /* 0x000fe4000000124d */
[----:B------:R-:W-:Y:S01]  /*63e0*/  @!P0 SHF.R.U64 R10, R78, 0x10, R79 ;  /* 0x000000104e0a8819 */ /* 0x000fe2000000124f */
[----:B------:R-:W-:Y:S01]  /*63f0*/  IMAD.IADD R2, R2, 0x1, R3 ;  /* 0x0000000102027824 */ /* 0x000fe200078e0203 */
[----:B------:R-:W-:Y:S02]  /*6400*/  @!P0 PRMT R15, R81, 0x5410, R6 ;  /* 0x00005410510f8816 */ /* 0x000fe40000000006 */
[----:B------:R-:W-:Y:S01]  /*6410*/  @!P0 SHF.R.U32.HI R3, RZ, 0x10, R33 ;  /* 0x00000010ff038819 */ /* 0x000fe20000011621 */
[----:B------:R-:W-:Y:S01]  /*6420*/  IMAD.SHL.U32 R2, R2, 0x2, RZ ;  /* 0x0000000202027824 */ /* 0x000fe200078e00ff */
[----:B-1----:R-:W-:Y:S01]  /*6430*/  @!P0 SHF.L.U32 R22, R49, 0x10, RZ ;  /* 0x0000001031168819 */ /* 0x002fe200000006ff */
[----:B------:R-:W-:Y:S01]  /*6440*/  @!P0 IMAD.U32 R11, R48, 0x10000, RZ ;  /* 0x00010000300b8824 */ /* 0x000fe200078e00ff */
[----:B------:R-:W-:Y:S02]  /*6450*/  @!P0 LOP3.LUT R34, R51, 0xffff0000, RZ, 0xc0, !PT ;  /* 0xffff000033228812 */ /* 0x000fe400078ec0ff */
[----:B------:R1:W4:Y:S01]  /*6460*/  LDS.128 R16, [R2+0xa080] ;  /* 0x00a0800002107984 */ /* 0x0003220000000c00 */
[C---:B------:R-:W-:Y:S02]  /*6470*/  @!P0 SHF.L.U32 R28, R50.reuse, 0x10, RZ ;  /* 0x00000010321c8819 */ /* 0x040fe400000006ff */
[----:B------:R-:W-:Y:S02]  /*6480*/  @!P0 LOP3.LUT R30, R50, 0xffff0000, RZ, 0xc0, !PT ;  /* 0xffff0000321e8812 */ /* 0x000fe400078ec0ff */
[----:B------:R-:W-:Y:S02]  /*6490*/  @!P0 PRMT R6, R44, 0x5410, R3 ;  /* 0x000054102c068816 */ /* 0x000fe40000000003 */
[----:B------:R-:W-:Y:S02]  /*64a0*/  @!P0 SHF.R.U32.HI R5, RZ, 0x10, R35 ;  /* 0x00000010ff058819 */ /* 0x000fe40000011623 */
[----:B------:R-:W-:Y:S01]  /*64b0*/  @!P0 PRMT R29, R82, 0x5432, R10 ;  /* 0x00005432521d8816 */ /* 0x000fe2000000000a */
[C---:B------:R-:W-:Y:S01]  /*64c0*/  @!P0 IMAD.U32 R10, R15.reuse, 0x10000, RZ ;  /* 0x000100000f0a8824 */ /* 0x040fe200078e00ff */
[----:B------:R-:W-:Y:S01]  /*64d0*/  @!P0 LOP3.LUT R15, R15, 0xffff0000, RZ, 0xc0, !PT ;  /* 0xffff00000f0f8812 */ /* 0x000fe200078ec0ff */
[----:B------:R-:W-:Y:S01]  /*64e0*/  @!P0 IMAD.U32 R8, R6, 0x10000, RZ ;  /* 0x0001000006088824 */ /* 0x000fe200078e00ff */
[----:B------:R-:W-:Y:S02]  /*64f0*/  @!P0 PRMT R13, R45, 0x5410, R5 ;  /* 0x000054102d0d8816 */ /* 0x000fe40000000005 */
[----:B------:R-:W-:Y:S04]  /*6500*/  @!P0 SHF.R.U32.HI R23, RZ, 0x10, R77 ;  /* 0x00000010ff178819 */ /* 0x000fe8000001164d */
[----:B------:R-:W-:Y:S02]  /*6510*/  @!P0 PRMT R23, R81, 0x5432, R23 ;  /* 0x0000543251178816 */ /* 0x000fe40000000017 */
[----:B-1----:R-:W-:Y:S03]  /*6520*/  @!P0 SHF.R.U64 R2, R32, 0x10, R33 ;  /* 0x0000001020028819 */ /* 0x002fe60000001221 */
[C---:B------:R-:W-:Y:S01]  /*6530*/  @!P0 IMAD.U32 R21, R23.reuse, 0x10000, RZ ;  /* 0x0001000017158824 */ /* 0x040fe200078e00ff */
[----:B------:R-:W-:Y:S01]  /*6540*/  @!P0 LOP3.LUT R23, R23, 0xffff0000, RZ, 0xc0, !PT ;  /* 0xffff000017178812 */ /* 0x000fe200078ec0ff */
[----:B------:R-:W-:Y:S01]  /*6550*/  @!P0 IMAD.U32 R32, R51, 0x10000, RZ ;  /* 0x0001000033208824 */ /* 0x000fe200078e00ff */
[----:B------:R-:W-:Y:S02]  /*6560*/  @!P0 PRMT R9, R44, 0x5432, R2 ;  /* 0x000054322c098816 */ /* 0x000fe40000000002 */
[----:B------:R-:W-:Y:S03]  /*6570*/  @!P0 SHF.R.U32.HI R33, RZ, 0x10, R79 ;  /* 0x00000010ff218819 */ /* 0x000fe6000001164f */
[C---:B------:R-:W-:Y:S01]  /*6580*/  @!P0 IMAD.U32 R5, R9.reuse, 0x10000, RZ ;  /* 0x0001000009058824 */ /* 0x040fe200078e00ff */
[----:B------:R-:W-:Y:S02]  /*6590*/  @!P0 LOP3.LUT R9, R9, 0xffff0000, RZ, 0xc0, !PT ;  /* 0xffff000009098812 */ /* 0x000fe400078ec0ff */
[----:B------:R-:W-:Y:S01]  /*65a0*/  @!P0 PRMT R33, R82, 0x5410, R33 ;  /* 0x0000541052218816 */ /* 0x000fe20000000021 */
[----:B----4-:R-:W-:Y:S01]  /*65b0*/  @!P0 IMAD.U32 R3, R17, 0x10000, RZ ;  /* 0x0001000011038824 */ /* 0x010fe200078e00ff */
        /* <DEDUP_REMOVED lines=16> */
[-C--:B------:R-:W-:Y:S02]  /*66c0*/  @!P0 FMUL.FTZ R6, R3, R10.reuse ;  /* 0x0000000a03068220 */ /* 0x080fe40000410000 */
[----:B------:R-:W-:Y:S01]  /*66d0*/  @!P0 FFMA.FTZ R53, R26, R10, -R11 ;  /* 0x0000000a1a358223 */ /* 0x000fe2000001080b */
[C---:B------:R-:W-:Y:S01]  /*66e0*/  @!P0 LOP3.LUT R11, R19.reuse, 0xffff0000, RZ, 0xc0, !PT ;  /* 0xffff0000130b8812 */ /* 0x040fe200078ec0ff */
[C---:B------:R-:W-:Y:S02]  /*66f0*/  @!P0 FMUL.FTZ R27, R8.reuse, R15 ;  /* 0x0000000f081b8220 */ /* 0x040fe40000410000 */
[----:B------:R-:W-:Y:S02]  /*6700*/  @!P0 IMAD.U32 R10, R19, 0x10000, RZ ;  /* 0x00010000130a8824 */ /* 0x000fe400078e00ff */
[-C--:B------:R-:W-:Y:S01]  /*6710*/  @!P0 FMUL.FTZ R3, R8, R9.reuse ;  /* 0x0000000908038220 */ /* 0x080fe20000410000 */
[C---:B------:R-:W-:Y:S01]  /*6720*/  @!P0 LOP3.LUT R8, R13.reuse, 0xffff0000, RZ, 0xc0, !PT ;  /* 0xffff00000d088812 */ /* 0x040fe200078ec0ff */
[----:B------:R-:W-:Y:S02]  /*6730*/  @!P0 FFMA.FTZ R52, R20, R9, -R27 ;  /* 0x0000000914348223 */ /* 0x000fe4000001081b */
[----:B------:R-:W-:Y:S02]  /*6740*/  @!P0 IMAD.U32 R9, R13, 0x10000, RZ ;  /* 0x000100000d098824 */ /* 0x000fe400078e00ff */
[C---:B------:R-:W-:Y:S02]  /*6750*/  @!P0 FMUL.FTZ R13, R10.reuse, R31 ;  /* 0x0000001f0a0d8220 */ /* 0x040fe40000410000 */
[----:B------:R-:W-:Y:S02]  /*6760*/  @!P0 FMUL.FTZ R27, R11, R33 ;  /* 0x000000210b1b8220 */ /* 0x000fe40000410000 */
[-C--:B------:R-:W-:Y:S02]  /*6770*/  @!P0 FMUL.FTZ R10, R10, R9.reuse ;  /* 0x000000090a0a8220 */ /* 0x080fe40000410000 */
[----:B------:R-:W-:Y:S01]  /*6780*/  @!P0 FFMA.FTZ R47, R32, R9, -R13 ;  /* 0x00000009202f8223 */ /* 0x000fe2000001080d */
[----:B------:R-:W-:Y:S01]  /*6790*/  @!P0 LOP3.LUT R9, R18, 0xffff0000, RZ, 0xc0, !PT ;  /* 0xffff000012098812 */ /* 0x000fe200078ec0ff */
[-C--:B------:R-:W-:Y:S02]  /*67a0*/  @!P0 FFMA.FTZ R45, R34, R8.reuse, -R27 ;  /* 0x00000008222d8223 */ /* 0x080fe4000001081b */
[C---:B------:R-:W-:Y:S01]  /*67b0*/  @!P0 IMAD.U32 R27, R29.reuse, 0x10000, RZ ;  /* 0x000100001d1b8824 */ /* 0x040fe200078e00ff */
[----:B------:R-:W-:Y:S01]  /*67c0*/  @!P0 LOP3.LUT R29, R29, 0xffff0000, RZ, 0xc0, !PT ;  /* 0xffff00001d1d8812 */ /* 0x000fe200078ec0ff */
[----:B------:R-:W-:Y:S02]  /*67d0*/  @!P0 FMUL.FTZ R11, R11, R8 ;  /* 0x000000080b0b8220 */ /* 0x000fe40000410000 */
[----:B------:R-:W-:Y:S02]  /*67e0*/  @!P0 IMAD.U32 R8, R18, 0x10000, RZ ;  /* 0x0001000012088824 */ /* 0x000fe400078e00ff */
[C---:B------:R-:W-:Y:S01]  /*67f0*/  @!P0 IMAD.U32 R13, R14.reuse, 0x10000, RZ ;  /* 0x000100000e0d8824 */ /* 0x040fe200078e00ff */
[----:B------:R-:W-:Y:S01]  /*6800*/  @!P0 LOP3.LUT R14, R14, 0xffff0000, RZ, 0xc0, !PT ;  /* 0xffff00000e0e8812 */ /* 0x000fe200078ec0ff */
[----:B------:R-:W-:Y:S02]  /*6810*/  @!P0 FMUL.FTZ R35, R8, R27 ;  /* 0x0000001b08238220 */ /* 0x000fe40000410000 */
[----:B------:R-:W-:Y:S02]  /*6820*/  @!P0 FMUL.FTZ R44, R9, R29 ;  /* 0x0000001d092c8220 */ /* 0x000fe40000410000 */
[----:B------:R-:W-:Y:S01]  /*6830*/  @!P0 FFMA.FTZ R3, R15, R20, R3 ;  /* 0x000000140f038223 */ /* 0x000fe20000010003 */
[----:B------:R-:W-:Y:S01]  /*6840*/  @!P0 F2FP.BF16.PACK_AB R15, R52, R55 ;  /* 0x00000037340f823e */ /* 0x000fe200000010ff */
[-C--:B------:R-:W-:Y:S01]  /*6850*/  @!P0 FMUL.FTZ R8, R8, R13.reuse ;  /* 0x0000000d08088220 */ /* 0x080fe20000410000 */
[----:B------:R-:W-:Y:S01]  /*6860*/  @!P0 F2FP.BF16.PACK_AB R20, R53, R54 ;  /* 0x000000363514823e */ /* 0x000fe200000010ff */
[----:B------:R-:W-:Y:S01]  /*6870*/  @!P0 FFMA.FTZ R35, R28, R13, -R35 ;  /* 0x0000000d1c238223 */ /* 0x000fe20000010823 */
[----:B------:R-:W-:Y:S01]  /*6880*/  @!P0 F2FP.BF16.PACK_AB R2, R3, R2 ;  /* 0x000000020302823e */ /* 0x000fe200000010ff */
[----:B------:R-:W-:Y:S01]  /*6890*/  @!P0 FFMA.FTZ R44, R30, R14, -R44 ;  /* 0x0000000e1e2c8223 */ /* 0x000fe2000001082c */
[----:B------:R-:W-:Y:S01]  /*68a0*/  @!P0 MOV R49, R20 ;  /* 0x0000001400318202 */ /* 0x000fe20000000f00 */
[----:B------:R-:W-:Y:S02]  /*68b0*/  @!P0 FFMA.FTZ R5, R21, R22, R5 ;  /* 0x0000001615058223 */ /* 0x000fe40000010005 */
[----:B------:R-:W-:Y:S01]  /*68c0*/  @!P0 FMUL.FTZ R9, R9, R14 ;  /* 0x0000000e09098220 */ /* 0x000fe20000410000 */
[----:B------:R-:W-:Y:S01]  /*68d0*/  @!P0 F2FP.BF16.PACK_AB R14, R45, R47 ;  /* 0x0000002f2d0e823e */ /* 0x000fe200000010ff */
[----:B------:R-:W-:Y:S01]  /*68e0*/  @!P0 FFMA.FTZ R6, R23, R26, R6 ;  /* 0x0000001a17068223 */ /* 0x000fe20000010006 */
[----:B------:R-:W-:Y:S01]  /*68f0*/  @!P0 F2FP.BF16.PACK_AB R13, R44, R35 ;  /* 0x000000232c0d823e */ /* 0x000fe200000010ff */
        /* <DEDUP_REMOVED lines=22> */
.L_x_1135:
        /* <DEDUP_REMOVED lines=9> */
[----:B-12---:R-:W-:Y:S02]  /*6af0*/  ISETP.GE.AND P0, PT, R24, c[0x0][0x1d4], PT ;  /* 0x0000750018007a0c */ /* 0x006fe40003f06270 */
        /* <DEDUP_REMOVED lines=20> */
.L_x_1167:
[----:B-12---:R-:W-:Y:S05]  /*6c40*/  BSYNC B0 ;  /* 0x0000000000007941 */ /* 0x006fea0003800000 */
.L_x_1166:
[----:B---3--:R1:W2:Y:S01]  /*6c50*/  SHFL.IDX PT, R3, R99, 0x1, 0x181f ;  /* 0x00381f0063037f89 */ /* 0x0082a200000e0000 */
[----:B------:R-:W-:Y:S03]  /*6c60*/  ISETP.GE.AND P0, PT, R6, 0x21, PT ;  /* 0x000000210600780c */ /* 0x000fe60003f06270 */
[----:B------:R1:W3:Y:S10]  /*6c70*/  SHFL.IDX PT, R2, R100, 0x1, 0x181f ;  /* 0x00381f0064027f89 */ /* 0x0002f400000e0000 */
[----:B------:R-:W-:-:S05]  /*6c80*/  @!P0 BRA `(.L_x_1149) ;  /* 0x0000015000008947 */ /* 0x000fca0003800000 */
[----:B------:R-:W-:Y:S02]  /*6c90*/  ISETP.GE.AND P0, PT, R24, c[0x0][0x1d4], PT ;  /* 0x0000750018007a0c */ /* 0x000fe40003f06270 */
[----:B------:R-:W-:Y:S11]  /*6ca0*/  ISETP.GE.AND P4, PT, R36, c[0x0][0x1d4], PT ;  /* 0x0000750024007a0c */ /* 0x000ff60003f86270 */
[----:B------:R-:W4:Y:S01]  /*6cb0*/  @!P0 LDS.128 R20, [R87+0xb080] ;  /* 0x00b0800057148984 */ /* 0x000f220000000c00 */
[CC--:B---3--:R-:W-:Y:S04]  /*6cc0*/  @!P0 LEA R8, P3, R24.reuse, R2.reuse, 0x1 ;  /* 0x0000000218088211 */ /* 0x0c8fe800078608ff */
[-C--:B--2---:R-:W-:Y:S02]  /*6cd0*/  @!P0 LEA.HI.X R9, R24, R3.reuse, R25, 0x1, P3 ;  /* 0x0000000318098211 */ /* 0x084fe400018f0c19 */
[CC--:B------:R-:W-:Y:S04]  /*6ce0*/  @!P4 LEA R14, P3, R101.reuse, R2.reuse, 0x1 ;  /* 0x00000002650ec211 */ /* 0x0c0fe800078608ff */
[-C--:B------:R-:W-:Y:S02]  /*6cf0*/  @!P4 LEA.HI.X R15, R101, R3.reuse, R109, 0x1, P3 ;  /* 0x00000003650fc211 */ /* 0x080fe400018f0c6d */
[----:B------:R-:W-:Y:S11]  /*6d00*/  ISETP.GE.AND P3, PT, R107, c[0x0][0x1d4], PT ;  /* 0x000075006b007a0c */ /* 0x000ff60003f66270 */
[----:B------:R-:W-:Y:S02]  /*6d10*/  @!UPT UIADD3 URZ, URZ, URZ, URZ ;  /* 0x0000003f3f3ff290 */ /* 0x000fe4000fffe03f */
[CC--:B------:R-:W-:Y:S04]  /*6d20*/  @!P3 LEA R10, P5, R103.reuse, R2.reuse, 0x1 ;  /* 0x00000002670ab211 */ /* 0x0c0fe800078a08ff */
[-C--:B------:R-:W-:Y:S01]  /*6d30*/  @!P3 LEA.HI.X R11, R103, R3.reuse, R111, 0x1, P5 ;  /* 0x00000003670bb211 */ /* 0x080fe200028f0c6f */
[----:B----4-:R-:W-:Y:S01]  /*6d40*/  @!P0 ST.E.128 [R8.64], R20 ;  /* 0x0000001408008985 */ /* 0x010fe2000c101d0e */
        /* <DEDUP_REMOVED lines=9> */
.L_x_1149:
[----:B------:R-:W-:Y:S05]  /*6de0*/  BSYNC B2 ;  /* 0x0000000000027941 */ /* 0x000fea0003800000 */
.L_x_1134:
[----:B-1234-:R-:W-:Y:S01]  /*6df0*/  IMAD.IADD R2, R104, 0x1, -R43 ;  /* 0x0000000168027824 */ /* 0x01efe200078e0a2b */
[----:B------:R-:W-:Y:S01]  /*6e00*/  P2R R14, PR, RZ, 0x2 ;  /* 0x00000002ff0e7803 */ /* 0x000fe20000000000 */
[----:B------:R-:W-:Y:S01]  /*6e10*/  IMAD.WIDE R8, R46, 0x30, R140 ;  /* 0x000000302e087825 */ /* 0x000fe200078e028c */
[----:B------:R-:W-:Y:S01]  /*6e20*/  ISETP.NE.AND P1, PT, R117, RZ, PT ;  /* 0x000000ff7500720c */ /* 0x000fe20003f25270 */
[----:B------:R-:W-:Y:S01]  /*6e30*/  BSSY B0, `(.L_x_1168) ;  /* 0x000004c000007945 */ /* 0x000fe20003800000 */
[----:B------:R-:W-:Y:S01]  /*6e40*/  ISETP.GE.AND P3, PT, R2, 0x21, PT ;  /* 0x000000210200780c */ /* 0x000fe20003f66270 */
[----:B------:R-:W-:Y:S01]  /*6e50*/  IMAD R6, R116, c[0x0][0x218], RZ ;  /* 0x0000860074067a24 */ /* 0x000fe200078e02ff */
[----:B------:R-:W-:Y:S02]  /*6e60*/  ISETP.NE.AND P6, PT, R139, RZ, PT ;  /* 0x000000ff8b00720c */ /* 0x000fe40003fc5270 */
[----:B------:R-:W-:Y:S01]  /*6e70*/  ISETP.NE.AND P5, PT, R138, RZ, PT ;  /* 0x000000ff8a00720c */ /* 0x000fe20003fa5270 */
[----:B------:R-:W-:Y:S08]  /*6e80*/  IMAD R6, R105, c[0x0][0x21c], R6 ;  /* 0x0000870069067a24 */ /* 0x000ff000078e0206 */
[----:B------:R-:W-:Y:S01]  /*6e90*/  @P3 IADD3 R13, P0, R8, 0x20, RZ ;  /* 0x00000020080d3810 */ /* 0x000fe20007f1e0ff */
[--C-:B------:R-:W-:Y:S04]  /*6ea0*/  @P3 IMAD.MOV.U32 R11, RZ, RZ, R130.reuse ;  /* 0x000000ffff0b3224 */ /* 0x100fe800078e0082 */
[----:B------:R-:W-:Y:S01]  /*6eb0*/  @P3 IMAD.X R10, RZ, RZ, R9, P0 ;  /* 0x000000ffff0a3224 */ /* 0x000fe200000e0609 */
[----:B------:R-:W-:Y:S11]  /*6ec0*/  ISETP.GE.AND P0, PT, R2, 0x1, PT ;  /* 0x000000010200780c */ /* 0x000ff60003f06270 */
[----:B------:R-:W-:Y:S02]  /*6ed0*/  @!UPT UIADD3 URZ, URZ, URZ, URZ ;  /* 0x0000003f3f3ff290 */ /* 0x000fe4000fffe03f */
[----:B------:R-:W-:Y:S01]  /*6ee0*/  @P0 MOV R2, R120 ;  /* 0x0000007800020202 */ /* 0x000fe20000000f00 */
[----:B------:R-:W-:Y:S02]  /*6ef0*/  @P0 IMAD R5, R9, c[0x0][0x258], RZ ;  /* 0x0000960009050a24 */ /* 0x000fe400078e02ff */
[----:B------:R-:W-:Y:S04]  /*6f00*/  @P0 IMAD.MOV.U32 R3, RZ, RZ, R130 ;  /* 0x000000ffff030224 */ /* 0x000fe800078e0082 */
[C---:B------:R-:W-:Y:S04]  /*6f10*/  @P0 IMAD.WIDE.U32 R2, R8.reuse, c[0x0][0x258], R2 ;  /* 0x0000960008020a25 */ /* 0x040fe800078e0002 */
[----:B------:R-:W-:Y:S05]  /*6f20*/  @P0 IMAD R8, R8, c[0x0][0x25c], R5 ;  /* 0x0000970008080a24 */ /* 0x000fea00078e0205 */
[----:B------:R-:W-:Y:S02]  /*6f30*/  @P0 IADD3 R3, R3, R8, RZ ;  /* 0x0000000803030210 */ /* 0x000fe40007ffe0ff */
[C---:B------:R-:W-:Y:S04]  /*6f40*/  @P0 LEA R8, P4, R2.reuse, c[0x0][0x250], 0x1 ;  /* 0x0000940002080a11 */ /* 0x040fe800078808ff */
[----:B------:R-:W-:Y:S01]  /*6f50*/  @P0 LEA.HI.X R9, R2, c[0x0][0x254], R3, 0x1, P4 ;  /* 0x0000950002090a11 */ /* 0x000fe200020f0c03 */
[----:B------:R-:W-:Y:S04]  /*6f60*/  IMAD R2, R115, c[0x0][0x208], RZ ;  /* 0x0000820073027a24 */ /* 0x000fe800078e02ff */
[----:B------:R-:W-:Y:S01]  /*6f70*/  @!PT LDS RZ, [RZ] ;  /* 0x00000000fffff984 */ /* 0x000fe20000000800 */
[----:B------:R-:W-:Y:S01]  /*6f80*/  @!PT LDS RZ, [RZ] ;  /* 0x00000000fffff984 */ /* 0x000fe20000000800 */
[----:B------:R-:W-:Y:S01]  /*6f90*/  @!PT LDS RZ, [RZ] ;  /* 0x00000000fffff984 */ /* 0x000fe20000000800 */
[----:B------:R1:W-:Y:S01]  /*6fa0*/  @P0 LDGSTS.E.BYPASS.LTC128B.128 [R87+0x4080], [R8.64], !P1 ;  /* 0x0408000008570fae */ /* 0x0003e2000c901d4e */
[C---:B------:R-:W-:Y:S02]  /*6fb0*/  IMAD R5, R108.reuse, c[0x0][0x20c], R2 ;  /* 0x000083006c057a24 */ /* 0x040fe400078e0202 */
[----:B------:R-:W-:Y:S04]  /*6fc0*/  IMAD.WIDE.U32 R2, R108, c[0x0][0x208], RZ ;  /* 0x000082006c027a25 */ /* 0x000fe800078e00ff */
[----:B------:R-:W-:Y:S04]  /*6fd0*/  IMAD.IADD R3, R3, 0x1, R5 ;  /* 0x0000000103037824 */ /* 0x000fe800078e0205 */
[----:B------:R-:W-:Y:S05]  /*6fe0*/  IMAD.WIDE.U32 R2, R105, c[0x0][0x218], R2 ;  /* 0x0000860069027a25 */ /* 0x000fea00078e0002 */
[----:B------:R-:W-:Y:S01]  /*6ff0*/  IADD3 R5, P4, R160, R2, RZ ;  /* 0x00000002a0057210 */ /* 0x000fe20007f9e0ff */
[----:B------:R-:W-:Y:S01]  /*7000*/  @P3 IMAD R2, R10, c[0x0][0x258], RZ ;  /* 0x000096000a023a24 */ /* 0x000fe200078e02ff */
[----:B------:R-:W-:Y:S02]  /*7010*/  @P3 MOV R10, R120 ;  /* 0x00000078000a3202 */ /* 0x000fe40000000f00 */
[----:B------:R-:W-:Y:S01]  /*7020*/  IADD3.X R6, R154, R3, R6, P4, !PT ;  /* 0x000000039a067210 */ /* 0x000fe200027fe406 */
[C---:B------:R-:W-:Y:S02]  /*7030*/  @P3 IMAD R2, R13.reuse, c[0x0][0x25c], R2 ;  /* 0x000097000d023a24 */ /* 0x040fe400078e0202 */
[----:B------:R-:W-:Y:S05]  /*7040*/  @P3 IMAD.WIDE.U32 R10, R13, c[0x0][0x258], R10 ;  /* 0x000096000d0a3a25 */ /* 0x000fea00078e000a */
[----:B------:R-:W-:Y:S02]  /*7050*/  @P3 IADD3 R3, R11, R2, RZ ;  /* 0x000000020b033210 */ /* 0x000fe40007ffe0ff */
[C---:B------:R-:W-:Y:S04]  /*7060*/  @P3 LEA R2, P4, R10.reuse, c[0x0][0x250], 0x1 ;  /* 0x000094000a023a11 */ /* 0x040fe800078808ff */
[----:B------:R-:W-:Y:S02]  /*7070*/  @P3 LEA.HI.X R3, R10, c[0x0][0x254], R3, 0x1, P4 ;  /* 0x000095000a033a11 */ /* 0x000fe400020f0c03 */
[C---:B------:R-:W-:Y:S04]  /*7080*/  LEA R13, P4, R5.reuse, c[0x0][0x1f8], 0x1 ;  /* 0x00007e00050d7a11 */ /* 0x040fe800078808ff */
[----:B------:R-:W-:Y:S02]  /*7090*/  LEA.HI.X R6, R5, c[0x0][0x1fc], R6, 0x1, P4 ;  /* 0x00007f0005067a11 */ /* 0x000fe400020f0c06 */
[----:B------:R-:W-:Y:S11]  /*70a0*/  ISETP.NE.AND P4, PT, R137, RZ, PT ;  /* 0x000000ff8900720c */ /* 0x000ff60003f85270 */
[----:B------:R-:W-:Y:S02]  /*70b0*/  @!UPT UIADD3 URZ, URZ, URZ, URZ ;  /* 0x0000003f3f3ff290 */ /* 0x000fe4000fffe03f */
        /* <DEDUP_REMOVED lines=9> */
[----:B--2---:R1:W2:Y:S01]  /*7150*/  SHFL.IDX PT, R2, R13, RZ, 0x181f ;  /* 0x00181fff0d027589 */ /* 0x0042a200000e0000 */
[----:B------:R-:W-:Y:S04]  /*7160*/  DEPBAR.LE SB0, 0x0 ;  /* 0x000080000000791a */ /* 0x000fe80000000000 */
[----:B------:R1:W3:Y:S04]  /*7170*/  SHFL.IDX PT, R3, R6, RZ, 0x181f ;  /* 0x00181fff06037589 */ /* 0x0002e800000e0000 */
[----:B------:R-:W-:Y:S06]  /*7180*/  BAR.SYNC.DEFER_BLOCKING 0x0 ;  /* 0x0000000000007b1d */ /* 0x000fec0000010000 */
[----:B------:R-:W-:-:S05]  /*7190*/  @!P0 BRA `(.L_x_1169) ;  /* 0x0000015000008947 */ /* 0x000fca0003800000 */
[----:B------:R-:W-:Y:S02]  /*71a0*/  ISETP.GE.AND P0, PT, R24, c[0x0][0x1d4], PT ;  /* 0x0000750018007a0c */ /* 0x000fe40003f06270 */
[----:B------:R-:W-:Y:S11]  /*71b0*/  ISETP.GE.AND P5, PT, R36, c[0x0][0x1d4], PT ;  /* 0x0000750024007a0c */ /* 0x000ff60003fa6270 */
[----:B------:R-:W4:Y:S01]  /*71c0*/  @!P0 LDS.128 R20, [R87+0x4080] ;  /* 0x0040800057148984 */ /* 0x000f220000000c00 */
[CC--:B-12---:R-:W-:Y:S04]  /*71d0*/  @!P0 LEA R8, P4, R24.reuse, R2.reuse, 0x1 ;  /* 0x0000000218088211 */ /* 0x0c6fe800078808ff */
[-C--:B---3--:R-:W-:Y:S02]  /*71e0*/  @!P0 LEA.HI.X R9, R24, R3.reuse, R25, 0x1, P4 ;  /* 0x0000000318098211 */ /* 0x088fe400020f0c19 */
        /* <DEDUP_REMOVED lines=16> */
.L_x_1169:
[----:B------:R-:W-:Y:S05]  /*72f0*/  BSYNC B0 ;  /* 0x0000000000007941 */ /* 0x000fea0003800000 */
.L_x_1168:
[----:B-1-3--:R1:W3:Y:S01]  /*7300*/  SHFL.IDX PT, R3, R6, 0x1, 0x181f ;  /* 0x00381f0006037f89 */ /* 0x00a2e200000e0000 */
[----:B------:R-:W-:Y:S03]  /*7310*/  BSSY B0, `(.L_x_1170) ;  /* 0x0000018000007945 */ /* 0x000fe60003800000 */
[----:B--2---:R1:W2:Y:S01]  /*7320*/  SHFL.IDX PT, R2, R13, 0x1, 0x181f ;  /* 0x00381f000d027f89 */ /* 0x0042a200000e0000 */
[----:B------:R-:W-:-:S05]  /*7330*/  @!P3 BRA `(.L_x_1171) ;  /* 0x000001500000b947 */ /* 0x000fca0003800000 */
[----:B------:R-:W-:Y:S02]  /*7340*/  ISETP.GE.AND P0, PT, R24, c[0x0][0x1d4], PT ;  /* 0x0000750018007a0c */ /* 0x000fe40003f06270 */
[----:B------:R-:W-:Y:S11]  /*7350*/  ISETP.GE.AND P4, PT, R36, c[0x0][0x1d4], PT ;  /* 0x0000750024007a0c */ /* 0x000ff60003f86270 */
[----:B------:R-:W4:Y:S01]  /*7360*/  @!P0 LDS.128 R20, [R87+0x5080] ;  /* 0x0050800057148984 */ /* 0x000f220000000c00 */
[CC--:B--2---:R-:W-:Y:S04]  /*7370*/  @!P0 LEA R8, P3, R24.reuse, R2.reuse, 0x1 ;  /* 0x0000000218088211 */ /* 0x0c4fe800078608ff */
        /* <DEDUP_REMOVED lines=17> */
.L_x_1171:
[----:B------:R-:W-:Y:S05]  /*7490*/  BSYNC B0 ;  /* 0x0000000000007941 */ /* 0x000fea0003800000 */
.L_x_1170:
[----:B------:R-:W-:Y:S11]  /*74a0*/  ISETP.GT.AND P5, PT, R46, R148, PT ;  /* 0x000000942e00720c */ /* 0x000ff60003fa4270 */
[----:B------:R-:W-:Y:S02]  /*74b0*/  @!UPT UIADD3 URZ, URZ, URZ, URZ ;  /* 0x0000003f3f3ff290 */ /* 0x000fe4000fffe03f */
[----:B------:R-:W-:-:S05]  /*74c0*/  @!P5 BRA `(.L_x_1172) ;  /* 0x000002600000d947 */ /* 0x000fca0003800000 */
[----:B------:R-:W-:Y:S01]  /*74d0*/  IADD3 R5, R46, -0x1, RZ ;  /* 0xffffffff2e057810 */ /* 0x000fe20007ffe0ff */
[----:B--2---:R-:W-:Y:S01]  /*74e0*/  IMAD.MOV.U32 R2, RZ, RZ, R144 ;  /* 0x000000ffff027224 */ /* 0x004fe200078e0090 */
[----:B------:R-:W-:Y:S01]  /*74f0*/  ISETP.GE.AND P3, PT, R114, 0x1, PT ;  /* 0x000000017200780c */ /* 0x000fe20003f66270 */
[----:B---3--:R-:W-:Y:S01]  /*7500*/  IMAD.MOV.U32 R3, RZ, RZ, R143 ;  /* 0x000000ffff037224 */ /* 0x008fe200078e008f */
[----:B------:R-:W-:Y:S01]  /*7510*/  SHF.R.S32.HI R8, RZ, 0x1f, R5 ;  /* 0x0000001fff087819 */ /* 0x000fe20000011405 */
[C---:B-1----:R-:W-:Y:S01]  /*7520*/  IMAD R6, R5.reuse, UR7, RZ ;  /* 0x0000000705067c24 */ /* 0x042fe2000f8e02ff */
        /* <DEDUP_REMOVED lines=32> */
.L_x_1172:
[----:B------:R-:W0:Y:S01]  /*7730*/  LDGDEPBAR ;  /* 0x00000000000079af */ /* 0x000e220000000000 */
[----:B------:R-:W-:Y:S01]  /*7740*/  IADD3 R46, R46, -0x1, RZ ;  /* 0xffffffff2e2e7810 */ /* 0x000fe20007ffe0ff */
[----:B------:R-:W-:-:S05]  /*7750*/  @P5 BRA `(.L_x_1173) ;  /* 0xffffa2e000005947 */ /* 0x000fca000383ffff */
[----:B------:R-:W4:Y:S04]  /*7760*/  LDL R5, [R1+0x64] ;  /* 0x0000640001057983 */ /* 0x000f280000100800 */
[----:B------:R1:W5:Y:S04]  /*7770*/  LDL R19, [R1+0x58] ;  /* 0x0000580001137983 */ /* 0x0003680000100800 */
[----:B------:R-:W-:Y:S01]  /*7780*/  BAR.SYNC.DEFER_BLOCKING 0x0 ;  /* 0x0000000000007b1d */ /* 0x000fe20000010000 */
[----:B----4-:R-:W-:-:S05]  /*7790*/  IADD3 R0, R5, 0x2f, RZ ;  /* 0x0000002f05007810 */ /* 0x010fca0007ffe0ff */
[----:B------:R-:W-:-:S05]  /*77a0*/  IMAD.HI R0, R0, 0x2aaaaaab, RZ ;  /* 0x2aaaaaab00007827 */ /* 0x000fca00078e02ff */
[----:B-12---:R-:W-:-:S04]  /*77b0*/  SHF.R.U32.HI R2, RZ, 0x1f, R0 ;  /* 0x0000001fff027819 */ /* 0x006fc80000011600 */
[----:B------:R-:W-:Y:S02]  /*77c0*/  LEA.HI.SX32 R7, R0, R2, 0x1d ;  /* 0x0000000200077211 */ /* 0x000fe400078feaff */
.L_x_1133:
[----:B------:R-:W-:Y:S01]  /*77d0*/  IMAD.MOV.U32 R0, RZ, RZ, c[0x0][0x2c4] ;  /* 0x0000b100ff007624 */ /* 0x000fe200078e00ff */
[----:B------:R2:W-:Y:S01]  /*77e0*/  STL.64 [R1], R166 ;  /* 0x000000a601007387 */ /* 0x0005e20000100a00 */
[----:B-1----:R-:W-:-:S03]  /*77f0*/  IMAD.MOV.U32 R4, RZ, RZ, c[0x0][0x32c] ;  /* 0x0000cb00ff047624 */ /* 0x002fc600078e00ff */
[----:B------:R-:W-:Y:S02]  /*7800*/  ISETP.NE.AND P2, PT, R0, 0x1, PT ;  /* 0x000000010000780c */ /* 0x000fe40003f45270 */
[----:B------:R-:W-:Y:S02]  /*7810*/  IADD3 R0, R164, 0x7f, RZ ;  /* 0x0000007fa4007810 */ /* 0x000fe40007ffe0ff */
[----:B------:R-:W-:-:S09]  /*7820*/  ISETP.GE.AND P1, PT, R4, 0x1, PT ;  /* 0x000000010400780c */ /* 0x000fd20003f26270 */
[----:B------:R-:W-:-:S05]  /*7830*/  @P2 IMAD.HI.U32 R2, R0, c[0x0][0x2c8], RZ ;  /* 0x0000b20000022a27 */ /* 0x000fca00078e00ff */
[----:B------:R-:W-:-:S04]  /*7840*/  @P2 SHF.R.U32.HI R0, RZ, c[0x0][0x2cc], R2 ;  /* 0x0000b300ff002a19 */ /* 0x000fc80000011602 */
[----:B------:R-:W-:-:S05]  /*7850*/  IADD3 R0, R0, 0x1, R5 ;  /* 0x0000000100007810 */ /* 0x000fca0007ffe005 */
[----:B-----5:R-:W-:-:S05]  /*7860*/  IMAD.IADD R2, R0, 0x1, -R19 ;  /* 0x0000000100027824 */ /* 0x020fca00078e0a13 */
[----:B---3--:R-:W-:Y:S01]  /*7870*/  IADD3 R3, R2, c[0x0][0x328], RZ ;  /* 0x0000ca0002037a10 */ /* 0x008fe20007ffe0ff */
[----:B------:R-:W-:Y:S05]  /*7880*/  @!P1 BRA `(.L_x_1174) ;  /* 0x0000010000009947 */ /* 0x000fea0003800000 */
[C---:B--2---:R-:W-:Y:S01]  /*7890*/  ISETP.GT.AND P0, PT, R2.reuse, RZ, PT ;  /* 0x000000ff0200720c */ /* 0x044fe20003f04270 */
[----:B------:R-:W-:Y:S01]  /*78a0*/  BSSY B0, `(.L_x_1175) ;  /* 0x000000c000007945 */ /* 0x000fe20003800000 */
        /* <DEDUP_REMOVED lines=8> */
.L_x_1176:
[----:B------:R-:W-:-:S13]  /*7930*/  ISETP.NE.AND P0, PT, R4, 0x1, PT ;  /* 0x000000010400780c */ /* 0x000fda0003f05270 */
[----:B------:R-:W-:-:S05]  /*7940*/  @P0 IMAD.HI.U32 R2, R0, c[0x0][0x330], RZ ;  /* 0x0000cc0000020a27 */ /* 0x000fca00078e00ff */
[----:B------:R-:W-:Y:S02]  /*7950*/  @P0 SHF.R.U32.HI R0, RZ, c[0x0][0x334], R2 ;  /* 0x0000cd00ff000a19 */ /* 0x000fe40000011602 */
.L_x_1177:
[----:B------:R-:W-:Y:S05]  /*7960*/  BSYNC B0 ;  /* 0x0000000000007941 */ /* 0x000fea0003800000 */
.L_x_1175:
[----:B------:R-:W-:-:S05]  /*7970*/  IMAD R0, R0, R4, c[0x0][0x32c] ;  /* 0x0000cb0000007624 */ /* 0x000fca00078e0204 */
[----:B------:R-:W-:-:S04]  /*7980*/  IMNMX R3, R3, R0, PT ;  /* 0x0000000003037217 */ /* 0x000fc80003800200 */
.L_x_1174:
[----:B--2---:R-:W-:Y:S01]  /*7990*/  IADD3 R3, R3, 0x2f, RZ ;  /* 0x0000002f03037810 */ /* 0x004fe20007ffe0ff */
[----:B------:R-:W-:-:S04]  /*79a0*/  @P2 IMAD.HI.U32 R2, R164, c[0x0][0x2c8], RZ ;  /* 0x0000b200a4022a27 */ /* 0x000fc800078e00ff */
[----:B------:R-:W-:-:S04]  /*79b0*/  IMAD.HI R3, R3, 0x2aaaaaab, RZ ;  /* 0x2aaaaaab03037827 */ /* 0x000fc800078e02ff */
[----:B------:R-:W-:Y:S01]  /*79c0*/  IMAD.MOV.U32 R0, RZ, RZ, R164 ;  /* 0x000000ffff007224 */ /* 0x000fe200078e00a4 */
[----:B------:R-:W-:Y:S02]  /*79d0*/  @P2 SHF.R.U32.HI R0, RZ, c[0x0][0x2cc], R2 ;  /* 0x0000b300ff002a19 */ /* 0x000fe40000011602 */
[----:B------:R-:W-:Y:S02]  /*79e0*/  SHF.R.U32.HI R2, RZ, 0x1f, R3 ;  /* 0x0000001fff027819 */ /* 0x000fe40000011603 */
[----:B------:R-:W-:Y:S02]  /*79f0*/  IADD3 R0, R0, R5, -R19 ;  /* 0x0000000500007210 */ /* 0x000fe40007ffe813 */
[----:B------:R-:W-:Y:S02]  /*7a00*/  LEA.HI.SX32 R2, R3, R2, 0x1d ;  /* 0x0000000203027211 */ /* 0x000fe400078feaff */
[----:B------:R-:W-:Y:S02]  /*7a10*/  IADD3 R3, R0, -c[0x0][0x324], RZ ;  /* 0x8000c90000037a10 */ /* 0x000fe40007ffe0ff */
[----:B------:R-:W-:Y:S01]  /*7a20*/  IMNMX R222, R2, R7, PT ;  /* 0x0000000702de7217 */ /* 0x000fe20003800200 */
[----:B------:R-:W-:Y:S05]  /*7a30*/  @!P1 BRA `(.L_x_1178) ;  /* 0x000000f000009947 */ /* 0x000fea0003800000 */
[----:B------:R-:W-:Y:S01]  /*7a40*/  ISETP.GT.AND P0, PT, R0, -0x1, PT ;  /* 0xffffffff0000780c */ /* 0x000fe20003f04270 */
[----:B------:R-:W-:-:S12]  /*7a50*/  BSSY B0, `(.L_x_1179) ;  /* 0x000000b000007945 */ /* 0x000fd80003800000 */
[----:B------:R-:W-:Y:S05]  /*7a60*/  @P0 BRA `(.L_x_1180) ;  /* 0x0000006000000947 */ /* 0x000fea0003800000 */
[----:B------:R-:W-:Y:S02]  /*7a70*/  ISETP.NE.AND P0, PT, R4, 0x1, PT ;  /* 0x000000010400780c */ /* 0x000fe40003f05270 */
[----:B------:R-:W-:-:S11]  /*7a80*/  LOP3.LUT R0, RZ, R0, RZ, 0x33, !PT ;  /* 0x00000000ff007212 */ /* 0x000fd600078e33ff */
[----:B------:R-:W-:-:S05]  /*7a90*/  @P0 IMAD.HI.U32 R2, R0, c[0x0][0x330], RZ ;  /* 0x0000cc0000020a27 */ /* 0x000fca00078e00ff */
[----:B------:R-:W-:-:S04]  /*7aa0*/  @P0 SHF.R.U32.HI R0, RZ, c[0x0][0x334], R2 ;  /* 0x0000cd00ff000a19 */ /* 0x000fc80000011602 */
[----:B------:R-:W-:Y:S01]  /*7ab0*/  LOP3.LUT R0, RZ, R0, RZ, 0x33, !PT ;  /* 0x00000000ff007212 */ /* 0x000fe200078e33ff */
[----:B------:R-:W-:Y:S05]  /*7ac0*/  BRA `(.L_x_1181) ;  /* 0x0000003000007947 */ /* 0x000fea0003800000 */
.L_x_1180:
[----:B------:R-:W-:-:S13]  /*7ad0*/  ISETP.NE.AND P0, PT, R4, 0x1, PT ;  /* 0x000000010400780c */ /* 0x000fda0003f05270 */
[----:B------:R-:W-:-:S05]  /*7ae0*/  @P0 IMAD.HI.U32 R2, R0, c[0x0][0x330], RZ ;  /* 0x0000cc0000020a27 */ /* 0x000fca00078e00ff */
[----:B------:R-:W-:Y:S02]  /*7af0*/  @P0 SHF.R.U32.HI R0, RZ, c[0x0][0x334], R2 ;  /* 0x0000cd00ff000a19 */ /* 0x000fe40000011602 */
.L_x_1181:
[----:B------:R-:W-:Y:S05]  /*7b00*/  BSYNC B0 ;  /* 0x0000000000007941 */ /* 0x000fea0003800000 */
.L_x_1179:
[----:B------:R-:W-:-:S05]  /*7b10*/  IMAD R0, R0, c[0x0][0x32c], RZ ;  /* 0x0000cb0000007a24 */ /* 0x000fca00078e02ff */
[----:B------:R-:W-:-:S05]  /*7b20*/  IMNMX R3, R3, R0, !PT ;  /* 0x0000000003037217 */ /* 0x000fca0007800200 */
.L_x_1178:
[----:B------:R-:W-:Y:S01]  /*7b30*/  IMAD.HI R0, R3, 0x2aaaaaab, RZ ;  /* 0x2aaaaaab03007827 */ /* 0x000fe200078e02ff */
[----:B------:R-:W-:Y:S01]  /*7b40*/  PLOP3.LUT P1, PT, PT, PT, PT, 0x80, 0x0 ;  /* 0x000000000000781c */ /* 0x000fe20003f2f070 */
[----:B------:R-:W-:Y:S01]  /*7b50*/  CS2R R12, SRZ ;  /* 0x00000000000c7805 */ /* 0x000fe2000001ff00 */
[----:B------:R-:W-:Y:S01]  /*7b60*/  CS2R R132, SRZ ;  /* 0x0000000000847805 */ /* 0x000fe2000001ff00 */
[----:B------:R-:W-:Y:S01]  /*7b70*/  IMAD.MOV.U32 R135, RZ, RZ, RZ ;  /* 0x000000ffff877224 */ /* 0x000fe200078e00ff */
[----:B------:R-:W-:Y:S01]  /*7b80*/  SHF.R.U32.HI R2, RZ, 0x1f, R0 ;  /* 0x0000001fff027819 */ /* 0x000fe20000011600 */
[----:B------:R-:W-:Y:S01]  /*7b90*/  CS2R R14, SRZ ;  /* 0x00000000000e7805 */ /* 0x000fe2000001ff00 */
[----:B------:R-:W-:Y:S01]  /*7ba0*/  IMAD.MOV.U32 R130, RZ, RZ, RZ ;  /* 0x000000ffff827224 */ /* 0x000fe200078e00ff */
[----:B------:R-:W-:Y:S01]  /*7bb0*/  CS2R R128, SRZ ;  /* 0x0000000000807805 */ /* 0x000fe2000001ff00 */
[----:B------:R-:W-:Y:S01]  /*7bc0*/  LEA.HI.SX32 R0, R0, R2, 0x1d ;  /* 0x0000000200007211 */ /* 0x000fe200078feaff */
[----:B------:R-:W-:Y:S01]  /*7bd0*/  CS2R R10, SRZ ;  /* 0x00000000000a7805 */ /* 0x000fe2000001ff00 */
[----:B------:R-:W-:Y:S01]  /*7be0*/  MOV R126, RZ ;  /* 0x000000ff007e7202 */ /* 0x000fe20000000f00 */
[----:B------:R-:W-:Y:S01]  /*7bf0*/  CS2R R124, SRZ ;  /* 0x00000000007c7805 */ /* 0x000fe2000001ff00 */
[----:B------:R-:W-:Y:S01]  /*7c00*/  IMNMX R234, RZ, R0, !PT ;  /* 0x00000000ffea7217 */ /* 0x000fe20007800200 */
[----:B------:R-:W-:Y:S01]  /*7c10*/  IMAD.MOV.U32 R122, RZ, RZ, RZ ;  /* 0x000000ffff7a7224 */ /* 0x000fe200078e00ff */
[----:B------:R-:W-:Y:S01]  /*7c20*/  CS2R R120, SRZ ;  /* 0x0000000000787805 */ /* 0x000fe2000001ff00 */
[----:B------:R-:W-:Y:S01]  /*7c30*/  CS2R R16, SRZ ;  /* 0x0000000000107805 */ /* 0x000fe2000001ff00 */
[----:B------:R-:W-:Y:S01]  /*7c40*/  ISETP.GT.AND P0, PT, R222, R234, PT ;  /* 0x000000eade00720c */ /* 0x000fe20003f04270 */
        /* <DEDUP_REMOVED lines=57> */
[----:B------:R-:W-:Y:S01]  /*7fe0*/  MOV R148, RZ ;  /* 0x000000ff00947202 */ /* 0x000fe20000000f00 */
[----:B------:R-:W-:Y:S01]  /*7ff0*/  CS2R R146, SRZ ;  /* 0x0000000000927805 */ /* 0x000fe2000001ff00 */
[----:B------:R-:W-:Y:S01]  /*8000*/  CS2R R144, SRZ ;  /* 0x0000000000907805 */ /* 0x000fe2000001ff00 */
[----:B------:R-:W-:Y:S01]  /*8010*/  CS2R R142, SRZ ;  /* 0x00000000008e7805 */ /* 0x000fe2000001ff00 */
[----:B------:R-:W-:Y:S01]  /*8020*/  CS2R R140, SRZ ;  /* 0x00000000008c7805 */ /* 0x000fe2000001ff00 */
[----:B------:R-:W-:Y:S01]  /*8030*/  IMAD.MOV.U32 R49, RZ, RZ, RZ ;  /* 0x000000ffff317224 */ /* 0x000fe200078e00ff */
[----:B------:R-:W-:Y:S01]  /*8040*/  MOV R137, RZ ;  /* 0x000000ff00897202 */ /* 0x000fe20000000f00 */
[----:B------:R-:W-:Y:S05]  /*8050*/  @!P0 BRA `(.L_x_1182) ;  /* 0x00010a9000008947 */ /* 0x000fea0003800000 */
[----:B------:R-:W2:Y:S04]  /*8060*/  LDL R40, [R1+0x70] ;  /* 0x0000700001287983 */ /* 0x000ea80000100800 */
[----:B------:R-:W3:Y:S01]  /*8070*/  LDL R0, [R1+0x4c] ;  /* 0x00004c0001007983 */ /* 0x000ee20000100800 */
[----:B------:R-:W-:Y:S01]  /*8080*/  ISETP.NE.U32.AND P0, PT, RZ, c[0x0][0x340], PT ;  /* 0x0000d000ff007a0c */ /* 0x000fe20003f05070 */
[----:B------:R-:W-:-:S03]  /*8090*/  ULDC.64 UR4, c[0x0][0x18] ;  /* 0x0000060000047ab9 */ /* 0x000fc60000000a00 */
[----:B------:R-:W-:Y:S01]  /*80a0*/  ISETP.NE.AND.EX P1, PT, RZ, c[0x0][0x344], PT, P0 ;  /* 0x0000d100ff007a0c */ /* 0x000fe20003f25300 */
[----:B------:R-:W1:Y:S01]  /*80b0*/  S2R R7, SR_CTAID.Y ;  /* 0x0000000000077919 */ /* 0x000e620000002600 */
[----:B------:R-:W-:Y:S02]  /*80c0*/  SHF.R.S32.HI R32, RZ, 0x1f, R166 ;  /* 0x0000001fff207819 */ /* 0x000fe400000114a6 */
[----:B------:R-:W-:-:S09]  /*80d0*/  ISETP.NE.U32.AND P0, PT, RZ, c[0x0][0x348], PT ;  /* 0x0000d200ff007a0c */ /* 0x000fd20003f05070 */
[----:B------:R-:W-:Y:S01]  /*80e0*/  @P1 IMAD.MOV.U32 R2, RZ, RZ, 0x4 ;  /* 0x00000004ff021424 */ /* 0x000fe200078e00ff */
[----:B------:R-:W-:Y:S01]  /*80f0*/  LEA.HI R6, R32, R166, RZ, 0x3 ;  /* 0x000000a620067211 */ /* 0x000fe200078f18ff */
[----:B------:R-:W-:Y:S01]  /*8100*/  UIADD3 UR4, UP0, UR4, 0x10080, URZ ;  /* 0x0001008004047890 */ /* 0x000fe2000ff1e03f */
[----:B------:R-:W-:Y:S01]  /*8110*/  STL [R1+0x10], R19 ;  /* 0x0000101301007387 */ /* 0x000fe20000100800 */
[----:B------:R-:W-:Y:S02]  /*8120*/  P2R R13, PR, RZ, 0x2 ;  /* 0x00000002ff0d7803 */ /* 0x000fe40000000000 */
[----:B-1----:R-:W-:Y:S02]  /*8130*/  SHF.R.S32.HI R7, RZ, 0x1f, R7 ;  /* 0x0000001fff077819 */ /* 0x002fe40000011407 */
[----:B------:R-:W-:Y:S02]  /*8140*/  SHF.R.S32.HI R29, RZ, 0x3, R6 ;  /* 0x00000003ff1d7819 */ /* 0x000fe40000011406 */
[----:B------:R-:W-:Y:S01]  /*8150*/  ISETP.NE.AND.EX P0, PT, RZ, c[0x0][0x34c], PT, P0 ;  /* 0x0000d300ff007a0c */ /* 0x000fe20003f05300 */
[----:B--2---:R-:W-:-:S05]  /*8160*/  @P1 IMAD.WIDE R2, R40, R2, c[0x0][0x340] ;  /* 0x0000d00028021625 */ /* 0x004fca00078e0202 */
[----:B------:R3:W2:Y:S01]  /*8170*/  @P1 LDG.E R27, [R2.64] ;  /* 0x0000000e021b1981 */ /* 0x0006a2000c1e1900 */
[CC--:B------:R-:W-:Y:S01]  /*8180*/  LEA.HI R31, R32.reuse, R166.reuse, RZ, 0x4 ;  /* 0x000000a6201f7211 */ /* 0x0c0fe200078f20ff */
[----:B------:R-:W-:Y:S01]  /*8190*/  UIADD3.X UR5, URZ, UR5, URZ, UP0, !UPT ;  /* 0x000000053f057290 */ /* 0x000fe200087fe43f */
[----:B------:R-:W-:Y:S02]  /*81a0*/  LEA.HI R12, R32, R166, RZ, 0x6 ;  /* 0x000000a6200c7211 */ /* 0x000fe400078f30ff */
[----:B------:R-:W-:Y:S02]  /*81b0*/  IADD3 R142, R222, -0x1, RZ ;  /* 0xffffffffde8e7810 */ /* 0x000fe40007ffe0ff */
[----:B---3--:R-:W-:-:S05]  /*81c0*/  SHF.R.S32.HI R2, RZ, 0x1f, R0 ;  /* 0x0000001fff027819 */ /* 0x008fca0000011400 */
[----:B------:R-:W-:-:S04]  /*81d0*/  IMAD R2, R2, c[0x0][0x178], RZ ;  /* 0x00005e0002027a24 */ /* 0x000fc800078e02ff */
[C---:B------:R-:W-:Y:S02]  /*81e0*/  IMAD R4, R0.reuse, c[0x0][0x17c], R2 ;  /* 0x00005f0000047a24 */ /* 0x040fe400078e0202 */
[----:B------:R-:W-:Y:S01]  /*81f0*/  IMAD.WIDE.U32 R2, R0, c[0x0][0x178], RZ ;  /* 0x00005e0000027a25 */ /* 0x000fe200078e00ff */
[----:B------:R-:W-:-:S03]  /*8200*/  LOP3.LUT R0, R6, 0xfffffff8, RZ, 0xc0, !PT ;  /* 0xfffffff806007812 */ /* 0x000fc600078ec0ff */
[----:B------:R-:W-:Y:S02]  /*8210*/  IMAD.IADD R3, R3, 0x1, R4 ;  /* 0x0000000103037824 */ /* 0x000fe400078e0204 */
[----:B------:R-:W-:Y:S02]  /*8220*/  IMAD R4, R7, c[0x0][0x1b8], RZ ;  /* 0x00006e0007047a24 */ /* 0x000fe400078e02ff */
[----:B------:R-:W1:Y:S01]  /*8230*/  S2R R7, SR_CTAID.Y ;  /* 0x0000000000077919 */ /* 0x000e620000002600 */
[----:B------:R-:W-:Y:S01]  /*8240*/  IMAD.IADD R26, R166, 0x1, -R0 ;  /* 0x00000001a61a7824 */ /* 0x000fe200078e0a00 */
[----:B------:R-:W-:-:S03]  /*8250*/  SHF.R.S32.HI R0, RZ, 0x1f, R40 ;  /* 0x0000001fff007819 */ /* 0x000fc60000011428 */
[----:B------:R-:W-:Y:S01]  /*8260*/  IMAD R8, R26, 0x20, R29 ;  /* 0x000000201a087824 */ /* 0x000fe200078e021d */
[----:B------:R-:W-:-:S03]  /*8270*/  SEL R6, R0, RZ, !P0 ;  /* 0x000000ff00067207 */ /* 0x000fc60004000000 */
[----:B------:R-:W-:Y:S02]  /*8280*/  IMAD.IADD R8, R164, 0x1, R8 ;  /* 0x00000001a4087824 */ /* 0x000fe400078e0208 */
[----:B------:R-:W-:Y:S02]  /*8290*/  IMAD R6, R6, c[0x0][0x1c0], RZ ;  /* 0x0000700006067a24 */ /* 0x000fe400078e02ff */
[----:B------:R-:W-:Y:S02]  /*82a0*/  IMAD.MOV.U32 R0, RZ, RZ, R8 ;  /* 0x000000ffff007224 */ /* 0x000fe400078e0008 */
[C---:B-1----:R-:W-:Y:S02]  /*82b0*/  IMAD R4, R7.reuse, c[0x0][0x1bc], R4 ;  /* 0x00006f0007047a24 */ /* 0x042fe400078e0204 */
[----:B------:R-:W-:-:S04]  /*82c0*/  IMAD.WIDE.U32 R2, R7, c[0x0][0x1b8], R2 ;  /* 0x00006e0007027a25 */ /* 0x000fc800078e0002 */
[----:B------:R-:W-:-:S04]  /*82d0*/  @P2 IMAD.HI.U32 R7, R8, c[0x0][0x2c8], RZ ;  /* 0x0000b20008072a27 */ /* 0x000fc800078e00ff */
[----:B------:R-:W-:Y:S01]  /*82e0*/  IMAD.IADD R3, R3, 0x1, R4 ;  /* 0x0000000103037824 */ /* 0x000fe200078e0204 */
[----:B------:R-:W-:Y:S02]  /*82f0*/  SEL R4, R40, RZ, !P0 ;  /* 0x000000ff28047207 */ /* 0x000fe40004000000 */
[----:B------:R-:W-:-:S03]  /*8300*/  @P2 SHF.R.U32.HI R0, RZ, c[0x0][0x2cc], R7 ;  /* 0x0000b300ff002a19 */ /* 0x000fc60000011607 */
[C---:B------:R-:W-:Y:S01]  /*8310*/  IMAD R7, R4.reuse, c[0x0][0x1c4], R6 ;  /* 0x0000710004077a24 */ /* 0x040fe200078e0206 */
[----:B------:R-:W-:Y:S01]  /*8320*/  SHF.R.S32.HI R6, RZ, 0x1f, R0 ;  /* 0x0000001fff067819 */ /* 0x000fe20000011400 */
[----:B------:R-:W-:-:S04]  /*8330*/  IMAD.WIDE.U32 R2, R4, c[0x0][0x1c0], R2 ;  /* 0x0000700004027a25 */ /* 0x000fc800078e0002 */
[----:B------:R-:W-:Y:S02]  /*8340*/  IMAD.MOV R4, RZ, RZ, -R0 ;  /* 0x000000ffff047224 */ /* 0x000fe400078e0a00 */
[----:B------:R-:W-:Y:S01]  /*8350*/  IMAD.IADD R3, R3, 0x1, R7 ;  /* 0x0000000103037824 */ /* 0x000fe200078e0207 */
[----:B------:R-:W-:Y:S01]  /*8360*/  LOP3.LUT R7, R31, 0xfffffff0, RZ, 0xc0, !PT ;  /* 0xfffffff01f077812 */ /* 0x000fe200078ec0ff */
[----:B------:R-:W-:Y:S02]  /*8370*/  IMAD R6, R6, c[0x0][0x1b0], RZ ;  /* 0x00006c0006067a24 */ /* 0x000fe400078e02ff */
[----:B------:R-:W-:Y:S02]  /*8380*/  IMAD R4, R4, c[0x0][0x2c4], R8 ;  /* 0x0000b10004047a24 */ /* 0x000fe400078e0208 */
[C---:B------:R-:W-:Y:S02]  /*8390*/  IMAD R6, R0.reuse, c[0x0][0x1b4], R6 ;  /* 0x00006d0000067a24 */ /* 0x040fe400078e0206 */
[----:B------:R-:W-:Y:S01]  /*83a0*/  IMAD.WIDE.U32 R2, R0, c[0x0][0x1b0], R2 ;  /* 0x00006c0000027a25 */ /* 0x000fe200078e0002 */
[----:B------:R-:W-:-:S03]  /*83b0*/  SHF.R.S32.HI R0, RZ, 0x1f, R4 ;  /* 0x0000001fff007819 */ /* 0x000fc60000011404 */
[----:B------:R-:W-:Y:S02]  /*83c0*/  IMAD.IADD R3, R3, 0x1, R6 ;  /* 0x0000000103037824 */ /* 0x000fe400078e0206 */
[----:B------:R-:W-:Y:S02]  /*83d0*/  IMAD R0, R0, c[0x0][0x1a8], RZ ;  /* 0x00006a0000007a24 */ /* 0x000fe400078e02ff */
[----:B------:R-:W-:-:S04]  /*83e0*/  IMAD.WIDE.U32 R2, R4, c[0x0][0x1a8], R2 ;  /* 0x00006a0004027a25 */ /* 0x000fc800078e0002 */
[----:B------:R-:W-:Y:S01]  /*83f0*/  IMAD R10, R4, c[0x0][0x1ac], R0 ;  /* 0x00006b00040a7a24 */ /* 0x000fe200078e0200 */
[----:B------:R-:W-:Y:S01]  /*8400*/  LEA R20, P0, R2, c[0x0][0x160], 0x1 ;  /* 0x0000580002147a11 */ /* 0x000fe200078008ff */
[----:B------:R-:W-:Y:S02]  /*8410*/  IMAD.IADD R0, R166, 0x1, -R7 ;  /* 0x00000001a6007824 */ /* 0x000fe400078e0a07 */
[----:B------:R-:W-:Y:S02]  /*8420*/  IMAD.SHL.U32 R4, R29, 0x40, RZ ;  /* 0x000000401d047824 */ /* 0x000fe400078e00ff */
[----:B------:R-:W-:Y:S01]  /*8430*/  IMAD.U32 R6, RZ, RZ, UR4 ;  /* 0x00000004ff067e24 */ /* 0x000fe2000f8e00ff */
[----:B------:R-:W-:Y:S01]  /*8440*/  SHF.R.S32.HI R11, RZ, 0x1f, R0 ;  /* 0x0000001fff0b7819 */ /* 0x000fe20000011400 */
[----:B------:R-:W-:Y:S01]  /*8450*/  IMAD.U32 R7, RZ, RZ, UR5 ;  /* 0x00000005ff077e24 */ /* 0x000fe2000f8e00ff */
[----:B------:R-:W-:Y:S01]  /*8460*/  LOP3.LUT R4, R4, 0x1c0, RZ, 0xc0, !PT ;  /* 0x000001c004047812 */ /* 0x000fe200078ec0ff */
[----:B------:R-:W-:Y:S01]  /*8470*/  IMAD.SHL.U32 R8, R26, 0x8, RZ ;  /* 0x000000081a087824 */ /* 0x000fe200078e00ff */
[----:B------:R-:W-:Y:S01]  /*8480*/  LEA.HI R30, R11, R0, RZ, 0x3 ;  /* 0x000000000b1e7211 */ /* 0x000fe200078f18ff */
[----:B------:R-:W-:Y:S01]  /*8490*/  IMAD.IADD R3, R3, 0x1, R10 ;  /* 0x0000000103037824 */ /* 0x000fe200078e020a */
[----:B------:R1:W-:Y:S01]  /*84a0*/  STL.64 [R1+0x8], R6 ;  /* 0x0000080601007387 */ /* 0x0003e20000100a00 */
[----:B------:R-:W-:-:S02]  /*84b0*/  SHF.R.U32.HI R9, RZ, 0x3, R4 ;  /* 0x00000003ff097819 */ /* 0x000fc40000011604 */
[----:B------:R-:W-:Y:S02]  /*84c0*/  LOP3.LUT R4, R4, 0x38, R8, 0xf8, !PT ;  /* 0x0000003804047812 */ /* 0x000fe400078ef808 */
[----:B------:R-:W-:Y:S02]  /*84d0*/  LEA.HI.X R18, R2, c[0x0][0x164], R3, 0x1, P0 ;  /* 0x0000590002127a11 */ /* 0x000fe400000f0c03 */
[----:B------:R-:W-:Y:S02]  /*84e0*/  ISETP.NE.AND P0, PT, R13, RZ, PT ;  /* 0x000000ff0d00720c */ /* 0x000fe40003f05270 */
[C---:B------:R-:W-:Y:S02]  /*84f0*/  IADD3 R22, R8.reuse, 0x40, RZ ;  /* 0x0000004008167810 */ /* 0x040fe40007ffe0ff */
[C---:B------:R-:W-:Y:S02]  /*8500*/  IADD3 R23, R8.reuse, 0x80, RZ ;  /* 0x0000008008177810 */ /* 0x040fe40007ffe0ff */
[----:B------:R-:W-:-:S02]  /*8510*/  IADD3 R24, R8, 0xc0, RZ ;  /* 0x000000c008187810 */ /* 0x000fc40007ffe0ff */
[----:B------:R-:W-:Y:S01]  /*8520*/  LOP3.LUT R4, R4, R9, RZ, 0x3c, !PT ;  /* 0x0000000904047212 */ /* 0x000fe200078e3cff */
[----:B------:R-:W-:Y:S01]  /*8530*/  IMAD.MOV.U32 R9, RZ, RZ, 0x10 ;  /* 0x00000010ff097424 */ /* 0x000fe200078e00ff */
[----:B------:R-:W-:Y:S02]  /*8540*/  ISETP.GE.AND P3, PT, R8, c[0x0][0x198], PT ;  /* 0x0000660008007a0c */ /* 0x000fe40003f66270 */
[----:B------:R-:W-:Y:S02]  /*8550*/  ISETP.GE.AND P6, PT, R22, c[0x0][0x198], PT ;  /* 0x0000660016007a0c */ /* 0x000fe40003fc6270 */
[----:B------:R-:W-:Y:S02]  /*8560*/  ISETP.GE.AND P5, PT, R23, c[0x0][0x198], PT ;  /* 0x0000660017007a0c */ /* 0x000fe40003fa6270 */
[----:B------:R-:W-:Y:S02]  /*8570*/  ISETP.GE.AND P4, PT, R24, c[0x0][0x198], PT ;  /* 0x0000660018007a0c */ /* 0x000fe40003f86270 */
[----:B-1----:R-:W-:Y:S01]  /*8580*/  LOP3.LUT R7, R30, 0xfffffff8, RZ, 0xc0, !PT ;  /* 0xfffffff81e077812 */ /* 0x002fe200078ec0ff */
[----:B------:R-:W-:-:S04]  /*8590*/  IMAD.SHL.U32 R6, R12, 0x8, RZ ;  /* 0x000000080c067824 */ /* 0x000fc800078e00ff */
[----:B------:R-:W-:Y:S01]  /*85a0*/  IMAD.IADD R28, R0, 0x1, -R7 ;  /* 0x00000001001c7824 */ /* 0x000fe200078e0a07 */
[----:B------:R-:W-:Y:S01]  /*85b0*/  LOP3.LUT R21, R4, 0xfffffe00, R6, 0xf8, !PT ;  /* 0xfffffe0004157812 */ /* 0x000fe200078ef806 */
[----:B------:R-:W-:-:S03]  /*85c0*/  IMAD.MOV.U32 R6, RZ, RZ, 0x20 ;  /* 0x00000020ff067424 */ /* 0x000fc600078e00ff */
[----:B------:R-:W-:-:S05]  /*85d0*/  R2P PR, R28, 0x6 ;  /* 0x000000061c007804 */ /* 0x000fca0000000000 */
[----:B------:R-:W-:Y:S02]  /*85e0*/  SEL R9, R9, 0xfffffff0, !P1 ;  /* 0xfffffff009097807 */ /* 0x000fe40004800000 */
[----:B------:R-:W-:Y:S01]  /*85f0*/  SEL R6, R6, 0xffffffe0, !P2 ;  /* 0xffffffe006067807 */ /* 0x000fe20005000000 */
[----:B--2---:R-:W-:Y:S01]  /*8600*/  @!P0 IMAD.MOV.U32 R27, RZ, RZ, R40 ;  /* 0x000000ffff1b8224 */ /* 0x004fe200078e0028 */
[----:B------:R-:W-:Y:S05]  /*8610*/  BRA.DIV ~URZ, `(.L_x_1183) ;  /* 0x00012de27f007947 */ /* 0x000fea000b800000 */
[----:B------:R1:W2:Y:S02]  /*8620*/  SHFL.IDX PT, R0, R18, RZ, 0x181f ;  /* 0x00181fff12007589 */ /* 0x0002a400000e0000 */
.L_x_1313:
[----:B------:R-:W-:Y:S05]  /*8630*/  BRA.DIV ~URZ, `(.L_x_1184) ;  /* 0x00012e427f007947 */ /* 0x000fea000b800000 */
[----:B------:R3:W4:Y:S02]  /*8640*/  SHFL.IDX PT, R2, R20, RZ, 0x181f ;  /* 0x00181fff14027589 */ /* 0x00072400000e0000 */
.L_x_1314:
[----:B------:R-:W-:Y:S01]  /*8650*/  IMAD R19, R19, c[0x0][0x2c4], RZ ;  /* 0x0000b10013137a24 */ /* 0x000fe200078e02ff */
[----:B------:R-:W-:Y:S01]  /*8660*/  IADD3 R17, R164, R29, RZ ;  /* 0x0000001da4117210 */ /* 0x000fe20007ffe0ff */
[----:B------:R-:W-:Y:S01]  /*8670*/  BSSY B0, `(.L_x_1185) ;  /* 0x0000019000007945 */ /* 0x000fe20003800000 */
[----:B--2---:R-:W-:Y:S02]  /*8680*/  MOV R3, R0 ;  /* 0x0000000000037202 */ /* 0x004fe40000000f00 */
[----:B------:R-:W-:-:S13]  /*8690*/  ISETP.GE.AND P0, PT, R17, R19, PT ;  /* 0x000000131100720c */ /* 0x000fda0003f06270 */
[----:B------:R-:W-:Y:S05]  /*86a0*/  @P0 BRA `(.L_x_1186) ;  /* 0x0000015000000947 */ /* 0x000fea0003800000 */
[----:B------:R-:W-:Y:S01]  /*86b0*/  SHF.R.S32.HI R7, RZ, 0x1f, R22 ;  /* 0x0000001fff077819 */ /* 0x000fe20000011416 */
[----:B----4-:R-:W-:Y:S01]  /*86c0*/  IMAD.WIDE R14, R8, 0x2, R2 ;  /* 0x00000002080e7825 */ /* 0x010fe200078e0202 */
        /* <DEDUP_REMOVED lines=11> */
[----:B------:R-:W-:Y:S01]  /*8780*/  @!PT LDS RZ, [RZ] ;  /* 0x00000000fffff984 */ /* 0x000fe20000000800 */
[----:B------:R-:W-:Y:S01]  /*8790*/  @!PT LDS RZ, [RZ] ;  /* 0x00000000fffff984 */ /* 0x000fe20000000800 */
[----:B------:R2:W-:Y:S01]  /*87a0*/  LDGSTS.E.BYPASS.LTC128B.128 [R0+0x10080], [R14.64], !P3 ;  /* 0x100800000e007fae */ /* 0x0005e2000d901d4e */
[----:B------:R-:W-:-:S03]  /*87b0*/  IMAD.WIDE R10, R4, 0x2, R2 ;  /* 0x00000002040a7825 */ /* 0x000fc600078e0202 */
[----:B------:R2:W-:Y:S01]  /*87c0*/  LDGSTS.E.BYPASS.LTC128B.128 [R0+0x14080], [R12.64], !P6 ;  /* 0x140800000c007fae */ /* 0x0005e2000f101d4e */
[----:B------:R-:W-:-:S03]  /*87d0*/  IMAD.WIDE R2, R16, 0x2, R2 ;  /* 0x0000000210027825 */ /* 0x000fc600078e0202 */
[----:B------:R2:W-:Y:S04]  /*87e0*/  LDGSTS.E.BYPASS.LTC128B.128 [R0+0x18080], [R10.64], !P5 ;  /* 0x180800000a007fae */ /* 0x0005e8000e901d4e */
[----:B------:R2:W-:Y:S02]  /*87f0*/  LDGSTS.E.BYPASS.LTC128B.128 [R0+0x1c080], [R2.64], !P4 ;  /* 0x1c08000002007fae */ /* 0x0005e4000e101d4e */
.L_x_1186:
[----:B------:R-:W-:Y:S05]  /*8800*/  BSYNC B0 ;  /* 0x0000000000007941 */ /* 0x000fea0003800000 */
.L_x_1185:
[----:B------:R-:W-:Y:S05]  /*8810*/  BRA.DIV ~URZ, `(.L_x_1187) ;  /* 0x00012ce27f007947 */ /* 0x000fea000b800000 */
[----:B------:R1:W2:Y:S04]  /*8820*/  SHFL.IDX PT, R4, R18, 0x1, 0x181f ;  /* 0x00381f0012047f89 */ /* 0x0002a800000e0000 */
[----:B--2-4-:R1:W2:Y:S02]  /*8830*/  SHFL.IDX PT, R2, R20, 0x1, 0x181f ;  /* 0x00381f0014027f89 */ /* 0x0142a400000e0000 */
.L_x_1315:
[----:B------:R-:W-:Y:S01]  /*8840*/  IADD3 R0, R17, 0x20, RZ ;  /* 0x0000002011007810 */ /* 0x000fe20007ffe0ff */
[----:B------:R-:W-:Y:S01]  /*8850*/  BSSY B0, `(.L_x_1188) ;  /* 0x0000019000007945 */ /* 0x000fe20003800000 */
[----:B------:R-:W-:-:S02]  /*8860*/  IMAD.MOV.U32 R3, RZ, RZ, R4 ;  /* 0x000000ffff037224 */ /* 0x000fc400078e0004 */
[----:B------:R-:W-:-:S13]  /*8870*/  ISETP.GE.AND P0, PT, R0, R19, PT ;  /* 0x000000130000720c */ /* 0x000fda0003f06270 */
[----:B------:R-:W-:Y:S05]  /*8880*/  @P0 BRA `(.L_x_1189) ;  /* 0x0000015000000947 */ /* 0x000fea0003800000 */
[----:B------:R-:W-:Y:S01]  /*8890*/  SHF.R.S32.HI R7, RZ, 0x1f, R22 ;  /* 0x0000001fff077819 */ /* 0x000fe20000011416 */
[----:B--2---:R-:W-:Y:S01]  /*88a0*/  IMAD.WIDE R14, R8, 0x2, R2 ;  /* 0x00000002080e7825 */ /* 0x004fe200078e0202 */
        /* <DEDUP_REMOVED lines=19> */
.L_x_1189:
[----:B------:R-:W-:Y:S05]  /*89e0*/  BSYNC B0 ;  /* 0x0000000000007941 */ /* 0x000fea0003800000 */
.L_x_1188:
[----:B------:R-:W-:Y:S05]  /*89f0*/  BRA.DIV ~URZ, `(.L_x_1190) ;  /* 0x00012bf27f007947 */ /* 0x000fea000b800000 */
[----:B------:R4:W1:Y:S02]  /*8a00*/  SHFL.IDX PT, R4, R18, 0x2, 0x181f ;  /* 0x00581f0012047f89 */ /* 0x00086400000e0000 */
.L_x_1316:
[----:B------:R-:W-:Y:S05]  /*8a10*/  BRA.DIV ~URZ, `(.L_x_1191) ;  /* 0x00012c527f007947 */ /* 0x000fea000b800000 */
[----:B--2---:R2:W3:Y:S02]  /*8a20*/  SHFL.IDX PT, R2, R20, 0x2, 0x181f ;  /* 0x00581f0014027f89 */ /* 0x0044e400000e0000 */
.L_x_1317:
[----:B------:R-:W-:Y:S01]  /*8a30*/  IADD3 R0, R17, 0x40, RZ ;  /* 0x0000004011007810 */ /* 0x000fe20007ffe0ff */
[----:B------:R-:W-:Y:S01]  /*8a40*/  BSSY B0, `(.L_x_1192) ;  /* 0x0000019000007945 */ /* 0x000fe20003800000 */
[----:B-1----:R-:W-:Y:S02]  /*8a50*/  IMAD.MOV.U32 R3, RZ, RZ, R4 ;  /* 0x000000ffff037224 */ /* 0x002fe400078e0004 */
[----:B------:R-:W-:-:S13]  /*8a60*/  ISETP.GE.AND P0, PT, R0, R19, PT ;  /* 0x000000130000720c */ /* 0x000fda0003f06270 */
[----:B------:R-:W-:Y:S05]  /*8a70*/  @P0 BRA `(.L_x_1193) ;  /* 0x0000015000000947 */ /* 0x000fea0003800000 */
[----:B------:R-:W-:Y:S01]  /*8a80*/  SHF.R.S32.HI R7, RZ, 0x1f, R22 ;  /* 0x0000001fff077819 */ /* 0x000fe20000011416 */
[----:B---3--:R-:W-:Y:S01]  /*8a90*/  IMAD.WIDE R14, R8, 0x2, R2 ;  /* 0x00000002080e7825 */ /* 0x008fe200078e0202 */
        /* <DEDUP_REMOVED lines=19> */
.L_x_1193:
[----:B------:R-:W-:Y:S05]  /*8bd0*/  BSYNC B0 ;  /* 0x0000000000007941 */ /* 0x000fea0003800000 */
.L_x_1192:
[----:B------:R-:W-:Y:S05]  /*8be0*/  BRA.DIV ~URZ, `(.L_x_1194) ;  /* 0x00012b027f007947 */ /* 0x000fea000b800000 */
[----:B-1----:R1:W2:Y:S04]  /*8bf0*/  SHFL.IDX PT, R11, R18, 0x3, 0x181f ;  /* 0x00781f00120b7f89 */ /* 0x0022a800000e0000 */
[----:B------:R1:W4:Y:S02]  /*8c00*/  SHFL.IDX PT, R10, R20, 0x3, 0x181f ;  /* 0x00781f00140a7f89 */ /* 0x00032400000e0000 */
.L_x_1318:
[----:B----4-:R-:W4:Y:S04]  /*8c10*/  LDL R126, [R1] ;  /* 0x00000000017e7983 */ /* 0x010f280000100800 */
[----:B------:R1:W5:Y:S04]  /*8c20*/  LDL R25, [R1+0x64] ;  /* 0x0000640001197983 */ /* 0x0003680000100800 */
[----:B------:R1:W5:Y:S01]  /*8c30*/  LDL R241, [R1+0x48] ;  /* 0x0000480001f17983 */ /* 0x0003620000100800 */
[----:B------:R-:W-:Y:S01]  /*8c40*/  IADD3 R0, R17, 0x60, RZ ;  /* 0x0000006011007810 */ /* 0x000fe20007ffe0ff */
[----:B------:R-:W-:Y:S01]  /*8c50*/  ULDC.64 UR4, c[0x0][0x40] ;  /* 0x0000100000047ab9 */ /* 0x000fe20000000a00 */
[----:B---3--:R-:W-:Y:S01]  /*8c60*/  IADD3 R2, P1, R1, c[0x0][0x20], RZ ;  /* 0x0000080001027a10 */ /* 0x008fe20007f3e0ff */
[----:B------:R-:W-:Y:S01]  /*8c70*/  UIADD3 UR4, UP0, UR4, 0x160, URZ ;  /* 0x0000016004047890 */ /* 0x000fe2000ff1e03f */
[----:B------:R-:W-:Y:S01]  /*8c80*/  ISETP.GE.AND P0, PT, R0, R19, PT ;  /* 0x000000130000720c */ /* 0x000fe20003f06270 */
[----:B-12---:R-:W1:Y:S01]  /*8c90*/  S2R R20, SR_CTAID.Y ;  /* 0x0000000000147919 */ /* 0x006e620000002600 */
[----:B------:R-:W-:Y:S01]  /*8ca0*/  SHF.R.S32.HI R15, RZ, 0x4, R31 ;  /* 0x00000004ff0f7819 */ /* 0x000fe2000001141f */
[----:B------:R-:W-:Y:S01]  /*8cb0*/  IMAD.X R3, RZ, RZ, c[0x0][0x24], P1 ;  /* 0x00000900ff037624 */ /* 0x000fe200008e06ff */
[----:B------:R-:W-:Y:S01]  /*8cc0*/  UIADD3.X UR5, URZ, UR5, URZ, UP0, !UPT ;  /* 0x000000053f057290 */ /* 0x000fe200087fe43f */
[----:B------:R-:W-:Y:S01]  /*8cd0*/  IADD3 R16, P2, R2, 0x48, RZ ;  /* 0x0000004802107810 */ /* 0x000fe20007f5e0ff */
[----:B------:R-:W-:Y:S01]  /*8ce0*/  IMAD.WIDE.U32 R242, R27, c[0x0][0x2b0], RZ ;  /* 0x0000ac001bf27a25 */ /* 0x000fe200078e00ff */
[----:B------:R-:W-:Y:S01]  /*8cf0*/  LOP3.LUT R212, R212, 0xfffffeff, RZ, 0xc0, !PT ;  /* 0xfffffeffd4d47812 */ /* 0x000fe200078ec0ff */
[----:B------:R-:W-:Y:S02]  /*8d00*/  STL.64 [R1+0x20], R2 ;  /* 0x0000200201007387 */ /* 0x000fe40000100a00 */
[----:B------:R-:W-:-:S03]  /*8d10*/  IMAD.X R17, RZ, RZ, R3, P2 ;  /* 0x000000ffff117224 */ /* 0x000fc600010e0603 */
[----:B------:R-:W-:Y:S01]  /*8d20*/  @!P0 IMAD.SHL.U32 R18, R21, 0x2, RZ ;  /* 0x0000000215128824 */ /* 0x000fe200078e00ff */
[----:B------:R-:W-:Y:S01]  /*8d30*/  @!P0 SHF.R.S32.HI R0, RZ, 0x1f, R24 ;  /* 0x0000001fff008819 */ /* 0x000fe20000011418 */
[----:B------:R-:W-:Y:S01]  /*8d40*/  @!P0 IMAD.WIDE R12, R8, 0x2, R10 ;  /* 0x00000002080c8825 */ /* 0x000fe200078e020a */
[----:B------:R-:W-:Y:S01]  /*8d50*/  @!P0 SHF.R.S32.HI R4, RZ, 0x1f, R23 ;  /* 0x0000001fff048819 */ /* 0x000fe20000011417 */
[----:B------:R-:W-:Y:S01]  /*8d60*/  STL.64 [R1+0x30], R16 ;  /* 0x0000301001007387 */ /* 0x000fe20000100a00 */
[----:B------:R-:W-:Y:S02]  /*8d70*/  @!P0 LEA.HI R8, R0, R24, RZ, 0x3 ;  /* 0x0000001800088211 */ /* 0x000fe400078f18ff */
[----:B------:R-:W-:Y:S01]  /*8d80*/  @!P0 SHF.R.S32.HI R7, RZ, 0x1f, R22 ;  /* 0x0000001fff078819 */ /* 0x000fe20000011416 */
[----:B------:R-:W-:Y:S01]  /*8d90*/  @!PT LDS RZ, [RZ] ;  /* 0x00000000fffff984 */ /* 0x000fe20000000800 */
[----:B------:R-:W-:Y:S01]  /*8da0*/  @!PT LDS RZ, [RZ] ;  /* 0x00000000fffff984 */ /* 0x000fe20000000800 */
[----:B------:R-:W-:Y:S01]  /*8db0*/  @!PT LDS RZ, [RZ] ;  /* 0x00000000fffff984 */ /* 0x000fe20000000800 */
[----:B------:R2:W-:Y:S01]  /*8dc0*/  @!P0 LDGSTS.E.BYPASS.LTC128B.128 [R18+0x13080], [R12.64], !P3 ;  /* 0x130800000c128fae */ /* 0x0005e2000d901d4e */
[----:B------:R-:W-:Y:S02]  /*8dd0*/  IADD3 R14, P3, R2, 0x10, RZ ;  /* 0x00000010020e7810 */ /* 0x000fe40007f7e0ff */
[----:B------:R-:W-:-:S02]  /*8de0*/  @!P0 LEA.HI R19, R4, R23, RZ, 0x3 ;  /* 0x0000001704138211 */ /* 0x000fc400078f18ff */
[----:B------:R-:W-:Y:S02]  /*8df0*/  @!P0 LEA.HI R7, R7, R22, RZ, 0x3 ;  /* 0x0000001607078211 */ /* 0x000fe400078f18ff */
[----:B------:R-:W-:Y:S02]  /*8e00*/  @!P0 LOP3.LUT R8, R8, 0xfffffff8, RZ, 0xc0, !PT ;  /* 0xfffffff808088812 */ /* 0x000fe400078ec0ff */
[----:B------:R-:W-:Y:S02]  /*8e10*/  @!P0 LOP3.LUT R4, R7, 0xfffffff8, RZ, 0xc0, !PT ;  /* 0xfffffff807048812 */ /* 0x000fe400078ec0ff */
[----:B-1----:R-:W-:Y:S02]  /*8e20*/  SHF.R.S32.HI R33, RZ, 0x1f, R20 ;  /* 0x0000001fff217819 */ /* 0x002fe40000011414 */
[----:B------:R-:W1:Y:S01]  /*8e30*/  S2R R20, SR_CTAID.Y ;  /* 0x0000000000147919 */ /* 0x000e620000002600 */
[----:B--2---:R-:W-:Y:S02]  /*8e40*/  LEA.HI R13, R31, R15, RZ, 0x1 ;  /* 0x0000000f1f0d7211 */ /* 0x004fe400078f08ff */
[----:B------:R-:W-:-:S02]  /*8e50*/  IADD3 R12, P1, R2, 0x4, RZ ;  /* 0x00000004020c7810 */ /* 0x000fc40007f3e0ff */
[----:B------:R-:W-:-:S03]  /*8e60*/  LOP3.LUT R0, R13, 0xfffffffe, RZ, 0xc0, !PT ;  /* 0xfffffffe0d007812 */ /* 0x000fc600078ec0ff */
[--C-:B------:R-:W-:Y:S02]  /*8e70*/  IMAD.X R13, RZ, RZ, R3.reuse, P1 ;  /* 0x000000ffff0d7224 */ /* 0x100fe400008e0603 */
[----:B------:R-:W-:Y:S02]  /*8e80*/  IMAD.IADD R23, R15, 0x1, -R0 ;  /* 0x000000010f177824 */ /* 0x000fe400078e0a00 */
[----:B------:R-:W-:Y:S01]  /*8e90*/  IMAD.X R15, RZ, RZ, R3, P3 ;  /* 0x000000ffff0f7224 */ /* 0x000fe200018e0603 */
[----:B------:R2:W-:Y:S01]  /*8ea0*/  STL.64 [R1+0x38], R12 ;  /* 0x0000380c01007387 */ /* 0x0005e20000100a00 */
[----:B------:R-:W-:Y:S02]  /*8eb0*/  IMAD.SHL.U32 R0, R28, 0x40, RZ ;  /* 0x000000401c007824 */ /* 0x000fe400078e00ff */
[----:B------:R-:W-:Y:S01]  /*8ec0*/  IMAD.SHL.U32 R7, R23, 0x8, RZ ;  /* 0x0000000817077824 */ /* 0x000fe200078e00ff */
[----:B------:R3:W-:Y:S02]  /*8ed0*/  STL.64 [R1+0x28], R14 ;  /* 0x0000280e01007387 */ /* 0x0007e40000100a00 */
[----:B------:R-:W-:-:S04]  /*8ee0*/  LOP3.LUT R0, R0, 0x1c0, RZ, 0xc0, !PT ;  /* 0x000001c000007812 */ /* 0x000fc800078ec0ff */
[----:B------:R-:W-:Y:S02]  /*8ef0*/  LOP3.LUT R7, R0, 0x8, R7, 0xf8, !PT ;  /* 0x0000000800077812 */ /* 0x000fe400078ef807 */
[----:B------:R-:W-:-:S04]  /*8f00*/  SHF.R.U32.HI R0, RZ, 0x3, R0 ;  /* 0x00000003ff007819 */ /* 0x000fc80000011600 */
[----:B------:R-:W-:Y:S01]  /*8f10*/  LOP3.LUT R22, R7, R0, RZ, 0x3c, !PT ;  /* 0x0000000007167212 */ /* 0x000fe200078e3cff */
[----:B------:R-:W-:Y:S01]  /*8f20*/  IMAD.SHL.U32 R7, R30, 0x40, RZ ;  /* 0x000000401e077824 */ /* 0x000fe200078e00ff */
[----:B------:R-:W-:Y:S01]  /*8f30*/  SHF.R.S32.HI R0, RZ, 0x1f, R27 ;  /* 0x0000001fff007819 */ /* 0x000fe2000001141b */
[----:B-1----:R-:W-:-:S03]  /*8f40*/  IMAD.WIDE.U32 R30, R20, c[0x0][0x210], RZ ;  /* 0x00008400141e7a25 */ /* 0x002fc600078e00ff */
[----:B------:R-:W-:Y:S01]  /*8f50*/  LOP3.LUT R21, R7, 0xfffffe00, RZ, 0xc0, !PT ;  /* 0xfffffe0007157812 */ /* 0x000fe200078ec0ff */
[----:B------:R-:W-:Y:S01]  /*8f60*/  IMAD R0, R0, c[0x0][0x2b0], RZ ;  /* 0x0000ac0000007a24 */ /* 0x000fe200078e02ff */
[----:B--2---:R-:W-:Y:S01]  /*8f70*/  IADD3 R12, P1, R2, 0x8, RZ ;  /* 0x00000008020c7810 */ /* 0x004fe20007f3e0ff */
[----:B---3--:R-:W-:Y:S02]  /*8f80*/  IMAD.U32 R14, RZ, RZ, UR4 ;  /* 0x00000004ff0e7e24 */ /* 0x008fe4000f8e00ff */
[----:B------:R-:W-:Y:S02]  /*8f90*/  IMAD.U32 R15, RZ, RZ, UR5 ;  /* 0x00000005ff0f7e24 */ /* 0x000fe4000f8e00ff */
[----:B------:R-:W-:-:S03]  /*8fa0*/  IMAD.X R13, RZ, RZ, R3, P1 ;  /* 0x000000ffff0d7224 */ /* 0x000fc600008e0603 */
[----:B------:R1:W-:Y:S04]  /*8fb0*/  STL.64 [R1+0x18], R14 ;  /* 0x0000180e01007387 */ /* 0x0003e80000100a00 */
[----:B------:R2:W-:Y:S01]  /*8fc0*/  STL.64 [R1+0x40], R12 ;  /* 0x0000400c01007387 */ /* 0x0005e20000100a00 */
[----:B-1----:R-:W-:Y:S01]  /*8fd0*/  @!P0 IMAD.WIDE R14, R4, 0x2, R10 ;  /* 0x00000002040e8825 */ /* 0x002fe200078e020a */
[----:B--2---:R-:W-:-:S04]  /*8fe0*/  @!P0 LOP3.LUT R12, R19, 0xfffffff8, RZ, 0xc0, !PT ;  /* 0xfffffff8130c8812 */ /* 0x004fc800078ec0ff */
[----:B------:R1:W-:Y:S01]  /*8ff0*/  @!P0 LDGSTS.E.BYPASS.LTC128B.128 [R18+0x17080], [R14.64], !P6 ;  /* 0x170800000e128fae */ /* 0x0003e2000f101d4e */
[----:B------:R-:W-:-:S04]  /*9000*/  @!P0 IMAD.WIDE R12, R12, 0x2, R10 ;  /* 0x000000020c0c8825 */ /* 0x000fc800078e020a */
[----:B------:R-:W-:Y:S01]  /*9010*/  @!P0 IMAD.WIDE R10, R8, 0x2, R10 ;  /* 0x00000002080a8825 */ /* 0x000fe200078e020a */
[----:B------:R2:W-:Y:S03]  /*9020*/  @!P0 LDGSTS.E.BYPASS.LTC128B.128 [R18+0x1b080], [R12.64], !P5 ;  /* 0x1b0800000c128fae */ /* 0x0005e6000e901d4e */
[----:B------:R-:W-:Y:S01]  /*9030*/  IMAD R8, R33, c[0x0][0x210], RZ ;  /* 0x0000840021087a24 */ /* 0x000fe200078e02ff */
[----:B------:R3:W-:Y:S01]  /*9040*/  @!P0 LDGSTS.E.BYPASS.LTC128B.128 [R18+0x1f080], [R10.64], !P4 ;  /* 0x1f0800000a128fae */ /* 0x0007e2000e101d4e */
[----:B------:R-:W-:Y:S02]  /*9050*/  LOP3.LUT P0, RZ, R26, 0x4, RZ, 0xc0, !PT ;  /* 0x000000041aff7812 */ /* 0x000fe4000780c0ff */
[----:B------:R-:W-:Y:S01]  /*9060*/  IMAD R8, R20, c[0x0][0x214], R8 ;  /* 0x0000850014087a24 */ /* 0x000fe200078e0208 */
[----:B------:R-:W0:Y:S01]  /*9070*/  LDGDEPBAR ;  /* 0x00000000000079af */ /* 0x000e220000000000 */
[----:B------:R-:W-:Y:S02]  /*9080*/  WARPSYNC 0xffffffff ;  /* 0xffffffff00007948 */ /* 0x000fe40003800000 */
[----:B------:R-:W-:-:S02]  /*9090*/  IMAD.IADD R246, R31, 0x1, R8 ;  /* 0x000000011ff67824 */ /* 0x000fc400078e0208 */
[----:B--2---:R-:W-:Y:S02]  /*90a0*/  IMAD.MOV.U32 R13, RZ, RZ, 0x20 ;  /* 0x00000020ff0d7424 */ /* 0x004fe400078e00ff */
[----:B------:R-:W-:Y:S02]  /*90b0*/  IMAD.SHL.U32 R12, R26, 0x40, RZ ;  /* 0x000000401a0c7824 */ /* 0x000fe400078e00ff */
[----:B---3--:R-:W-:Y:S01]  /*90c0*/  IMAD R11, R27, c[0x0][0x2b4], R0 ;  /* 0x0000ad001b0b7a24 */ /* 0x008fe200078e0200 */
[----:B------:R-:W-:Y:S01]  /*90d0*/  SEL R7, R13, 0xffffffe0, !P0 ;  /* 0xffffffe00d077807 */ /* 0x000fe20004000000 */
[----:B------:R-:W-:Y:S02]  /*90e0*/  IMAD R10, R33, c[0x0][0x1e8], RZ ;  /* 0x00007a00210a7a24 */ /* 0x000fe400078e02ff */
[----:B-1----:R-:W-:-:S04]  /*90f0*/  IMAD.WIDE.U32 R18, R20, c[0x0][0x1e8], RZ ;  /* 0x00007a0014127a25 */ /* 0x002fc800078e00ff */
[----:B------:R-:W-:Y:S01]  /*9100*/  IMAD R10, R20, c[0x0][0x1ec], R10 ;  /* 0x00007b00140a7a24 */ /* 0x000fe200078e020a */
[----:B------:R-:W-:Y:S01]  /*9110*/  LOP3.LUT R20, R12, 0x1c0, RZ, 0xc0, !PT ;  /* 0x000001c00c147812 */ /* 0x000fe200078ec0ff */
[----:B------:R-:W-:Y:S02]  /*9120*/  IMAD.IADD R244, R243, 0x1, R11 ;  /* 0x00000001f3f47824 */ /* 0x000fe400078e020b */
[----:B------:R-:W-:Y:S01]  /*9130*/  IMAD.IADD R245, R19, 0x1, R10 ;  /* 0x0000000113f57824 */ /* 0x000fe200078e020a */
[----:B----4-:R-:W-:-:S04]  /*9140*/  SHF.R.S32.HI R14, RZ, 0x1f, R126 ;  /* 0x0000001fff0e7819 */ /* 0x010fc8000001147e */
[----:B------:R-:W-:-:S04]  /*9150*/  LEA.HI R4, R14, R126, RZ, 0x3 ;  /* 0x0000007e0e047211 */ /* 0x000fc800078f18ff */
[----:B------:R-:W-:-:S05]  /*9160*/  LOP3.LUT R0, R4, 0xfffffff8, RZ, 0xc0, !PT ;  /* 0xfffffff804007812 */ /* 0x000fca00078ec0ff */
[----:B------:R-:W-:-:S04]  /*9170*/  IMAD.IADD R0, R126, 0x1, -R0 ;  /* 0x000000017e007824 */ /* 0x000fc800078e0a00 */
[----:B------:R-:W-:-:S05]  /*9180*/  IMAD.SHL.U32 R223, R0, 0x8, RZ ;  /* 0x0000000800df7824 */ /* 0x000fca00078e00ff */
[C---:B------:R-:W-:Y:S02]  /*9190*/  ISETP.GE.AND P5, PT, R223.reuse, c[0x0][0x1d4], PT ;  /* 0x00007500df007a0c */ /* 0x040fe40003fa6270 */
[C---:B------:R-:W-:Y:S02]  /*91a0*/  IADD3 R17, R223.reuse, 0x40, RZ ;  /* 0x00000040df117810 */ /* 0x040fe40007ffe0ff */
[----:B------:R-:W-:Y:S02]  /*91b0*/  IADD3 R16, R223, 0x80, RZ ;  /* 0x00000080df107810 */ /* 0x000fe40007ffe0ff */
[----:B------:R-:W-:Y:S02]  /*91c0*/  ISETP.GE.AND P6, PT, R17, c[0x0][0x1d4], PT ;  /* 0x0000750011007a0c */ /* 0x000fe40003fc6270 */
[----:B------:R-:W-:Y:S02]  /*91d0*/  ISETP.GE.AND P2, PT, R16, c[0x0][0x1d4], PT ;  /* 0x0000750010007a0c */ /* 0x000fe40003f46270 */
[----:B------:R-:W-:-:S03]  /*91e0*/  IADD3 R15, R223, 0xc0, RZ ;  /* 0x000000c0df0f7810 */ /* 0x000fc60007ffe0ff */
[----:B------:R-:W-:Y:S02]  /*91f0*/  @P5 LOP3.LUT R212, R212, 0x100, RZ, 0xfc, !PT ;  /* 0x00000100d4d45812 */ /* 0x000fe400078efcff */
[----:B------:R-:W-:Y:S02]  /*9200*/  ISETP.GE.AND P3, PT, R15, c[0x0][0x1d4], PT ;  /* 0x000075000f007a0c */ /* 0x000fe40003f66270 */
[----:B------:R-:W-:-:S04]  /*9210*/  LOP3.LUT R212, R212, 0xffffff7f, RZ, 0xc0, !PT ;  /* 0xffffff7fd4d47812 */ /* 0x000fc800078ec0ff */
[----:B------:R-:W-:-:S04]  /*9220*/  @P6 LOP3.LUT R212, R212, 0x80, RZ, 0xfc, !PT ;  /* 0x00000080d4d46812 */ /* 0x000fc800078efcff */
[----:B------:R-:W-:-:S04]  /*9230*/  LOP3.LUT R212, R212, 0xffffffbf, RZ, 0xc0, !PT ;  /* 0xffffffbfd4d47812 */ /* 0x000fc800078ec0ff */
[----:B------:R-:W-:-:S04]  /*9240*/  @P2 LOP3.LUT R212, R212, 0x40, RZ, 0xfc, !PT ;  /* 0x00000040d4d42812 */ /* 0x000fc800078efcff */
[----:B------:R-:W-:-:S04]  /*9250*/  LOP3.LUT R212, R212, 0xfffffbff, RZ, 0xc0, !PT ;  /* 0xfffffbffd4d47812 */ /* 0x000fc800078ec0ff */
[----:B------:R-:W-:Y:S02]  /*9260*/  @P3 LOP3.LUT R212, R212, 0x400, RZ, 0xfc, !PT ;  /* 0x00000400d4d43812 */ /* 0x000fe400078efcff */
[----:B------:R-:W-:Y:S01]  /*9270*/  SHF.R.S32.HI R237, RZ, 0x3, R4 ;  /* 0x00000003ffed7819 */ /* 0x000fe20000011404 */
[----:B------:R-:W-:Y:S01]  /*9280*/  IMAD.MOV.U32 R99, RZ, RZ, 0x30 ;  /* 0x00000030ff637424 */ /* 0x000fe200078e00ff */
[----:B------:R-:W-:Y:S01]  /*9290*/  BAR.SYNC.DEFER_BLOCKING 0x0 ;  /* 0x0000000000007b1d */ /* 0x000fe20000010000 */
[----:B------:R-:W-:Y:S02]  /*92a0*/  IMAD.MOV.U32 R3, RZ, RZ, c[0x0][0x2b8] ;  /* 0x0000ae00ff037624 */ /* 0x000fe400078e00ff */
[----:B------:R-:W-:Y:S02]  /*92b0*/  IMAD R141, R222, R99, -0x30 ;  /* 0xffffffd0de8d7424 */ /* 0x000fe400078e0263 */
[----:B------:R-:W-:Y:S01]  /*92c0*/  IMAD R235, R0, 0x20, R237 ;  /* 0x0000002000eb7824 */ /* 0x000fe200078e02ed */
[----:B------:R-:W-:Y:S01]  /*92d0*/  ISETP.NE.AND P1, PT, R3, 0x1, PT ;  /* 0x000000010300780c */ /* 0x000fe20003f25270 */
[----:B------:R-:W-:Y:S02]  /*92e0*/  IMAD.MOV.U32 R224, RZ, RZ, RZ ;  /* 0x000000ffffe07224 */ /* 0x000fe400078e00ff */
[----:B------:R-:W-:-:S05]  /*92f0*/  IMAD.IADD R3, R235, 0x1, R141 ;  /* 0x00000001eb037824 */ /* 0x000fca00078e028d */
[----:B-----5:R-:W-:Y:S01]  /*9300*/  ISETP.GE.AND P0, PT, R3, R25, PT ;  /* 0x000000190300720c */ /* 0x020fe20003f06270 */
[----:B------:R-:W-:-:S03]  /*9310*/  IMAD.IADD R3, R241, 0x1, R3 ;  /* 0x00000001f1037824 */ /* 0x000fc600078e0203 */
[----:B------:R-:W-:Y:S01]  /*9320*/  ISETP.GT.OR P0, PT, R235, 0x2f, P0 ;  /* 0x0000002feb00780c */ /* 0x000fe20000704670 */
[----:B------:R-:W-:-:S04]  /*9330*/  @P1 IMAD.HI.U32 R4, R3, c[0x0][0x2bc], RZ ;  /* 0x0000af0003041a27 */ /* 0x000fc800078e00ff */
[----:B------:R-:W-:Y:S01]  /*9340*/  IMAD.MOV.U32 R0, RZ, RZ, R3 ;  /* 0x000000ffff007224 */ /* 0x000fe200078e0003 */
[----:B------:R-:W-:-:S07]  /*9350*/  @P1 SHF.R.U32.HI R0, RZ, c[0x0][0x2c0], R4 ;  /* 0x0000b000ff001a19 */ /* 0x000fce0000011604 */
[----:B------:R-:W-:-:S04]  /*9360*/  @!P0 IADD3 R4, P1, R0, R242, RZ ;  /* 0x000000f200048210 */ /* 0x000fc80007f3e0ff */
[----:B------:R-:W-:Y:S02]  /*9370*/  @!P0 LEA.HI.X.SX32 R8, R0, R244, 0x1, P1 ;  /* 0x000000f400088211 */ /* 0x000fe400008f0eff */
[----:B------:R-:W-:-:S04]  /*9380*/  @!P0 LEA R10, P1, R4, c[0x0][0x2a0], 0x2 ;  /* 0x0000a800040a8a11 */ /* 0x000fc800078210ff */
[----:B------:R-:W-:-:S05]  /*9390*/  @!P0 LEA.HI.X R11, R4, c[0x0][0x2a4], R8, 0x2, P1 ;  /* 0x0000a900040b8a11 */ /* 0x000fca00008f1408 */
[----:B------:R1:W2:Y:S01]  /*93a0*/  @!P0 LDG.E R224, [R10.64] ;  /* 0x0000000e0ae08981 */ /* 0x0002a2000c1e1900 */
[----:B------:R-:W-:Y:S01]  /*93b0*/  IMAD.MOV R0, RZ, RZ, -R0 ;  /* 0x000000ffff007224 */ /* 0x000fe200078e0a00 */
[----:B------:R-:W-:Y:S01]  /*93c0*/  LEA.HI R14, R14, R126, RZ, 0x6 ;  /* 0x0000007e0e0e7211 */ /* 0x000fe200078f30ff */
[----:B------:R-:W-:Y:S01]  /*93d0*/  IMAD.SHL.U32 R4, R237, 0x40, RZ ;  /* 0x00000040ed047824 */ /* 0x000fe200078e00ff */
[----:B------:R-:W-:Y:S01]  /*93e0*/  LOP3.LUT R212, R212, 0xfffffdff, RZ, 0xc0, !PT ;  /* 0xfffffdffd4d47812 */ /* 0x000fe200078ec0ff */
[----:B------:R-:W-:Y:S01]  /*93f0*/  IMAD R225, R0, c[0x0][0x2b8], R3 ;  /* 0x0000ae0000e17a24 */ /* 0x000fe200078e0203 */
[----:B------:R-:W-:Y:S01]  /*9400*/  BSSY B2, `(.L_x_1195) ;  /* 0x000004f000027945 */ /* 0x000fe20003800000 */
[----:B------:R-:W-:Y:S01]  /*9410*/  IMAD R99, R222, -0x30, R99 ;  /* 0xffffffd0de637824 */ /* 0x000fe200078e0263 */
[----:B------:R-:W-:Y:S02]  /*9420*/  IADD3 R97, R2, 0x18, RZ ;  /* 0x0000001802617810 */ /* 0x000fe40007ffe0ff */
[----:B------:R-:W-:Y:S01]  /*9430*/  SHF.R.S32.HI R138, RZ, 0x1f, R225 ;  /* 0x0000001fff8a7819 */ /* 0x000fe200000114e1 */
[----:B------:R-:W-:Y:S01]  /*9440*/  IMAD.IADD R139, R25, 0x1, R99 ;  /* 0x00000001198b7824 */ /* 0x000fe200078e0263 */
[----:B------:R-:W-:-:S03]  /*9450*/  MOV R143, 0x98f0 ;  /* 0x000098f0008f7802 */ /* 0x000fc60000000f00 */
[----:B------:R-:W-:-:S04]  /*9460*/  IMAD R0, R138, c[0x0][0x1e0], RZ ;  /* 0x000078008a007a24 */ /* 0x000fc800078e02ff */
[C---:B------:R-:W-:Y:S02]  /*9470*/  IMAD R0, R225.reuse, c[0x0][0x1e4], R0 ;  /* 0x00007900e1007a24 */ /* 0x040fe400078e0200 */
[----:B-1----:R-:W-:-:S04]  /*9480*/  IMAD.WIDE.U32 R10, R225, c[0x0][0x1e0], RZ ;  /* 0x00007800e10a7a25 */ /* 0x002fc800078e00ff */
        /* <DEDUP_REMOVED lines=9> */
[----:B------:R-:W-:Y:S01]  /*9520*/  SHFL.IDX PT, R10, R12, RZ, 0x181f ;  /* 0x00181fff0c0a7589 */ /* 0x000fe200000e0000 */
[----:B------:R-:W-:Y:S02]  /*9530*/  LOP3.LUT R0, R4, 0x1c0, RZ, 0xc0, !PT ;  /* 0x000001c004007812 */ /* 0x000fe400078ec0ff */
[----:B------:R-:W-:Y:S01]  /*9540*/  IMNMX R4, R139, 0x30, PT ;  /* 0x000000308b047817 */ /* 0x000fe20003800200 */
[----:B------:R-:W1:Y:S01]  /*9550*/  SHFL.IDX PT, R11, R3, RZ, 0x181f ;  /* 0x00181fff030b7589 */ /* 0x000e6200000e0000 */
[----:B------:R-:W-:Y:S02]  /*9560*/  LOP3.LUT R13, R0, 0x38, R223, 0xf8, !PT ;  /* 0x00000038000d7812 */ /* 0x000fe400078ef8df */
[----:B------:R-:W-:Y:S01]  /*9570*/  SHF.R.U32.HI R8, RZ, 0x3, R0 ;  /* 0x00000003ff087819 */ /* 0x000fe20000011600 */
[----:B------:R-:W-:Y:S01]  /*9580*/  IMAD.IADD R0, R4, 0x1, -R237 ;  /* 0x0000000104007824 */ /* 0x000fe200078e0aed */
[----:B------:R-:W-:Y:S01]  /*9590*/  SHFL.IDX PT, R12, R12, 0x1, 0x181f ;  /* 0x00381f000c0c7f89 */ /* 0x000fe200000e0000 */
[----:B------:R-:W-:Y:S01]  /*95a0*/  IMAD.SHL.U32 R4, R14, 0x8, RZ ;  /* 0x000000080e047824 */ /* 0x000fe200078e00ff */
[----:B------:R-:W-:-:S02]  /*95b0*/  LOP3.LUT R8, R13, R8, RZ, 0x3c, !PT ;  /* 0x000000080d087212 */ /* 0x000fc400078e3cff */
[----:B------:R2:W3:Y:S01]  /*95c0*/  SHFL.IDX PT, R13, R3, 0x1, 0x181f ;  /* 0x00381f00030d7f89 */ /* 0x0004e200000e0000 */
[----:B------:R-:W-:Y:S02]  /*95d0*/  ISETP.GE.AND P1, PT, R0, 0x1, PT ;  /* 0x000000010000780c */ /* 0x000fe40003f26270 */
[----:B------:R-:W-:Y:S02]  /*95e0*/  SHF.R.S32.HI R14, RZ, 0x1f, R16 ;  /* 0x0000001fff0e7819 */ /* 0x000fe40000011410 */
[----:B------:R-:W-:Y:S02]  /*95f0*/  LOP3.LUT R213, R8, 0xfffffe00, R4, 0xf8, !PT ;  /* 0xfffffe0008d57812 */ /* 0x000fe400078ef804 */
[----:B------:R-:W-:Y:S02]  /*9600*/  SHF.R.S32.HI R8, RZ, 0x1f, R15 ;  /* 0x0000001fff087819 */ /* 0x000fe4000001140f */
[----:B------:R-:W-:Y:S02]  /*9610*/  ISETP.GT.AND P0, PT, R0, 0x20, PT ;  /* 0x000000200000780c */ /* 0x000fe40003f04270 */
[----:B------:R-:W-:-:S03]  /*9620*/  LEA.HI R0, R8, R15, RZ, 0x3 ;  /* 0x0000000f08007211 */ /* 0x000fc600078f18ff */
[----:B-1----:R-:W-:Y:S01]  /*9630*/  @P1 IMAD.WIDE R18, R223, 0x2, R10 ;  /* 0x00000002df121825 */ /* 0x002fe200078e020a */
[----:B------:R-:W-:-:S04]  /*9640*/  LOP3.LUT R247, R0, 0xfffffff8, RZ, 0xc0, !PT ;  /* 0xfffffff800f77812 */ /* 0x000fc800078ec0ff */
[----:B------:R-:W-:-:S03]  /*9650*/  SHF.R.S32.HI R250, RZ, 0x1f, R247 ;  /* 0x0000001ffffa7819 */ /* 0x000fc600000114f7 */
[----:B------:R-:W-:Y:S01]  /*9660*/  @P0 IMAD.SHL.U32 R0, R213, 0x2, RZ ;  /* 0x00000002d5000824 */ /* 0x000fe200078e00ff */
[----:B--2---:R-:W-:-:S04]  /*9670*/  SHF.R.S32.HI R3, RZ, 0x1f, R17 ;  /* 0x0000001fff037819 */ /* 0x004fc80000011411 */
[----:B------:R-:W-:Y:S02]  /*9680*/  LEA.HI R4, R3, R17, RZ, 0x3 ;  /* 0x0000001103047211 */ /* 0x000fe400078f18ff */
[----:B------:R-:W-:Y:S02]  /*9690*/  LEA.HI R3, R14, R16, RZ, 0x3 ;  /* 0x000000100e037211 */ /* 0x000fe400078f18ff */
[----:B------:R-:W-:Y:S02]  /*96a0*/  LOP3.LUT R249, R4, 0xfffffff8, RZ, 0xc0, !PT ;  /* 0xfffffff804f97812 */ /* 0x000fe400078ec0ff */
[----:B------:R-:W-:Y:S01]  /*96b0*/  LOP3.LUT R248, R3, 0xfffffff8, RZ, 0xc0, !PT ;  /* 0xfffffff803f87812 */ /* 0x000fe200078ec0ff */
[----:B------:R-:W-:Y:S01]  /*96c0*/  @P1 IMAD.SHL.U32 R3, R213, 0x2, RZ ;  /* 0x00000002d5031824 */ /* 0x000fe200078e00ff */
[----:B------:R-:W-:Y:S01]  /*96d0*/  LEA.HI R4, R32, R166, RZ, 0x5 ;  /* 0x000000a620047211 */ /* 0x000fe200078f28ff */
[----:B------:R-:W-:Y:S01]  /*96e0*/  @P1 IMAD.WIDE R16, R249, 0x2, R10 ;  /* 0x00000002f9101825 */ /* 0x000fe200078e020a */
[----:B------:R-:W-:-:S02]  /*96f0*/  SHF.R.S32.HI R252, RZ, 0x1f, R249 ;  /* 0x0000001ffffc7819 */ /* 0x000fc400000114f9 */
[----:B------:R3:W-:Y:S01]  /*9700*/  @P1 LDGSTS.E.BYPASS.LTC128B.128 [R3+0xa080], [R18.64], !P5 ;  /* 0x0a08000012031fae */ /* 0x0007e2000e901d4e */
[----:B------:R-:W-:Y:S01]  /*9710*/  @P1 IMAD.WIDE R14, R248, 0x2, R10 ;  /* 0x00000002f80e1825 */ /* 0x000fe200078e020a */
[----:B------:R-:W-:Y:S02]  /*9720*/  SHF.R.S32.HI R251, RZ, 0x1f, R248 ;  /* 0x0000001ffffb7819 */ /* 0x000fe400000114f8 */
[----:B------:R1:W-:Y:S01]  /*9730*/  @P1 LDGSTS.E.BYPASS.LTC128B.128 [R3+0xb880], [R16.64], !P6 ;  /* 0x0b88000010031fae */ /* 0x0003e2000f101d4e */
[----:B------:R-:W-:-:S03]  /*9740*/  @P1 IMAD.WIDE R10, R247, 0x2, R10 ;  /* 0x00000002f70a1825 */ /* 0x000fc600078e020a */
[----:B------:R2:W-:Y:S04]  /*9750*/  @P1 LDGSTS.E.BYPASS.LTC128B.128 [R3+0xd080], [R14.64], !P2 ;  /* 0x0d0800000e031fae */ /* 0x0005e8000d101d4e */
[----:B------:R4:W-:Y:S01]  /*9760*/  @P1 LDGSTS.E.BYPASS.LTC128B.128 [R3+0xe880], [R10.64], !P3 ;  /* 0x0e8800000a031fae */ /* 0x0009e2000d901d4e */
[----:B------:R-:W-:-:S13]  /*9770*/  ISETP.GT.AND P1, PT, R235, 0x2f, PT ;  /* 0x0000002feb00780c */ /* 0x000fda0003f24270 */
[----:B------:R-:W-:Y:S01]  /*9780*/  @P1 LOP3.LUT R212, R212, 0x200, RZ, 0xfc, !PT ;  /* 0x00000200d4d41812 */ /* 0x000fe200078efcff */
[----:B---3--:R-:W-:-:S04]  /*9790*/  @P0 IMAD.WIDE R18, R223, 0x2, R12 ;  /* 0x00000002df120825 */ /* 0x008fc800078e020c */
[--C-:B-1----:R-:W-:Y:S01]  /*97a0*/  @P0 IMAD.WIDE R16, R249, 0x2, R12.reuse ;  /* 0x00000002f9100825 */ /* 0x102fe200078e020c */
[----:B------:R1:W-:Y:S03]  /*97b0*/  @P0 LDGSTS.E.BYPASS.LTC128B.128 [R0+0xb080], [R18.64], !P5 ;  /* 0x0b08000012000fae */ /* 0x0003e6000e901d4e */
[--C-:B--2---:R-:W-:Y:S01]  /*97c0*/  @P0 IMAD.WIDE R14, R248, 0x2, R12.reuse ;  /* 0x00000002f80e0825 */ /* 0x104fe200078e020c */
[----:B------:R1:W-:Y:S03]  /*97d0*/  @P0 LDGSTS.E.BYPASS.LTC128B.128 [R0+0xc880], [R16.64], !P6 ;  /* 0x0c88000010000fae */ /* 0x0003e6000f101d4e */
[----:B------:R-:W-:Y:S01]  /*97e0*/  @P0 IMAD.WIDE R12, R247, 0x2, R12 ;  /* 0x00000002f70c0825 */ /* 0x000fe200078e020c */
[----:B------:R1:W-:Y:S01]  /*97f0*/  @P0 LDGSTS.E.BYPASS.LTC128B.128 [R0+0xe080], [R14.64], !P2 ;  /* 0x0e0800000e000fae */ /* 0x0003e2000d101d4e */
[----:B----4-:R-:W-:-:S02]  /*9800*/  LOP3.LUT R10, R22, R21, RZ, 0xfc, !PT ;  /* 0x00000015160a7212 */ /* 0x010fc400078efcff */
[----:B------:R-:W-:Y:S01]  /*9810*/  IMAD.SHL.U32 R3, R29, 0x8, RZ ;  /* 0x000000081d037824 */ /* 0x000fe200078e00ff */
[----:B------:R1:W-:Y:S01]  /*9820*/  @P0 LDGSTS.E.BYPASS.LTC128B.128 [R0+0xf880], [R12.64], !P3 ;  /* 0x0f8800000c000fae */ /* 0x0003e2000d901d4e */
[----:B------:R-:W-:-:S03]  /*9830*/  LOP3.LUT P0, RZ, R26, 0x2, RZ, 0xc0, !PT ;  /* 0x000000021aff7812 */ /* 0x000fc6000780c0ff */
[----:B------:R-:W0:Y:S01]  /*9840*/  LDGDEPBAR ;  /* 0x00000000000079af */ /* 0x000e220000000000 */
[----:B------:R-:W-:Y:S01]  /*9850*/  LOP3.LUT R3, R20, 0x8, R3, 0xf8, !PT ;  /* 0x0000000814037812 */ /* 0x000fe200078ef803 */
[----:B-1----:R-:W-:Y:S01]  /*9860*/  IMAD.SHL.U32 R0, R4, 0x20, RZ ;  /* 0x0000002004007824 */ /* 0x002fe200078e00ff */
[----:B------:R-:W-:-:S04]  /*9870*/  SHF.R.U32.HI R4, RZ, 0x3, R20 ;  /* 0x00000003ff047819 */ /* 0x000fc80000011614 */
[----:B------:R-:W-:Y:S01]  /*9880*/  LOP3.LUT R3, R3, R4, RZ, 0x3c, !PT ;  /* 0x0000000403037212 */ /* 0x000fe200078e3cff */
[----:B------:R-:W-:Y:S01]  /*9890*/  IMAD.MOV.U32 R4, RZ, RZ, 0x10 ;  /* 0x00000010ff047424 */ /* 0x000fe200078e00ff */
[----:B------:R-:W-:-:S03]  /*98a0*/  LOP3.LUT R0, R0, 0xfffffc00, RZ, 0xc0, !PT ;  /* 0xfffffc0000007812 */ /* 0x000fc600078ec0ff */
[----:B------:R-:W-:Y:S01]  /*98b0*/  IMAD R8, R23, 0x200, R3 ;  /* 0x0000020017087824 */ /* 0x000fe200078e0203 */
[----:B------:R-:W-:Y:S02]  /*98c0*/  IADD3 R0, R22, R21, R0 ;  /* 0x0000001516007210 */ /* 0x000fe40007ffe000 */
[----:B------:R-:W-:Y:S02]  /*98d0*/  SEL R4, R4, 0xfffffff0, !P0 ;  /* 0xfffffff004047807 */ /* 0x000fe40004000000 */
[----:B------:R-:W-:Y:S05]  /*98e0*/  CALL.REL.NOINC `($_ZN7cutlass13device_kernelIN5flash19enable_sm80_to_sm89INS1_16FlashAttnFwdSm80INS1_25CollectiveMainloopFwdSm80ILi8ELi1ELb0EN4cute5tupleIJNS5_1CILi128EEENS7_ILi48EEENS7_ILi256EEEEEELi256ENS_10bfloat16_tEfNS_4arch4Sm80ELb0ELb1ELb1ELb1ELb1ELb1ELb1ELb0EEENS1_21CollectiveEpilogueFwdINS6_IJS8_SA_S9_EEENS6_IJNS7_ILi1EEESI_SI_EEESC_SE_Li256ELb1ELb1ELb0ELb0EEENS1_19SingleTileSchedulerILb1ELb0ELb1ELi128EEEEEEEEEvNT_6ParamsE$_ZZN5flash25CollectiveMainloopFwdSm80ILi8ELi1ELb0EN4cute5tupleIJNS1_1CILi128EEENS3_ILi48EEENS3_ILi256EEEEEELi256EN7cutlass10bfloat16_tEfNS8_4arch4Sm80ELb0ELb1ELb1ELb1ELb1ELb1ELb1ELb0EE3mmaINS_16FlashAttnFwdSm80ISC_NS_21CollectiveEpilogueFwdINS2_IJS4_S6_S5_EEENS2_IJNS3_ILi1EEESH_SH_EEES9_SB_Li256ELb1ELb1ELb0ELb0EEENS_19SingleTileSchedulerILb1ELb0ELb1ELi128EEEE13SharedStorageENS1_6TensorINS1_11ArrayEngineIfLm128EEENS1_6LayoutINS2_IJNS2_IJNS3_ILi2EEESS_EEESH_NS3_ILi32EEEEEENS2_IJNS2_IJSH_SS_EEENS3_ILi0EEENS3_ILi4EEEEEEEEEENS_7SoftmaxILi2ELi0EEEEEbRKNSC_6ParamsERT0_RT1_iRKNS_16SeqlenInfoQKNewKILb1ELb1EEENS2_IJiiiiEEERT_ENKUlvE_clEv) ;  /* 0x00013a4000007944 */ /* 0x000fea0003c00000 */
[----:B------:R-:W-:Y:S05]  /*98f0*/  BSYNC B2 ;  /* 0x0000000000027941 */ /* 0x000fea0003800000 */
.L_x_1195:
[----:B------:R2:W5:Y:S01]  /*9900*/  LDL R88, [R1] ;  /* 0x0000000001587983 */ /* 0x0005620000100800 */
[----:B------:R-:W-:-:S04]  /*9910*/  DEPBAR.LE SB0, 0x0 ;  /* 0x000080000000791a */ /* 0x000fc80000000000 */
[----:B------:R2:W5:Y:S01]  /*9920*/  LDL R232, [R1+0x10] ;  /* 0x0000100001e87983 */ /* 0x0005620000100800 */
[----:B------:R-:W-:Y:S01]  /*9930*/  WARPSYNC 0xffffffff ;  /* 0xffffffff00007948 */ /* 0x000fe20003800000 */
[----:B------:R-:W-:Y:S01]  /*9940*/  SHF.L.U32 R200, R8, 0x1, RZ ;  /* 0x0000000108c87819 */ /* 0x000fe200000006ff */
[----:B------:R-:W-:Y:S01]  /*9950*/  IMAD.WIDE.U32 R2, R225, c[0x0][0x208], RZ ;  /* 0x00008200e1027a25 */ /* 0x000fe200078e00ff */
[----:B------:R-:W-:Y:S01]  /*9960*/  BAR.SYNC.DEFER_BLOCKING 0x0 ;  /* 0x0000000000007b1d */ /* 0x000fe20000010000 */
[C---:B------:R-:W-:Y:S02]  /*9970*/  LEA R209, R0.reuse, 0x10080, 0x1 ;  /* 0x0001008000d17811 */ /* 0x040fe400078e08ff */
[----:B-1----:R-:W-:Y:S01]  /*9980*/  SHF.L.U32 R16, R0, 0x1, RZ ;  /* 0x0000000100107819 */ /* 0x002fe200000006ff */
[----:B------:R-:W-:Y:S01]  /*9990*/  IMAD R0, R4, 0x2, R200 ;  /* 0x0000000204007824 */ /* 0x000fe200078e02c8 */
[----:B------:R-:W-:Y:S01]  /*99a0*/  LEA R208, R9, R209, 0x1 ;  /* 0x000000d109d07211 */ /* 0x000fe200078e08ff */
[----:B------:R-:W1:Y:S04]  /*99b0*/  S2R R11, SR_CTAID.Y ;  /* 0x00000000000b7919 */ /* 0x000e680000002600 */
[----:B------:R-:W3:Y:S04]  /*99c0*/  LDSM.16.M88.4 R56, [R0+0xa080] ;  /* 0x00a080000038783b */ /* 0x000ee80000000200 */
[----:B------:R-:W4:Y:S01]  /*99d0*/  LDSM.16.M88.4 R64, [R0+0xa880] ;  /* 0x00a880000040783b */ /* 0x000f220000000200 */
[----:B-1----:R-:W-:-:S03]  /*99e0*/  IMAD.WIDE.U32 R12, R11, c[0x0][0x210], RZ ;  /* 0x000084000b0c7a25 */ /* 0x002fc600078e00ff */
[----:B------:R1:W2:Y:S04]  /*99f0*/  LDSM.16.M88.4 R72, [R0+0xb080] ;  /* 0x00b080000048783b */ /* 0x0002a80000000200 */
[----:B------:R-:W2:Y:S04]  /*9a00*/  LDSM.16.M88.4 R16, [R16+0x10080] ;  /* 0x010080001010783b */ /* 0x000ea80000000200 */
[----:B------:R2:W2:Y:S04]  /*9a10*/  LDSM.16.M88.4 R36, [R200+0xa080] ;  /* 0x00a08000c824783b */ /* 0x0004a80000000200 */
[----:B------:R2:W2:Y:S04]  /*9a20*/  LDSM.16.M88.4 R40, [R200+0xa880] ;  /* 0x00a88000c828783b */ /* 0x0004a80000000200 */
[----:B------:R2:W2:Y:S04]  /*9a30*/  LDSM.16.M88.4 R28, [R200+0xb080] ;  /* 0x00b08000c81c783b */ /* 0x0004a80000000200 */
[----:B------:R2:W2:Y:S01]  /*9a40*/  LDSM.16.M88.4 R24, [R208] ;  /* 0x00000000d018783b */ /* 0x0004a20000000200 */
[----:B-1----:R-:W-:-:S04]  /*9a50*/  IMAD R0, R138, c[0x0][0x208], RZ ;  /* 0x000082008a007a24 */ /* 0x002fc800078e02ff */
[----:B------:R-:W-:-:S04]  /*9a60*/  IMAD R0, R225, c[0x0][0x20c], R0 ;  /* 0x00008300e1007a24 */ /* 0x000fc800078e0200 */
[----:B------:R-:W-:Y:S02]  /*9a70*/  IMAD.IADD R3, R3, 0x1, R0 ;  /* 0x0000000103037824 */ /* 0x000fe400078e0200 */
[----:B------:R-:W-:Y:S02]  /*9a80*/  IMAD R0, R140, c[0x0][0x218], RZ ;  /* 0x000086008c007a24 */ /* 0x000fe400078e02ff */
[----:B------:R-:W-:-:S04]  /*9a90*/  IMAD.WIDE.U32 R2, R224, c[0x0][0x218], R2 ;  /* 0x00008600e0027a25 */ /* 0x000fc800078e0002 */
[----:B------:R-:W-:Y:S01]  /*9aa0*/  IMAD R8, R224, c[0x0][0x21c], R0 ;  /* 0x00008700e0087a24 */ /* 0x000fe200078e0200 */
[----:B------:R-:W-:Y:S02]  /*9ab0*/  IADD3 R2, P1, R12, R2, RZ ;  /* 0x000000020c027210 */ /* 0x000fe40007f3e0ff */
[----:B------:R-:W-:Y:S02]  /*9ac0*/  IADD3 R0, R200, 0xa080, RZ ;  /* 0x0000a080c8007810 */ /* 0x000fe40007ffe0ff */
[----:B------:R-:W-:Y:S02]  /*9ad0*/  LEA R11, P0, R2, c[0x0][0x1f8], 0x1 ;  /* 0x00007e00020b7a11 */ /* 0x000fe400078008ff */
[----:B------:R-:W-:Y:S02]  /*9ae0*/  IADD3.X R3, R246, R3, R8, P1, !PT ;  /* 0x00000003f6037210 */ /* 0x000fe40000ffe408 */
[----:B------:R-:W-:Y:S01]  /*9af0*/  LEA R207, R4, R0, 0x1 ;  /* 0x0000000004cf7211 */ /* 0x000fe200078e08ff */
[----:B------:R-:W-:Y:S01]  /*9b00*/  IMAD.IADD R0, R139, 0x1, -R237 ;  /* 0x000000018b007824 */ /* 0x000fe200078e0aed */
[----:B------:R-:W-:Y:S01]  /*9b10*/  LEA.HI.X R4, R2, c[0x0][0x1fc], R3, 0x1, P0 ;  /* 0x00007f0002047a11 */ /* 0x000fe200000f0c03 */
[----:B------:R-:W-:Y:S05]  /*9b20*/  BRA.DIV ~URZ, `(.L_x_1196) ;  /* 0x00011cb27f007947 */ /* 0x000fea000b800000 */
[----:B---34-:R1:W3:Y:S02]  /*9b30*/  SHFL.IDX PT, R3, R4, RZ, 0x181f ;  /* 0x00181fff04037589 */ /* 0x0182e400000e0000 */
.L_x_1319:
[----:B------:R-:W4:Y:S01]  /*9b40*/  SHFL.IDX PT, R2, R11, RZ, 0x181f ;  /* 0x00181fff0b027589 */ /* 0x000f2200000e0000 */
[----:B------:R-:W-:Y:S01]  /*9b50*/  ISETP.GE.AND P1, PT, R223, c[0x0][0x1d4], PT ;  /* 0x00007500df007a0c */ /* 0x000fe20003f26270 */
[----:B------:R-:W-:Y:S01]  /*9b60*/  IMAD.SHL.U32 R213, R213, 0x2, RZ ;  /* 0x00000002d5d57824 */ /* 0x000fe200078e00ff */
[----:B------:R-:W-:Y:S01]  /*9b70*/  IADD3 R8, R223, 0x40, RZ ;  /* 0x00000040df087810 */ /* 0x000fe20007ffe0ff */
[----:B------:R-:W-:Y:S01]  /*9b80*/  BSSY B0, `(.L_x_1197) ;  /* 0x0000030000007945 */ /* 0x000fe20003800000 */
[----:B------:R-:W-:-:S02]  /*9b90*/  ISETP.LT.OR P0, PT, R0, 0x1, P1 ;  /* 0x000000010000780c */ /* 0x000fc40000f01670 */
[----:B------:R-:W-:Y:S02]  /*9ba0*/  ISETP.GE.AND P4, PT, R8, c[0x0][0x1d4], PT ;  /* 0x0000750008007a0c */ /* 0x000fe40003f86270 */
[C---:B------:R-:W-:Y:S02]  /*9bb0*/  IADD3 R8, R223.reuse, 0x80, RZ ;  /* 0x00000080df087810 */ /* 0x040fe40007ffe0ff */
[----:B------:R-:W-:Y:S02]  /*9bc0*/  ISETP.GT.AND P5, PT, R126, 0x7f, PT ;  /* 0x0000007f7e00780c */ /* 0x000fe40003fa4270 */
[----:B------:R-:W-:Y:S02]  /*9bd0*/  ISETP.GE.AND P3, PT, R8, c[0x0][0x1d4], PT ;  /* 0x0000750008007a0c */ /* 0x000fe40003f66270 */
[----:B------:R-:W-:Y:S02]  /*9be0*/  IADD3 R8, R223, 0xc0, RZ ;  /* 0x000000c0df087810 */ /* 0x000fe40007ffe0ff */
[----:B------:R-:W-:-:S02]  /*9bf0*/  LOP3.LUT R212, R212, 0xfffff7ff, RZ, 0xc0, !PT ;  /* 0xfffff7ffd4d47812 */ /* 0x000fc400078ec0ff */
[----:B------:R-:W-:Y:S01]  /*9c00*/  ISETP.GE.AND P2, PT, R8, c[0x0][0x1d4], PT ;  /* 0x0000750008007a0c */ /* 0x000fe20003f46270 */
[----:B---34-:R-:W-:-:S04]  /*9c10*/  IMAD.WIDE R12, R223, 0x2, R2 ;  /* 0x00000002df0c7825 */ /* 0x018fc800078e0202 */
[----:B------:R-:W-:Y:S01]  /*9c20*/  @P5 LOP3.LUT R212, R212, 0x800, RZ, 0xfc, !PT ;  /* 0x00000800d4d45812 */ /* 0x000fe200078efcff */
[----:B------:R-:W-:Y:S01]  /*9c30*/  @!PT LDS RZ, [RZ] ;  /* 0x00000000fffff984 */ /* 0x000fe20000000800 */
[----:B------:R-:W-:Y:S01]  /*9c40*/  @!PT LDS RZ, [RZ] ;  /* 0x00000000fffff984 */ /* 0x000fe20000000800 */
[----:B------:R3:W-:Y:S01]  /*9c50*/  LDGSTS.E.BYPASS.LTC128B.128 [R213+0x4080], [R12.64], !P0 ;  /* 0x040800000cd57fae */ /* 0x0007e2000c101d4e */
[----:B------:R-:W-:Y:S01]  /*9c60*/  ISETP.LT.OR P0, PT, R0, 0x1, P4 ;  /* 0x000000010000780c */ /* 0x000fe20002701670 */
[----:B---3--:R-:W-:-:S12]  /*9c70*/  IMAD.WIDE R12, R249, 0x2, R2 ;  /* 0x00000002f90c7825 */ /* 0x008fd800078e0202 */
[----:B------:R3:W-:Y:S01]  /*9c80*/  LDGSTS.E.BYPASS.LTC128B.128 [R213+0x5880], [R12.64], !P0 ;  /* 0x058800000cd57fae */ /* 0x0007e2000c101d4e */
[----:B------:R-:W-:Y:S01]  /*9c90*/  ISETP.LT.OR P0, PT, R0, 0x1, P3 ;  /* 0x000000010000780c */ /* 0x000fe20001f01670 */
[----:B---3--:R-:W-:-:S04]  /*9ca0*/  IMAD.WIDE R12, R248, 0x2, R2 ;  /* 0x00000002f80c7825 */ /* 0x008fc800078e0202 */
[----:B------:R-:W-:-:S08]  /*9cb0*/  IMAD.WIDE R2, R247, 0x2, R2 ;  /* 0x00000002f7027825 */ /* 0x000fd000078e0202 */
[----:B------:R3:W-:Y:S01]  /*9cc0*/  LDGSTS.E.BYPASS.LTC128B.128 [R213+0x7080], [R12.64], !P0 ;  /* 0x070800000cd57fae */ /* 0x0007e2000c101d4e */
[----:B------:R-:W-:-:S13]  /*9cd0*/  ISETP.LT.OR P0, PT, R0, 0x1, P2 ;  /* 0x000000010000780c */ /* 0x000fda0001701670 */
[----:B------:R4:W-:Y:S02]  /*9ce0*/  LDGSTS.E.BYPASS.LTC128B.128 [R213+0x8880], [R2.64], !P0 ;  /* 0x0888000002d57fae */ /* 0x0009e4000c101d4e */
[----:B----4-:R-:W-:Y:S01]  /*9cf0*/  SHF.R.S32.HI R2, RZ, 0x1f, R223 ;  /* 0x0000001fff027819 */ /* 0x010fe200000114df */
[----:B------:R-:W-:Y:S05]  /*9d00*/  @P5 BRA `(.L_x_1198) ;  /* 0x0000017000005947 */ /* 0x000fea0003800000 */
[----:B---3--:R-:W-:Y:S05]  /*9d10*/  BRA.DIV ~URZ, `(.L_x_1199) ;  /* 0x00011b427f007947 */ /* 0x008fea000b800000 */
[----:B-1----:R-:W1:Y:S04]  /*9d20*/  SHFL.IDX PT, R4, R4, 0x1, 0x181f ;  /* 0x00381f0004047f89 */ /* 0x002e6800000e0000 */
[----:B------:R3:W4:Y:S02]  /*9d30*/  SHFL.IDX PT, R2, R11, 0x1, 0x181f ;  /* 0x00381f000b027f89 */ /* 0x00072400000e0000 */
.L_x_1320:
[C---:B----4-:R-:W-:Y:S02]  /*9d40*/  LEA R20, P0, R249.reuse, R2, 0x1 ;  /* 0x00000002f9147211 */ /* 0x050fe400078008ff */
[----:B------:R-:W-:Y:S02]  /*9d50*/  SHF.R.S32.HI R3, RZ, 0x1f, R223 ;  /* 0x0000001fff037819 */ /* 0x000fe400000114df */
[----:B-1----:R-:W-:-:S02]  /*9d60*/  LEA.HI.X R21, R249, R4, R252, 0x1, P0 ;  /* 0x00000004f9157211 */ /* 0x002fc400000f0cfc */
[----:B------:R-:W-:-:S04]  /*9d70*/  LEA R14, P0, R248, R2, 0x1 ;  /* 0x00000002f80e7211 */ /* 0x000fc800078008ff */
[----:B------:R-:W-:Y:S02]  /*9d80*/  LEA.HI.X R15, R248, R4, R251, 0x1, P0 ;  /* 0x00000004f80f7211 */ /* 0x000fe400000f0cfb */
[----:B------:R-:W-:-:S04]  /*9d90*/  LEA R12, P0, R223, R2, 0x1 ;  /* 0x00000002df0c7211 */ /* 0x000fc800078008ff */
[----:B------:R-:W-:Y:S02]  /*9da0*/  LEA.HI.X R13, R223, R4, R3, 0x1, P0 ;  /* 0x00000004df0d7211 */ /* 0x000fe400000f0c03 */
[----:B------:R-:W-:-:S13]  /*9db0*/  ISETP.LT.OR P0, PT, R0, 0x21, P1 ;  /* 0x000000210000780c */ /* 0x000fda0000f01670 */
[----:B------:R-:W-:Y:S01]  /*9dc0*/  @!PT LDS RZ, [RZ] ;  /* 0x00000000fffff984 */ /* 0x000fe20000000800 */
[----:B------:R-:W-:Y:S01]  /*9dd0*/  @!PT LDS RZ, [RZ] ;  /* 0x00000000fffff984 */ /* 0x000fe20000000800 */
[----:B------:R-:W-:Y:S01]  /*9de0*/  @!PT LDS RZ, [RZ] ;  /* 0x00000000fffff984 */ /* 0x000fe20000000800 */
[----:B------:R1:W-:Y:S01]  /*9df0*/  LDGSTS.E.BYPASS.LTC128B.128 [R213+0x5080], [R12.64], !P0 ;  /* 0x050800000cd57fae */ /* 0x0003e2000c101d4e */
[----:B------:R-:W-:-:S04]  /*9e00*/  LEA R2, P0, R247, R2, 0x1 ;  /* 0x00000002f7027211 */ /* 0x000fc800078008ff */
[----:B------:R-:W-:Y:S02]  /*9e10*/  LEA.HI.X R3, R247, R4, R250, 0x1, P0 ;  /* 0x00000004f7037211 */ /* 0x000fe400000f0cfa */
[----:B------:R-:W-:-:S13]  /*9e20*/  ISETP.LT.OR P0, PT, R0, 0x21, P4 ;  /* 0x000000210000780c */ /* 0x000fda0002701670 */
[----:B------:R1:W-:Y:S01]  /*9e30*/  LDGSTS.E.BYPASS.LTC128B.128 [R213+0x6880], [R20.64], !P0 ;  /* 0x0688000014d57fae */ /* 0x0003e2000c101d4e */
[----:B------:R-:W-:-:S13]  /*9e40*/  ISETP.LT.OR P0, PT, R0, 0x21, P3 ;  /* 0x000000210000780c */ /* 0x000fda0001f01670 */
[----:B------:R1:W-:Y:S01]  /*9e50*/  LDGSTS.E.BYPASS.LTC128B.128 [R213+0x8080], [R14.64], !P0 ;  /* 0x080800000ed57fae */ /* 0x0003e2000c101d4e */
[----:B------:R-:W-:-:S13]  /*9e60*/  ISETP.LT.OR P0, PT, R0, 0x21, P2 ;  /* 0x000000210000780c */ /* 0x000fda0001701670 */
[----:B------:R1:W-:Y:S02]  /*9e70*/  LDGSTS.E.BYPASS.LTC128B.128 [R213+0x9880], [R2.64], !P0 ;  /* 0x0988000002d57fae */ /* 0x0003e4000c101d4e */
.L_x_1198:
[----:B---3--:R-:W-:Y:S05]  /*9e80*/  BSYNC B0 ;  /* 0x0000000000007941 */ /* 0x008fea0003800000 */
.L_x_1197:
[----:B------:R-:W0:Y:S01]  /*9e90*/  LDGDEPBAR ;  /* 0x00000000000079af */ /* 0x000e220000000000 */
[----:B------:R-:W-:Y:S01]  /*9ea0*/  WARPSYNC 0xffffffff ;  /* 0xffffffff00007948 */ /* 0x000fe20003800000 */
[C---:B-12---:R-:W-:Y:S01]  /*9eb0*/  HMMA.16816.F32.BF16 R20, R16.reuse, R36, RZ ;  /* 0x000000241014723c */ /* 0x046fe200000418ff */
[C---:B------:R-:W-:Y:S01]  /*9ec0*/  LEA R211, R6.reuse, R209, 0x1 ;  /* 0x000000d106d37211 */ /* 0x040fe200078e08ff */
[----:B------:R-:W-:Y:S01]  /*9ed0*/  LDSM.16.M88.4 R76, [R200+0xb880] ;  /* 0x00b88000c84c783b */ /* 0x000fe20000000200 */
[C---:B------:R-:W-:Y:S01]  /*9ee0*/  LEA R206, R7.reuse, R200, 0x1 ;  /* 0x000000c807ce7211 */ /* 0x040fe200078e08ff */
[----:B------:R-:W-:Y:S01]  /*9ef0*/  BSSY B1, `(.L_x_1200) ;  /* 0x0000104000017945 */ /* 0x000fe20003800000 */
[----:B------:R-:W-:Y:S01]  /*9f00*/  LEA R210, R6, R208, 0x1 ;  /* 0x000000d006d27211 */ /* 0x000fe200078e08ff */
[----:B------:R-:W-:Y:S01]  /*9f10*/  LDSM.16.M88.4 R12, [R211] ;  /* 0x00000000d30c783b */ /* 0x000fe20000000200 */
[----:B------:R-:W-:Y:S01]  /*9f20*/  LEA R205, R7, R207, 0x1 ;  /* 0x000000cf07cd7211 */ /* 0x000fe200078e08ff */
[C---:B------:R-:W-:Y:S01]  /*9f30*/  HMMA.16816.F32.BF16 R36, R16.reuse, R38, RZ ;  /* 0x000000261024723c */ /* 0x040fe200000418ff */
[----:B------:R-:W-:Y:S01]  /*9f40*/  ISETP.GT.AND P0, PT, R142, R234, PT ;  /* 0x000000ea8e00720c */ /* 0x000fe20003f04270 */
[----:B------:R-:W1:Y:S04]  /*9f50*/  LDSM.16.M88.4 R48, [R206+0xa080] ;  /* 0x00a08000ce30783b */ /* 0x000e680000000200 */
[----:B-----5:R-:W2:Y:S02]  /*9f60*/  LDSM.16.M88.4 R52, [R206+0xa880] ;  /* 0x00a88000ce34783b */ /* 0x020ea40000000200 */
[C---:B------:R-:W-:Y:S02]  /*9f70*/  HMMA.16816.F32.BF16 R32, R16.reuse, R40, RZ ;  /* 0x000000281020723c */ /* 0x040fe400000418ff */
[----:B------:R-:W3:Y:S04]  /*9f80*/  LDSM.16.M88.4 R60, [R206+0xb080] ;  /* 0x00b08000ce3c783b */ /* 0x000ee80000000200 */
[----:B------:R-:W-:Y:S02]  /*9f90*/  LDSM.16.M88.4 R68, [R205] ;  /* 0x00000000cd44783b */ /* 0x000fe40000000200 */
[C---:B------:R-:W-:Y:S02]  /*9fa0*/  HMMA.16816.F32.BF16 R40, R16.reuse, R42, RZ ;  /* 0x0000002a1028723c */ /* 0x040fe400000418ff */
[----:B------:R-:W-:Y:S04]  /*9fb0*/  LDSM.16.M88.4 R80, [R200+0xd080] ;  /* 0x00d08000c850783b */ /* 0x000fe80000000200 */
[----:B------:R-:W-:Y:S02]  /*9fc0*/  LDSM.16.M88.4 R84, [R200+0xe880] ;  /* 0x00e88000c854783b */ /* 0x000fe40000000200 */
[C---:B------:R-:W-:Y:S08]  /*9fd0*/  HMMA.16816.F32.BF16 R44, R16.reuse, R28, RZ ;  /* 0x0000001c102c723c */ /* 0x040ff000000418ff */
[----:B------:R-:W-:Y:S08]  /*9fe0*/  HMMA.16816.F32.BF16 R28, R16, R30, RZ ;  /* 0x0000001e101c723c */ /* 0x000ff000000418ff */
[C---:B------:R-:W-:Y:S01]  /*9ff0*/  HMMA.16816.F32.BF16 R16, R24.reuse, R56, R20 ;  /* 0x000000381810723c */ /* 0x040fe20000041814 */
[----:B------:R-:W4:Y:S07]  /*a000*/  LDSM.16.M88.4 R20, [R210] ;  /* 0x00000000d214783b */ /* 0x000f2e0000000200 */
[C---:B------:R-:W-:Y:S01]  /*a010*/  HMMA.16816.F32.BF16 R36, R24.reuse, R58, R36 ;  /* 0x0000003a1824723c */ /* 0x040fe20000041824 */
[----:B------:R-:W2:Y:S07]  /*a020*/  LDSM.16.M88.4 R56, [R205+0x800] ;  /* 0x00080000cd38783b */ /* 0x000eae0000000200 */
[C---:B------:R-:W-:Y:S08]  /*a030*/  HMMA.16816.F32.BF16 R32, R24.reuse, R64, R32 ;  /* 0x000000401820723c */ /* 0x040ff00000041820 */
[C---:B------:R-:W-:Y:S01]  /*a040*/  HMMA.16816.F32.BF16 R40, R24.reuse, R66, R40 ;  /* 0x000000421828723c */ /* 0x040fe20000041828 */
[----:B------:R-:W3:Y:S07]  /*a050*/  LDSM.16.M88.4 R64, [R205+0x1000] ;  /* 0x00100000cd40783b */ /* 0x000eee0000000200 */
[C---:B------:R-:W-:Y:S08]  /*a060*/  HMMA.16816.F32.BF16 R44, R24.reuse, R72, R44 ;  /* 0x00000048182c723c */ /* 0x040ff0000004182c */
[----:B------:R-:W-:Y:S01]  /*a070*/  HMMA.16816.F32.BF16 R28, R24, R74, R28 ;  /* 0x0000004a181c723c */ /* 0x000fe2000004181c */
[----:B------:R-:W4:Y:S04]  /*a080*/  LDSM.16.M88.4 R24, [R209+0x4000] ;  /* 0x00400000d118783b */ /* 0x000f280000000200 */
[----:B------:R-:W-:Y:S03]  /*a090*/  LDSM.16.M88.4 R72, [R207+0x1800] ;  /* 0x00180000cf48783b */ /* 0x000fe60000000200 */
[C---:B-1----:R-:W-:Y:S08]  /*a0a0*/  HMMA.16816.F32.BF16 R16, R12.reuse, R48, R16 ;  /* 0x000000300c10723c */ /* 0x042ff00000041810 */
[C---:B------:R-:W-:Y:S01]  /*a0b0*/  HMMA.16816.F32.BF16 R48, R12.reuse, R50, R36 ;  /* 0x000000320c30723c */ /* 0x040fe20000041824 */
[----:B------:R-:W1:Y:S07]  /*a0c0*/  LDSM.16.M88.4 R36, [R200+0xc080] ;  /* 0x00c08000c824783b */ /* 0x000e6e0000000200 */
[C---:B--2---:R-:W-:Y:S08]  /*a0d0*/  HMMA.16816.F32.BF16 R32, R12.reuse, R52, R32 ;  /* 0x000000340c20723c */ /* 0x044ff00000041820 */
[C---:B------:R-:W-:Y:S01]  /*a0e0*/  HMMA.16816.F32.BF16 R40, R12.reuse, R54, R40 ;  /* 0x000000360c28723c */ /* 0x040fe20000041828 */
[----:B------:R-:W2:Y:S07]  /*a0f0*/  LDSM.16.M88.4 R52, [R200+0xc880] ;  /* 0x00c88000c834783b */ /* 0x000eae0000000200 */
[C---:B---3--:R-:W-:Y:S08]  /*a100*/  HMMA.16816.F32.BF16 R44, R12.reuse, R60, R44 ;  /* 0x0000003c0c2c723c */ /* 0x048ff0000004182c */
[----:B------:R-:W-:Y:S01]  /*a110*/  HMMA.16816.F32.BF16 R28, R12, R62, R28 ;  /* 0x0000003e0c1c723c */ /* 0x000fe2000004181c */
[----:B------:R-:W-:Y:S07]  /*a120*/  LDSM.16.M88.4 R60, [R206+0xc880] ;  /* 0x00c88000ce3c783b */ /* 0x000fee0000000200 */
[C---:B----4-:R-:W-:Y:S01]  /*a130*/  HMMA.16816.F32.BF16 R12, R20.reuse, R68, R16 ;  /* 0x00000044140c723c */ /* 0x050fe20000041810 */
[----:B------:R-:W3:Y:S07]  /*a140*/  LDSM.16.M88.4 R16, [R208+0x4000] ;  /* 0x00400000d010783b */ /* 0x000eee0000000200 */
[C---:B------:R-:W-:Y:S01]  /*a150*/  HMMA.16816.F32.BF16 R48, R20.reuse, R70, R48 ;  /* 0x000000461430723c */ /* 0x040fe20000041830 */
[----:B------:R-:W-:Y:S07]  /*a160*/  LDSM.16.M88.4 R68, [R206+0xb880] ;  /* 0x00b88000ce44783b */ /* 0x000fee0000000200 */
[C---:B------:R-:W-:Y:S08]  /*a170*/  HMMA.16816.F32.BF16 R32, R20.reuse, R56, R32 ;  /* 0x000000381420723c */ /* 0x040ff00000041820 */
[C---:B------:R-:W-:Y:S01]  /*a180*/  HMMA.16816.F32.BF16 R40, R20.reuse, R58, R40 ;  /* 0x0000003a1428723c */ /* 0x040fe20000041828 */
[----:B------:R-:W4:Y:S07]  /*a190*/  LDSM.16.M88.4 R56, [R207+0x2000] ;  /* 0x00200000cf38783b */ /* 0x000f2e0000000200 */
[C---:B------:R-:W-:Y:S08]  /*a1a0*/  HMMA.16816.F32.BF16 R44, R20.reuse, R64, R44 ;  /* 0x00000040142c723c */ /* 0x040ff0000004182c */
[----:B------:R-:W-:Y:S01]  /*a1b0*/  HMMA.16816.F32.BF16 R28, R20, R66, R28 ;  /* 0x00000042141c723c */ /* 0x000fe2000004181c */
[----:B------:R-:W3:Y:S07]  /*a1c0*/  LDSM.16.M88.4 R64, [R207+0x2800] ;  /* 0x00280000cf40783b */ /* 0x000eee0000000200 */
[C---:B------:R-:W-:Y:S01]  /*a1d0*/  HMMA.16816.F32.BF16 R20, R24.reuse, R76, R12 ;  /* 0x0000004c1814723c */ /* 0x040fe2000004180c */
[----:B------:R-:W3:Y:S07]  /*a1e0*/  LDSM.16.M88.4 R12, [R211+0x4000] ;  /* 0x00400000d30c783b */ /* 0x000eee0000000200 */
[C---:B------:R-:W-:Y:S01]  /*a1f0*/  HMMA.16816.F32.BF16 R48, R24.reuse, R78, R48 ;  /* 0x0000004e1830723c */ /* 0x040fe20000041830 */
[----:B------:R-:W-:Y:S07]  /*a200*/  LDSM.16.M88.4 R76, [R205+0x1800] ;  /* 0x00180000cd4c783b */ /* 0x000fee0000000200 */
[C---:B-1----:R-:W-:Y:S08]  /*a210*/  HMMA.16816.F32.BF16 R32, R24.reuse, R36, R32 ;  /* 0x000000241820723c */ /* 0x042ff00000041820 */
[C---:B------:R-:W-:Y:S08]  /*a220*/  HMMA.16816.F32.BF16 R40, R24.reuse, R38, R40 ;  /* 0x000000261828723c */ /* 0x040ff00000041828 */
[C---:B--2---:R-:W-:Y:S08]  /*a230*/  HMMA.16816.F32.BF16 R44, R24.reuse, R52, R44 ;  /* 0x00000034182c723c */ /* 0x044ff0000004182c */
[----:B------:R-:W-:Y:S01]  /*a240*/  HMMA.16816.F32.BF16 R28, R24, R54, R28 ;  /* 0x00000036181c723c */ /* 0x000fe2000004181c */
[----:B------:R-:W1:Y:S04]  /*a250*/  LDSM.16.M88.4 R52, [R206+0xc080] ;  /* 0x00c08000ce34783b */ /* 0x000e680000000200 */
[----:B------:R-:W2:Y:S03]  /*a260*/  LDSM.16.M88.4 R24, [R210+0x4000] ;  /* 0x00400000d218783b */ /* 0x000ea60000000200 */
[C---:B---3--:R-:W-:Y:S08]  /*a270*/  HMMA.16816.F32.BF16 R20, R16.reuse, R72, R20 ;  /* 0x000000481014723c */ /* 0x048ff00000041814 */
[C---:B------:R-:W-:Y:S01]  /*a280*/  HMMA.16816.F32.BF16 R48, R16.reuse, R74, R48 ;  /* 0x0000004a1030723c */ /* 0x040fe20000041830 */
[----:B------:R-:W-:Y:S07]  /*a290*/  LDSM.16.M88.4 R72, [R207+0x3000] ;  /* 0x00300000cf48783b */ /* 0x000fee0000000200 */
[C---:B----4-:R-:W-:Y:S08]  /*a2a0*/  HMMA.16816.F32.BF16 R36, R16.reuse, R56, R32 ;  /* 0x000000381024723c */ /* 0x050ff00000041820 */
[C---:B------:R-:W-:Y:S01]  /*a2b0*/  HMMA.16816.F32.BF16 R32, R16.reuse, R58, R40 ;  /* 0x0000003a1020723c */ /* 0x040fe20000041828 */
[----:B------:R-:W3:Y:S07]  /*a2c0*/  LDSM.16.M88.4 R56, [R205+0x2000] ;  /* 0x00200000cd38783b */ /* 0x000eee0000000200 */
[C---:B------:R-:W-:Y:S08]  /*a2d0*/  HMMA.16816.F32.BF16 R44, R16.reuse, R64, R44 ;  /* 0x00000040102c723c */ /* 0x040ff0000004182c */
[----:B------:R-:W-:Y:S01]  /*a2e0*/  HMMA.16816.F32.BF16 R28, R16, R66, R28 ;  /* 0x00000042101c723c */ /* 0x000fe2000004181c */
[----:B------:R-:W4:Y:S07]  /*a2f0*/  LDSM.16.M88.4 R64, [R205+0x2800] ;  /* 0x00280000cd40783b */ /* 0x000f2e0000000200 */
[C---:B------:R-:W-:Y:S01]  /*a300*/  HMMA.16816.F32.BF16 R16, R12.reuse, R68, R20 ;  /* 0x000000440c10723c */ /* 0x040fe20000041814 */
[----:B------:R-:W2:Y:S07]  /*a310*/  LDSM.16.M88.4 R20, [R209+0x8000] ;  /* 0x00800000d114783b */ /* 0x000eae0000000200 */
[C---:B------:R-:W-:Y:S01]  /*a320*/  HMMA.16816.F32.BF16 R48, R12.reuse, R70, R48 ;  /* 0x000000460c30723c */ /* 0x040fe20000041830 */
[----:B------:R-:W-:Y:S07]  /*a330*/  LDSM.16.M88.4 R68, [R207+0x4000] ;  /* 0x00400000cf44783b */ /* 0x000fee0000000200 */
[C---:B-1----:R-:W-:Y:S08]  /*a340*/  HMMA.16816.F32.BF16 R40, R12.reuse, R52, R36 ;  /* 0x000000340c28723c */ /* 0x042ff00000041824 */
[C---:B------:R-:W-:Y:S01]  /*a350*/  HMMA.16816.F32.BF16 R36, R12.reuse, R54, R32 ;  /* 0x000000360c24723c */ /* 0x040fe20000041820 */
[----:B------:R-:W1:Y:S07]  /*a360*/  LDSM.16.M88.4 R52, [R200+0xd880] ;  /* 0x00d88000c834783b */ /* 0x000e6e0000000200 */
[C---:B------:R-:W-:Y:S08]  /*a370*/  HMMA.16816.F32.BF16 R32, R12.reuse, R60, R44 ;  /* 0x0000003c0c20723c */ /* 0x040ff0000004182c */
[----:B------:R-:W-:Y:S01]  /*a380*/  HMMA.16816.F32.BF16 R28, R12, R62, R28 ;  /* 0x0000003e0c1c723c */ /* 0x000fe2000004181c */
[----:B------:R-:W1:Y:S07]  /*a390*/  LDSM.16.M88.4 R60, [R200+0xe080] ;  /* 0x00e08000c83c783b */ /* 0x000e6e0000000200 */
[C---:B--2---:R-:W-:Y:S01]  /*a3a0*/  HMMA.16816.F32.BF16 R12, R24.reuse, R76, R16 ;  /* 0x0000004c180c723c */ /* 0x044fe20000041810 */
[----:B------:R-:W2:Y:S07]  /*a3b0*/  LDSM.16.M88.4 R16, [R208+0x8000] ;  /* 0x00800000d010783b */ /* 0x000eae0000000200 */
[C---:B------:R-:W-:Y:S01]  /*a3c0*/  HMMA.16816.F32.BF16 R48, R24.reuse, R78, R48 ;  /* 0x0000004e1830723c */ /* 0x040fe20000041830 */
[----:B------:R-:W-:Y:S07]  /*a3d0*/  LDSM.16.M88.4 R76, [R206+0xd080] ;  /* 0x00d08000ce4c783b */ /* 0x000fee0000000200 */
[C---:B---3--:R-:W-:Y:S08]  /*a3e0*/  HMMA.16816.F32.BF16 R44, R24.reuse, R56, R40 ;  /* 0x00000038182c723c */ /* 0x048ff00000041828 */
[C---:B------:R-:W-:Y:S01]  /*a3f0*/  HMMA.16816.F32.BF16 R40, R24.reuse, R58, R36 ;  /* 0x0000003a1828723c */ /* 0x040fe20000041824 */
[----:B------:R-:W3:Y:S07]  /*a400*/  LDSM.16.M88.4 R56, [R207+0x3800] ;  /* 0x00380000cf38783b */ /* 0x000eee0000000200 */
[C---:B----4-:R-:W-:Y:S08]  /*a410*/  HMMA.16816.F32.BF16 R32, R24.reuse, R64, R32 ;  /* 0x000000401820723c */ /* 0x050ff00000041820 */
[----:B------:R-:W-:Y:S01]  /*a420*/  HMMA.16816.F32.BF16 R28, R24, R66, R28 ;  /* 0x00000042181c723c */ /* 0x000fe2000004181c */
[----:B------:R-:W-:Y:S07]  /*a430*/  LDSM.16.M88.4 R64, [R206+0xe080] ;  /* 0x00e08000ce40783b */ /* 0x000fee0000000200 */
[C---:B------:R-:W-:Y:S01]  /*a440*/  HMMA.16816.F32.BF16 R24, R20.reuse, R80, R12 ;  /* 0x000000501418723c */ /* 0x040fe2000004180c */
[----:B------:R-:W4:Y:S07]  /*a450*/  LDSM.16.M88.4 R12, [R211+0x8000] ;  /* 0x00800000d30c783b */ /* 0x000f2e0000000200 */
[C---:B------:R-:W-:Y:S01]  /*a460*/  HMMA.16816.F32.BF16 R36, R20.reuse, R82, R48 ;  /* 0x000000521424723c */ /* 0x040fe20000041830 */
[----:B------:R-:W3:Y:S04]  /*a470*/  LDSM.16.M88.4 R48, [R206+0xd880] ;  /* 0x00d88000ce30783b */ /* 0x000ee80000000200 */
[----:B------:R-:W-:Y:S03]  /*a480*/  LDSM.16.M88.4 R80, [R207+0x4800] ;  /* 0x00480000cf50783b */ /* 0x000fe60000000200 */
[C---:B-1----:R-:W-:Y:S08]  /*a490*/  HMMA.16816.F32.BF16 R44, R20.reuse, R52, R44 ;  /* 0x00000034142c723c */ /* 0x042ff0000004182c */
[C---:B------:R-:W-:Y:S08]  /*a4a0*/  HMMA.16816.F32.BF16 R40, R20.reuse, R54, R40 ;  /* 0x000000361428723c */ /* 0x040ff00000041828 */
[C---:B------:R-:W-:Y:S08]  /*a4b0*/  HMMA.16816.F32.BF16 R32, R20.reuse, R60, R32 ;  /* 0x0000003c1420723c */ /* 0x040ff00000041820 */
[----:B------:R-:W-:Y:S01]  /*a4c0*/  HMMA.16816.F32.BF16 R28, R20, R62, R28 ;  /* 0x0000003e141c723c */ /* 0x000fe2000004181c */
[----:B------:R-:W-:Y:S07]  /*a4d0*/  LDSM.16.M88.4 R60, [R205+0x3800] ;  /* 0x00380000cd3c783b */ /* 0x000fee0000000200 */
[C---:B--2---:R-:W-:Y:S01]  /*a4e0*/  HMMA.16816.F32.BF16 R20, R16.reuse, R72, R24 ;  /* 0x000000481014723c */ /* 0x044fe20000041818 */
[----:B------:R-:W-:Y:S07]  /*a4f0*/  LDSM.16.M88.4 R24, [R210+0x8000] ;  /* 0x00800000d218783b */ /* 0x000fee0000000200 */
[C---:B------:R-:W-:Y:S01]  /*a500*/  HMMA.16816.F32.BF16 R36, R16.reuse, R74, R36 ;  /* 0x0000004a1024723c */ /* 0x040fe20000041824 */
[----:B------:R-:W1:Y:S07]  /*a510*/  LDSM.16.M88.4 R72, [R205+0x3000] ;  /* 0x00300000cd48783b */ /* 0x000e6e0000000200 */
[C---:B---3--:R-:W-:Y:S08]  /*a520*/  HMMA.16816.F32.BF16 R52, R16.reuse, R56, R44 ;  /* 0x000000381034723c */ /* 0x048ff0000004182c */
[C---:B------:R-:W-:Y:S01]  /*a530*/  HMMA.16816.F32.BF16 R44, R16.reuse, R58, R40 ;  /* 0x0000003a102c723c */ /* 0x040fe20000041828 */
[----:B------:R-:W-:Y:S07]  /*a540*/  LDSM.16.M88.4 R56, [R200+0xf080] ;  /* 0x00f08000c838783b */ /* 0x000fee0000000200 */
[C---:B------:R-:W-:Y:S08]  /*a550*/  HMMA.16816.F32.BF16 R40, R16.reuse, R68, R32 ;  /* 0x000000441028723c */ /* 0x040ff00000041820 */
[----:B------:R-:W-:Y:S01]  /*a560*/  HMMA.16816.F32.BF16 R32, R16, R70, R28 ;  /* 0x000000461020723c */ /* 0x000fe2000004181c */
[----:B------:R-:W2:Y:S04]  /*a570*/  LDSM.16.M88.4 R28, [R209+0xc000] ;  /* 0x00c00000d11c783b */ /* 0x000ea80000000200 */
[----:B------:R-:W3:Y:S03]  /*a580*/  LDSM.16.M88.4 R68, [R205+0x4000] ;  /* 0x00400000cd44783b */ /* 0x000ee60000000200 */
[C---:B----4-:R-:W-:Y:S08]  /*a590*/  HMMA.16816.F32.BF16 R16, R12.reuse, R76, R20 ;  /* 0x0000004c0c10723c */ /* 0x050ff00000041814 */
[C---:B------:R-:W-:Y:S01]  /*a5a0*/  HMMA.16816.F32.BF16 R20, R12.reuse, R78, R36 ;  /* 0x0000004e0c14723c */ /* 0x040fe20000041824 */
[----:B------:R-:W-:Y:S07]  /*a5b0*/  LDSM.16.M88.4 R76, [R206+0xe880] ;  /* 0x00e88000ce4c783b */ /* 0x000fee0000000200 */
[C---:B------:R-:W-:Y:S08]  /*a5c0*/  HMMA.16816.F32.BF16 R52, R12.reuse, R48, R52 ;  /* 0x000000300c34723c */ /* 0x040ff00000041834 */
[C---:B------:R-:W-:Y:S08]  /*a5d0*/  HMMA.16816.F32.BF16 R48, R12.reuse, R50, R44 ;  /* 0x000000320c30723c */ /* 0x040ff0000004182c */
[C---:B------:R-:W-:Y:S08]  /*a5e0*/  HMMA.16816.F32.BF16 R44, R12.reuse, R64, R40 ;  /* 0x000000400c2c723c */ /* 0x040ff00000041828 */
[----:B------:R-:W-:Y:S01]  /*a5f0*/  HMMA.16816.F32.BF16 R32, R12, R66, R32 ;  /* 0x000000420c20723c */ /* 0x000fe20000041820 */
[----:B------:R-:W-:Y:S07]  /*a600*/  LDSM.16.M88.4 R64, [R207+0x5000] ;  /* 0x00500000cf40783b */ /* 0x000fee0000000200 */
[C---:B-1----:R-:W-:Y:S01]  /*a610*/  HMMA.16816.F32.BF16 R12, R24.reuse, R72, R16 ;  /* 0x00000048180c723c */ /* 0x042fe20000041810 */
[----:B------:R-:W-:Y:S07]  /*a620*/  LDSM.16.M88.4 R16, [R211+0xc000] ;  /* 0x00c00000d310783b */ /* 0x000fee0000000200 */
[C---:B------:R-:W-:Y:S01]  /*a630*/  HMMA.16816.F32.BF16 R36, R24.reuse, R74, R20 ;  /* 0x0000004a1824723c */ /* 0x040fe20000041814 */
[----:B------:R-:W1:Y:S04]  /*a640*/  LDSM.16.M88.4 R20, [R208+0xc000] ;  /* 0x00c00000d014783b */ /* 0x000e680000000200 */
[----:B------:R-:W-:Y:S03]  /*a650*/  LDSM.16.M88.4 R72, [R206+0xf080] ;  /* 0x00f08000ce48783b */ /* 0x000fe60000000200 */
[----:B------:R-:W-:Y:S01]  /*a660*/  HMMA.16816.F32.BF16 R40, R24, R60, R52 ;  /* 0x0000003c1828723c */ /* 0x000fe20000041834 */
[----:B------:R-:W4:Y:S07]  /*a670*/  LDSM.16.M88.4 R52, [R200+0xf880] ;  /* 0x00f88000c834783b */ /* 0x000f2e0000000200 */
[----:B--2---:R-:W-:Y:S08]  /*a680*/  HMMA.16816.F32.BF16 R12, R28, R84, R12 ;  /* 0x000000541c0c723c */ /* 0x004ff0000004180c */
[C---:B------:R-:W-:Y:S01]  /*a690*/  HMMA.16816.F32.BF16 R48, R24.reuse, R62, R48 ;  /* 0x0000003e1830723c */ /* 0x040fe20000041830 */
[----:B------:R-:W2:Y:S07]  /*a6a0*/  LDSM.16.M88.4 R60, [R207+0x5800] ;  /* 0x00580000cf3c783b */ /* 0x000eae0000000200 */
[C---:B---3--:R-:W-:Y:S08]  /*a6b0*/  HMMA.16816.F32.BF16 R44, R24.reuse, R68, R44 ;  /* 0x00000044182c723c */ /* 0x048ff0000004182c */
[----:B------:R-:W-:Y:S01]  /*a6c0*/  HMMA.16816.F32.BF16 R32, R24, R70, R32 ;  /* 0x000000461820723c */ /* 0x000fe20000041820 */
[----:B------:R-:W-:Y:S07]  /*a6d0*/  LDSM.16.M88.4 R68, [R206+0xf880] ;  /* 0x00f88000ce44783b */ /* 0x000fee0000000200 */
[----:B------:R-:W-:Y:S01]  /*a6e0*/  HMMA.16816.F32.BF16 R24, R28, R86, R36 ;  /* 0x000000561c18723c */ /* 0x000fe20000041824 */
[----:B------:R-:W-:Y:S07]  /*a6f0*/  LDSM.16.M88.4 R84, [R205+0x4800] ;  /* 0x00480000cd54783b */ /* 0x000fee0000000200 */
[----:B-1----:R-:W-:Y:S01]  /*a700*/  HMMA.16816.F32.BF16 R36, R20, R80, R12 ;  /* 0x000000501424723c */ /* 0x002fe2000004180c */
[----:B------:R-:W1:Y:S07]  /*a710*/  LDSM.16.M88.4 R12, [R210+0xc000] ;  /* 0x00c00000d20c783b */ /* 0x000e6e0000000200 */
[C---:B------:R-:W-:Y:S08]  /*a720*/  HMMA.16816.F32.BF16 R40, R28.reuse, R56, R40 ;  /* 0x000000381c28723c */ /* 0x040ff00000041828 */
[C---:B------:R-:W-:Y:S08]  /*a730*/  HMMA.16816.F32.BF16 R48, R28.reuse, R58, R48 ;  /* 0x0000003a1c30723c */ /* 0x040ff00000041830 */
[C---:B----4-:R-:W-:Y:S08]  /*a740*/  HMMA.16816.F32.BF16 R44, R28.reuse, R52, R44 ;  /* 0x000000341c2c723c */ /* 0x050ff0000004182c */
[----:B------:R-:W-:Y:S08]  /*a750*/  HMMA.16816.F32.BF16 R32, R28, R54, R32 ;  /* 0x000000361c20723c */ /* 0x000ff00000041820 */
[----:B------:R-:W-:Y:S08]  /*a760*/  HMMA.16816.F32.BF16 R28, R20, R82, R24 ;  /* 0x00000052141c723c */ /* 0x000ff00000041818 */
[----:B------:R-:W-:Y:S08]  /*a770*/  HMMA.16816.F32.BF16 R36, R16, R76, R36 ;  /* 0x0000004c1024723c */ /* 0x000ff00000041824 */
[C---:B------:R-:W-:Y:S01]  /*a780*/  HMMA.16816.F32.BF16 R24, R20.reuse, R64, R40 ;  /* 0x000000401418723c */ /* 0x040fe20000041828 */
[----:B------:R-:W-:Y:S07]  /*a790*/  LDSM.16.M88.4 R40, [R205+0x5800] ;  /* 0x00580000cd28783b */ /* 0x000fee0000000200 */
[----:B------:R-:W-:Y:S01]  /*a7a0*/  HMMA.16816.F32.BF16 R56, R20, R66, R48 ;  /* 0x000000421438723c */ /* 0x000fe20000041830 */
[----:B------:R-:W3:Y:S01]  /*a7b0*/  LDSM.16.M88.4 R64, [R205+0x5000] ;  /* 0x00500000cd40783b */ /* 0x000ee20000000200 */
[----:B------:R-:W-:-:S06]  /*a7c0*/  DEPBAR.LE SB0, 0x0 ;  /* 0x000080000000791a */ /* 0x000fcc0000000000 */
[----:B--2---:R-:W-:Y:S08]  /*a7d0*/  HMMA.16816.F32.BF16 R52, R20, R60, R44 ;  /* 0x0000003c1434723c */ /* 0x004ff0000004182c */
[----:B------:R-:W-:Y:S08]  /*a7e0*/  HMMA.16816.F32.BF16 R44, R16, R78, R28 ;  /* 0x0000004e102c723c */ /* 0x000ff0000004181c */
[----:B------:R-:W-:Y:S08]  /*a7f0*/  HMMA.16816.F32.BF16 R48, R20, R62, R32 ;  /* 0x0000003e1430723c */ /* 0x000ff00000041820 */
[----:B-1----:R-:W-:Y:S08]  /*a800*/  HMMA.16816.F32.BF16 R20, R12, R84, R36 ;  /* 0x000000540c14723c */ /* 0x002ff00000041824 */
[C---:B------:R-:W-:Y:S08]  /*a810*/  HMMA.16816.F32.BF16 R32, R16.reuse, R72, R24 ;  /* 0x000000481020723c */ /* 0x040ff00000041818 */
[----:B------:R-:W-:Y:S08]  /*a820*/  HMMA.16816.F32.BF16 R28, R16, R74, R56 ;  /* 0x0000004a101c723c */ /* 0x000ff00000041838 */
[----:B------:R-:W-:Y:S01]  /*a830*/  HMMA.16816.F32.BF16 R44, R12, R86, R44 ;  /* 0x000000560c2c723c */ /* 0x000fe2000004182c */
[----:B------:R-:W-:-:S07]  /*a840*/  FMUL.FTZ R0, R20, c[0x0][0x320] ;  /* 0x0000c80014007a20 */ /* 0x000fce0000410000 */
[C---:B------:R-:W-:Y:S08]  /*a850*/  HMMA.16816.F32.BF16 R24, R16.reuse, R68, R52 ;  /* 0x000000441018723c */ /* 0x040ff00000041834 */
[----:B------:R-:W-:Y:S08]  /*a860*/  HMMA.16816.F32.BF16 R16, R16, R70, R48 ;  /* 0x000000461010723c */ /* 0x000ff00000041830 */
[C---:B---3--:R-:W-:Y:S01]  /*a870*/  HMMA.16816.F32.BF16 R48, R12.reuse, R64, R32 ;  /* 0x000000400c30723c */ /* 0x048fe20000041820 */
[----:B------:R1:W2:Y:S07]  /*a880*/  MUFU.TANH R35, R0 ;  /* 0x0000000000237308 */ /* 0x0002ae0000002400 */
[C---:B------:R-:W-:Y:S08]  /*a890*/  HMMA.16816.F32.BF16 R64, R12.reuse, R66, R28 ;  /* 0x000000420c40723c */ /* 0x040ff0000004181c */
[----:B------:R-:W-:Y:S01]  /*a8a0*/  HMMA.16816.F32.BF16 R36, R12, R40, R24 ;  /* 0x000000280c24723c */ /* 0x000fe20000041818 */
[----:B-1----:R-:W-:-:S04]  /*a8b0*/  FMUL.FTZ R0, R21, c[0x0][0x320] ;  /* 0x0000c80015007a20 */ /* 0x002fc80000410000 */
[----:B------:R1:W3:Y:S03]  /*a8c0*/  MUFU.TANH R28, R0 ;  /* 0x00000000001c7308 */ /* 0x0002e60000002400 */
[----:B------:R-:W-:Y:S01]  /*a8d0*/  HMMA.16816.F32.BF16 R40, R12, R42, R16 ;  /* 0x0000002a0c28723c */ /* 0x000fe20000041810 */
[----:B-1----:R-:W-:-:S04]  /*a8e0*/  FMUL.FTZ R0, R22, c[0x0][0x320] ;  /* 0x0000c80016007a20 */ /* 0x002fc80000410000 */
[----:B------:R1:W4:Y:S02]  /*a8f0*/  MUFU.TANH R53, R0 ;  /* 0x0000000000357308 */ /* 0x0003240000002400 */
[----:B-1----:R-:W-:-:S06]  /*a900*/  FMUL.FTZ R0, R23, c[0x0][0x320] ;  /* 0x0000c80017007a20 */ /* 0x002fcc0000410000 */
[----:B------:R1:W1:Y:S02]  /*a910*/  MUFU.TANH R52, R0 ;  /* 0x0000000000347308 */ /* 0x0002640000002400 */
[----:B-1----:R-:W-:-:S06]  /*a920*/  FMUL.FTZ R0, R44, c[0x0][0x320] ;  /* 0x0000c8002c007a20 */ /* 0x002fcc0000410000 */
[----:B------:R1:W1:Y:S02]  /*a930*/  MUFU.TANH R23, R0 ;  /* 0x0000000000177308 */ /* 0x0002640000002400 */
[----:B-1----:R-:W-:-:S06]  /*a940*/  FMUL.FTZ R0, R45, c[0x0][0x320] ;  /* 0x0000c8002d007a20 */ /* 0x002fcc0000410000 */
[----:B------:R1:W1:Y:S01]  /*a950*/  MUFU.TANH R22, R0 ;  /* 0x0000000000167308 */ /* 0x0002620000002400 */
[----:B------:R-:W-:Y:S06]  /*a960*/  BAR.SYNC.DEFER_BLOCKING 0x0 ;  /* 0x0000000000007b1d */ /* 0x000fec0000010000 */
[----:B------:R-:W-:Y:S05]  /*a970*/  @!P0 BRA `(.L_x_1201) ;  /* 0x000005b000008947 */ /* 0x000fea0003800000 */
[----:B-1234-:R-:W-:Y:S01]  /*a980*/  IMAD.MOV.U32 R0, RZ, RZ, 0x1 ;  /* 0x00000001ff007424 */ /* 0x01efe200078e00ff */
[C---:B------:R-:W-:Y:S01]  /*a990*/  IADD3 R2, R235.reuse, R141, R241 ;  /* 0x0000008deb027210 */ /* 0x040fe20007ffe0f1 */
[----:B------:R-:W-:Y:S01]  /*a9a0*/  IMAD.MOV.U32 R224, RZ, RZ, RZ ;  /* 0x000000ffffe07224 */ /* 0x000fe200078e00ff */
[----:B------:R-:W-:-:S02]  /*a9b0*/  ISETP.GT.AND P1, PT, R235, 0x2f, PT ;  /* 0x0000002feb00780c */ /* 0x000fc40003f24270 */
[----:B------:R-:W-:Y:S02]  /*a9c0*/  ISETP.NE.AND P0, PT, R0, c[0x0][0x2b8], PT ;  /* 0x0000ae0000007a0c */ /* 0x000fe40003f05270 */
[----:B------:R-:W-:-:S05]  /*a9d0*/  IADD3 R2, R2, -0x30, RZ ;  /* 0xffffffd002027810 */ /* 0x000fca0007ffe0ff */
[----:B------:R-:W-:-:S06]  /*a9e0*/  IMAD.MOV.U32 R0, RZ, RZ, R2 ;  /* 0x000000ffff007224 */ /* 0x000fcc00078e0002 */
        /* <DEDUP_REMOVED lines=8> */
[----:B------:R-:W-:Y:S02]  /*aa70*/  IADD3 R11, -R237, 0x30, RZ ;  /* 0x00000030ed0b7810 */ /* 0x000fe40007ffe1ff */
[----:B------:R-:W1:Y:S01]  /*aa80*/  S2R R8, SR_CTAID.Y ;  /* 0x0000000000087919 */ /* 0x000e620000002600 */
[----:B------:R-:W-:-:S04]  /*aa90*/  IMAD R225, R0, c[0x0][0x2b8], R2 ;  /* 0x0000ae0000e17a24 */ /* 0x000fc800078e0202 */
[----:B------:R-:W-:Y:S01]  /*aaa0*/  IMAD.WIDE.U32 R2, R225, c[0x0][0x1e0], RZ ;  /* 0x00007800e1027a25 */ /* 0x000fe200078e00ff */
[----:B------:R-:W-:-:S05]  /*aab0*/  SHF.R.S32.HI R0, RZ, 0x1f, R225 ;  /* 0x0000001fff007819 */ /* 0x000fca00000114e1 */
[----:B------:R-:W-:-:S04]  /*aac0*/  IMAD R0, R0, c[0x0][0x1e0], RZ ;  /* 0x0000780000007a24 */ /* 0x000fc800078e02ff */
[----:B------:R-:W-:-:S04]  /*aad0*/  IMAD R0, R225, c[0x0][0x1e4], R0 ;  /* 0x00007900e1007a24 */ /* 0x000fc800078e0200 */
[----:B------:R-:W-:Y:S02]  /*aae0*/  IMAD.IADD R3, R3, 0x1, R0 ;  /* 0x0000000103037824 */ /* 0x000fe400078e0200 */
[----:B-1----:R-:W-:Y:S01]  /*aaf0*/  IMAD.WIDE.U32 R90, R8, c[0x0][0x1e8], RZ ;  /* 0x00007a00085a7a25 */ /* 0x002fe200078e00ff */
[----:B--2---:R-:W-:-:S03]  /*ab00*/  SHF.R.S32.HI R0, RZ, 0x1f, R224 ;  /* 0x0000001fff007819 */ /* 0x004fc600000114e0 */
[----:B------:R-:W-:-:S04]  /*ab10*/  IMAD.WIDE.U32 R2, R224, c[0x0][0x1f0], R2 ;  /* 0x00007c00e0027a25 */ /* 0x000fc800078e0002 */
[----:B------:R-:W-:-:S04]  /*ab20*/  IMAD R0, R0, c[0x0][0x1f0], RZ ;  /* 0x00007c0000007a24 */ /* 0x000fc800078e02ff */
[----:B------:R-:W-:Y:S01]  /*ab30*/  IMAD R4, R224, c[0x0][0x1f4], R0 ;  /* 0x00007d00e0047a24 */ /* 0x000fe200078e0200 */
[----:B------:R-:W-:-:S04]  /*ab40*/  IADD3 R0, P0, R90, R2, RZ ;  /* 0x000000025a007210 */ /* 0x000fc80007f1e0ff */
[----:B------:R-:W-:Y:S02]  /*ab50*/  IADD3.X R2, R245, R3, R4, P0, !PT ;  /* 0x00000003f5027210 */ /* 0x000fe400007fe404 */
[----:B------:R-:W-:-:S04]  /*ab60*/  LEA R8, P0, R0, c[0x0][0x1c8], 0x1 ;  /* 0x0000720000087a11 */ /* 0x000fc800078008ff */
[----:B------:R-:W-:Y:S02]  /*ab70*/  LEA.HI.X R7, R0, c[0x0][0x1cc], R2, 0x1, P0 ;  /* 0x0000730000077a11 */ /* 0x000fe400000f0c02 */
[----:B------:R-:W-:Y:S01]  /*ab80*/  ISETP.GE.AND P0, PT, R11, 0x1, PT ;  /* 0x000000010b00780c */ /* 0x000fe20003f06270 */
[----:B------:R-:W-:Y:S10]  /*ab90*/  BRA.DIV ~URZ, `(.L_x_1202) ;  /* 0x00010db27f007947 */ /* 0x000ff4000b800000 */
[----:B------:R1:W2:Y:S02]  /*aba0*/  SHFL.IDX PT, R4, R7, RZ, 0x181f ;  /* 0x00181fff07047589 */ /* 0x0002a400000e0000 */
.L_x_1321:
[----:B------:R-:W-:Y:S05]  /*abb0*/  BRA.DIV ~URZ, `(.L_x_1203) ;  /* 0x00010e127f007947 */ /* 0x000fea000b800000 */
[----:B------:R3:W4:Y:S02]  /*abc0*/  SHFL.IDX PT, R0, R8, RZ, 0x181f ;  /* 0x00181fff08007589 */ /* 0x00072400000e0000 */
.L_x_1322:
[----:B------:R-:W-:Y:S01]  /*abd0*/  BSSY B0, `(.L_x_1204) ;  /* 0x0000019000007945 */ /* 0x000fe20003800000 */
[----:B------:R-:W-:Y:S05]  /*abe0*/  @!P0 BRA `(.L_x_1205) ;  /* 0x0000017000008947 */ /* 0x000fea0003800000 */
[----:B------:R-:W-:Y:S02]  /*abf0*/  SHF.R.S32.HI R2, RZ, 0x1f, R223 ;  /* 0x0000001fff027819 */ /* 0x000fe400000114df */
[C---:B----4-:R-:W-:Y:S02]  /*ac00*/  LEA R16, P0, R223.reuse, R0, 0x1 ;  /* 0x00000000df107211 */ /* 0x050fe400078008ff */
[C---:B------:R-:W-:Y:S02]  /*ac10*/  IADD3 R20, R223.reuse, 0x40, RZ ;  /* 0x00000040df147810 */ /* 0x040fe40007ffe0ff */
[----:B--2---:R-:W-:-:S02]  /*ac20*/  LEA.HI.X R17, R223, R4, R2, 0x1, P0 ;  /* 0x00000004df117211 */ /* 0x004fc400000f0c02 */
[----:B------:R-:W-:Y:S02]  /*ac30*/  LEA R14, P0, R249, R0, 0x1 ;  /* 0x00000000f90e7211 */ /* 0x000fe400078008ff */
[C---:B------:R-:W-:Y:S02]  /*ac40*/  IADD3 R19, R223.reuse, 0x80, RZ ;  /* 0x00000080df137810 */ /* 0x040fe40007ffe0ff */
[C---:B------:R-:W-:Y:S02]  /*ac50*/  IADD3 R18, R223.reuse, 0xc0, RZ ;  /* 0x000000c0df127810 */ /* 0x040fe40007ffe0ff */
[----:B------:R-:W-:Y:S02]  /*ac60*/  ISETP.GE.AND P4, PT, R223, c[0x0][0x1d4], PT ;  /* 0x00007500df007a0c */ /* 0x000fe40003f86270 */
[----:B------:R-:W-:Y:S02]  /*ac70*/  LEA.HI.X R15, R249, R4, R252, 0x1, P0 ;  /* 0x00000004f90f7211 */ /* 0x000fe400000f0cfc */
[----:B------:R-:W-:-:S02]  /*ac80*/  ISETP.GE.AND P3, PT, R20, c[0x0][0x1d4], PT ;  /* 0x0000750014007a0c */ /* 0x000fc40003f66270 */
[----:B------:R-:W-:Y:S02]  /*ac90*/  LEA R12, P0, R248, R0, 0x1 ;  /* 0x00000000f80c7211 */ /* 0x000fe400078008ff */
[----:B------:R-:W-:Y:S02]  /*aca0*/  ISETP.GE.AND P2, PT, R19, c[0x0][0x1d4], PT ;  /* 0x0000750013007a0c */ /* 0x000fe40003f46270 */
[----:B------:R-:W-:Y:S02]  /*acb0*/  ISETP.GE.AND P1, PT, R18, c[0x0][0x1d4], PT ;  /* 0x0000750012007a0c */ /* 0x000fe40003f26270 */
[----:B------:R-:W-:Y:S01]  /*acc0*/  LEA.HI.X R13, R248, R4, R251, 0x1, P0 ;  /* 0x00000004f80d7211 */ /* 0x000fe200000f0cfb */
[----:B------:R-:W-:Y:S01]  /*acd0*/  @!PT LDS RZ, [RZ] ;  /* 0x00000000fffff984 */ /* 0x000fe20000000800 */
[----:B------:R-:W-:Y:S01]  /*ace0*/  @!PT LDS RZ, [RZ] ;  /* 0x00000000fffff984 */ /* 0x000fe20000000800 */
[----:B------:R-:W-:Y:S01]  /*acf0*/  @!PT LDS RZ, [RZ] ;  /* 0x00000000fffff984 */ /* 0x000fe20000000800 */
[----:B------:R2:W-:Y:S01]  /*ad00*/  LDGSTS.E.BYPASS.LTC128B.128 [R213+0xa080], [R16.64], !P4 ;  /* 0x0a08000010d57fae */ /* 0x0005e2000e101d4e */
[----:B------:R-:W-:-:S03]  /*ad10*/  LEA R2, P0, R247, R0, 0x1 ;  /* 0x00000000f7027211 */ /* 0x000fc600078008ff */
[----:B------:R2:W-:Y:S01]  /*ad20*/  LDGSTS.E.BYPASS.LTC128B.128 [R213+0xb880], [R14.64], !P3 ;  /* 0x0b8800000ed57fae */ /* 0x0005e2000d901d4e */
[----:B------:R-:W-:-:S03]  /*ad30*/  LEA.HI.X R3, R247, R4, R250, 0x1, P0 ;  /* 0x00000004f7037211 */ /* 0x000fc600000f0cfa */
[----:B------:R2:W-:Y:S04]  /*ad40*/  LDGSTS.E.BYPASS.LTC128B.128 [R213+0xd080], [R12.64], !P2 ;  /* 0x0d0800000cd57fae */ /* 0x0005e8000d101d4e */
[----:B------:R2:W-:Y:S02]  /*ad50*/  LDGSTS.E.BYPASS.LTC128B.128 [R213+0xe880], [R2.64], !P1 ;  /* 0x0e88000002d57fae */ /* 0x0005e4000c901d4e */
.L_x_1205:
[----:B------:R-:W-:Y:S05]  /*ad60*/  BSYNC B0 ;  /* 0x0000000000007941 */ /* 0x000fea0003800000 */
.L_x_1204:
[----:B------:R-:W-:Y:S05]  /*ad70*/  BRA.DIV ~URZ, `(.L_x_1206) ;  /* 0x00010cd27f007947 */ /* 0x000fea000b800000 */
[----:B--2---:R2:W1:Y:S04]  /*ad80*/  SHFL.IDX PT, R4, R7, 0x1, 0x181f ;  /* 0x00381f0007047f89 */ /* 0x00446800000e0000 */
[----:B----4-:R2:W4:Y:S02]  /*ad90*/  SHFL.IDX PT, R0, R8, 0x1, 0x181f ;  /* 0x00381f0008007f89 */ /* 0x01052400000e0000 */
.L_x_1323:
[----:B------:R-:W-:-:S13]  /*ada0*/  ISETP.GE.AND P0, PT, R11, 0x21, PT ;  /* 0x000000210b00780c */ /* 0x000fda0003f06270 */
[----:B------:R-:W-:Y:S05]  /*adb0*/  @!P0 BRA `(.L_x_1201) ;  /* 0x0000017000008947 */ /* 0x000fea0003800000 */
[----:B------:R-:W-:Y:S02]  /*adc0*/  SHF.R.S32.HI R2, RZ, 0x1f, R223 ;  /* 0x0000001fff027819 */ /* 0x000fe400000114df */
[C---:B----4-:R-:W-:Y:S02]  /*add0*/  LEA R16, P0, R223.reuse, R0, 0x1 ;  /* 0x00000000df107211 */ /* 0x050fe400078008ff */
[C---:B------:R-:W-:Y:S02]  /*ade0*/  IADD3 R18, R223.reuse, 0x40, RZ ;  /* 0x00000040df127810 */ /* 0x040fe40007ffe0ff */
[----:B-1----:R-:W-:Y:S02]  /*adf0*/  LEA.HI.X R17, R223, R4, R2, 0x1, P0 ;  /* 0x00000004df117211 */ /* 0x002fe400000f0c02 */
[----:B------:R-:W-:Y:S02]  /*ae00*/  LEA R14, P0, R249, R0, 0x1 ;  /* 0x00000000f90e7211 */ /* 0x000fe400078008ff */
[----:B--23--:R-:W-:-:S02]  /*ae10*/  IADD3 R8, R223, 0x80, RZ ;  /* 0x00000080df087810 */ /* 0x00cfc40007ffe0ff */
[C---:B------:R-:W-:Y:S02]  /*ae20*/  IADD3 R7, R223.reuse, 0xc0, RZ ;  /* 0x000000c0df077810 */ /* 0x040fe40007ffe0ff */
[----:B------:R-:W-:Y:S02]  /*ae30*/  ISETP.GE.AND P4, PT, R223, c[0x0][0x1d4], PT ;  /* 0x00007500df007a0c */ /* 0x000fe40003f86270 */
[----:B------:R-:W-:Y:S02]  /*ae40*/  LEA.HI.X R15, R249, R4, R252, 0x1, P0 ;  /* 0x00000004f90f7211 */ /* 0x000fe400000f0cfc */
[----:B------:R-:W-:Y:S02]  /*ae50*/  ISETP.GE.AND P3, PT, R18, c[0x0][0x1d4], PT ;  /* 0x0000750012007a0c */ /* 0x000fe40003f66270 */
[----:B------:R-:W-:Y:S02]  /*ae60*/  LEA R12, P0, R248, R0, 0x1 ;  /* 0x00000000f80c7211 */ /* 0x000fe400078008ff */
[----:B------:R-:W-:-:S02]  /*ae70*/  ISETP.GE.AND P2, PT, R8, c[0x0][0x1d4], PT ;  /* 0x0000750008007a0c */ /* 0x000fc40003f46270 */
        /* <DEDUP_REMOVED lines=11> */
.L_x_1201:
[----:B--234-:R-:W-:Y:S05]  /*af30*/  BSYNC B1 ;  /* 0x0000000000017941 */ /* 0x01cfea0003800000 */
.L_x_1200:
[----:B------:R-:W2:Y:S01]  /*af40*/  LDL R11, [R1+0x4] ;  /* 0x00000400010b7983 */ /* 0x000ea20000100800 */
[----:B-1----:R-:W-:Y:S01]  /*af50*/  SHF.R.S32.HI R0, RZ, 0x1f, R88 ;  /* 0x0000001fff007819 */ /* 0x002fe20000011458 */
[----:B------:R-:W-:Y:S01]  /*af60*/  IMAD.MOV.U32 R13, RZ, RZ, 0x1 ;  /* 0x00000001ff0d7424 */ /* 0x000fe200078e00ff */
[----:B------:R-:W-:Y:S01]  /*af70*/  LOP3.LUT R14, RZ, c[0x0][0x324], RZ, 0x33, !PT ;  /* 0x0000c900ff0e7a12 */ /* 0x000fe200078e33ff */
[----:B------:R-:W0:Y:S01]  /*af80*/  LDGDEPBAR ;  /* 0x00000000000079af */ /* 0x000e220000000000 */
[CC--:B------:R-:W-:Y:S02]  /*af90*/  LEA.HI R2, R0.reuse, R88.reuse, RZ, 0x2 ;  /* 0x0000005800027211 */ /* 0x0c0fe400078f10ff */
[----:B------:R-:W-:-:S02]  /*afa0*/  LEA.HI R0, R0, R88, RZ, 0x5 ;  /* 0x0000005800007211 */ /* 0x000fc400078f28ff */
[----:B------:R-:W-:Y:S02]  /*afb0*/  LOP3.LUT R2, R2, 0xfffffffc, RZ, 0xc0, !PT ;  /* 0xfffffffc02027812 */ /* 0x000fe400078ec0ff */
[----:B------:R-:W-:Y:S02]  /*afc0*/  LOP3.LUT R3, R0, 0xffffffe0, RZ, 0xc0, !PT ;  /* 0xffffffe000037812 */ /* 0x000fe400078ec0ff */
[----:B------:R-:W-:Y:S01]  /*afd0*/  SHF.R.S32.HI R4, RZ, 0x5, R0 ;  /* 0x00000005ff047819 */ /* 0x000fe20000011400 */
[C---:B------:R-:W-:Y:S01]  /*afe0*/  IMAD.IADD R2, R88.reuse, 0x1, -R2 ;  /* 0x0000000158027824 */ /* 0x040fe200078e0a02 */
[----:B------:R-:W-:Y:S01]  /*aff0*/  SHF.R.S32.HI R7, RZ, 0x1f, R0 ;  /* 0x0000001fff077819 */ /* 0x000fe20000011400 */
[----:B------:R-:W-:Y:S01]  /*b000*/  IMAD.IADD R0, R88, 0x1, -R3 ;  /* 0x0000000158007824 */ /* 0x000fe200078e0a03 */
[----:B------:R-:W-:Y:S02]  /*b010*/  ISETP.NE.AND P0, PT, R13, c[0x0][0x2c4], PT ;  /* 0x0000b1000d007a0c */ /* 0x000fe40003f05270 */
[----:B------:R-:W-:-:S02]  /*b020*/  LEA.HI R7, R7, R4, RZ, 0x3 ;  /* 0x0000000407077211 */ /* 0x000fc400078f18ff */
[----:B------:R-:W-:Y:S02]  /*b030*/  LEA.HI R3, R2, R2, RZ, 0x1 ;  /* 0x0000000202037211 */ /* 0x000fe400078f08ff */
[----:B------:R-:W-:Y:S02]  /*b040*/  SHF.R.S32.HI R12, RZ, 0x1f, R0 ;  /* 0x0000001fff0c7819 */ /* 0x000fe40000011400 */
[----:B------:R-:W-:Y:S02]  /*b050*/  LOP3.LUT R8, R7, 0xffffff8, RZ, 0xc0, !PT ;  /* 0x0ffffff807087812 */ /* 0x000fe400078ec0ff */
[----:B------:R-:W-:Y:S02]  /*b060*/  LOP3.LUT R7, R3, 0x1ffffffe, RZ, 0xc0, !PT ;  /* 0x1ffffffe03077812 */ /* 0x000fe400078ec0ff */
[----:B------:R-:W-:Y:S01]  /*b070*/  LEA.HI R3, R12, R0, RZ, 0x2 ;  /* 0x000000000c037211 */ /* 0x000fe200078f10ff */
[----:B------:R-:W-:Y:S02]  /*b080*/  IMAD.IADD R4, R4, 0x1, -R8 ;  /* 0x0000000104047824 */ /* 0x000fe400078e0a08 */
[----:B------:R-:W-:Y:S01]  /*b090*/  IMAD.IADD R2, R2, 0x1, -R7 ;  /* 0x0000000102027824 */ /* 0x000fe200078e0a07 */
[----:B------:R-:W-:Y:S01]  /*b0a0*/  SHF.R.S32.HI R240, RZ, 0x2, R3 ;  /* 0x00000002fff07819 */ /* 0x000fe20000011403 */
[----:B------:R-:W-:Y:S01]  /*b0b0*/  IMAD.SHL.U32 R239, R4, 0x10, RZ ;  /* 0x0000001004ef7824 */ /* 0x000fe200078e00ff */
[----:B------:R-:W-:Y:S01]  /*b0c0*/  LOP3.LUT R3, R3, 0x7ffffffc, RZ, 0xc0, !PT ;  /* 0x7ffffffc03037812 */ /* 0x000fe200078ec0ff */
[----:B------:R-:W-:-:S04]  /*b0d0*/  IMAD.SHL.U32 R238, R2, 0x8, RZ ;  /* 0x0000000802ee7824 */ /* 0x000fc800078e00ff */
[----:B------:R-:W-:Y:S02]  /*b0e0*/  IMAD.IADD R3, R0, 0x1, -R3 ;  /* 0x0000000100037824 */ /* 0x000fe400078e0a03 */
[----:B------:R-:W-:Y:S02]  /*b0f0*/  IMAD.IADD R0, R99, 0x1, R5 ;  /* 0x0000000163007824 */ /* 0x000fe400078e0205 */
[----:B------:R-:W-:-:S04]  /*b100*/  IMAD.SHL.U32 R233, R3, 0x2, RZ ;  /* 0x0000000203e97824 */ /* 0x000fc800078e00ff */
[--C-:B------:R-:W-:Y:S02]  /*b110*/  IMAD.IADD R20, R0, 0x1, -R233.reuse ;  /* 0x0000000100147824 */ /* 0x100fe400078e0ae9 */
[----:B------:R-:W-:Y:S02]  /*b120*/  IMAD.IADD R21, R99, 0x1, -R233 ;  /* 0x0000000163157824 */ /* 0x000fe400078e0ae9 */
[----:B--2---:R-:W-:-:S05]  /*b130*/  IMAD R2, R11, 0x80, R240 ;  /* 0x000000800b027824 */ /* 0x004fca00078e02f0 */
[----:B------:R-:W-:Y:S02]  /*b140*/  IADD3 R4, R238, R2, R239 ;  /* 0x00000002ee047210 */ /* 0x000fe40007ffe0ef */
[----:B------:R-:W-:-:S03]  /*b150*/  IADD3 R2, -R233, 0x1, R0 ;  /* 0x00000001e9027810 */ /* 0x000fc60007ffe100 */
[----:B------:R-:W-:-:S04]  /*b160*/  @P0 IMAD.HI.U32 R3, R4, c[0x0][0x2c8], RZ ;  /* 0x0000b20004030a27 */ /* 0x000fc800078e00ff */
[----:B------:R-:W-:Y:S01]  /*b170*/  IMAD.IADD R2, R2, 0x1, -R232 ;  /* 0x0000000102027824 */ /* 0x000fe200078e0ae8 */
[----:B------:R-:W-:-:S03]  /*b180*/  @P0 SHF.R.U32.HI R4, RZ, c[0x0][0x2cc], R3 ;  /* 0x0000b300ff040a19 */ /* 0x000fc60000011603 */
[C---:B------:R-:W-:Y:S01]  /*b190*/  IMAD.IADD R19, R2.reuse, 0x1, R14 ;  /* 0x0000000102137824 */ /* 0x040fe200078e020e */
[----:B------:R-:W-:Y:S01]  /*b1a0*/  IADD3 R18, R2, c[0x0][0x328], RZ ;  /* 0x0000ca0002127a10 */ /* 0x000fe20007ffe0ff */
[----:B------:R-:W-:Y:S05]  /*b1b0*/  BRA.DIV ~URZ, `(.L_x_1207) ;  /* 0x000109827f007947 */ /* 0x000fea000b800000 */
[----:B------:R1:W2:Y:S02]  /*b1c0*/  SHFL.IDX PT, R3, R4, RZ, 0x1c1f ;  /* 0x001c1fff04037589 */ /* 0x0002a400000e0000 */
.L_x_1324:
[----:B------:R-:W-:Y:S01]  /*b1d0*/  FMUL.FTZ R0, R48, c[0x0][0x320] ;  /* 0x0000c80030007a20 */ /* 0x000fe20000410000 */
[----:B--2---:R-:W-:Y:S02]  /*b1e0*/  IADD3 R2, R18, R3, RZ ;  /* 0x0000000312027210 */ /* 0x004fe40007ffe0ff */
[----:B------:R-:W-:Y:S01]  /*b1f0*/  LOP3.LUT R212, R212, 0xffffefff, RZ, 0xc0, !PT ;  /* 0xffffefffd4d47812 */ /* 0x000fe200078ec0ff */
[----:B------:R2:W3:Y:S01]  /*b200*/  MUFU.TANH R17, R0 ;  /* 0x0000000000117308 */ /* 0x0004e20000002400 */
[----:B------:R-:W-:Y:S01]  /*b210*/  IMNMX R2, R20, R2, PT ;  /* 0x0000000214027217 */ /* 0x000fe20003800200 */
[----:B--2---:R-:W-:-:S06]  /*b220*/  FMUL.FTZ R0, R49, c[0x0][0x320] ;  /* 0x0000c80031007a20 */ /* 0x004fcc0000410000 */
[----:B------:R2:W4:Y:S02]  /*b230*/  MUFU.TANH R16, R0 ;  /* 0x0000000000107308 */ /* 0x0005240000002400 */
[----:B--2---:R-:W-:-:S06]  /*b240*/  FMUL.FTZ R0, R64, c[0x0][0x320] ;  /* 0x0000c80040007a20 */ /* 0x004fcc0000410000 */
[----:B------:R2:W1:Y:S02]  /*b250*/  MUFU.TANH R15, R0 ;  /* 0x00000000000f7308 */ /* 0x0004640000002400 */
[----:B--2---:R-:W-:-:S06]  /*b260*/  FMUL.FTZ R0, R65, c[0x0][0x320] ;  /* 0x0000c80041007a20 */ /* 0x004fcc0000410000 */
[----:B------:R2:W1:Y:S02]  /*b270*/  MUFU.TANH R14, R0 ;  /* 0x00000000000e7308 */ /* 0x0004640000002400 */
[----:B--2---:R-:W-:Y:S01]  /*b280*/  FMUL.FTZ R0, R36, c[0x0][0x320] ;  /* 0x0000c80024007a20 */ /* 0x004fe20000410000 */
[----:B------:R-:W-:-:S05]  /*b290*/  MOV R36, 0x1 ;  /* 0x0000000100247802 */ /* 0x000fca0000000f00 */
[----:B------:R2:W1:Y:S01]  /*b2a0*/  MUFU.TANH R13, R0 ;  /* 0x00000000000d7308 */ /* 0x0004620000002400 */
[----:B------:R-:W-:-:S13]  /*b2b0*/  ISETP.LE.AND P0, PT, R36, c[0x0][0x32c], PT ;  /* 0x0000cb0024007a0c */ /* 0x000fda0003f03270 */
[----:B------:R-:W-:Y:S01]  /*b2c0*/  @P0 LOP3.LUT R212, R212, 0x1000, RZ, 0xfc, !PT ;  /* 0x00001000d4d40812 */ /* 0x000fe200078efcff */
[----:B--2---:R-:W-:-:S04]  /*b2d0*/  FMUL.FTZ R0, R40, c[0x0][0x320] ;  /* 0x0000c80028007a20 */ /* 0x004fc80000410000 */
[----:B------:R2:W1:Y:S02]  /*b2e0*/  MUFU.TANH R12, R0 ;  /* 0x00000000000c7308 */ /* 0x0004640000002400 */
[----:B--2---:R-:W-:-:S06]  /*b2f0*/  FMUL.FTZ R0, R41, c[0x0][0x320] ;  /* 0x0000c80029007a20 */ /* 0x004fcc0000410000 */
[----:B------:R2:W1:Y:S02]  /*b300*/  MUFU.TANH R11, R0 ;  /* 0x00000000000b7308 */ /* 0x0004640000002400 */
[----:B--2---:R-:W-:-:S06]  /*b310*/  FMUL.FTZ R0, R37, c[0x0][0x320] ;  /* 0x0000c80025007a20 */ /* 0x004fcc0000410000 */
[----:B------:R2:W1:Y:S02]  /*b320*/  MUFU.TANH R8, R0 ;  /* 0x0000000000087308 */ /* 0x0004640000002400 */
[----:B--2---:R-:W-:Y:S01]  /*b330*/  IADD3 R0, R19, R3, RZ ;  /* 0x0000000313007210 */ /* 0x004fe20007ffe0ff */
[----:B------:R-:W-:Y:S05]  /*b340*/  @!P0 BRA `(.L_x_1208) ;  /* 0x0000012000008947 */ /* 0x000fea0003800000 */
[----:B-1-34-:R-:W-:Y:S01]  /*b350*/  IADD3 R3, -R232, R5, R3 ;  /* 0x00000005e8037210 */ /* 0x01afe20007ffe103 */
[----:B------:R-:W-:Y:S03]  /*b360*/  BSSY B0, `(.L_x_1209) ;  /* 0x000000c000007945 */ /* 0x000fe60003800000 */
[----:B------:R-:W-:-:S13]  /*b370*/  ISETP.GT.AND P0, PT, R3, -0x1, PT ;  /* 0xffffffff0300780c */ /* 0x000fda0003f04270 */
[----:B------:R-:W-:Y:S05]  /*b380*/  @P0 BRA `(.L_x_1210) ;  /* 0x0000006000000947 */ /* 0x000fea0003800000 */
[----:B------:R-:W-:Y:S02]  /*b390*/  ISETP.NE.AND P0, PT, R36, c[0x0][0x32c], PT ;  /* 0x0000cb0024007a0c */ /* 0x000fe40003f05270 */
[----:B------:R-:W-:-:S11]  /*b3a0*/  LOP3.LUT R3, RZ, R3, RZ, 0x33, !PT ;  /* 0x00000003ff037212 */ /* 0x000fd600078e33ff */
[----:B------:R-:W-:-:S05]  /*b3b0*/  @P0 IMAD.HI.U32 R7, R3, c[0x0][0x330], RZ ;  /* 0x0000cc0003070a27 */ /* 0x000fca00078e00ff */
[----:B------:R-:W-:-:S04]  /*b3c0*/  @P0 SHF.R.U32.HI R3, RZ, c[0x0][0x334], R7 ;  /* 0x0000cd00ff030a19 */ /* 0x000fc80000011607 */
[----:B------:R-:W-:Y:S01]  /*b3d0*/  LOP3.LUT R3, RZ, R3, RZ, 0x33, !PT ;  /* 0x00000003ff037212 */ /* 0x000fe200078e33ff */
[----:B------:R-:W-:Y:S05]  /*b3e0*/  BRA `(.L_x_1211) ;  /* 0x0000003000007947 */ /* 0x000fea0003800000 */
.L_x_1210:
[----:B------:R-:W-:-:S13]  /*b3f0*/  ISETP.NE.AND P0, PT, R36, c[0x0][0x32c], PT ;  /* 0x0000cb0024007a0c */ /* 0x000fda0003f05270 */
[----:B------:R-:W-:-:S05]  /*b400*/  @P0 IMAD.HI.U32 R7, R3, c[0x0][0x330], RZ ;  /* 0x0000cc0003070a27 */ /* 0x000fca00078e00ff */
[----:B------:R-:W-:Y:S02]  /*b410*/  @P0 SHF.R.U32.HI R3, RZ, c[0x0][0x334], R7 ;  /* 0x0000cd00ff030a19 */ /* 0x000fe40000011607 */
.L_x_1211:
[----:B------:R-:W-:Y:S05]  /*b420*/  BSYNC B0 ;  /* 0x0000000000007941 */ /* 0x000fea0003800000 */
.L_x_1209:
[----:B------:R-:W-:-:S05]  /*b430*/  IMAD R3, R3, c[0x0][0x32c], R21 ;  /* 0x0000cb0003037a24 */ /* 0x000fca00078e0215 */
[----:B------:R-:W-:Y:S02]  /*b440*/  IADD3 R7, R3, c[0x0][0x32c], RZ ;  /* 0x0000cb0003077a10 */ /* 0x000fe40007ffe0ff */
[----:B------:R-:W-:Y:S02]  /*b450*/  IMNMX R0, R0, R3, !PT ;  /* 0x0000000300007217 */ /* 0x000fe40007800200 */
[----:B------:R-:W-:Y:S02]  /*b460*/  IMNMX R2, R2, R7, PT ;  /* 0x0000000702027217 */ /* 0x000fe40003800200 */
.L_x_1208:
[C---:B-1-34-:R-:W-:Y:S02]  /*b470*/  ISETP.GE.AND P0, PT, R99.reuse, 0x2, PT ;  /* 0x000000026300780c */ /* 0x05afe40003f06270 */
[----:B------:R-:W-:Y:S02]  /*b480*/  LOP3.LUT R212, R212, 0xfffffff7, RZ, 0xc0, !PT ;  /* 0xfffffff7d4d47812 */ /* 0x000fe400078ec0ff */
[C---:B------:R-:W-:Y:S02]  /*b490*/  ISETP.GE.AND P1, PT, R99.reuse, 0x9, PT ;  /* 0x000000096300780c */ /* 0x040fe40003f26270 */
[----:B------:R-:W-:-:S02]  /*b4a0*/  ISETP.GE.AND P6, PT, R99, 0x12, PT ;  /* 0x000000126300780c */ /* 0x000fc40003fc6270 */
[C---:B------:R-:W-:Y:S02]  /*b4b0*/  ISETP.GE.AND P5, PT, R99.reuse, 0x19, PT ;  /* 0x000000196300780c */ /* 0x040fe40003fa6270 */
[C---:B------:R-:W-:Y:S02]  /*b4c0*/  ISETP.GE.AND P4, PT, R99.reuse, 0x1a, PT ;  /* 0x0000001a6300780c */ /* 0x040fe40003f86270 */
[----:B------:R-:W-:Y:S02]  /*b4d0*/  ISETP.GE.AND P3, PT, R99, 0x21, PT ;  /* 0x000000216300780c */ /* 0x000fe40003f66270 */
[----:B------:R-:W-:Y:S02]  /*b4e0*/  @P0 LOP3.LUT R212, R212, 0x8, RZ, 0xfc, !PT ;  /* 0x00000008d4d40812 */ /* 0x000fe400078efcff */
[----:B------:R-:W-:Y:S02]  /*b4f0*/  ISETP.GT.AND P0, PT, R0, 0x1, !P0 ;  /* 0x000000010000780c */ /* 0x000fe40004704270 */
[----:B------:R-:W-:-:S02]  /*b500*/  LOP3.LUT R212, R212, 0xfffffffb, RZ, 0xc0, !PT ;  /* 0xfffffffbd4d47812 */ /* 0x000fc400078ec0ff */
[----:B------:R-:W-:Y:S02]  /*b510*/  ISETP.LT.OR P0, PT, R2, 0x2, P0 ;  /* 0x000000020200780c */ /* 0x000fe40000701670 */
[----:B------:R-:W-:Y:S02]  /*b520*/  @P1 LOP3.LUT R212, R212, 0x4, RZ, 0xfc, !PT ;  /* 0x00000004d4d41812 */ /* 0x000fe400078efcff */
[----:B------:R-:W-:Y:S02]  /*b530*/  FSEL R24, R28, -INF , !P0 ;  /* 0xff8000001c187808 */ /* 0x000fe40004000000 */
[----:B------:R-:W-:Y:S02]  /*b540*/  ISETP.GT.AND P0, PT, R0, 0x8, !P1 ;  /* 0x000000080000780c */ /* 0x000fe40004f04270 */
[----:B------:R-:W-:Y:S02]  /*b550*/  ISETP.GE.AND P1, PT, R99, 0xa, PT ;  /* 0x0000000a6300780c */ /* 0x000fe40003f26270 */
[----:B------:R-:W-:-:S02]  /*b560*/  ISETP.LT.OR P0, PT, R2, 0x9, P0 ;  /* 0x000000090200780c */ /* 0x000fc40000701670 */
[----:B------:R-:W-:Y:S02]  /*b570*/  LOP3.LUT R212, R212, 0xfffffffd, RZ, 0xc0, !PT ;  /* 0xfffffffdd4d47812 */ /* 0x000fe400078ec0ff */
[----:B------:R-:W-:Y:S02]  /*b580*/  FSEL R25, R23, -INF , !P0 ;  /* 0xff80000017197808 */ /* 0x000fe40004000000 */
[----:B------:R-:W-:Y:S02]  /*b590*/  ISETP.GT.AND P0, PT, R0, 0x9, !P1 ;  /* 0x000000090000780c */ /* 0x000fe40004f04270 */
[----:B------:R-:W-:Y:S02]  /*b5a0*/  ISETP.GE.AND P2, PT, R99, 0x22, PT ;  /* 0x000000226300780c */ /* 0x000fe40003f46270 */
[----:B------:R-:W-:Y:S02]  /*b5b0*/  ISETP.LT.OR P0, PT, R2, 0xa, P0 ;  /* 0x0000000a0200780c */ /* 0x000fe40000701670 */
[----:B------:R-:W-:-:S02]  /*b5c0*/  @P1 LOP3.LUT R212, R212, 0x2, RZ, 0xfc, !PT ;  /* 0x00000002d4d41812 */ /* 0x000fc400078efcff */
[----:B------:R-:W-:Y:S02]  /*b5d0*/  ISETP.GE.AND P1, PT, R99, 0x11, PT ;  /* 0x000000116300780c */ /* 0x000fe40003f26270 */
[----:B------:R-:W-:Y:S02]  /*b5e0*/  FSEL R33, R22, -INF , !P0 ;  /* 0xff80000016217808 */ /* 0x000fe40004000000 */
[----:B------:R-:W-:Y:S02]  /*b5f0*/  ISETP.GT.AND P0, PT, R0, 0x10, !P1 ;  /* 0x000000100000780c */ /* 0x000fe40004f04270 */
[----:B------:R-:W-:Y:S02]  /*b600*/  LOP3.LUT R212, R212, 0xfffffffe, RZ, 0xc0, !PT ;  /* 0xfffffffed4d47812 */ /* 0x000fe400078ec0ff */
[----:B------:R-:W-:-:S04]  /*b610*/  ISETP.LT.OR P0, PT, R2, 0x11, P0 ;  /* 0x000000110200780c */ /* 0x000fc80000701670 */
[----:B------:R-:W-:Y:S02]  /*b620*/  FSEL R32, R17, -INF , !P0 ;  /* 0xff80000011207808 */ /* 0x000fe40004000000 */
[----:B------:R-:W-:Y:S02]  /*b630*/  ISETP.GT.AND P0, PT, R0, 0x11, !P6 ;  /* 0x000000110000780c */ /* 0x000fe40007704270 */
[----:B------:R-:W-:Y:S02]  /*b640*/  @P1 LOP3.LUT R212, R212, 0x1, RZ, 0xfc, !PT ;  /* 0x00000001d4d41812 */ /* 0x000fe400078efcff */
[----:B------:R-:W-:Y:S02]  /*b650*/  ISETP.LT.OR P0, PT, R2, 0x12, P0 ;  /* 0x000000120200780c */ /* 0x000fe40000701670 */
[----:B------:R-:W-:Y:S02]  /*b660*/  ISETP.GE.AND P1, PT, R99, 0x29, PT ;  /* 0x000000296300780c */ /* 0x000fe40003f26270 */
[----:B------:R-:W-:-:S02]  /*b670*/  FSEL R31, R16, -INF , !P0 ;  /* 0xff800000101f7808 */ /* 0x000fc40004000000 */
[----:B------:R-:W-:Y:S02]  /*b680*/  ISETP.GT.AND P0, PT, R0, 0x18, !P5 ;  /* 0x000000180000780c */ /* 0x000fe40006f04270 */
[----:B------:R-:W-:Y:S02]  /*b690*/  LOP3.LUT R212, R212, 0xffffffef, RZ, 0xc0, !PT ;  /* 0xffffffefd4d47812 */ /* 0x000fe400078ec0ff */
[----:B------:R-:W-:-:S04]  /*b6a0*/  ISETP.LT.OR P0, PT, R2, 0x19, P0 ;  /* 0x000000190200780c */ /* 0x000fc80000701670 */
[----:B------:R-:W-:Y:S02]  /*b6b0*/  FSEL R30, R15, -INF , !P0 ;  /* 0xff8000000f1e7808 */ /* 0x000fe40004000000 */
[----:B------:R-:W-:Y:S02]  /*b6c0*/  ISETP.GT.AND P0, PT, R0, 0x19, !P4 ;  /* 0x000000190000780c */ /* 0x000fe40006704270 */
[----:B------:R-:W-:Y:S02]  /*b6d0*/  @P1 LOP3.LUT R212, R212, 0x10, RZ, 0xfc, !PT ;  /* 0x00000010d4d41812 */ /* 0x000fe400078efcff */
[----:B------:R-:W-:Y:S02]  /*b6e0*/  ISETP.LT.OR P0, PT, R2, 0x1a, P0 ;  /* 0x0000001a0200780c */ /* 0x000fe40000701670 */
[----:B------:R-:W-:Y:S02]  /*b6f0*/  LOP3.LUT R212, R212, 0xffffffdf, RZ, 0xc0, !PT ;  /* 0xffffffdfd4d47812 */ /* 0x000fe400078ec0ff */
[----:B------:R-:W-:-:S02]  /*b700*/  FSEL R29, R14, -INF , !P0 ;  /* 0xff8000000e1d7808 */ /* 0x000fc40004000000 */
[----:B------:R-:W-:-:S04]  /*b710*/  ISETP.GT.AND P0, PT, R0, 0x20, !P3 ;  /* 0x000000200000780c */ /* 0x000fc80005f04270 */
[----:B------:R-:W-:-:S04]  /*b720*/  ISETP.LT.OR P0, PT, R2, 0x21, P0 ;  /* 0x000000210200780c */ /* 0x000fc80000701670 */
[----:B------:R-:W-:Y:S02]  /*b730*/  FSEL R28, R13, -INF , !P0 ;  /* 0xff8000000d1c7808 */ /* 0x000fe40004000000 */
[----:B------:R-:W-:-:S04]  /*b740*/  ISETP.GT.AND P0, PT, R0, 0x21, !P2 ;  /* 0x000000210000780c */ /* 0x000fc80005704270 */
[----:B------:R-:W-:-:S04]  /*b750*/  ISETP.LT.OR P0, PT, R2, 0x22, P0 ;  /* 0x000000220200780c */ /* 0x000fc80000701670 */
[----:B------:R-:W-:Y:S02]  /*b760*/  FSEL R27, R8, -INF , !P0 ;  /* 0xff800000081b7808 */ /* 0x000fe40004000000 */
[----:B------:R-:W-:Y:S02]  /*b770*/  ISETP.GT.AND P0, PT, R0, 0x28, !P1 ;  /* 0x000000280000780c */ /* 0x000fe40004f04270 */
[----:B------:R-:W-:Y:S02]  /*b780*/  ISETP.GE.AND P1, PT, R99, 0x1, PT ;  /* 0x000000016300780c */ /* 0x000fe40003f26270 */
[----:B------:R-:W-:-:S04]  /*b790*/  ISETP.LT.OR P0, PT, R2, 0x29, P0 ;  /* 0x000000290200780c */ /* 0x000fc80000701670 */
[----:B------:R-:W-:Y:S02]  /*b7a0*/  FSEL R34, R12, -INF , !P0 ;  /* 0xff8000000c227808 */ /* 0x000fe40004000000 */
[----:B------:R-:W-:-:S04]  /*b7b0*/  ISETP.GT.AND P0, PT, R0, RZ, !P1 ;  /* 0x000000ff0000720c */ /* 0x000fc80004f04270 */
[----:B------:R-:W-:-:S04]  /*b7c0*/  ISETP.LT.OR P0, PT, R2, 0x1, P0 ;  /* 0x000000010200780c */ /* 0x000fc80000701670 */
[----:B------:R-:W-:Y:S02]  /*b7d0*/  FSEL R22, R35, -INF , !P0 ;  /* 0xff80000023167808 */ /* 0x000fe40004000000 */
[----:B------:R-:W-:-:S13]  /*b7e0*/  ISETP.GE.AND P0, PT, R99, 0x2a, PT ;  /* 0x0000002a6300780c */ /* 0x000fda0003f06270 */
[----:B------:R-:W-:Y:S02]  /*b7f0*/  @P0 LOP3.LUT R212, R212, 0x20, RZ, 0xfc, !PT ;  /* 0x00000020d4d40812 */ /* 0x000fe400078efcff */
[----:B------:R-:W-:-:S04]  /*b800*/  ISETP.GT.AND P0, PT, R0, 0x29, !P0 ;  /* 0x000000290000780c */ /* 0x000fc80004704270 */
[----:B------:R-:W-:-:S04]  /*b810*/  ISETP.LT.OR P0, PT, R2, 0x2a, P0 ;  /* 0x0000002a0200780c */ /* 0x000fc80000701670 */
[----:B------:R-:W-:Y:S01]  /*b820*/  FSEL R26, R11, -INF , !P0 ;  /* 0xff8000000b1a7808 */ /* 0x000fe20004000000 */
[----:B------:R-:W-:Y:S06]  /*b830*/  BRA.DIV ~URZ, `(.L_x_1212) ;  /* 0x000103827f007947 */ /* 0x000fec000b800000 */
[----:B------:R1:W2:Y:S02]  /*b840*/  SHFL.IDX PT, R3, R4, 0x1, 0x1c1f ;  /* 0x003c1f0004037f89 */ /* 0x0002a400000e0000 */
.L_x_1325:
[----:B------:R-:W-:Y:S01]  /*b850*/  FMUL.FTZ R0, R46, c[0x0][0x320] ;  /* 0x0000c8002e007a20 */ /* 0x000fe20000410000 */
[----:B------:R-:W-:Y:S02]  /*b860*/  ISETP.LE.AND P0, PT, R36, c[0x0][0x32c], PT ;  /* 0x0000cb0024007a0c */ /* 0x000fe40003f03270 */
[----:B--2---:R-:W-:Y:S01]  /*b870*/  IADD3 R2, R18, R3, RZ ;  /* 0x0000000312027210 */ /* 0x004fe20007ffe0ff */
[----:B------:R2:W3:Y:S03]  /*b880*/  MUFU.TANH R17, R0 ;  /* 0x0000000000117308 */ /* 0x0004e60000002400 */
[----:B------:R-:W-:Y:S01]  /*b890*/  IMNMX R2, R20, R2, PT ;  /* 0x0000000214027217 */ /* 0x000fe20003800200 */
[----:B--2---:R-:W-:-:S04]  /*b8a0*/  FMUL.FTZ R0, R42, c[0x0][0x320] ;  /* 0x0000c8002a007a20 */ /* 0x004fc80000410000 */
[----:B------:R2:W4:Y:S02]  /*b8b0*/  MUFU.TANH R16, R0 ;  /* 0x0000000000107308 */ /* 0x0005240000002400 */
[----:B--2---:R-:W-:-:S06]  /*b8c0*/  FMUL.FTZ R0, R43, c[0x0][0x320] ;  /* 0x0000c8002b007a20 */ /* 0x004fcc0000410000 */
[----:B------:R2:W1:Y:S02]  /*b8d0*/  MUFU.TANH R23, R0 ;  /* 0x0000000000177308 */ /* 0x0004640000002400 */
        /* <DEDUP_REMOVED lines=27> */
.L_x_1215:
[----:B------:R-:W-:-:S04]  /*ba90*/  MOV R4, 0x1 ;  /* 0x0000000100047802 */ /* 0x000fc80000000f00 */
[----:B------:R-:W-:-:S13]  /*baa0*/  ISETP.NE.AND P0, PT, R4, c[0x0][0x32c], PT ;  /* 0x0000cb0004007a0c */ /* 0x000fda0003f05270 */
[----:B------:R-:W-:-:S05]  /*bab0*/  @P0 IMAD.HI.U32 R4, R3, c[0x0][0x330], RZ ;  /* 0x0000cc0003040a27 */ /* 0x000fca00078e00ff */
[----:B------:R-:W-:Y:S02]  /*bac0*/  @P0 SHF.R.U32.HI R3, RZ, c[0x0][0x334], R4 ;  /* 0x0000cd00ff030a19 */ /* 0x000fe40000011604 */
.L_x_1216:
[----:B------:R-:W-:Y:S05]  /*bad0*/  BSYNC B0 ;  /* 0x0000000000007941 */ /* 0x000fea0003800000 */
.L_x_1214:
[----:B------:R-:W-:-:S05]  /*bae0*/  IMAD R3, R3, c[0x0][0x32c], R21 ;  /* 0x0000cb0003037a24 */ /* 0x000fca00078e0215 */
[----:B------:R-:W-:Y:S02]  /*baf0*/  IADD3 R4, R3, c[0x0][0x32c], RZ ;  /* 0x0000cb0003047a10 */ /* 0x000fe40007ffe0ff */
[----:B------:R-:W-:Y:S02]  /*bb00*/  IMNMX R0, R0, R3, !PT ;  /* 0x0000000300007217 */ /* 0x000fe40007800200 */
[----:B------:R-:W-:Y:S02]  /*bb10*/  IMNMX R2, R2, R4, PT ;  /* 0x0000000402027217 */ /* 0x000fe40003800200 */
.L_x_1213:
[----:B-1-34-:R-:W-:Y:S02]  /*bb20*/  LOP3.LUT P0, RZ, R212, 0x8, RZ, 0xc0, !PT ;  /* 0x00000008d4ff7812 */ /* 0x01afe4000780c0ff */
[----:B------:R-:W-:Y:S02]  /*bb30*/  FMNMX.FTZ R136, R22, R24, !PT ;  /* 0x0000001816887209 */ /* 0x000fe40007810000 */
[----:B------:R-:W-:Y:S02]  /*bb40*/  ISETP.GT.AND P0, PT, R0, 0x1, !P0 ;  /* 0x000000010000780c */ /* 0x000fe40004704270 */
[----:B------:R-:W-:-:S02]  /*bb50*/  FMNMX.FTZ R136, R25, R136, !PT ;  /* 0x0000008819887209 */ /* 0x000fc40007810000 */
[----:B------:R-:W-:Y:S02]  /*bb60*/  ISETP.LT.OR P0, PT, R2, 0x2, P0 ;  /* 0x000000020200780c */ /* 0x000fe40000701670 */
[----:B------:R-:W-:Y:S02]  /*bb70*/  FMNMX.FTZ R136, R33, R136, !PT ;  /* 0x0000008821887209 */ /* 0x000fe40007810000 */
[----:B------:R-:W-:Y:S02]  /*bb80*/  FSEL R18, R52, -INF , !P0 ;  /* 0xff80000034127808 */ /* 0x000fe40004000000 */
[----:B------:R-:W-:Y:S02]  /*bb90*/  LOP3.LUT P0, RZ, R212, 0x4, RZ, 0xc0, !PT ;  /* 0x00000004d4ff7812 */ /* 0x000fe4000780c0ff */
[----:B------:R-:W-:Y:S02]  /*bba0*/  FMNMX.FTZ R136, R32, R136, !PT ;  /* 0x0000008820887209 */ /* 0x000fe40007810000 */
[----:B------:R-:W-:-:S02]  /*bbb0*/  ISETP.GT.AND P0, PT, R0, 0x8, !P0 ;  /* 0x000000080000780c */ /* 0x000fc40004704270 */
[----:B------:R-:W-:Y:S02]  /*bbc0*/  FMNMX.FTZ R136, R31, R136, !PT ;  /* 0x000000881f887209 */ /* 0x000fe40007810000 */
[----:B------:R-:W-:Y:S02]  /*bbd0*/  ISETP.LT.OR P0, PT, R2, 0x9, P0 ;  /* 0x000000090200780c */ /* 0x000fe40000701670 */
[----:B------:R-:W-:Y:S02]  /*bbe0*/  FMNMX.FTZ R136, R30, R136, !PT ;  /* 0x000000881e887209 */ /* 0x000fe40007810000 */
[----:B------:R-:W-:Y:S02]  /*bbf0*/  FSEL R19, R17, -INF , !P0 ;  /* 0xff80000011137808 */ /* 0x000fe40004000000 */
[----:B------:R-:W-:Y:S02]  /*bc00*/  LOP3.LUT P0, RZ, R212, 0x2, RZ, 0xc0, !PT ;  /* 0x00000002d4ff7812 */ /* 0x000fe4000780c0ff */
[----:B------:R-:W-:-:S02]  /*bc10*/  FMNMX.FTZ R136, R29, R136, !PT ;  /* 0x000000881d887209 */ /* 0x000fc40007810000 */
[----:B------:R-:W-:Y:S02]  /*bc20*/  ISETP.GT.AND P0, PT, R0, 0x9, !P0 ;  /* 0x000000090000780c */ /* 0x000fe40004704270 */
[----:B------:R-:W-:Y:S02]  /*bc30*/  FMNMX.FTZ R136, R28, R136, !PT ;  /* 0x000000881c887209 */ /* 0x000fe40007810000 */
[----:B------:R-:W-:Y:S02]  /*bc40*/  ISETP.LT.OR P0, PT, R2, 0xa, P0 ;  /* 0x0000000a0200780c */ /* 0x000fe40000701670 */
[----:B------:R-:W-:Y:S02]  /*bc50*/  FMNMX.FTZ R136, R27, R136, !PT ;  /* 0x000000881b887209 */ /* 0x000fe40007810000 */
[----:B------:R-:W-:Y:S02]  /*bc60*/  FSEL R17, R15, -INF , !P0 ;  /* 0xff8000000f117808 */ /* 0x000fe40004000000 */
[----:B------:R-:W-:-:S02]  /*bc70*/  LOP3.LUT P0, RZ, R212, 0x1, RZ, 0xc0, !PT ;  /* 0x00000001d4ff7812 */ /* 0x000fc4000780c0ff */
[----:B------:R-:W-:Y:S02]  /*bc80*/  FMNMX.FTZ R136, R34, R136, !PT ;  /* 0x0000008822887209 */ /* 0x000fe40007810000 */
[----:B------:R-:W-:Y:S02]  /*bc90*/  ISETP.GT.AND P0, PT, R0, 0x10, !P0 ;  /* 0x000000100000780c */ /* 0x000fe40004704270 */
[----:B------:R-:W-:Y:S02]  /*bca0*/  FMNMX.FTZ R136, R26, R136, !PT ;  /* 0x000000881a887209 */ /* 0x000fe40007810000 */
[----:B------:R-:W-:-:S04]  /*bcb0*/  ISETP.LT.OR P0, PT, R2, 0x11, P0 ;  /* 0x000000110200780c */ /* 0x000fc80000701670 */
[----:B------:R-:W-:Y:S02]  /*bcc0*/  FSEL R15, R12, -INF , !P0 ;  /* 0xff8000000c0f7808 */ /* 0x000fe40004000000 */
[----:B------:R-:W-:Y:S02]  /*bcd0*/  ISETP.GT.AND P0, PT, R0, 0x11, !P6 ;  /* 0x000000110000780c */ /* 0x000fe40007704270 */
[----:B------:R-:W-:Y:S02]  /*bce0*/  LOP3.LUT P6, RZ, R212, 0x20, RZ, 0xc0, !PT ;  /* 0x00000020d4ff7812 */ /* 0x000fe400078cc0ff */
[----:B------:R-:W-:-:S04]  /*bcf0*/  ISETP.LT.OR P0, PT, R2, 0x12, P0 ;  /* 0x000000120200780c */ /* 0x000fc80000701670 */
[----:B------:R-:W-:Y:S02]  /*bd00*/  FSEL R12, R7, -INF , !P0 ;  /* 0xff800000070c7808 */ /* 0x000fe40004000000 */
[----:B------:R-:W-:Y:S02]  /*bd10*/  ISETP.GT.AND P0, PT, R0, 0x18, !P5 ;  /* 0x000000180000780c */ /* 0x000fe40006f04270 */
[----:B------:R-:W-:Y:S02]  /*bd20*/  LOP3.LUT P5, RZ, R212, 0x10, RZ, 0xc0, !PT ;  /* 0x00000010d4ff7812 */ /* 0x000fe400078ac0ff */
[----:B------:R-:W-:-:S04]  /*bd30*/  ISETP.LT.OR P0, PT, R2, 0x19, P0 ;  /* 0x000000190200780c */ /* 0x000fc80000701670 */
[----:B------:R-:W-:Y:S02]  /*bd40*/  FSEL R14, R14, -INF , !P0 ;  /* 0xff8000000e0e7808 */ /* 0x000fe40004000000 */
[----:B------:R-:W-:-:S04]  /*bd50*/  ISETP.GT.AND P0, PT, R0, 0x19, !P4 ;  /* 0x000000190000780c */ /* 0x000fc80006704270 */
        /* <DEDUP_REMOVED lines=8> */
[----:B------:R-:W-:-:S04]  /*bde0*/  ISETP.GT.AND P0, PT, R0, RZ, !P1 ;  /* 0x000000ff0000720c */ /* 0x000fc80004f04270 */
[----:B------:R-:W-:-:S04]  /*bdf0*/  ISETP.LT.OR P0, PT, R2, 0x1, P0 ;  /* 0x000000010200780c */ /* 0x000fc80000701670 */
[----:B------:R-:W-:Y:S02]  /*be00*/  FSEL R8, R53, -INF , !P0 ;  /* 0xff80000035087808 */ /* 0x000fe40004000000 */
[----:B------:R-:W-:Y:S02]  /*be10*/  ISETP.GT.AND P0, PT, R0, 0x28, !P5 ;  /* 0x000000280000780c */ /* 0x000fe40006f04270 */
[----:B------:R-:W-:Y:S02]  /*be20*/  FMNMX.FTZ R7, R8, R18, !PT ;  /* 0x0000001208077209 */ /* 0x000fe40007810000 */
[----:B------:R-:W-:Y:S02]  /*be30*/  ISETP.LT.OR P0, PT, R2, 0x29, P0 ;  /* 0x000000290200780c */ /* 0x000fe40000701670 */
[----:B------:R-:W-:Y:S02]  /*be40*/  FMNMX.FTZ R7, R19, R7, !PT ;  /* 0x0000000713077209 */ /* 0x000fe40007810000 */
[----:B------:R-:W-:-:S02]  /*be50*/  FSEL R16, R16, -INF , !P0 ;  /* 0xff80000010107808 */ /* 0x000fc40004000000 */
[----:B------:R-:W-:Y:S02]  /*be60*/  FMNMX.FTZ R7, R17, R7, !PT ;  /* 0x0000000711077209 */ /* 0x000fe40007810000 */
[----:B------:R-:W-:Y:S02]  /*be70*/  ISETP.GT.AND P0, PT, R0, 0x29, !P6 ;  /* 0x000000290000780c */ /* 0x000fe40007704270 */
        /* <DEDUP_REMOVED lines=9> */
[----:B------:R-:W-:Y:S01]  /*bf10*/  FMNMX.FTZ R7, R11, R7, !PT ;  /* 0x000000070b077209 */ /* 0x000fe20007810000 */
[----:B------:R-:W-:Y:S05]  /*bf20*/  BRA.DIV ~URZ, `(.L_x_1217) ;  /* 0x0000fd127f007947 */ /* 0x000fea000b800000 */
[----:B------:R1:W2:Y:S02]  /*bf30*/  SHFL.BFLY PT, R0, R136, 0x2, 0x1f ;  /* 0x0c401f0088007f89 */ /* 0x0002a400000e0000 */
.L_x_1326:
[----:B-12---:R-:W-:Y:S01]  /*bf40*/  FMNMX.FTZ R136, R136, R0, !PT ;  /* 0x0000000088887209 */ /* 0x006fe20007810000 */
[----:B------:R-:W-:Y:S05]  /*bf50*/  BRA.DIV ~URZ, `(.L_x_1218) ;  /* 0x0000fd327f007947 */ /* 0x000fea000b800000 */
[----:B------:R-:W1:Y:S04]  /*bf60*/  SHFL.BFLY PT, R0, R7, 0x2, 0x1f ;  /* 0x0c401f0007007f89 */ /* 0x000e6800000e0000 */
[----:B------:R-:W2:Y:S01]  /*bf70*/  SHFL.BFLY PT, R2, R136, 0x1, 0x1f ;  /* 0x0c201f0088027f89 */ /* 0x000ea200000e0000 */
[----:B-1----:R-:W-:Y:S02]  /*bf80*/  FMNMX.FTZ R7, R7, R0, !PT ;  /* 0x0000000007077209 */ /* 0x002fe40007810000 */
[----:B--2---:R-:W-:-:S03]  /*bf90*/  FMNMX.FTZ R136, R136, R2, !PT ;  /* 0x0000000288887209 */ /* 0x004fc60007810000 */
[----:B------:R1:W2:Y:S04]  /*bfa0*/  SHFL.BFLY PT, R3, R7, 0x1, 0x1f ;  /* 0x0c201f0007037f89 */ /* 0x0002a800000e0000 */
.L_x_1327:
[C---:B------:R-:W-:Y:S01]  /*bfb0*/  FMUL.FTZ R0, R136.reuse, c[0x0][0x2d0] ;  /* 0x0000b40088007a20 */ /* 0x040fe20000410000 */
[----:B------:R-:W-:Y:S01]  /*bfc0*/  FSETP.NEU.FTZ.AND P0, PT, R136, -INF , PT ;  /* 0xff8000008800780b */ /* 0x000fe20003f1d000 */
[----:B------:R-:W-:Y:S01]  /*bfd0*/  WARPSYNC 0xffffffff ;  /* 0xffffffff00007948 */ /* 0x000fe20003800000 */
[----:B-12---:R-:W-:Y:S02]  /*bfe0*/  FMNMX.FTZ R7, R3, R7, !PT ;  /* 0x0000000703077209 */ /* 0x006fe40007810000 */
[----:B------:R-:W-:Y:S02]  /*bff0*/  FSEL R0, R0, RZ, P0 ;  /* 0x000000ff00007208 */ /* 0x000fe40000000000 */
[C---:B------:R-:W-:Y:S01]  /*c000*/  FSETP.NEU.FTZ.AND P0, PT, R7.reuse, -INF , PT ;  /* 0xff8000000700780b */ /* 0x040fe20003f1d000 */
[----:B------:R-:W-:Y:S01]  /*c010*/  FMUL.FTZ R3, R7, c[0x0][0x2d0] ;  /* 0x0000b40007037a20 */ /* 0x000fe20000410000 */
[----:B------:R-:W-:Y:S01]  /*c020*/  SHF.L.U32 R201, R10, 0x1, RZ ;  /* 0x000000010ac97819 */ /* 0x000fe200000006ff */
[----:B------:R-:W-:-:S04]  /*c030*/  FFMA.FTZ R2, R22, c[0x0][0x2d0], -R0 ;  /* 0x0000b40016027a23 */ /* 0x000fc80000010800 */
[----:B------:R1:W-:Y:S02]  /*c040*/  MUFU.EX2 R38, R2 ;  /* 0x0000000200267308 */ /* 0x0003e40000000800 */
[----:B-1----:R-:W-:-:S06]  /*c050*/  FFMA.FTZ R2, R24, c[0x0][0x2d0], -R0 ;  /* 0x0000b40018027a23 */ /* 0x002fcc0000010800 */
[----:B------:R1:W2:Y:S02]  /*c060*/  MUFU.EX2 R36, R2 ;  /* 0x0000000200247308 */ /* 0x0002a40000000800 */
[----:B-1----:R-:W-:-:S06]  /*c070*/  FFMA.FTZ R2, R25, c[0x0][0x2d0], -R0 ;  /* 0x0000b40019027a23 */ /* 0x002fcc0000010800 */
[----:B------:R1:W3:Y:S02]  /*c080*/  MUFU.EX2 R37, R2 ;  /* 0x0000000200257308 */ /* 0x0002e40000000800 */
[----:B-1----:R-:W-:-:S06]  /*c090*/  FFMA.FTZ R2, R33, c[0x0][0x2d0], -R0 ;  /* 0x0000b40021027a23 */ /* 0x002fcc0000010800 */
[----:B------:R1:W4:Y:S02]  /*c0a0*/  MUFU.EX2 R35, R2 ;  /* 0x0000000200237308 */ /* 0x0003240000000800 */
[----:B-1----:R-:W-:-:S06]  /*c0b0*/  FFMA.FTZ R2, R32, c[0x0][0x2d0], -R0 ;  /* 0x0000b40020027a23 */ /* 0x002fcc0000010800 */
[----:B------:R1:W5:Y:S02]  /*c0c0*/  MUFU.EX2 R33, R2 ;  /* 0x0000000200217308 */ /* 0x0003640000000800 */
[----:B-1----:R-:W-:-:S06]  /*c0d0*/  FFMA.FTZ R2, R31, c[0x0][0x2d0], -R0 ;  /* 0x0000b4001f027a23 */ /* 0x002fcc0000010800 */
        /* <DEDUP_REMOVED lines=8> */
[----:B------:R1:W-:Y:S02]  /*c160*/  MUFU.EX2 R132, R2 ;  /* 0x0000000200847308 */ /* 0x0003e40000000800 */
[----:B-1----:R-:W-:-:S06]  /*c170*/  FFMA.FTZ R2, R34, c[0x0][0x2d0], -R0 ;  /* 0x0000b40022027a23 */ /* 0x002fcc0000010800 */
[----:B------:R1:W-:Y:S02]  /*c180*/  MUFU.EX2 R28, R2 ;  /* 0x00000002001c7308 */ /* 0x0003e40000000800 */
[----:B-1----:R-:W-:Y:S01]  /*c190*/  FFMA.FTZ R2, R26, c[0x0][0x2d0], -R0 ;  /* 0x0000b4001a027a23 */ /* 0x002fe20000010800 */
[----:B------:R-:W-:Y:S01]  /*c1a0*/  FSEL R0, R3, RZ, P0 ;  /* 0x000000ff03007208 */ /* 0x000fe20000000000 */
[----:B--2---:R-:W-:-:S04]  /*c1b0*/  FADD.FTZ R3, R38, R36 ;  /* 0x0000002426037221 */ /* 0x004fc80000010000 */
[----:B------:R1:W-:Y:S01]  /*c1c0*/  MUFU.EX2 R134, R2 ;  /* 0x0000000200867308 */ /* 0x0003e20000000800 */
[----:B---3--:R-:W-:-:S04]  /*c1d0*/  FADD.FTZ R3, R37, R3 ;  /* 0x0000000325037221 */ /* 0x008fc80000010000 */
[----:B----4-:R-:W-:-:S04]  /*c1e0*/  FADD.FTZ R3, R35, R3 ;  /* 0x0000000323037221 */ /* 0x010fc80000010000 */
[----:B-----5:R-:W-:Y:S02]  /*c1f0*/  FADD.FTZ R3, R33, R3 ;  /* 0x0000000321037221 */ /* 0x020fe40000010000 */
[----:B-1----:R-:W-:-:S04]  /*c200*/  FFMA.FTZ R2, R8, c[0x0][0x2d0], -R0 ;  /* 0x0000b40008027a23 */ /* 0x002fc80000010800 */
[----:B------:R1:W-:Y:S02]  /*c210*/  MUFU.EX2 R27, R2 ;  /* 0x00000002001b7308 */ /* 0x0003e40000000800 */
[----:B-1----:R-:W-:Y:S01]  /*c220*/  FFMA.FTZ R2, R18, c[0x0][0x2d0], -R0 ;  /* 0x0000b40012027a23 */ /* 0x002fe20000010800 */
[----:B------:R-:W-:-:S05]  /*c230*/  F2FP.BF16.PACK_AB R18, R30, R32 ;  /* 0x000000201e12723e */ /* 0x000fca00000010ff */
[----:B------:R1:W2:Y:S02]  /*c240*/  MUFU.EX2 R26, R2 ;  /* 0x00000002001a7308 */ /* 0x0002a40000000800 */
[----:B-1----:R-:W-:Y:S02]  /*c250*/  FFMA.FTZ R2, R19, c[0x0][0x2d0], -R0 ;  /* 0x0000b40013027a23 */ /* 0x002fe40000010800 */
[----:B--2---:R-:W-:-:S04]  /*c260*/  FADD.FTZ R4, R27, R26 ;  /* 0x0000001a1b047221 */ /* 0x004fc80000010000 */
[----:B------:R1:W2:Y:S02]  /*c270*/  MUFU.EX2 R25, R2 ;  /* 0x0000000200197308 */ /* 0x0002a40000000800 */
[----:B-1----:R-:W-:Y:S02]  /*c280*/  FFMA.FTZ R2, R17, c[0x0][0x2d0], -R0 ;  /* 0x0000b40011027a23 */ /* 0x002fe40000010800 */
[----:B--2---:R-:W-:-:S04]  /*c290*/  FADD.FTZ R4, R25, R4 ;  /* 0x0000000419047221 */ /* 0x004fc80000010000 */
[----:B------:R1:W2:Y:S02]  /*c2a0*/  MUFU.EX2 R24, R2 ;  /* 0x0000000200187308 */ /* 0x0002a40000000800 */
[----:B-1----:R-:W-:Y:S01]  /*c2b0*/  FFMA.FTZ R2, R15, c[0x0][0x2d0], -R0 ;  /* 0x0000b4000f027a23 */ /* 0x002fe20000010800 */
[C---:B--2---:R-:W-:Y:S01]  /*c2c0*/  F2FP.BF16.PACK_AB R15, R24.reuse, R25 ;  /* 0x00000019180f723e */ /* 0x044fe200000010ff */
[----:B------:R-:W-:-:S04]  /*c2d0*/  FADD.FTZ R4, R24, R4 ;  /* 0x0000000418047221 */ /* 0x000fc80000010000 */
[----:B------:R1:W2:Y:S02]  /*c2e0*/  MUFU.EX2 R23, R2 ;  /* 0x0000000200177308 */ /* 0x0002a40000000800 */
[----:B-1----:R-:W-:Y:S01]  /*c2f0*/  FFMA.FTZ R2, R12, c[0x0][0x2d0], -R0 ;  /* 0x0000b4000c027a23 */ /* 0x002fe20000010800 */
[----:B------:R-:W-:Y:S01]  /*c300*/  F2FP.BF16.PACK_AB R12, R36, R38 ;  /* 0x00000026240c723e */ /* 0x000fe200000010ff */
[----:B--2---:R-:W-:-:S04]  /*c310*/  FADD.FTZ R4, R23, R4 ;  /* 0x0000000417047221 */ /* 0x004fc80000010000 */
[----:B------:R1:W2:Y:S02]  /*c320*/  MUFU.EX2 R17, R2 ;  /* 0x0000000200117308 */ /* 0x0002a40000000800 */
[----:B-1----:R-:W-:Y:S01]  /*c330*/  FFMA.FTZ R2, R14, c[0x0][0x2d0], -R0 ;  /* 0x0000b4000e027a23 */ /* 0x002fe20000010800 */
[----:B------:R-:W-:-:S05]  /*c340*/  F2FP.BF16.PACK_AB R14, R35, R37 ;  /* 0x00000025230e723e */ /* 0x000fca00000010ff */
[----:B------:R1:W3:Y:S02]  /*c350*/  MUFU.EX2 R22, R2 ;  /* 0x0000000200167308 */ /* 0x0002e40000000800 */
[----:B-1----:R-:W-:Y:S01]  /*c360*/  FFMA.FTZ R2, R13, c[0x0][0x2d0], -R0 ;  /* 0x0000b4000d027a23 */ /* 0x002fe20000010800 */
[----:B------:R-:W-:-:S05]  /*c370*/  F2FP.BF16.PACK_AB R13, R26, R27 ;  /* 0x0000001b1a0d723e */ /* 0x000fca00000010ff */
[----:B------:R1:W4:Y:S02]  /*c380*/  MUFU.EX2 R19, R2 ;  /* 0x0000000200137308 */ /* 0x0003240000000800 */
[----:B-1----:R-:W-:-:S06]  /*c390*/  FFMA.FTZ R2, R20, c[0x0][0x2d0], -R0 ;  /* 0x0000b40014027a23 */ /* 0x002fcc0000010800 */
[----:B------:R1:W5:Y:S02]  /*c3a0*/  MUFU.EX2 R8, R2 ;  /* 0x0000000200087308 */ /* 0x0003640000000800 */
[----:B-1----:R-:W-:-:S06]  /*c3b0*/  FFMA.FTZ R2, R21, c[0x0][0x2d0], -R0 ;  /* 0x0000b40015027a23 */ /* 0x002fcc0000010800 */
[----:B------:R1:W1:Y:S02]  /*c3c0*/  MUFU.EX2 R133, R2 ;  /* 0x0000000200857308 */ /* 0x0002640000000800 */
[C---:B-1----:R-:W-:Y:S02]  /*c3d0*/  FADD.FTZ R2, R31.reuse, R3 ;  /* 0x000000031f027221 */ /* 0x042fe40000010000 */
[----:B------:R-:W-:Y:S01]  /*c3e0*/  FFMA.FTZ R3, R16, c[0x0][0x2d0], -R0 ;  /* 0x0000b40010037a23 */ /* 0x000fe20000010800 */
[----:B------:R-:W-:Y:S01]  /*c3f0*/  F2FP.BF16.PACK_AB R16, R31, R33 ;  /* 0x000000211f10723e */ /* 0x000fe200000010ff */
[----:B------:R-:W-:Y:S02]  /*c400*/  FADD.FTZ R2, R32, R2 ;  /* 0x0000000220027221 */ /* 0x000fe40000010000 */
[----:B------:R2:W1:Y:S02]  /*c410*/  MUFU.EX2 R135, R3 ;  /* 0x0000000300877308 */ /* 0x0004640000000800 */
[----:B------:R-:W-:-:S02]  /*c420*/  FADD.FTZ R2, R30, R2 ;  /* 0x000000021e027221 */ /* 0x000fc40000010000 */
[C---:B--2---:R-:W-:Y:S01]  /*c430*/  FADD.FTZ R3, R17.reuse, R4 ;  /* 0x0000000411037221 */ /* 0x044fe20000010000 */
[----:B------:R-:W-:Y:S01]  /*c440*/  F2FP.BF16.PACK_AB R17, R17, R23 ;  /* 0x000000171111723e */ /* 0x000fe200000010ff */
[----:B------:R-:W-:Y:S02]  /*c450*/  FFMA.FTZ R4, R11, c[0x0][0x2d0], -R0 ;  /* 0x0000b4000b047a23 */ /* 0x000fe40000010800 */
[----:B---3--:R-:W-:Y:S02]  /*c460*/  FADD.FTZ R3, R22, R3 ;  /* 0x0000000316037221 */ /* 0x008fe40000010000 */
[----:B------:R-:W-:Y:S02]  /*c470*/  FADD.FTZ R0, R29, R2 ;  /* 0x000000021d007221 */ /* 0x000fe40000010000 */
[----:B------:R-:W2:Y:S01]  /*c480*/  MUFU.EX2 R4, R4 ;  /* 0x0000000400047308 */ /* 0x000ea20000000800 */
[C---:B----4-:R-:W-:Y:S01]  /*c490*/  FADD.FTZ R3, R19.reuse, R3 ;  /* 0x0000000313037221 */ /* 0x050fe20000010000 */
[----:B------:R-:W-:Y:S01]  /*c4a0*/  F2FP.BF16.PACK_AB R19, R19, R22 ;  /* 0x000000161313723e */ /* 0x000fe200000010ff */
[C---:B------:R-:W-:Y:S01]  /*c4b0*/  FADD.FTZ R0, R132.reuse, R0 ;  /* 0x0000000084007221 */ /* 0x040fe20000010000 */
[----:B------:R-:W-:Y:S01]  /*c4c0*/  F2FP.BF16.PACK_AB R132, R132, R29 ;  /* 0x0000001d8484723e */ /* 0x000fe200000010ff */
[----:B-----5:R-:W-:-:S02]  /*c4d0*/  FADD.FTZ R3, R8, R3 ;  /* 0x0000000308037221 */ /* 0x020fc40000010000 */
[----:B------:R-:W-:Y:S02]  /*c4e0*/  FADD.FTZ R0, R28, R0 ;  /* 0x000000001c007221 */ /* 0x000fe40000010000 */
[C---:B------:R-:W-:Y:S01]  /*c4f0*/  FADD.FTZ R3, R133.reuse, R3 ;  /* 0x0000000385037221 */ /* 0x040fe20000010000 */
[----:B------:R-:W-:Y:S01]  /*c500*/  F2FP.BF16.PACK_AB R133, R133, R8 ;  /* 0x000000088585723e */ /* 0x000fe200000010ff */
[C---:B------:R-:W-:Y:S01]  /*c510*/  FADD.FTZ R231, R134.reuse, R0 ;  /* 0x0000000086e77221 */ /* 0x040fe20000010000 */
[----:B------:R-:W-:Y:S01]  /*c520*/  F2FP.BF16.PACK_AB R134, R134, R28 ;  /* 0x0000001c8686723e */ /* 0x000fe200000010ff */
[----:B-1----:R-:W-:Y:S01]  /*c530*/  FADD.FTZ R3, R135, R3 ;  /* 0x0000000387037221 */ /* 0x002fe20000010000 */
[----:B--2---:R-:W-:-:S03]  /*c540*/  F2FP.BF16.PACK_AB R135, R4, R135 ;  /* 0x000000870487723e */ /* 0x004fc600000010ff */
[----:B------:R-:W-:Y:S02]  /*c550*/  FADD.FTZ R230, R4, R3 ;  /* 0x0000000304e67221 */ /* 0x000fe40000010000 */
[----:B------:R-:W2:Y:S04]  /*c560*/  LDL R3, [R1+0x4] ;  /* 0x0000040001037983 */ /* 0x000ea80000100800 */
[----:B------:R-:W3:Y:S04]  /*c570*/  LDL R137, [R1+0x64] ;  /* 0x0000640001897983 */ /* 0x000ee80000100800 */
[----:B------:R-:W3:Y:S04]  /*c580*/  LDL R4, [R1+0x58] ;  /* 0x0000580001047983 */ /* 0x000ee80000100800 */
[----:B------:R-:W1:Y:S04]  /*c590*/  LDSM.16.MT88.4 R28, [R201+0x5880] ;  /* 0x00588000c91c783b */ /* 0x000e680000004200 */
[----:B------:R-:W4:Y:S04]  /*c5a0*/  LDSM.16.MT88.4 R24, [R201+0x4080] ;  /* 0x00408000c918783b */ /* 0x000f280000004200 */
[----:B------:R-:W5:Y:S04]  /*c5b0*/  LDSM.16.MT88.4 R60, [R201+0x6080] ;  /* 0x00608000c93c783b */ /* 0x000f680000004200 */
[----:B------:R-:W4:Y:S01]  /*c5c0*/  LDSM.16.MT88.4 R32, [R201+0x4880] ;  /* 0x00488000c920783b */ /* 0x000f220000004200 */
[----:B------:R-:W-:-:S03]  /*c5d0*/  IMAD R202, R9, 0x2, R201 ;  /* 0x0000000209ca7824 */ /* 0x000fc600078e02c9 */
[----:B------:R-:W4:Y:S04]  /*c5e0*/  LDSM.16.MT88.4 R56, [R201+0x8880] ;  /* 0x00888000c938783b */ /* 0x000f280000004200 */
[----:B------:R-:W-:Y:S01]  /*c5f0*/  LDSM.16.MT88.4 R40, [R201+0x7080] ;  /* 0x00708000c928783b */ /* 0x000fe20000004200 */
[----:B------:R-:W-:-:S03]  /*c600*/  IMAD R204, R6, 0x2, R201 ;  /* 0x0000000206cc7824 */ /* 0x000fc600078e02c9 */
[----:B------:R-:W-:Y:S04]  /*c610*/  LDSM.16.MT88.4 R64, [R202+0x4880] ;  /* 0x00488000ca40783b */ /* 0x000fe80000004200 */
[----:B------:R-:W-:Y:S04]  /*c620*/  LDSM.16.MT88.4 R8, [R204+0x5880] ;  /* 0x00588000cc08783b */ /* 0x000fe80000004200 */
[----:B------:R-:W-:Y:S04]  /*c630*/  LDSM.16.MT88.4 R92, [R204+0x7080] ;  /* 0x00708000cc5c783b */ /* 0x000fe80000004200 */
[----:B------:R-:W-:Y:S01]  /*c640*/  LDSM.16.MT88.4 R96, [R201+0x7880] ;  /* 0x00788000c960783b */ /* 0x000fe20000004200 */
[C---:B-1----:R-:W-:Y:S03]  /*c650*/  HMMA.16816.F32.BF16 R52, R12.reuse, R28, RZ ;  /* 0x0000001c0c34723c */ /* 0x042fe600000418ff */
[----:B------:R-:W-:Y:S04]  /*c660*/  LDSM.16.MT88.4 R72, [R202+0x7080] ;  /* 0x00708000ca48783b */ /* 0x000fe80000004200 */
[----:B------:R-:W-:Y:S01]  /*c670*/  LDSM.16.MT88.4 R108, [R204+0x7880] ;  /* 0x00788000cc6c783b */ /* 0x000fe20000004200 */
[C---:B------:R-:W-:Y:S03]  /*c680*/  HMMA.16816.F32.BF16 R44, R12.reuse, R30, RZ ;  /* 0x0000001e0c2c723c */ /* 0x040fe600000418ff */
[----:B------:R-:W1:Y:S04]  /*c690*/  LDSM.16.MT88.4 R28, [R202+0x4080] ;  /* 0x00408000ca1c783b */ /* 0x000e680000004200 */
[----:B------:R-:W-:Y:S01]  /*c6a0*/  LDSM.16.MT88.4 R144, [R201+0x5080] ;  /* 0x00508000c990783b */ /* 0x000fe20000004200 */
[----:B----4-:R-:W-:Y:S08]  /*c6b0*/  HMMA.16816.F32.BF16 R20, R12, R24, RZ ;  /* 0x000000180c14723c */ /* 0x010ff000000418ff */
[C---:B-----5:R-:W-:Y:S01]  /*c6c0*/  HMMA.16816.F32.BF16 R120, R16.reuse, R60, R52 ;  /* 0x0000003c1078723c */ /* 0x060fe20000041834 */
[----:B------:R-:W-:Y:S07]  /*c6d0*/  LDSM.16.MT88.4 R52, [R204+0x4880] ;  /* 0x00488000cc34783b */ /* 0x000fee0000004200 */
[----:B------:R-:W-:Y:S01]  /*c6e0*/  HMMA.16816.F32.BF16 R116, R16, R62, R44 ;  /* 0x0000003e1074723c */ /* 0x000fe2000004182c */
[----:B------:R-:W4:Y:S04]  /*c6f0*/  LDSM.16.MT88.4 R60, [R201+0x9080] ;  /* 0x00908000c93c783b */ /* 0x000f280000004200 */
[----:B------:R-:W-:Y:S03]  /*c700*/  LDSM.16.MT88.4 R44, [R204+0x6080] ;  /* 0x00608000cc2c783b */ /* 0x000fe60000004200 */
[----:B------:R-:W-:Y:S01]  /*c710*/  HMMA.16816.F32.BF16 R48, R12, R26, RZ ;  /* 0x0000001a0c30723c */ /* 0x000fe200000418ff */
[----:B------:R-:W5:Y:S07]  /*c720*/  LDSM.16.MT88.4 R24, [R204+0x4080] ;  /* 0x00408000cc18783b */ /* 0x000f6e0000004200 */
[----:B------:R-:W-:Y:S01]  /*c730*/  HMMA.16816.F32.BF16 R140, R16, R32, R20 ;  /* 0x00000020108c723c */ /* 0x000fe20000041814 */
[----:B------:R-:W4:Y:S07]  /*c740*/  LDSM.16.MT88.4 R20, [R202+0x5880] ;  /* 0x00588000ca14783b */ /* 0x000f2e0000004200 */
[C---:B------:R-:W-:Y:S08]  /*c750*/  HMMA.16816.F32.BF16 R104, R12.reuse, R56, RZ ;  /* 0x000000380c68723c */ /* 0x040ff000000418ff */
[C---:B------:R-:W-:Y:S08]  /*c760*/  HMMA.16816.F32.BF16 R88, R12.reuse, R58, RZ ;  /* 0x0000003a0c58723c */ /* 0x040ff000000418ff */
[----:B-1----:R-:W-:Y:S08]  /*c770*/  HMMA.16816.F32.BF16 R80, R12, R30, RZ ;  /* 0x0000001e0c50723c */ /* 0x002ff000000418ff */
[----:B------:R-:W-:Y:S01]  /*c780*/  HMMA.16816.F32.BF16 R124, R16, R34, R48 ;  /* 0x00000022107c723c */ /* 0x000fe20000041830 */
[----:B------:R-:W1:Y:S07]  /*c790*/  LDSM.16.MT88.4 R48, [R202+0x6080] ;  /* 0x00608000ca30783b */ /* 0x000e6e0000004200 */
[C---:B------:R-:W-:Y:S08]  /*c7a0*/  HMMA.16816.F32.BF16 R36, R12.reuse, R40, RZ ;  /* 0x000000280c24723c */ /* 0x040ff000000418ff */
[C---:B------:R-:W-:Y:S08]  /*c7b0*/  HMMA.16816.F32.BF16 R84, R12.reuse, R28, RZ ;  /* 0x0000001c0c54723c */ /* 0x040ff000000418ff */
[C---:B------:R-:W-:Y:S08]  /*c7c0*/  HMMA.16816.F32.BF16 R32, R12.reuse, R8, RZ ;  /* 0x000000080c20723c */ /* 0x040ff000000418ff */
[C---:B------:R-:W-:Y:S08]  /*c7d0*/  HMMA.16816.F32.BF16 R28, R12.reuse, R10, RZ ;  /* 0x0000000a0c1c723c */ /* 0x040ff000000418ff */
[C---:B------:R-:W-:Y:S01]  /*c7e0*/  HMMA.16816.F32.BF16 R100, R12.reuse, R42, RZ ;  /* 0x0000002a0c64723c */ /* 0x040fe200000418ff */
[----:B------:R-:W1:Y:S07]  /*c7f0*/  LDSM.16.MT88.4 R40, [R202+0x7880] ;  /* 0x00788000ca28783b */ /* 0x000e6e0000004200 */
[----:B------:R-:W-:Y:S08]  /*c800*/  HMMA.16816.F32.BF16 R8, R12, R92, RZ ;  /* 0x0000005c0c08723c */ /* 0x000ff000000418ff */
[C---:B----4-:R-:W-:Y:S08]  /*c810*/  HMMA.16816.F32.BF16 R104, R16.reuse, R60, R104 ;  /* 0x0000003c1068723c */ /* 0x050ff00000041868 */
[C---:B------:R-:W-:Y:S08]  /*c820*/  HMMA.16816.F32.BF16 R128, R16.reuse, R62, R88 ;  /* 0x0000003e1080723c */ /* 0x040ff00000041858 */
[----:B------:R-:W-:Y:S08]  /*c830*/  HMMA.16816.F32.BF16 R60, R16, R66, R80 ;  /* 0x00000042103c723c */ /* 0x000ff00000041850 */
[C---:B-----5:R-:W-:Y:S08]  /*c840*/  HMMA.16816.F32.BF16 R76, R12.reuse, R24, RZ ;  /* 0x000000180c4c723c */ /* 0x060ff000000418ff */
[C---:B------:R-:W-:Y:S08]  /*c850*/  HMMA.16816.F32.BF16 R68, R12.reuse, R26, RZ ;  /* 0x0000001a0c44723c */ /* 0x040ff000000418ff */
[----:B------:R-:W-:Y:S08]  /*c860*/  HMMA.16816.F32.BF16 R56, R12, R20, RZ ;  /* 0x000000140c38723c */ /* 0x000ff000000418ff */
[----:B------:R-:W-:Y:S08]  /*c870*/  HMMA.16816.F32.BF16 R112, R16, R96, R36 ;  /* 0x000000601070723c */ /* 0x000ff00000041824 */
[C---:B------:R-:W-:Y:S08]  /*c880*/  HMMA.16816.F32.BF16 R36, R12.reuse, R22, RZ ;  /* 0x000000160c24723c */ /* 0x040ff000000418ff */
[C---:B------:R-:W-:Y:S08]  /*c890*/  HMMA.16816.F32.BF16 R24, R12.reuse, R72, RZ ;  /* 0x000000480c18723c */ /* 0x040ff000000418ff */
[----:B------:R-:W-:Y:S01]  /*c8a0*/  HMMA.16816.F32.BF16 R20, R12, R74, RZ ;  /* 0x0000004a0c14723c */ /* 0x000fe200000418ff */
[----:B------:R-:W4:Y:S07]  /*c8b0*/  LDSM.16.MT88.4 R72, [R202+0x8880] ;  /* 0x00888000ca48783b */ /* 0x000f2e0000004200 */
[C---:B------:R-:W-:Y:S01]  /*c8c0*/  HMMA.16816.F32.BF16 R100, R16.reuse, R98, R100 ;  /* 0x000000621064723c */ /* 0x040fe20000041864 */
[----:B------:R-:W5:Y:S07]  /*c8d0*/  LDSM.16.MT88.4 R96, [R204+0x8880] ;  /* 0x00888000cc60783b */ /* 0x000f6e0000004200 */
[C---:B------:R-:W-:Y:S01]  /*c8e0*/  HMMA.16816.F32.BF16 R148, R16.reuse, R64, R84 ;  /* 0x000000401094723c */ /* 0x040fe20000041854 */
[----:B------:R-:W-:Y:S01]  /*c8f0*/  IMAD R203, R6, 0x2, R202 ;  /* 0x0000000206cb7824 */ /* 0x000fe200078e02ca */
[----:B------:R-:W-:Y:S06]  /*c900*/  LDSM.16.MT88.4 R64, [R201+0x6880] ;  /* 0x00688000c940783b */ /* 0x000fec0000004200 */
[----:B------:R-:W-:Y:S01]  /*c910*/  HMMA.16816.F32.BF16 R88, R16, R108, R8 ;  /* 0x0000006c1058723c */ /* 0x000fe20000041808 */
[----:B------:R-:W-:Y:S01]  /*c920*/  IMAD.MOV.U32 R87, RZ, RZ, R60 ;  /* 0x000000ffff577224 */ /* 0x000fe200078e003c */
[----:B------:R-:W-:Y:S01]  /*c930*/  MOV R85, R62 ;  /* 0x0000003e00557202 */ /* 0x000fe20000000f00 */
[----:B------:R-:W-:-:S05]  /*c940*/  IMAD.MOV.U32 R86, RZ, RZ, R61 ;  /* 0x000000ffff567224 */ /* 0x000fca00078e003d */
[C---:B------:R-:W-:Y:S01]  /*c950*/  HMMA.16816.F32.BF16 R216, R16.reuse, R44, R32 ;  /* 0x0000002c10d8723c */ /* 0x040fe20000041820 */
[----:B------:R-:W-:Y:S01]  /*c960*/  IMAD.MOV.U32 R84, RZ, RZ, R63 ;  /* 0x000000ffff547224 */ /* 0x000fe200078e003f */
[----:B------:R-:W-:Y:S06]  /*c970*/  LDSM.16.MT88.4 R32, [R203+0x4080] ;  /* 0x00408000cb20783b */ /* 0x000fec0000004200 */
[----:B------:R-:W-:Y:S01]  /*c980*/  HMMA.16816.F32.BF16 R196, R16, R46, R28 ;  /* 0x0000002e10c4723c */ /* 0x000fe2000004181c */
[----:B------:R-:W-:Y:S04]  /*c990*/  LDSM.16.MT88.4 R44, [R204+0x9080] ;  /* 0x00908000cc2c783b */ /* 0x000fe80000004200 */
[----:B------:R-:W-:Y:S03]  /*c9a0*/  LDSM.16.MT88.4 R28, [R203+0x5880] ;  /* 0x00588000cb1c783b */ /* 0x000fe60000004200 */
[----:B------:R-:W-:Y:S01]  /*c9b0*/  HMMA.16816.F32.BF16 R8, R12, R94, RZ ;  /* 0x0000005e0c08723c */ /* 0x000fe200000418ff */
[----:B------:R-:W-:Y:S01]  /*c9c0*/  MOV R93, R128 ;  /* 0x00000080005d7202 */ /* 0x000fe20000000f00 */
[----:B------:R-:W-:Y:S01]  /*c9d0*/  IMAD.MOV.U32 R92, RZ, RZ, R129 ;  /* 0x000000ffff5c7224 */ /* 0x000fe200078e0081 */
[----:B------:R-:W-:Y:S01]  /*c9e0*/  MOV R0, R131 ;  /* 0x0000008300007202 */ /* 0x000fe20000000f00 */
[----:B------:R-:W-:Y:S01]  /*c9f0*/  IMAD.MOV.U32 R2, RZ, RZ, R130 ;  /* 0x000000ffff027224 */ /* 0x000fe200078e0082 */
[----:B------:R-:W-:Y:S03]  /*ca00*/  LDSM.16.MT88.4 R80, [R203+0x9080] ;  /* 0x00908000cb50783b */ /* 0x000fe60000004200 */
[C---:B------:R-:W-:Y:S01]  /*ca10*/  HMMA.16816.F32.BF16 R156, R16.reuse, R52, R76 ;  /* 0x00000034109c723c */ /* 0x040fe2000004184c */
[----:B------:R-:W-:Y:S07]  /*ca20*/  LDSM.16.MT88.4 R76, [R201+0x8080] ;  /* 0x00808000c94c783b */ /* 0x000fee0000004200 */
[C---:B------:R-:W-:Y:S01]  /*ca30*/  HMMA.16816.F32.BF16 R60, R16.reuse, R54, R68 ;  /* 0x00000036103c723c */ /* 0x040fe20000041844 */
[----:B------:R-:W-:Y:S07]  /*ca40*/  LDSM.16.MT88.4 R68, [R203+0x4880] ;  /* 0x00488000cb44783b */ /* 0x000fee0000004200 */
[C---:B-1----:R-:W-:Y:S01]  /*ca50*/  HMMA.16816.F32.BF16 R52, R16.reuse, R48, R56 ;  /* 0x000000301034723c */ /* 0x042fe20000041838 */
[----:B------:R-:W-:Y:S07]  /*ca60*/  LDSM.16.MT88.4 R56, [R203+0x7880] ;  /* 0x00788000cb38783b */ /* 0x000fee0000004200 */
[C---:B------:R-:W-:Y:S01]  /*ca70*/  HMMA.16816.F32.BF16 R36, R16.reuse, R50, R36 ;  /* 0x000000321024723c */ /* 0x040fe20000041824 */
[----:B------:R-:W1:Y:S07]  /*ca80*/  LDSM.16.MT88.4 R48, [R202+0x9080] ;  /* 0x00908000ca30783b */ /* 0x000e6e0000004200 */
[C---:B------:R-:W-:Y:S01]  /*ca90*/  HMMA.16816.F32.BF16 R184, R16.reuse, R110, R8 ;  /* 0x0000006e10b8723c */ /* 0x040fe20000041808 */
[----:B------:R-:W1:Y:S07]  /*caa0*/  LDSM.16.MT88.4 R8, [R203+0x7080] ;  /* 0x00708000cb08783b */ /* 0x000e6e0000004200 */
[----:B------:R-:W-:Y:S01]  /*cab0*/  HMMA.16816.F32.BF16 R192, R16, R40, R24 ;  /* 0x0000002810c0723c */ /* 0x000fe20000041818 */
[----:B------:R-:W-:Y:S01]  /*cac0*/  MOV R153, R52 ;  /* 0x0000003400997202 */ /* 0x000fe20000000f00 */
[----:B------:R-:W-:Y:S01]  /*cad0*/  IMAD.MOV.U32 R152, RZ, RZ, R53 ;  /* 0x000000ffff987224 */ /* 0x000fe200078e0035 */
[----:B------:R-:W-:Y:S01]  /*cae0*/  MOV R138, R55 ;  /* 0x00000037008a7202 */ /* 0x000fe20000000f00 */
[----:B------:R-:W-:-:S04]  /*caf0*/  IMAD.MOV.U32 R139, RZ, RZ, R54 ;  /* 0x000000ffff8b7224 */ /* 0x000fc800078e0036 */
[----:B------:R-:W-:Y:S01]  /*cb00*/  HMMA.16816.F32.BF16 R188, R16, R42, R20 ;  /* 0x0000002a10bc723c */ /* 0x000fe20000041814 */
[----:B------:R-:W2:Y:S01]  /*cb10*/  LDSM.16.MT88.4 R52, [R203+0x8880] ;  /* 0x00888000cb34783b */ /* 0x000ea20000004200 */
[----:B------:R-:W-:Y:S01]  /*cb20*/  IMAD.MOV.U32 R161, RZ, RZ, R36 ;  /* 0x000000ffffa17224 */ /* 0x000fe200078e0024 */
[----:B------:R-:W-:Y:S01]  /*cb30*/  MOV R160, R37 ;  /* 0x0000002500a07202 */ /* 0x000fe20000000f00 */
[----:B------:R-:W-:Y:S01]  /*cb40*/  IMAD.MOV.U32 R155, RZ, RZ, R38 ;  /* 0x000000ffff9b7224 */ /* 0x000fe200078e0026 */
[----:B------:R-:W-:Y:S01]  /*cb50*/  MOV R154, R39 ;  /* 0x00000027009a7202 */ /* 0x000fe20000000f00 */
[----:B------:R-:W-:Y:S01]  /*cb60*/  IMAD.MOV.U32 R131, RZ, RZ, R60 ;  /* 0x000000ffff837224 */ /* 0x000fe200078e003c */
[----:B------:R-:W-:Y:S01]  /*cb70*/  MOV R130, R61 ;  /* 0x0000003d00827202 */ /* 0x000fe20000000f00 */
[C---:B----4-:R-:W-:Y:S01]  /*cb80*/  HMMA.16816.F32.BF16 R40, R12.reuse, R72, RZ ;  /* 0x000000480c28723c */ /* 0x050fe200000418ff */
[----:B------:R-:W-:Y:S01]  /*cb90*/  IMAD.MOV.U32 R129, RZ, RZ, R62 ;  /* 0x000000ffff817224 */ /* 0x000fe200078e003e */
[----:B------:R-:W-:Y:S06]  /*cba0*/  LDSM.16.MT88.4 R108, [R201+0x9880] ;  /* 0x00988000c96c783b */ /* 0x000fec0000004200 */
[C---:B------:R-:W-:Y:S08]  /*cbb0*/  HMMA.16816.F32.BF16 R36, R12.reuse, R74, RZ ;  /* 0x0000004a0c24723c */ /* 0x040ff000000418ff */
[----:B-----5:R-:W-:Y:S01]  /*cbc0*/  HMMA.16816.F32.BF16 R24, R12, R96, RZ ;  /* 0x000000600c18723c */ /* 0x020fe200000418ff */
[----:B------:R-:W-:-:S02]  /*cbd0*/  IMAD.MOV.U32 R128, RZ, RZ, R63 ;  /* 0x000000ffff807224 */ /* 0x000fc400078e003f */
[----:B------:R-:W4:Y:S05]  /*cbe0*/  LDSM.16.MT88.4 R60, [R203+0x6080] ;  /* 0x00608000cb3c783b */ /* 0x000f2a0000004200 */
[----:B------:R-:W-:Y:S08]  /*cbf0*/  HMMA.16816.F32.BF16 R20, R12, R98, RZ ;  /* 0x000000620c14723c */ /* 0x000ff000000418ff */
[C---:B-1----:R-:W-:Y:S08]  /*cc00*/  HMMA.16816.F32.BF16 R180, R16.reuse, R48, R40 ;  /* 0x0000003010b4723c */ /* 0x042ff00000041828 */
[C---:B------:R-:W-:Y:S08]  /*cc10*/  HMMA.16816.F32.BF16 R176, R16.reuse, R50, R36 ;  /* 0x0000003210b0723c */ /* 0x040ff00000041824 */
[----:B------:R-:W-:Y:S08]  /*cc20*/  HMMA.16816.F32.BF16 R172, R16, R44, R24 ;  /* 0x0000002c10ac723c */ /* 0x000ff00000041818 */
[C---:B------:R-:W-:Y:S08]  /*cc30*/  HMMA.16816.F32.BF16 R48, R12.reuse, R32, RZ ;  /* 0x000000200c30723c */ /* 0x040ff000000418ff */
[----:B------:R-:W-:Y:S08]  /*cc40*/  HMMA.16816.F32.BF16 R36, R12, R34, RZ ;  /* 0x000000220c24723c */ /* 0x000ff000000418ff */
[----:B------:R-:W-:Y:S08]  /*cc50*/  HMMA.16816.F32.BF16 R168, R16, R46, R20 ;  /* 0x0000002e10a8723c */ /* 0x000ff00000041814 */
[C---:B------:R-:W-:Y:S08]  /*cc60*/  HMMA.16816.F32.BF16 R32, R12.reuse, R28, RZ ;  /* 0x0000001c0c20723c */ /* 0x040ff000000418ff */
[C---:B------:R-:W-:Y:S08]  /*cc70*/  HMMA.16816.F32.BF16 R24, R12.reuse, R8, RZ ;  /* 0x000000080c18723c */ /* 0x040ff000000418ff */
[C---:B------:R-:W-:Y:S08]  /*cc80*/  HMMA.16816.F32.BF16 R28, R12.reuse, R30, RZ ;  /* 0x0000001e0c1c723c */ /* 0x040ff000000418ff */
[C---:B------:R-:W-:Y:S08]  /*cc90*/  HMMA.16816.F32.BF16 R20, R12.reuse, R10, RZ ;  /* 0x0000000a0c14723c */ /* 0x040ff000000418ff */
[C---:B--2---:R-:W-:Y:S08]  /*cca0*/  HMMA.16816.F32.BF16 R8, R12.reuse, R52, RZ ;  /* 0x000000340c08723c */ /* 0x044ff000000418ff */
[----:B------:R-:W-:Y:S01]  /*ccb0*/  HMMA.16816.F32.BF16 R12, R12, R54, RZ ;  /* 0x000000360c0c723c */ /* 0x000fe200000418ff */
[----:B------:R-:W-:Y:S07]  /*ccc0*/  LDSM.16.MT88.4 R52, [R202+0x6880] ;  /* 0x00688000ca34783b */ /* 0x000fee0000004200 */
[C---:B------:R-:W-:Y:S07]  /*ccd0*/  HMMA.16816.F32.BF16 R40, R132.reuse, R64, R120 ;  /* 0x000000408428723c */ /* 0x040fee0000041878 */
[----:B------:R-:W-:Y:S01]  /*cce0*/  MOV R120, R161 ;  /* 0x000000a100787202 */ /* 0x000fe20000000f00 */
[C---:B------:R-:W-:Y:S01]  /*ccf0*/  HMMA.16816.F32.BF16 R72, R132.reuse, R76, R112 ;  /* 0x0000004c8448723c */ /* 0x040fe20000041870 */
[----:B------:R-:W-:Y:S01]  /*cd00*/  IMAD.MOV.U32 R121, RZ, RZ, R160 ;  /* 0x000000ffff797224 */ /* 0x000fe200078e00a0 */
[----:B------:R-:W-:Y:S01]  /*cd10*/  MOV R122, R155 ;  /* 0x0000009b007a7202 */ /* 0x000fe20000000f00 */
[----:B------:R-:W-:Y:S01]  /*cd20*/  IMAD.MOV.U32 R123, RZ, RZ, R154 ;  /* 0x000000ffff7b7224 */ /* 0x000fe200078e009a */
[----:B------:R-:W-:Y:S03]  /*cd30*/  LDSM.16.MT88.4 R160, [R204+0x5080] ;  /* 0x00508000cca0783b */ /* 0x000fe60000004200 */
[----:B------:R-:W-:Y:S01]  /*cd40*/  MOV R112, R153 ;  /* 0x0000009900707202 */ /* 0x000fe20000000f00 */
[----:B------:R-:W-:Y:S01]  /*cd50*/  IMAD.MOV.U32 R113, RZ, RZ, R152 ;  /* 0x000000ffff717224 */ /* 0x000fe200078e0098 */
[----:B------:R-:W-:Y:S01]  /*cd60*/  HMMA.16816.F32.BF16 R44, R132, R66, R116 ;  /* 0x00000042842c723c */ /* 0x000fe20000041874 */
[----:B------:R-:W1:Y:S04]  /*cd70*/  LDSM.16.MT88.4 R152, [R202+0x5080] ;  /* 0x00508000ca98783b */ /* 0x000e680000004200 */
[----:B------:R-:W-:Y:S03]  /*cd80*/  LDSM.16.MT88.4 R116, [R202+0x9880] ;  /* 0x00988000ca74783b */ /* 0x000fe60000004200 */
[----:B------:R-:W-:Y:S01]  /*cd90*/  HMMA.16816.F32.BF16 R96, R16, R70, R36 ;  /* 0x000000461060723c */ /* 0x000fe20000041824 */
[----:B------:R-:W2:Y:S07]  /*cda0*/  LDSM.16.MT88.4 R36, [R203+0x5080] ;  /* 0x00508000cb24783b */ /* 0x000eae0000004200 */
[----:B------:R-:W-:Y:S08]  /*cdb0*/  HMMA.16816.F32.BF16 R140, R132, R144, R140 ;  /* 0x00000090848c723c */ /* 0x000ff0000004188c */
[C---:B------:R-:W-:Y:S01]  /*cdc0*/  HMMA.16816.F32.BF16 R164, R16.reuse, R68, R48 ;  /* 0x0000004410a4723c */ /* 0x040fe20000041830 */
[----:B------:R-:W-:Y:S06]  /*cdd0*/  LDSM.16.MT88.4 R68, [R203+0x6880] ;  /* 0x00688000cb44783b */ /* 0x000fec0000004200 */
[----:B------:R-:W-:Y:S01]  /*cde0*/  MOV R48, R131 ;  /* 0x0000008300307202 */ /* 0x000fe20000000f00 */
[----:B----4-:R-:W-:Y:S01]  /*cdf0*/  HMMA.16816.F32.BF16 R64, R16, R60, R32 ;  /* 0x0000003c1040723c */ /* 0x010fe20000041820 */
[----:B------:R-:W-:Y:S01]  /*ce00*/  IMAD.MOV.U32 R49, RZ, RZ, R130 ;  /* 0x000000ffff317224 */ /* 0x000fe200078e0082 */
[----:B------:R-:W-:Y:S01]  /*ce10*/  MOV R50, R129 ;  /* 0x0000008100327202 */ /* 0x000fe20000000f00 */
[----:B------:R-:W-:-:S04]  /*ce20*/  IMAD.MOV.U32 R51, RZ, RZ, R128 ;  /* 0x000000ffff337224 */ /* 0x000fc800078e0080 */
[----:B------:R-:W-:Y:S01]  /*ce30*/  MOV R32, R87 ;  /* 0x0000005700207202 */ /* 0x000fe20000000f00 */
[----:B------:R-:W-:Y:S01]  /*ce40*/  HMMA.16816.F32.BF16 R24, R16, R56, R24 ;  /* 0x000000381018723c */ /* 0x000fe20000041818 */
[----:B------:R-:W-:Y:S01]  /*ce50*/  IMAD.MOV.U32 R33, RZ, RZ, R86 ;  /* 0x000000ffff217224 */ /* 0x000fe200078e0056 */
[----:B------:R-:W-:Y:S01]  /*ce60*/  MOV R34, R85 ;  /* 0x0000005500227202 */ /* 0x000fe20000000f00 */
[----:B------:R-:W-:Y:S02]  /*ce70*/  IMAD.MOV.U32 R35, RZ, RZ, R84 ;  /* 0x000000ffff237224 */ /* 0x000fe400078e0054 */
[----:B------:R-:W-:Y:S02]  /*ce80*/  LDSM.16.MT88.4 R84, [R202+0x8080] ;  /* 0x00808000ca54783b */ /* 0x000fe40000004200 */
[----:B------:R-:W-:Y:S01]  /*ce90*/  MOV R56, R93 ;  /* 0x0000005d00387202 */ /* 0x000fe20000000f00 */
[C---:B------:R-:W-:Y:S01]  /*cea0*/  HMMA.16816.F32.BF16 R144, R132.reuse, R146, R124 ;  /* 0x000000928490723c */ /* 0x040fe2000004187c */
[----:B------:R-:W-:Y:S01]  /*ceb0*/  IMAD.MOV.U32 R57, RZ, RZ, R92 ;  /* 0x000000ffff397224 */ /* 0x000fe200078e005c */
[----:B------:R-:W-:Y:S04]  /*cec0*/  LDSM.16.MT88.4 R124, [R204+0x9880] ;  /* 0x00988000cc7c783b */ /* 0x000fe80000004200 */
[----:B------:R-:W-:Y:S02]  /*ced0*/  LDSM.16.MT88.4 R92, [R204+0x8080] ;  /* 0x00808000cc5c783b */ /* 0x000fe40000004200 */
[----:B------:R-:W-:Y:S02]  /*cee0*/  HMMA.16816.F32.BF16 R76, R132, R78, R100 ;  /* 0x0000004e844c723c */ /* 0x000fe40000041864 */
[----:B------:R-:W-:Y:S06]  /*cef0*/  LDSM.16.MT88.4 R100, [R203+0x8080] ;  /* 0x00808000cb64783b */ /* 0x000fec0000004200 */
[C---:B------:R-:W-:Y:S01]  /*cf00*/  HMMA.16816.F32.BF16 R28, R16.reuse, R62, R28 ;  /* 0x0000003e101c723c */ /* 0x040fe2000004181c */
[----:B------:R-:W4:Y:S07]  /*cf10*/  LDSM.16.MT88.4 R60, [R204+0x6880] ;  /* 0x00688000cc3c783b */ /* 0x000f2e0000004200 */
[----:B------:R-:W-:Y:S01]  /*cf20*/  HMMA.16816.F32.BF16 R128, R16, R80, R8 ;  /* 0x000000501080723c */ /* 0x000fe20000041808 */
[----:B------:R-:W5:Y:S01]  /*cf30*/  LDSM.16.MT88.4 R8, [R203+0x9880] ;  /* 0x00988000cb08783b */ /* 0x000f620000004200 */
[----:B------:R-:W-:-:S04]  /*cf40*/  MOV R236, 0x1 ;  /* 0x0000000100ec7802 */ /* 0x000fc80000000f00 */
[----:B------:R-:W-:Y:S02]  /*cf50*/  ISETP.NE.AND P0, PT, R236, c[0x0][0x2c4], PT ;  /* 0x0000b100ec007a0c */ /* 0x000fe40003f05270 */
[----:B------:R-:W-:Y:S01]  /*cf60*/  HMMA.16816.F32.BF16 R20, R16, R58, R20 ;  /* 0x0000003a1014723c */ /* 0x000fe20000041814 */
[----:B------:R-:W-:-:S07]  /*cf70*/  IMAD.SHL.U32 R3, R3, 0x80, RZ ;  /* 0x0000008003037824 */ /* 0x000fce00078e00ff */
[----:B------:R-:W-:Y:S01]  /*cf80*/  HMMA.16816.F32.BF16 R12, R16, R82, R12 ;  /* 0x00000052100c723c */ /* 0x000fe2000004180c */
[----:B------:R-:W-:Y:S02]  /*cf90*/  MOV R58, R2 ;  /* 0x00000002003a7202 */ /* 0x000fe40000000f00 */
[----:B------:R-:W-:Y:S01]  /*cfa0*/  @P0 IMAD.HI.U32 R2, R3, c[0x0][0x2c8], RZ ;  /* 0x0000b20003020a27 */ /* 0x000fe200078e00ff */
[----:B------:R-:W-:-:S03]  /*cfb0*/  LOP3.LUT R212, R212, 0xffffdfff, RZ, 0xc0, !PT ;  /* 0xffffdfffd4d47812 */ /* 0x000fc600078ec0ff */
[----:B------:R-:W-:Y:S01]  /*cfc0*/  IMAD.MOV.U32 R59, RZ, RZ, R0 ;  /* 0x000000ffff3b7224 */ /* 0x000fe200078e0000 */
[----:B------:R-:W-:Y:S02]  /*cfd0*/  MOV R0, R3 ;  /* 0x0000000300007202 */ /* 0x000fe40000000f00 */
[----:B------:R-:W-:Y:S02]  /*cfe0*/  @P0 LOP3.LUT R212, R212, 0x2000, RZ, 0xfc, !PT ;  /* 0x00002000d4d40812 */ /* 0x000fe400078efcff */
[----:B------:R-:W-:Y:S01]  /*cff0*/  @P0 SHF.R.U32.HI R0, RZ, c[0x0][0x2cc], R2 ;  /* 0x0000b300ff000a19 */ /* 0x000fe20000011602 */
[----:B------:R-:W-:Y:S01]  /*d000*/  IMAD.MOV.U32 R115, RZ, RZ, R138 ;  /* 0x000000ffff737224 */ /* 0x000fe200078e008a */
[----:B------:R-:W-:Y:S02]  /*d010*/  ISETP.LE.AND P0, PT, R236, c[0x0][0x32c], PT ;  /* 0x0000cb00ec007a0c */ /* 0x000fe40003f03270 */
[----:B------:R-:W-:Y:S01]  /*d020*/  MOV R114, R139 ;  /* 0x0000008b00727202 */ /* 0x000fe20000000f00 */
[----:B-1----:R-:W-:Y:S01]  /*d030*/  HMMA.16816.F32.BF16 R148, R132, R152, R148 ;  /* 0x000000988494723c */ /* 0x002fe20000041894 */
[----:B---3--:R-:W-:-:S02]  /*d040*/  IADD3 R0, -R4, R137, R0 ;  /* 0x0000008904007210 */ /* 0x008fc40007ffe100 */
[----:B------:R-:W-:-:S05]  /*d050*/  LOP3.LUT R212, R212, 0xffffefff, RZ, 0xc0, !PT ;  /* 0xffffefffd4d47812 */ /* 0x000fca00078ec0ff */
[C---:B------:R-:W-:Y:S08]  /*d060*/  HMMA.16816.F32.BF16 R156, R132.reuse, R160, R156 ;  /* 0x000000a0849c723c */ /* 0x040ff0000004189c */
[C---:B------:R-:W-:Y:S08]  /*d070*/  HMMA.16816.F32.BF16 R152, R132.reuse, R154, R32 ;  /* 0x0000009a8498723c */ /* 0x040ff00000041820 */
[----:B------:R-:W-:Y:S01]  /*d080*/  HMMA.16816.F32.BF16 R160, R132, R162, R48 ;  /* 0x000000a284a0723c */ /* 0x000fe20000041830 */
[----:B------:R-:W-:-:S07]  /*d090*/  IADD3 R222, R222, -0x2, RZ ;  /* 0xfffffffedede7810 */ /* 0x000fce0007ffe0ff */
[----:B------:R-:W-:Y:S01]  /*d0a0*/  HMMA.16816.F32.BF16 R104, R132, R108, R104 ;  /* 0x0000006c8468723c */ /* 0x000fe20000041868 */
[----:B------:R-:W-:-:S07]  /*d0b0*/  IADD3 R4, R0, c[0x0][0x328], RZ ;  /* 0x0000ca0000047a10 */ /* 0x000fce0007ffe0ff */
[----:B------:R-:W-:Y:S01]  /*d0c0*/  HMMA.16816.F32.BF16 R48, R132, R52, R112 ;  /* 0x000000348430723c */ /* 0x000fe20000041870 */
[----:B------:R-:W-:-:S07]  /*d0d0*/  @P0 LOP3.LUT R212, R212, 0x1000, RZ, 0xfc, !PT ;  /* 0x00001000d4d40812 */ /* 0x000fce00078efcff */
[C---:B--2---:R-:W-:Y:S08]  /*d0e0*/  HMMA.16816.F32.BF16 R32, R132.reuse, R36, R164 ;  /* 0x000000248420723c */ /* 0x044ff000000418a4 */
        /* <DEDUP_REMOVED lines=18> */
[----:B------:R-:W-:Y:S01]  /*d210*/  HMMA.16816.F32.BF16 R132, R132, R10, R12 ;  /* 0x0000000a8484723c */ /* 0x000fe2000004180c */
[----:B------:R-:W-:Y:S07]  /*d220*/  @!P0 BRA `(.L_x_1219) ;  /* 0x0000011000008947 */ /* 0x000fee0003800000 */
[C---:B------:R-:W-:Y:S01]  /*d230*/  ISETP.GT.AND P0, PT, R0.reuse, RZ, PT ;  /* 0x000000ff0000720c */ /* 0x040fe20003f04270 */
[----:B------:R-:W-:Y:S01]  /*d240*/  BSSY B0, `(.L_x_1220) ;  /* 0x000000c000007945 */ /* 0x000fe20003800000 */
[----:B------:R-:W-:-:S11]  /*d250*/  IADD3 R2, R0, -0x1, RZ ;  /* 0xffffffff00027810 */ /* 0x000fd60007ffe0ff */
[----:B------:R-:W-:Y:S05]  /*d260*/  @P0 BRA `(.L_x_1221) ;  /* 0x0000006000000947 */ /* 0x000fea0003800000 */
[----:B------:R-:W-:Y:S01]  /*d270*/  ISETP.NE.AND P0, PT, R236, c[0x0][0x32c], PT ;  /* 0x0000cb00ec007a0c */ /* 0x000fe20003f05270 */
[----:B------:R-:W-:-:S12]  /*d280*/  IMAD.MOV R0, RZ, RZ, -R0 ;  /* 0x000000ffff007224 */ /* 0x000fd800078e0a00 */
[----:B------:R-:W-:-:S05]  /*d290*/  @P0 IMAD.HI.U32 R2, R0, c[0x0][0x330], RZ ;  /* 0x0000cc0000020a27 */ /* 0x000fca00078e00ff */
[----:B------:R-:W-:-:S04]  /*d2a0*/  @P0 SHF.R.U32.HI R0, RZ, c[0x0][0x334], R2 ;  /* 0x0000cd00ff000a19 */ /* 0x000fc80000011602 */
[----:B------:R-:W-:Y:S01]  /*d2b0*/  LOP3.LUT R2, RZ, R0, RZ, 0x33, !PT ;  /* 0x00000000ff027212 */ /* 0x000fe200078e33ff */
[----:B------:R-:W-:Y:S05]  /*d2c0*/  BRA `(.L_x_1222) ;  /* 0x0000003000007947 */ /* 0x000fea0003800000 */
.L_x_1221:
[----:B------:R-:W-:-:S13]  /*d2d0*/  ISETP.NE.AND P0, PT, R236, c[0x0][0x32c], PT ;  /* 0x0000cb00ec007a0c */ /* 0x000fda0003f05270 */
[----:B------:R-:W-:-:S05]  /*d2e0*/  @P0 IMAD.HI.U32 R0, R2, c[0x0][0x330], RZ ;  /* 0x0000cc0002000a27 */ /* 0x000fca00078e00ff */
[----:B------:R-:W-:Y:S02]  /*d2f0*/  @P0 SHF.R.U32.HI R2, RZ, c[0x0][0x334], R0 ;  /* 0x0000cd00ff020a19 */ /* 0x000fe40000011600 */
.L_x_1222:
[----:B------:R-:W-:Y:S05]  /*d300*/  BSYNC B0 ;  /* 0x0000000000007941 */ /* 0x000fea0003800000 */
.L_x_1220:
[----:B------:R-:W-:-:S05]  /*d310*/  MOV R0, c[0x0][0x32c] ;  /* 0x0000cb0000007a02 */ /* 0x000fca0000000f00 */
[----:B------:R-:W-:-:S05]  /*d320*/  IMAD R2, R2, R0, c[0x0][0x32c] ;  /* 0x0000cb0002027624 */ /* 0x000fca00078e0200 */
[----:B------:R-:W-:-:S05]  /*d330*/  IMNMX R4, R4, R2, PT ;  /* 0x0000000204047217 */ /* 0x000fca0003800200 */
.L_x_1219:
[----:B------:R-:W-:-:S05]  /*d340*/  IMAD.HI R4, R4, 0x2aaaaaab, RZ ;  /* 0x2aaaaaab04047827 */ /* 0x000fca00078e02ff */
[----:B------:R-:W-:-:S04]  /*d350*/  SHF.R.U32.HI R0, RZ, 0x1f, R4 ;  /* 0x0000001fff007819 */ /* 0x000fc80000011604 */
[----:B------:R-:W-:-:S04]  /*d360*/  LEA.HI.SX32 R4, R4, R0, 0x1d ;  /* 0x0000000004047211 */ /* 0x000fc800078feaff */
[----:B------:R-:W-:-:S04]  /*d370*/  IMNMX R228, R234, R4, !PT ;  /* 0x00000004eae47217 */ /* 0x000fc80007800200 */
[----:B------:R-:W-:-:S13]  /*d380*/  ISETP.GE.AND P0, PT, R222, R228, PT ;  /* 0x000000e4de00720c */ /* 0x000fda0003f06270 */
[----:B------:R-:W-:Y:S05]  /*d390*/  @!P0 BRA `(.L_x_1223) ;  /* 0x00003d0000008947 */ /* 0x000fea0003800000 */
[----:B------:R-:W-:Y:S01]  /*d3a0*/  SHF.R.S32.HI R2, RZ, 0x1f, R223 ;  /* 0x0000001fff027819 */ /* 0x000fe200000114df */
[----:B------:R-:W-:Y:S01]  /*d3b0*/  IMAD.SHL.U32 R229, R223, 0x2, RZ ;  /* 0x00000002dfe57824 */ /* 0x000fe200078e00ff */
[C---:B------:R-:W-:Y:S01]  /*d3c0*/  SHF.L.U64.HI R215, R249.reuse, 0x1, R252 ;  /* 0x00000001f9d77819 */ /* 0x040fe200000102fc */
[----:B------:R-:W-:Y:S01]  /*d3d0*/  IMAD.SHL.U32 R216, R249, 0x2, RZ ;  /* 0x00000002f9d87824 */ /* 0x000fe200078e00ff */
[----:B------:R-:W-:Y:S01]  /*d3e0*/  SHF.L.U64.HI R214, R223, 0x1, R2 ;  /* 0x00000001dfd67819 */ /* 0x000fe20000010202 */
[C---:B------:R-:W-:Y:S01]  /*d3f0*/  IMAD.SHL.U32 R218, R248.reuse, 0x2, RZ ;  /* 0x00000002f8da7824 */ /* 0x040fe200078e00ff */
[----:B------:R-:W-:Y:S01]  /*d400*/  SHF.L.U64.HI R217, R248, 0x1, R251 ;  /* 0x00000001f8d97819 */ /* 0x000fe200000102fb */
[C---:B------:R-:W-:Y:S01]  /*d410*/  IMAD.SHL.U32 R220, R247.reuse, 0x2, RZ ;  /* 0x00000002f7dc7824 */ /* 0x040fe200078e00ff */
[----:B------:R-:W-:Y:S02]  /*d420*/  SHF.L.U64.HI R219, R247, 0x1, R250 ;  /* 0x00000001f7db7819 */ /* 0x000fe400000102fa */
.L_x_1246:
[----:B------:R-:W-:Y:S04]  /*d430*/  DEPBAR.LE SB0, 0x0 ;  /* 0x000080000000791a */ /* 0x000fe80000000000 */
[----:B------:R-:W-:Y:S01]  /*d440*/  WARPSYNC 0xffffffff ;  /* 0xffffffff00007948 */ /* 0x000fe20003800000 */
[----:B------:R-:W-:Y:S01]  /*d450*/  BAR.SYNC.DEFER_BLOCKING 0x0 ;  /* 0x0000000000007b1d */ /* 0x000fe20000010000 */
[----:B------:R-:W-:Y:S05]  /*d460*/  ISETP.GT.AND P0, PT, R234, R222, PT ;  /* 0x000000deea00720c */ /* 0x000fea0003f04270 */
[----:B------:R1:W2:Y:S01]  /*d470*/  LDSM.16.M88.4 R28, [R209] ;  /* 0x00000000d11c783b */ /* 0x0002a20000000200 */
[----:B------:R-:W-:Y:S03]  /*d480*/  BSSY B0, `(.L_x_1224) ;  /* 0x000004d000007945 */ /* 0x000fe60003800000 */
[----:B------:R1:W3:Y:S04]  /*d490*/  LDSM.16.M88.4 R12, [R200+0xa080] ;  /* 0x00a08000c80c783b */ /* 0x0002e80000000200 */
[----:B------:R1:W4:Y:S04]  /*d4a0*/  LDSM.16.M88.4 R20, [R200+0xa880] ;  /* 0x00a88000c814783b */ /* 0x0003280000000200 */
[----:B------:R1:W1:Y:S04]  /*d4b0*/  LDSM.16.M88.4 R164, [R200+0xb080] ;  /* 0x00b08000c8a4783b */ /* 0x0002680000000200 */
[----:B------:R1:W1:Y:S04]  /*d4c0*/  LDSM.16.M88.4 R168, [R208] ;  /* 0x00000000d0a8783b */ /* 0x0002680000000200 */
[----:B------:R1:W1:Y:S04]  /*d4d0*/  LDSM.16.M88.4 R172, [R207] ;  /* 0x00000000cfac783b */ /* 0x0002680000000200 */
[----:B------:R1:W1:Y:S04]  /*d4e0*/  LDSM.16.M88.4 R176, [R207+0x800] ;  /* 0x00080000cfb0783b */ /* 0x0002680000000200 */
[----:B------:R1:W1:Y:S01]  /*d4f0*/  LDSM.16.M88.4 R180, [R207+0x1000] ;  /* 0x00100000cfb4783b */ /* 0x0002620000000200 */
[----:B------:R-:W-:-:S05]  /*d500*/  @P0 BRA `(.L_x_1225) ;  /* 0x0000044000000947 */ /* 0x000fca0003800000 */
[C---:B------:R-:W-:Y:S01]  /*d510*/  IMAD.WIDE.U32 R2, R225.reuse, c[0x0][0x208], RZ ;  /* 0x00008200e1027a25 */ /* 0x040fe200078e00ff */
[----:B------:R-:W5:Y:S01]  /*d520*/  S2R R4, SR_CTAID.Y ;  /* 0x0000000000047919 */ /* 0x000f620000002600 */
[----:B------:R-:W-:Y:S02]  /*d530*/  SHF.R.S32.HI R0, RZ, 0x1f, R225 ;  /* 0x0000001fff007819 */ /* 0x000fe400000114e1 */
[----:B------:R-:W-:Y:S03]  /*d540*/  SHF.R.S32.HI R6, RZ, 0x1f, R224 ;  /* 0x0000001fff067819 */ /* 0x000fe600000114e0 */
[----:B------:R-:W-:Y:S02]  /*d550*/  IMAD R0, R0, c[0x0][0x208], RZ ;  /* 0x0000820000007a24 */ /* 0x000fe400078e02ff */
[----:B------:R-:W-:Y:S02]  /*d560*/  IMAD R6, R6, c[0x0][0x218], RZ ;  /* 0x0000860006067a24 */ /* 0x000fe400078e02ff */
[----:B------:R-:W-:Y:S02]  /*d570*/  IMAD R0, R225, c[0x0][0x20c], R0 ;  /* 0x00008300e1007a24 */ /* 0x000fe400078e0200 */
[C---:B------:R-:W-:Y:S03]  /*d580*/  IMAD R6, R224.reuse, c[0x0][0x21c], R6 ;  /* 0x00008700e0067a24 */ /* 0x040fe600078e0206 */
[----:B------:R-:W-:Y:S05]  /*d590*/  IADD3 R3, R3, R0, RZ ;  /* 0x0000000003037210 */ /* 0x000fea0007ffe0ff */
[----:B------:R-:W-:Y:S04]  /*d5a0*/  IMAD.WIDE.U32 R2, R224, c[0x0][0x218], R2 ;  /* 0x00008600e0027a25 */ /* 0x000fe800078e0002 */
[----:B-----5:R-:W-:Y:S05]  /*d5b0*/  IMAD.WIDE.U32 R8, R4, c[0x0][0x210], RZ ;  /* 0x0000840004087a25 */ /* 0x020fea00078e00ff */
[----:B------:R-:W-:Y:S04]  /*d5c0*/  IADD3 R0, P0, R8, R2, RZ ;  /* 0x0000000208007210 */ /* 0x000fe80007f1e0ff */
[----:B------:R-:W-:Y:S02]  /*d5d0*/  IADD3.X R6, R246, R3, R6, P0, !PT ;  /* 0x00000003f6067210 */ /* 0x000fe400007fe406 */
[C---:B------:R-:W-:Y:S04]  /*d5e0*/  LEA R18, P0, R0.reuse, c[0x0][0x1f8], 0x1 ;  /* 0x00007e0000127a11 */ /* 0x040fe800078008ff */
[----:B------:R-:W-:Y:S01]  /*d5f0*/  LEA.HI.X R6, R0, c[0x0][0x1fc], R6, 0x1, P0 ;  /* 0x00007f0000067a11 */ /* 0x000fe200000f0c06 */
[----:B------:R-:W-:-:S06]  /*d600*/  BRA.DIV ~URZ, `(.L_x_1226) ;  /* 0x0000e7827f007947 */ /* 0x000fcc000b800000 */
[----:B------:R4:W3:Y:S02]  /*d610*/  SHFL.IDX PT, R4, R6, RZ, 0x181f ;  /* 0x00181fff06047589 */ /* 0x0008e400000e0000 */
.L_x_1328:
[----:B------:R-:W-:-:S05]  /*d620*/  BRA.DIV ~URZ, `(.L_x_1227) ;  /* 0x0000e7e27f007947 */ /* 0x000fca000b800000 */
[----:B------:R4:W3:Y:S02]  /*d630*/  SHFL.IDX PT, R0, R18, RZ, 0x181f ;  /* 0x00181fff12007589 */ /* 0x0008e400000e0000 */
.L_x_1329:
[----:B---3--:R-:W-:Y:S02]  /*d640*/  IADD3 R16, P0, R0, R229, RZ ;  /* 0x000000e500107210 */ /* 0x008fe40007f1e0ff */
[C---:B------:R-:W-:Y:S02]  /*d650*/  IADD3 R25, R223.reuse, 0x40, RZ ;  /* 0x00000040df197810 */ /* 0x040fe40007ffe0ff */
[C---:B------:R-:W-:Y:S01]  /*d660*/  ISETP.GE.AND P5, PT, R223.reuse, c[0x0][0x1d4], PT ;  /* 0x00007500df007a0c */ /* 0x040fe20003fa6270 */
[----:B------:R-:W-:Y:S01]  /*d670*/  IMAD.X R17, R4, 0x1, R214, P0 ;  /* 0x0000000104117824 */ /* 0x000fe200000e06d6 */
[----:B------:R-:W-:Y:S02]  /*d680*/  IADD3 R24, R223, 0x80, RZ ;  /* 0x00000080df187810 */ /* 0x000fe40007ffe0ff */
[----:B------:R-:W-:Y:S02]  /*d690*/  ISETP.GE.AND P4, PT, R25, c[0x0][0x1d4], PT ;  /* 0x0000750019007a0c */ /* 0x000fe40003f86270 */
[----:B------:R-:W-:Y:S02]  /*d6a0*/  IADD3 R10, P0, R0, R216, RZ ;  /* 0x000000d8000a7210 */ /* 0x000fe40007f1e0ff */
[----:B------:R-:W-:Y:S02]  /*d6b0*/  ISETP.GE.AND P3, PT, R24, c[0x0][0x1d4], PT ;  /* 0x0000750018007a0c */ /* 0x000fe40003f66270 */
[----:B------:R-:W-:Y:S01]  /*d6c0*/  IADD3 R19, R223, 0xc0, RZ ;  /* 0x000000c0df137810 */ /* 0x000fe20007ffe0ff */
[----:B------:R-:W-:Y:S01]  /*d6d0*/  IMAD.X R11, R4, 0x1, R215, P0 ;  /* 0x00000001040b7824 */ /* 0x000fe200000e06d7 */
[----:B------:R-:W-:Y:S01]  /*d6e0*/  IADD3 R8, P0, R0, R218, RZ ;  /* 0x000000da00087210 */ /* 0x000fe20007f1e0ff */
[----:B------:R-:W-:Y:S01]  /*d6f0*/  @!PT LDS RZ, [RZ] ;  /* 0x00000000fffff984 */ /* 0x000fe20000000800 */
[----:B------:R-:W-:Y:S01]  /*d700*/  @!PT LDS RZ, [RZ] ;  /* 0x00000000fffff984 */ /* 0x000fe20000000800 */
[----:B------:R-:W-:Y:S01]  /*d710*/  @!PT LDS RZ, [RZ] ;  /* 0x00000000fffff984 */ /* 0x000fe20000000800 */
[----:B------:R3:W-:Y:S01]  /*d720*/  LDGSTS.E.BYPASS.LTC128B.128 [R213+0x4080], [R16.64], !P5 ;  /* 0x0408000010d57fae */ /* 0x0007e2000e901d4e */
[----:B------:R-:W-:Y:S02]  /*d730*/  ISETP.GE.AND P2, PT, R19, c[0x0][0x1d4], PT ;  /* 0x0000750013007a0c */ /* 0x000fe40003f46270 */
[----:B------:R-:W-:Y:S01]  /*d740*/  LOP3.LUT P1, RZ, R212, 0x800, RZ, 0xc0, !PT ;  /* 0x00000800d4ff7812 */ /* 0x000fe2000782c0ff */
[----:B------:R3:W-:Y:S01]  /*d750*/  LDGSTS.E.BYPASS.LTC128B.128 [R213+0x5880], [R10.64], !P4 ;  /* 0x058800000ad57fae */ /* 0x0007e2000e101d4e */
[----:B------:R-:W-:Y:S01]  /*d760*/  IMAD.X R9, R4, 0x1, R217, P0 ;  /* 0x0000000104097824 */ /* 0x000fe200000e06d9 */
[----:B------:R-:W-:Y:S04]  /*d770*/  IADD3 R2, P0, R0, R220, RZ ;  /* 0x000000dc00027210 */ /* 0x000fe80007f1e0ff */
[----:B------:R3:W-:Y:S01]  /*d780*/  LDGSTS.E.BYPASS.LTC128B.128 [R213+0x7080], [R8.64], !P3 ;  /* 0x0708000008d57fae */ /* 0x0007e2000d901d4e */
[----:B------:R-:W-:Y:S05]  /*d790*/  IMAD.X R3, R4, 0x1, R219, P0 ;  /* 0x0000000104037824 */ /* 0x000fea00000e06db */
[----:B------:R3:W-:Y:S01]  /*d7a0*/  LDGSTS.E.BYPASS.LTC128B.128 [R213+0x8880], [R2.64], !P2 ;  /* 0x0888000002d57fae */ /* 0x0007e2000d101d4e */
[----:B------:R-:W-:-:S05]  /*d7b0*/  @P1 BRA `(.L_x_1225) ;  /* 0x0000019000001947 */ /* 0x000fca0003800000 */
[----:B------:R-:W-:-:S05]  /*d7c0*/  BRA.DIV ~URZ, `(.L_x_1228) ;  /* 0x0000e6c27f007947 */ /* 0x000fca000b800000 */
[----:B------:R3:W4:Y:S04]  /*d7d0*/  SHFL.IDX PT, R4, R6, 0x1, 0x181f ;  /* 0x00381f0006047f89 */ /* 0x00072800000e0000 */
[----:B------:R3:W2:Y:S02]  /*d7e0*/  SHFL.IDX PT, R0, R18, 0x1, 0x181f ;  /* 0x00381f0012007f89 */ /* 0x0006a400000e0000 */
.L_x_1330:
[----:B--23--:R-:W-:Y:S02]  /*d7f0*/  IADD3 R16, P0, R0, R229, RZ ;  /* 0x000000e500107210 */ /* 0x00cfe40007f1e0ff */
[C---:B------:R-:W-:Y:S02]  /*d800*/  IADD3 R19, R223.reuse, 0x40, RZ ;  /* 0x00000040df137810 */ /* 0x040fe40007ffe0ff */
[----:B------:R-:W-:Y:S01]  /*d810*/  ISETP.GE.AND P4, PT, R223, c[0x0][0x1d4], PT ;  /* 0x00007500df007a0c */ /* 0x000fe20003f86270 */
[----:B----4-:R-:W-:Y:S01]  /*d820*/  IMAD.X R17, R4, 0x1, R214, P0 ;  /* 0x0000000104117824 */ /* 0x010fe200000e06d6 */
[----:B------:R-:W-:Y:S02]  /*d830*/  ISETP.GE.AND P3, PT, R19, c[0x0][0x1d4], PT ;  /* 0x0000750013007a0c */ /* 0x000fe40003f66270 */
[C---:B------:R-:W-:Y:S02]  /*d840*/  IADD3 R18, R223.reuse, 0x80, RZ ;  /* 0x00000080df127810 */ /* 0x040fe40007ffe0ff */
        /* <DEDUP_REMOVED lines=9> */
[----:B------:R-:W-:Y:S03]  /*d8e0*/  ISETP.GE.AND P1, PT, R6, c[0x0][0x1d4], PT ;  /* 0x0000750006007a0c */ /* 0x000fe60003f26270 */
[----:B------:R2:W-:Y:S01]  /*d8f0*/  LDGSTS.E.BYPASS.LTC128B.128 [R213+0x6880], [R10.64], !P3 ;  /* 0x068800000ad57fae */ /* 0x0005e2000d901d4e */
[----:B------:R-:W-:Y:S01]  /*d900*/  IMAD.X R9, R4, 0x1, R217, P0 ;  /* 0x0000000104097824 */ /* 0x000fe200000e06d9 */
[----:B------:R-:W-:Y:S04]  /*d910*/  IADD3 R2, P0, R0, R220, RZ ;  /* 0x000000dc00027210 */ /* 0x000fe80007f1e0ff */
[----:B------:R2:W-:Y:S01]  /*d920*/  LDGSTS.E.BYPASS.LTC128B.128 [R213+0x8080], [R8.64], !P2 ;  /* 0x0808000008d57fae */ /* 0x0005e2000d101d4e */
[----:B------:R-:W-:Y:S05]  /*d930*/  IMAD.X R3, R4, 0x1, R219, P0 ;  /* 0x0000000104037824 */ /* 0x000fea00000e06db */
[----:B------:R2:W-:Y:S03]  /*d940*/  LDGSTS.E.BYPASS.LTC128B.128 [R213+0x9880], [R2.64], !P1 ;  /* 0x0988000002d57fae */ /* 0x0005e6000c901d4e */
.L_x_1225:
[----:B------:R-:W-:Y:S05]  /*d950*/  BSYNC B0 ;  /* 0x0000000000007941 */ /* 0x000fea0003800000 */
.L_x_1224:
[----:B------:R-:W0:Y:S01]  /*d960*/  LDGDEPBAR ;  /* 0x00000000000079af */ /* 0x000e220000000000 */
[----:B------:R-:W-:Y:S01]  /*d970*/  WARPSYNC 0xffffffff ;  /* 0xffffffff00007948 */ /* 0x000fe20003800000 */
[C---:B--23--:R-:W-:Y:S01]  /*d980*/  HMMA.16816.F32.BF16 R8, R28.reuse, R12, RZ ;  /* 0x0000000c1c08723c */ /* 0x04cfe200000418ff */
[----:B------:R-:W-:Y:S02]  /*d990*/  BSSY B0, `(.L_x_1229) ;  /* 0x0000121000007945 */ /* 0x000fe40003800000 */
[----:B------:R-:W-:Y:S02]  /*d9a0*/  ISETP.GT.AND P0, PT, R222, R234, PT ;  /* 0x000000eade00720c */ /* 0x000fe40003f04270 */
[----:B------:R-:W-:Y:S03]  /*d9b0*/  LDSM.16.M88.4 R184, [R211] ;  /* 0x00000000d3b8783b */ /* 0x000fe60000000200 */
[C---:B------:R-:W-:Y:S04]  /*d9c0*/  HMMA.16816.F32.BF16 R12, R28.reuse, R14, RZ ;  /* 0x0000000e1c0c723c */ /* 0x040fe800000418ff */
[----:B------:R-:W2:Y:S04]  /*d9d0*/  LDSM.16.M88.4 R188, [R206+0xa080] ;  /* 0x00a08000cebc783b */ /* 0x000ea80000000200 */
[C---:B----4-:R-:W-:Y:S03]  /*d9e0*/  HMMA.16816.F32.BF16 R16, R28.reuse, R20, RZ ;  /* 0x000000141c10723c */ /* 0x050fe600000418ff */
[----:B------:R-:W3:Y:S05]  /*d9f0*/  LDSM.16.M88.4 R192, [R206+0xa880] ;  /* 0x00a88000cec0783b */ /* 0x000eea0000000200 */
[C---:B------:R-:W-:Y:S02]  /*da00*/  HMMA.16816.F32.BF16 R20, R28.reuse, R22, RZ ;  /* 0x000000161c14723c */ /* 0x040fe400000418ff */
[----:B------:R-:W-:Y:S06]  /*da10*/  LDSM.16.M88.4 R196, [R205+0x800] ;  /* 0x00080000cdc4783b */ /* 0x000fec0000000200 */
[C---:B-1----:R-:W-:Y:S08]  /*da20*/  HMMA.16816.F32.BF16 R24, R28.reuse, R164, RZ ;  /* 0x000000a41c18723c */ /* 0x042ff000000418ff */
[----:B------:R-:W-:Y:S01]  /*da30*/  HMMA.16816.F32.BF16 R28, R28, R166, RZ ;  /* 0x000000a61c1c723c */ /* 0x000fe200000418ff */
[----:B------:R-:W1:Y:S07]  /*da40*/  LDSM.16.M88.4 R164, [R206+0xb080] ;  /* 0x00b08000cea4783b */ /* 0x000e6e0000000200 */
[C---:B------:R-:W-:Y:S08]  /*da50*/  HMMA.16816.F32.BF16 R8, R168.reuse, R172, R8 ;  /* 0x000000aca808723c */ /* 0x040ff00000041808 */
[C---:B------:R-:W-:Y:S01]  /*da60*/  HMMA.16816.F32.BF16 R12, R168.reuse, R174, R12 ;  /* 0x000000aea80c723c */ /* 0x040fe2000004180c */
[----:B------:R-:W-:Y:S07]  /*da70*/  LDSM.16.M88.4 R172, [R210] ;  /* 0x00000000d2ac783b */ /* 0x000fee0000000200 */
[C---:B------:R-:W-:Y:S08]  /*da80*/  HMMA.16816.F32.BF16 R16, R168.reuse, R176, R16 ;  /* 0x000000b0a810723c */ /* 0x040ff00000041810 */
[C---:B------:R-:W-:Y:S01]  /*da90*/  HMMA.16816.F32.BF16 R20, R168.reuse, R178, R20 ;  /* 0x000000b2a814723c */ /* 0x040fe20000041814 */
[----:B------:R-:W4:Y:S07]  /*daa0*/  LDSM.16.M88.4 R176, [R205] ;  /* 0x00000000cdb0783b */ /* 0x000f2e0000000200 */
        /* <DEDUP_REMOVED lines=9> */
[----:B------:R-:W3:Y:S07]  /*db40*/  LDSM.16.M88.4 R192, [R200+0xc080] ;  /* 0x00c08000c8c0783b */ /* 0x000eee0000000200 */
[C---:B-1----:R-:W-:Y:S08]  /*db50*/  HMMA.16816.F32.BF16 R24, R184.reuse, R164, R24 ;  /* 0x000000a4b818723c */ /* 0x042ff00000041818 */
[----:B------:R-:W-:Y:S01]  /*db60*/  HMMA.16816.F32.BF16 R28, R184, R166, R28 ;  /* 0x000000a6b81c723c */ /* 0x000fe2000004181c */
[----:B------:R-:W1:Y:S07]  /*db70*/  LDSM.16.M88.4 R164, [R200+0xc880] ;  /* 0x00c88000c8a4783b */ /* 0x000e6e0000000200 */
[C---:B----4-:R-:W-:Y:S01]  /*db80*/  HMMA.16816.F32.BF16 R8, R172.reuse, R176, R8 ;  /* 0x000000b0ac08723c */ /* 0x050fe20000041808 */
[----:B------:R-:W-:Y:S07]  /*db90*/  LDSM.16.M88.4 R184, [R207+0x1800] ;  /* 0x00180000cfb8783b */ /* 0x000fee0000000200 */
[C---:B------:R-:W-:Y:S01]  /*dba0*/  HMMA.16816.F32.BF16 R12, R172.reuse, R178, R12 ;  /* 0x000000b2ac0c723c */ /* 0x040fe2000004180c */
[----:B------:R-:W4:Y:S07]  /*dbb0*/  LDSM.16.M88.4 R176, [R208+0x4000] ;  /* 0x00400000d0b0783b */ /* 0x000f2e0000000200 */
[C---:B------:R-:W-:Y:S08]  /*dbc0*/  HMMA.16816.F32.BF16 R16, R172.reuse, R196, R16 ;  /* 0x000000c4ac10723c */ /* 0x040ff00000041810 */
[C---:B------:R-:W-:Y:S01]  /*dbd0*/  HMMA.16816.F32.BF16 R20, R172.reuse, R198, R20 ;  /* 0x000000c6ac14723c */ /* 0x040fe20000041814 */
[----:B------:R-:W1:Y:S07]  /*dbe0*/  LDSM.16.M88.4 R196, [R207+0x2000] ;  /* 0x00200000cfc4783b */ /* 0x000e6e0000000200 */
[C---:B-----5:R-:W-:Y:S08]  /*dbf0*/  HMMA.16816.F32.BF16 R24, R172.reuse, R168, R24 ;  /* 0x000000a8ac18723c */ /* 0x060ff00000041818 */
        /* <DEDUP_REMOVED lines=18> */
[----:B------:R-:W-:Y:S07]  /*dd20*/  LDSM.16.M88.4 R196, [R206+0xd080] ;  /* 0x00d08000cec4783b */ /* 0x000fee0000000200 */
[C---:B-----5:R-:W-:Y:S08]  /*dd30*/  HMMA.16816.F32.BF16 R24, R176.reuse, R168, R24 ;  /* 0x000000a8b018723c */ /* 0x060ff00000041818 */
[----:B------:R-:W-:Y:S01]  /*dd40*/  HMMA.16816.F32.BF16 R28, R176, R170, R28 ;  /* 0x000000aab01c723c */ /* 0x000fe2000004181c */
[----:B------:R-:W5:Y:S07]  /*dd50*/  LDSM.16.M88.4 R168, [R205+0x2000] ;  /* 0x00200000cda8783b */ /* 0x000f6e0000000200 */
[C---:B--2---:R-:W-:Y:S01]  /*dd60*/  HMMA.16816.F32.BF16 R8, R172.reuse, R188, R8 ;  /* 0x000000bcac08723c */ /* 0x044fe20000041808 */
[----:B------:R-:W2:Y:S07]  /*dd70*/  LDSM.16.M88.4 R176, [R205+0x2800] ;  /* 0x00280000cdb0783b */ /* 0x000eae0000000200 */
[C---:B------:R-:W-:Y:S01]  /*dd80*/  HMMA.16816.F32.BF16 R12, R172.reuse, R190, R12 ;  /* 0x000000beac0c723c */ /* 0x040fe2000004180c */
[----:B------:R-:W-:Y:S07]  /*dd90*/  LDSM.16.M88.4 R188, [R209+0x8000] ;  /* 0x00800000d1bc783b */ /* 0x000fee0000000200 */
        /* <DEDUP_REMOVED lines=9> */
[----:B------:R-:W-:Y:S07]  /*de30*/  LDSM.16.M88.4 R184, [R207+0x4000] ;  /* 0x00400000cfb8783b */ /* 0x000fee0000000200 */
[C---:B-----5:R-:W-:Y:S08]  /*de40*/  HMMA.16816.F32.BF16 R16, R180.reuse, R168, R16 ;  /* 0x000000a8b410723c */ /* 0x060ff00000041810 */
[C---:B------:R-:W-:Y:S01]  /*de50*/  HMMA.16816.F32.BF16 R20, R180.reuse, R170, R20 ;  /* 0x000000aab414723c */ /* 0x040fe20000041814 */
[----:B------:R-:W4:Y:S07]  /*de60*/  LDSM.16.M88.4 R168, [R200+0xe080] ;  /* 0x00e08000c8a8783b */ /* 0x000f2e0000000200 */
[C---:B--2---:R-:W-:Y:S08]  /*de70*/  HMMA.16816.F32.BF16 R24, R180.reuse, R176, R24 ;  /* 0x000000b0b418723c */ /* 0x044ff00000041818 */
[----:B------:R-:W-:Y:S01]  /*de80*/  HMMA.16816.F32.BF16 R28, R180, R178, R28 ;  /* 0x000000b2b41c723c */ /* 0x000fe2000004181c */
[----:B------:R-:W2:Y:S07]  /*de90*/  LDSM.16.M88.4 R176, [R207+0x3000] ;  /* 0x00300000cfb0783b */ /* 0x000eae0000000200 */
[C---:B---3--:R-:W-:Y:S01]  /*dea0*/  HMMA.16816.F32.BF16 R8, R188.reuse, R192, R8 ;  /* 0x000000c0bc08723c */ /* 0x048fe20000041808 */
[----:B------:R-:W3:Y:S07]  /*deb0*/  LDSM.16.M88.4 R180, [R207+0x3800] ;  /* 0x00380000cfb4783b */ /* 0x000eee0000000200 */
[C---:B------:R-:W-:Y:S01]  /*dec0*/  HMMA.16816.F32.BF16 R12, R188.reuse, R194, R12 ;  /* 0x000000c2bc0c723c */ /* 0x040fe2000004180c */
[----:B------:R-:W5:Y:S07]  /*ded0*/  LDSM.16.M88.4 R192, [R211+0x8000] ;  /* 0x00800000d3c0783b */ /* 0x000f6e0000000200 */
[C---:B-1----:R-:W-:Y:S08]  /*dee0*/  HMMA.16816.F32.BF16 R16, R188.reuse, R164, R16 ;  /* 0x000000a4bc10723c */ /* 0x042ff00000041810 */
[C---:B------:R-:W-:Y:S01]  /*def0*/  HMMA.16816.F32.BF16 R20, R188.reuse, R166, R20 ;  /* 0x000000a6bc14723c */ /* 0x040fe20000041814 */
[----:B------:R-:W1:Y:S07]  /*df00*/  LDSM.16.M88.4 R164, [R206+0xd880] ;  /* 0x00d88000cea4783b */ /* 0x000e6e0000000200 */
[C---:B----4-:R-:W-:Y:S08]  /*df10*/  HMMA.16816.F32.BF16 R24, R188.reuse, R168, R24 ;  /* 0x000000a8bc18723c */ /* 0x050ff00000041818 */
[----:B------:R-:W-:Y:S01]  /*df20*/  HMMA.16816.F32.BF16 R28, R188, R170, R28 ;  /* 0x000000aabc1c723c */ /* 0x000fe2000004181c */
[----:B------:R-:W4:Y:S07]  /*df30*/  LDSM.16.M88.4 R168, [R206+0xe080] ;  /* 0x00e08000cea8783b */ /* 0x000f2e0000000200 */
[C---:B--2---:R-:W-:Y:S01]  /*df40*/  HMMA.16816.F32.BF16 R8, R172.reuse, R176, R8 ;  /* 0x000000b0ac08723c */ /* 0x044fe20000041808 */
[----:B------:R-:W-:Y:S07]  /*df50*/  LDSM.16.M88.4 R188, [R200+0xe880] ;  /* 0x00e88000c8bc783b */ /* 0x000fee0000000200 */
[C---:B------:R-:W-:Y:S01]  /*df60*/  HMMA.16816.F32.BF16 R12, R172.reuse, R178, R12 ;  /* 0x000000b2ac0c723c */ /* 0x040fe2000004180c */
[----:B------:R-:W-:Y:S07]  /*df70*/  LDSM.16.M88.4 R176, [R205+0x3000] ;  /* 0x00300000cdb0783b */ /* 0x000fee0000000200 */
[C---:B---3--:R-:W-:Y:S08]  /*df80*/  HMMA.16816.F32.BF16 R16, R172.reuse, R180, R16 ;  /* 0x000000b4ac10723c */ /* 0x048ff00000041810 */
[C---:B------:R-:W-:Y:S01]  /*df90*/  HMMA.16816.F32.BF16 R20, R172.reuse, R182, R20 ;  /* 0x000000b6ac14723c */ /* 0x040fe20000041814 */
[----:B------:R-:W-:Y:S07]  /*dfa0*/  LDSM.16.M88.4 R180, [R205+0x3800] ;  /* 0x00380000cdb4783b */ /* 0x000fee0000000200 */
[C---:B------:R-:W-:Y:S08]  /*dfb0*/  HMMA.16816.F32.BF16 R24, R172.reuse, R184, R24 ;  /* 0x000000b8ac18723c */ /* 0x040ff00000041818 */
[----:B------:R-:W-:Y:S01]  /*dfc0*/  HMMA.16816.F32.BF16 R28, R172, R186, R28 ;  /* 0x000000baac1c723c */ /* 0x000fe2000004181c */
[----:B------:R-:W2:Y:S07]  /*dfd0*/  LDSM.16.M88.4 R172, [R210+0x8000] ;  /* 0x00800000d2ac783b */ /* 0x000eae0000000200 */
[C---:B-----5:R-:W-:Y:S01]  /*dfe0*/  HMMA.16816.F32.BF16 R8, R192.reuse, R196, R8 ;  /* 0x000000c4c008723c */ /* 0x060fe20000041808 */
[----:B------:R-:W3:Y:S07]  /*dff0*/  LDSM.16.M88.4 R184, [R205+0x4000] ;  /* 0x00400000cdb8783b */ /* 0x000eee0000000200 */
[C---:B------:R-:W-:Y:S01]  /*e000*/  HMMA.16816.F32.BF16 R12, R192.reuse, R198, R12 ;  /* 0x000000c6c00c723c */ /* 0x040fe2000004180c */
[----:B------:R-:W-:Y:S07]  /*e010*/  LDSM.16.M88.4 R196, [R200+0xf080] ;  /* 0x00f08000c8c4783b */ /* 0x000fee0000000200 */
        /* <DEDUP_REMOVED lines=10> */
[C---:B------:R-:W-:Y:S08]  /*e0c0*/  HMMA.16816.F32.BF16 R16, R172.reuse, R180, R16 ;  /* 0x000000b4ac10723c */ /* 0x040ff00000041810 */
[C---:B------:R-:W-:Y:S01]  /*e0d0*/  HMMA.16816.F32.BF16 R20, R172.reuse, R182, R20 ;  /* 0x000000b6ac14723c */ /* 0x040fe20000041814 */
[----:B------:R-:W2:Y:S07]  /*e0e0*/  LDSM.16.M88.4 R180, [R207+0x4800] ;  /* 0x00480000cfb4783b */ /* 0x000eae0000000200 */
[C---:B---3--:R-:W-:Y:S08]  /*e0f0*/  HMMA.16816.F32.BF16 R24, R172.reuse, R184, R24 ;  /* 0x000000b8ac18723c */ /* 0x048ff00000041818 */
[----:B------:R-:W-:Y:S01]  /*e100*/  HMMA.16816.F32.BF16 R28, R172, R186, R28 ;  /* 0x000000baac1c723c */ /* 0x000fe2000004181c */
[----:B------:R-:W3:Y:S07]  /*e110*/  LDSM.16.M88.4 R172, [R207+0x5800] ;  /* 0x00580000cfac783b */ /* 0x000eee0000000200 */
[C---:B-1----:R-:W-:Y:S01]  /*e120*/  HMMA.16816.F32.BF16 R8, R164.reuse, R188, R8 ;  /* 0x000000bca408723c */ /* 0x042fe20000041808 */
[----:B------:R-:W-:Y:S07]  /*e130*/  LDSM.16.M88.4 R184, [R211+0xc000] ;  /* 0x00c00000d3b8783b */ /* 0x000fee0000000200 */
[C---:B------:R-:W-:Y:S01]  /*e140*/  HMMA.16816.F32.BF16 R12, R164.reuse, R190, R12 ;  /* 0x000000bea40c723c */ /* 0x040fe2000004180c */
[----:B------:R-:W1:Y:S07]  /*e150*/  LDSM.16.M88.4 R188, [R206+0xe880] ;  /* 0x00e88000cebc783b */ /* 0x000e6e0000000200 */
[C---:B------:R-:W-:Y:S08]  /*e160*/  HMMA.16816.F32.BF16 R16, R164.reuse, R196, R16 ;  /* 0x000000c4a410723c */ /* 0x040ff00000041810 */
[C---:B------:R-:W-:Y:S01]  /*e170*/  HMMA.16816.F32.BF16 R20, R164.reuse, R198, R20 ;  /* 0x000000c6a414723c */ /* 0x040fe20000041814 */
[----:B------:R-:W-:Y:S07]  /*e180*/  LDSM.16.M88.4 R196, [R205+0x4800] ;  /* 0x00480000cdc4783b */ /* 0x000fee0000000200 */
[C---:B----4-:R-:W-:Y:S08]  /*e190*/  HMMA.16816.F32.BF16 R24, R164.reuse, R168, R24 ;  /* 0x000000a8a418723c */ /* 0x050ff00000041818 */
[----:B------:R-:W-:Y:S01]  /*e1a0*/  HMMA.16816.F32.BF16 R28, R164, R170, R28 ;  /* 0x000000aaa41c723c */ /* 0x000fe2000004181c */
[----:B------:R-:W4:Y:S07]  /*e1b0*/  LDSM.16.M88.4 R164, [R206+0xf080] ;  /* 0x00f08000cea4783b */ /* 0x000f2e0000000200 */
[C---:B--2---:R-:W-:Y:S01]  /*e1c0*/  HMMA.16816.F32.BF16 R8, R176.reuse, R180, R8 ;  /* 0x000000b4b008723c */ /* 0x044fe20000041808 */
[----:B------:R-:W2:Y:S07]  /*e1d0*/  LDSM.16.M88.4 R168, [R206+0xf880] ;  /* 0x00f88000cea8783b */ /* 0x000eae0000000200 */
[C---:B------:R-:W-:Y:S01]  /*e1e0*/  HMMA.16816.F32.BF16 R12, R176.reuse, R182, R12 ;  /* 0x000000b6b00c723c */ /* 0x040fe2000004180c */
[----:B------:R-:W5:Y:S07]  /*e1f0*/  LDSM.16.M88.4 R180, [R210+0xc000] ;  /* 0x00c00000d2b4783b */ /* 0x000f6e0000000200 */
[C---:B------:R-:W-:Y:S08]  /*e200*/  HMMA.16816.F32.BF16 R16, R176.reuse, R192, R16 ;  /* 0x000000c0b010723c */ /* 0x040ff00000041810 */
[C---:B------:R-:W-:Y:S08]  /*e210*/  HMMA.16816.F32.BF16 R20, R176.reuse, R194, R20 ;  /* 0x000000c2b014723c */ /* 0x040ff00000041814 */
[C---:B---3--:R-:W-:Y:S08]  /*e220*/  HMMA.16816.F32.BF16 R24, R176.reuse, R172, R24 ;  /* 0x000000acb018723c */ /* 0x048ff00000041818 */
[----:B------:R-:W-:Y:S08]  /*e230*/  HMMA.16816.F32.BF16 R28, R176, R174, R28 ;  /* 0x000000aeb01c723c */ /* 0x000ff0000004181c */
[C---:B-1----:R-:W-:Y:S08]  /*e240*/  HMMA.16816.F32.BF16 R8, R184.reuse, R188, R8 ;  /* 0x000000bcb808723c */ /* 0x042ff00000041808 */
[C---:B------:R-:W-:Y:S08]  /*e250*/  HMMA.16816.F32.BF16 R12, R184.reuse, R190, R12 ;  /* 0x000000beb80c723c */ /* 0x040ff0000004180c */
[C---:B----4-:R-:W-:Y:S08]  /*e260*/  HMMA.16816.F32.BF16 R16, R184.reuse, R164, R16 ;  /* 0x000000a4b810723c */ /* 0x050ff00000041810 */
[C---:B------:R-:W-:Y:S01]  /*e270*/  HMMA.16816.F32.BF16 R20, R184.reuse, R166, R20 ;  /* 0x000000a6b814723c */ /* 0x040fe20000041814 */
[----:B------:R-:W1:Y:S07]  /*e280*/  LDSM.16.M88.4 R164, [R205+0x5000] ;  /* 0x00500000cda4783b */ /* 0x000e6e0000000200 */
[C---:B--2---:R-:W-:Y:S08]  /*e290*/  HMMA.16816.F32.BF16 R24, R184.reuse, R168, R24 ;  /* 0x000000a8b818723c */ /* 0x044ff00000041818 */
[----:B------:R-:W-:Y:S08]  /*e2a0*/  HMMA.16816.F32.BF16 R28, R184, R170, R28 ;  /* 0x000000aab81c723c */ /* 0x000ff0000004181c */
[C---:B-----5:R-:W-:Y:S08]  /*e2b0*/  HMMA.16816.F32.BF16 R8, R180.reuse, R196, R8 ;  /* 0x000000c4b408723c */ /* 0x060ff00000041808 */
        /* <DEDUP_REMOVED lines=25> */
[----:B----4-:R-:W4:Y:S01]  /*e450*/  LDSM.16.M88.4 R8, [R205+0x5800] ;  /* 0x00580000cd08783b */ /* 0x010f220000000200 */
[----:B------:R-:W-:Y:S08]  /*e460*/  DEPBAR.LE SB0, 0x0 ;  /* 0x000080000000791a */ /* 0x000ff00000000000 */
[----:B------:R-:W1:Y:S01]  /*e470*/  MUFU.TANH R167, R19 ;  /* 0x0000001300a77308 */ /* 0x000e620000002400 */
[----:B------:R-:W-:Y:S09]  /*e480*/  BAR.SYNC.DEFER_BLOCKING 0x0 ;  /* 0x0000000000007b1d */ /* 0x000ff20000010000 */
[----:B------:R5:W1:Y:S10]  /*e490*/  MUFU.TANH R138, R20 ;  /* 0x00000014008a7308 */ /* 0x000a740000002400 */
[----:B------:R-:W1:Y:S10]  /*e4a0*/  MUFU.TANH R137, R21 ;  /* 0x0000001500897308 */ /* 0x000e740000002400 */
[----:B------:R-:W1:Y:S01]  /*e4b0*/  MUFU.TANH R166, R22 ;  /* 0x0000001600a67308 */ /* 0x000e620000002400 */
[C---:B----4-:R-:W-:Y:S09]  /*e4c0*/  HMMA.16816.F32.BF16 R24, R180.reuse, R8, R24 ;  /* 0x00000008b418723c */ /* 0x050ff20000041818 */
[----:B------:R4:W1:Y:S01]  /*e4d0*/  MUFU.TANH R165, R23 ;  /* 0x0000001700a57308 */ /* 0x0008620000002400 */
[----:B------:R-:W-:Y:S09]  /*e4e0*/  HMMA.16816.F32.BF16 R28, R180, R10, R28 ;  /* 0x0000000ab41c723c */ /* 0x000ff2000004181c */
[----:B------:R1:W1:Y:S05]  /*e4f0*/  MUFU.TANH R170, R12 ;  /* 0x0000000c00aa7308 */ /* 0x00026a0000002400 */
[----:B-----5:R-:W-:Y:S05]  /*e500*/  FMUL.FTZ R20, R24, c[0x0][0x320] ;  /* 0x0000c80018147a20 */ /* 0x020fea0000410000 */
[----:B------:R1:W1:Y:S01]  /*e510*/  MUFU.TANH R168, R13 ;  /* 0x0000000d00a87308 */ /* 0x0002620000002400 */
[----:B------:R-:W-:Y:S02]  /*e520*/  FMUL.FTZ R19, R25, c[0x0][0x320] ;  /* 0x0000c80019137a20 */ /* 0x000fe40000410000 */
[----:B------:R-:W-:Y:S02]  /*e530*/  FMUL.FTZ R24, R26, c[0x0][0x320] ;  /* 0x0000c8001a187a20 */ /* 0x000fe40000410000 */
[----:B----4-:R-:W-:Y:S02]  /*e540*/  FMUL.FTZ R23, R27, c[0x0][0x320] ;  /* 0x0000c8001b177a20 */ /* 0x010fe40000410000 */
[----:B------:R-:W-:Y:S02]  /*e550*/  FMUL.FTZ R18, R28, c[0x0][0x320] ;  /* 0x0000c8001c127a20 */ /* 0x000fe40000410000 */
[----:B------:R-:W-:Y:S01]  /*e560*/  FMUL.FTZ R17, R29, c[0x0][0x320] ;  /* 0x0000c8001d117a20 */ /* 0x000fe20000410000 */
[----:B------:R4:W1:Y:S01]  /*e570*/  MUFU.TANH R173, R14 ;  /* 0x0000000e00ad7308 */ /* 0x0008620000002400 */
[----:B------:R-:W-:Y:S02]  /*e580*/  FMUL.FTZ R22, R30, c[0x0][0x320] ;  /* 0x0000c8001e167a20 */ /* 0x000fe40000410000 */
[----:B------:R-:W-:Y:S07]  /*e590*/  FMUL.FTZ R21, R31, c[0x0][0x320] ;  /* 0x0000c8001f157a20 */ /* 0x000fee0000410000 */
[----:B------:R4:W1:Y:S10]  /*e5a0*/  MUFU.TANH R172, R15 ;  /* 0x0000000f00ac7308 */ /* 0x0008740000002400 */
        /* <DEDUP_REMOVED lines=9> */
[----:B------:R-:W-:-:S05]  /*e640*/  @!P0 BRA `(.L_x_1230) ;  /* 0x0000055000008947 */ /* 0x000fca0003800000 */
[----:B--234-:R-:W-:Y:S01]  /*e650*/  IMAD.MOV.U32 R0, RZ, RZ, 0x1 ;  /* 0x00000001ff007424 */ /* 0x01cfe200078e00ff */
[----:B------:R-:W-:Y:S01]  /*e660*/  ISETP.GT.AND P1, PT, R235, 0x2f, PT ;  /* 0x0000002feb00780c */ /* 0x000fe20003f24270 */
[----:B------:R-:W-:Y:S01]  /*e670*/  IMAD R2, R222, 0x30, R241 ;  /* 0x00000030de027824 */ /* 0x000fe200078e02f1 */
[----:B------:R-:W2:Y:S01]  /*e680*/  S2R R6, SR_CTAID.Y ;  /* 0x0000000000067919 */ /* 0x000ea20000002600 */
[----:B------:R-:W-:Y:S01]  /*e690*/  IMAD.MOV.U32 R224, RZ, RZ, RZ ;  /* 0x000000ffffe07224 */ /* 0x000fe200078e00ff */
[----:B------:R-:W-:Y:S02]  /*e6a0*/  ISETP.NE.AND P0, PT, R0, c[0x0][0x2b8], PT ;  /* 0x0000ae0000007a0c */ /* 0x000fe40003f05270 */
[----:B------:R-:W-:Y:S05]  /*e6b0*/  IADD3 R2, R2, -0x30, R235 ;  /* 0xffffffd002027810 */ /* 0x000fea0007ffe0eb */
[----:B------:R-:W-:Y:S06]  /*e6c0*/  IMAD.MOV.U32 R0, RZ, RZ, R2 ;  /* 0x000000ffff007224 */ /* 0x000fec00078e0002 */
[----:B------:R-:W-:Y:S05]  /*e6d0*/  @P0 IMAD.HI.U32 R3, R2, c[0x0][0x2bc], RZ ;  /* 0x0000af0002030a27 */ /* 0x000fea00078e00ff */
[----:B------:R-:W-:Y:S01]  /*e6e0*/  @P0 SHF.R.U32.HI R0, RZ, c[0x0][0x2c0], R3 ;  /* 0x0000b000ff000a19 */ /* 0x000fe20000011603 */
[----:B--2---:R-:W-:Y:S03]  /*e6f0*/  IMAD.WIDE.U32 R226, R6, c[0x0][0x1e8], RZ ;  /* 0x00007a0006e27a25 */ /* 0x004fe600078e00ff */
[C---:B------:R-:W-:Y:S02]  /*e700*/  @!P1 IADD3 R3, P0, R0.reuse, R242, RZ ;  /* 0x000000f200039210 */ /* 0x040fe40007f1e0ff */
[----:B------:R-:W-:Y:S02]  /*e710*/  IADD3 R6, -R237, 0x30, RZ ;  /* 0x00000030ed067810 */ /* 0x000fe40007ffe1ff */
        /* <DEDUP_REMOVED lines=17> */
[C---:B------:R-:W-:Y:S04]  /*e830*/  LEA R15, P0, R0.reuse, c[0x0][0x1c8], 0x1 ;  /* 0x00007200000f7a11 */ /* 0x040fe800078008ff */
[----:B------:R-:W-:Y:S02]  /*e840*/  LEA.HI.X R14, R0, c[0x0][0x1cc], R14, 0x1, P0 ;  /* 0x00007300000e7a11 */ /* 0x000fe400000f0c0e */
[----:B------:R-:W-:Y:S01]  /*e850*/  ISETP.GE.AND P0, PT, R6, 0x1, PT ;  /* 0x000000010600780c */ /* 0x000fe20003f06270 */
[----:B------:R-:W-:-:S10]  /*e860*/  BRA.DIV ~URZ, `(.L_x_1231) ;  /* 0x0000d7127f007947 */ /* 0x000fd4000b800000 */
[----:B------:R2:W3:Y:S02]  /*e870*/  SHFL.IDX PT, R4, R14, RZ, 0x181f ;  /* 0x00181fff0e047589 */ /* 0x0004e400000e0000 */
.L_x_1331:
[----:B------:R-:W-:-:S05]  /*e880*/  BRA.DIV ~URZ, `(.L_x_1232) ;  /* 0x0000d7727f007947 */ /* 0x000fca000b800000 */
[----:B------:R4:W2:Y:S02]  /*e890*/  SHFL.IDX PT, R0, R15, RZ, 0x181f ;  /* 0x00181fff0f007589 */ /* 0x0008a400000e0000 */
.L_x_1332:
[----:B-12---:R-:W-:Y:S02]  /*e8a0*/  @P0 IADD3 R12, P1, R0, R229, RZ ;  /* 0x000000e5000c0210 */ /* 0x006fe40007f3e0ff */
[C---:B------:R-:W-:Y:S02]  /*e8b0*/  IADD3 R26, R223.reuse, 0x40, RZ ;  /* 0x00000040df1a7810 */ /* 0x040fe40007ffe0ff */
[C---:B------:R-:W-:Y:S01]  /*e8c0*/  ISETP.GE.AND P5, PT, R223.reuse, c[0x0][0x1d4], PT ;  /* 0x00007500df007a0c */ /* 0x040fe20003fa6270 */
[----:B---3--:R-:W-:Y:S01]  /*e8d0*/  @P0 IMAD.X R13, R4, 0x1, R214, P1 ;  /* 0x00000001040d0824 */ /* 0x008fe200008e06d6 */
[----:B------:R-:W-:Y:S02]  /*e8e0*/  IADD3 R25, R223, 0x80, RZ ;  /* 0x00000080df197810 */ /* 0x000fe40007ffe0ff */
[----:B------:R-:W-:Y:S02]  /*e8f0*/  ISETP.GE.AND P4, PT, R26, c[0x0][0x1d4], PT ;  /* 0x000075001a007a0c */ /* 0x000fe40003f86270 */
[----:B------:R-:W-:Y:S02]  /*e900*/  @P0 IADD3 R10, P1, R0, R216, RZ ;  /* 0x000000d8000a0210 */ /* 0x000fe40007f3e0ff */
[----:B------:R-:W-:Y:S02]  /*e910*/  ISETP.GE.AND P3, PT, R25, c[0x0][0x1d4], PT ;  /* 0x0000750019007a0c */ /* 0x000fe40003f66270 */
[----:B------:R-:W-:Y:S01]  /*e920*/  IADD3 R16, R223, 0xc0, RZ ;  /* 0x000000c0df107810 */ /* 0x000fe20007ffe0ff */
[----:B------:R-:W-:Y:S01]  /*e930*/  @P0 IMAD.X R11, R4, 0x1, R215, P1 ;  /* 0x00000001040b0824 */ /* 0x000fe200008e06d7 */
[----:B------:R-:W-:Y:S01]  /*e940*/  @P0 IADD3 R8, P1, R0, R218, RZ ;  /* 0x000000da00080210 */ /* 0x000fe20007f3e0ff */
[----:B------:R-:W-:Y:S01]  /*e950*/  @!PT LDS RZ, [RZ] ;  /* 0x00000000fffff984 */ /* 0x000fe20000000800 */
[----:B------:R-:W-:Y:S01]  /*e960*/  @!PT LDS RZ, [RZ] ;  /* 0x00000000fffff984 */ /* 0x000fe20000000800 */
[----:B------:R-:W-:Y:S01]  /*e970*/  @!PT LDS RZ, [RZ] ;  /* 0x00000000fffff984 */ /* 0x000fe20000000800 */
[----:B------:R1:W-:Y:S01]  /*e980*/  @P0 LDGSTS.E.BYPASS.LTC128B.128 [R213+0xa080], [R12.64], !P5 ;  /* 0x0a0800000cd50fae */ /* 0x0003e2000e901d4e */
[----:B------:R-:W-:Y:S03]  /*e990*/  ISETP.GE.AND P2, PT, R16, c[0x0][0x1d4], PT ;  /* 0x0000750010007a0c */ /* 0x000fe60003f46270 */
[----:B------:R1:W-:Y:S01]  /*e9a0*/  @P0 LDGSTS.E.BYPASS.LTC128B.128 [R213+0xb880], [R10.64], !P4 ;  /* 0x0b8800000ad50fae */ /* 0x0003e2000e101d4e */
[----:B------:R-:W-:Y:S01]  /*e9b0*/  @P0 IMAD.X R9, R4, 0x1, R217, P1 ;  /* 0x0000000104090824 */ /* 0x000fe200008e06d9 */
[----:B------:R-:W-:Y:S04]  /*e9c0*/  @P0 IADD3 R2, P1, R0, R220, RZ ;  /* 0x000000dc00020210 */ /* 0x000fe80007f3e0ff */
[----:B------:R1:W-:Y:S01]  /*e9d0*/  @P0 LDGSTS.E.BYPASS.LTC128B.128 [R213+0xd080], [R8.64], !P3 ;  /* 0x0d08000008d50fae */ /* 0x0003e2000d901d4e */
[----:B------:R-:W-:Y:S05]  /*e9e0*/  @P0 IMAD.X R3, R4, 0x1, R219, P1 ;  /* 0x0000000104030824 */ /* 0x000fea00008e06db */
[----:B------:R1:W-:Y:S01]  /*e9f0*/  @P0 LDGSTS.E.BYPASS.LTC128B.128 [R213+0xe880], [R2.64], !P2 ;  /* 0x0e88000002d50fae */ /* 0x0003e2000d101d4e */
[----:B------:R-:W-:Y:S01]  /*ea00*/  ISETP.GE.AND P0, PT, R6, 0x21, PT ;  /* 0x000000210600780c */ /* 0x000fe20003f06270 */
[----:B------:R-:W-:-:S06]  /*ea10*/  BRA.DIV ~URZ, `(.L_x_1233) ;  /* 0x0000d6627f007947 */ /* 0x000fcc000b800000 */
[----:B------:R2:W3:Y:S04]  /*ea20*/  SHFL.IDX PT, R4, R14, 0x1, 0x181f ;  /* 0x00381f000e047f89 */ /* 0x0004e800000e0000 */
[----:B------:R2:W1:Y:S02]  /*ea30*/  SHFL.IDX PT, R0, R15, 0x1, 0x181f ;  /* 0x00381f000f007f89 */ /* 0x00046400000e0000 */
.L_x_1333:
[----:B-1----:R-:W-:Y:S02]  /*ea40*/  @P0 IADD3 R12, P1, R0, R229, RZ ;  /* 0x000000e5000c0210 */ /* 0x002fe40007f3e0ff */
[C---:B--2-4-:R-:W-:Y:S02]  /*ea50*/  IADD3 R15, R223.reuse, 0x40, RZ ;  /* 0x00000040df0f7810 */ /* 0x054fe40007ffe0ff */
[----:B------:R-:W-:Y:S01]  /*ea60*/  ISETP.GE.AND P5, PT, R223, c[0x0][0x1d4], PT ;  /* 0x00007500df007a0c */ /* 0x000fe20003fa6270 */
[----:B---3--:R-:W-:Y:S01]  /*ea70*/  @P0 IMAD.X R13, R4, 0x1, R214, P1 ;  /* 0x00000001040d0824 */ /* 0x008fe200008e06d6 */
[----:B------:R-:W-:Y:S02]  /*ea80*/  ISETP.GE.AND P4, PT, R15, c[0x0][0x1d4], PT ;  /* 0x000075000f007a0c */ /* 0x000fe40003f86270 */
[C---:B------:R-:W-:Y:S02]  /*ea90*/  IADD3 R14, R223.reuse, 0x80, RZ ;  /* 0x00000080df0e7810 */ /* 0x040fe40007ffe0ff */
        /* <DEDUP_REMOVED lines=15> */
[----:B------:R1:W-:Y:S03]  /*eb90*/  @P0 LDGSTS.E.BYPASS.LTC128B.128 [R213+0xf880], [R2.64], !P2 ;  /* 0x0f88000002d50fae */ /* 0x0003e6000d101d4e */
.L_x_1230:
[----:B--234-:R-:W-:Y:S05]  /*eba0*/  BSYNC B0 ;  /* 0x0000000000007941 */ /* 0x01cfea0003800000 */
.L_x_1229:
[----:B------:R-:W-:Y:S01]  /*ebb0*/  ISETP.NE.AND P0, PT, R236, c[0x0][0x2c4], PT ;  /* 0x0000b100ec007a0c */ /* 0x000fe20003f05270 */
[----:B------:R-:W2:Y:S01]  /*ebc0*/  LDL R0, [R1+0x4] ;  /* 0x0000040001007983 */ /* 0x000ea20000100800 */
[----:B-1----:R-:W-:Y:S01]  /*ebd0*/  LOP3.LUT R3, RZ, c[0x0][0x324], RZ, 0x33, !PT ;  /* 0x0000c900ff037a12 */ /* 0x002fe200078e33ff */
[----:B------:R-:W-:Y:S02]  /*ebe0*/  IMAD R4, R222, -0x30, RZ ;  /* 0xffffffd0de047824 */ /* 0x000fe400078e02ff */
[----:B------:R-:W0:Y:S02]  /*ebf0*/  LDGDEPBAR ;  /* 0x00000000000079af */ /* 0x000e240000000000 */
[----:B------:R-:W-:Y:S02]  /*ec00*/  IMAD.IADD R10, R4, 0x1, -R233 ;  /* 0x00000001040a7824 */ /* 0x000fe400078e0ae9 */
[----:B--2---:R-:W-:Y:S05]  /*ec10*/  IMAD R0, R0, 0x80, R240 ;  /* 0x0000008000007824 */ /* 0x004fea00078e02f0 */
[----:B------:R-:W-:Y:S02]  /*ec20*/  IADD3 R6, R238, R0, R239 ;  /* 0x00000000ee067210 */ /* 0x000fe40007ffe0ef */
[----:B------:R-:W-:Y:S03]  /*ec30*/  IADD3 R0, -R233, 0x1, R4 ;  /* 0x00000001e9007810 */ /* 0x000fe60007ffe104 */
[----:B------:R-:W-:Y:S01]  /*ec40*/  @P0 IMAD.HI.U32 R2, R6, c[0x0][0x2c8], RZ ;  /* 0x0000b20006020a27 */ /* 0x000fe200078e00ff */
[----:B------:R-:W-:Y:S04]  /*ec50*/  IADD3 R0, -R232, R0, R5 ;  /* 0x00000000e8007210 */ /* 0x000fe80007ffe105 */
[----:B------:R-:W-:Y:S01]  /*ec60*/  @P0 SHF.R.U32.HI R6, RZ, c[0x0][0x2cc], R2 ;  /* 0x0000b300ff060a19 */ /* 0x000fe20000011602 */
[----:B------:R-:W-:Y:S01]  /*ec70*/  IMAD.IADD R8, R3, 0x1, R0 ;  /* 0x0000000103087824 */ /* 0x000fe200078e0200 */
[----:B------:R-:W-:Y:S01]  /*ec80*/  IADD3 R9, R0, c[0x0][0x328], RZ ;  /* 0x0000ca0000097a10 */ /* 0x000fe20007ffe0ff */
[----:B------:R-:W-:-:S05]  /*ec90*/  BRA.DIV ~URZ, `(.L_x_1234) ;  /* 0x0000d4d27f007947 */ /* 0x000fca000b800000 */
[----:B------:R1:W2:Y:S02]  /*eca0*/  SHFL.IDX PT, R3, R6, RZ, 0x1c1f ;  /* 0x001c1fff06037589 */ /* 0x0002a400000e0000 */
.L_x_1334:
[----:B------:R-:W-:Y:S01]  /*ecb0*/  ISETP.LE.AND P0, PT, R236, c[0x0][0x32c], PT ;  /* 0x0000cb00ec007a0c */ /* 0x000fe20003f03270 */
[----:B--2---:R-:W-:Y:S01]  /*ecc0*/  IMAD.IADD R2, R9, 0x1, R3 ;  /* 0x0000000109027824 */ /* 0x004fe200078e0203 */
[----:B------:R-:W-:Y:S11]  /*ecd0*/  IADD3 R0, R8, R3, RZ ;  /* 0x0000000308007210 */ /* 0x000ff60007ffe0ff */
[----:B------:R-:W-:-:S05]  /*ece0*/  @!P0 BRA `(.L_x_1235) ;  /* 0x0000017000008947 */ /* 0x000fca0003800000 */
[----:B------:R-:W-:Y:S01]  /*ecf0*/  IADD3 R3, -R232, R5, R3 ;  /* 0x00000005e8037210 */ /* 0x000fe20007ffe103 */
[----:B------:R-:W-:Y:S03]  /*ed00*/  BSSY B0, `(.L_x_1236) ;  /* 0x0000011000007945 */ /* 0x000fe60003800000 */
        /* <DEDUP_REMOVED lines=11> */
.L_x_1237:
[----:B------:R-:W-:Y:S04]  /*edc0*/  MOV R11, 0x1 ;  /* 0x00000001000b7802 */ /* 0x000fe80000000f00 */
[----:B------:R-:W-:Y:S11]  /*edd0*/  ISETP.NE.AND P0, PT, R11, c[0x0][0x32c], PT ;  /* 0x0000cb000b007a0c */ /* 0x000ff60003f05270 */
[----:B------:R-:W-:Y:S02]  /*ede0*/  @!UPT UIADD3 URZ, URZ, URZ, URZ ;  /* 0x0000003f3f3ff290 */ /* 0x000fe4000fffe03f */
[----:B------:R-:W-:Y:S05]  /*edf0*/  @P0 IMAD.HI.U32 R11, R3, c[0x0][0x330], RZ ;  /* 0x0000cc00030b0a27 */ /* 0x000fea00078e00ff */
[----:B------:R-:W-:Y:S02]  /*ee00*/  @P0 SHF.R.U32.HI R3, RZ, c[0x0][0x334], R11 ;  /* 0x0000cd00ff030a19 */ /* 0x000fe4000001160b */
.L_x_1238:
[----:B------:R-:W-:Y:S05]  /*ee10*/  BSYNC B0 ;  /* 0x0000000000007941 */ /* 0x000fea0003800000 */
.L_x_1236:
[----:B------:R-:W-:Y:S05]  /*ee20*/  IMAD R3, R3, c[0x0][0x32c], R10 ;  /* 0x0000cb0003037a24 */ /* 0x000fea00078e020a */
[----:B------:R-:W-:Y:S02]  /*ee30*/  IADD3 R11, R3, c[0x0][0x32c], RZ ;  /* 0x0000cb00030b7a10 */ /* 0x000fe40007ffe0ff */
[----:B------:R-:W-:Y:S02]  /*ee40*/  IMNMX R0, R0, R3, !PT ;  /* 0x0000000300007217 */ /* 0x000fe40007800200 */
[----:B------:R-:W-:Y:S02]  /*ee50*/  IMNMX R2, R2, R11, PT ;  /* 0x0000000b02027217 */ /* 0x000fe40003800200 */
.L_x_1235:
[C---:B------:R-:W-:Y:S02]  /*ee60*/  ISETP.GE.AND P0, PT, R4.reuse, 0x2, PT ;  /* 0x000000020400780c */ /* 0x040fe40003f06270 */
[----:B------:R-:W-:Y:S02]  /*ee70*/  ISETP.GE.AND P1, PT, R4, 0x9, PT ;  /* 0x000000090400780c */ /* 0x000fe40003f26270 */
[----:B------:R-:W-:Y:S02]  /*ee80*/  LOP3.LUT R212, R212, 0xffffffef, RZ, 0xc0, !PT ;  /* 0xffffffefd4d47812 */ /* 0x000fe400078ec0ff */
[C---:B------:R-:W-:Y:S02]  /*ee90*/  ISETP.GE.AND P6, PT, R4.reuse, 0x19, PT ;  /* 0x000000190400780c */ /* 0x040fe40003fc6270 */
[C---:B------:R-:W-:Y:S02]  /*eea0*/  ISETP.GE.AND P5, PT, R4.reuse, 0x1a, PT ;  /* 0x0000001a0400780c */ /* 0x040fe40003fa6270 */
[C---:B------:R-:W-:Y:S02]  /*eeb0*/  ISETP.GE.AND P4, PT, R4.reuse, 0x21, PT ;  /* 0x000000210400780c */ /* 0x040fe40003f86270 */
[----:B------:R-:W-:Y:S02]  /*eec0*/  ISETP.GE.AND P3, PT, R4, 0x22, PT ;  /* 0x000000220400780c */ /* 0x000fe40003f66270 */
[----:B------:R-:W-:Y:S02]  /*eed0*/  @P0 LOP3.LUT R212, R212, 0x10, RZ, 0xfc, !PT ;  /* 0x00000010d4d40812 */ /* 0x000fe400078efcff */
[----:B------:R-:W-:Y:S02]  /*eee0*/  ISETP.GT.AND P0, PT, R0, 0x1, !P0 ;  /* 0x000000010000780c */ /* 0x000fe40004704270 */
[----:B------:R-:W-:Y:S02]  /*eef0*/  LOP3.LUT R212, R212, 0xfffffff7, RZ, 0xc0, !PT ;  /* 0xfffffff7d4d47812 */ /* 0x000fe400078ec0ff */
[----:B------:R-:W-:Y:S02]  /*ef00*/  ISETP.LT.OR P0, PT, R2, 0x2, P0 ;  /* 0x000000020200780c */ /* 0x000fe40000701670 */
[----:B------:R-:W-:Y:S02]  /*ef10*/  @P1 LOP3.LUT R212, R212, 0x8, RZ, 0xfc, !PT ;  /* 0x00000008d4d41812 */ /* 0x000fe400078efcff */
[----:B------:R-:W-:Y:S02]  /*ef20*/  FSEL R16, R171, -INF , !P0 ;  /* 0xff800000ab107808 */ /* 0x000fe40004000000 */
[----:B------:R-:W-:Y:S02]  /*ef30*/  ISETP.GT.AND P0, PT, R0, 0x8, !P1 ;  /* 0x000000080000780c */ /* 0x000fe40004f04270 */
[----:B------:R-:W-:Y:S02]  /*ef40*/  ISETP.GE.AND P1, PT, R4, 0xa, PT ;  /* 0x0000000a0400780c */ /* 0x000fe40003f26270 */
[----:B------:R-:W-:Y:S02]  /*ef50*/  ISETP.LT.OR P0, PT, R2, 0x9, P0 ;  /* 0x000000090200780c */ /* 0x000fe40000701670 */
[----:B------:R-:W-:Y:S02]  /*ef60*/  LOP3.LUT R212, R212, 0xfffffffb, RZ, 0xc0, !PT ;  /* 0xfffffffbd4d47812 */ /* 0x000fe400078ec0ff */
[----:B------:R-:W-:Y:S02]  /*ef70*/  FSEL R15, R170, -INF , !P0 ;  /* 0xff800000aa0f7808 */ /* 0x000fe40004000000 */
[----:B------:R-:W-:Y:S02]  /*ef80*/  ISETP.GT.AND P0, PT, R0, 0x9, !P1 ;  /* 0x000000090000780c */ /* 0x000fe40004f04270 */
[----:B------:R-:W-:Y:S02]  /*ef90*/  ISETP.GE.AND P2, PT, R4, 0x29, PT ;  /* 0x000000290400780c */ /* 0x000fe40003f46270 */
[----:B------:R-:W-:Y:S02]  /*efa0*/  ISETP.LT.OR P0, PT, R2, 0xa, P0 ;  /* 0x0000000a0200780c */ /* 0x000fe40000701670 */
[----:B------:R-:W-:Y:S02]  /*efb0*/  @P1 LOP3.LUT R212, R212, 0x4, RZ, 0xfc, !PT ;  /* 0x00000004d4d41812 */ /* 0x000fe400078efcff */
[----:B------:R-:W-:Y:S02]  /*efc0*/  ISETP.GE.AND P1, PT, R4, 0x11, PT ;  /* 0x000000110400780c */ /* 0x000fe40003f26270 */
[----:B------:R-:W-:Y:S02]  /*efd0*/  FSEL R14, R168, -INF , !P0 ;  /* 0xff800000a80e7808 */ /* 0x000fe40004000000 */
[----:B------:R-:W-:Y:S02]  /*efe0*/  LOP3.LUT R212, R212, 0xfffffffd, RZ, 0xc0, !PT ;  /* 0xfffffffdd4d47812 */ /* 0x000fe400078ec0ff */
[----:B------:R-:W-:Y:S04]  /*eff0*/  ISETP.GT.AND P0, PT, R0, 0x10, !P1 ;  /* 0x000000100000780c */ /* 0x000fe80004f04270 */
[----:B------:R-:W-:Y:S03]  /*f000*/  ISETP.LT.OR P0, PT, R2, 0x11, P0 ;  /* 0x000000110200780c */ /* 0x000fe60000701670 */
[----:B------:R-:W-:Y:S02]  /*f010*/  @P1 LOP3.LUT R212, R212, 0x2, RZ, 0xfc, !PT ;  /* 0x00000002d4d41812 */ /* 0x000fe400078efcff */
[----:B------:R-:W-:Y:S02]  /*f020*/  ISETP.GE.AND P1, PT, R4, 0x12, PT ;  /* 0x000000120400780c */ /* 0x000fe40003f26270 */
[----:B------:R-:W-:Y:S02]  /*f030*/  FSEL R164, R164, -INF , !P0 ;  /* 0xff800000a4a47808 */ /* 0x000fe40004000000 */
[----:B------:R-:W-:Y:S02]  /*f040*/  ISETP.GT.AND P0, PT, R0, 0x11, !P1 ;  /* 0x000000110000780c */ /* 0x000fe40004f04270 */
[----:B------:R-:W-:Y:S02]  /*f050*/  LOP3.LUT R212, R212, 0xfffffffe, RZ, 0xc0, !PT ;  /* 0xfffffffed4d47812 */ /* 0x000fe400078ec0ff */
[----:B------:R-:W-:Y:S04]  /*f060*/  ISETP.LT.OR P0, PT, R2, 0x12, P0 ;  /* 0x000000120200780c */ /* 0x000fe80000701670 */
[----:B------:R-:W-:Y:S02]  /*f070*/  FSEL R170, R139, -INF , !P0 ;  /* 0xff8000008baa7808 */ /* 0x000fe40004000000 */
[----:B------:R-:W-:Y:S02]  /*f080*/  ISETP.GT.AND P0, PT, R0, 0x18, !P6 ;  /* 0x000000180000780c */ /* 0x000fe40007704270 */
[----:B------:R-:W-:Y:S02]  /*f090*/  @P1 LOP3.LUT R212, R212, 0x1, RZ, 0xfc, !PT ;  /* 0x00000001d4d41812 */ /* 0x000fe400078efcff */
[----:B------:R-:W-:Y:S02]  /*f0a0*/  ISETP.LT.OR P0, PT, R2, 0x19, P0 ;  /* 0x000000190200780c */ /* 0x000fe40000701670 */
[----:B------:R-:W-:Y:S02]  /*f0b0*/  ISETP.GE.AND P1, PT, R4, 0x1, PT ;  /* 0x000000010400780c */ /* 0x000fe40003f26270 */
[----:B------:R-:W-:Y:S02]  /*f0c0*/  FSEL R177, R138, -INF , !P0 ;  /* 0xff8000008ab17808 */ /* 0x000fe40004000000 */
[----:B------:R-:W-:Y:S02]  /*f0d0*/  ISETP.GT.AND P0, PT, R0, 0x19, !P5 ;  /* 0x000000190000780c */ /* 0x000fe40006f04270 */
[----:B------:R-:W-:Y:S02]  /*f0e0*/  LOP3.LUT R212, R212, 0xffffffdf, RZ, 0xc0, !PT ;  /* 0xffffffdfd4d47812 */ /* 0x000fe400078ec0ff */
[----:B------:R-:W-:Y:S04]  /*f0f0*/  ISETP.LT.OR P0, PT, R2, 0x1a, P0 ;  /* 0x0000001a0200780c */ /* 0x000fe80000701670 */
[----:B------:R-:W-:Y:S02]  /*f100*/  FSEL R178, R137, -INF , !P0 ;  /* 0xff80000089b27808 */ /* 0x000fe40004000000 */
[----:B------:R-:W-:Y:S04]  /*f110*/  ISETP.GT.AND P0, PT, R0, 0x20, !P4 ;  /* 0x000000200000780c */ /* 0x000fe80006704270 */
        /* <DEDUP_REMOVED lines=8> */
[----:B------:R-:W-:Y:S04]  /*f1a0*/  ISETP.GT.AND P0, PT, R0, RZ, !P1 ;  /* 0x000000ff0000720c */ /* 0x000fe80004f04270 */
[----:B------:R-:W-:Y:S04]  /*f1b0*/  ISETP.LT.OR P0, PT, R2, 0x1, P0 ;  /* 0x000000010200780c */ /* 0x000fe80000701670 */
[----:B------:R-:W-:Y:S02]  /*f1c0*/  FSEL R13, R174, -INF , !P0 ;  /* 0xff800000ae0d7808 */ /* 0x000fe40004000000 */
[----:B------:R-:W-:Y:S11]  /*f1d0*/  ISETP.GE.AND P0, PT, R4, 0x2a, PT ;  /* 0x0000002a0400780c */ /* 0x000ff60003f06270 */
[----:B------:R-:W-:Y:S02]  /*f1e0*/  @!UPT UIADD3 URZ, URZ, URZ, URZ ;  /* 0x0000003f3f3ff290 */ /* 0x000fe4000fffe03f */
[----:B------:R-:W-:Y:S02]  /*f1f0*/  @P0 LOP3.LUT R212, R212, 0x20, RZ, 0xfc, !PT ;  /* 0x00000020d4d40812 */ /* 0x000fe400078efcff */
[----:B------:R-:W-:Y:S04]  /*f200*/  ISETP.GT.AND P0, PT, R0, 0x29, !P0 ;  /* 0x000000290000780c */ /* 0x000fe80004704270 */
[----:B------:R-:W-:Y:S04]  /*f210*/  ISETP.LT.OR P0, PT, R2, 0x2a, P0 ;  /* 0x0000002a0200780c */ /* 0x000fe80000701670 */
[----:B------:R-:W-:Y:S01]  /*f220*/  FSEL R182, R17, -INF , !P0 ;  /* 0xff80000011b67808 */ /* 0x000fe20004000000 */
[----:B------:R-:W-:-:S06]  /*f230*/  BRA.DIV ~URZ, `(.L_x_1239) ;  /* 0x0000cfb27f007947 */ /* 0x000fcc000b800000 */
[----:B------:R2:W3:Y:S02]  /*f240*/  SHFL.IDX PT, R3, R6, 0x1, 0x1c1f ;  /* 0x003c1f0006037f89 */ /* 0x0004e400000e0000 */
.L_x_1335:
[----:B------:R-:W-:Y:S01]  /*f250*/  ISETP.LE.AND P0, PT, R236, c[0x0][0x32c], PT ;  /* 0x0000cb00ec007a0c */ /* 0x000fe20003f03270 */
[----:B---3--:R-:W-:Y:S01]  /*f260*/  IMAD.IADD R2, R9, 0x1, R3 ;  /* 0x0000000109027824 */ /* 0x008fe200078e0203 */
        /* <DEDUP_REMOVED lines=15> */
.L_x_1242:
[----:B------:R-:W-:Y:S04]  /*f360*/  MOV R4, 0x1 ;  /* 0x0000000100047802 */ /* 0x000fe80000000f00 */
[----:B------:R-:W-:Y:S11]  /*f370*/  ISETP.NE.AND P0, PT, R4, c[0x0][0x32c], PT ;  /* 0x0000cb0004007a0c */ /* 0x000ff60003f05270 */
[----:B------:R-:W-:Y:S02]  /*f380*/  @!UPT UIADD3 URZ, URZ, URZ, URZ ;  /* 0x0000003f3f3ff290 */ /* 0x000fe4000fffe03f */
[----:B------:R-:W-:Y:S05]  /*f390*/  @P0 IMAD.HI.U32 R4, R3, c[0x0][0x330], RZ ;  /* 0x0000cc0003040a27 */ /* 0x000fea00078e00ff */
[----:B------:R-:W-:Y:S02]  /*f3a0*/  @P0 SHF.R.U32.HI R3, RZ, c[0x0][0x334], R4 ;  /* 0x0000cd00ff030a19 */ /* 0x000fe40000011604 */
.L_x_1243:
[----:B------:R-:W-:Y:S05]  /*f3b0*/  BSYNC B0 ;  /* 0x0000000000007941 */ /* 0x000fea0003800000 */
.L_x_1241:
[----:B------:R-:W-:Y:S05]  /*f3c0*/  IMAD R3, R3, c[0x0][0x32c], R10 ;  /* 0x0000cb0003037a24 */ /* 0x000fea00078e020a */
[----:B------:R-:W-:Y:S02]  /*f3d0*/  IADD3 R4, R3, c[0x0][0x32c], RZ ;  /* 0x0000cb0003047a10 */ /* 0x000fe40007ffe0ff */
[----:B------:R-:W-:Y:S02]  /*f3e0*/  IMNMX R0, R0, R3, !PT ;  /* 0x0000000300007217 */ /* 0x000fe40007800200 */
[----:B------:R-:W-:Y:S02]  /*f3f0*/  IMNMX R2, R2, R4, PT ;  /* 0x0000000402027217 */ /* 0x000fe40003800200 */
.L_x_1240:
[----:B------:R-:W-:Y:S02]  /*f400*/  ISETP.GT.AND P0, PT, R0, RZ, !P1 ;  /* 0x000000ff0000720c */ /* 0x000fe40004f04270 */
[----:B------:R-:W-:Y:S02]  /*f410*/  LOP3.LUT P1, RZ, R212, 0x1, RZ, 0xc0, !PT ;  /* 0x00000001d4ff7812 */ /* 0x000fe4000782c0ff */
[----:B------:R-:W-:Y:S02]  /*f420*/  ISETP.LT.OR P0, PT, R2, 0x1, P0 ;  /* 0x000000010200780c */ /* 0x000fe40000701670 */
[----:B------:R-:W-:Y:S02]  /*f430*/  FMNMX.FTZ R4, R13, R136, !PT ;  /* 0x000000880d047209 */ /* 0x000fe40007810000 */
[----:B------:R-:W-:Y:S02]  /*f440*/  FSEL R9, R176, -INF , !P0 ;  /* 0xff800000b0097808 */ /* 0x000fe40004000000 */
[----:B------:R-:W-:Y:S02]  /*f450*/  LOP3.LUT P0, RZ, R212, 0x10, RZ, 0xc0, !PT ;  /* 0x00000010d4ff7812 */ /* 0x000fe4000780c0ff */
[----:B------:R-:W-:Y:S02]  /*f460*/  FMNMX.FTZ R8, R9, R7, !PT ;  /* 0x0000000709087209 */ /* 0x000fe40007810000 */
[----:B------:R-:W-:Y:S02]  /*f470*/  ISETP.GT.AND P0, PT, R0, 0x1, !P0 ;  /* 0x000000010000780c */ /* 0x000fe40004704270 */
[----:B------:R-:W-:Y:S02]  /*f480*/  FMNMX.FTZ R4, R16, R4, !PT ;  /* 0x0000000410047209 */ /* 0x000fe40007810000 */
        /* <DEDUP_REMOVED lines=24> */
[----:B------:R-:W-:Y:S02]  /*f610*/  ISETP.GT.AND P0, PT, R0, 0x11, !P1 ;  /* 0x000000110000780c */ /* 0x000fe40004f04270 */
[----:B------:R-:W-:Y:S02]  /*f620*/  FMNMX.FTZ R8, R171, R8, !PT ;  /* 0x00000008ab087209 */ /* 0x000fe40007810000 */
[----:B------:R-:W-:Y:S02]  /*f630*/  ISETP.LT.OR P0, PT, R2, 0x12, P0 ;  /* 0x000000120200780c */ /* 0x000fe40000701670 */
[----:B------:R-:W-:Y:S02]  /*f640*/  LOP3.LUT P1, RZ, R212, 0x20, RZ, 0xc0, !PT ;  /* 0x00000020d4ff7812 */ /* 0x000fe4000782c0ff */
[----:B------:R-:W-:Y:S02]  /*f650*/  FSEL R167, R167, -INF , !P0 ;  /* 0xff800000a7a77808 */ /* 0x000fe40004000000 */
        /* <DEDUP_REMOVED lines=17> */
[----:B------:R-:W-:Y:S04]  /*f770*/  ISETP.LT.OR P0, PT, R2, 0x22, P0 ;  /* 0x000000220200780c */ /* 0x000fe80000701670 */
        /* <DEDUP_REMOVED lines=8> */
[----:B------:R-:W-:Y:S04]  /*f800*/  FSEL R175, R21, -INF , !P0 ;  /* 0xff80000015af7808 */ /* 0x000fe80004000000 */
[----:B------:R-:W-:Y:S01]  /*f810*/  FMNMX.FTZ R8, R175, R8, !PT ;  /* 0x00000008af087209 */ /* 0x000fe20007810000 */
[----:B------:R-:W-:-:S05]  /*f820*/  BRA.DIV ~URZ, `(.L_x_1244) ;  /* 0x0000ca427f007947 */ /* 0x000fca000b800000 */
[----:B------:R3:W4:Y:S02]  /*f830*/  SHFL.BFLY PT, R0, R4, 0x2, 0x1f ;  /* 0x0c401f0004007f89 */ /* 0x00072400000e0000 */
.L_x_1336:
[----:B-12-4-:R-:W-:Y:S01]  /*f840*/  FMNMX.FTZ R6, R4, R0, !PT ;  /* 0x0000000004067209 */ /* 0x016fe20007810000 */
[----:B------:R-:W-:-:S05]  /*f850*/  BRA.DIV ~URZ, `(.L_x_1245) ;  /* 0x0000ca527f007947 */ /* 0x000fca000b800000 */
[----:B---3--:R-:W-:Y:S04]  /*f860*/  SHFL.BFLY PT, R4, R8, 0x2, 0x1f ;  /* 0x0c401f0008047f89 */ /* 0x008fe800000e0000 */
[----:B------:R-:W1:Y:S02]  /*f870*/  SHFL.BFLY PT, R2, R6, 0x1, 0x1f ;  /* 0x0c201f0006027f89 */ /* 0x000e6400000e0000 */
[----:B-1----:R-:W-:Y:S02]  /*f880*/  FMNMX.FTZ R6, R6, R2, !PT ;  /* 0x0000000206067209 */ /* 0x002fe40007810000 */
[----:B------:R-:W-:Y:S05]  /*f890*/  FMNMX.FTZ R4, R8, R4, !PT ;  /* 0x0000000408047209 */ /* 0x000fea0007810000 */
[----:B------:R1:W2:Y:S02]  /*f8a0*/  SHFL.BFLY PT, R0, R4, 0x1, 0x1f ;  /* 0x0c201f0004007f89 */ /* 0x0002a400000e0000 */
.L_x_1337:
[C---:B------:R-:W-:Y:S01]  /*f8b0*/  FSETP.NEU.FTZ.AND P0, PT, R6.reuse, -INF , PT ;  /* 0xff8000000600780b */ /* 0x040fe20003f1d000 */
[----:B------:R-:W-:Y:S01]  /*f8c0*/  FMUL.FTZ R168, R6, c[0x0][0x2d0] ;  /* 0x0000b40006a87a20 */ /* 0x000fe20000410000 */
[----:B-12---:R-:W-:Y:S01]  /*f8d0*/  FMNMX.FTZ R4, R0, R4, !PT ;  /* 0x0000000400047209 */ /* 0x006fe20007810000 */
[----:B------:R-:W-:Y:S01]  /*f8e0*/  WARPSYNC 0xffffffff ;  /* 0xffffffff00007948 */ /* 0x000fe20003800000 */
[----:B------:R-:W-:Y:S01]  /*f8f0*/  FSEL R2, R6, RZ, P0 ;  /* 0x000000ff06027208 */ /* 0x000fe20000000000 */
[----:B------:R-:W-:Y:S01]  /*f900*/  LDSM.16.MT88.4 R24, [R202+0x4080] ;  /* 0x00408000ca18783b */ /* 0x000fe20000004200 */
[----:B------:R-:W-:Y:S01]  /*f910*/  FSEL R168, R168, RZ, P0 ;  /* 0x000000ffa8a87208 */ /* 0x000fe20000000000 */
[C---:B------:R-:W-:Y:S01]  /*f920*/  FMUL.FTZ R169, R4.reuse, c[0x0][0x2d0] ;  /* 0x0000b40004a97a20 */ /* 0x040fe20000410000 */
[----:B------:R-:W-:Y:S01]  /*f930*/  FSETP.NEU.FTZ.AND P0, PT, R4, -INF , PT ;  /* 0xff8000000400780b */ /* 0x000fe20003f1d000 */
[----:B------:R-:W-:Y:S02]  /*f940*/  FADD.FTZ R0, -R2, R136 ;  /* 0x0000008802007221 */ /* 0x000fe40000010100 */
[--C-:B------:R-:W-:Y:S01]  /*f950*/  FFMA.FTZ R16, R16, c[0x0][0x2d0], -R168.reuse ;  /* 0x0000b40010107a23 */ /* 0x100fe200000108a8 */
[----:B------:R-:W-:Y:S01]  /*f960*/  FSEL R3, R4, RZ, P0 ;  /* 0x000000ff04037208 */ /* 0x000fe20000000000 */
[----:B------:R-:W-:Y:S01]  /*f970*/  FMUL.FTZ R0, R0, c[0x0][0x2d0] ;  /* 0x0000b40000007a20 */ /* 0x000fe20000410000 */
[----:B------:R-:W-:Y:S01]  /*f980*/  FSEL R169, R169, RZ, P0 ;  /* 0x000000ffa9a97208 */ /* 0x000fe20000000000 */
[----:B------:R1:W-:Y:S01]  /*f990*/  MUFU.EX2 R226, R16 ;  /* 0x0000001000e27308 */ /* 0x0003e20000000800 */
[--C-:B------:R-:W-:Y:S01]  /*f9a0*/  FFMA.FTZ R13, R13, c[0x0][0x2d0], -R168.reuse ;  /* 0x0000b4000d0d7a23 */ /* 0x100fe200000108a8 */
[----:B------:R-:W-:Y:S01]  /*f9b0*/  ISETP.GT.AND P0, PT, R222, R228, PT ;  /* 0x000000e4de00720c */ /* 0x000fe20003f04270 */
[--C-:B------:R-:W-:Y:S02]  /*f9c0*/  FFMA.FTZ R15, R15, c[0x0][0x2d0], -R168.reuse ;  /* 0x0000b4000f0f7a23 */ /* 0x100fe400000108a8 */
[--C-:B------:R-:W-:Y:S02]  /*f9d0*/  FFMA.FTZ R9, R9, c[0x0][0x2d0], -R169.reuse ;  /* 0x0000b40009097a23 */ /* 0x100fe400000108a9 */
[--C-:B------:R-:W-:Y:S02]  /*f9e0*/  FFMA.FTZ R12, R12, c[0x0][0x2d0], -R169.reuse ;  /* 0x0000b4000c0c7a23 */ /* 0x100fe400000108a9 */
[--C-:B------:R-:W-:Y:S01]  /*f9f0*/  FFMA.FTZ R11, R11, c[0x0][0x2d0], -R169.reuse ;  /* 0x0000b4000b0b7a23 */ /* 0x100fe200000108a9 */
[----:B------:R2:W-:Y:S01]  /*fa00*/  MUFU.EX2 R2, R0 ;  /* 0x0000000000027308 */ /* 0x0005e20000000800 */
[----:B------:R-:W-:Y:S02]  /*fa10*/  FFMA.FTZ R10, R10, c[0x0][0x2d0], -R169 ;  /* 0x0000b4000a0a7a23 */ /* 0x000fe400000108a9 */
[--C-:B------:R-:W-:Y:S07]  /*fa20*/  FFMA.FTZ R14, R14, c[0x0][0x2d0], -R168.reuse ;  /* 0x0000b4000e0e7a23 */ /* 0x100fee00000108a8 */
[----:B------:R-:W3:Y:S01]  /*fa30*/  MUFU.EX2 R227, R13 ;  /* 0x0000000d00e37308 */ /* 0x000ee20000000800 */
[----:B-1----:R-:W1:Y:S09]  /*fa40*/  LDSM.16.MT88.4 R16, [R201+0x4080] ;  /* 0x00408000c910783b */ /* 0x002e720000004200 */
[----:B------:R-:W-:Y:S01]  /*fa50*/  MUFU.EX2 R221, R15 ;  /* 0x0000000f00dd7308 */ /* 0x000fe20000000800 */
[----:B--2---:R-:W-:Y:S02]  /*fa60*/  FADD.FTZ R0, -R3, R7 ;  /* 0x0000000703007221 */ /* 0x004fe40000010100 */
[--C-:B------:R-:W-:Y:S02]  /*fa70*/  FFMA.FTZ R3, R164, c[0x0][0x2d0], -R168.reuse ;  /* 0x0000b400a4037a23 */ /* 0x100fe400000108a8 */
[----:B------:R-:W-:Y:S05]  /*fa80*/  FMUL.FTZ R0, R0, c[0x0][0x2d0] ;  /* 0x0000b40000007a20 */ /* 0x000fea0000410000 */
[----:B------:R-:W2:Y:S10]  /*fa90*/  MUFU.EX2 R199, R14 ;  /* 0x0000000e00c77308 */ /* 0x000eb40000000800 */
[----:B------:R-:W-:Y:S10]  /*faa0*/  MUFU.EX2 R198, R9 ;  /* 0x0000000900c67308 */ /* 0x000ff40000000800 */
[----:B------:R-:W4:Y:S10]  /*fab0*/  MUFU.EX2 R197, R12 ;  /* 0x0000000c00c57308 */ /* 0x000f340000000800 */
[----:B------:R-:W-:Y:S10]  /*fac0*/  MUFU.EX2 R196, R11 ;  /* 0x0000000b00c47308 */ /* 0x000ff40000000800 */
[----:B------:R-:W-:Y:S10]  /*fad0*/  MUFU.EX2 R195, R10 ;  /* 0x0000000a00c37308 */ /* 0x000ff40000000800 */
[----:B------:R-:W5:Y:S10]  /*fae0*/  MUFU.EX2 R0, R0 ;  /* 0x0000000000007308 */ /* 0x000f740000000800 */
[----:B------:R1:W-:Y:S02]  /*faf0*/  MUFU.EX2 R194, R3 ;  /* 0x0000000300c27308 */ /* 0x0003e40000000800 */
[--C-:B-1----:R-:W-:Y:S01]  /*fb00*/  FFMA.FTZ R3, R170, c[0x0][0x2d0], -R168.reuse ;  /* 0x0000b400aa037a23 */ /* 0x102fe200000108a8 */
[----:B---3--:R-:W-:Y:S01]  /*fb10*/  F2FP.BF16.PACK_AB R136, R226, R227 ;  /* 0x000000e3e288723e */ /* 0x008fe200000010ff */
[C---:B------:R-:W-:Y:S01]  /*fb20*/  FMUL.FTZ R8, R2.reuse, R140 ;  /* 0x0000008c02087220 */ /* 0x040fe20000410000 */
[----:B--2---:R-:W-:Y:S01]  /*fb30*/  F2FP.BF16.PACK_AB R138, R199, R221 ;  /* 0x000000ddc78a723e */ /* 0x004fe200000010ff */
[----:B------:R-:W-:Y:S01]  /*fb40*/  FMUL.FTZ R9, R2, R141 ;  /* 0x0000008d02097220 */ /* 0x000fe20000410000 */
[----:B----4-:R-:W-:Y:S01]  /*fb50*/  F2FP.BF16.PACK_AB R137, R197, R198 ;  /* 0x000000c6c589723e */ /* 0x010fe200000010ff */
[C---:B-----5:R-:W-:Y:S01]  /*fb60*/  FMUL.FTZ R10, R0.reuse, R142 ;  /* 0x0000008e000a7220 */ /* 0x060fe20000410000 */
[----:B------:R-:W-:Y:S01]  /*fb70*/  F2FP.BF16.PACK_AB R139, R195, R196 ;  /* 0x000000c4c38b723e */ /* 0x000fe200000010ff */
[----:B------:R-:W-:Y:S01]  /*fb80*/  FMUL.FTZ R11, R0, R143 ;  /* 0x0000008f000b7220 */ /* 0x000fe20000410000 */
[----:B------:R1:W2:Y:S01]  /*fb90*/  MUFU.EX2 R193, R3 ;  /* 0x0000000300c17308 */ /* 0x0002a20000000800 */
[----:B------:R-:W3:Y:S01]  /*fba0*/  LDSM.16.MT88.4 R140, [R204+0x4080] ;  /* 0x00408000cc8c783b */ /* 0x000ee20000004200 */
[C---:B------:R-:W-:Y:S02]  /*fbb0*/  FMUL.FTZ R12, R2.reuse, R144 ;  /* 0x00000090020c7220 */ /* 0x040fe40000410000 */
[----:B------:R-:W-:Y:S02]  /*fbc0*/  FMUL.FTZ R13, R2, R145 ;  /* 0x00000091020d7220 */ /* 0x000fe40000410000 */
[C---:B------:R-:W-:Y:S05]  /*fbd0*/  HMMA.16816.F32.BF16 R8, R136.reuse, R16, R8 ;  /* 0x000000108808723c */ /* 0x040fea0000041808 */
[C---:B------:R-:W-:Y:S02]  /*fbe0*/  FMUL.FTZ R14, R0.reuse, R146 ;  /* 0x00000092000e7220 */ /* 0x040fe40000410000 */
[----:B------:R-:W-:Y:S02]  /*fbf0*/  FMUL.FTZ R15, R0, R147 ;  /* 0x00000093000f7220 */ /* 0x000fe40000410000 */
[----:B------:R-:W4:Y:S03]  /*fc00*/  LDSM.16.MT88.4 R144, [R203+0x4080] ;  /* 0x00408000cb90783b */ /* 0x000f260000004200 */
[C---:B------:R-:W-:Y:S02]  /*fc10*/  FMUL.FTZ R16, R2.reuse, R148 ;  /* 0x0000009402107220 */ /* 0x040fe40000410000 */
[C---:B------:R-:W-:Y:S03]  /*fc20*/  HMMA.16816.F32.BF16 R12, R136.reuse, R18, R12 ;  /* 0x00000012880c723c */ /* 0x040fe6000004180c */
[C---:B------:R-:W-:Y:S02]  /*fc30*/  FMUL.FTZ R17, R2.reuse, R149 ;  /* 0x0000009502117220 */ /* 0x040fe40000410000 */
[----:B------:R-:W-:Y:S02]  /*fc40*/  FMUL.FTZ R20, R2, R152 ;  /* 0x0000009802147220 */ /* 0x000fe40000410000 */
[C---:B------:R-:W-:Y:S02]  /*fc50*/  FMUL.FTZ R18, R0.reuse, R150 ;  /* 0x0000009600127220 */ /* 0x040fe40000410000 */
[----:B------:R-:W-:Y:S02]  /*fc60*/  FMUL.FTZ R19, R0, R151 ;  /* 0x0000009700137220 */ /* 0x000fe40000410000 */
[----:B------:R-:W5:Y:S01]  /*fc70*/  LDSM.16.MT88.4 R148, [R201+0x5880] ;  /* 0x00588000c994783b */ /* 0x000f620000004200 */
[----:B------:R-:W-:Y:S02]  /*fc80*/  FMUL.FTZ R21, R2, R153 ;  /* 0x0000009902157220 */ /* 0x000fe40000410000 */
[C---:B------:R-:W-:Y:S02]  /*fc90*/  FMUL.FTZ R22, R0.reuse, R154 ;  /* 0x0000009a00167220 */ /* 0x040fe40000410000 */
[C---:B------:R-:W-:Y:S03]  /*fca0*/  HMMA.16816.F32.BF16 R16, R136.reuse, R24, R16 ;  /* 0x000000188810723c */ /* 0x040fe60000041810 */
[----:B------:R-:W-:Y:S02]  /*fcb0*/  FMUL.FTZ R23, R0, R155 ;  /* 0x0000009b00177220 */ /* 0x000fe40000410000 */
[----:B------:R-:W-:Y:S01]  /*fcc0*/  LDSM.16.MT88.4 R152, [R202+0x4880] ;  /* 0x00488000ca98783b */ /* 0x000fe20000004200 */
[C---:B------:R-:W-:Y:S02]  /*fcd0*/  FMUL.FTZ R28, R2.reuse, R160 ;  /* 0x000000a0021c7220 */ /* 0x040fe40000410000 */
[C---:B------:R-:W-:Y:S02]  /*fce0*/  FMUL.FTZ R24, R2.reuse, R156 ;  /* 0x0000009c02187220 */ /* 0x040fe40000410000 */
[C---:B------:R-:W-:Y:S03]  /*fcf0*/  HMMA.16816.F32.BF16 R20, R136.reuse, R26, R20 ;  /* 0x0000001a8814723c */ /* 0x040fe60000041814 */
[C---:B------:R-:W-:Y:S02]  /*fd00*/  FMUL.FTZ R25, R2.reuse, R157 ;  /* 0x0000009d02197220 */ /* 0x040fe40000410000 */
[----:B------:R-:W-:Y:S02]  /*fd10*/  FMUL.FTZ R29, R2, R161 ;  /* 0x000000a1021d7220 */ /* 0x000fe40000410000 */
[C---:B------:R-:W-:Y:S02]  /*fd20*/  FMUL.FTZ R26, R0.reuse, R158 ;  /* 0x0000009e001a7220 */ /* 0x040fe40000410000 */
[C---:B------:R-:W-:Y:S02]  /*fd30*/  FMUL.FTZ R27, R0.reuse, R159 ;  /* 0x0000009f001b7220 */ /* 0x040fe40000410000 */
[----:B------:R-:W-:Y:S01]  /*fd40*/  LDSM.16.MT88.4 R156, [R203+0x4880] ;  /* 0x00488000cb9c783b */ /* 0x000fe20000004200 */
[C---:B------:R-:W-:Y:S02]  /*fd50*/  FMUL.FTZ R30, R0.reuse, R162 ;  /* 0x000000a2001e7220 */ /* 0x040fe40000410000 */
[----:B------:R-:W-:Y:S02]  /*fd60*/  FMUL.FTZ R31, R0, R163 ;  /* 0x000000a3001f7220 */ /* 0x000fe40000410000 */
[C---:B---3--:R-:W-:Y:S03]  /*fd70*/  HMMA.16816.F32.BF16 R24, R136.reuse, R140, R24 ;  /* 0x0000008c8818723c */ /* 0x048fe60000041818 */
[----:B------:R-:W-:Y:S01]  /*fd80*/  LDSM.16.MT88.4 R160, [R201+0x7880] ;  /* 0x00788000c9a0783b */ /* 0x000fe20000004200 */
[--C-:B-1----:R-:W-:Y:S02]  /*fd90*/  FFMA.FTZ R3, R177, c[0x0][0x2d0], -R168.reuse ;  /* 0x0000b400b1037a23 */ /* 0x102fe400000108a8 */
[C---:B------:R-:W-:Y:S02]  /*fda0*/  FMUL.FTZ R32, R2.reuse, R32 ;  /* 0x0000002002207220 */ /* 0x040fe40000410000 */
[C---:B------:R-:W-:Y:S01]  /*fdb0*/  HMMA.16816.F32.BF16 R28, R136.reuse, R142, R28 ;  /* 0x0000008e881c723c */ /* 0x040fe2000004181c */
[----:B------:R1:W-:Y:S02]  /*fdc0*/  MUFU.EX2 R192, R3 ;  /* 0x0000000300c07308 */ /* 0x0003e40000000800 */
[----:B------:R-:W3:Y:S01]  /*fdd0*/  LDSM.16.MT88.4 R140, [R202+0x5880] ;  /* 0x00588000ca8c783b */ /* 0x000ee20000004200 */
[----:B------:R-:W-:Y:S02]  /*fde0*/  FMUL.FTZ R33, R2, R33 ;  /* 0x0000002102217220 */ /* 0x000fe40000410000 */
[C---:B------:R-:W-:Y:S02]  /*fdf0*/  FMUL.FTZ R34, R0.reuse, R34 ;  /* 0x0000002200227220 */ /* 0x040fe40000410000 */
[----:B------:R-:W-:Y:S04]  /*fe00*/  FMUL.FTZ R35, R0, R35 ;  /* 0x0000002300237220 */ /* 0x000fe80000410000 */
[C---:B------:R-:W-:Y:S02]  /*fe10*/  FMUL.FTZ R36, R2.reuse, R36 ;  /* 0x0000002402247220 */ /* 0x040fe40000410000 */
[----:B------:R-:W-:Y:S01]  /*fe20*/  FMUL.FTZ R37, R2, R37 ;  /* 0x0000002502257220 */ /* 0x000fe20000410000 */
[C---:B----4-:R-:W-:Y:S03]  /*fe30*/  HMMA.16816.F32.BF16 R32, R136.reuse, R144, R32 ;  /* 0x000000908820723c */ /* 0x050fe60000041820 */
[C---:B------:R-:W-:Y:S02]  /*fe40*/  FMUL.FTZ R38, R0.reuse, R38 ;  /* 0x0000002600267220 */ /* 0x040fe40000410000 */
[----:B------:R-:W-:Y:S02]  /*fe50*/  FMUL.FTZ R39, R0, R39 ;  /* 0x0000002700277220 */ /* 0x000fe40000410000 */
[C---:B------:R-:W-:Y:S02]  /*fe60*/  FMUL.FTZ R40, R2.reuse, R40 ;  /* 0x0000002802287220 */ /* 0x040fe40000410000 */
[----:B------:R-:W-:Y:S03]  /*fe70*/  FMUL.FTZ R41, R2, R41 ;  /* 0x0000002902297220 */ /* 0x000fe60000410000 */
[C---:B------:R-:W-:Y:S01]  /*fe80*/  HMMA.16816.F32.BF16 R36, R136.reuse, R146, R36 ;  /* 0x000000928824723c */ /* 0x040fe20000041824 */
[----:B------:R-:W4:Y:S02]  /*fe90*/  LDSM.16.MT88.4 R144, [R204+0x5880] ;  /* 0x00588000cc90783b */ /* 0x000f240000004200 */
[C---:B------:R-:W-:Y:S02]  /*fea0*/  FMUL.FTZ R42, R0.reuse, R42 ;  /* 0x0000002a002a7220 */ /* 0x040fe40000410000 */
[----:B------:R-:W-:Y:S02]  /*feb0*/  FMUL.FTZ R43, R0, R43 ;  /* 0x0000002b002b7220 */ /* 0x000fe40000410000 */
[--C-:B-1----:R-:W-:Y:S02]  /*fec0*/  FFMA.FTZ R3, R178, c[0x0][0x2d0], -R168.reuse ;  /* 0x0000b400b2037a23 */ /* 0x102fe400000108a8 */
[C---:B------:R-:W-:Y:S02]  /*fed0*/  FMUL.FTZ R44, R2.reuse, R44 ;  /* 0x0000002c022c7220 */ /* 0x040fe40000410000 */
[----:B------:R1:W1:Y:S01]  /*fee0*/  MUFU.EX2 R191, R3 ;  /* 0x0000000300bf7308 */ /* 0x0002620000000800 */
[C---:B-----5:R-:W-:Y:S03]  /*fef0*/  HMMA.16816.F32.BF16 R40, R136.reuse, R148, R40 ;  /* 0x000000948828723c */ /* 0x060fe60000041828 */
[----:B------:R-:W-:Y:S02]  /*ff00*/  FMUL.FTZ R45, R2, R45 ;  /* 0x0000002d022d7220 */ /* 0x000fe40000410000 */
[C---:B------:R-:W-:Y:S02]  /*ff10*/  FMUL.FTZ R46, R0.reuse, R46 ;  /* 0x0000002e002e7220 */ /* 0x040fe40000410000 */
[----:B------:R-:W-:Y:S02]  /*ff20*/  FMUL.FTZ R47, R0, R47 ;  /* 0x0000002f002f7220 */ /* 0x000fe40000410000 */
[C---:B------:R-:W-:Y:S03]  /*ff30*/  FMUL.FTZ R48, R2.reuse, R48 ;  /* 0x0000003002307220 */ /* 0x040fe60000410000 */
[----:B------:R-:W-:Y:S02]  /*ff40*/  FMUL.FTZ R49, R2, R49 ;  /* 0x0000003102317220 */ /* 0x000fe40000410000 */
[C---:B------:R-:W-:Y:S01]  /*ff50*/  HMMA.16816.F32.BF16 R44, R136.reuse, R150, R44 ;  /* 0x00000096882c723c */ /* 0x040fe2000004182c */
[----:B------:R-:W5:Y:S02]  /*ff60*/  LDSM.16.MT88.4 R148, [R203+0x5880] ;  /* 0x00588000cb94783b */ /* 0x000f640000004200 */
[C---:B------:R-:W-:Y:S02]  /*ff70*/  FMUL.FTZ R50, R0.reuse, R50 ;  /* 0x0000003200327220 */ /* 0x040fe40000410000 */
[----:B------:R-:W-:Y:S02]  /*ff80*/  FMUL.FTZ R51, R0, R51 ;  /* 0x0000003300337220 */ /* 0x000fe40000410000 */
[C---:B------:R-:W-:Y:S02]  /*ff90*/  FMUL.FTZ R52, R2.reuse, R52 ;  /* 0x0000003402347220 */ /* 0x040fe40000410000 */
[--C-:B-1----:R-:W-:Y:S03]  /*ffa0*/  FFMA.FTZ R3, R171, c[0x0][0x2d0], -R169.reuse ;  /* 0x0000b400ab037a23 */ /* 0x102fe600000108a9 */
[C---:B---3--:R-:W-:Y:S01]  /*ffb0*/  HMMA.16816.F32.BF16 R48, R136.reuse, R140, R48 ;  /* 0x0000008c8830723c */ /* 0x048fe20000041830 */
[----:B------:R1:W-:Y:S02]  /*ffc0*/  MUFU.EX2 R190, R3 ;  /* 0x0000000300be7308 */ /* 0x0003e40000000800 */
[----:B------:R-:W-:Y:S02]  /*ffd0*/  FMUL.FTZ R53, R2, R53 ;  /* 0x0000003502357220 */ /* 0x000fe40000410000 */
[C---:B------:R-:W-:Y:S02]  /*ffe0*/  FMUL.FTZ R54, R0.reuse, R54 ;  /* 0x0000003600367220 */ /* 0x040fe40000410000 */
[----:B------:R-:W-:Y:S02]  /*fff0*/  FMUL.FTZ R55, R0, R55 ;  /* 0x0000003700377220 */ /* 0x000fe40000410000 */
[C---:B------:R-:W-:Y:S03]  /*10000*/  FMUL.FTZ R56, R2.reuse, R56 ;  /* 0x0000003802387220 */ /* 0x040fe60000410000 */
[----:B------:R-:W-:Y:S02]  /*10010*/  FMUL.FTZ R57, R2, R57 ;  /* 0x0000003902397220 */ /* 0x000fe40000410000 */
        /* <DEDUP_REMOVED lines=13> */
[----:B------:R-:W2:Y:S02]  /*100f0*/  LDSM.16.MT88.4 R144, [R202+0x7080] ;  /* 0x00708000ca90783b */ /* 0x000ea40000004200 */
[----:B------:R-:W-:Y:S02]  /*10100*/  FMUL.FTZ R65, R2, R65 ;  /* 0x0000004102417220 */ /* 0x000fe40000410000 */
[C---:B------:R-:W-:Y:S02]  /*10110*/  FMUL.FTZ R66, R0.reuse, R66 ;  /* 0x0000004200427220 */ /* 0x040fe40000410000 */
[----:B------:R-:W-:Y:S02]  /*10120*/  FMUL.FTZ R67, R0, R67 ;  /* 0x0000004300437220 */ /* 0x000fe40000410000 */
[C---:B------:R-:W-:Y:S03]  /*10130*/  FMUL.FTZ R68, R2.reuse, R68 ;  /* 0x0000004402447220 */ /* 0x040fe60000410000 */
[----:B------:R-:W-:Y:S02]  /*10140*/  FMUL.FTZ R69, R2, R69 ;  /* 0x0000004502457220 */ /* 0x000fe40000410000 */
[C---:B-----5:R-:W-:Y:S03]  /*10150*/  HMMA.16816.F32.BF16 R64, R136.reuse, R148, R64 ;  /* 0x000000948840723c */ /* 0x060fe60000041840 */
[C---:B------:R-:W-:Y:S02]  /*10160*/  FMUL.FTZ R70, R0.reuse, R70 ;  /* 0x0000004600467220 */ /* 0x040fe40000410000 */
[----:B------:R-:W-:Y:S02]  /*10170*/  FMUL.FTZ R71, R0, R71 ;  /* 0x0000004700477220 */ /* 0x000fe40000410000 */
[----:B------:R-:W-:Y:S02]  /*10180*/  FMUL.FTZ R72, R2, R72 ;  /* 0x0000004802487220 */ /* 0x000fe40000410000 */
[--C-:B-1----:R-:W-:Y:S03]  /*10190*/  FFMA.FTZ R3, R166, c[0x0][0x2d0], -R169.reuse ;  /* 0x0000b400a6037a23 */ /* 0x102fe600000108a9 */
        /* <DEDUP_REMOVED lines=17> */
[----:B-----5:R-:W-:Y:S02]  /*102b0*/  FFMA.FTZ R3, R165, c[0x0][0x2d0], -R169 ;  /* 0x0000b400a5037a23 */ /* 0x020fe400000108a9 */
[----:B------:R-:W-:Y:S02]  /*102c0*/  LDSM.16.MT88.4 R164, [R202+0x7880] ;  /* 0x00788000caa4783b */ /* 0x000fe40000004200 */
[----:B------:R5:W1:Y:S01]  /*102d0*/  MUFU.EX2 R187, R3 ;  /* 0x0000000300bb7308 */ /* 0x000a620000000800 */
[C---:B--2---:R-:W-:Y:S03]  /*102e0*/  HMMA.16816.F32.BF16 R80, R136.reuse, R144, R80 ;  /* 0x000000908850723c */ /* 0x044fe60000041850 */
[C---:B------:R-:W-:Y:S02]  /*102f0*/  FMUL.FTZ R84, R2.reuse, R84 ;  /* 0x0000005402547220 */ /* 0x040fe40000410000 */
[----:B------:R-:W-:Y:S02]  /*10300*/  FMUL.FTZ R85, R2, R85 ;  /* 0x0000005502557220 */ /* 0x000fe40000410000 */
[C---:B------:R-:W-:Y:S02]  /*10310*/  FMUL.FTZ R86, R0.reuse, R86 ;  /* 0x0000005600567220 */ /* 0x040fe40000410000 */
[----:B------:R-:W-:Y:S03]  /*10320*/  FMUL.FTZ R87, R0, R87 ;  /* 0x0000005700577220 */ /* 0x000fe60000410000 */
[C---:B------:R-:W-:Y:S02]  /*10330*/  FMUL.FTZ R88, R2.reuse, R88 ;  /* 0x0000005802587220 */ /* 0x040fe40000410000 */
[----:B------:R-:W-:Y:S02]  /*10340*/  FMUL.FTZ R89, R2, R89 ;  /* 0x0000005902597220 */ /* 0x000fe40000410000 */
[C---:B------:R-:W-:Y:S01]  /*10350*/  HMMA.16816.F32.BF16 R84, R136.reuse, R146, R84 ;  /* 0x000000928854723c */ /* 0x040fe20000041854 */
[----:B------:R-:W2:Y:S02]  /*10360*/  LDSM.16.MT88.4 R144, [R201+0x8880] ;  /* 0x00888000c990783b */ /* 0x000ea40000004200 */
[C---:B------:R-:W-:Y:S02]  /*10370*/  FMUL.FTZ R90, R0.reuse, R90 ;  /* 0x0000005a005a7220 */ /* 0x040fe40000410000 */
[----:B------:R-:W-:Y:S02]  /*10380*/  FMUL.FTZ R91, R0, R91 ;  /* 0x0000005b005b7220 */ /* 0x000fe40000410000 */
[--C-:B-----5:R-:W-:Y:S02]  /*10390*/  FFMA.FTZ R3, R179, c[0x0][0x2d0], -R168.reuse ;  /* 0x0000b400b3037a23 */ /* 0x120fe400000108a8 */
[----:B------:R-:W-:Y:S02]  /*103a0*/  LDSM.16.MT88.4 R176, [R202+0x6880] ;  /* 0x00688000cab0783b */ /* 0x000fe40000004200 */
[----:B------:R5:W2:Y:S01]  /*103b0*/  MUFU.EX2 R186, R3 ;  /* 0x0000000300ba7308 */ /* 0x000aa20000000800 */
[C---:B-1----:R-:W-:Y:S03]  /*103c0*/  HMMA.16816.F32.BF16 R88, R136.reuse, R148, R88 ;  /* 0x000000948858723c */ /* 0x042fe60000041858 */
[C---:B------:R-:W-:Y:S02]  /*103d0*/  FMUL.FTZ R92, R2.reuse, R92 ;  /* 0x0000005c025c7220 */ /* 0x040fe40000410000 */
[----:B------:R-:W-:Y:S02]  /*103e0*/  FMUL.FTZ R93, R2, R93 ;  /* 0x0000005d025d7220 */ /* 0x000fe40000410000 */
[C---:B------:R-:W-:Y:S02]  /*103f0*/  FMUL.FTZ R94, R0.reuse, R94 ;  /* 0x0000005e005e7220 */ /* 0x040fe40000410000 */
[----:B------:R-:W-:Y:S03]  /*10400*/  FMUL.FTZ R95, R0, R95 ;  /* 0x0000005f005f7220 */ /* 0x000fe60000410000 */
[C---:B------:R-:W-:Y:S02]  /*10410*/  FMUL.FTZ R96, R2.reuse, R96 ;  /* 0x0000006002607220 */ /* 0x040fe40000410000 */
[----:B------:R-:W-:Y:S02]  /*10420*/  FMUL.FTZ R97, R2, R97 ;  /* 0x0000006102617220 */ /* 0x000fe40000410000 */
[C---:B------:R-:W-:Y:S01]  /*10430*/  HMMA.16816.F32.BF16 R92, R136.reuse, R150, R92 ;  /* 0x00000096885c723c */ /* 0x040fe2000004185c */
[----:B------:R-:W1:Y:S02]  /*10440*/  LDSM.16.MT88.4 R148, [R202+0x8880] ;  /* 0x00888000ca94783b */ /* 0x000e640000004200 */
        /* <DEDUP_REMOVED lines=51> */
[--C-:B-----5:R-:W-:Y:S02]  /*10780*/  FFMA.FTZ R3, R180, c[0x0][0x2d0], -R168.reuse ;  /* 0x0000b400b4037a23 */ /* 0x120fe400000108a8 */
[----:B------:R-:W-:Y:S02]  /*10790*/  FFMA.FTZ R2, R2, R231, R227 ;  /* 0x000000e702027223 */ /* 0x000fe400000100e3 */
[----:B------:R2:W-:Y:S01]  /*107a0*/  MUFU.EX2 R185, R3 ;  /* 0x0000000300b97308 */ /* 0x0005e20000000800 */
[----:B------:R-:W-:Y:S01]  /*107b0*/  HMMA.16816.F32.BF16 R132, R136, R146, R132 ;  /* 0x000000928884723c */ /* 0x000fe20000041884 */
[----:B------:R-:W5:Y:S06]  /*107c0*/  LDSM.16.MT88.4 R144, [R201+0x6080] ;  /* 0x00608000c990783b */ /* 0x000f6c0000004200 */
[----:B------:R-:W-:Y:S02]  /*107d0*/  F2FP.BF16.PACK_AB R136, R193, R194 ;  /* 0x000000c2c188723e */ /* 0x000fe400000010ff */
[----:B------:R-:W-:Y:S03]  /*107e0*/  F2FP.BF16.PACK_AB R138, R191, R192 ;  /* 0x000000c0bf8a723e */ /* 0x000fe600000010ff */
[----:B----4-:R-:W-:Y:S02]  /*107f0*/  F2FP.BF16.PACK_AB R137, R189, R190 ;  /* 0x000000bebd89723e */ /* 0x010fe400000010ff */
[----:B------:R-:W-:Y:S07]  /*10800*/  F2FP.BF16.PACK_AB R139, R187, R188 ;  /* 0x000000bcbb8b723e */ /* 0x000fee00000010ff */
[C---:B-1----:R-:W-:Y:S03]  /*10810*/  HMMA.16816.F32.BF16 R8, R136.reuse, R148, R8 ;  /* 0x000000948808723c */ /* 0x042fe60000041808 */
[--C-:B--2---:R-:W-:Y:S02]  /*10820*/  FFMA.FTZ R3, R181, c[0x0][0x2d0], -R168.reuse ;  /* 0x0000b400b5037a23 */ /* 0x104fe400000108a8 */
[----:B------:R-:W-:Y:S02]  /*10830*/  FFMA.FTZ R168, R182, c[0x0][0x2d0], -R168 ;  /* 0x0000b400b6a87a23 */ /* 0x000fe400000108a8 */
[----:B------:R1:W-:Y:S01]  /*10840*/  MUFU.EX2 R184, R3 ;  /* 0x0000000300b87308 */ /* 0x0003e20000000800 */
[C---:B------:R-:W-:Y:S01]  /*10850*/  HMMA.16816.F32.BF16 R12, R136.reuse, R150, R12 ;  /* 0x00000096880c723c */ /* 0x040fe2000004180c */
[----:B------:R-:W2:Y:S07]  /*10860*/  LDSM.16.MT88.4 R148, [R202+0x6080] ;  /* 0x00608000ca94783b */ /* 0x000eae0000004200 */
[C---:B------:R-:W-:Y:S01]  /*10870*/  HMMA.16816.F32.BF16 R16, R136.reuse, R152, R16 ;  /* 0x000000988810723c */ /* 0x040fe20000041810 */
[----:B------:R-:W-:Y:S07]  /*10880*/  MUFU.EX2 R183, R168 ;  /* 0x000000a800b77308 */ /* 0x000fee0000000800 */
[C---:B------:R-:W-:Y:S01]  /*10890*/  HMMA.16816.F32.BF16 R20, R136.reuse, R154, R20 ;  /* 0x0000009a8814723c */ /* 0x040fe20000041814 */
[----:B------:R-:W-:Y:S03]  /*108a0*/  LDSM.16.MT88.4 R152, [R203+0x6080] ;  /* 0x00608000cb98783b */ /* 0x000fe60000004200 */
[--C-:B-1----:R-:W-:Y:S04]  /*108b0*/  FFMA.FTZ R3, R172, c[0x0][0x2d0], -R169.reuse ;  /* 0x0000b400ac037a23 */ /* 0x102fe800000108a9 */
[C---:B---3--:R-:W-:Y:S01]  /*108c0*/  HMMA.16816.F32.BF16 R24, R136.reuse, R140, R24 ;  /* 0x0000008c8818723c */ /* 0x048fe20000041818 */
[----:B------:R1:W3:Y:S07]  /*108d0*/  MUFU.EX2 R182, R3 ;  /* 0x0000000300b67308 */ /* 0x0002ee0000000800 */
[C---:B------:R-:W-:Y:S01]  /*108e0*/  HMMA.16816.F32.BF16 R28, R136.reuse, R142, R28 ;  /* 0x0000008e881c723c */ /* 0x040fe2000004181c */
[----:B------:R-:W4:Y:S07]  /*108f0*/  LDSM.16.MT88.4 R140, [R204+0x6080] ;  /* 0x00608000cc8c783b */ /* 0x000f2e0000004200 */
[C---:B------:R-:W-:Y:S08]  /*10900*/  HMMA.16816.F32.BF16 R32, R136.reuse, R156, R32 ;  /* 0x0000009c8820723c */ /* 0x040ff00000041820 */
[C---:B------:R-:W-:Y:S01]  /*10910*/  HMMA.16816.F32.BF16 R36, R136.reuse, R158, R36 ;  /* 0x0000009e8824723c */ /* 0x040fe20000041824 */
[----:B------:R-:W3:Y:S03]  /*10920*/  LDSM.16.MT88.4 R156, [R204+0x7880] ;  /* 0x00788000cc9c783b */ /* 0x000ee60000004200 */
[--C-:B-1----:R-:W-:Y:S04]  /*10930*/  FFMA.FTZ R3, R173, c[0x0][0x2d0], -R169.reuse ;  /* 0x0000b400ad037a23 */ /* 0x102fe800000108a9 */
[C---:B-----5:R-:W-:Y:S01]  /*10940*/  HMMA.16816.F32.BF16 R40, R136.reuse, R144, R40 ;  /* 0x000000908828723c */ /* 0x060fe20000041828 */
[----:B------:R1:W5:Y:S07]  /*10950*/  MUFU.EX2 R181, R3 ;  /* 0x0000000300b57308 */ /* 0x00036e0000000800 */
[C---:B------:R-:W-:Y:S01]  /*10960*/  HMMA.16816.F32.BF16 R44, R136.reuse, R146, R44 ;  /* 0x00000092882c723c */ /* 0x040fe2000004182c */
[----:B------:R-:W3:Y:S07]  /*10970*/  LDSM.16.MT88.4 R144, [R203+0x7880] ;  /* 0x00788000cb90783b */ /* 0x000eee0000004200 */
[C---:B--2---:R-:W-:Y:S08]  /*10980*/  HMMA.16816.F32.BF16 R48, R136.reuse, R148, R48 ;  /* 0x000000948830723c */ /* 0x044ff00000041830 */
[C---:B------:R-:W-:Y:S01]  /*10990*/  HMMA.16816.F32.BF16 R52, R136.reuse, R150, R52 ;  /* 0x000000968834723c */ /* 0x040fe20000041834 */
[----:B------:R-:W-:Y:S03]  /*109a0*/  LDSM.16.MT88.4 R148, [R202+0x9080] ;  /* 0x00908000ca94783b */ /* 0x000fe60000004200 */
[--C-:B-1----:R-:W-:Y:S04]  /*109b0*/  FFMA.FTZ R3, R174, c[0x0][0x2d0], -R169.reuse ;  /* 0x0000b400ae037a23 */ /* 0x102fe800000108a9 */
[C---:B----4-:R-:W-:Y:S01]  /*109c0*/  HMMA.16816.F32.BF16 R56, R136.reuse, R140, R56 ;  /* 0x0000008c8838723c */ /* 0x050fe20000041838 */
[----:B------:R1:W2:Y:S07]  /*109d0*/  MUFU.EX2 R180, R3 ;  /* 0x0000000300b47308 */ /* 0x0002ae0000000800 */
[C---:B------:R-:W-:Y:S01]  /*109e0*/  HMMA.16816.F32.BF16 R60, R136.reuse, R142, R60 ;  /* 0x0000008e883c723c */ /* 0x040fe2000004183c */
[----:B------:R-:W4:Y:S07]  /*109f0*/  LDSM.16.MT88.4 R140, [R201+0x9080] ;  /* 0x00908000c98c783b */ /* 0x000f2e0000004200 */
[C---:B------:R-:W-:Y:S08]  /*10a00*/  HMMA.16816.F32.BF16 R64, R136.reuse, R152, R64 ;  /* 0x000000988840723c */ /* 0x040ff00000041840 */
[C---:B------:R-:W-:Y:S01]  /*10a10*/  HMMA.16816.F32.BF16 R68, R136.reuse, R154, R68 ;  /* 0x0000009a8844723c */ /* 0x040fe20000041844 */
[----:B------:R-:W2:Y:S03]  /*10a20*/  LDSM.16.MT88.4 R152, [R204+0x9080] ;  /* 0x00908000cc98783b */ /* 0x000ea60000004200 */
[----:B-1----:R-:W-:Y:S04]  /*10a30*/  FFMA.FTZ R3, R175, c[0x0][0x2d0], -R169 ;  /* 0x0000b400af037a23 */ /* 0x002fe800000108a9 */
[C---:B------:R-:W-:Y:S01]  /*10a40*/  HMMA.16816.F32.BF16 R72, R136.reuse, R160, R72 ;  /* 0x000000a08848723c */ /* 0x040fe20000041848 */
[----:B------:R-:W-:Y:S01]  /*10a50*/  LDSM.16.MT88.4 R168, [R203+0x5080] ;  /* 0x00508000cba8783b */ /* 0x000fe20000004200 */
[----:B------:R1:W1:Y:S06]  /*10a60*/  MUFU.EX2 R7, R3 ;  /* 0x0000000300077308 */ /* 0x00026c0000000800 */
[C---:B------:R-:W-:Y:S01]  /*10a70*/  HMMA.16816.F32.BF16 R76, R136.reuse, R162, R76 ;  /* 0x000000a2884c723c */ /* 0x040fe2000004184c */
[----:B------:R-:W-:Y:S07]  /*10a80*/  LDSM.16.MT88.4 R160, [R202+0x5080] ;  /* 0x00508000caa0783b */ /* 0x000fee0000004200 */
[C---:B------:R-:W-:Y:S01]  /*10a90*/  HMMA.16816.F32.BF16 R80, R136.reuse, R164, R80 ;  /* 0x000000a48850723c */ /* 0x040fe20000041850 */
[----:B------:R-:W-:Y:S07]  /*10aa0*/  LDSM.16.MT88.4 R172, [R201+0x6880] ;  /* 0x00688000c9ac783b */ /* 0x000fee0000004200 */
[C---:B------:R-:W-:Y:S01]  /*10ab0*/  HMMA.16816.F32.BF16 R84, R136.reuse, R166, R84 ;  /* 0x000000a68854723c */ /* 0x040fe20000041854 */
[----:B------:R-:W-:Y:S03]  /*10ac0*/  LDSM.16.MT88.4 R164, [R204+0x5080] ;  /* 0x00508000cca4783b */ /* 0x000fe60000004200 */
[----:B-1----:R-:W-:Y:S02]  /*10ad0*/  FFMA.FTZ R3, R0, R230, R198 ;  /* 0x000000e600037223 */ /* 0x002fe400000100c6 */
[----:B------:R-:W-:Y:S02]  /*10ae0*/  FADD.FTZ R0, R226, R2 ;  /* 0x00000002e2007221 */ /* 0x000fe40000010000 */
[C---:B---3--:R-:W-:Y:S04]  /*10af0*/  HMMA.16816.F32.BF16 R88, R136.reuse, R156, R88 ;  /* 0x0000009c8858723c */ /* 0x048fe80000041858 */
[----:B------:R-:W-:Y:S02]  /*10b00*/  FADD.FTZ R2, R197, R3 ;  /* 0x00000003c5027221 */ /* 0x000fe40000010000 */
[----:B------:R-:W-:Y:S02]  /*10b10*/  FADD.FTZ R0, R221, R0 ;  /* 0x00000000dd007221 */ /* 0x000fe40000010000 */
[C---:B------:R-:W-:Y:S01]  /*10b20*/  HMMA.16816.F32.BF16 R92, R136.reuse, R158, R92 ;  /* 0x0000009e885c723c */ /* 0x040fe2000004185c */
[----:B------:R-:W-:Y:S03]  /*10b30*/  LDSM.16.MT88.4 R156, [R201+0x5080] ;  /* 0x00508000c99c783b */ /* 0x000fe60000004200 */
[----:B------:R-:W-:Y:S02]  /*10b40*/  FADD.FTZ R2, R196, R2 ;  /* 0x00000002c4027221 */ /* 0x000fe40000010000 */
[----:B------:R-:W-:Y:S02]  /*10b50*/  FADD.FTZ R0, R199, R0 ;  /* 0x00000000c7007221 */ /* 0x000fe40000010000 */
[C---:B------:R-:W-:Y:S04]  /*10b60*/  HMMA.16816.F32.BF16 R96, R136.reuse, R144, R96 ;  /* 0x000000908860723c */ /* 0x040fe80000041860 */
[----:B------:R-:W-:Y:S02]  /*10b70*/  FADD.FTZ R2, R195, R2 ;  /* 0x00000002c3027221 */ /* 0x000fe40000010000 */
[----:B------:R-:W-:Y:S02]  /*10b80*/  FADD.FTZ R0, R194, R0 ;  /* 0x00000000c2007221 */ /* 0x000fe40000010000 */
[C---:B------:R-:W-:Y:S01]  /*10b90*/  HMMA.16816.F32.BF16 R100, R136.reuse, R146, R100 ;  /* 0x000000928864723c */ /* 0x040fe20000041864 */
[----:B------:R-:W1:Y:S03]  /*10ba0*/  LDSM.16.MT88.4 R144, [R203+0x9080] ;  /* 0x00908000cb90783b */ /* 0x000e660000004200 */
[----:B------:R-:W-:Y:S02]  /*10bb0*/  FADD.FTZ R2, R190, R2 ;  /* 0x00000002be027221 */ /* 0x000fe40000010000 */
[----:B------:R-:W-:Y:S02]  /*10bc0*/  FADD.FTZ R0, R193, R0 ;  /* 0x00000000c1007221 */ /* 0x000fe40000010000 */
[C---:B----4-:R-:W-:Y:S04]  /*10bd0*/  HMMA.16816.F32.BF16 R104, R136.reuse, R140, R104 ;  /* 0x0000008c8868723c */ /* 0x050fe80000041868 */
        /* <DEDUP_REMOVED lines=12> */
[----:B-----5:R-:W-:Y:S02]  /*10ca0*/  FADD.FTZ R0, R181, R3 ;  /* 0x00000003b5007221 */ /* 0x020fe40000010000 */
[----:B------:R-:W-:Y:S02]  /*10cb0*/  FADD.FTZ R2, R184, R2 ;  /* 0x00000002b8027221 */ /* 0x000fe40000010000 */
[C---:B------:R-:W-:Y:S04]  /*10cc0*/  HMMA.16816.F32.BF16 R124, R136.reuse, R154, R124 ;  /* 0x0000009a887c723c */ /* 0x040fe8000004187c */
[----:B------:R-:W-:Y:S02]  /*10cd0*/  FADD.FTZ R0, R180, R0 ;  /* 0x00000000b4007221 */ /* 0x000fe40000010000 */
[----:B------:R-:W-:Y:S02]  /*10ce0*/  FADD.FTZ R231, R183, R2 ;  /* 0x00000002b7e77221 */ /* 0x000fe40000010000 */
[C---:B-1----:R-:W-:Y:S04]  /*10cf0*/  HMMA.16816.F32.BF16 R128, R136.reuse, R144, R128 ;  /* 0x000000908880723c */ /* 0x042fe80000041880 */
[----:B------:R-:W-:Y:S01]  /*10d00*/  FADD.FTZ R230, R7, R0 ;  /* 0x0000000007e67221 */ /* 0x000fe20000010000 */
[----:B------:R-:W-:Y:S03]  /*10d10*/  IADD3 R0, R222, -0x1, RZ ;  /* 0xffffffffde007810 */ /* 0x000fe60007ffe0ff */
[----:B------:R-:W-:Y:S04]  /*10d20*/  HMMA.16816.F32.BF16 R132, R136, R146, R132 ;  /* 0x000000928884723c */ /* 0x000fe80000041884 */
[----:B------:R-:W-:Y:S03]  /*10d30*/  MOV R222, R0 ;  /* 0x0000000000de7202 */ /* 0x000fe60000000f00 */
[----:B------:R-:W-:Y:S02]  /*10d40*/  F2FP.BF16.PACK_AB R136, R185, R186 ;  /* 0x000000bab988723e */ /* 0x000fe400000010ff */
[----:B------:R-:W-:Y:S03]  /*10d50*/  F2FP.BF16.PACK_AB R138, R183, R184 ;  /* 0x000000b8b78a723e */ /* 0x000fe600000010ff */
[----:B------:R-:W-:Y:S02]  /*10d60*/  F2FP.BF16.PACK_AB R137, R181, R182 ;  /* 0x000000b6b589723e */ /* 0x000fe400000010ff */
[----:B------:R-:W-:Y:S02]  /*10d70*/  F2FP.BF16.PACK_AB R139, R7, R180 ;  /* 0x000000b4078b723e */ /* 0x000fe400000010ff */
[----:B------:R-:W-:Y:S05]  /*10d80*/  MOV R7, R4 ;  /* 0x0000000400077202 */ /* 0x000fea0000000f00 */
[C---:B------:R-:W-:Y:S01]  /*10d90*/  HMMA.16816.F32.BF16 R140, R136.reuse, R156, R8 ;  /* 0x0000009c888c723c */ /* 0x040fe20000041808 */
        /* <DEDUP_REMOVED lines=40> */
[----:B------:R-:W-:Y:S07]  /*11020*/  HMMA.16816.F32.BF16 R132, R136, R18, R132 ;  /* 0x000000128884723c */ /* 0x000fee0000041884 */
[----:B------:R-:W-:Y:S01]  /*11030*/  MOV R136, R6 ;  /* 0x0000000600887202 */ /* 0x000fe20000000f00 */
[----:B------:R-:W-:-:S05]  /*11040*/  @P0 BRA `(.L_x_1246) ;  /* 0xffffc3e000000947 */ /* 0x000fca000383ffff */
[----:B------:R-:W2:Y:S01]  /*11050*/  LDL R3, [R1+0x4] ;  /* 0x0000040001037983 */ /* 0x000ea20000100800 */
[----:B------:R-:W-:Y:S01]  /*11060*/  IMAD.MOV.U32 R7, RZ, RZ, R4 ;  /* 0x000000ffff077224 */ /* 0x000fe200078e0004 */
[----:B------:R-:W-:Y:S01]  /*11070*/  MOV R222, R0 ;  /* 0x0000000000de7202 */ /* 0x000fe20000000f00 */
[----:B------:R-:W-:Y:S01]  /*11080*/  IMAD.MOV.U32 R136, RZ, RZ, R6 ;  /* 0x000000ffff887224 */ /* 0x000fe200078e0006 */
[----:B--2---:R-:W-:-:S07]  /*11090*/  SHF.L.U32 R3, R3, 0x7, RZ ;  /* 0x0000000703037819 */ /* 0x004fce00000006ff */
.L_x_1223:
[----:B------:R-:W2:Y:S04]  /*110a0*/  LDL R2, [R1+0x64] ;  /* 0x0000640001027983 */ /* 0x000ea80000100800 */
[----:B------:R-:W3:Y:S01]  /*110b0*/  LDL R4, [R1+0x58] ;  /* 0x0000580001047983 */ /* 0x000ee20000100800 */
[----:B------:R-:W-:Y:S01]  /*110c0*/  IMAD.MOV.U32 R6, RZ, RZ, 0x1 ;  /* 0x00000001ff067424 */ /* 0x000fe200078e00ff */
[----:B------:R-:W-:-:S02]  /*110d0*/  IADD3 R3, R3, 0x7f, RZ ;  /* 0x0000007f03037810 */ /* 0x000fc40007ffe0ff */
[----:B------:R-:W-:Y:S02]  /*110e0*/  LOP3.LUT R212, R212, 0xffffdfff, RZ, 0xc0, !PT ;  /* 0xffffdfffd4d47812 */ /* 0x000fe400078ec0ff */
[----:B------:R-:W-:-:S13]  /*110f0*/  ISETP.NE.AND P0, PT, R6, c[0x0][0x2c4], PT ;  /* 0x0000b10006007a0c */ /* 0x000fda0003f05270 */
[----:B------:R-:W-:Y:S01]  /*11100*/  @P0 IMAD.HI.U32 R0, R3, c[0x0][0x2c8], RZ ;  /* 0x0000b20003000a27 */ /* 0x000fe200078e00ff */
[----:B------:R-:W-:-:S04]  /*11110*/  @P0 LOP3.LUT R212, R212, 0x2000, RZ, 0xfc, !PT ;  /* 0x00002000d4d40812 */ /* 0x000fc800078efcff */
[----:B------:R-:W-:Y:S02]  /*11120*/  @P0 SHF.R.U32.HI R3, RZ, c[0x0][0x2cc], R0 ;  /* 0x0000b300ff030a19 */ /* 0x000fe40000011600 */
[----:B------:R-:W-:Y:S02]  /*11130*/  ISETP.LE.AND P0, PT, R6, c[0x0][0x32c], PT ;  /* 0x0000cb0006007a0c */ /* 0x000fe40003f03270 */
[----:B------:R-:W-:-:S11]  /*11140*/  LOP3.LUT R212, R212, 0xffffefff, RZ, 0xc0, !PT ;  /* 0xffffefffd4d47812 */ /* 0x000fd600078ec0ff */
[----:B------:R-:W-:Y:S02]  /*11150*/  @P0 LOP3.LUT R212, R212, 0x1000, RZ, 0xfc, !PT ;  /* 0x00001000d4d40812 */ /* 0x000fe400078efcff */
[----:B--2---:R-:W-:-:S05]  /*11160*/  IADD3 R3, R3, 0x1, R2 ;  /* 0x0000000103037810 */ /* 0x004fca0007ffe002 */
[----:B---3--:R-:W-:-:S05]  /*11170*/  IMAD.IADD R3, R3, 0x1, -R4 ;  /* 0x0000000103037824 */ /* 0x008fca00078e0a04 */
[----:B------:R-:W-:Y:S01]  /*11180*/  IADD3 R2, R3, -c[0x0][0x324], RZ ;  /* 0x8000c90003027a10 */ /* 0x000fe20007ffe0ff */
[----:B------:R-:W-:Y:S05]  /*11190*/  @!P0 BRA `(.L_x_1247) ;  /* 0x0000010000008947 */ /* 0x000fea0003800000 */
[----:B------:R-:W-:Y:S01]  /*111a0*/  MOV R0, R3 ;  /* 0x0000000300007202 */ /* 0x000fe20000000f00 */
        /* <DEDUP_REMOVED lines=9> */
.L_x_1249:
[----:B------:R-:W-:-:S13]  /*11240*/  ISETP.NE.AND P0, PT, R6, c[0x0][0x32c], PT ;  /* 0x0000cb0006007a0c */ /* 0x000fda0003f05270 */
[----:B------:R-:W-:-:S05]  /*11250*/  @P0 IMAD.HI.U32 R3, R0, c[0x0][0x330], RZ ;  /* 0x0000cc0000030a27 */ /* 0x000fca00078e00ff */
[----:B------:R-:W-:Y:S02]  /*11260*/  @P0 SHF.R.U32.HI R0, RZ, c[0x0][0x334], R3 ;  /* 0x0000cd00ff000a19 */ /* 0x000fe40000011603 */
.L_x_1250:
[----:B------:R-:W-:Y:S05]  /*11270*/  BSYNC B0 ;  /* 0x0000000000007941 */ /* 0x000fea0003800000 */
.L_x_1248:
[----:B------:R-:W-:-:S05]  /*11280*/  IMAD R0, R0, c[0x0][0x32c], RZ ;  /* 0x0000cb0000007a24 */ /* 0x000fca00078e02ff */
[----:B------:R-:W-:-:S04]  /*11290*/  IMNMX R2, R2, R0, !PT ;  /* 0x0000000002027217 */ /* 0x000fc80007800200 */
.L_x_1247:
[----:B------:R-:W-:-:S05]  /*112a0*/  IADD3 R2, R2, 0x2f, RZ ;  /* 0x0000002f02027810 */ /* 0x000fca0007ffe0ff */
[----:B------:R-:W-:-:S05]  /*112b0*/  IMAD.HI R2, R2, 0x2aaaaaab, RZ ;  /* 0x2aaaaaab02027827 */ /* 0x000fca00078e02ff */
[----:B------:R-:W-:-:S04]  /*112c0*/  SHF.R.U32.HI R236, RZ, 0x1f, R2 ;  /* 0x0000001fffec7819 */ /* 0x000fc80000011602 */
[----:B------:R-:W-:-:S04]  /*112d0*/  LEA.HI.SX32 R236, R2, R236, 0x1d ;  /* 0x000000ec02ec7211 */ /* 0x000fc800078feaff */
[----:B------:R-:W-:-:S04]  /*112e0*/  IMNMX R236, R234, R236, !PT ;  /* 0x000000eceaec7217 */ /* 0x000fc80007800200 */
[----:B------:R-:W-:-:S13]  /*112f0*/  ISETP.GE.AND P0, PT, R222, R236, PT ;  /* 0x000000ecde00720c */ /* 0x000fda0003f06270 */
[----:B------:R-:W-:Y:S05]  /*11300*/  @!P0 BRA `(.L_x_1251) ;  /* 0x000030c000008947 */ /* 0x000fea0003800000 */
[----:B------:R-:W-:Y:S01]  /*11310*/  IADD3 R0, R223, 0x40, RZ ;  /* 0x00000040df007810 */ /* 0x000fe20007ffe0ff */
[----:B------:R-:W-:Y:S01]  /*11320*/  IMAD.SHL.U32 R218, R249, 0x2, RZ ;  /* 0x00000002f9da7824 */ /* 0x000fe200078e00ff */
[----:B------:R-:W-:Y:S01]  /*11330*/  SHF.R.S32.HI R3, RZ, 0x1f, R223 ;  /* 0x0000001fff037819 */ /* 0x000fe200000114df */
[----:B------:R-:W-:Y:S01]  /*11340*/  IMAD.SHL.U32 R216, R248, 0x2, RZ ;  /* 0x00000002f8d87824 */ /* 0x000fe200078e00ff */
[----:B------:R-:W-:Y:S01]  /*11350*/  IADD3 R2, R223, 0x80, RZ ;  /* 0x00000080df027810 */ /* 0x000fe20007ffe0ff */
[----:B------:R-:W-:Y:S01]  /*11360*/  IMAD.SHL.U32 R214, R247, 0x2, RZ ;  /* 0x00000002f7d67824 */ /* 0x000fe200078e00ff */
[----:B------:R-:W-:Y:S01]  /*11370*/  ISETP.GE.AND P3, PT, R0, c[0x0][0x1d4], PT ;  /* 0x0000750000007a0c */ /* 0x000fe20003f66270 */
[C---:B------:R-:W-:Y:S01]  /*11380*/  IMAD.SHL.U32 R0, R223.reuse, 0x2, RZ ;  /* 0x00000002df007824 */ /* 0x040fe200078e00ff */
[----:B------:R-:W-:Y:S02]  /*11390*/  SHF.L.U64.HI R220, R223, 0x1, R3 ;  /* 0x00000001dfdc7819 */ /* 0x000fe40000010203 */
[----:B------:R-:W-:-:S02]  /*113a0*/  ISETP.GE.AND P4, PT, R2, c[0x0][0x1d4], PT ;  /* 0x0000750002007a0c */ /* 0x000fc40003f86270 */
[----:B------:R-:W-:Y:S02]  /*113b0*/  SHF.L.U64.HI R219, R249, 0x1, R252 ;  /* 0x00000001f9db7819 */ /* 0x000fe400000102fc */
[----:B------:R-:W-:Y:S02]  /*113c0*/  SHF.L.U64.HI R217, R248, 0x1, R251 ;  /* 0x00000001f8d97819 */ /* 0x000fe400000102fb */
[----:B------:R-:W-:Y:S02]  /*113d0*/  SHF.L.U64.HI R215, R247, 0x1, R250 ;  /* 0x00000001f7d77819 */ /* 0x000fe400000102fa */
[----:B------:R-:W-:Y:S02]  /*113e0*/  ISETP.GE.AND P2, PT, R223, c[0x0][0x1d4], PT ;  /* 0x00007500df007a0c */ /* 0x000fe40003f46270 */
.L_x_1264:
[----:B------:R-:W-:Y:S04]  /*113f0*/  DEPBAR.LE SB0, 0x0 ;  /* 0x000080000000791a */ /* 0x000fe80000000000 */
[----:B------:R-:W-:Y:S01]  /*11400*/  WARPSYNC 0xffffffff ;  /* 0xffffffff00007948 */ /* 0x000fe20003800000 */
[----:B------:R-:W-:Y:S01]  /*11410*/  BAR.SYNC.DEFER_BLOCKING 0x0 ;  /* 0x0000000000007b1d */ /* 0x000fe20000010000 */
[----:B------:R-:W-:Y:S02]  /*11420*/  ISETP.GT.AND P0, PT, R234, R222, PT ;  /* 0x000000deea00720c */ /* 0x000fe40003f04270 */
[----:B------:R-:W-:Y:S03]  /*11430*/  MOV R6, R136 ;  /* 0x0000008800067202 */ /* 0x000fe60000000f00 */
        /* <DEDUP_REMOVED lines=27> */
.L_x_1338:
[----:B------:R-:W-:-:S05]  /*115f0*/  BRA.DIV ~URZ, `(.L_x_1255) ;  /* 0x0000ae127f007947 */ /* 0x000fca000b800000 */
[----:B------:R4:W3:Y:S02]  /*11600*/  SHFL.IDX PT, R0, R19, RZ, 0x181f ;  /* 0x00181fff13007589 */ /* 0x0008e400000e0000 */
.L_x_1339:
[C---:B------:R-:W-:Y:S01]  /*11610*/  IMAD.SHL.U32 R2, R223.reuse, 0x2, RZ ;  /* 0x00000002df027824 */ /* 0x040fe200078e00ff */
[----:B------:R-:W-:Y:S02]  /*11620*/  IADD3 R24, R223, 0xc0, RZ ;  /* 0x000000c0df187810 */ /* 0x000fe40007ffe0ff */
[----:B------:R-:W-:Y:S02]  /*11630*/  LOP3.LUT P1, RZ, R212, 0x800, RZ, 0xc0, !PT ;  /* 0x00000800d4ff7812 */ /* 0x000fe4000782c0ff */
[----:B---3--:R-:W-:Y:S02]  /*11640*/  IADD3 R16, P0, R0, R2, RZ ;  /* 0x0000000200107210 */ /* 0x008fe40007f1e0ff */
[----:B------:R-:W-:Y:S03]  /*11650*/  ISETP.GE.AND P5, PT, R24, c[0x0][0x1d4], PT ;  /* 0x0000750018007a0c */ /* 0x000fe60003fa6270 */
[----:B------:R-:W-:Y:S01]  /*11660*/  IMAD.X R17, R4, 0x1, R220, P0 ;  /* 0x0000000104117824 */ /* 0x000fe200000e06dc */
[----:B------:R-:W-:Y:S04]  /*11670*/  IADD3 R10, P0, R0, R218, RZ ;  /* 0x000000da000a7210 */ /* 0x000fe80007f1e0ff */
        /* <DEDUP_REMOVED lines=16> */
.L_x_1340:
[C---:B---3--:R-:W-:Y:S01]  /*11780*/  IMAD.SHL.U32 R2, R223.reuse, 0x2, RZ ;  /* 0x00000002df027824 */ /* 0x048fe200078e00ff */
[----:B----4-:R-:W-:Y:S04]  /*11790*/  IADD3 R18, R223, 0xc0, RZ ;  /* 0x000000c0df127810 */ /* 0x010fe80007ffe0ff */
[----:B--2---:R-:W-:Y:S02]  /*117a0*/  IADD3 R16, P0, R0, R2, RZ ;  /* 0x0000000200107210 */ /* 0x004fe40007f1e0ff */
        /* <DEDUP_REMOVED lines=14> */
[----:B------:R2:W-:Y:S03]  /*11890*/  LDGSTS.E.BYPASS.LTC128B.128 [R213+0x9880], [R2.64], !P1 ;  /* 0x0988000002d57fae */ /* 0x0005e6000c901d4e */
.L_x_1253:
[----:B------:R-:W-:Y:S05]  /*118a0*/  BSYNC B0 ;  /* 0x0000000000007941 */ /* 0x000fea0003800000 */
.L_x_1252:
        /* <DEDUP_REMOVED lines=173> */
[----:B------:R1:W1:Y:S10]  /*12380*/  MUFU.TANH R139, R12 ;  /* 0x0000000c008b7308 */ /* 0x0002740000002400 */
[----:B------:R1:W1:Y:S01]  /*12390*/  MUFU.TANH R137, R13 ;  /* 0x0000000d00897308 */ /* 0x0002620000002400 */
[----:B----4-:R-:W4:Y:S01]  /*123a0*/  LDSM.16.M88.4 R8, [R205+0x5800] ;  /* 0x00580000cd08783b */ /* 0x010f220000000200 */
[----:B------:R-:W-:Y:S08]  /*123b0*/  DEPBAR.LE SB0, 0x0 ;  /* 0x000080000000791a */ /* 0x000ff00000000000 */
[----:B------:R1:W1:Y:S01]  /*123c0*/  MUFU.TANH R138, R14 ;  /* 0x0000000e008a7308 */ /* 0x0002620000002400 */
[----:B------:R-:W-:Y:S09]  /*123d0*/  BAR.SYNC.DEFER_BLOCKING 0x0 ;  /* 0x0000000000007b1d */ /* 0x000ff20000010000 */
[----:B------:R1:W1:Y:S10]  /*123e0*/  MUFU.TANH R164, R15 ;  /* 0x0000000f00a47308 */ /* 0x0002740000002400 */
[----:B------:R1:W1:Y:S10]  /*123f0*/  MUFU.TANH R172, R16 ;  /* 0x0000001000ac7308 */ /* 0x0002740000002400 */
[----:B------:R1:W1:Y:S01]  /*12400*/  MUFU.TANH R173, R17 ;  /* 0x0000001100ad7308 */ /* 0x0002620000002400 */
[C---:B----4-:R-:W-:Y:S09]  /*12410*/  HMMA.16816.F32.BF16 R24, R180.reuse, R8, R24 ;  /* 0x00000008b418723c */ /* 0x050ff20000041818 */
[----:B------:R4:W1:Y:S01]  /*12420*/  MUFU.TANH R176, R18 ;  /* 0x0000001200b07308 */ /* 0x0008620000002400 */
[----:B------:R-:W-:Y:S09]  /*12430*/  HMMA.16816.F32.BF16 R28, R180, R10, R28 ;  /* 0x0000000ab41c723c */ /* 0x000ff2000004181c */
[----:B------:R4:W1:Y:S05]  /*12440*/  MUFU.TANH R178, R19 ;  /* 0x0000001300b27308 */ /* 0x00086a0000002400 */
[----:B------:R-:W-:Y:S05]  /*12450*/  FMUL.FTZ R24, R24, c[0x0][0x320] ;  /* 0x0000c80018187a20 */ /* 0x000fea0000410000 */
        /* <DEDUP_REMOVED lines=19> */
[----:B------:R-:W-:-:S05]  /*12590*/  @!P0 BRA `(.L_x_1258) ;  /* 0x000004d000008947 */ /* 0x000fca0003800000 */
[----:B--23--:R-:W-:Y:S01]  /*125a0*/  IMAD.MOV.U32 R0, RZ, RZ, 0x1 ;  /* 0x00000001ff007424 */ /* 0x00cfe200078e00ff */
        /* <DEDUP_REMOVED lines=18> */
[----:B------:R2:W3:Y:S04]  /*126d0*/  @!P1 LDG.E R224, [R8.64] ;  /* 0x0000000e08e09981 */ /* 0x0004e8000c1e1900 */
[----:B------:R-:W-:Y:S04]  /*126e0*/  IMAD R0, R0, c[0x0][0x1e0], RZ ;  /* 0x0000780000007a24 */ /* 0x000fe800078e02ff */
[----:B------:R-:W-:Y:S04]  /*126f0*/  IMAD R0, R225, c[0x0][0x1e4], R0 ;  /* 0x00007900e1007a24 */ /* 0x000fe800078e0200 */
[----:B------:R-:W-:Y:S01]  /*12700*/  IMAD.IADD R3, R3, 0x1, R0 ;  /* 0x0000000103037824 */ /* 0x000fe200078e0200 */
[----:B--2---:R-:W-:Y:S02]  /*12710*/  IADD3 R8, -R237, 0x30, RZ ;  /* 0x00000030ed087810 */ /* 0x004fe40007ffe1ff */
[----:B---3--:R-:W-:Y:S01]  /*12720*/  SHF.R.S32.HI R9, RZ, 0x1f, R224 ;  /* 0x0000001fff097819 */ /* 0x008fe200000114e0 */
[----:B------:R-:W-:Y:S04]  /*12730*/  IMAD.WIDE.U32 R2, R224, c[0x0][0x1f0], R2 ;  /* 0x00007c00e0027a25 */ /* 0x000fe800078e0002 */
[----:B------:R-:W-:Y:S01]  /*12740*/  IMAD R9, R9, c[0x0][0x1f0], RZ ;  /* 0x00007c0009097a24 */ /* 0x000fe200078e02ff */
[----:B------:R-:W-:Y:S03]  /*12750*/  IADD3 R0, P0, R226, R2, RZ ;  /* 0x00000002e2007210 */ /* 0x000fe60007f1e0ff */
[----:B------:R-:W-:Y:S05]  /*12760*/  IMAD R9, R224, c[0x0][0x1f4], R9 ;  /* 0x00007d00e0097a24 */ /* 0x000fea00078e0209 */
[----:B------:R-:W-:Y:S02]  /*12770*/  IADD3.X R9, R245, R3, R9, P0, !PT ;  /* 0x00000003f5097210 */ /* 0x000fe400007fe409 */
[C---:B-1----:R-:W-:Y:S04]  /*12780*/  LEA R16, P0, R0.reuse, c[0x0][0x1c8], 0x1 ;  /* 0x0000720000107a11 */ /* 0x042fe800078008ff */
[----:B------:R-:W-:Y:S02]  /*12790*/  LEA.HI.X R9, R0, c[0x0][0x1cc], R9, 0x1, P0 ;  /* 0x0000730000097a11 */ /* 0x000fe400000f0c09 */
[----:B------:R-:W-:Y:S01]  /*127a0*/  ISETP.GE.AND P0, PT, R8, 0x1, PT ;  /* 0x000000010800780c */ /* 0x000fe20003f06270 */
[----:B------:R-:W-:-:S10]  /*127b0*/  BRA.DIV ~URZ, `(.L_x_1259) ;  /* 0x00009dc27f007947 */ /* 0x000fd4000b800000 */
[----:B------:R1:W2:Y:S02]  /*127c0*/  SHFL.IDX PT, R4, R9, RZ, 0x181f ;  /* 0x00181fff09047589 */ /* 0x0002a400000e0000 */
.L_x_1341:
[----:B------:R-:W-:-:S05]  /*127d0*/  BRA.DIV ~URZ, `(.L_x_1260) ;  /* 0x00009e227f007947 */ /* 0x000fca000b800000 */
[----:B------:R3:W1:Y:S02]  /*127e0*/  SHFL.IDX PT, R0, R16, RZ, 0x181f ;  /* 0x00181fff10007589 */ /* 0x00066400000e0000 */
.L_x_1342:
[C---:B------:R-:W-:Y:S01]  /*127f0*/  IMAD.SHL.U32 R2, R223.reuse, 0x2, RZ ;  /* 0x00000002df027824 */ /* 0x040fe200078e00ff */
[----:B------:R-:W-:Y:S04]  /*12800*/  IADD3 R17, R223, 0xc0, RZ ;  /* 0x000000c0df117810 */ /* 0x000fe80007ffe0ff */
[----:B-1----:R-:W-:Y:S02]  /*12810*/  @P0 IADD3 R14, P1, R0, R2, RZ ;  /* 0x00000002000e0210 */ /* 0x002fe40007f3e0ff */
[----:B------:R-:W-:Y:S03]  /*12820*/  ISETP.GE.AND P5, PT, R17, c[0x0][0x1d4], PT ;  /* 0x0000750011007a0c */ /* 0x000fe60003fa6270 */
[----:B--2---:R-:W-:Y:S01]  /*12830*/  @P0 IMAD.X R15, R4, 0x1, R220, P1 ;  /* 0x00000001040f0824 */ /* 0x004fe200008e06dc */
[----:B------:R-:W-:Y:S04]  /*12840*/  @P0 IADD3 R12, P1, R0, R218, RZ ;  /* 0x000000da000c0210 */ /* 0x000fe80007f3e0ff */
[----:B------:R-:W-:Y:S01]  /*12850*/  @!PT LDS RZ, [RZ] ;  /* 0x00000000fffff984 */ /* 0x000fe20000000800 */
[----:B------:R-:W-:Y:S01]  /*12860*/  @!PT LDS RZ, [RZ] ;  /* 0x00000000fffff984 */ /* 0x000fe20000000800 */
[----:B------:R-:W-:Y:S01]  /*12870*/  @!PT LDS RZ, [RZ] ;  /* 0x00000000fffff984 */ /* 0x000fe20000000800 */
[----:B------:R1:W-:Y:S01]  /*12880*/  @P0 LDGSTS.E.BYPASS.LTC128B.128 [R213+0xa080], [R14.64], !P2 ;  /* 0x0a0800000ed50fae */ /* 0x0003e2000d101d4e */
[----:B------:R-:W-:Y:S01]  /*12890*/  @P0 IMAD.X R13, R4, 0x1, R219, P1 ;  /* 0x00000001040d0824 */ /* 0x000fe200008e06db */
[----:B------:R-:W-:Y:S04]  /*128a0*/  @P0 IADD3 R10, P1, R0, R216, RZ ;  /* 0x000000d8000a0210 */ /* 0x000fe80007f3e0ff */
        /* <DEDUP_REMOVED lines=8> */
[----:B------:R2:W1:Y:S04]  /*12930*/  SHFL.IDX PT, R4, R9, 0x1, 0x181f ;  /* 0x00381f0009047f89 */ /* 0x00046800000e0000 */
[----:B------:R2:W3:Y:S02]  /*12940*/  SHFL.IDX PT, R0, R16, 0x1, 0x181f ;  /* 0x00381f0010007f89 */ /* 0x0004e400000e0000 */
.L_x_1343:
[C---:B-1----:R-:W-:Y:S01]  /*12950*/  IMAD.SHL.U32 R2, R223.reuse, 0x2, RZ ;  /* 0x00000002df027824 */ /* 0x042fe200078e00ff */
[----:B------:R-:W-:Y:S04]  /*12960*/  IADD3 R14, R223, 0xc0, RZ ;  /* 0x000000c0df0e7810 */ /* 0x000fe80007ffe0ff */
[----:B---3--:R-:W-:Y:S02]  /*12970*/  @P0 IADD3 R12, P1, R0, R2, RZ ;  /* 0x00000002000c0210 */ /* 0x008fe40007f3e0ff */
[----:B------:R-:W-:Y:S03]  /*12980*/  ISETP.GE.AND P5, PT, R14, c[0x0][0x1d4], PT ;  /* 0x000075000e007a0c */ /* 0x000fe60003fa6270 */
[----:B------:R-:W-:Y:S01]  /*12990*/  @P0 IMAD.X R13, R4, 0x1, R220, P1 ;  /* 0x00000001040d0824 */ /* 0x000fe200008e06dc */
        /* <DEDUP_REMOVED lines=8> */
[----:B--2---:R-:W-:Y:S01]  /*12a20*/  @P0 IMAD.X R9, R4, 0x1, R217, P1 ;  /* 0x0000000104090824 */ /* 0x004fe200008e06d9 */
[----:B------:R-:W-:Y:S04]  /*12a30*/  @P0 IADD3 R2, P1, R0, R214, RZ ;  /* 0x000000d600020210 */ /* 0x000fe80007f3e0ff */
[----:B------:R1:W-:Y:S01]  /*12a40*/  @P0 LDGSTS.E.BYPASS.LTC128B.128 [R213+0xe080], [R8.64], !P4 ;  /* 0x0e08000008d50fae */ /* 0x0003e2000e101d4e */
[----:B------:R-:W-:Y:S05]  /*12a50*/  @P0 IMAD.X R3, R4, 0x1, R215, P1 ;  /* 0x0000000104030824 */ /* 0x000fea00008e06d7 */
[----:B------:R1:W-:Y:S03]  /*12a60*/  @P0 LDGSTS.E.BYPASS.LTC128B.128 [R213+0xf880], [R2.64], !P5 ;  /* 0x0f88000002d50fae */ /* 0x0003e6000e901d4e */
.L_x_1258:
[----:B--23--:R-:W-:Y:S05]  /*12a70*/  BSYNC B0 ;  /* 0x0000000000007941 */ /* 0x00cfea0003800000 */
.L_x_1257:
[----:B-1----:R-:W-:Y:S01]  /*12a80*/  FMNMX.FTZ R2, R170, R136, !PT ;  /* 0x00000088aa027209 */ /* 0x002fe20007810000 */
        /* <DEDUP_REMOVED lines=25> */
[----:B------:R1:W2:Y:S02]  /*12c20*/  SHFL.BFLY PT, R0, R4, 0x2, 0x1f ;  /* 0x0c401f0004007f89 */ /* 0x0002a400000e0000 */
.L_x_1344:
[----:B--2---:R-:W-:Y:S01]  /*12c30*/  FMNMX.FTZ R136, R4, R0, !PT ;  /* 0x0000000004887209 */ /* 0x004fe20007810000 */
[----:B------:R-:W-:-:S05]  /*12c40*/  BRA.DIV ~URZ, `(.L_x_1263) ;  /* 0x00009b627f007947 */ /* 0x000fca000b800000 */
[----:B-1----:R-:W-:Y:S04]  /*12c50*/  SHFL.BFLY PT, R4, R8, 0x2, 0x1f ;  /* 0x0c401f0008047f89 */ /* 0x002fe800000e0000 */
[----:B------:R-:W1:Y:S02]  /*12c60*/  SHFL.BFLY PT, R2, R136, 0x1, 0x1f ;  /* 0x0c201f0088027f89 */ /* 0x000e6400000e0000 */
[----:B-1----:R-:W-:Y:S02]  /*12c70*/  FMNMX.FTZ R136, R136, R2, !PT ;  /* 0x0000000288887209 */ /* 0x002fe40007810000 */
[----:B------:R-:W-:Y:S05]  /*12c80*/  FMNMX.FTZ R4, R8, R4, !PT ;  /* 0x0000000408047209 */ /* 0x000fea0007810000 */
[----:B------:R1:W2:Y:S02]  /*12c90*/  SHFL.BFLY PT, R0, R4, 0x1, 0x1f ;  /* 0x0c201f0004007f89 */ /* 0x0002a400000e0000 */
.L_x_1345:
[C---:B------:R-:W-:Y:S01]  /*12ca0*/  FADD.FTZ R2, -R136.reuse, R6 ;  /* 0x0000000688027221 */ /* 0x040fe20000010100 */
[----:B------:R-:W-:Y:S01]  /*12cb0*/  WARPSYNC 0xffffffff ;  /* 0xffffffff00007948 */ /* 0x000fe20003800000 */
[----:B------:R-:W-:Y:S01]  /*12cc0*/  FMUL.FTZ R6, R136, c[0x0][0x2d0] ;  /* 0x0000b40088067a20 */ /* 0x000fe20000410000 */
[----:B----4-:R-:W3:Y:S01]  /*12cd0*/  LDSM.16.MT88.4 R16, [R201+0x4080] ;  /* 0x00408000c910783b */ /* 0x010ee20000004200 */
[----:B------:R-:W-:Y:S01]  /*12ce0*/  FMUL.FTZ R2, R2, c[0x0][0x2d0] ;  /* 0x0000b40002027a20 */ /* 0x000fe20000410000 */
[----:B------:R-:W-:Y:S01]  /*12cf0*/  ISETP.GT.AND P0, PT, R222, R236, PT ;  /* 0x000000ecde00720c */ /* 0x000fe20003f04270 */
[--C-:B------:R-:W-:Y:S04]  /*12d00*/  FFMA.FTZ R3, R170, c[0x0][0x2d0], -R6.reuse ;  /* 0x0000b400aa037a23 */ /* 0x100fe80000010806 */
[----:B------:R4:W-:Y:S01]  /*12d10*/  MUFU.EX2 R229, R3 ;  /* 0x0000000300e57308 */ /* 0x0009e20000000800 */
[----:B------:R-:W5:Y:S09]  /*12d20*/  LDSM.16.MT88.4 R24, [R202+0x4080] ;  /* 0x00408000ca18783b */ /* 0x000f720000004200 */
[----:B------:R-:W1:Y:S01]  /*12d30*/  MUFU.EX2 R2, R2 ;  /* 0x0000000200027308 */ /* 0x000e620000000800 */
[--C-:B----4-:R-:W-:Y:S09]  /*12d40*/  FFMA.FTZ R3, R169, c[0x0][0x2d0], -R6.reuse ;  /* 0x0000b400a9037a23 */ /* 0x110ff20000010806 */
[----:B------:R4:W-:Y:S02]  /*12d50*/  MUFU.EX2 R228, R3 ;  /* 0x0000000300e47308 */ /* 0x0009e40000000800 */
[--C-:B----4-:R-:W-:Y:S02]  /*12d60*/  FFMA.FTZ R3, R139, c[0x0][0x2d0], -R6.reuse ;  /* 0x0000b4008b037a23 */ /* 0x110fe40000010806 */
[C---:B-1----:R-:W-:Y:S06]  /*12d70*/  FMUL.FTZ R8, R2.reuse, R140 ;  /* 0x0000008c02087220 */ /* 0x042fec0000410000 */
[----:B------:R1:W-:Y:S01]  /*12d80*/  MUFU.EX2 R227, R3 ;  /* 0x0000000300e37308 */ /* 0x0003e20000000800 */
        /* <DEDUP_REMOVED lines=12> */
[----:B-12---:R-:W-:Y:S01]  /*12e50*/  FMNMX.FTZ R3, R0, R4, !PT ;  /* 0x0000000400037209 */ /* 0x006fe20007810000 */
[--C-:B------:R-:W-:Y:S02]  /*12e60*/  FFMA.FTZ R0, R137, c[0x0][0x2d0], -R6.reuse ;  /* 0x0000b40089007a23 */ /* 0x100fe40000010806 */
[C---:B------:R-:W-:Y:S02]  /*12e70*/  FMUL.FTZ R41, R2.reuse, R41 ;  /* 0x0000002902297220 */ /* 0x040fe40000410000 */
[----:B------:R-:W1:Y:S01]  /*12e80*/  MUFU.EX2 R226, R0 ;  /* 0x0000000000e27308 */ /* 0x000e620000000800 */
        /* <DEDUP_REMOVED lines=12> */
[----:B-1----:R-:W-:Y:S01]  /*12f50*/  F2FP.BF16.PACK_AB R166, R226, R227 ;  /* 0x000000e3e2a6723e */ /* 0x002fe200000010ff */
[C---:B------:R-:W-:Y:S02]  /*12f60*/  FADD.FTZ R0, -R3.reuse, R7 ;  /* 0x0000000703007221 */ /* 0x040fe40000010100 */
[----:B------:R-:W-:Y:S02]  /*12f70*/  FMUL.FTZ R7, R3, c[0x0][0x2d0] ;  /* 0x0000b40003077a20 */ /* 0x000fe40000410000 */
[----:B------:R-:W-:Y:S02]  /*12f80*/  FMUL.FTZ R0, R0, c[0x0][0x2d0] ;  /* 0x0000b40000007a20 */ /* 0x000fe40000410000 */
[--C-:B------:R-:W-:Y:S02]  /*12f90*/  FFMA.FTZ R4, R168, c[0x0][0x2d0], -R7.reuse ;  /* 0x0000b400a8047a23 */ /* 0x100fe40000010807 */
[C---:B------:R-:W-:Y:S02]  /*12fa0*/  FMUL.FTZ R68, R2.reuse, R68 ;  /* 0x0000004402447220 */ /* 0x040fe40000410000 */
[----:B------:R1:W-:Y:S01]  /*12fb0*/  MUFU.EX2 R221, R4 ;  /* 0x0000000400dd7308 */ /* 0x0003e20000000800 */
[C---:B------:R-:W-:Y:S02]  /*12fc0*/  FMUL.FTZ R69, R2.reuse, R69 ;  /* 0x0000004502457220 */ /* 0x040fe40000410000 */
[C---:B------:R-:W-:Y:S02]  /*12fd0*/  FMUL.FTZ R72, R2.reuse, R72 ;  /* 0x0000004802487220 */ /* 0x040fe40000410000 */
[C---:B------:R-:W-:Y:S02]  /*12fe0*/  FMUL.FTZ R73, R2.reuse, R73 ;  /* 0x0000004902497220 */ /* 0x040fe40000410000 */
[C---:B------:R-:W-:Y:S02]  /*12ff0*/  FMUL.FTZ R76, R2.reuse, R76 ;  /* 0x0000004c024c7220 */ /* 0x040fe40000410000 */
[C---:B------:R-:W-:Y:S01]  /*13000*/  FMUL.FTZ R77, R2.reuse, R77 ;  /* 0x0000004d024d7220 */ /* 0x040fe20000410000 */
[----:B------:R-:W2:Y:S01]  /*13010*/  MUFU.EX2 R0, R0 ;  /* 0x0000000000007308 */ /* 0x000ea20000000800 */
[C---:B------:R-:W-:Y:S02]  /*13020*/  FMUL.FTZ R80, R2.reuse, R80 ;  /* 0x0000005002507220 */ /* 0x040fe40000410000 */
[C---:B------:R-:W-:Y:S02]  /*13030*/  FMUL.FTZ R81, R2.reuse, R81 ;  /* 0x0000005102517220 */ /* 0x040fe40000410000 */
[C---:B------:R-:W-:Y:S02]  /*13040*/  FMUL.FTZ R84, R2.reuse, R84 ;  /* 0x0000005402547220 */ /* 0x040fe40000410000 */
[C---:B------:R-:W-:Y:S02]  /*13050*/  FMUL.FTZ R85, R2.reuse, R85 ;  /* 0x0000005502557220 */ /* 0x040fe40000410000 */
[C---:B------:R-:W-:Y:S02]  /*13060*/  FMUL.FTZ R88, R2.reuse, R88 ;  /* 0x0000005802587220 */ /* 0x040fe40000410000 */
[C---:B------:R-:W-:Y:S02]  /*13070*/  FMUL.FTZ R89, R2.reuse, R89 ;  /* 0x0000005902597220 */ /* 0x040fe40000410000 */
[C---:B------:R-:W-:Y:S02]  /*13080*/  FMUL.FTZ R92, R2.reuse, R92 ;  /* 0x0000005c025c7220 */ /* 0x040fe40000410000 */
[--C-:B-1----:R-:W-:Y:S02]  /*13090*/  FFMA.FTZ R4, R171, c[0x0][0x2d0], -R7.reuse ;  /* 0x0000b400ab047a23 */ /* 0x102fe40000010807 */
[----:B------:R-:W-:Y:S01]  /*130a0*/  LDSM.16.MT88.4 R168, [R202+0x7880] ;  /* 0x00788000caa8783b */ /* 0x000fe20000004200 */
[C---:B------:R-:W-:Y:S01]  /*130b0*/  FMUL.FTZ R93, R2.reuse, R93 ;  /* 0x0000005d025d7220 */ /* 0x040fe20000410000 */
[----:B------:R-:W1:Y:S01]  /*130c0*/  MUFU.EX2 R199, R4 ;  /* 0x0000000400c77308 */ /* 0x000e620000000800 */
[C---:B------:R-:W-:Y:S02]  /*130d0*/  FMUL.FTZ R96, R2.reuse, R96 ;  /* 0x0000006002607220 */ /* 0x040fe40000410000 */
[----:B------:R-:W-:Y:S02]  /*130e0*/  FMUL.FTZ R97, R2, R97 ;  /* 0x0000006102617220 */ /* 0x000fe40000410000 */
[C---:B--2---:R-:W-:Y:S02]  /*130f0*/  FMUL.FTZ R10, R0.reuse, R142 ;  /* 0x0000008e000a7220 */ /* 0x044fe40000410000 */
[C---:B------:R-:W-:Y:S02]  /*13100*/  FMUL.FTZ R11, R0.reuse, R143 ;  /* 0x0000008f000b7220 */ /* 0x040fe40000410000 */
[C---:B------:R-:W-:Y:S01]  /*13110*/  FMUL.FTZ R14, R0.reuse, R146 ;  /* 0x00000092000e7220 */ /* 0x040fe20000410000 */
[----:B------:R-:W2:Y:S01]  /*13120*/  LDSM.16.MT88.4 R140, [R204+0x4080] ;  /* 0x00408000cc8c783b */ /* 0x000ea20000004200 */
[C---:B------:R-:W-:Y:S02]  /*13130*/  FMUL.FTZ R15, R0.reuse, R147 ;  /* 0x00000093000f7220 */ /* 0x040fe40000410000 */
[C---:B------:R-:W-:Y:S02]  /*13140*/  FMUL.FTZ R22, R0.reuse, R154 ;  /* 0x0000009a00167220 */ /* 0x040fe40000410000 */
[C---:B------:R-:W-:Y:S02]  /*13150*/  FMUL.FTZ R23, R0.reuse, R155 ;  /* 0x0000009b00177220 */ /* 0x040fe40000410000 */
[C---:B------:R-:W-:Y:S01]  /*13160*/  FMUL.FTZ R30, R0.reuse, R162 ;  /* 0x000000a2001e7220 */ /* 0x040fe20000410000 */
[----:B------:R-:W4:Y:S01]  /*13170*/  LDSM.16.MT88.4 R144, [R203+0x4080] ;  /* 0x00408000cb90783b */ /* 0x000f220000004200 */
[C---:B------:R-:W-:Y:S02]  /*13180*/  FMUL.FTZ R31, R0.reuse, R163 ;  /* 0x000000a3001f7220 */ /* 0x040fe40000410000 */
[C---:B------:R-:W-:Y:S02]  /*13190*/  FMUL.FTZ R34, R0.reuse, R34 ;  /* 0x0000002200227220 */ /* 0x040fe40000410000 */
[----:B------:R-:W-:Y:S01]  /*131a0*/  FMUL.FTZ R35, R0, R35 ;  /* 0x0000002300237220 */ /* 0x000fe20000410000 */
[----:B-1----:R-:W-:Y:S01]  /*131b0*/  F2FP.BF16.PACK_AB R165, R199, R221 ;  /* 0x000000ddc7a5723e */ /* 0x002fe200000010ff */
[--C-:B------:R-:W-:Y:S01]  /*131c0*/  FFMA.FTZ R4, R138, c[0x0][0x2d0], -R7.reuse ;  /* 0x0000b4008a047a23 */ /* 0x100fe20000010807 */
[----:B------:R-:W-:Y:S01]  /*131d0*/  LDSM.16.MT88.4 R152, [R202+0x4880] ;  /* 0x00488000ca98783b */ /* 0x000fe20000004200 */
[C---:B------:R-:W-:Y:S02]  /*131e0*/  FMUL.FTZ R38, R0.reuse, R38 ;  /* 0x0000002600267220 */ /* 0x040fe40000410000 */
[----:B------:R1:W-:Y:S01]  /*131f0*/  MUFU.EX2 R198, R4 ;  /* 0x0000000400c67308 */ /* 0x0003e20000000800 */
[C---:B------:R-:W-:Y:S02]  /*13200*/  FMUL.FTZ R39, R0.reuse, R39 ;  /* 0x0000002700277220 */ /* 0x040fe40000410000 */
[C---:B------:R-:W-:Y:S02]  /*13210*/  FMUL.FTZ R42, R0.reuse, R42 ;  /* 0x0000002a002a7220 */ /* 0x040fe40000410000 */
[----:B------:R-:W-:Y:S01]  /*13220*/  LDSM.16.MT88.4 R160, [R203+0x4880] ;  /* 0x00488000cba0783b */ /* 0x000fe20000004200 */
        /* <DEDUP_REMOVED lines=9> */
[--C-:B-1----:R-:W-:Y:S01]  /*132c0*/  FFMA.FTZ R4, R164, c[0x0][0x2d0], -R7.reuse ;  /* 0x0000b400a4047a23 */ /* 0x102fe20000010807 */
[----:B------:R-:W-:Y:S01]  /*132d0*/  F2FP.BF16.PACK_AB R164, R228, R229 ;  /* 0x000000e5e4a4723e */ /* 0x000fe200000010ff */
        /* <DEDUP_REMOVED lines=15> */
[--C-:B------:R-:W-:Y:S02]  /*133d0*/  FFMA.FTZ R4, R172, c[0x0][0x2d0], -R6.reuse ;  /* 0x0000b400ac047a23 */ /* 0x100fe40000010806 */
[C---:B------:R-:W-:Y:S02]  /*133e0*/  FMUL.FTZ R87, R0.reuse, R87 ;  /* 0x0000005700577220 */ /* 0x040fe40000410000 */
[----:B------:R1:W-:Y:S01]  /*133f0*/  MUFU.EX2 R196, R4 ;  /* 0x0000000400c47308 */ /* 0x0003e20000000800 */
[C---:B------:R-:W-:Y:S01]  /*13400*/  FMUL.FTZ R90, R0.reuse, R90 ;  /* 0x0000005a005a7220 */ /* 0x040fe20000410000 */
[C---:B---3--:R-:W-:Y:S05]  /*13410*/  HMMA.16816.F32.BF16 R8, R164.reuse, R16, R8 ;  /* 0x00000010a408723c */ /* 0x048fea0000041808 */
[----:B------:R-:W-:Y:S02]  /*13420*/  FMUL.FTZ R91, R0, R91 ;  /* 0x0000005b005b7220 */ /* 0x000fe40000410000 */
[C---:B------:R-:W-:Y:S01]  /*13430*/  FMUL.FTZ R16, R2.reuse, R148 ;  /* 0x0000009402107220 */ /* 0x040fe20000410000 */
[C---:B------:R-:W-:Y:S04]  /*13440*/  HMMA.16816.F32.BF16 R12, R164.reuse, R18, R12 ;  /* 0x00000012a40c723c */ /* 0x040fe8000004180c */
[----:B------:R-:W-:Y:S02]  /*13450*/  FMUL.FTZ R17, R2, R149 ;  /* 0x0000009502117220 */ /* 0x000fe40000410000 */
[C---:B------:R-:W-:Y:S02]  /*13460*/  FMUL.FTZ R94, R0.reuse, R94 ;  /* 0x0000005e005e7220 */ /* 0x040fe40000410000 */
[C---:B------:R-:W-:Y:S04]  /*13470*/  FMUL.FTZ R18, R0.reuse, R150 ;  /* 0x0000009600127220 */ /* 0x040fe80000410000 */
[C---:B------:R-:W-:Y:S02]  /*13480*/  FMUL.FTZ R19, R0.reuse, R151 ;  /* 0x0000009700137220 */ /* 0x040fe40000410000 */
[----:B------:R-:W3:Y:S01]  /*13490*/  LDSM.16.MT88.4 R148, [R201+0x5880] ;  /* 0x00588000c994783b */ /* 0x000ee20000004200 */
[--C-:B-1----:R-:W-:Y:S02]  /*134a0*/  FFMA.FTZ R4, R173, c[0x0][0x2d0], -R6.reuse ;  /* 0x0000b400ad047a23 */ /* 0x102fe40000010806 */
[C---:B------:R-:W-:Y:S02]  /*134b0*/  FMUL.FTZ R95, R0.reuse, R95 ;  /* 0x0000005f005f7220 */ /* 0x040fe40000410000 */
[C---:B-----5:R-:W-:Y:S01]  /*134c0*/  HMMA.16816.F32.BF16 R16, R164.reuse, R24, R16 ;  /* 0x00000018a410723c */ /* 0x060fe20000041810 */
[----:B------:R1:W5:Y:S02]  /*134d0*/  MUFU.EX2 R195, R4 ;  /* 0x0000000400c37308 */ /* 0x0003640000000800 */
[C---:B------:R-:W-:Y:S02]  /*134e0*/  FMUL.FTZ R98, R0.reuse, R98 ;  /* 0x0000006200627220 */ /* 0x040fe40000410000 */
[----:B------:R-:W-:Y:S02]  /*134f0*/  FMUL.FTZ R99, R0, R99 ;  /* 0x0000006300637220 */ /* 0x000fe40000410000 */
[C---:B------:R-:W-:Y:S01]  /*13500*/  FMUL.FTZ R24, R2.reuse, R156 ;  /* 0x0000009c02187220 */ /* 0x040fe20000410000 */
[C---:B------:R-:W-:Y:S04]  /*13510*/  HMMA.16816.F32.BF16 R20, R164.reuse, R26, R20 ;  /* 0x0000001aa414723c */ /* 0x040fe80000041814 */
[C---:B------:R-:W-:Y:S02]  /*13520*/  FMUL.FTZ R25, R2.reuse, R157 ;  /* 0x0000009d02197220 */ /* 0x040fe40000410000 */
[----:B------:R-:W-:Y:S02]  /*13530*/  FMUL.FTZ R100, R2, R100 ;  /* 0x0000006402647220 */ /* 0x000fe40000410000 */
[C---:B------:R-:W-:Y:S04]  /*13540*/  FMUL.FTZ R26, R0.reuse, R158 ;  /* 0x0000009e001a7220 */ /* 0x040fe80000410000 */
[----:B------:R-:W-:Y:S02]  /*13550*/  FMUL.FTZ R27, R0, R159 ;  /* 0x0000009f001b7220 */ /* 0x000fe40000410000 */
[----:B------:R-:W-:Y:S01]  /*13560*/  LDSM.16.MT88.4 R156, [R204+0x4880] ;  /* 0x00488000cc9c783b */ /* 0x000fe20000004200 */
[----:B------:R-:W-:Y:S02]  /*13570*/  FMUL.FTZ R101, R2, R101 ;  /* 0x0000006502657220 */ /* 0x000fe40000410000 */
[--C-:B-1----:R-:W-:Y:S02]  /*13580*/  FFMA.FTZ R4, R174, c[0x0][0x2d0], -R6.reuse ;  /* 0x0000b400ae047a23 */ /* 0x102fe40000010806 */
[C---:B--2---:R-:W-:Y:S02]  /*13590*/  HMMA.16816.F32.BF16 R24, R164.reuse, R140, R24 ;  /* 0x0000008ca418723c */ /* 0x044fe40000041818 */
[----:B------:R1:W-:Y:S01]  /*135a0*/  MUFU.EX2 R194, R4 ;  /* 0x0000000400c27308 */ /* 0x0003e20000000800 */
[C---:B------:R-:W-:Y:S02]  /*135b0*/  FMUL.FTZ R102, R0.reuse, R102 ;  /* 0x0000006600667220 */ /* 0x040fe40000410000 */
[----:B------:R-:W-:Y:S02]  /*135c0*/  FMUL.FTZ R103, R0, R103 ;  /* 0x0000006700677220 */ /* 0x000fe40000410000 */
[C---:B------:R-:W-:Y:S01]  /*135d0*/  FMUL.FTZ R104, R2.reuse, R104 ;  /* 0x0000006802687220 */ /* 0x040fe20000410000 */
[C---:B------:R-:W-:Y:S01]  /*135e0*/  HMMA.16816.F32.BF16 R28, R164.reuse, R142, R28 ;  /* 0x0000008ea41c723c */ /* 0x040fe2000004181c */
[----:B------:R-:W2:Y:S03]  /*135f0*/  LDSM.16.MT88.4 R140, [R202+0x5880] ;  /* 0x00588000ca8c783b */ /* 0x000ea60000004200 */
[----:B------:R-:W-:Y:S02]  /*13600*/  FMUL.FTZ R105, R2, R105 ;  /* 0x0000006902697220 */ /* 0x000fe40000410000 */
[C---:B------:R-:W-:Y:S02]  /*13610*/  FMUL.FTZ R106, R0.reuse, R106 ;  /* 0x0000006a006a7220 */ /* 0x040fe40000410000 */
[C---:B----4-:R-:W-:Y:S04]  /*13620*/  HMMA.16816.F32.BF16 R32, R164.reuse, R144, R32 ;  /* 0x00000090a420723c */ /* 0x050fe80000041820 */
[----:B------:R-:W-:Y:S02]  /*13630*/  FMUL.FTZ R107, R0, R107 ;  /* 0x0000006b006b7220 */ /* 0x000fe40000410000 */
[C---:B------:R-:W-:Y:S02]  /*13640*/  FMUL.FTZ R108, R2.reuse, R108 ;  /* 0x0000006c026c7220 */ /* 0x040fe40000410000 */
[C---:B------:R-:W-:Y:S01]  /*13650*/  HMMA.16816.F32.BF16 R36, R164.reuse, R146, R36 ;  /* 0x00000092a424723c */ /* 0x040fe20000041824 */
[----:B------:R-:W4:Y:S03]  /*13660*/  LDSM.16.MT88.4 R144, [R204+0x5880] ;  /* 0x00588000cc90783b */ /* 0x000f260000004200 */
[--C-:B-1----:R-:W-:Y:S02]  /*13670*/  FFMA.FTZ R4, R175, c[0x0][0x2d0], -R6.reuse ;  /* 0x0000b400af047a23 */ /* 0x102fe40000010806 */
[----:B------:R-:W-:Y:S02]  /*13680*/  FMUL.FTZ R109, R2, R109 ;  /* 0x0000006d026d7220 */ /* 0x000fe40000410000 */
[C---:B---3--:R-:W-:Y:S01]  /*13690*/  HMMA.16816.F32.BF16 R40, R164.reuse, R148, R40 ;  /* 0x00000094a428723c */ /* 0x048fe20000041828 */
[----:B------:R-:W-:Y:S01]  /*136a0*/  LDSM.16.MT88.4 R172, [R201+0x6880] ;  /* 0x00688000c9ac783b */ /* 0x000fe20000004200 */
[----:B------:R1:W-:Y:S02]  /*136b0*/  MUFU.EX2 R193, R4 ;  /* 0x0000000400c17308 */ /* 0x0003e40000000800 */
[C---:B------:R-:W-:Y:S02]  /*136c0*/  FMUL.FTZ R110, R0.reuse, R110 ;  /* 0x0000006e006e7220 */ /* 0x040fe40000410000 */
[----:B------:R-:W-:Y:S02]  /*136d0*/  FMUL.FTZ R111, R0, R111 ;  /* 0x0000006f006f7220 */ /* 0x000fe40000410000 */
[C---:B------:R-:W-:Y:S01]  /*136e0*/  HMMA.16816.F32.BF16 R44, R164.reuse, R150, R44 ;  /* 0x00000096a42c723c */ /* 0x040fe2000004182c */
[----:B------:R-:W3:Y:S03]  /*136f0*/  LDSM.16.MT88.4 R148, [R203+0x5880] ;  /* 0x00588000cb94783b */ /* 0x000ee60000004200 */
        /* <DEDUP_REMOVED lines=9> */
[--C-:B-1----:R-:W-:Y:S02]  /*13790*/  FFMA.FTZ R4, R176, c[0x0][0x2d0], -R7.reuse ;  /* 0x0000b400b0047a23 */ /* 0x102fe40000010807 */
[C---:B------:R-:W-:Y:S02]  /*137a0*/  FMUL.FTZ R118, R0.reuse, R118 ;  /* 0x0000007600767220 */ /* 0x040fe40000410000 */
[C---:B----4-:R-:W-:Y:S01]  /*137b0*/  HMMA.16816.F32.BF16 R56, R164.reuse, R144, R56 ;  /* 0x00000090a438723c */ /* 0x050fe20000041838 */
[----:B------:R1:W-:Y:S03]  /*137c0*/  MUFU.EX2 R192, R4 ;  /* 0x0000000400c07308 */ /* 0x0003e60000000800 */
[----:B------:R-:W-:Y:S02]  /*137d0*/  FMUL.FTZ R119, R0, R119 ;  /* 0x0000007700777220 */ /* 0x000fe40000410000 */
[C---:B------:R-:W-:Y:S02]  /*137e0*/  FMUL.FTZ R120, R2.reuse, R120 ;  /* 0x0000007802787220 */ /* 0x040fe40000410000 */
[C---:B------:R-:W-:Y:S01]  /*137f0*/  HMMA.16816.F32.BF16 R60, R164.reuse, R146, R60 ;  /* 0x00000092a43c723c */ /* 0x040fe2000004183c */
[----:B------:R-:W4:Y:S03]  /*13800*/  LDSM.16.MT88.4 R144, [R202+0x7080] ;  /* 0x00708000ca90783b */ /* 0x000f260000004200 */
[----:B------:R-:W-:Y:S02]  /*13810*/  FMUL.FTZ R121, R2, R121 ;  /* 0x0000007902797220 */ /* 0x000fe40000410000 */
[C---:B------:R-:W-:Y:S02]  /*13820*/  FMUL.FTZ R122, R0.reuse, R122 ;  /* 0x0000007a007a7220 */ /* 0x040fe40000410000 */
[C---:B---3--:R-:W-:Y:S04]  /*13830*/  HMMA.16816.F32.BF16 R64, R164.reuse, R148, R64 ;  /* 0x00000094a440723c */ /* 0x048fe80000041840 */
[----:B------:R-:W-:Y:S02]  /*13840*/  FMUL.FTZ R123, R0, R123 ;  /* 0x0000007b007b7220 */ /* 0x000fe40000410000 */
[----:B------:R-:W-:Y:S02]  /*13850*/  FMUL.FTZ R124, R2, R124 ;  /* 0x0000007c027c7220 */ /* 0x000fe40000410000 */
[C---:B------:R-:W-:Y:S01]  /*13860*/  HMMA.16816.F32.BF16 R68, R164.reuse, R150, R68 ;  /* 0x00000096a444723c */ /* 0x040fe20000041844 */
[----:B------:R-:W3:Y:S03]  /*13870*/  LDSM.16.MT88.4 R148, [R204+0x7080] ;  /* 0x00708000cc94783b */ /* 0x000ee60000004200 */
[--C-:B-1----:R-:W-:Y:S02]  /*13880*/  FFMA.FTZ R4, R178, c[0x0][0x2d0], -R7.reuse ;  /* 0x0000b400b2047a23 */ /* 0x102fe40000010807 */
[----:B------:R-:W-:Y:S02]  /*13890*/  FMUL.FTZ R125, R2, R125 ;  /* 0x0000007d027d7220 */ /* 0x000fe40000410000 */
[----:B------:R1:W1:Y:S01]  /*138a0*/  MUFU.EX2 R191, R4 ;  /* 0x0000000400bf7308 */ /* 0x0002620000000800 */
        /* <DEDUP_REMOVED lines=13> */
[----:B-1----:R-:W-:Y:S02]  /*13980*/  FFMA.FTZ R4, R177, c[0x0][0x2d0], -R7 ;  /* 0x0000b400b1047a23 */ /* 0x002fe40000010807 */
[----:B------:R-:W-:Y:S02]  /*13990*/  FMUL.FTZ R133, R2, R133 ;  /* 0x0000008502857220 */ /* 0x000fe40000410000 */
[C---:B---3--:R-:W-:Y:S01]  /*139a0*/  HMMA.16816.F32.BF16 R88, R164.reuse, R148, R88 ;  /* 0x00000094a458723c */ /* 0x048fe20000041858 */
[----:B------:R1:W-:Y:S03]  /*139b0*/  MUFU.EX2 R190, R4 ;  /* 0x0000000400be7308 */ /* 0x0003e60000000800 */
[C---:B------:R-:W-:Y:S02]  /*139c0*/  FMUL.FTZ R134, R0.reuse, R134 ;  /* 0x0000008600867220 */ /* 0x040fe40000410000 */
[----:B------:R-:W-:Y:S02]  /*139d0*/  FMUL.FTZ R135, R0, R135 ;  /* 0x0000008700877220 */ /* 0x000fe40000410000 */
[C---:B------:R-:W-:Y:S01]  /*139e0*/  HMMA.16816.F32.BF16 R92, R164.reuse, R150, R92 ;  /* 0x00000096a45c723c */ /* 0x040fe2000004185c */
[----:B------:R-:W3:Y:S03]  /*139f0*/  LDSM.16.MT88.4 R148, [R202+0x8880] ;  /* 0x00888000ca94783b */ /* 0x000ee60000004200 */
[----:B------:R-:W-:Y:S02]  /*13a00*/  FFMA.FTZ R2, R2, R231, R229 ;  /* 0x000000e702027223 */ /* 0x000fe400000100e5 */
[----:B------:R-:W-:Y:S02]  /*13a10*/  FFMA.FTZ R0, R0, R230, R221 ;  /* 0x000000e600007223 */ /* 0x000fe400000100dd */
[C---:B--2---:R-:W-:Y:S08]  /*13a20*/  HMMA.16816.F32.BF16 R96, R164.reuse, R140, R96 ;  /* 0x0000008ca460723c */ /* 0x044ff00000041860 */
[C---:B------:R-:W-:Y:S01]  /*13a30*/  HMMA.16816.F32.BF16 R100, R164.reuse, R142, R100 ;  /* 0x0000008ea464723c */ /* 0x040fe20000041864 */
[----:B------:R-:W2:Y:S03]  /*13a40*/  LDSM.16.MT88.4 R140, [R204+0x8880] ;  /* 0x00888000cc8c783b */ /* 0x000ea60000004200 */
[--C-:B-1----:R-:W-:Y:S04]  /*13a50*/  FFMA.FTZ R4, R179, c[0x0][0x2d0], -R7.reuse ;  /* 0x0000b400b3047a23 */ /* 0x102fe80000010807 */
[C---:B----4-:R-:W-:Y:S01]  /*13a60*/  HMMA.16816.F32.BF16 R104, R164.reuse, R144, R104 ;  /* 0x00000090a468723c */ /* 0x050fe20000041868 */
[----:B------:R-:W-:Y:S01]  /*13a70*/  LDSM.16.MT88.4 R176, [R202+0x6880] ;  /* 0x00688000cab0783b */ /* 0x000fe20000004200 */
[----:B------:R1:W4:Y:S06]  /*13a80*/  MUFU.EX2 R189, R4 ;  /* 0x0000000400bd7308 */ /* 0x00032c0000000800 */
[C---:B------:R-:W-:Y:S01]  /*13a90*/  HMMA.16816.F32.BF16 R108, R164.reuse, R146, R108 ;  /* 0x00000092a46c723c */ /* 0x040fe2000004186c */
[----:B------:R-:W4:Y:S07]  /*13aa0*/  LDSM.16.MT88.4 R144, [R203+0x8880] ;  /* 0x00888000cb90783b */ /* 0x000f2e0000004200 */
[C---:B---3--:R-:W-:Y:S08]  /*13ab0*/  HMMA.16816.F32.BF16 R112, R164.reuse, R148, R112 ;  /* 0x00000094a470723c */ /* 0x048ff00000041870 */
[C---:B------:R-:W-:Y:S01]  /*13ac0*/  HMMA.16816.F32.BF16 R116, R164.reuse, R150, R116 ;  /* 0x00000096a474723c */ /* 0x040fe20000041874 */
[----:B------:R-:W3:Y:S03]  /*13ad0*/  LDSM.16.MT88.4 R148, [R201+0x4880] ;  /* 0x00488000c994783b */ /* 0x000ee60000004200 */
[--C-:B-1----:R-:W-:Y:S04]  /*13ae0*/  FFMA.FTZ R4, R180, c[0x0][0x2d0], -R6.reuse ;  /* 0x0000b400b4047a23 */ /* 0x102fe80000010806 */
[----:B------:R1:W-:Y:S01]  /*13af0*/  MUFU.EX2 R188, R4 ;  /* 0x0000000400bc7308 */ /* 0x0003e20000000800 */
[C---:B--2---:R-:W-:Y:S07]  /*13b00*/  HMMA.16816.F32.BF16 R120, R164.reuse, R140, R120 ;  /* 0x0000008ca478723c */ /* 0x044fee0000041878 */
[----:B-----5:R-:W-:Y:S01]  /*13b10*/  F2FP.BF16.PACK_AB R140, R195, R196 ;  /* 0x000000c4c38c723e */ /* 0x020fe200000010ff */
[C---:B------:R-:W-:Y:S04]  /*13b20*/  HMMA.16816.F32.BF16 R124, R164.reuse, R142, R124 ;  /* 0x0000008ea47c723c */ /* 0x040fe8000004187c */
[----:B------:R-:W-:Y:S03]  /*13b30*/  F2FP.BF16.PACK_AB R141, R191, R192 ;  /* 0x000000c0bf8d723e */ /* 0x000fe600000010ff */
[----:B------:R-:W-:Y:S01]  /*13b40*/  F2FP.BF16.PACK_AB R142, R193, R194 ;  /* 0x000000c2c18e723e */ /* 0x000fe200000010ff */
[C---:B----4-:R-:W-:Y:S04]  /*13b50*/  HMMA.16816.F32.BF16 R128, R164.reuse, R144, R128 ;  /* 0x00000090a480723c */ /* 0x050fe80000041880 */
[----:B------:R-:W-:Y:S01]  /*13b60*/  F2FP.BF16.PACK_AB R143, R189, R190 ;  /* 0x000000bebd8f723e */ /* 0x000fe200000010ff */
[--C-:B-1----:R-:W-:Y:S03]  /*13b70*/  FFMA.FTZ R4, R182, c[0x0][0x2d0], -R6.reuse ;  /* 0x0000b400b6047a23 */ /* 0x102fe60000010806 */
[----:B------:R-:W-:Y:S01]  /*13b80*/  HMMA.16816.F32.BF16 R132, R164, R146, R132 ;  /* 0x00000092a484723c */ /* 0x000fe20000041884 */
[----:B------:R-:W1:Y:S01]  /*13b90*/  LDSM.16.MT88.4 R144, [R201+0x6080] ;  /* 0x00608000c990783b */ /* 0x000e620000004200 */
[----:B------:R2:W4:Y:S06]  /*13ba0*/  MUFU.EX2 R182, R4 ;  /* 0x0000000400b67308 */ /* 0x00052c0000000800 */
[C---:B---3--:R-:W-:Y:S01]  /*13bb0*/  HMMA.16816.F32.BF16 R8, R140.reuse, R148, R8 ;  /* 0x000000948c08723c */ /* 0x048fe20000041808 */
[----:B------:R-:W-:Y:S07]  /*13bc0*/  LDSM.16.MT88.4 R164, [R201+0x7880] ;  /* 0x00788000c9a4783b */ /* 0x000fee0000004200 */
[C---:B------:R-:W-:Y:S01]  /*13bd0*/  HMMA.16816.F32.BF16 R12, R140.reuse, R150, R12 ;  /* 0x000000968c0c723c */ /* 0x040fe2000004180c */
[----:B------:R-:W3:Y:S07]  /*13be0*/  LDSM.16.MT88.4 R148, [R202+0x6080] ;  /* 0x00608000ca94783b */ /* 0x000eee0000004200 */
[C---:B------:R-:W-:Y:S04]  /*13bf0*/  HMMA.16816.F32.BF16 R16, R140.reuse, R152, R16 ;  /* 0x000000988c10723c */ /* 0x040fe80000041810 */
[--C-:B--2---:R-:W-:Y:S04]  /*13c00*/  FFMA.FTZ R4, R181, c[0x0][0x2d0], -R6.reuse ;  /* 0x0000b400b5047a23 */ /* 0x104fe80000010806 */
[C---:B------:R-:W-:Y:S01]  /*13c10*/  HMMA.16816.F32.BF16 R20, R140.reuse, R154, R20 ;  /* 0x0000009a8c14723c */ /* 0x040fe20000041814 */
[----:B------:R-:W2:Y:S01]  /*13c20*/  LDSM.16.MT88.4 R152, [R204+0x6080] ;  /* 0x00608000cc98783b */ /* 0x000ea20000004200 */
[----:B------:R5:W-:Y:S06]  /*13c30*/  MUFU.EX2 R181, R4 ;  /* 0x0000000400b57308 */ /* 0x000bec0000000800 */
[C---:B------:R-:W-:Y:S08]  /*13c40*/  HMMA.16816.F32.BF16 R24, R140.reuse, R156, R24 ;  /* 0x0000009c8c18723c */ /* 0x040ff00000041818 */
[C---:B------:R-:W-:Y:S01]  /*13c50*/  HMMA.16816.F32.BF16 R28, R140.reuse, R158, R28 ;  /* 0x0000009e8c1c723c */ /* 0x040fe2000004181c */
[----:B------:R-:W2:Y:S07]  /*13c60*/  LDSM.16.MT88.4 R156, [R203+0x6080] ;  /* 0x00608000cb9c783b */ /* 0x000eae0000004200 */
[C---:B------:R-:W-:Y:S04]  /*13c70*/  HMMA.16816.F32.BF16 R32, R140.reuse, R160, R32 ;  /* 0x000000a08c20723c */ /* 0x040fe80000041820 */
[----:B-----5:R-:W-:Y:S04]  /*13c80*/  FFMA.FTZ R4, R183, c[0x0][0x2d0], -R6 ;  /* 0x0000b400b7047a23 */ /* 0x020fe80000010806 */
[C---:B------:R-:W-:Y:S01]  /*13c90*/  HMMA.16816.F32.BF16 R36, R140.reuse, R162, R36 ;  /* 0x000000a28c24723c */ /* 0x040fe20000041824 */
[----:B------:R-:W5:Y:S01]  /*13ca0*/  LDSM.16.MT88.4 R160, [R204+0x7880] ;  /* 0x00788000cca0783b */ /* 0x000f620000004200 */
[----:B------:R2:W2:Y:S06]  /*13cb0*/  MUFU.EX2 R180, R4 ;  /* 0x0000000400b47308 */ /* 0x0004ac0000000800 */
[C---:B-1----:R-:W-:Y:S08]  /*13cc0*/  HMMA.16816.F32.BF16 R40, R140.reuse, R144, R40 ;  /* 0x000000908c28723c */ /* 0x042ff00000041828 */
[C---:B------:R-:W-:Y:S01]  /*13cd0*/  HMMA.16816.F32.BF16 R44, R140.reuse, R146, R44 ;  /* 0x000000928c2c723c */ /* 0x040fe2000004182c */
[----:B------:R-:W1:Y:S07]  /*13ce0*/  LDSM.16.MT88.4 R144, [R203+0x7880] ;  /* 0x00788000cb90783b */ /* 0x000e6e0000004200 */
[C---:B---3--:R-:W-:Y:S04]  /*13cf0*/  HMMA.16816.F32.BF16 R48, R140.reuse, R148, R48 ;  /* 0x000000948c30723c */ /* 0x048fe80000041830 */
[--C-:B--2---:R-:W-:Y:S04]  /*13d00*/  FFMA.FTZ R4, R184, c[0x0][0x2d0], -R7.reuse ;  /* 0x0000b400b8047a23 */ /* 0x104fe80000010807 */
[C---:B------:R-:W-:Y:S01]  /*13d10*/  HMMA.16816.F32.BF16 R52, R140.reuse, R150, R52 ;  /* 0x000000968c34723c */ /* 0x040fe20000041834 */
[----:B------:R-:W2:Y:S01]  /*13d20*/  LDSM.16.MT88.4 R148, [R201+0x9080] ;  /* 0x00908000c994783b */ /* 0x000ea20000004200 */
[----:B------:R3:W-:Y:S06]  /*13d30*/  MUFU.EX2 R139, R4 ;  /* 0x00000004008b7308 */ /* 0x0007ec0000000800 */
[C---:B------:R-:W-:Y:S08]  /*13d40*/  HMMA.16816.F32.BF16 R56, R140.reuse, R152, R56 ;  /* 0x000000988c38723c */ /* 0x040ff00000041838 */
[C---:B------:R-:W-:Y:S01]  /*13d50*/  HMMA.16816.F32.BF16 R60, R140.reuse, R154, R60 ;  /* 0x0000009a8c3c723c */ /* 0x040fe2000004183c */
[----:B------:R-:W1:Y:S07]  /*13d60*/  LDSM.16.MT88.4 R152, [R202+0x9080] ;  /* 0x00908000ca98783b */ /* 0x000e6e0000004200 */
[C---:B------:R-:W-:Y:S04]  /*13d70*/  HMMA.16816.F32.BF16 R64, R140.reuse, R156, R64 ;  /* 0x0000009c8c40723c */ /* 0x040fe80000041840 */
[--C-:B---3--:R-:W-:Y:S04]  /*13d80*/  FFMA.FTZ R4, R186, c[0x0][0x2d0], -R7.reuse ;  /* 0x0000b400ba047a23 */ /* 0x108fe80000010807 */
[C---:B------:R-:W-:Y:S01]  /*13d90*/  HMMA.16816.F32.BF16 R68, R140.reuse, R158, R68 ;  /* 0x0000009e8c44723c */ /* 0x040fe20000041844 */
[----:B------:R-:W3:Y:S01]  /*13da0*/  LDSM.16.MT88.4 R156, [R204+0x9080] ;  /* 0x00908000cc9c783b */ /* 0x000ee20000004200 */
[----:B------:R-:W1:Y:S06]  /*13db0*/  MUFU.EX2 R138, R4 ;  /* 0x00000004008a7308 */ /* 0x000e6c0000000800 */
[C---:B------:R-:W-:Y:S07]  /*13dc0*/  HMMA.16816.F32.BF16 R72, R140.reuse, R164, R72 ;  /* 0x000000a48c48723c */ /* 0x040fee0000041848 */
[----:B----4-:R-:W-:Y:S01]  /*13dd0*/  F2FP.BF16.PACK_AB R164, R182, R188 ;  /* 0x000000bcb6a4723e */ /* 0x010fe200000010ff */
[C---:B------:R-:W-:Y:S07]  /*13de0*/  HMMA.16816.F32.BF16 R76, R140.reuse, R166, R76 ;  /* 0x000000a68c4c723c */ /* 0x040fee000004184c */
[----:B------:R-:W-:Y:S01]  /*13df0*/  F2FP.BF16.PACK_AB R166, R180, R181 ;  /* 0x000000b5b4a6723e */ /* 0x000fe200000010ff */
[C---:B------:R-:W-:Y:S04]  /*13e00*/  HMMA.16816.F32.BF16 R80, R140.reuse, R168, R80 ;  /* 0x000000a88c50723c */ /* 0x040fe80000041850 */
[----:B-1----:R-:W-:Y:S01]  /*13e10*/  F2FP.BF16.PACK_AB R165, R138, R139 ;  /* 0x0000008b8aa5723e */ /* 0x002fe200000010ff */
[--C-:B------:R-:W-:Y:S03]  /*13e20*/  FFMA.FTZ R4, R185, c[0x0][0x2d0], -R7.reuse ;  /* 0x0000b400b9047a23 */ /* 0x100fe60000010807 */
[C---:B------:R-:W-:Y:S01]  /*13e30*/  HMMA.16816.F32.BF16 R84, R140.reuse, R170, R84 ;  /* 0x000000aa8c54723c */ /* 0x040fe20000041854 */
[----:B------:R-:W-:Y:S01]  /*13e40*/  LDSM.16.MT88.4 R168, [R203+0x5080] ;  /* 0x00508000cba8783b */ /* 0x000fe20000004200 */
[----:B------:R1:W-:Y:S06]  /*13e50*/  MUFU.EX2 R137, R4 ;  /* 0x0000000400897308 */ /* 0x0003ec0000000800 */
[C---:B-----5:R-:W-:Y:S08]  /*13e60*/  HMMA.16816.F32.BF16 R88, R140.reuse, R160, R88 ;  /* 0x000000a08c58723c */ /* 0x060ff00000041858 */
[C---:B------:R-:W-:Y:S01]  /*13e70*/  HMMA.16816.F32.BF16 R92, R140.reuse, R162, R92 ;  /* 0x000000a28c5c723c */ /* 0x040fe2000004185c */
[----:B------:R-:W-:Y:S07]  /*13e80*/  LDSM.16.MT88.4 R160, [R204+0x5080] ;  /* 0x00508000cca0783b */ /* 0x000fee0000004200 */
[C---:B------:R-:W-:Y:S04]  /*13e90*/  HMMA.16816.F32.BF16 R96, R140.reuse, R144, R96 ;  /* 0x000000908c60723c */ /* 0x040fe80000041860 */
[----:B-1----:R-:W-:Y:S01]  /*13ea0*/  FFMA.FTZ R4, R187, c[0x0][0x2d0], -R7 ;  /* 0x0000b400bb047a23 */ /* 0x002fe20000010807 */
[----:B------:R-:W-:Y:S03]  /*13eb0*/  MOV R7, R3 ;  /* 0x0000000300077202 */ /* 0x000fe60000000f00 */
[C---:B------:R-:W-:Y:S01]  /*13ec0*/  HMMA.16816.F32.BF16 R100, R140.reuse, R146, R100 ;  /* 0x000000928c64723c */ /* 0x040fe20000041864 */
[----:B------:R-:W1:Y:S01]  /*13ed0*/  LDSM.16.MT88.4 R144, [R203+0x9080] ;  /* 0x00908000cb90783b */ /* 0x000e620000004200 */
[----:B------:R-:W4:Y:S06]  /*13ee0*/  MUFU.EX2 R6, R4 ;  /* 0x0000000400067308 */ /* 0x000f2c0000000800 */
[C---:B--2---:R-:W-:Y:S08]  /*13ef0*/  HMMA.16816.F32.BF16 R104, R140.reuse, R148, R104 ;  /* 0x000000948c68723c */ /* 0x044ff00000041868 */
[C---:B------:R-:W-:Y:S01]  /*13f00*/  HMMA.16816.F32.BF16 R108, R140.reuse, R150, R108 ;  /* 0x000000968c6c723c */ /* 0x040fe2000004186c */
[----:B------:R-:W2:Y:S07]  /*13f10*/  LDSM.16.MT88.4 R148, [R201+0x5080] ;  /* 0x00508000c994783b */ /* 0x000eae0000004200 */
[C---:B------:R-:W-:Y:S04]  /*13f20*/  HMMA.16816.F32.BF16 R112, R140.reuse, R152, R112 ;  /* 0x000000988c70723c */ /* 0x040fe80000041870 */
[----:B----4-:R-:W-:Y:S01]  /*13f30*/  F2FP.BF16.PACK_AB R167, R6, R137 ;  /* 0x0000008906a7723e */ /* 0x010fe200000010ff */
[----:B------:R-:W-:Y:S02]  /*13f40*/  FADD.FTZ R4, R228, R2 ;  /* 0x00000002e4047221 */ /* 0x000fe40000010000 */
[----:B------:R-:W-:Y:S01]  /*13f50*/  FADD.FTZ R2, R199, R0 ;  /* 0x00000000c7027221 */ /* 0x000fe20000010000 */
[C---:B------:R-:W-:Y:S01]  /*13f60*/  HMMA.16816.F32.BF16 R116, R140.reuse, R154, R116 ;  /* 0x0000009a8c74723c */ /* 0x040fe20000041874 */
[----:B------:R-:W4:Y:S03]  /*13f70*/  LDSM.16.MT88.4 R152, [R202+0x5080] ;  /* 0x00508000ca98783b */ /* 0x000f260000004200 */
        /* <DEDUP_REMOVED lines=11> */
[----:B------:R-:W-:Y:S04]  /*14030*/  HMMA.16816.F32.BF16 R132, R140, R146, R132 ;  /* 0x000000928c84723c */ /* 0x000fe80000041884 */
[----:B------:R-:W-:Y:S02]  /*14040*/  FADD.FTZ R0, R194, R0 ;  /* 0x00000000c2007221 */ /* 0x000fe40000010000 */
[----:B------:R-:W-:Y:S02]  /*14050*/  FADD.FTZ R2, R190, R2 ;  /* 0x00000002be027221 */ /* 0x000fe40000010000 */
[C---:B--2---:R-:W-:Y:S01]  /*14060*/  HMMA.16816.F32.BF16 R140, R164.reuse, R148, R8 ;  /* 0x00000094a48c723c */ /* 0x044fe20000041808 */
[----:B------:R-:W1:Y:S04]  /*14070*/  LDSM.16.MT88.4 R8, [R204+0x6880] ;  /* 0x00688000cc08783b */ /* 0x000e680000004200 */
[----:B------:R-:W-:Y:S02]  /*14080*/  FADD.FTZ R0, R193, R0 ;  /* 0x00000000c1007221 */ /* 0x000fe40000010000 */
[----:B------:R-:W-:Y:S01]  /*14090*/  FADD.FTZ R2, R189, R2 ;  /* 0x00000002bd027221 */ /* 0x000fe20000010000 */
[C---:B------:R-:W-:Y:S01]  /*140a0*/  HMMA.16816.F32.BF16 R144, R164.reuse, R150, R12 ;  /* 0x00000096a490723c */ /* 0x040fe2000004180c */
[----:B------:R-:W2:Y:S03]  /*140b0*/  LDSM.16.MT88.4 R12, [R203+0x6880] ;  /* 0x00688000cb0c783b */ /* 0x000ea60000004200 */
[----:B------:R-:W-:Y:S02]  /*140c0*/  FADD.FTZ R0, R188, R0 ;  /* 0x00000000bc007221 */ /* 0x000fe40000010000 */
[----:B------:R-:W-:Y:S02]  /*140d0*/  FADD.FTZ R4, R139, R2 ;  /* 0x000000028b047221 */ /* 0x000fe40000010000 */
[C---:B----4-:R-:W-:Y:S01]  /*140e0*/  HMMA.16816.F32.BF16 R148, R164.reuse, R152, R16 ;  /* 0x00000098a494723c */ /* 0x050fe20000041810 */
[----:B------:R-:W3:Y:S03]  /*140f0*/  LDSM.16.MT88.4 R16, [R201+0x8080] ;  /* 0x00808000c910783b */ /* 0x000ee60000004200 */
[----:B------:R-:W-:Y:S02]  /*14100*/  FADD.FTZ R2, R182, R0 ;  /* 0x00000000b6027221 */ /* 0x000fe40000010000 */
[----:B------:R-:W-:Y:S02]  /*14110*/  FADD.FTZ R0, R138, R4 ;  /* 0x000000048a007221 */ /* 0x000fe40000010000 */
[C---:B------:R-:W-:Y:S01]  /*14120*/  HMMA.16816.F32.BF16 R152, R164.reuse, R154, R20 ;  /* 0x0000009aa498723c */ /* 0x040fe20000041814 */
[----:B------:R-:W4:Y:S03]  /*14130*/  LDSM.16.MT88.4 R20, [R202+0x8080] ;  /* 0x00808000ca14783b */ /* 0x000f260000004200 */
[----:B------:R-:W-:Y:S02]  /*14140*/  FADD.FTZ R0, R137, R0 ;  /* 0x0000000089007221 */ /* 0x000fe40000010000 */
[----:B------:R-:W-:Y:S02]  /*14150*/  FADD.FTZ R2, R181, R2 ;  /* 0x00000002b5027221 */ /* 0x000fe40000010000 */
[C---:B------:R-:W-:Y:S01]  /*14160*/  HMMA.16816.F32.BF16 R156, R164.reuse, R160, R24 ;  /* 0x000000a0a49c723c */ /* 0x040fe20000041818 */
[----:B------:R-:W5:Y:S03]  /*14170*/  LDSM.16.MT88.4 R24, [R204+0x8080] ;  /* 0x00808000cc18783b */ /* 0x000f660000004200 */
[----:B------:R-:W-:Y:S01]  /*14180*/  FADD.FTZ R230, R6, R0 ;  /* 0x0000000006e67221 */ /* 0x000fe20000010000 */
[----:B------:R-:W-:Y:S01]  /*14190*/  IADD3 R0, R222, -0x1, RZ ;  /* 0xffffffffde007810 */ /* 0x000fe20007ffe0ff */
[----:B------:R-:W-:Y:S02]  /*141a0*/  FADD.FTZ R231, R180, R2 ;  /* 0x00000002b4e77221 */ /* 0x000fe40000010000 */
[C---:B------:R-:W-:Y:S01]  /*141b0*/  HMMA.16816.F32.BF16 R160, R164.reuse, R162, R28 ;  /* 0x000000a2a4a0723c */ /* 0x040fe2000004181c */
[----:B------:R-:W1:Y:S03]  /*141c0*/  LDSM.16.MT88.4 R28, [R203+0x8080] ;  /* 0x00808000cb1c783b */ /* 0x000e660000004200 */
[----:B------:R-:W-:Y:S04]  /*141d0*/  MOV R222, R0 ;  /* 0x0000000000de7202 */ /* 0x000fe80000000f00 */
[C---:B------:R-:W-:Y:S08]  /*141e0*/  HMMA.16816.F32.BF16 R32, R164.reuse, R168, R32 ;  /* 0x000000a8a420723c */ /* 0x040ff00000041820 */
[C---:B------:R-:W-:Y:S01]  /*141f0*/  HMMA.16816.F32.BF16 R36, R164.reuse, R170, R36 ;  /* 0x000000aaa424723c */ /* 0x040fe20000041824 */
[----:B------:R-:W2:Y:S07]  /*14200*/  LDSM.16.MT88.4 R168, [R201+0x9880] ;  /* 0x00988000c9a8783b */ /* 0x000eae0000004200 */
        /* <DEDUP_REMOVED lines=27> */
[----:B------:R-:W-:-:S07]  /*143c0*/  @P0 BRA `(.L_x_1264) ;  /* 0xffffd02000000947 */ /* 0x000fce000383ffff */
.L_x_1251:
[----:B------:R-:W-:-:S13]  /*143d0*/  ISETP.GE.AND P0, PT, R222, R234, PT ;  /* 0x000000eade00720c */ /* 0x000fda0003f06270 */
[----:B------:R-:W-:Y:S05]  /*143e0*/  @!P0 BRA `(.L_x_1265) ;  /* 0x00003d3000008947 */ /* 0x000fea0003800000 */
[C---:B------:R-:W-:Y:S01]  /*143f0*/  IADD3 R228, R223.reuse, 0x80, RZ ;  /* 0x00000080dfe47810 */ /* 0x040fe20007ffe0ff */
[----:B------:R-:W-:Y:S01]  /*14400*/  IMAD.MOV.U32 R137, RZ, RZ, R7 ;  /* 0x000000ffff897224 */ /* 0x000fe200078e0007 */
[----:B------:R-:W-:Y:S01]  /*14410*/  IADD3 R227, R223, 0x40, RZ ;  /* 0x00000040dfe37810 */ /* 0x000fe20007ffe0ff */
[----:B------:R-:W-:Y:S01]  /*14420*/  IMAD.MOV.U32 R6, RZ, RZ, R136 ;  /* 0x000000ffff067224 */ /* 0x000fe200078e0088 */
[----:B------:R-:W-:Y:S02]  /*14430*/  ISETP.GE.AND P1, PT, R228, c[0x0][0x1d4], PT ;  /* 0x00007500e4007a0c */ /* 0x000fe40003f26270 */
[----:B------:R-:W-:Y:S02]  /*14440*/  ISETP.GE.AND P0, PT, R227, c[0x0][0x1d4], PT ;  /* 0x00007500e3007a0c */ /* 0x000fe40003f06270 */
[----:B------:R-:W-:Y:S02]  /*14450*/  LOP3.LUT R212, R212, 0xfffffeff, RZ, 0xc0, !PT ;  /* 0xfffffeffd4d47812 */ /* 0x000fe400078ec0ff */
[----:B------:R-:W-:-:S07]  /*14460*/  IADD3 R221, -R237, 0x30, RZ ;  /* 0x00000030eddd7810 */ /* 0x000fce0007ffe1ff */
[----:B------:R-:W-:-:S04]  /*14470*/  @P1 LOP3.LUT R212, R212, 0x100, RZ, 0xfc, !PT ;  /* 0x00000100d4d41812 */ /* 0x000fc800078efcff */
[----:B------:R-:W-:-:S04]  /*14480*/  LOP3.LUT R212, R212, 0xffffff7f, RZ, 0xc0, !PT ;  /* 0xffffff7fd4d47812 */ /* 0x000fc800078ec0ff */
[----:B------:R-:W-:Y:S02]  /*14490*/  @P0 LOP3.LUT R212, R212, 0x80, RZ, 0xfc, !PT ;  /* 0x00000080d4d40812 */ /* 0x000fe400078efcff */
[----:B------:R-:W-:Y:S02]  /*144a0*/  ISETP.GE.AND P0, PT, R223, c[0x0][0x1d4], PT ;  /* 0x00007500df007a0c */ /* 0x000fe40003f06270 */
[----:B------:R-:W-:-:S11]  /*144b0*/  LOP3.LUT R212, R212, 0xffffffbf, RZ, 0xc0, !PT ;  /* 0xffffffbfd4d47812 */ /* 0x000fd600078ec0ff */
[----:B------:R-:W-:Y:S02]  /*144c0*/  @P0 LOP3.LUT R212, R212, 0x40, RZ, 0xfc, !PT ;  /* 0x00000040d4d40812 */ /* 0x000fe400078efcff */
.L_x_1287:
[----:B------:R-:W1:Y:S01]  /*144d0*/  S2R R7, SR_CTAID.Y ;  /* 0x0000000000077919 */ /* 0x000e620000002600 */
[----:B------:R-:W-:Y:S04]  /*144e0*/  DEPBAR.LE SB0, 0x0 ;  /* 0x000080000000791a */ /* 0x000fe80000000000 */
[----:B------:R-:W-:Y:S01]  /*144f0*/  WARPSYNC 0xffffffff ;  /* 0xffffffff00007948 */ /* 0x000fe20003800000 */
[----:B------:R-:W-:Y:S01]  /*14500*/  BAR.SYNC.DEFER_BLOCKING 0x0 ;  /* 0x0000000000007b1d */ /* 0x000fe20000010000 */
[----:B------:R-:W-:Y:S01]  /*14510*/  SHF.R.S32.HI R0, RZ, 0x1f, R225 ;  /* 0x0000001fff007819 */ /* 0x000fe200000114e1 */
[C---:B------:R-:W-:Y:S01]  /*14520*/  IMAD.WIDE.U32 R2, R225.reuse, c[0x0][0x208], RZ ;  /* 0x00008200e1027a25 */ /* 0x040fe200078e00ff */
[----:B------:R-:W-:Y:S03]  /*14530*/  SHF.R.S32.HI R4, RZ, 0x1f, R224 ;  /* 0x0000001fff047819 */ /* 0x000fe600000114e0 */
[----:B------:R-:W-:Y:S02]  /*14540*/  IMAD R0, R0, c[0x0][0x208], RZ ;  /* 0x0000820000007a24 */ /* 0x000fe400078e02ff */
[----:B------:R-:W-:Y:S02]  /*14550*/  IMAD R4, R4, c[0x0][0x218], RZ ;  /* 0x0000860004047a24 */ /* 0x000fe400078e02ff */
[----:B------:R-:W-:Y:S02]  /*14560*/  IMAD R0, R225, c[0x0][0x20c], R0 ;  /* 0x00008300e1007a24 */ /* 0x000fe400078e0200 */
[C---:B------:R-:W-:Y:S03]  /*14570*/  IMAD R4, R224.reuse, c[0x0][0x21c], R4 ;  /* 0x00008700e0047a24 */ /* 0x040fe600078e0204 */
[----:B------:R-:W-:Y:S01]  /*14580*/  IADD3 R3, R3, R0, RZ ;  /* 0x0000000003037210 */ /* 0x000fe20007ffe0ff */
[----:B-1----:R-:W-:Y:S04]  /*14590*/  IMAD.WIDE.U32 R8, R7, c[0x0][0x210], RZ ;  /* 0x0000840007087a25 */ /* 0x002fe800078e00ff */
[----:B------:R-:W-:Y:S01]  /*145a0*/  IMAD.WIDE.U32 R2, R224, c[0x0][0x218], R2 ;  /* 0x00008600e0027a25 */ /* 0x000fe200078e0002 */
[----:B------:R1:W2:Y:S04]  /*145b0*/  LDSM.16.M88.4 R28, [R209] ;  /* 0x00000000d11c783b */ /* 0x0002a80000000200 */
[----:B------:R-:W-:Y:S01]  /*145c0*/  IADD3 R0, P0, R8, R2, RZ ;  /* 0x0000000208007210 */ /* 0x000fe20007f1e0ff */
[----:B------:R1:W3:Y:S03]  /*145d0*/  LDSM.16.M88.4 R12, [R200+0xa080] ;  /* 0x00a08000c80c783b */ /* 0x0002e60000000200 */
[----:B------:R-:W-:Y:S01]  /*145e0*/  IADD3.X R4, R246, R3, R4, P0, !PT ;  /* 0x00000003f6047210 */ /* 0x000fe200007fe404 */
[----:B------:R1:W4:Y:S01]  /*145f0*/  LDSM.16.M88.4 R20, [R200+0xa880] ;  /* 0x00a88000c814783b */ /* 0x0003220000000200 */
[C---:B------:R-:W-:Y:S03]  /*14600*/  LEA R7, P0, R0.reuse, c[0x0][0x1f8], 0x1 ;  /* 0x00007e0000077a11 */ /* 0x040fe600078008ff */
[----:B------:R1:W1:Y:S01]  /*14610*/  LDSM.16.M88.4 R164, [R200+0xb080] ;  /* 0x00b08000c8a4783b */ /* 0x0002620000000200 */
[----:B------:R-:W-:Y:S03]  /*14620*/  LEA.HI.X R4, R0, c[0x0][0x1fc], R4, 0x1, P0 ;  /* 0x00007f0000047a11 */ /* 0x000fe600000f0c04 */
[----:B------:R1:W1:Y:S04]  /*14630*/  LDSM.16.M88.4 R168, [R208] ;  /* 0x00000000d0a8783b */ /* 0x0002680000000200 */
[----:B------:R1:W1:Y:S04]  /*14640*/  LDSM.16.M88.4 R172, [R207] ;  /* 0x00000000cfac783b */ /* 0x0002680000000200 */
[----:B------:R1:W1:Y:S04]  /*14650*/  LDSM.16.M88.4 R176, [R207+0x800] ;  /* 0x00080000cfb0783b */ /* 0x0002680000000200 */
[----:B------:R1:W1:Y:S01]  /*14660*/  LDSM.16.M88.4 R180, [R207+0x1000] ;  /* 0x00100000cfb4783b */ /* 0x0002620000000200 */
[----:B------:R-:W-:-:S05]  /*14670*/  BRA.DIV ~URZ, `(.L_x_1266) ;  /* 0x000082127f007947 */ /* 0x000fca000b800000 */
[----:B------:R4:W3:Y:S02]  /*14680*/  SHFL.IDX PT, R0, R4, RZ, 0x181f ;  /* 0x00181fff04007589 */ /* 0x0008e400000e0000 */
.L_x_1346:
[----:B------:R-:W-:Y:S01]  /*14690*/  SHF.R.S32.HI R3, RZ, 0x1f, R223 ;  /* 0x0000001fff037819 */ /* 0x000fe200000114df */
[----:B------:R-:W5:Y:S01]  /*146a0*/  SHFL.IDX PT, R2, R7, RZ, 0x181f ;  /* 0x00181fff07027589 */ /* 0x000f6200000e0000 */
[C---:B------:R-:W-:Y:S01]  /*146b0*/  ISETP.GE.AND P5, PT, R223.reuse, c[0x0][0x1d4], PT ;  /* 0x00007500df007a0c */ /* 0x040fe20003fa6270 */
[C---:B------:R-:W-:Y:S01]  /*146c0*/  IMAD.SHL.U32 R226, R223.reuse, 0x2, RZ ;  /* 0x00000002dfe27824 */ /* 0x040fe200078e00ff */
[----:B------:R-:W-:Y:S01]  /*146d0*/  SHF.L.U64.HI R215, R223, 0x1, R3 ;  /* 0x00000001dfd77819 */ /* 0x000fe20000010203 */
[----:B------:R-:W-:Y:S01]  /*146e0*/  IMAD.SHL.U32 R214, R249, 0x2, RZ ;  /* 0x00000002f9d67824 */ /* 0x000fe200078e00ff */
[----:B------:R-:W-:Y:S01]  /*146f0*/  ISETP.GE.AND P4, PT, R227, c[0x0][0x1d4], PT ;  /* 0x00007500e3007a0c */ /* 0x000fe20003f86270 */
[----:B------:R-:W-:Y:S01]  /*14700*/  IMAD.SHL.U32 R216, R248, 0x2, RZ ;  /* 0x00000002f8d87824 */ /* 0x000fe200078e00ff */
[----:B------:R-:W-:Y:S01]  /*14710*/  SHF.L.U64.HI R217, R249, 0x1, R252 ;  /* 0x00000001f9d97819 */ /* 0x000fe200000102fc */
[----:B------:R-:W-:Y:S01]  /*14720*/  IMAD.SHL.U32 R218, R247, 0x2, RZ ;  /* 0x00000002f7da7824 */ /* 0x000fe200078e00ff */
[----:B------:R-:W-:Y:S01]  /*14730*/  IADD3 R18, R223, 0xc0, RZ ;  /* 0x000000c0df127810 */ /* 0x000fe20007ffe0ff */
[----:B------:R-:W-:Y:S01]  /*14740*/  BSSY B0, `(.L_x_1267) ;  /* 0x000002c000007945 */ /* 0x000fe20003800000 */
[----:B------:R-:W-:Y:S02]  /*14750*/  ISETP.GE.AND P3, PT, R228, c[0x0][0x1d4], PT ;  /* 0x00007500e4007a0c */ /* 0x000fe40003f66270 */
[----:B------:R-:W-:Y:S02]  /*14760*/  SHF.L.U64.HI R219, R248, 0x1, R251 ;  /* 0x00000001f8db7819 */ /* 0x000fe400000102fb */
[----:B------:R-:W-:Y:S02]  /*14770*/  ISETP.GE.AND P2, PT, R18, c[0x0][0x1d4], PT ;  /* 0x0000750012007a0c */ /* 0x000fe40003f46270 */
[----:B------:R-:W-:Y:S02]  /*14780*/  SHF.L.U64.HI R220, R247, 0x1, R250 ;  /* 0x00000001f7dc7819 */ /* 0x000fe400000102fa */
[----:B------:R-:W-:Y:S02]  /*14790*/  LOP3.LUT P1, RZ, R212, 0x800, RZ, 0xc0, !PT ;  /* 0x00000800d4ff7812 */ /* 0x000fe4000782c0ff */
[----:B-----5:R-:W-:Y:S05]  /*147a0*/  IADD3 R16, P0, R2, R226, RZ ;  /* 0x000000e202107210 */ /* 0x020fea0007f1e0ff */
[----:B---3--:R-:W-:Y:S01]  /*147b0*/  IMAD.X R17, R0, 0x1, R215, P0 ;  /* 0x0000000100117824 */ /* 0x008fe200000e06d7 */
[----:B------:R-:W-:Y:S04]  /*147c0*/  IADD3 R10, P0, R2, R214, RZ ;  /* 0x000000d6020a7210 */ /* 0x000fe80007f1e0ff */
        /* <DEDUP_REMOVED lines=13> */
[----:B----4-:R-:W4:Y:S04]  /*148a0*/  SHFL.IDX PT, R4, R4, 0x1, 0x181f ;  /* 0x00381f0004047f89 */ /* 0x010f2800000e0000 */
[----:B------:R3:W2:Y:S02]  /*148b0*/  SHFL.IDX PT, R0, R7, 0x1, 0x181f ;  /* 0x00381f0007007f89 */ /* 0x0006a400000e0000 */
.L_x_1347:
[----:B--23--:R-:W-:Y:S02]  /*148c0*/  IADD3 R16, P0, R0, R226, RZ ;  /* 0x000000e200107210 */ /* 0x00cfe40007f1e0ff */
[----:B------:R-:W-:Y:S02]  /*148d0*/  ISETP.GE.AND P4, PT, R223, c[0x0][0x1d4], PT ;  /* 0x00007500df007a0c */ /* 0x000fe40003f86270 */
[----:B------:R-:W-:Y:S01]  /*148e0*/  ISETP.GE.AND P3, PT, R227, c[0x0][0x1d4], PT ;  /* 0x00007500e3007a0c */ /* 0x000fe20003f66270 */
[----:B----4-:R-:W-:Y:S01]  /*148f0*/  IMAD.X R17, R4, 0x1, R215, P0 ;  /* 0x0000000104117824 */ /* 0x010fe200000e06d7 */
[----:B------:R-:W-:Y:S02]  /*14900*/  IADD3 R10, P0, R0, R214, RZ ;  /* 0x000000d6000a7210 */ /* 0x000fe40007f1e0ff */
[----:B------:R-:W-:Y:S02]  /*14910*/  ISETP.GE.AND P2, PT, R228, c[0x0][0x1d4], PT ;  /* 0x00007500e4007a0c */ /* 0x000fe40003f46270 */
[----:B------:R-:W-:Y:S01]  /*14920*/  IADD3 R7, R223, 0xc0, RZ ;  /* 0x000000c0df077810 */ /* 0x000fe20007ffe0ff */
[----:B------:R-:W-:Y:S01]  /*14930*/  IMAD.X R11, R4, 0x1, R217, P0 ;  /* 0x00000001040b7824 */ /* 0x000fe200000e06d9 */
[----:B------:R-:W-:Y:S02]  /*14940*/  IADD3 R8, P0, R0, R216, RZ ;  /* 0x000000d800087210 */ /* 0x000fe40007f1e0ff */
[----:B------:R-:W-:Y:S01]  /*14950*/  ISETP.GE.AND P1, PT, R7, c[0x0][0x1d4], PT ;  /* 0x0000750007007a0c */ /* 0x000fe20003f26270 */
[----:B------:R-:W-:Y:S01]  /*14960*/  @!PT LDS RZ, [RZ] ;  /* 0x00000000fffff984 */ /* 0x000fe20000000800 */
[----:B------:R-:W-:Y:S01]  /*14970*/  @!PT LDS RZ, [RZ] ;  /* 0x00000000fffff984 */ /* 0x000fe20000000800 */
[----:B------:R-:W-:Y:S01]  /*14980*/  @!PT LDS RZ, [RZ] ;  /* 0x00000000fffff984 */ /* 0x000fe20000000800 */
[----:B------:R2:W-:Y:S02]  /*14990*/  LDGSTS.E.BYPASS.LTC128B.128 [R213+0x5080], [R16.64], !P4 ;  /* 0x0508000010d57fae */ /* 0x0005e4000e101d4e */
[----:B------:R-:W-:Y:S01]  /*149a0*/  IMAD.X R9, R4, 0x1, R219, P0 ;  /* 0x0000000104097824 */ /* 0x000fe200000e06db */
[----:B------:R-:W-:Y:S01]  /*149b0*/  IADD3 R2, P0, R0, R218, RZ ;  /* 0x000000da00027210 */ /* 0x000fe20007f1e0ff */
[----:B------:R2:W-:Y:S04]  /*149c0*/  LDGSTS.E.BYPASS.LTC128B.128 [R213+0x6880], [R10.64], !P3 ;  /* 0x068800000ad57fae */ /* 0x0005e8000d901d4e */
[----:B------:R2:W-:Y:S01]  /*149d0*/  LDGSTS.E.BYPASS.LTC128B.128 [R213+0x8080], [R8.64], !P2 ;  /* 0x0808000008d57fae */ /* 0x0005e2000d101d4e */
[----:B------:R-:W-:Y:S05]  /*149e0*/  IMAD.X R3, R4, 0x1, R220, P0 ;  /* 0x0000000104037824 */ /* 0x000fea00000e06dc */
[----:B------:R2:W-:Y:S02]  /*149f0*/  LDGSTS.E.BYPASS.LTC128B.128 [R213+0x9880], [R2.64], !P1 ;  /* 0x0988000002d57fae */ /* 0x0005e4000c901d4e */
.L_x_1268:
[----:B------:R-:W-:Y:S05]  /*14a00*/  BSYNC B0 ;  /* 0x0000000000007941 */ /* 0x000fea0003800000 */
.L_x_1267:
        /* <DEDUP_REMOVED lines=9> */
[----:B------:R-:W-:Y:S05]  /*14aa0*/  LDSM.16.M88.4 R192, [R210] ;  /* 0x00000000d2c0783b */ /* 0x000fea0000000200 */
[C---:B------:R-:W-:Y:S02]  /*14ab0*/  HMMA.16816.F32.BF16 R20, R28.reuse, R22, RZ ;  /* 0x000000161c14723c */ /* 0x040fe400000418ff */
[----:B------:R-:W-:Y:S06]  /*14ac0*/  LDSM.16.M88.4 R196, [R205] ;  /* 0x00000000cdc4783b */ /* 0x000fec0000000200 */
[C---:B-1----:R-:W-:Y:S08]  /*14ad0*/  HMMA.16816.F32.BF16 R24, R28.reuse, R164, RZ ;  /* 0x000000a41c18723c */ /* 0x042ff000000418ff */
[----:B------:R-:W-:Y:S01]  /*14ae0*/  HMMA.16816.F32.BF16 R28, R28, R166, RZ ;  /* 0x000000a61c1c723c */ /* 0x000fe200000418ff */
[----:B------:R-:W1:Y:S07]  /*14af0*/  LDSM.16.M88.4 R164, [R206+0xa880] ;  /* 0x00a88000cea4783b */ /* 0x000e6e0000000200 */
        /* <DEDUP_REMOVED lines=8> */
[----:B------:R-:W4:Y:S07]  /*14b80*/  LDSM.16.M88.4 R168, [R205+0x800] ;  /* 0x00080000cda8783b */ /* 0x000f2e0000000200 */
[C---:B--2---:R-:W-:Y:S01]  /*14b90*/  HMMA.16816.F32.BF16 R8, R184.reuse, R188, R8 ;  /* 0x000000bcb808723c */ /* 0x044fe20000041808 */
[----:B------:R-:W-:Y:S07]  /*14ba0*/  LDSM.16.M88.4 R180, [R209+0x4000] ;  /* 0x00400000d1b4783b */ /* 0x000fee0000000200 */
        /* <DEDUP_REMOVED lines=8> */
[C---:B------:R-:W-:Y:S01]  /*14c30*/  HMMA.16816.F32.BF16 R8, R192.reuse, R196, R8 ;  /* 0x000000c4c008723c */ /* 0x040fe20000041808 */
[----:B------:R-:W-:Y:S07]  /*14c40*/  LDSM.16.M88.4 R184, [R208+0x4000] ;  /* 0x00400000d0b8783b */ /* 0x000fee0000000200 */
[C---:B------:R-:W-:Y:S01]  /*14c50*/  HMMA.16816.F32.BF16 R12, R192.reuse, R198, R12 ;  /* 0x000000c6c00c723c */ /* 0x040fe2000004180c */
[----:B------:R-:W5:Y:S07]  /*14c60*/  LDSM.16.M88.4 R196, [R207+0x1800] ;  /* 0x00180000cfc4783b */ /* 0x000f6e0000000200 */
[C---:B----4-:R-:W-:Y:S08]  /*14c70*/  HMMA.16816.F32.BF16 R16, R192.reuse, R168, R16 ;  /* 0x000000a8c010723c */ /* 0x050ff00000041810 */
[C---:B------:R-:W-:Y:S01]  /*14c80*/  HMMA.16816.F32.BF16 R20, R192.reuse, R170, R20 ;  /* 0x000000aac014723c */ /* 0x040fe20000041814 */
[----:B------:R-:W4:Y:S07]  /*14c90*/  LDSM.16.M88.4 R168, [R207+0x2000] ;  /* 0x00200000cfa8783b */ /* 0x000f2e0000000200 */
        /* <DEDUP_REMOVED lines=13> */
[C---:B-----5:R-:W-:Y:S01]  /*14d70*/  HMMA.16816.F32.BF16 R8, R184.reuse, R196, R8 ;  /* 0x000000c4b808723c */ /* 0x060fe20000041808 */
        /* <DEDUP_REMOVED lines=84> */
[C---:B------:R-:W-:Y:S08]  /*152c0*/  HMMA.16816.F32.BF16 R20, R180.reuse, R170, R20 ;  /* 0x000000aab414723c */ /* 0x040ff00000041814 */
[C---:B------:R-:W-:Y:S08]  /*152d0*/  HMMA.16816.F32.BF16 R24, R180.reuse, R176, R24 ;  /* 0x000000b0b418723c */ /* 0x040ff00000041818 */
[----:B------:R-:W-:Y:S08]  /*152e0*/  HMMA.16816.F32.BF16 R28, R180, R178, R28 ;  /* 0x000000b2b41c723c */ /* 0x000ff0000004181c */
[C---:B--2---:R-:W-:Y:S08]  /*152f0*/  HMMA.16816.F32.BF16 R8, R184.reuse, R192, R8 ;  /* 0x000000c0b808723c */ /* 0x044ff00000041808 */
[C---:B------:R-:W-:Y:S08]  /*15300*/  HMMA.16816.F32.BF16 R12, R184.reuse, R194, R12 ;  /* 0x000000c2b80c723c */ /* 0x040ff0000004180c */
[C---:B-1----:R-:W-:Y:S08]  /*15310*/  HMMA.16816.F32.BF16 R16, R184.reuse, R164, R16 ;  /* 0x000000a4b810723c */ /* 0x042ff00000041810 */
[C---:B------:R-:W-:Y:S01]  /*15320*/  HMMA.16816.F32.BF16 R20, R184.reuse, R166, R20 ;  /* 0x000000a6b814723c */ /* 0x040fe20000041814 */
[----:B------:R-:W1:Y:S07]  /*15330*/  LDSM.16.M88.4 R164, [R205+0x5000] ;  /* 0x00500000cda4783b */ /* 0x000e6e0000000200 */
[C---:B---3--:R-:W-:Y:S08]  /*15340*/  HMMA.16816.F32.BF16 R24, R184.reuse, R172, R24 ;  /* 0x000000acb818723c */ /* 0x048ff00000041818 */
        /* <DEDUP_REMOVED lines=39> */
[----:B------:R2:W2:Y:S01]  /*155c0*/  MUFU.TANH R170, R12 ;  /* 0x0000000c00aa7308 */ /* 0x0004a20000002400 */
[----:B------:R-:W-:Y:S02]  /*155d0*/  FMUL.FTZ R18, R25, c[0x0][0x320] ;  /* 0x0000c80019127a20 */ /* 0x000fe40000410000 */
[----:B----4-:R-:W-:Y:S02]  /*155e0*/  FMUL.FTZ R22, R27, c[0x0][0x320] ;  /* 0x0000c8001b167a20 */ /* 0x010fe40000410000 */
[----:B------:R-:W-:Y:S02]  /*155f0*/  FMUL.FTZ R17, R28, c[0x0][0x320] ;  /* 0x0000c8001c117a20 */ /* 0x000fe40000410000 */
[----:B------:R-:W-:Y:S03]  /*15600*/  FMUL.FTZ R16, R29, c[0x0][0x320] ;  /* 0x0000c8001d107a20 */ /* 0x000fe60000410000 */
[----:B------:R4:W2:Y:S01]  /*15610*/  MUFU.TANH R168, R13 ;  /* 0x0000000d00a87308 */ /* 0x0008a20000002400 */
[----:B------:R-:W-:Y:S02]  /*15620*/  FMUL.FTZ R21, R30, c[0x0][0x320] ;  /* 0x0000c8001e157a20 */ /* 0x000fe40000410000 */
[----:B------:R-:W-:Y:S02]  /*15630*/  FMUL.FTZ R20, R31, c[0x0][0x320] ;  /* 0x0000c8001f147a20 */ /* 0x000fe40000410000 */
[----:B-1----:R-:W-:Y:S05]  /*15640*/  FMUL.FTZ R23, R26, c[0x0][0x320] ;  /* 0x0000c8001a177a20 */ /* 0x002fea0000410000 */
        /* <DEDUP_REMOVED lines=14> */
[----:B------:R-:W-:Y:S01]  /*15730*/  MOV R224, RZ ;  /* 0x000000ff00e07202 */ /* 0x000fe20000000f00 */
[----:B------:R-:W2:Y:S01]  /*15740*/  S2R R229, SR_CTAID.Y ;  /* 0x0000000000e57919 */ /* 0x000ea20000002600 */
[----:B------:R-:W-:Y:S02]  /*15750*/  ISETP.NE.AND P0, PT, R0, c[0x0][0x2b8], PT ;  /* 0x0000ae0000007a0c */ /* 0x000fe40003f05270 */
[----:B------:R-:W-:Y:S05]  /*15760*/  IADD3 R2, R2, -0x30, R235 ;  /* 0xffffffd002027810 */ /* 0x000fea0007ffe0eb */
[----:B------:R-:W-:Y:S06]  /*15770*/  IMAD.MOV.U32 R0, RZ, RZ, R2 ;  /* 0x000000ffff007224 */ /* 0x000fec00078e0002 */
[----:B------:R-:W-:Y:S05]  /*15780*/  @P0 IMAD.HI.U32 R3, R2, c[0x0][0x2bc], RZ ;  /* 0x0000af0002030a27 */ /* 0x000fea00078e00ff */
[----:B------:R-:W-:Y:S04]  /*15790*/  @P0 SHF.R.U32.HI R0, RZ, c[0x0][0x2c0], R3 ;  /* 0x0000b000ff000a19 */ /* 0x000fe80000011603 */
[C---:B------:R-:W-:Y:S01]  /*157a0*/  @!P1 IADD3 R3, P0, R0.reuse, R242, RZ ;  /* 0x000000f200039210 */ /* 0x040fe20007f1e0ff */
[----:B--2---:R-:W-:Y:S03]  /*157b0*/  IMAD.WIDE.U32 R236, R229, c[0x0][0x1e8], RZ ;  /* 0x00007a00e5ec7a25 */ /* 0x004fe600078e00ff */
        /* <DEDUP_REMOVED lines=9> */
[----:B------:R-:W-:Y:S05]  /*15850*/  IMAD R0, R225, c[0x0][0x1e4], R0 ;  /* 0x00007900e1007a24 */ /* 0x000fea00078e0200 */
[----:B------:R-:W-:Y:S02]  /*15860*/  IADD3 R3, R3, R0, RZ ;  /* 0x0000000003037210 */ /* 0x000fe40007ffe0ff */
[----:B--2---:R-:W-:Y:S03]  /*15870*/  SHF.R.S32.HI R7, RZ, 0x1f, R224 ;  /* 0x0000001fff077819 */ /* 0x004fe600000114e0 */
[----:B------:R-:W-:Y:S04]  /*15880*/  IMAD.WIDE.U32 R2, R224, c[0x0][0x1f0], R2 ;  /* 0x00007c00e0027a25 */ /* 0x000fe800078e0002 */
[----:B------:R-:W-:Y:S01]  /*15890*/  IMAD R7, R7, c[0x0][0x1f0], RZ ;  /* 0x00007c0007077a24 */ /* 0x000fe200078e02ff */
[----:B------:R-:W-:Y:S03]  /*158a0*/  IADD3 R0, P0, R236, R2, RZ ;  /* 0x00000002ec007210 */ /* 0x000fe60007f1e0ff */
[----:B------:R-:W-:Y:S05]  /*158b0*/  IMAD R7, R224, c[0x0][0x1f4], R7 ;  /* 0x00007d00e0077a24 */ /* 0x000fea00078e0207 */
[----:B------:R-:W-:Y:S02]  /*158c0*/  IADD3.X R7, R245, R3, R7, P0, !PT ;  /* 0x00000003f5077210 */ /* 0x000fe400007fe407 */
[C---:B------:R-:W-:Y:S04]  /*158d0*/  LEA R14, P0, R0.reuse, c[0x0][0x1c8], 0x1 ;  /* 0x00007200000e7a11 */ /* 0x040fe800078008ff */
[----:B------:R-:W-:Y:S01]  /*158e0*/  LEA.HI.X R7, R0, c[0x0][0x1cc], R7, 0x1, P0 ;  /* 0x0000730000077a11 */ /* 0x000fe200000f0c07 */
[----:B------:R-:W-:-:S06]  /*158f0*/  BRA.DIV ~URZ, `(.L_x_1272) ;  /* 0x000071027f007947 */ /* 0x000fcc000b800000 */
[----:B------:R2:W3:Y:S02]  /*15900*/  SHFL.IDX PT, R4, R7, RZ, 0x181f ;  /* 0x00181fff07047589 */ /* 0x0004e400000e0000 */
.L_x_1348:
[----:B------:R-:W-:-:S05]  /*15910*/  BRA.DIV ~URZ, `(.L_x_1273) ;  /* 0x000071627f007947 */ /* 0x000fca000b800000 */
[----:B------:R4:W2:Y:S02]  /*15920*/  SHFL.IDX PT, R0, R14, RZ, 0x181f ;  /* 0x00181fff0e007589 */ /* 0x0008a400000e0000 */
.L_x_1349:
[----:B------:R-:W-:Y:S02]  /*15930*/  ISETP.GE.AND P0, PT, R221, 0x1, PT ;  /* 0x00000001dd00780c */ /* 0x000fe40003f06270 */
[----:B------:R-:W-:Y:S02]  /*15940*/  ISETP.GE.AND P5, PT, R223, c[0x0][0x1d4], PT ;  /* 0x00007500df007a0c */ /* 0x000fe40003fa6270 */
[----:B------:R-:W-:Y:S02]  /*15950*/  ISETP.GE.AND P4, PT, R227, c[0x0][0x1d4], PT ;  /* 0x00007500e3007a0c */ /* 0x000fe40003f86270 */
[----:B------:R-:W-:Y:S02]  /*15960*/  ISETP.GE.AND P3, PT, R228, c[0x0][0x1d4], PT ;  /* 0x00007500e4007a0c */ /* 0x000fe40003f66270 */
[----:B------:R-:W-:Y:S04]  /*15970*/  IADD3 R15, R223, 0xc0, RZ ;  /* 0x000000c0df0f7810 */ /* 0x000fe80007ffe0ff */
[----:B------:R-:W-:Y:S02]  /*15980*/  ISETP.GE.AND P2, PT, R15, c[0x0][0x1d4], PT ;  /* 0x000075000f007a0c */ /* 0x000fe40003f46270 */
[----:B--2---:R-:W-:Y:S05]  /*15990*/  @P0 IADD3 R12, P1, R0, R226, RZ ;  /* 0x000000e2000c0210 */ /* 0x004fea0007f3e0ff */
[----:B---3--:R-:W-:Y:S01]  /*159a0*/  @P0 IMAD.X R13, R4, 0x1, R215, P1 ;  /* 0x00000001040d0824 */ /* 0x008fe200008e06d7 */
        /* <DEDUP_REMOVED lines=13> */
[----:B------:R-:W-:-:S05]  /*15a80*/  BRA.DIV ~URZ, `(.L_x_1274) ;  /* 0x000070727f007947 */ /* 0x000fca000b800000 */
[----:B------:R3:W2:Y:S04]  /*15a90*/  SHFL.IDX PT, R4, R7, 0x1, 0x181f ;  /* 0x00381f0007047f89 */ /* 0x0006a800000e0000 */
[----:B------:R3:W4:Y:S02]  /*15aa0*/  SHFL.IDX PT, R0, R14, 0x1, 0x181f ;  /* 0x00381f000e007f89 */ /* 0x00072400000e0000 */
.L_x_1350:
[----:B------:R-:W-:Y:S02]  /*15ab0*/  ISETP.GE.AND P0, PT, R221, 0x21, PT ;  /* 0x00000021dd00780c */ /* 0x000fe40003f06270 */
[----:B------:R-:W-:Y:S02]  /*15ac0*/  ISETP.GE.AND P5, PT, R223, c[0x0][0x1d4], PT ;  /* 0x00007500df007a0c */ /* 0x000fe40003fa6270 */
[----:B------:R-:W-:Y:S02]  /*15ad0*/  ISETP.GE.AND P4, PT, R227, c[0x0][0x1d4], PT ;  /* 0x00007500e3007a0c */ /* 0x000fe40003f86270 */
[----:B------:R-:W-:Y:S02]  /*15ae0*/  ISETP.GE.AND P3, PT, R228, c[0x0][0x1d4], PT ;  /* 0x00007500e4007a0c */ /* 0x000fe40003f66270 */
[----:B---3--:R-:W-:Y:S04]  /*15af0*/  IADD3 R7, R223, 0xc0, RZ ;  /* 0x000000c0df077810 */ /* 0x008fe80007ffe0ff */
[----:B------:R-:W-:Y:S02]  /*15b00*/  ISETP.GE.AND P2, PT, R7, c[0x0][0x1d4], PT ;  /* 0x0000750007007a0c */ /* 0x000fe40003f46270 */
[----:B--2-4-:R-:W-:Y:S05]  /*15b10*/  @P0 IADD3 R12, P1, R0, R226, RZ ;  /* 0x000000e2000c0210 */ /* 0x014fea0007f3e0ff */
        /* <DEDUP_REMOVED lines=13> */
[----:B------:R2:W-:Y:S03]  /*15bf0*/  @P0 LDGSTS.E.BYPASS.LTC128B.128 [R213+0xf880], [R2.64], !P2 ;  /* 0x0f88000002d50fae */ /* 0x0005e6000d101d4e */
.L_x_1271:
[----:B--234-:R-:W-:Y:S05]  /*15c00*/  BSYNC B0 ;  /* 0x0000000000007941 */ /* 0x01cfea0003800000 */
.L_x_1270:
[----:B------:R-:W-:Y:S01]  /*15c10*/  LOP3.LUT R3, RZ, c[0x0][0x324], RZ, 0x33, !PT ;  /* 0x0000c900ff037a12 */ /* 0x000fe200078e33ff */
[----:B------:R-:W-:Y:S01]  /*15c20*/  IMAD.MOV.U32 R2, RZ, RZ, 0x1 ;  /* 0x00000001ff027424 */ /* 0x000fe200078e00ff */
[----:B------:R-:W2:Y:S01]  /*15c30*/  LDL R0, [R1+0x4] ;  /* 0x0000040001007983 */ /* 0x000ea20000100800 */
[----:B------:R-:W-:Y:S03]  /*15c40*/  IMAD R4, R222, -0x30, RZ ;  /* 0xffffffd0de047824 */ /* 0x000fe600078e02ff */
[----:B------:R-:W-:Y:S01]  /*15c50*/  ISETP.NE.AND P0, PT, R2, c[0x0][0x2c4], PT ;  /* 0x0000b10002007a0c */ /* 0x000fe20003f05270 */
[----:B------:R-:W0:Y:S01]  /*15c60*/  LDGDEPBAR ;  /* 0x00000000000079af */ /* 0x000e220000000000 */
        /* <DEDUP_REMOVED lines=10> */
[----:B------:R2:W3:Y:S02]  /*15d10*/  SHFL.IDX PT, R3, R7, RZ, 0x1c1f ;  /* 0x001c1fff07037589 */ /* 0x0004e400000e0000 */
.L_x_1351:
[----:B---3--:R-:W-:Y:S01]  /*15d20*/  IADD3 R2, R9, R3, RZ ;  /* 0x0000000309027210 */ /* 0x008fe20007ffe0ff */
[----:B------:R-:W-:Y:S05]  /*15d30*/  IMAD.MOV.U32 R0, RZ, RZ, 0x1 ;  /* 0x00000001ff007424 */ /* 0x000fea00078e00ff */
[----:B------:R-:W-:Y:S01]  /*15d40*/  ISETP.LE.AND P0, PT, R0, c[0x0][0x32c], PT ;  /* 0x0000cb0000007a0c */ /* 0x000fe20003f03270 */
[----:B------:R-:W-:Y:S11]  /*15d50*/  IMAD.IADD R0, R8, 0x1, R3 ;  /* 0x0000000108007824 */ /* 0x000ff600078e0203 */
[----:B------:R-:W-:Y:S01]  /*15d60*/  @!UPT UIADD3 URZ, URZ, URZ, URZ ;  /* 0x0000003f3f3ff290 */ /* 0x000fe2000fffe03f */
        /* <DEDUP_REMOVED lines=14> */
.L_x_1278:
[----:B------:R-:W-:Y:S04]  /*15e50*/  MOV R11, 0x1 ;  /* 0x00000001000b7802 */ /* 0x000fe80000000f00 */
[----:B------:R-:W-:Y:S11]  /*15e60*/  ISETP.NE.AND P0, PT, R11, c[0x0][0x32c], PT ;  /* 0x0000cb000b007a0c */ /* 0x000ff60003f05270 */
[----:B------:R-:W-:Y:S02]  /*15e70*/  @!UPT UIADD3 URZ, URZ, URZ, URZ ;  /* 0x0000003f3f3ff290 */ /* 0x000fe4000fffe03f */
[----:B------:R-:W-:Y:S05]  /*15e80*/  @P0 IMAD.HI.U32 R11, R3, c[0x0][0x330], RZ ;  /* 0x0000cc00030b0a27 */ /* 0x000fea00078e00ff */
[----:B------:R-:W-:Y:S02]  /*15e90*/  @P0 SHF.R.U32.HI R3, RZ, c[0x0][0x334], R11 ;  /* 0x0000cd00ff030a19 */ /* 0x000fe4000001160b */
.L_x_1279:
[----:B------:R-:W-:Y:S05]  /*15ea0*/  BSYNC B0 ;  /* 0x0000000000007941 */ /* 0x000fea0003800000 */
.L_x_1277:
[----:B------:R-:W-:Y:S05]  /*15eb0*/  IMAD R3, R3, c[0x0][0x32c], R10 ;  /* 0x0000cb0003037a24 */ /* 0x000fea00078e020a */
[----:B------:R-:W-:Y:S02]  /*15ec0*/  IADD3 R11, R3, c[0x0][0x32c], RZ ;  /* 0x0000cb00030b7a10 */ /* 0x000fe40007ffe0ff */
[----:B------:R-:W-:Y:S02]  /*15ed0*/  IMNMX R0, R0, R3, !PT ;  /* 0x0000000300007217 */ /* 0x000fe40007800200 */
[----:B------:R-:W-:Y:S02]  /*15ee0*/  IMNMX R2, R2, R11, PT ;  /* 0x0000000b02027217 */ /* 0x000fe40003800200 */
.L_x_1276:
        /* <DEDUP_REMOVED lines=45> */
[----:B-1----:R-:W-:Y:S02]  /*161c0*/  FSEL R181, R19, -INF , !P0 ;  /* 0xff80000013b57808 */ /* 0x002fe40004000000 */
        /* <DEDUP_REMOVED lines=17> */
.L_x_1352:
        /* <DEDUP_REMOVED lines=19> */
.L_x_1283:
[----:B------:R-:W-:Y:S04]  /*16410*/  MOV R4, 0x1 ;  /* 0x0000000100047802 */ /* 0x000fe80000000f00 */
[----:B------:R-:W-:Y:S11]  /*16420*/  ISETP.NE.AND P0, PT, R4, c[0x0][0x32c], PT ;  /* 0x0000cb0004007a0c */ /* 0x000ff60003f05270 */
[----:B------:R-:W-:Y:S02]  /*16430*/  @!UPT UIADD3 URZ, URZ, URZ, URZ ;  /* 0x0000003f3f3ff290 */ /* 0x000fe4000fffe03f */
[----:B------:R-:W-:Y:S05]  /*16440*/  @P0 IMAD.HI.U32 R4, R3, c[0x0][0x330], RZ ;  /* 0x0000cc0003040a27 */ /* 0x000fea00078e00ff */
[----:B------:R-:W-:Y:S02]  /*16450*/  @P0 SHF.R.U32.HI R3, RZ, c[0x0][0x334], R4 ;  /* 0x0000cd00ff030a19 */ /* 0x000fe40000011604 */
.L_x_1284:
[----:B------:R-:W-:Y:S05]  /*16460*/  BSYNC B0 ;  /* 0x0000000000007941 */ /* 0x000fea0003800000 */
.L_x_1282:
[----:B------:R-:W-:Y:S05]  /*16470*/  IMAD R3, R3, c[0x0][0x32c], R10 ;  /* 0x0000cb0003037a24 */ /* 0x000fea00078e020a */
[----:B------:R-:W-:Y:S02]  /*16480*/  IADD3 R4, R3, c[0x0][0x32c], RZ ;  /* 0x0000cb0003047a10 */ /* 0x000fe40007ffe0ff */
[----:B------:R-:W-:Y:S02]  /*16490*/  IMNMX R0, R0, R3, !PT ;  /* 0x0000000300007217 */ /* 0x000fe40007800200 */
[----:B------:R-:W-:Y:S02]  /*164a0*/  IMNMX R2, R2, R4, PT ;  /* 0x0000000402027217 */ /* 0x000fe40003800200 */
.L_x_1281:
[----:B------:R-:W-:Y:S02]  /*164b0*/  ISETP.GT.AND P0, PT, R0, RZ, !P1 ;  /* 0x000000ff0000720c */ /* 0x000fe40004f04270 */
[----:B------:R-:W-:Y:S02]  /*164c0*/  LOP3.LUT P1, RZ, R212, 0x1, RZ, 0xc0, !PT ;  /* 0x00000001d4ff7812 */ /* 0x000fe4000782c0ff */
[----:B------:R-:W-:Y:S02]  /*164d0*/  ISETP.LT.OR P0, PT, R2, 0x1, P0 ;  /* 0x000000010200780c */ /* 0x000fe40000701670 */
[----:B------:R-:W-:Y:S02]  /*164e0*/  FMNMX.FTZ R4, R12, R6, !PT ;  /* 0x000000060c047209 */ /* 0x000fe40007810000 */
[----:B------:R-:W-:Y:S02]  /*164f0*/  FSEL R8, R176, -INF , !P0 ;  /* 0xff800000b0087808 */ /* 0x000fe40004000000 */
[----:B------:R-:W-:Y:S02]  /*16500*/  LOP3.LUT P0, RZ, R212, 0x10, RZ, 0xc0, !PT ;  /* 0x00000010d4ff7812 */ /* 0x000fe4000780c0ff */
[----:B-12---:R-:W-:Y:S02]  /*16510*/  FMNMX.FTZ R7, R8, R137, !PT ;  /* 0x0000008908077209 */ /* 0x006fe40007810000 */
        /* <DEDUP_REMOVED lines=60> */
[----:B------:R1:W2:Y:S02]  /*168e0*/  SHFL.BFLY PT, R0, R4, 0x2, 0x1f ;  /* 0x0c401f0004007f89 */ /* 0x0002a400000e0000 */
.L_x_1353:
[----:B--2---:R-:W-:Y:S01]  /*168f0*/  FMNMX.FTZ R136, R4, R0, !PT ;  /* 0x0000000004887209 */ /* 0x004fe20007810000 */
[----:B------:R-:W-:-:S05]  /*16900*/  BRA.DIV ~URZ, `(.L_x_1286) ;  /* 0x000064227f007947 */ /* 0x000fca000b800000 */
[----:B-1----:R-:W-:Y:S04]  /*16910*/  SHFL.BFLY PT, R4, R7, 0x2, 0x1f ;  /* 0x0c401f0007047f89 */ /* 0x002fe800000e0000 */
[----:B------:R-:W1:Y:S02]  /*16920*/  SHFL.BFLY PT, R2, R136, 0x1, 0x1f ;  /* 0x0c201f0088027f89 */ /* 0x000e6400000e0000 */
[----:B-1----:R-:W-:Y:S02]  /*16930*/  FMNMX.FTZ R136, R136, R2, !PT ;  /* 0x0000000288887209 */ /* 0x002fe40007810000 */
[----:B------:R-:W-:Y:S05]  /*16940*/  FMNMX.FTZ R4, R7, R4, !PT ;  /* 0x0000000407047209 */ /* 0x000fea0007810000 */
[----:B------:R1:W2:Y:S02]  /*16950*/  SHFL.BFLY PT, R0, R4, 0x1, 0x1f ;  /* 0x0c201f0004007f89 */ /* 0x0002a400000e0000 */
.L_x_1354:
[----:B-12---:R-:W-:Y:S01]  /*16960*/  FMNMX.FTZ R4, R0, R4, !PT ;  /* 0x0000000400047209 */ /* 0x006fe20007810000 */
[C---:B------:R-:W-:Y:S01]  /*16970*/  FMUL.FTZ R7, R136.reuse, c[0x0][0x2d0] ;  /* 0x0000b40088077a20 */ /* 0x040fe20000410000 */
[----:B------:R-:W-:Y:S01]  /*16980*/  FSETP.NEU.FTZ.AND P0, PT, R136, -INF , PT ;  /* 0xff8000008800780b */ /* 0x000fe20003f1d000 */
[----:B------:R-:W-:Y:S01]  /*16990*/  WARPSYNC 0xffffffff ;  /* 0xffffffff00007948 */ /* 0x000fe20003800000 */
[----:B------:R-:W1:Y:S01]  /*169a0*/  LDSM.16.MT88.4 R16, [R201+0x4080] ;  /* 0x00408000c910783b */ /* 0x000e620000004200 */
[----:B------:R-:W-:Y:S01]  /*169b0*/  FMUL.FTZ R0, R4, c[0x0][0x2d0] ;  /* 0x0000b40004007a20 */ /* 0x000fe20000410000 */
[----:B------:R-:W-:Y:S02]  /*169c0*/  FSEL R2, R136, RZ, P0 ;  /* 0x000000ff88027208 */ /* 0x000fe40000000000 */
[----:B------:R-:W-:Y:S02]  /*169d0*/  FSEL R7, R7, RZ, P0 ;  /* 0x000000ff07077208 */ /* 0x000fe40000000000 */
[----:B------:R-:W-:Y:S02]  /*169e0*/  FSETP.NEU.FTZ.AND P0, PT, R4, -INF , PT ;  /* 0xff8000000400780b */ /* 0x000fe40003f1d000 */
[----:B------:R-:W2:Y:S01]  /*169f0*/  LDSM.16.MT88.4 R24, [R202+0x4080] ;  /* 0x00408000ca18783b */ /* 0x000ea20000004200 */
[--C-:B------:R-:W-:Y:S01]  /*16a00*/  FFMA.FTZ R12, R12, c[0x0][0x2d0], -R7.reuse ;  /* 0x0000b4000c0c7a23 */ /* 0x100fe20000010807 */
[----:B------:R-:W-:Y:S01]  /*16a10*/  FSEL R138, R0, RZ, P0 ;  /* 0x000000ff008a7208 */ /* 0x000fe20000000000 */
[----:B------:R-:W-:Y:S01]  /*16a20*/  FADD.FTZ R0, -R2, R6 ;  /* 0x0000000602007221 */ /* 0x000fe20000010100 */
[----:B------:R-:W-:Y:S01]  /*16a30*/  FSEL R3, R4, RZ, P0 ;  /* 0x000000ff04037208 */ /* 0x000fe20000000000 */
[--C-:B------:R-:W-:Y:S01]  /*16a40*/  FFMA.FTZ R15, R15, c[0x0][0x2d0], -R7.reuse ;  /* 0x0000b4000f0f7a23 */ /* 0x100fe20000010807 */
[----:B------:R-:W-:Y:S01]  /*16a50*/  MUFU.EX2 R219, R12 ;  /* 0x0000000c00db7308 */ /* 0x000fe20000000800 */
[----:B------:R-:W-:Y:S01]  /*16a60*/  FMUL.FTZ R0, R0, c[0x0][0x2d0] ;  /* 0x0000b40000007a20 */ /* 0x000fe20000410000 */
[----:B------:R-:W-:Y:S01]  /*16a70*/  ISETP.GT.AND P0, PT, R222, R234, PT ;  /* 0x000000eade00720c */ /* 0x000fe20003f04270 */
[--C-:B------:R-:W-:Y:S02]  /*16a80*/  FFMA.FTZ R14, R14, c[0x0][0x2d0], -R7.reuse ;  /* 0x0000b4000e0e7a23 */ /* 0x100fe40000010807 */
[----:B------:R-:W-:Y:S02]  /*16a90*/  FFMA.FTZ R13, R13, c[0x0][0x2d0], -R7 ;  /* 0x0000b4000d0d7a23 */ /* 0x000fe40000010807 */
[--C-:B------:R-:W-:Y:S02]  /*16aa0*/  FFMA.FTZ R8, R8, c[0x0][0x2d0], -R138.reuse ;  /* 0x0000b40008087a23 */ /* 0x100fe4000001088a */
[--C-:B------:R-:W-:Y:S01]  /*16ab0*/  FFMA.FTZ R11, R11, c[0x0][0x2d0], -R138.reuse ;  /* 0x0000b4000b0b7a23 */ /* 0x100fe2000001088a */
[----:B------:R3:W-:Y:S01]  /*16ac0*/  MUFU.EX2 R2, R0 ;  /* 0x0000000000027308 */ /* 0x0007e20000000800 */
[--C-:B------:R-:W-:Y:S02]  /*16ad0*/  FFMA.FTZ R10, R10, c[0x0][0x2d0], -R138.reuse ;  /* 0x0000b4000a0a7a23 */ /* 0x100fe4000001088a */
[--C-:B------:R-:W-:Y:S07]  /*16ae0*/  FFMA.FTZ R9, R9, c[0x0][0x2d0], -R138.reuse ;  /* 0x0000b40009097a23 */ /* 0x100fee000001088a */
[----:B------:R-:W4:Y:S10]  /*16af0*/  MUFU.EX2 R218, R15 ;  /* 0x0000000f00da7308 */ /* 0x000f340000000800 */
[----:B------:R-:W-:Y:S01]  /*16b00*/  MUFU.EX2 R217, R14 ;  /* 0x0000000e00d97308 */ /* 0x000fe20000000800 */
[----:B---3--:R-:W-:Y:S02]  /*16b10*/  FADD.FTZ R0, -R3, R137 ;  /* 0x0000008903007221 */ /* 0x008fe40000010100 */
[--C-:B------:R-:W-:Y:S02]  /*16b20*/  FFMA.FTZ R3, R168, c[0x0][0x2d0], -R7.reuse ;  /* 0x0000b400a8037a23 */ /* 0x100fe40000010807 */
[----:B------:R-:W-:Y:S05]  /*16b30*/  FMUL.FTZ R0, R0, c[0x0][0x2d0] ;  /* 0x0000b40000007a20 */ /* 0x000fea0000410000 */
[----:B------:R-:W3:Y:S10]  /*16b40*/  MUFU.EX2 R216, R13 ;  /* 0x0000000d00d87308 */ /* 0x000ef40000000800 */
[----:B------:R-:W-:Y:S10]  /*16b50*/  MUFU.EX2 R215, R8 ;  /* 0x0000000800d77308 */ /* 0x000ff40000000800 */
[----:B------:R-:W5:Y:S10]  /*16b60*/  MUFU.EX2 R214, R11 ;  /* 0x0000000b00d67308 */ /* 0x000f740000000800 */
[----:B------:R-:W-:Y:S10]  /*16b70*/  MUFU.EX2 R199, R10 ;  /* 0x0000000a00c77308 */ /* 0x000ff40000000800 */
[----:B------:R-:W-:Y:S10]  /*16b80*/  MUFU.EX2 R198, R9 ;  /* 0x0000000900c67308 */ /* 0x000ff40000000800 */
[----:B------:R-:W1:Y:S10]  /*16b90*/  MUFU.EX2 R0, R0 ;  /* 0x0000000000007308 */ /* 0x000e740000000800 */
[----:B------:R1:W-:Y:S02]  /*16ba0*/  MUFU.EX2 R197, R3 ;  /* 0x0000000300c57308 */ /* 0x0003e40000000800 */
[--C-:B-1----:R-:W-:Y:S01]  /*16bb0*/  FFMA.FTZ R3, R139, c[0x0][0x2d0], -R7.reuse ;  /* 0x0000b4008b037a23 */ /* 0x102fe20000010807 */
[----:B----4-:R-:W-:Y:S01]  /*16bc0*/  F2FP.BF16.PACK_AB R164, R218, R219 ;  /* 0x000000dbdaa4723e */ /* 0x010fe200000010ff */
[----:B------:R-:W-:Y:S01]  /*16bd0*/  FMUL.FTZ R8, R2, R140 ;  /* 0x0000008c02087220 */ /* 0x000fe20000410000 */
[----:B---3--:R-:W-:Y:S01]  /*16be0*/  F2FP.BF16.PACK_AB R166, R216, R217 ;  /* 0x000000d9d8a6723e */ /* 0x008fe200000010ff */
[----:B------:R-:W-:Y:S01]  /*16bf0*/  FMUL.FTZ R9, R2, R141 ;  /* 0x0000008d02097220 */ /* 0x000fe20000410000 */
[----:B-----5:R-:W-:Y:S01]  /*16c00*/  F2FP.BF16.PACK_AB R165, R214, R215 ;  /* 0x000000d7d6a5723e */ /* 0x020fe200000010ff */
[----:B------:R-:W-:Y:S01]  /*16c10*/  FMUL.FTZ R10, R0, R142 ;  /* 0x0000008e000a7220 */ /* 0x000fe20000410000 */
[----:B------:R-:W-:Y:S01]  /*16c20*/  F2FP.BF16.PACK_AB R167, R198, R199 ;  /* 0x000000c7c6a7723e */ /* 0x000fe200000010ff */
[----:B------:R-:W-:Y:S01]  /*16c30*/  FMUL.FTZ R11, R0, R143 ;  /* 0x0000008f000b7220 */ /* 0x000fe20000410000 */
[----:B------:R1:W3:Y:S01]  /*16c40*/  MUFU.EX2 R196, R3 ;  /* 0x0000000300c47308 */ /* 0x0002e20000000800 */
[----:B------:R-:W4:Y:S01]  /*16c50*/  LDSM.16.MT88.4 R140, [R204+0x4080] ;  /* 0x00408000cc8c783b */ /* 0x000f220000004200 */
[C---:B------:R-:W-:Y:S02]  /*16c60*/  FMUL.FTZ R12, R2.reuse, R144 ;  /* 0x00000090020c7220 */ /* 0x040fe40000410000 */
[----:B------:R-:W-:Y:S02]  /*16c70*/  FMUL.FTZ R13, R2, R145 ;  /* 0x00000091020d7220 */ /* 0x000fe40000410000 */
[C---:B------:R-:W-:Y:S05]  /*16c80*/  HMMA.16816.F32.BF16 R8, R164.reuse, R16, R8 ;  /* 0x00000010a408723c */ /* 0x040fea0000041808 */
[C---:B------:R-:W-:Y:S02]  /*16c90*/  FMUL.FTZ R14, R0.reuse, R146 ;  /* 0x00000092000e7220 */ /* 0x040fe40000410000 */
[----:B------:R-:W-:Y:S02]  /*16ca0*/  FMUL.FTZ R15, R0, R147 ;  /* 0x00000093000f7220 */ /* 0x000fe40000410000 */
[----:B------:R-:W5:Y:S03]  /*16cb0*/  LDSM.16.MT88.4 R144, [R203+0x4080] ;  /* 0x00408000cb90783b */ /* 0x000f660000004200 */
[C---:B------:R-:W-:Y:S02]  /*16cc0*/  FMUL.FTZ R16, R2.reuse, R148 ;  /* 0x0000009402107220 */ /* 0x040fe40000410000 */
[C---:B------:R-:W-:Y:S03]  /*16cd0*/  HMMA.16816.F32.BF16 R12, R164.reuse, R18, R12 ;  /* 0x00000012a40c723c */ /* 0x040fe6000004180c */
[C---:B------:R-:W-:Y:S02]  /*16ce0*/  FMUL.FTZ R17, R2.reuse, R149 ;  /* 0x0000009502117220 */ /* 0x040fe40000410000 */
[----:B------:R-:W-:Y:S02]  /*16cf0*/  FMUL.FTZ R20, R2, R152 ;  /* 0x0000009802147220 */ /* 0x000fe40000410000 */
[C---:B------:R-:W-:Y:S02]  /*16d00*/  FMUL.FTZ R18, R0.reuse, R150 ;  /* 0x0000009600127220 */ /* 0x040fe40000410000 */
[----:B------:R-:W-:Y:S02]  /*16d10*/  FMUL.FTZ R19, R0, R151 ;  /* 0x0000009700137220 */ /* 0x000fe40000410000 */
[----:B------:R-:W3:Y:S01]  /*16d20*/  LDSM.16.MT88.4 R148, [R201+0x5880] ;  /* 0x00588000c994783b */ /* 0x000ee20000004200 */
[----:B------:R-:W-:Y:S02]  /*16d30*/  FMUL.FTZ R21, R2, R153 ;  /* 0x0000009902157220 */ /* 0x000fe40000410000 */
[C---:B------:R-:W-:Y:S02]  /*16d40*/  FMUL.FTZ R22, R0.reuse, R154 ;  /* 0x0000009a00167220 */ /* 0x040fe40000410000 */
[C---:B--2---:R-:W-:Y:S03]  /*16d50*/  HMMA.16816.F32.BF16 R16, R164.reuse, R24, R16 ;  /* 0x00000018a410723c */ /* 0x044fe60000041810 */
        /* <DEDUP_REMOVED lines=12> */
[C---:B----4-:R-:W-:Y:S03]  /*16e20*/  HMMA.16816.F32.BF16 R24, R164.reuse, R140, R24 ;  /* 0x0000008ca418723c */ /* 0x050fe60000041818 */
[----:B------:R-:W-:Y:S01]  /*16e30*/  LDSM.16.MT88.4 R160, [R203+0x4880] ;  /* 0x00488000cba0783b */ /* 0x000fe20000004200 */
[--C-:B-1----:R-:W-:Y:S02]  /*16e40*/  FFMA.FTZ R3, R170, c[0x0][0x2d0], -R7.reuse ;  /* 0x0000b400aa037a23 */ /* 0x102fe40000010807 */
[C---:B------:R-:W-:Y:S02]  /*16e50*/  FMUL.FTZ R32, R2.reuse, R32 ;  /* 0x0000002002207220 */ /* 0x040fe40000410000 */
[C---:B------:R-:W-:Y:S01]  /*16e60*/  HMMA.16816.F32.BF16 R28, R164.reuse, R142, R28 ;  /* 0x0000008ea41c723c */ /* 0x040fe2000004181c */
[----:B------:R1:W-:Y:S02]  /*16e70*/  MUFU.EX2 R195, R3 ;  /* 0x0000000300c37308 */ /* 0x0003e40000000800 */
[----:B------:R-:W2:Y:S01]  /*16e80*/  LDSM.16.MT88.4 R140, [R202+0x5880] ;  /* 0x00588000ca8c783b */ /* 0x000ea20000004200 */
[----:B------:R-:W-:Y:S02]  /*16e90*/  FMUL.FTZ R33, R2, R33 ;  /* 0x0000002102217220 */ /* 0x000fe40000410000 */
[C---:B------:R-:W-:Y:S02]  /*16ea0*/  FMUL.FTZ R34, R0.reuse, R34 ;  /* 0x0000002200227220 */ /* 0x040fe40000410000 */
[----:B------:R-:W-:Y:S04]  /*16eb0*/  FMUL.FTZ R35, R0, R35 ;  /* 0x0000002300237220 */ /* 0x000fe80000410000 */
[C---:B------:R-:W-:Y:S02]  /*16ec0*/  FMUL.FTZ R36, R2.reuse, R36 ;  /* 0x0000002402247220 */ /* 0x040fe40000410000 */
[----:B------:R-:W-:Y:S01]  /*16ed0*/  FMUL.FTZ R37, R2, R37 ;  /* 0x0000002502257220 */ /* 0x000fe20000410000 */
[C---:B-----5:R-:W-:Y:S03]  /*16ee0*/  HMMA.16816.F32.BF16 R32, R164.reuse, R144, R32 ;  /* 0x00000090a420723c */ /* 0x060fe60000041820 */
        /* <DEDUP_REMOVED lines=9> */
[----:B------:R-:W-:Y:S02]  /*16f80*/  LDSM.16.MT88.4 R176, [R202+0x7880] ;  /* 0x00788000cab0783b */ /* 0x000fe40000004200 */
[----:B------:R1:W-:Y:S01]  /*16f90*/  MUFU.EX2 R194, R3 ;  /* 0x0000000300c27308 */ /* 0x0003e20000000800 */
[C---:B---3--:R-:W-:Y:S03]  /*16fa0*/  HMMA.16816.F32.BF16 R40, R164.reuse, R148, R40 ;  /* 0x00000094a428723c */ /* 0x048fe60000041828 */
[C---:B------:R-:W-:Y:S02]  /*16fb0*/  FMUL.FTZ R44, R2.reuse, R44 ;  /* 0x0000002c022c7220 */ /* 0x040fe40000410000 */
[----:B------:R-:W-:Y:S02]  /*16fc0*/  FMUL.FTZ R45, R2, R45 ;  /* 0x0000002d022d7220 */ /* 0x000fe40000410000 */
[C---:B------:R-:W-:Y:S02]  /*16fd0*/  FMUL.FTZ R46, R0.reuse, R46 ;  /* 0x0000002e002e7220 */ /* 0x040fe40000410000 */
[----:B------:R-:W-:Y:S03]  /*16fe0*/  FMUL.FTZ R47, R0, R47 ;  /* 0x0000002f002f7220 */ /* 0x000fe60000410000 */
[C---:B------:R-:W-:Y:S02]  /*16ff0*/  FMUL.FTZ R48, R2.reuse, R48 ;  /* 0x0000003002307220 */ /* 0x040fe40000410000 */
[----:B------:R-:W-:Y:S02]  /*17000*/  FMUL.FTZ R49, R2, R49 ;  /* 0x0000003102317220 */ /* 0x000fe40000410000 */
[C---:B------:R-:W-:Y:S01]  /*17010*/  HMMA.16816.F32.BF16 R44, R164.reuse, R150, R44 ;  /* 0x00000096a42c723c */ /* 0x040fe2000004182c */
[----:B------:R-:W3:Y:S02]  /*17020*/  LDSM.16.MT88.4 R148, [R203+0x5880] ;  /* 0x00588000cb94783b */ /* 0x000ee40000004200 */
[C---:B------:R-:W-:Y:S02]  /*17030*/  FMUL.FTZ R50, R0.reuse, R50 ;  /* 0x0000003200327220 */ /* 0x040fe40000410000 */
[----:B------:R-:W-:Y:S02]  /*17040*/  FMUL.FTZ R51, R0, R51 ;  /* 0x0000003300337220 */ /* 0x000fe40000410000 */
[--C-:B-1----:R-:W-:Y:S02]  /*17050*/  FFMA.FTZ R3, R169, c[0x0][0x2d0], -R138.reuse ;  /* 0x0000b400a9037a23 */ /* 0x102fe4000001088a */
[C---:B------:R-:W-:Y:S02]  /*17060*/  FMUL.FTZ R52, R2.reuse, R52 ;  /* 0x0000003402347220 */ /* 0x040fe40000410000 */
[----:B------:R1:W-:Y:S01]  /*17070*/  MUFU.EX2 R193, R3 ;  /* 0x0000000300c17308 */ /* 0x0003e20000000800 */
[C---:B--2---:R-:W-:Y:S03]  /*17080*/  HMMA.16816.F32.BF16 R48, R164.reuse, R140, R48 ;  /* 0x0000008ca430723c */ /* 0x044fe60000041830 */
[----:B------:R-:W-:Y:S02]  /*17090*/  FMUL.FTZ R53, R2, R53 ;  /* 0x0000003502357220 */ /* 0x000fe40000410000 */
[C---:B------:R-:W-:Y:S02]  /*170a0*/  FMUL.FTZ R54, R0.reuse, R54 ;  /* 0x0000003600367220 */ /* 0x040fe40000410000 */
[----:B------:R-:W-:Y:S02]  /*170b0*/  FMUL.FTZ R55, R0, R55 ;  /* 0x0000003700377220 */ /* 0x000fe40000410000 */
[C---:B------:R-:W-:Y:S03]  /*170c0*/  FMUL.FTZ R56, R2.reuse, R56 ;  /* 0x0000003802387220 */ /* 0x040fe60000410000 */
[----:B------:R-:W-:Y:S02]  /*170d0*/  FMUL.FTZ R57, R2, R57 ;  /* 0x0000003902397220 */ /* 0x000fe40000410000 */
[C---:B------:R-:W-:Y:S01]  /*170e0*/  HMMA.16816.F32.BF16 R52, R164.reuse, R142, R52 ;  /* 0x0000008ea434723c */ /* 0x040fe20000041834 */
[----:B------:R-:W2:Y:S02]  /*170f0*/  LDSM.16.MT88.4 R140, [R201+0x7080] ;  /* 0x00708000c98c783b */ /* 0x000ea40000004200 */
[C---:B------:R-:W-:Y:S02]  /*17100*/  FMUL.FTZ R58, R0.reuse, R58 ;  /* 0x0000003a003a7220 */ /* 0x040fe40000410000 */
[----:B------:R-:W-:Y:S02]  /*17110*/  FMUL.FTZ R59, R0, R59 ;  /* 0x0000003b003b7220 */ /* 0x000fe40000410000 */
[C---:B------:R-:W-:Y:S02]  /*17120*/  FMUL.FTZ R60, R2.reuse, R60 ;  /* 0x0000003c023c7220 */ /* 0x040fe40000410000 */
[--C-:B-1----:R-:W-:Y:S02]  /*17130*/  FFMA.FTZ R3, R171, c[0x0][0x2d0], -R138.reuse ;  /* 0x0000b400ab037a23 */ /* 0x102fe4000001088a */
[----:B------:R-:W-:Y:S01]  /*17140*/  LDSM.16.MT88.4 R168, [R201+0x6080] ;  /* 0x00608000c9a8783b */ /* 0x000fe20000004200 */
[C---:B----4-:R-:W-:Y:S01]  /*17150*/  HMMA.16816.F32.BF16 R56, R164.reuse, R144, R56 ;  /* 0x00000090a438723c */ /* 0x050fe20000041838 */
[----:B------:R1:W4:Y:S02]  /*17160*/  MUFU.EX2 R192, R3 ;  /* 0x0000000300c07308 */ /* 0x0003240000000800 */
        /* <DEDUP_REMOVED lines=10> */
[----:B------:R-:W-:Y:S03]  /*17210*/  FMUL.FTZ R69, R2, R69 ;  /* 0x0000004502457220 */ /* 0x000fe60000410000 */
[C---:B---3--:R-:W-:Y:S03]  /*17220*/  HMMA.16816.F32.BF16 R64, R164.reuse, R148, R64 ;  /* 0x00000094a440723c */ /* 0x048fe60000041840 */
[C---:B------:R-:W-:Y:S02]  /*17230*/  FMUL.FTZ R70, R0.reuse, R70 ;  /* 0x0000004600467220 */ /* 0x040fe40000410000 */
[----:B------:R-:W-:Y:S02]  /*17240*/  FMUL.FTZ R71, R0, R71 ;  /* 0x0000004700477220 */ /* 0x000fe40000410000 */
[--C-:B-1----:R-:W-:Y:S02]  /*17250*/  FFMA.FTZ R3, R172, c[0x0][0x2d0], -R138.reuse ;  /* 0x0000b400ac037a23 */ /* 0x102fe4000001088a */
[C---:B------:R-:W-:Y:S02]  /*17260*/  FMUL.FTZ R72, R2.reuse, R72 ;  /* 0x0000004802487220 */ /* 0x040fe40000410000 */
[----:B------:R1:W-:Y:S01]  /*17270*/  MUFU.EX2 R191, R3 ;  /* 0x0000000300bf7308 */ /* 0x0003e20000000800 */
        /* <DEDUP_REMOVED lines=11> */
[--C-:B-1----:R-:W-:Y:S02]  /*17330*/  FFMA.FTZ R3, R173, c[0x0][0x2d0], -R138.reuse ;  /* 0x0000b400ad037a23 */ /* 0x102fe4000001088a */
[----:B------:R-:W-:Y:S01]  /*17340*/  LDSM.16.MT88.4 R172, [R203+0x6080] ;  /* 0x00608000cbac783b */ /* 0x000fe20000004200 */
[C---:B------:R-:W-:Y:S01]  /*17350*/  HMMA.16816.F32.BF16 R76, R164.reuse, R142, R76 ;  /* 0x0000008ea44c723c */ /* 0x040fe2000004184c */
[----:B------:R-:W1:Y:S02]  /*17360*/  MUFU.EX2 R190, R3 ;  /* 0x0000000300be7308 */ /* 0x000e640000000800 */
[----:B------:R-:W-:Y:S02]  /*17370*/  FMUL.FTZ R81, R2, R81 ;  /* 0x0000005102517220 */ /* 0x000fe40000410000 */
[C---:B------:R-:W-:Y:S02]  /*17380*/  FMUL.FTZ R82, R0.reuse, R82 ;  /* 0x0000005200527220 */ /* 0x040fe40000410000 */
[----:B------:R-:W2:Y:S01]  /*17390*/  LDSM.16.MT88.4 R140, [R203+0x7080] ;  /* 0x00708000cb8c783b */ /* 0x000ea20000004200 */
        /* <DEDUP_REMOVED lines=61> */
[----:B------:R-:W-:Y:S01]  /*17770*/  FMUL.FTZ R128, R2, R128 ;  /* 0x0000008002807220 */ /* 0x000fe20000410000 */
[----:B------:R-:W-:Y:S01]  /*17780*/  F2FP.BF16.PACK_AB R140, R196, R197 ;  /* 0x000000c5c48c723e */ /* 0x000fe200000010ff */
[----:B------:R-:W-:Y:S03]  /*17790*/  FMUL.FTZ R129, R2, R129 ;  /* 0x0000008102817220 */ /* 0x000fe60000410000 */
[C---:B------:R-:W-:Y:S03]  /*177a0*/  HMMA.16816.F32.BF16 R124, R164.reuse, R142, R124 ;  /* 0x0000008ea47c723c */ /* 0x040fe6000004187c */
[----:B------:R-:W-:Y:S01]  /*177b0*/  FMUL.FTZ R130, R0, R130 ;  /* 0x0000008200827220 */ /* 0x000fe20000410000 */
[----:B----4-:R-:W-:Y:S01]  /*177c0*/  F2FP.BF16.PACK_AB R141, R192, R193 ;  /* 0x000000c1c08d723e */ /* 0x010fe200000010ff */
[----:B------:R-:W-:Y:S02]  /*177d0*/  FMUL.FTZ R131, R0, R131 ;  /* 0x0000008300837220 */ /* 0x000fe40000410000 */
[----:B------:R-:W-:Y:S01]  /*177e0*/  FMUL.FTZ R132, R2, R132 ;  /* 0x0000008402847220 */ /* 0x000fe20000410000 */
[----:B------:R-:W-:Y:S01]  /*177f0*/  F2FP.BF16.PACK_AB R142, R194, R195 ;  /* 0x000000c3c28e723e */ /* 0x000fe200000010ff */
[----:B------:R-:W-:Y:S03]  /*17800*/  FMUL.FTZ R133, R2, R133 ;  /* 0x0000008502857220 */ /* 0x000fe60000410000 */
[C---:B-----5:R-:W-:Y:S03]  /*17810*/  HMMA.16816.F32.BF16 R128, R164.reuse, R144, R128 ;  /* 0x00000090a480723c */ /* 0x060fe60000041880 */
[----:B------:R-:W-:Y:S01]  /*17820*/  FMUL.FTZ R134, R0, R134 ;  /* 0x0000008600867220 */ /* 0x000fe20000410000 */
[----:B-1----:R-:W-:Y:S01]  /*17830*/  F2FP.BF16.PACK_AB R143, R190, R191 ;  /* 0x000000bfbe8f723e */ /* 0x002fe200000010ff */
[----:B------:R-:W-:Y:S02]  /*17840*/  FMUL.FTZ R135, R0, R135 ;  /* 0x0000008700877220 */ /* 0x000fe40000410000 */
[----:B------:R-:W-:Y:S02]  /*17850*/  FFMA.FTZ R3, R181, c[0x0][0x2d0], -R7 ;  /* 0x0000b400b5037a23 */ /* 0x000fe40000010807 */
[----:B------:R-:W-:Y:S02]  /*17860*/  FFMA.FTZ R2, R2, R231, R219 ;  /* 0x000000e702027223 */ /* 0x000fe400000100db */
[----:B------:R1:W-:Y:S01]  /*17870*/  MUFU.EX2 R189, R3 ;  /* 0x0000000300bd7308 */ /* 0x0003e20000000800 */
[----:B------:R-:W-:Y:S01]  /*17880*/  HMMA.16816.F32.BF16 R132, R164, R146, R132 ;  /* 0x00000092a484723c */ /* 0x000fe20000041884 */
[----:B------:R-:W2:Y:S07]  /*17890*/  LDSM.16.MT88.4 R144, [R202+0x6080] ;  /* 0x00608000ca90783b */ /* 0x000eae0000004200 */
[C---:B---3--:R-:W-:Y:S01]  /*178a0*/  HMMA.16816.F32.BF16 R8, R140.reuse, R148, R8 ;  /* 0x000000948c08723c */ /* 0x048fe20000041808 */
[----:B------:R-:W3:Y:S07]  /*178b0*/  LDSM.16.MT88.4 R164, [R204+0x6080] ;  /* 0x00608000cca4783b */ /* 0x000eee0000004200 */
[C---:B------:R-:W-:Y:S01]  /*178c0*/  HMMA.16816.F32.BF16 R12, R140.reuse, R150, R12 ;  /* 0x000000968c0c723c */ /* 0x040fe2000004180c */
[----:B------:R-:W4:Y:S03]  /*178d0*/  LDSM.16.MT88.4 R148, [R201+0x7880] ;  /* 0x00788000c994783b */ /* 0x000f260000004200 */
[--C-:B-1----:R-:W-:Y:S04]  /*178e0*/  FFMA.FTZ R3, R183, c[0x0][0x2d0], -R7.reuse ;  /* 0x0000b400b7037a23 */ /* 0x102fe80000010807 */
[C---:B------:R-:W-:Y:S01]  /*178f0*/  HMMA.16816.F32.BF16 R16, R140.reuse, R152, R16 ;  /* 0x000000988c10723c */ /* 0x040fe20000041810 */
[----:B------:R1:W5:Y:S07]  /*17900*/  MUFU.EX2 R188, R3 ;  /* 0x0000000300bc7308 */ /* 0x00036e0000000800 */
[C---:B------:R-:W-:Y:S01]  /*17910*/  HMMA.16816.F32.BF16 R20, R140.reuse, R154, R20 ;  /* 0x0000009a8c14723c */ /* 0x040fe20000041814 */
[----:B------:R-:W2:Y:S07]  /*17920*/  LDSM.16.MT88.4 R152, [R204+0x7880] ;  /* 0x00788000cc98783b */ /* 0x000eae0000004200 */
[C---:B------:R-:W-:Y:S08]  /*17930*/  HMMA.16816.F32.BF16 R24, R140.reuse, R156, R24 ;  /* 0x0000009c8c18723c */ /* 0x040ff00000041818 */
[C---:B------:R-:W-:Y:S01]  /*17940*/  HMMA.16816.F32.BF16 R28, R140.reuse, R158, R28 ;  /* 0x0000009e8c1c723c */ /* 0x040fe2000004181c */
[----:B------:R-:W3:Y:S03]  /*17950*/  LDSM.16.MT88.4 R156, [R203+0x7880] ;  /* 0x00788000cb9c783b */ /* 0x000ee60000004200 */
[--C-:B-1----:R-:W-:Y:S02]  /*17960*/  FFMA.FTZ R3, R186, c[0x0][0x2d0], -R7.reuse ;  /* 0x0000b400ba037a23 */ /* 0x102fe40000010807 */
[----:B------:R-:W-:Y:S02]  /*17970*/  FFMA.FTZ R7, R185, c[0x0][0x2d0], -R7 ;  /* 0x0000b400b9077a23 */ /* 0x000fe40000010807 */
[C---:B------:R-:W-:Y:S01]  /*17980*/  HMMA.16816.F32.BF16 R32, R140.reuse, R160, R32 ;  /* 0x000000a08c20723c */ /* 0x040fe20000041820 */
[----:B------:R1:W-:Y:S07]  /*17990*/  MUFU.EX2 R183, R3 ;  /* 0x0000000300b77308 */ /* 0x0003ee0000000800 */
[C---:B------:R-:W-:Y:S01]  /*179a0*/  HMMA.16816.F32.BF16 R36, R140.reuse, R162, R36 ;  /* 0x000000a28c24723c */ /* 0x040fe20000041824 */
[----:B------:R-:W-:Y:S02]  /*179b0*/  LDSM.16.MT88.4 R160, [R202+0x5080] ;  /* 0x00508000caa0783b */ /* 0x000fe40000004200 */
[----:B------:R-:W3:Y:S05]  /*179c0*/  MUFU.EX2 R181, R7 ;  /* 0x0000000700b57308 */ /* 0x000eea0000000800 */
[C---:B------:R-:W-:Y:S08]  /*179d0*/  HMMA.16816.F32.BF16 R40, R140.reuse, R168, R40 ;  /* 0x000000a88c28723c */ /* 0x040ff00000041828 */
[C---:B------:R-:W-:Y:S01]  /*179e0*/  HMMA.16816.F32.BF16 R44, R140.reuse, R170, R44 ;  /* 0x000000aa8c2c723c */ /* 0x040fe2000004182c */
[----:B------:R-:W-:Y:S03]  /*179f0*/  LDSM.16.MT88.4 R168, [R204+0x5080] ;  /* 0x00508000cca8783b */ /* 0x000fe60000004200 */
[--C-:B-1----:R-:W-:Y:S04]  /*17a00*/  FFMA.FTZ R3, R180, c[0x0][0x2d0], -R138.reuse ;  /* 0x0000b400b4037a23 */ /* 0x102fe8000001088a */
[C---:B--2---:R-:W-:Y:S01]  /*17a10*/  HMMA.16816.F32.BF16 R48, R140.reuse, R144, R48 ;  /* 0x000000908c30723c */ /* 0x044fe20000041830 */
[----:B------:R1:W-:Y:S07]  /*17a20*/  MUFU.EX2 R139, R3 ;  /* 0x00000003008b7308 */ /* 0x0003ee0000000800 */
[C---:B------:R-:W-:Y:S01]  /*17a30*/  HMMA.16816.F32.BF16 R52, R140.reuse, R146, R52 ;  /* 0x000000928c34723c */ /* 0x040fe20000041834 */
[----:B------:R-:W2:Y:S07]  /*17a40*/  LDSM.16.MT88.4 R144, [R201+0x9080] ;  /* 0x00908000c990783b */ /* 0x000eae0000004200 */
[C---:B---3--:R-:W-:Y:S07]  /*17a50*/  HMMA.16816.F32.BF16 R56, R140.reuse, R164, R56 ;  /* 0x000000a48c38723c */ /* 0x048fee0000041838 */
[----:B-----5:R-:W-:Y:S01]  /*17a60*/  F2FP.BF16.PACK_AB R164, R188, R189 ;  /* 0x000000bdbca4723e */ /* 0x020fe200000010ff */
[C---:B------:R-:W-:Y:S04]  /*17a70*/  HMMA.16816.F32.BF16 R60, R140.reuse, R166, R60 ;  /* 0x000000a68c3c723c */ /* 0x040fe8000004183c */
[--C-:B-1----:R-:W-:Y:S03]  /*17a80*/  FFMA.FTZ R3, R182, c[0x0][0x2d0], -R138.reuse ;  /* 0x0000b400b6037a23 */ /* 0x102fe6000001088a */
[----:B------:R-:W-:Y:S01]  /*17a90*/  F2FP.BF16.PACK_AB R166, R181, R183 ;  /* 0x000000b7b5a6723e */ /* 0x000fe200000010ff */
[C---:B------:R-:W-:Y:S01]  /*17aa0*/  HMMA.16816.F32.BF16 R64, R140.reuse, R172, R64 ;  /* 0x000000ac8c40723c */ /* 0x040fe20000041840 */
[----:B------:R-:W1:Y:S07]  /*17ab0*/  MUFU.EX2 R137, R3 ;  /* 0x0000000300897308 */ /* 0x000e6e0000000800 */
[C---:B------:R-:W-:Y:S01]  /*17ac0*/  HMMA.16816.F32.BF16 R68, R140.reuse, R174, R68 ;  /* 0x000000ae8c44723c */ /* 0x040fe20000041844 */
[----:B------:R-:W-:Y:S07]  /*17ad0*/  LDSM.16.MT88.4 R172, [R203+0x5080] ;  /* 0x00508000cbac783b */ /* 0x000fee0000004200 */
[C---:B----4-:R-:W-:Y:S08]  /*17ae0*/  HMMA.16816.F32.BF16 R72, R140.reuse, R148, R72 ;  /* 0x000000948c48723c */ /* 0x050ff00000041848 */
[C---:B------:R-:W-:Y:S01]  /*17af0*/  HMMA.16816.F32.BF16 R76, R140.reuse, R150, R76 ;  /* 0x000000968c4c723c */ /* 0x040fe2000004184c */
[----:B------:R-:W3:Y:S03]  /*17b00*/  LDSM.16.MT88.4 R148, [R202+0x9080] ;  /* 0x00908000ca94783b */ /* 0x000ee60000004200 */
[----:B-1----:R-:W-:Y:S01]  /*17b10*/  F2FP.BF16.PACK_AB R165, R137, R139 ;  /* 0x0000008b89a5723e */ /* 0x002fe200000010ff */
[--C-:B------:R-:W-:Y:S03]  /*17b20*/  FFMA.FTZ R3, R184, c[0x0][0x2d0], -R138.reuse ;  /* 0x0000b400b8037a23 */ /* 0x100fe6000001088a */
[C---:B------:R-:W-:Y:S01]  /*17b30*/  HMMA.16816.F32.BF16 R80, R140.reuse, R176, R80 ;  /* 0x000000b08c50723c */ /* 0x040fe20000041850 */
[----:B------:R1:W-:Y:S07]  /*17b40*/  MUFU.EX2 R7, R3 ;  /* 0x0000000300077308 */ /* 0x0003ee0000000800 */
[C---:B------:R-:W-:Y:S01]  /*17b50*/  HMMA.16816.F32.BF16 R84, R140.reuse, R178, R84 ;  /* 0x000000b28c54723c */ /* 0x040fe20000041854 */
[----:B------:R-:W-:Y:S07]  /*17b60*/  LDSM.16.MT88.4 R176, [R201+0x6880] ;  /* 0x00688000c9b0783b */ /* 0x000fee0000004200 */
[C---:B------:R-:W-:Y:S08]  /*17b70*/  HMMA.16816.F32.BF16 R88, R140.reuse, R152, R88 ;  /* 0x000000988c58723c */ /* 0x040ff00000041858 */
[C---:B------:R-:W-:Y:S01]  /*17b80*/  HMMA.16816.F32.BF16 R92, R140.reuse, R154, R92 ;  /* 0x0000009a8c5c723c */ /* 0x040fe2000004185c */
[----:B------:R-:W4:Y:S03]  /*17b90*/  LDSM.16.MT88.4 R152, [R204+0x9080] ;  /* 0x00908000cc98783b */ /* 0x000f260000004200 */
[----:B-1----:R-:W-:Y:S04]  /*17ba0*/  FFMA.FTZ R3, R187, c[0x0][0x2d0], -R138 ;  /* 0x0000b400bb037a23 */ /* 0x002fe8000001088a */
[C---:B------:R-:W-:Y:S01]  /*17bb0*/  HMMA.16816.F32.BF16 R96, R140.reuse, R156, R96 ;  /* 0x0000009c8c60723c */ /* 0x040fe20000041860 */
[----:B------:R-:W1:Y:S07]  /*17bc0*/  MUFU.EX2 R6, R3 ;  /* 0x0000000300067308 */ /* 0x000e6e0000000800 */
[C---:B------:R-:W-:Y:S01]  /*17bd0*/  HMMA.16816.F32.BF16 R100, R140.reuse, R158, R100 ;  /* 0x0000009e8c64723c */ /* 0x040fe20000041864 */
[----:B------:R-:W5:Y:S07]  /*17be0*/  LDSM.16.MT88.4 R156, [R203+0x9080] ;  /* 0x00908000cb9c783b */ /* 0x000f6e0000004200 */
[C---:B--2---:R-:W-:Y:S08]  /*17bf0*/  HMMA.16816.F32.BF16 R104, R140.reuse, R144, R104 ;  /* 0x000000908c68723c */ /* 0x044ff00000041868 */
[C---:B------:R-:W-:Y:S01]  /*17c00*/  HMMA.16816.F32.BF16 R108, R140.reuse, R146, R108 ;  /* 0x000000928c6c723c */ /* 0x040fe2000004186c */
[----:B------:R-:W2:Y:S03]  /*17c10*/  LDSM.16.MT88.4 R144, [R201+0x5080] ;  /* 0x00508000c990783b */ /* 0x000ea60000004200 */
[----:B-1----:R-:W-:Y:S01]  /*17c20*/  F2FP.BF16.PACK_AB R167, R6, R7 ;  /* 0x0000000706a7723e */ /* 0x002fe200000010ff */
[----:B------:R-:W-:Y:S02]  /*17c30*/  FFMA.FTZ R3, R0, R230, R215 ;  /* 0x000000e600037223 */ /* 0x000fe400000100d7 */
[----:B------:R-:W-:Y:S01]  /*17c40*/  FADD.FTZ R0, R218, R2 ;  /* 0x00000002da007221 */ /* 0x000fe20000010000 */
[C---:B---3--:R-:W-:Y:S04]  /*17c50*/  HMMA.16816.F32.BF16 R112, R140.reuse, R148, R112 ;  /* 0x000000948c70723c */ /* 0x048fe80000041870 */
[----:B------:R-:W-:Y:S02]  /*17c60*/  FADD.FTZ R2, R214, R3 ;  /* 0x00000003d6027221 */ /* 0x000fe40000010000 */
[----:B------:R-:W-:Y:S02]  /*17c70*/  FADD.FTZ R0, R217, R0 ;  /* 0x00000000d9007221 */ /* 0x000fe40000010000 */
[C---:B------:R-:W-:Y:S04]  /*17c80*/  HMMA.16816.F32.BF16 R116, R140.reuse, R150, R116 ;  /* 0x000000968c74723c */ /* 0x040fe80000041874 */
        /* <DEDUP_REMOVED lines=24> */
[----:B------:R-:W-:Y:S01]  /*17e10*/  FADD.FTZ R0, R137, R3 ;  /* 0x0000000389007221 */ /* 0x000fe20000010000 */
[-C--:B------:R-:W-:Y:S01]  /*17e20*/  MOV R137, R4.reuse ;  /* 0x0000000400897202 */ /* 0x080fe20000000f00 */
[----:B------:R-:W-:Y:S02]  /*17e30*/  FADD.FTZ R2, R183, R2 ;  /* 0x00000002b7027221 */ /* 0x000fe40000010000 */
[C---:B------:R-:W-:Y:S01]  /*17e40*/  HMMA.16816.F32.BF16 R152, R164.reuse, R162, R20 ;  /* 0x000000a2a498723c */ /* 0x040fe20000041814 */
[----:B------:R-:W4:Y:S03]  /*17e50*/  LDSM.16.MT88.4 R20, [R201+0x8080] ;  /* 0x00808000c914783b */ /* 0x000f260000004200 */
[----:B------:R-:W-:Y:S01]  /*17e60*/  FADD.FTZ R0, R7, R0 ;  /* 0x0000000007007221 */ /* 0x000fe20000010000 */
[----:B------:R-:W-:Y:S01]  /*17e70*/  MOV R7, R4 ;  /* 0x0000000400077202 */ /* 0x000fe20000000f00 */
[----:B------:R-:W-:Y:S02]  /*17e80*/  FADD.FTZ R231, R181, R2 ;  /* 0x00000002b5e77221 */ /* 0x000fe40000010000 */
[C---:B------:R-:W-:Y:S01]  /*17e90*/  HMMA.16816.F32.BF16 R156, R164.reuse, R168, R24 ;  /* 0x000000a8a49c723c */ /* 0x040fe20000041818 */
[----:B------:R-:W5:Y:S03]  /*17ea0*/  LDSM.16.MT88.4 R24, [R202+0x8080] ;  /* 0x00808000ca18783b */ /* 0x000f660000004200 */
[----:B------:R-:W-:Y:S01]  /*17eb0*/  FADD.FTZ R230, R6, R0 ;  /* 0x0000000006e67221 */ /* 0x000fe20000010000 */
[----:B------:R-:W-:Y:S02]  /*17ec0*/  IADD3 R0, R222, -0x1, RZ ;  /* 0xffffffffde007810 */ /* 0x000fe40007ffe0ff */
[----:B------:R-:W-:Y:S01]  /*17ed0*/  MOV R6, R136 ;  /* 0x0000008800067202 */ /* 0x000fe20000000f00 */
[C---:B------:R-:W-:Y:S01]  /*17ee0*/  HMMA.16816.F32.BF16 R160, R164.reuse, R170, R28 ;  /* 0x000000aaa4a0723c */ /* 0x040fe2000004181c */
[----:B------:R-:W2:Y:S03]  /*17ef0*/  LDSM.16.MT88.4 R28, [R204+0x8080] ;  /* 0x00808000cc1c783b */ /* 0x000ea60000004200 */
[----:B------:R-:W-:Y:S04]  /*17f00*/  MOV R222, R0 ;  /* 0x0000000000de7202 */ /* 0x000fe80000000f00 */
[C---:B------:R-:W-:Y:S01]  /*17f10*/  HMMA.16816.F32.BF16 R32, R164.reuse, R172, R32 ;  /* 0x000000aca420723c */ /* 0x040fe20000041820 */
[----:B------:R-:W2:Y:S07]  /*17f20*/  LDSM.16.MT88.4 R168, [R203+0x8080] ;  /* 0x00808000cba8783b */ /* 0x000eae0000004200 */
        /* <DEDUP_REMOVED lines=29> */
[----:B------:R-:W-:Y:S07]  /*18100*/  @!UPT UIADD3 URZ, URZ, URZ, URZ ;  /* 0x0000003f3f3ff290 */ /* 0x000fee000fffe03f */
[----:B------:R-:W-:-:S11]  /*18110*/  @P0 BRA `(.L_x_1287) ;  /* 0xffffc3b000000947 */ /* 0x000fd6000383ffff */
.L_x_1265:
[----:B------:R-:W-:Y:S05]  /*18120*/  BRA.DIV ~URZ, `(.L_x_1288) ;  /* 0x00004ce27f007947 */ /* 0x000fea000b800000 */
[----:B------:R1:W2:Y:S02]  /*18130*/  SHFL.BFLY PT, R5, R231, 0x2, 0x1f ;  /* 0x0c401f00e7057f89 */ /* 0x0002a400000e0000 */
.L_x_1355:
[----:B--2---:R-:W-:Y:S01]  /*18140*/  FADD.FTZ R5, R5, R231 ;  /* 0x000000e705057221 */ /* 0x004fe20000010000 */
[----:B------:R-:W-:Y:S05]  /*18150*/  BRA.DIV ~URZ, `(.L_x_1289) ;  /* 0x00004d127f007947 */ /* 0x000fea000b800000 */
[----:B------:R-:W2:Y:S04]  /*18160*/  SHFL.BFLY PT, R4, R230, 0x2, 0x1f ;  /* 0x0c401f00e6047f89 */ /* 0x000ea800000e0000 */
[----:B------:R-:W3:Y:S01]  /*18170*/  SHFL.BFLY PT, R2, R5, 0x1, 0x1f ;  /* 0x0c201f0005027f89 */ /* 0x000ee200000e0000 */
[----:B--2---:R-:W-:-:S02]  /*18180*/  FADD.FTZ R4, R4, R230 ;  /* 0x000000e604047221 */ /* 0x004fc40000010000 */
[----:B---3--:R-:W-:-:S03]  /*18190*/  FADD.FTZ R5, R5, R2 ;  /* 0x0000000205057221 */ /* 0x008fc60000010000 */
[----:B------:R2:W3:Y:S04]  /*181a0*/  SHFL.BFLY PT, R0, R4, 0x1, 0x1f ;  /* 0x0c201f0004007f89 */ /* 0x0004e800000e0000 */
.L_x_1356:
[----:B------:R-:W-:Y:S01]  /*181b0*/  FSETP.NE.FTZ.AND P1, PT, R5, RZ, PT ;  /* 0x000000ff0500720b */ /* 0x000fe20003f35000 */
[----:B--23--:R-:W-:Y:S01]  /*181c0*/  FADD.FTZ R4, R0, R4 ;  /* 0x0000000400047221 */ /* 0x00cfe20000010000 */
[----:B------:R-:W-:Y:S02]  /*181d0*/  MOV R2, RZ ;  /* 0x000000ff00027202 */ /* 0x000fe40000000f00 */
[----:B------:R-:W-:Y:S02]  /*181e0*/  MOV R0, RZ ;  /* 0x000000ff00007202 */ /* 0x000fe40000000f00 */
[----:B------:R-:W-:Y:S02]  /*181f0*/  FSETP.NE.FTZ.AND P0, PT, R4, RZ, PT ;  /* 0x000000ff0400720b */ /* 0x000fe40003f15000 */
[----:B------:R-:W-:-:S05]  /*18200*/  MOV R137, 0xff800000 ;  /* 0xff80000000897802 */ /* 0x000fca0000000f00 */
[----:B------:R-:W2:Y:S01]  /*18210*/  @P1 MUFU.RCP R2, R5 ;  /* 0x0000000500021308 */ /* 0x000ea20000001000 */
[----:B------:R-:W-:-:S05]  /*18220*/  @P1 MOV R3, 0x3f317218 ;  /* 0x3f31721800031802 */ /* 0x000fca0000000f00 */
[----:B------:R-:W-:Y:S02]  /*18230*/  @P1 FMUL.FTZ R3, R3, c[0x0][0x2d0] ;  /* 0x0000b40003031a20 */ /* 0x000fe40000410000 */
[----:B------:R-:W3:Y:S01]  /*18240*/  @P1 MUFU.LG2 R5, R5 ;  /* 0x0000000500051308 */ /* 0x000ee20000000c00 */
        /* <DEDUP_REMOVED lines=22> */
[C---:B------:R-:W-:Y:S01]  /*183b0*/  FMUL.FTZ R36, R2.reuse, R49 ;  /* 0x0000003102247220 */ /* 0x040fe20000410000 */
[----:B------:R-:W-:Y:S01]  /*183c0*/  MOV R49, 0xff800000 ;  /* 0xff80000000317802 */ /* 0x000fe20000000f00 */
        /* <DEDUP_REMOVED lines=42> */
[----:B------:R-:W4:Y:S01]  /*18670*/  @P0 MUFU.LG2 R2, R4 ;  /* 0x0000000400020308 */ /* 0x000f220000000c00 */
[----:B---3--:R-:W-:Y:S02]  /*18680*/  @P1 FMUL.FTZ R5, R5, 0.69314718246459960938 ;  /* 0x3f31721805051820 */ /* 0x008fe40000410000 */
[C---:B--2---:R-:W-:Y:S02]  /*18690*/  FMUL.FTZ R142, R0.reuse, R142 ;  /* 0x0000008e008e7220 */ /* 0x044fe40000410000 */
[----:B------:R-:W-:Y:S01]  /*186a0*/  @P1 FFMA.FTZ R137, R3, R136, R5 ;  /* 0x0000008803891223 */ /* 0x000fe20000010005 */
[----:B------:R-:W-:Y:S01]  /*186b0*/  @P0 MOV R3, 0x3f317218 ;  /* 0x3f31721800030802 */ /* 0x000fe20000000f00 */
[C---:B------:R-:W-:Y:S01]  /*186c0*/  FMUL.FTZ R143, R0.reuse, R143 ;  /* 0x0000008f008f7220 */ /* 0x040fe20000410000 */
[----:B------:R-:W-:Y:S01]  /*186d0*/  PLOP3.LUT P1, PT, PT, PT, PT, 0x8, 0x0 ;  /* 0x000000000000781c */ /* 0x000fe20003f2e170 */
[----:B------:R-:W-:-:S02]  /*186e0*/  FMUL.FTZ R146, R0, R146 ;  /* 0x0000009200927220 */ /* 0x000fc40000410000 */
[----:B------:R-:W-:Y:S02]  /*186f0*/  @P0 FMUL.FTZ R3, R3, c[0x0][0x2d0] ;  /* 0x0000b40003030a20 */ /* 0x000fe40000410000 */
[C---:B------:R-:W-:Y:S02]  /*18700*/  FMUL.FTZ R147, R0.reuse, R147 ;  /* 0x0000009300937220 */ /* 0x040fe40000410000 */
[----:B------:R-:W-:Y:S02]  /*18710*/  FMUL.FTZ R150, R0, R150 ;  /* 0x0000009600967220 */ /* 0x000fe40000410000 */
[----:B----4-:R-:W-:Y:S02]  /*18720*/  @P0 FMUL.FTZ R2, R2, 0.69314718246459960938 ;  /* 0x3f31721802020820 */ /* 0x010fe40000410000 */
        /* <DEDUP_REMOVED lines=60> */
.L_x_1182:
[----:B------:R-:W-:Y:S05]  /*18af0*/  @P1 BRA `(.L_x_1290) ;  /* 0x00001ab000001947 */ /* 0x000fea0003800000 */
[----:B------:R-:W2:Y:S01]  /*18b00*/  LDL R69, [R1+0x70] ;  /* 0x0000700001457983 */ /* 0x000ea20000100800 */
[----:B------:R-:W-:Y:S01]  /*18b10*/  F2FP.BF16.PACK_AB R50, R51, R50 ;  /* 0x000000323332723e */ /* 0x000fe200000010ff */
[----:B------:R-:W-:Y:S01]  /*18b20*/  WARPSYNC 0xffffffff ;  /* 0xffffffff00007948 */ /* 0x000fe20003800000 */
[----:B------:R-:W-:Y:S01]  /*18b30*/  F2FP.BF16.PACK_AB R46, R47, R46 ;  /* 0x0000002e2f2e723e */ /* 0x000fe200000010ff */
[----:B------:R-:W3:Y:S01]  /*18b40*/  S2R R65, SR_TID.X ;  /* 0x0000000000417919 */ /* 0x000ee20000002100 */
        /* <DEDUP_REMOVED lines=12> */
[----:B---3--:R-:W-:-:S02]  /*18c10*/  SHF.R.S32.HI R51, RZ, 0x1f, R65 ;  /* 0x0000001fff337819 */ /* 0x008fc40000011441 */
[----:B------:R-:W-:Y:S02]  /*18c20*/  F2FP.BF16.PACK_AB R45, R161, R160 ;  /* 0x000000a0a12d723e */ /* 0x000fe400000010ff */
[CC--:B------:R-:W-:Y:S02]  /*18c30*/  LEA.HI R2, R51.reuse, R65.reuse, RZ, 0x2 ;  /* 0x0000004133027211 */ /* 0x0c0fe400078f10ff */
[----:B------:R-:W-:Y:S02]  /*18c40*/  LEA.HI R47, R51, R65, RZ, 0x5 ;  /* 0x00000041332f7211 */ /* 0x000fe400078f28ff */
[--C-:B------:R-:W-:Y:S02]  /*18c50*/  SHF.R.S32.HI R4, RZ, 0x2, R2.reuse ;  /* 0x00000002ff047819 */ /* 0x100fe40000011402 */
[----:B------:R-:W-:Y:S02]  /*18c60*/  SHF.R.S32.HI R0, RZ, 0x1f, R2 ;  /* 0x0000001fff007819 */ /* 0x000fe40000011402 */
[----:B------:R-:W-:-:S02]  /*18c70*/  SHF.R.S32.HI R43, RZ, 0x5, R47 ;  /* 0x00000005ff2b7819 */ /* 0x000fc4000001142f */
[----:B------:R-:W-:Y:S02]  /*18c80*/  LEA.HI R0, R0, R4, RZ, 0x3 ;  /* 0x0000000400007211 */ /* 0x000fe400078f18ff */
[----:B------:R-:W-:Y:S02]  /*18c90*/  F2FP.BF16.PACK_AB R162, R163, R162 ;  /* 0x000000a2a3a2723e */ /* 0x000fe400000010ff */
[----:B------:R-:W-:Y:S02]  /*18ca0*/  LOP3.LUT R0, R0, 0xfffffff8, RZ, 0xc0, !PT ;  /* 0xfffffff800007812 */ /* 0x000fe400078ec0ff */
[----:B------:R-:W-:Y:S02]  /*18cb0*/  F2FP.BF16.PACK_AB R44, R33, R14 ;  /* 0x0000000e212c723e */ /* 0x000fe400000010ff */
[----:B------:R-:W-:Y:S01]  /*18cc0*/  F2FP.BF16.PACK_AB R41, R35, R34 ;  /* 0x000000222329723e */ /* 0x000fe200000010ff */
[----:B------:R-:W-:Y:S01]  /*18cd0*/  IMAD.IADD R4, R4, 0x1, -R0 ;  /* 0x0000000104047824 */ /* 0x000fe200078e0a00 */
[----:B------:R-:W-:-:S02]  /*18ce0*/  LOP3.LUT R0, R2, 0xfffffffc, RZ, 0xc0, !PT ;  /* 0xfffffffc02007812 */ /* 0x000fc400078ec0ff */
[----:B------:R-:W-:Y:S01]  /*18cf0*/  F2FP.BF16.PACK_AB R40, R37, R16 ;  /* 0x000000102528723e */ /* 0x000fe200000010ff */
[C---:B------:R-:W-:Y:S01]  /*18d00*/  IMAD.SHL.U32 R2, R4.reuse, 0x40, RZ ;  /* 0x0000004004027824 */ /* 0x040fe200078e00ff */
[----:B------:R-:W-:Y:S01]  /*18d10*/  LOP3.LUT R3, R4, 0x1, RZ, 0xc0, !PT ;  /* 0x0000000104037812 */ /* 0x000fe200078ec0ff */
[----:B------:R-:W-:Y:S01]  /*18d20*/  IMAD.IADD R21, R65, 0x1, -R0 ;  /* 0x0000000141157824 */ /* 0x000fe200078e0a00 */
[----:B------:R-:W-:Y:S02]  /*18d30*/  F2FP.BF16.PACK_AB R39, R39, R38 ;  /* 0x000000262727723e */ /* 0x000fe400000010ff */
[----:B------:R-:W-:Y:S01]  /*18d40*/  LOP3.LUT R0, R2, 0x1c0, RZ, 0xc0, !PT ;  /* 0x000001c002007812 */ /* 0x000fe200078ec0ff */
[----:B------:R-:W-:Y:S01]  /*18d50*/  IMAD R2, R43, 0x200, R21 ;  /* 0x000002002b027824 */ /* 0x000fe200078e0215 */
[----:B------:R-:W-:Y:S02]  /*18d60*/  ISETP.NE.U32.AND P0, PT, R3, 0x1, PT ;  /* 0x000000010300780c */ /* 0x000fe40003f05070 */
[----:B------:R-:W-:-:S02]  /*18d70*/  LEA.HI R0, R0, R0, RZ, 0x1d ;  /* 0x0000000000007211 */ /* 0x000fc400078fe8ff */
        /* <DEDUP_REMOVED lines=8> */
[----:B------:R-:W-:Y:S02]  /*18e00*/  F2FP.BF16.PACK_AB R35, R53, R52 ;  /* 0x000000343523723e */ /* 0x000fe400000010ff */
[----:B------:R-:W-:-:S02]  /*18e10*/  F2FP.BF16.PACK_AB R54, R55, R54 ;  /* 0x000000363736723e */ /* 0x000fc400000010ff */
        /* <DEDUP_REMOVED lines=31> */
[----:B---3--:R-:W-:Y:S01]  /*19010*/  IMAD.MOV.U32 R48, RZ, RZ, 0x40 ;  /* 0x00000040ff307424 */ /* 0x008fe200078e00ff */
[----:B------:R-:W-:Y:S02]  /*19020*/  F2FP.BF16.PACK_AB R94, R95, R94 ;  /* 0x0000005e5f5e723e */ /* 0x000fe400000010ff */
[----:B------:R-:W-:Y:S01]  /*19030*/  STS [R4+0x400], R154 ;  /* 0x0004009a04007388 */ /* 0x000fe20000000800 */
[----:B------:R-:W-:-:S02]  /*19040*/  F2FP.BF16.PACK_AB R24, R24, R96 ;  /* 0x000000601818723e */ /* 0x000fc400000010ff */
[----:B------:R-:W-:Y:S02]  /*19050*/  F2FP.BF16.PACK_AB R98, R99, R98 ;  /* 0x000000626362723e */ /* 0x000fe400000010ff */
[----:B----4-:R-:W-:Y:S02]  /*19060*/  SEL R7, R48, 0xffffffc0, !P2 ;  /* 0xffffffc030077807 */ /* 0x010fe40005000000 */
[----:B------:R-:W-:Y:S02]  /*19070*/  F2FP.BF16.PACK_AB R23, R23, R100 ;  /* 0x000000641717723e */ /* 0x000fe400000010ff */
[----:B------:R-:W-:Y:S02]  /*19080*/  F2FP.BF16.PACK_AB R102, R103, R102 ;  /* 0x000000666766723e */ /* 0x000fe400000010ff */
[----:B------:R-:W-:Y:S01]  /*19090*/  F2FP.BF16.PACK_AB R22, R22, R104 ;  /* 0x000000681616723e */ /* 0x000fe200000010ff */
[----:B-1----:R-:W-:Y:S01]  /*190a0*/  IMAD.IADD R6, R0, 0x1, R7 ;  /* 0x0000000100067824 */ /* 0x002fe200078e0207 */
[----:B------:R-:W-:-:S02]  /*190b0*/  F2FP.BF16.PACK_AB R106, R107, R106 ;  /* 0x0000006a6b6a723e */ /* 0x000fc400000010ff */
[----:B------:R-:W-:Y:S02]  /*190c0*/  F2FP.BF16.PACK_AB R20, R109, R108 ;  /* 0x0000006c6d14723e */ /* 0x000fe400000010ff */
[----:B------:R1:W-:Y:S01]  /*190d0*/  STS [R6+0x80], R5 ;  /* 0x0000800506007388 */ /* 0x0003e20000000800 */
[----:B------:R-:W-:Y:S01]  /*190e0*/  F2FP.BF16.PACK_AB R110, R111, R110 ;  /* 0x0000006e6f6e723e */ /* 0x000fe200000010ff */
[----:B------:R-:W-:Y:S02]  /*190f0*/  IMAD.IADD R8, R7, 0x1, R2 ;  /* 0x0000000107087824 */ /* 0x000fe400078e0202 */
        /* <DEDUP_REMOVED lines=18> */
[----:B------:R-:W-:Y:S02]  /*19220*/  ISETP.NE.U32.AND P0, PT, RZ, c[0x0][0x500], PT ;  /* 0x00014000ff007a0c */ /* 0x000fe40003f05070 */
[----:B------:R-:W-:Y:S01]  /*19230*/  ISETP.NE.U32.AND P1, PT, RZ, c[0x0][0x508], PT ;  /* 0x00014200ff007a0c */ /* 0x000fe20003f25070 */
[----:B------:R-:W-:Y:S01]  /*19240*/  STS [R5+0x480], R41 ;  /* 0x0004802905007388 */ /* 0x000fe20000000800 */
[----:B------:R-:W-:-:S02]  /*19250*/  ISETP.NE.AND.EX P0, PT, RZ, c[0x0][0x504], PT, P0 ;  /* 0x00014100ff007a0c */ /* 0x000fc40003f05300 */
[----:B------:R-:W-:Y:S01]  /*19260*/  ISETP.NE.AND.EX P1, PT, RZ, c[0x0][0x50c], PT, P1 ;  /* 0x00014300ff007a0c */ /* 0x000fe20003f25310 */
        /* <DEDUP_REMOVED lines=44> */
[----:B-1----:R-:W-:-:S03]  /*19530*/  IMAD.MOV.U32 R2, RZ, RZ, 0x4 ;  /* 0x00000004ff027424 */ /* 0x002fc600078e00ff */
[----:B------:R-:W-:Y:S04]  /*19540*/  STS [R8+0xc000], R11 ;  /* 0x00c0000b08007388 */ /* 0x000fe80000000800 */
[----:B------:R-:W-:Y:S04]  /*19550*/  STS [R8+0xc400], R10 ;  /* 0x00c4000a08007388 */ /* 0x000fe80000000800 */
[----:B------:R2:W-:Y:S04]  /*19560*/  STS [R5+0xc080], R9 ;  /* 0x00c0800905007388 */ /* 0x0005e80000000800 */
[----:B------:R1:W-:Y:S04]  /*19570*/  STS [R5+0xc480], R15 ;  /* 0x00c4800f05007388 */ /* 0x0003e80000000800 */
[----:B------:R1:W-:Y:S04]  /*19580*/  STS [R7+0xc000], R14 ;  /* 0x00c0000e07007388 */ /* 0x0003e80000000800 */
[----:B------:R1:W-:Y:S01]  /*19590*/  STS [R7+0xc400], R13 ;  /* 0x00c4000d07007388 */ /* 0x0003e20000000800 */
[----:B--2---:R-:W-:-:S03]  /*195a0*/  IMAD.WIDE R8, R69, R2, c[0x0][0x500] ;  /* 0x0001400045087625 */ /* 0x004fc600078e0202 */
[----:B------:R-:W-:Y:S06]  /*195b0*/  BAR.SYNC.DEFER_BLOCKING 0x1, 0x100 ;  /* 0x0044000000007b1d */ /* 0x000fec0000010000 */
[----:B------:R-:W2:Y:S01]  /*195c0*/  @P0 LDG.E R0, [R8.64] ;  /* 0x0000000e08000981 */ /* 0x000ea2000c1e1900 */
[----:B------:R-:W-:Y:S02]  /*195d0*/  IMAD.MOV.U32 R29, RZ, RZ, c[0x0][0x388] ;  /* 0x0000e200ff1d7624 */ /* 0x000fe400078e00ff */
[----:B------:R-:W-:-:S05]  /*195e0*/  @P1 IMAD.WIDE R2, R69, R2, c[0x0][0x508] ;  /* 0x0001420045021625 */ /* 0x000fca00078e0202 */
[----:B------:R3:W5:Y:S02]  /*195f0*/  @P1 LDG.E R29, [R2.64] ;  /* 0x0000000e021d1981 */ /* 0x000764000c1e1900 */
[----:B---3--:R-:W-:Y:S02]  /*19600*/  CS2R R2, SRZ ;  /* 0x0000000000027805 */ /* 0x008fe4000001ff00 */
[--C-:B--2---:R-:W-:Y:S01]  /*19610*/  @P0 SHF.R.S32.HI R3, RZ, 0x1f, R0.reuse ;  /* 0x0000001fff030819 */ /* 0x104fe20000011400 */
[----:B------:R-:W-:Y:S01]  /*19620*/  @P0 IMAD.MOV.U32 R2, RZ, RZ, R0 ;  /* 0x000000ffff020224 */ /* 0x000fe200078e0000 */
[----:B------:R-:W-:Y:S05]  /*19630*/  @P1 BRA `(.L_x_1291) ;  /* 0x0000004000001947 */ /* 0x000fea0003800000 */
[----:B-1----:R-:W-:Y:S05]  /*19640*/  @!P0 BRA `(.L_x_1291) ;  /* 0x0000003000008947 */ /* 0x002fea0003800000 */
[----:B------:R-:W2:Y:S04]  /*19650*/  LDG.E R4, [R8.64] ;  /* 0x0000000e08047981 */ /* 0x000ea8000c1e1900 */
[----:B------:R-:W2:Y:S02]  /*19660*/  LDG.E R0, [R8.64+0x4] ;  /* 0x0000040e08007981 */ /* 0x000ea4000c1e1900 */
[----:B--2--5:R-:W-:-:S02]  /*19670*/  IADD3 R29, -R4, R0, RZ ;  /* 0x00000000041d7210 */ /* 0x024fc40007ffe1ff */
.L_x_1291:
[----:B-1----:R-:W1:Y:S01]  /*19680*/  S2R R9, SR_CTAID.Y ;  /* 0x0000000000097919 */ /* 0x002e620000002600 */
[----:B------:R-:W-:Y:S01]  /*19690*/  LOP3.LUT R0, R47, 0xffffffe0, RZ, 0xc0, !PT ;  /* 0xffffffe02f007812 */ /* 0x000fe200078ec0ff */
[----:B------:R-:W-:Y:S01]  /*196a0*/  IMAD.MOV.U32 R8, RZ, RZ, c[0x0][0x4e8] ;  /* 0x00013a00ff087624 */ /* 0x000fe200078e00ff */
[----:B------:R-:W-:Y:S01]  /*196b0*/  SHF.R.S32.HI R4, RZ, 0x1f, R43 ;  /* 0x0000001fff047819 */ /* 0x000fe2000001142b */
[----:B------:R-:W2:Y:S01]  /*196c0*/  S2R R28, SR_CTAID.X ;  /* 0x00000000001c7919 */ /* 0x000ea20000002500 */
[----:B------:R-:W-:Y:S01]  /*196d0*/  LEA.HI R16, R51, R65, RZ, 0x3 ;  /* 0x0000004133107211 */ /* 0x000fe200078f18ff */
[----:B------:R-:W-:Y:S01]  /*196e0*/  IMAD.IADD R0, R65, 0x1, -R0 ;  /* 0x0000000141007824 */ /* 0x000fe200078e0a00 */
[----:B------:R-:W-:Y:S01]  /*196f0*/  LEA.HI R4, R4, R43, RZ, 0x3 ;  /* 0x0000002b04047211 */ /* 0x000fe200078f18ff */
[----:B------:R-:W3:Y:S01]  /*19700*/  S2R R10, SR_CTAID.Y ;  /* 0x00000000000a7919 */ /* 0x000ee20000002600 */
[----:B------:R-:W-:Y:S01]  /*19710*/  ISETP.NE.AND P1, PT, R8, 0x1, PT ;  /* 0x000000010800780c */ /* 0x000fe20003f25270 */
[----:B-----5:R-:W-:Y:S01]  /*19720*/  IMAD R29, R29, c[0x0][0x4e8], RZ ;  /* 0x00013a001d1d7a24 */ /* 0x020fe200078e02ff */
[----:B------:R-:W-:Y:S01]  /*19730*/  SHF.R.S32.HI R7, RZ, 0x1f, R0 ;  /* 0x0000001fff077819 */ /* 0x000fe20000011400 */
[----:B------:R-:W-:Y:S01]  /*19740*/  BSSY B0, `(.L_x_1292) ;  /* 0x0000089000007945 */ /* 0x000fe20003800000 */
[----:B------:R-:W-:-:S02]  /*19750*/  LOP3.LUT R5, R4, 0xffffff8, RZ, 0xc0, !PT ;  /* 0x0ffffff804057812 */ /* 0x000fc400078ec0ff */
[----:B------:R-:W-:Y:S02]  /*19760*/  LEA.HI R4, R21, R21, RZ, 0x1 ;  /* 0x0000001515047211 */ /* 0x000fe400078f08ff */
[----:B------:R-:W-:Y:S01]  /*19770*/  LEA.HI R7, R7, R0, RZ, 0x2 ;  /* 0x0000000007077211 */ /* 0x000fe200078f10ff */
[----:B------:R-:W-:Y:S01]  /*19780*/  IMAD.IADD R6, R43, 0x1, -R5 ;  /* 0x000000012b067824 */ /* 0x000fe200078e0a05 */
[----:B------:R-:W-:Y:S02]  /*19790*/  LOP3.LUT R4, R4, 0x1ffffffe, RZ, 0xc0, !PT ;  /* 0x1ffffffe04047812 */ /* 0x000fe400078ec0ff */
[----:B------:R-:W-:Y:S02]  /*197a0*/  SHF.R.S32.HI R5, RZ, 0x2, R7 ;  /* 0x00000002ff057819 */ /* 0x000fe40000011407 */
[----:B------:R-:W-:Y:S02]  /*197b0*/  IADD3 R7, R21, -R4, RZ ;  /* 0x8000000415077210 */ /* 0x000fe40007ffe0ff */
[----:B-1----:R-:W-:Y:S01]  /*197c0*/  SHF.R.S32.HI R9, RZ, 0x1f, R9 ;  /* 0x0000001fff097819 */ /* 0x002fe20000011409 */
[----:B------:R-:W-:Y:S01]  /*197d0*/  IMAD R17, R6, 0x10, R5 ;  /* 0x0000001006117824 */ /* 0x000fe200078e0205 */
[----:B------:R-:W-:Y:S01]  /*197e0*/  LOP3.LUT P2, RZ, R0, 0x3, RZ, 0xc0, !PT ;  /* 0x0000000300ff7812 */ /* 0x000fe2000784c0ff */
[----:B------:R-:W-:Y:S01]  /*197f0*/  IMAD R0, R3, c[0x0][0x3a0], RZ ;  /* 0x0000e80003007a24 */ /* 0x000fe200078e02ff */
[----:B------:R-:W-:Y:S01]  /*19800*/  LOP3.LUT R12, R16, 0xfffffff8, RZ, 0xc0, !PT ;  /* 0xfffffff8100c7812 */ /* 0x000fe200078ec0ff */
[----:B------:R-:W-:Y:S01]  /*19810*/  IMAD R6, R7, 0x8, R17 ;  /* 0x0000000807067824 */ /* 0x000fe200078e0211 */
[----:B------:R-:W-:Y:S01]  /*19820*/  SEL R15, R69, RZ, !P0 ;  /* 0x000000ff450f7207 */ /* 0x000fe20004000000 */
[----:B------:R-:W-:Y:S01]  /*19830*/  IMAD R8, R9, c[0x0][0x490], RZ ;  /* 0x0001240009087a24 */ /* 0x000fe200078e02ff */
[----:B------:R-:W-:Y:S01]  /*19840*/  SHF.R.S32.HI R16, RZ, 0x3, R16 ;  /* 0x00000003ff107819 */ /* 0x000fe20000011410 */
[----:B------:R-:W-:Y:S01]  /*19850*/  IMAD R7, R2, c[0x0][0x3a4], R0 ;  /* 0x0000e90002077a24 */ /* 0x000fe200078e0200 */
[----:B--2---:R-:W-:Y:S01]  /*19860*/  LEA R0, R28, R6, 0x7 ;  /* 0x000000061c007211 */ /* 0x004fe200078e38ff */
[----:B---3--:R-:W-:Y:S01]  /*19870*/  IMAD.WIDE.U32 R4, R10, c[0x0][0x490], R2 ;  /* 0x000124000a047a25 */ /* 0x008fe200078e0002 */
[----:B------:R-:W-:-:S03]  /*19880*/  LEA.HI R19, R51, R65, RZ, 0x6 ;  /* 0x0000004133137211 */ /* 0x000fc600078f30ff */
[----:B------:R-:W-:Y:S02]  /*19890*/  IMAD R8, R10, c[0x0][0x494], R8 ;  /* 0x000125000a087a24 */ /* 0x000fe400078e0208 */
[----:B------:R-:W-:-:S04]  /*198a0*/  IMAD.WIDE.U32 R2, R2, c[0x0][0x3a0], RZ ;  /* 0x0000e80002027a25 */ /* 0x000fc800078e00ff */
[----:B------:R-:W-:Y:S01]  /*198b0*/  IMAD.IADD R5, R5, 0x1, R8 ;  /* 0x0000000105057824 */ /* 0x000fe200078e0208 */
[----:B------:R-:W-:Y:S01]  /*198c0*/  IADD3 R3, R3, R7, RZ ;  /* 0x0000000703037210 */ /* 0x000fe20007ffe0ff */
[----:B------:R-:W-:Y:S01]  /*198d0*/  @P1 IMAD.HI.U32 R8, R0, c[0x0][0x4ec], RZ ;  /* 0x00013b0000081a27 */ /* 0x000fe200078e00ff */
[----:B------:R-:W-:-:S03]  /*198e0*/  SHF.R.S32.HI R7, RZ, 0x1f, R69 ;  /* 0x0000001fff077819 */ /* 0x000fc60000011445 */
[----:B------:R-:W-:Y:S01]  /*198f0*/  IMAD.MOV.U32 R6, RZ, RZ, R0 ;  /* 0x000000ffff067224 */ /* 0x000fe200078e0000 */
[----:B------:R-:W-:Y:S01]  /*19900*/  @P1 SHF.R.U32.HI R6, RZ, c[0x0][0x4f0], R8 ;  /* 0x00013c00ff061a19 */ /* 0x000fe20000011608 */
[----:B------:R-:W-:Y:S01]  /*19910*/  IMAD R9, R9, c[0x0][0x3e8], RZ ;  /* 0x0000fa0009097a24 */ /* 0x000fe200078e02ff */
[----:B------:R-:W-:Y:S01]  /*19920*/  SEL R13, R7, RZ, !P0 ;  /* 0x000000ff070d7207 */ /* 0x000fe20004000000 */
[----:B------:R-:W-:Y:S02]  /*19930*/  IMAD.IADD R12, R65, 0x1, -R12 ;  /* 0x00000001410c7824 */ /* 0x000fe400078e0a0c */
[----:B------:R-:W-:Y:S02]  /*19940*/  IMAD.MOV R7, RZ, RZ, -R6 ;  /* 0x000000ffff077224 */ /* 0x000fe400078e0a06 */
[----:B------:R-:W-:Y:S01]  /*19950*/  IMAD R9, R10, c[0x0][0x3ec], R9 ;  /* 0x0000fb000a097a24 */ /* 0x000fe200078e0209 */
[----:B------:R-:W-:Y:S01]  /*19960*/  LEA R14, R12, R16, 0x5 ;  /* 0x000000100c0e7211 */ /* 0x000fe200078e28ff */
[----:B------:R-:W-:-:S04]  /*19970*/  IMAD.WIDE.U32 R2, R10, c[0x0][0x3e8], R2 ;  /* 0x0000fa000a027a25 */ /* 0x000fc800078e0002 */
[----:B------:R-:W-:Y:S01]  /*19980*/  IMAD R8, R7, c[0x0][0x4e8], R0 ;  /* 0x00013a0007087a24 */ /* 0x000fe200078e0200 */
[----:B------:R-:W-:Y:S01]  /*19990*/  IADD3 R3, R3, R9, RZ ;  /* 0x0000000903037210 */ /* 0x000fe20007ffe0ff */
[----:B------:R-:W-:Y:S02]  /*199a0*/  IMAD R0, R13, c[0x0][0x498], RZ ;  /* 0x000126000d007a24 */ /* 0x000fe400078e02ff */
[----:B------:R-:W-:Y:S01]  /*199b0*/  IMAD.WIDE.U32 R4, R15, c[0x0][0x498], R4 ;  /* 0x000126000f047a25 */ /* 0x000fe200078e0004 */
[----:B------:R-:W-:-:S03]  /*199c0*/  SHF.R.S32.HI R9, RZ, 0x1f, R8 ;  /* 0x0000001fff097819 */ /* 0x000fc60000011408 */
[----:B------:R-:W-:Y:S01]  /*199d0*/  IMAD R11, R15, c[0x0][0x49c], R0 ;  /* 0x000127000f0b7a24 */ /* 0x000fe200078e0200 */
[----:B------:R-:W-:Y:S01]  /*199e0*/  SHF.R.S32.HI R0, RZ, 0x1f, R6 ;  /* 0x0000001fff007819 */ /* 0x000fe20000011406 */
[----:B------:R-:W-:Y:S01]  /*199f0*/  IMAD R14, R28, 0x80, R14 ;  /* 0x000000801c0e7824 */ /* 0x000fe200078e020e */
[----:B------:R-:W-:Y:S01]  /*19a00*/  IADD3 R4, P0, R6, R4, RZ ;  /* 0x0000000406047210 */ /* 0x000fe20007f1e0ff */
[----:B------:R-:W-:Y:S02]  /*19a10*/  IMAD.SHL.U32 R18, R16, 0x40, RZ ;  /* 0x0000004010127824 */ /* 0x000fe400078e00ff */
[----:B------:R-:W-:Y:S01]  /*19a20*/  IMAD R9, R9, c[0x0][0x488], RZ ;  /* 0x0001220009097a24 */ /* 0x000fe200078e02ff */
[----:B------:R-:W-:Y:S01]  /*19a30*/  IADD3.X R5, R0, R5, R11, P0, !PT ;  /* 0x0000000500057210 */ /* 0x000fe200007fe40b */
[----:B------:R-:W-:Y:S01]  /*19a40*/  @P1 IMAD.HI.U32 R10, R14, c[0x0][0x4ec], RZ ;  /* 0x00013b000e0a1a27 */ /* 0x000fe200078e00ff */
[----:B------:R-:W-:-:S03]  /*19a50*/  LOP3.LUT R6, R18, 0x1c0, RZ, 0xc0, !PT ;  /* 0x000001c012067812 */ /* 0x000fc600078ec0ff */
[----:B------:R-:W-:Y:S01]  /*19a60*/  IMAD.SHL.U32 R0, R12, 0x8, RZ ;  /* 0x000000080c007824 */ /* 0x000fe200078e00ff */
[----:B------:R-:W-:Y:S01]  /*19a70*/  SHF.R.U32.HI R11, RZ, 0x3, R6 ;  /* 0x00000003ff0b7819 */ /* 0x000fe20000011606 */
[----:B------:R-:W-:-:S04]  /*19a80*/  IMAD.WIDE.U32 R4, R8, c[0x0][0x488], R4 ;  /* 0x0001220008047a25 */ /* 0x000fc800078e0004 */
[----:B------:R-:W-:Y:S02]  /*19a90*/  IMAD R9, R8, c[0x0][0x48c], R9 ;  /* 0x0001230008097a24 */ /* 0x000fe400078e0209 */
[----:B------:R-:W-:Y:S01]  /*19aa0*/  IMAD.MOV.U32 R7, RZ, RZ, R14 ;  /* 0x000000ffff077224 */ /* 0x000fe200078e000e */
[----:B------:R-:W-:Y:S01]  /*19ab0*/  @P1 SHF.R.U32.HI R7, RZ, c[0x0][0x4f0], R10 ;  /* 0x00013c00ff071a19 */ /* 0x000fe2000001160a */
[----:B------:R-:W-:Y:S01]  /*19ac0*/  IMAD R8, R13, c[0x0][0x3f0], RZ ;  /* 0x0000fc000d087a24 */ /* 0x000fe200078e02ff */
[----:B------:R-:W-:Y:S01]  /*19ad0*/  LOP3.LUT R10, R6, 0x38, R0, 0xf8, !PT ;  /* 0x00000038060a7812 */ /* 0x000fe200078ef800 */
[----:B------:R-:W-:Y:S01]  /*19ae0*/  IMAD.WIDE.U32 R2, R15, c[0x0][0x3f0], R2 ;  /* 0x0000fc000f027a25 */ /* 0x000fe200078e0002 */
[----:B------:R-:W-:Y:S02]  /*19af0*/  LEA R6, P0, R4, c[0x0][0x450], 0x2 ;  /* 0x0001140004067a11 */ /* 0x000fe400078010ff */
[----:B------:R-:W-:Y:S01]  /*19b00*/  IADD3 R9, R5, R9, RZ ;  /* 0x0000000905097210 */ /* 0x000fe20007ffe0ff */
[----:B------:R-:W-:Y:S01]  /*19b10*/  IMAD R8, R15, c[0x0][0x3f4], R8 ;  /* 0x0000fd000f087a24 */ /* 0x000fe200078e0208 */
[----:B------:R-:W-:Y:S01]  /*19b20*/  LOP3.LUT R15, R10, R11, RZ, 0x3c, !PT ;  /* 0x0000000b0a0f7212 */ /* 0x000fe200078e3cff */
[----:B------:R-:W-:Y:S01]  /*19b30*/  IMAD.MOV R5, RZ, RZ, -R7 ;  /* 0x000000ffff057224 */ /* 0x000fe200078e0a07 */
[----:B------:R-:W-:Y:S01]  /*19b40*/  LEA.HI.X R4, R4, c[0x0][0x454], R9, 0x2, P0 ;  /* 0x0001150004047a11 */ /* 0x000fe200000f1409 */
[----:B------:R-:W-:Y:S01]  /*19b50*/  IMAD.IADD R3, R3, 0x1, R8 ;  /* 0x0000000103037824 */ /* 0x000fe200078e0208 */
[----:B------:R-:W-:Y:S01]  /*19b60*/  SHFL.IDX PT, R10, R6, RZ, 0x1c1f ;  /* 0x001c1fff060a7589 */ /* 0x000fe200000e0000 */
[----:B------:R-:W-:Y:S01]  /*19b70*/  SHF.R.S32.HI R12, RZ, 0x1f, R7 ;  /* 0x0000001fff0c7819 */ /* 0x000fe20000011407 */
[----:B------:R-:W-:-:S02]  /*19b80*/  IMAD R5, R5, c[0x0][0x4e8], R14 ;  /* 0x00013a0005057a24 */ /* 0x000fc400078e020e */
[----:B------:R-:W1:Y:S01]  /*19b90*/  SHFL.IDX PT, R11, R4, RZ, 0x1c1f ;  /* 0x001c1fff040b7589 */ /* 0x000e6200000e0000 */
[----:B------:R-:W-:-:S03]  /*19ba0*/  IMAD.WIDE.U32 R2, R7, c[0x0][0x3e0], R2 ;  /* 0x0000f80007027a25 */ /* 0x000fc600078e0002 */
[----:B------:R2:W-:Y:S04]  /*19bb0*/  SHFL.IDX PT, R8, R6, 0x1, 0x1c1f ;  /* 0x003c1f0006087f89 */ /* 0x0005e800000e0000 */
[----:B------:R3:W4:Y:S01]  /*19bc0*/  SHFL.IDX PT, R9, R4, 0x1, 0x1c1f ;  /* 0x003c1f0004097f89 */ /* 0x00072200000e0000 */
[----:B--2---:R-:W-:Y:S01]  /*19bd0*/  IMAD R6, R12, c[0x0][0x3e0], RZ ;  /* 0x0000f8000c067a24 */ /* 0x004fe200078e02ff */
[----:B---3--:R-:W-:-:S03]  /*19be0*/  LEA R4, R28, R17, 0x7 ;  /* 0x000000111c047211 */ /* 0x008fc600078e38ff */
[----:B------:R-:W-:Y:S01]  /*19bf0*/  IMAD R12, R7, c[0x0][0x3e4], R6 ;  /* 0x0000f900070c7a24 */ /* 0x000fe200078e0206 */
[----:B------:R-:W-:Y:S01]  /*19c00*/  LEA R28, R28, R16, 0x7 ;  /* 0x000000101c1c7211 */ /* 0x000fe200078e38ff */
[----:B------:R-:W-:Y:S01]  /*19c10*/  IMAD.SHL.U32 R6, R19, 0x8, RZ ;  /* 0x0000000813067824 */ /* 0x000fe200078e00ff */
[C---:B------:R-:W-:Y:S01]  /*19c20*/  IADD3 R13, R4.reuse, 0x8, RZ ;  /* 0x00000008040d7810 */ /* 0x040fe20007ffe0ff */
[----:B------:R-:W-:Y:S01]  /*19c30*/  IMAD.IADD R3, R3, 0x1, R12 ;  /* 0x0000000103037824 */ /* 0x000fe200078e020c */
[-C--:B------:R-:W-:Y:S02]  /*19c40*/  ISETP.GE.OR P1, PT, R4, R29.reuse, P2 ;  /* 0x0000001d0400720c */ /* 0x080fe40001726670 */
[----:B------:R-:W-:Y:S02]  /*19c50*/  SHF.R.S32.HI R4, RZ, 0x1f, R5 ;  /* 0x0000001fff047819 */ /* 0x000fe40000011405 */
[----:B------:R-:W-:Y:S02]  /*19c60*/  ISETP.GE.OR P0, PT, R13, R29, P2 ;  /* 0x0000001d0d00720c */ /* 0x000fe40001706670 */
[----:B------:R-:W-:Y:S01]  /*19c70*/  LOP3.LUT R7, R15, 0x7ffffe00, R6, 0xf8, !PT ;  /* 0x7ffffe000f077812 */ /* 0x000fe200078ef806 */
[----:B------:R-:W-:-:S04]  /*19c80*/  IMAD R4, R4, c[0x0][0x3d8], RZ ;  /* 0x0000f60004047a24 */ /* 0x000fc800078e02ff */
[C---:B------:R-:W-:Y:S02]  /*19c90*/  IMAD R6, R5.reuse, c[0x0][0x3dc], R4 ;  /* 0x0000f70005067a24 */ /* 0x040fe400078e0204 */
[----:B------:R-:W-:Y:S01]  /*19ca0*/  IMAD.WIDE.U32 R4, R5, c[0x0][0x3d8], R2 ;  /* 0x0000f60005047a25 */ /* 0x000fe200078e0002 */
[----:B------:R-:W-:Y:S01]  /*19cb0*/  SHF.L.U32 R2, R7, 0x1, RZ ;  /* 0x0000000107027819 */ /* 0x000fe200000006ff */
[----:B-1----:R1:W-:Y:S02]  /*19cc0*/  @!P1 ST.E [R10.64], R137 ;  /* 0x000000890a009985 */ /* 0x0023e4000c10190e */
[----:B------:R-:W-:Y:S02]  /*19cd0*/  IMAD.IADD R3, R5, 0x1, R6 ;  /* 0x0000000105037824 */ /* 0x000fe400078e0206 */
        /* <DEDUP_REMOVED lines=21> */
[C---:B-1----:R-:W-:Y:S01]  /*19e30*/  IADD3 R8, R0.reuse, 0x80, RZ ;  /* 0x0000008000087810 */ /* 0x042fe20007ffe0ff */
[----:B------:R-:W1:Y:S01]  /*19e40*/  LDS.128 R20, [R2+0x4080] ;  /* 0x0040800002147984 */ /* 0x000e620000000c00 */
[----:B------:R-:W-:Y:S02]  /*19e50*/  IADD3 R9, R0, 0xc0, RZ ;  /* 0x000000c000097810 */ /* 0x000fe40007ffe0ff */
[----:B------:R-:W-:Y:S01]  /*19e60*/  ISETP.GE.AND P2, PT, R7, c[0x0][0x3c8], PT ;  /* 0x0000f20007007a0c */ /* 0x000fe20003f46270 */
[----:B------:R-:W3:Y:S01]  /*19e70*/  LDS.128 R16, [R2+0x8080] ;  /* 0x0080800002107984 */ /* 0x000ee20000000c00 */
[----:B------:R-:W-:Y:S02]  /*19e80*/  ISETP.GE.AND P1, PT, R8, c[0x0][0x3c8], PT ;  /* 0x0000f20008007a0c */ /* 0x000fe40003f26270 */
[----:B------:R-:W-:Y:S01]  /*19e90*/  ISETP.GE.AND P0, PT, R9, c[0x0][0x3c8], PT ;  /* 0x0000f20009007a0c */ /* 0x000fe20003f06270 */
[----:B------:R4:W5:Y:S01]  /*19ea0*/  LDS.128 R12, [R2+0xc080] ;  /* 0x00c08000020c7984 */ /* 0x0009620000000c00 */
[----:B------:R-:W-:-:S07]  /*19eb0*/  ISETP.GE.AND P3, PT, R0, c[0x0][0x3c8], PT ;  /* 0x0000f20000007a0c */ /* 0x000fce0003f66270 */
[----:B------:R-:W-:-:S04]  /*19ec0*/  @!P2 SHF.R.S32.HI R3, RZ, 0x1f, R7 ;  /* 0x0000001fff03a819 */ /* 0x000fc80000011407 */
[----:B------:R-:W-:Y:S02]  /*19ed0*/  @!P0 SHF.R.S32.HI R6, RZ, 0x1f, R9 ;  /* 0x0000001fff068819 */ /* 0x000fe40000011409 */
[----:B------:R-:W-:Y:S01]  /*19ee0*/  @!P2 LEA.HI R7, R3, R7, RZ, 0x3 ;  /* 0x000000070307a211 */ /* 0x000fe200078f18ff */
[----:B------:R-:W-:Y:S01]  /*19ef0*/  @!P3 IMAD.WIDE R10, R0, 0x2, R4 ;  /* 0x00000002000ab825 */ /* 0x000fe200078e0204 */
[----:B----4-:R-:W-:-:S04]  /*19f00*/  @!P1 SHF.R.S32.HI R2, RZ, 0x1f, R8 ;  /* 0x0000001fff029819 */ /* 0x010fc80000011408 */
        /* <DEDUP_REMOVED lines=8> */
[----:B-1----:R2:W-:Y:S03]  /*19f90*/  @!P2 ST.E.128 [R8.64], R20 ;  /* 0x000000140800a985 */ /* 0x0025e6000c101d0e */
[----:B------:R-:W-:Y:S01]  /*19fa0*/  @!P0 IMAD.WIDE R2, R2, 0x2, R4 ;  /* 0x0000000202028825 */ /* 0x000fe200078e0204 */
[----:B---3--:R2:W-:Y:S04]  /*19fb0*/  @!P1 ST.E.128 [R6.64], R16 ;  /* 0x0000001006009985 */ /* 0x0085e8000c101d0e */
[----:B-----5:R2:W-:Y:S02]  /*19fc0*/  @!P0 ST.E.128 [R2.64], R12 ;  /* 0x0000000c02008985 */ /* 0x0205e4000c101d0e */
.L_x_1293:
[----:B--234-:R-:W-:Y:S05]  /*19fd0*/  BSYNC B0 ;  /* 0x0000000000007941 */ /* 0x01cfea0003800000 */
.L_x_1292:
        /* <DEDUP_REMOVED lines=30> */
.L_x_1295:
[----:B------:R-:W-:Y:S05]  /*1a1c0*/  BSYNC B0 ;  /* 0x0000000000007941 */ /* 0x000fea0003800000 */
.L_x_1294:
        /* <DEDUP_REMOVED lines=30> */
.L_x_1297:
[----:B------:R-:W-:Y:S05]  /*1a3b0*/  BSYNC B0 ;  /* 0x0000000000007941 */ /* 0x000fea0003800000 */
.L_x_1296:
        /* <DEDUP_REMOVED lines=31> */
.L_x_1290:
[----:B------:R-:W2:Y:S01]  /*1a5b0*/  LDL R8, [R1+0x70] ;  /* 0x0000700001087983 */ /* 0x000ea20000100800 */
[----:B------:R-:W-:Y:S01]  /*1a5c0*/  ISETP.NE.U32.AND P1, PT, RZ, c[0x0][0x508], PT ;  /* 0x00014200ff007a0c */ /* 0x000fe20003f25070 */
[----:B------:R-:W-:Y:S01]  /*1a5d0*/  IMAD.MOV.U32 R2, RZ, RZ, 0x4 ;  /* 0x00000004ff027424 */ /* 0x000fe200078e00ff */
[----:B------:R-:W-:Y:S02]  /*1a5e0*/  ISETP.NE.U32.AND P0, PT, RZ, c[0x0][0x500], PT ;  /* 0x00014000ff007a0c */ /* 0x000fe40003f05070 */
[----:B------:R-:W-:Y:S02]  /*1a5f0*/  ISETP.NE.AND.EX P1, PT, RZ, c[0x0][0x50c], PT, P1 ;  /* 0x00014300ff007a0c */ /* 0x000fe40003f25310 */
[----:B------:R-:W-:Y:S01]  /*1a600*/  ISETP.NE.AND.EX P0, PT, RZ, c[0x0][0x504], PT, P0 ;  /* 0x00014100ff007a0c */ /* 0x000fe20003f05300 */
[----:B------:R-:W-:Y:S02]  /*1a610*/  IMAD.MOV.U32 R16, RZ, RZ, c[0x0][0x388] ;  /* 0x0000e200ff107624 */ /* 0x000fe400078e00ff */
[----:B--2---:R-:W-:-:S08]  /*1a620*/  IMAD.WIDE R6, R8, R2, c[0x0][0x500] ;  /* 0x0001400008067625 */ /* 0x004fd000078e0202 */
[----:B------:R-:W-:Y:S02]  /*1a630*/  @P1 IMAD.WIDE R2, R8, R2, c[0x0][0x508] ;  /* 0x0001420008021625 */ /* 0x000fe400078e0202 */
[----:B------:R-:W2:Y:S04]  /*1a640*/  @P0 LDG.E R0, [R6.64] ;  /* 0x0000000e06000981 */ /* 0x000ea8000c1e1900 */
[----:B------:R3:W5:Y:S01]  /*1a650*/  @P1 LDG.E R16, [R2.64] ;  /* 0x0000000e02101981 */ /* 0x000762000c1e1900 */
[----:B------:R-:W-:Y:S02]  /*1a660*/  CS2R R4, SRZ ;  /* 0x0000000000047805 */ /* 0x000fe4000001ff00 */
[--C-:B--2---:R-:W-:Y:S01]  /*1a670*/  @P0 SHF.R.S32.HI R5, RZ, 0x1f, R0.reuse ;  /* 0x0000001fff050819 */ /* 0x104fe20000011400 */
[----:B------:R-:W-:Y:S01]  /*1a680*/  @P0 IMAD.MOV.U32 R4, RZ, RZ, R0 ;  /* 0x000000ffff040224 */ /* 0x000fe200078e0000 */
[----:B------:R-:W-:Y:S05]  /*1a690*/  @P1 BRA `(.L_x_1298) ;  /* 0x0000004000001947 */ /* 0x000fea0003800000 */
[----:B---3--:R-:W-:Y:S05]  /*1a6a0*/  @!P0 BRA `(.L_x_1298) ;  /* 0x0000003000008947 */ /* 0x008fea0003800000 */
[----:B------:R2:W3:Y:S04]  /*1a6b0*/  LDG.E R0, [R6.64] ;  /* 0x0000000e06007981 */ /* 0x0004e8000c1e1900 */
[----:B--2---:R-:W3:Y:S02]  /*1a6c0*/  LDG.E R6, [R6.64+0x4] ;  /* 0x0000040e06067981 */ /* 0x004ee4000c1e1900 */
[----:B---3-5:R-:W-:-:S02]  /*1a6d0*/  IADD3 R16, -R0, R6, RZ ;  /* 0x0000000600107210 */ /* 0x028fc40007ffe1ff */
.L_x_1298:
[----:B---3--:R-:W2:Y:S01]  /*1a6e0*/  S2R R10, SR_TID.X ;  /* 0x00000000000a7919 */ /* 0x008ea20000002100 */
[----:B------:R-:W-:Y:S01]  /*1a6f0*/  SHF.R.S32.HI R0, RZ, 0x1f, R8 ;  /* 0x0000001fff007819 */ /* 0x000fe20000011408 */
[----:B------:R-:W-:Y:S01]  /*1a700*/  BSSY B0, `(.L_x_1299) ;  /* 0x0000029000007945 */ /* 0x000fe20003800000 */
[----:B------:R-:W-:Y:S01]  /*1a710*/  SEL R9, R8, RZ, !P0 ;  /* 0x000000ff08097207 */ /* 0x000fe20004000000 */
[----:B------:R-:W3:Y:S01]  /*1a720*/  S2R R2, SR_CTAID.Y ;  /* 0x0000000000027919 */ /* 0x000ee20000002600 */
[----:B------:R-:W-:-:S03]  /*1a730*/  SEL R11, R0, RZ, !P0 ;  /* 0x000000ff000b7207 */ /* 0x000fc60004000000 */
[----:B------:R-:W4:Y:S01]  /*1a740*/  S2R R12, SR_CTAID.Y ;  /* 0x00000000000c7919 */ /* 0x000f220000002600 */
[----:B--2---:R-:W-:Y:S02]  /*1a750*/  ISETP.GE.AND P1, PT, R10, 0x80, PT ;  /* 0x000000800a00780c */ /* 0x004fe40003f26270 */
[----:B---3--:R-:W-:-:S11]  /*1a760*/  SHF.R.S32.HI R13, RZ, 0x1f, R2 ;  /* 0x0000001fff0d7819 */ /* 0x008fd60000011402 */
[----:B------:R-:W-:Y:S05]  /*1a770*/  @P1 BRA `(.L_x_1300) ;  /* 0x0000021000001947 */ /* 0x000fea0003800000 */
[----:B----4-:R-:W2:Y:S01]  /*1a780*/  S2R R8, SR_CTAID.X ;  /* 0x0000000000087919 */ /* 0x010ea20000002500 */
[----:B-----5:R-:W-:Y:S01]  /*1a790*/  IMAD R0, R16, c[0x0][0x4e8], RZ ;  /* 0x00013a0010007a24 */ /* 0x020fe200078e02ff */
[----:B--2---:R-:W-:-:S04]  /*1a7a0*/  LEA R8, R8, R10, 0x7 ;  /* 0x0000000a08087211 */ /* 0x004fc800078e38ff */
[----:B------:R-:W-:-:S13]  /*1a7b0*/  ISETP.GE.AND P0, PT, R8, R0, PT ;  /* 0x000000000800720c */ /* 0x000fda0003f06270 */
[----:B------:R-:W-:Y:S05]  /*1a7c0*/  @P0 BRA `(.L_x_1300) ;  /* 0x000001c000000947 */ /* 0x000fea0003800000 */
[----:B------:R-:W-:Y:S01]  /*1a7d0*/  MOV R0, c[0x0][0x4e8] ;  /* 0x00013a0000007a02 */ /* 0x000fe20000000f00 */
[----:B------:R-:W-:Y:S01]  /*1a7e0*/  IMAD R6, R13, c[0x0][0x490], RZ ;  /* 0x000124000d067a24 */ /* 0x000fe200078e02ff */
[----:B------:R-:W-:Y:S01]  /*1a7f0*/  MOV R2, R4 ;  /* 0x0000000400027202 */ /* 0x000fe20000000f00 */
[----:B------:R-:W-:Y:S01]  /*1a800*/  IMAD.MOV.U32 R3, RZ, RZ, R5 ;  /* 0x000000ffff037224 */ /* 0x000fe200078e0005 */
[----:B------:R-:W-:Y:S01]  /*1a810*/  ISETP.NE.AND P0, PT, R0, 0x1, PT ;  /* 0x000000010000780c */ /* 0x000fe20003f05270 */
[C---:B------:R-:W-:Y:S01]  /*1a820*/  IMAD R6, R12.reuse, c[0x0][0x494], R6 ;  /* 0x000125000c067a24 */ /* 0x040fe200078e0206 */
[----:B------:R-:W-:Y:S01]  /*1a830*/  MOV R0, R8 ;  /* 0x0000000800007202 */ /* 0x000fe20000000f00 */
[----:B------:R-:W-:-:S05]  /*1a840*/  IMAD.WIDE.U32 R2, R12, c[0x0][0x490], R2 ;  /* 0x000124000c027a25 */ /* 0x000fca00078e0002 */
[----:B------:R-:W-:-:S05]  /*1a850*/  IADD3 R3, R6, R3, RZ ;  /* 0x0000000306037210 */ /* 0x000fca0007ffe0ff */
[----:B------:R-:W-:-:S04]  /*1a860*/  @P0 IMAD.HI.U32 R7, R8, c[0x0][0x4ec], RZ ;  /* 0x00013b0008070a27 */ /* 0x000fc800078e00ff */
[----:B------:R-:W-:Y:S01]  /*1a870*/  IMAD.WIDE.U32 R2, R9, c[0x0][0x498], R2 ;  /* 0x0001260009027a25 */ /* 0x000fe200078e0002 */
[----:B------:R-:W-:-:S03]  /*1a880*/  @P0 SHF.R.U32.HI R0, RZ, c[0x0][0x4f0], R7 ;  /* 0x00013c00ff000a19 */ /* 0x000fc60000011607 */
[----:B------:R-:W-:Y:S01]  /*1a890*/  IMAD R7, R11, c[0x0][0x498], RZ ;  /* 0x000126000b077a24 */ /* 0x000fe200078e02ff */
[----:B------:R-:W-:Y:S01]  /*1a8a0*/  IADD3 R2, P0, R0, R2, RZ ;  /* 0x0000000200027210 */ /* 0x000fe20007f1e0ff */
[----:B------:R-:W-:Y:S02]  /*1a8b0*/  IMAD.MOV R6, RZ, RZ, -R0 ;  /* 0x000000ffff067224 */ /* 0x000fe400078e0a00 */
[----:B------:R-:W-:Y:S02]  /*1a8c0*/  IMAD R7, R9, c[0x0][0x49c], R7 ;  /* 0x0001270009077a24 */ /* 0x000fe400078e0207 */
[----:B------:R-:W-:Y:S01]  /*1a8d0*/  IMAD R6, R6, c[0x0][0x4e8], R8 ;  /* 0x00013a0006067a24 */ /* 0x000fe200078e0208 */
[----:B------:R-:W-:-:S04]  /*1a8e0*/  SHF.R.S32.HI R8, RZ, 0x1f, R0 ;  /* 0x0000001fff087819 */ /* 0x000fc80000011400 */
[----:B------:R-:W-:Y:S02]  /*1a8f0*/  SHF.R.S32.HI R0, RZ, 0x1f, R6 ;  /* 0x0000001fff007819 */ /* 0x000fe40000011406 */
[----:B------:R-:W-:-:S03]  /*1a900*/  IADD3.X R3, R8, R3, R7, P0, !PT ;  /* 0x0000000308037210 */ /* 0x000fc600007fe407 */
[----:B------:R-:W-:Y:S02]  /*1a910*/  IMAD R0, R0, c[0x0][0x488], RZ ;  /* 0x0001220000007a24 */ /* 0x000fe400078e02ff */
[----:B------:R-:W-:-:S04]  /*1a920*/  IMAD.WIDE.U32 R2, R6, c[0x0][0x488], R2 ;  /* 0x0001220006027a25 */ /* 0x000fc800078e0002 */
[----:B------:R-:W-:Y:S01]  /*1a930*/  IMAD R0, R6, c[0x0][0x48c], R0 ;  /* 0x0001230006007a24 */ /* 0x000fe200078e0200 */
[----:B------:R-:W-:-:S04]  /*1a940*/  LEA R6, P0, R2, c[0x0][0x450], 0x2 ;  /* 0x0001140002067a11 */ /* 0x000fc800078010ff */
[----:B------:R-:W-:-:S04]  /*1a950*/  IADD3 R0, R3, R0, RZ ;  /* 0x0000000003007210 */ /* 0x000fc80007ffe0ff */
[----:B------:R-:W-:Y:S02]  /*1a960*/  LEA.HI.X R7, R2, c[0x0][0x454], R0, 0x2, P0 ;  /* 0x0001150002077a11 */ /* 0x000fe400000f1400 */
[----:B------:R-:W-:-:S05]  /*1a970*/  MOV R0, 0xff800000 ;  /* 0xff80000000007802 */ /* 0x000fca0000000f00 */
[----:B------:R2:W-:Y:S02]  /*1a980*/  STG.E [R6.64], R0 ;  /* 0x0000000006007986 */ /* 0x0005e4000c10190e */
.L_x_1300:
[----:B----4-:R-:W-:Y:S05]  /*1a990*/  BSYNC B0 ;  /* 0x0000000000007941 */ /* 0x010fea0003800000 */
.L_x_1299:
[----:B------:R-:W3:Y:S01]  /*1a9a0*/  S2R R14, SR_CTAID.X ;  /* 0x00000000000e7919 */ /* 0x000ee20000002500 */
[----:B--2---:R-:W-:Y:S01]  /*1a9b0*/  IMAD R0, R5, c[0x0][0x3a0], RZ ;  /* 0x0000e80005007a24 */ /* 0x004fe200078e02ff */
[----:B------:R-:W-:Y:S01]  /*1a9c0*/  SHF.R.S32.HI R5, RZ, 0x1f, R10 ;  /* 0x0000001fff057819 */ /* 0x000fe2000001140a */
[C---:B------:R-:W-:Y:S01]  /*1a9d0*/  IMAD.WIDE.U32 R2, R4.reuse, c[0x0][0x3a0], RZ ;  /* 0x0000e80004027a25 */ /* 0x040fe200078e00ff */
[----:B------:R-:W-:Y:S02]  /*1a9e0*/  MOV R6, c[0x0][0x4e8] ;  /* 0x00013a0000067a02 */ /* 0x000fe40000000f00 */
[----:B------:R-:W-:Y:S01]  /*1a9f0*/  LEA.HI R5, R5, R10, RZ, 0x3 ;  /* 0x0000000a05057211 */ /* 0x000fe200078f18ff */
[----:B------:R-:W-:Y:S01]  /*1aa00*/  IMAD R0, R4, c[0x0][0x3a4], R0 ;  /* 0x0000e90004007a24 */ /* 0x000fe200078e0200 */
[----:B------:R-:W-:Y:S01]  /*1aa10*/  ISETP.NE.AND P0, PT, R6, 0x1, PT ;  /* 0x000000010600780c */ /* 0x000fe20003f05270 */
[----:B------:R-:W-:Y:S01]  /*1aa20*/  IMAD R6, R11, c[0x0][0x3f0], RZ ;  /* 0x0000fc000b067a24 */ /* 0x000fe200078e02ff */
[----:B------:R-:W-:-:S02]  /*1aa30*/  LOP3.LUT R4, R5, 0xfffffff8, RZ, 0xc0, !PT ;  /* 0xfffffff805047812 */ /* 0x000fc400078ec0ff */
[----:B------:R-:W-:Y:S01]  /*1aa40*/  IADD3 R3, R3, R0, RZ ;  /* 0x0000000003037210 */ /* 0x000fe20007ffe0ff */
[----:B------:R-:W-:Y:S02]  /*1aa50*/  IMAD R0, R13, c[0x0][0x3e8], RZ ;  /* 0x0000fa000d007a24 */ /* 0x000fe400078e02ff */
[----:B------:R-:W-:Y:S01]  /*1aa60*/  IMAD.IADD R8, R10, 0x1, -R4 ;  /* 0x000000010a087824 */ /* 0x000fe200078e0a04 */
[----:B------:R-:W-:Y:S01]  /*1aa70*/  SHF.R.S32.HI R10, RZ, 0x3, R5 ;  /* 0x00000003ff0a7819 */ /* 0x000fe20000011405 */
[C---:B------:R-:W-:Y:S02]  /*1aa80*/  IMAD R0, R12.reuse, c[0x0][0x3ec], R0 ;  /* 0x0000fb000c007a24 */ /* 0x040fe400078e0200 */
[----:B------:R-:W-:Y:S01]  /*1aa90*/  IMAD.WIDE.U32 R2, R12, c[0x0][0x3e8], R2 ;  /* 0x0000fa000c027a25 */ /* 0x000fe200078e0002 */
[----:B------:R-:W-:-:S03]  /*1aaa0*/  LEA R4, R8, R10, 0x5 ;  /* 0x0000000a08047211 */ /* 0x000fc600078e28ff */
[----:B------:R-:W-:Y:S01]  /*1aab0*/  IMAD R7, R9, c[0x0][0x3f4], R6 ;  /* 0x0000fd0009077a24 */ /* 0x000fe200078e0206 */
[----:B------:R-:W-:Y:S01]  /*1aac0*/  IADD3 R3, R0, R3, RZ ;  /* 0x0000000300037210 */ /* 0x000fe20007ffe0ff */
[C---:B---3--:R-:W-:Y:S01]  /*1aad0*/  IMAD R4, R14.reuse, 0x80, R4 ;  /* 0x000000800e047824 */ /* 0x048fe200078e0204 */
[----:B------:R-:W-:-:S03]  /*1aae0*/  LEA R14, R14, R10, 0x7 ;  /* 0x0000000a0e0e7211 */ /* 0x000fc600078e38ff */
[----:B------:R-:W-:Y:S01]  /*1aaf0*/  @P0 IMAD.HI.U32 R5, R4, c[0x0][0x4ec], RZ ;  /* 0x00013b0004050a27 */ /* 0x000fe200078e00ff */
[----:B------:R-:W-:-:S03]  /*1ab00*/  MOV R0, R4 ;  /* 0x0000000400007202 */ /* 0x000fc60000000f00 */
[----:B------:R-:W-:Y:S01]  /*1ab10*/  IMAD.WIDE.U32 R2, R9, c[0x0][0x3f0], R2 ;  /* 0x0000fc0009027a25 */ /* 0x000fe200078e0002 */
[----:B------:R-:W-:-:S04]  /*1ab20*/  @P0 SHF.R.U32.HI R0, RZ, c[0x0][0x4f0], R5 ;  /* 0x00013c00ff000a19 */ /* 0x000fc80000011605 */
[--C-:B------:R-:W-:Y:S01]  /*1ab30*/  SHF.R.S32.HI R6, RZ, 0x1f, R0.reuse ;  /* 0x0000001fff067819 */ /* 0x100fe20000011400 */
[----:B------:R-:W-:Y:S01]  /*1ab40*/  IMAD.MOV R5, RZ, RZ, -R0 ;  /* 0x000000ffff057224 */ /* 0x000fe200078e0a00 */
[----:B------:R-:W-:-:S03]  /*1ab50*/  IADD3 R3, R3, R7, RZ ;  /* 0x0000000703037210 */ /* 0x000fc60007ffe0ff */
[----:B------:R-:W-:Y:S02]  /*1ab60*/  IMAD R6, R6, c[0x0][0x3e0], RZ ;  /* 0x0000f80006067a24 */ /* 0x000fe400078e02ff */
[----:B------:R-:W-:Y:S02]  /*1ab70*/  IMAD R5, R5, c[0x0][0x4e8], R4 ;  /* 0x00013a0005057a24 */ /* 0x000fe400078e0204 */
[----:B------:R-:W-:-:S03]  /*1ab80*/  IMAD.WIDE.U32 R2, R0, c[0x0][0x3e0], R2 ;  /* 0x0000f80000027a25 */ /* 0x000fc600078e0002 */
[----:B------:R-:W-:Y:S01]  /*1ab90*/  SHF.R.S32.HI R4, RZ, 0x1f, R5 ;  /* 0x0000001fff047819 */ /* 0x000fe20000011405 */
[----:B------:R-:W-:-:S05]  /*1aba0*/  IMAD R0, R0, c[0x0][0x3e4], R6 ;  /* 0x0000f90000007a24 */ /* 0x000fca00078e0206 */
[----:B------:R-:W-:Y:S01]  /*1abb0*/  IADD3 R3, R3, R0, RZ ;  /* 0x0000000003037210 */ /* 0x000fe20007ffe0ff */
[----:B------:R-:W-:-:S04]  /*1abc0*/  IMAD R0, R4, c[0x0][0x3d8], RZ ;  /* 0x0000f60004007a24 */ /* 0x000fc800078e02ff */
[C---:B------:R-:W-:Y:S02]  /*1abd0*/  IMAD R4, R5.reuse, c[0x0][0x3dc], R0 ;  /* 0x0000f70005047a24 */ /* 0x040fe400078e0200 */
[----:B------:R-:W-:-:S04]  /*1abe0*/  IMAD.WIDE.U32 R2, R5, c[0x0][0x3d8], R2 ;  /* 0x0000f60005027a25 */ /* 0x000fc800078e0002 */
[----:B------:R-:W-:Y:S01]  /*1abf0*/  IMAD.SHL.U32 R0, R8, 0x8, RZ ;  /* 0x0000000808007824 */ /* 0x000fe200078e00ff */
[----:B------:R-:W-:Y:S02]  /*1ac00*/  IADD3 R3, R3, R4, RZ ;  /* 0x0000000403037210 */ /* 0x000fe40007ffe0ff */
[----:B------:R-:W-:Y:S02]  /*1ac10*/  LEA R17, P0, R2, c[0x0][0x380], 0x1 ;  /* 0x0000e00002117a11 */ /* 0x000fe400078008ff */
[----:B------:R-:W-:Y:S02]  /*1ac20*/  IADD3 R13, R0, 0x40, RZ ;  /* 0x00000040000d7810 */ /* 0x000fe40007ffe0ff */
[----:B------:R-:W-:Y:S02]  /*1ac30*/  LEA.HI.X R15, R2, c[0x0][0x384], R3, 0x1, P0 ;  /* 0x0000e100020f7a11 */ /* 0x000fe400000f0c03 */
[C---:B------:R-:W-:Y:S02]  /*1ac40*/  IADD3 R11, R0.reuse, 0x80, RZ ;  /* 0x00000080000b7810 */ /* 0x040fe40007ffe0ff */
[----:B------:R-:W-:Y:S01]  /*1ac50*/  IADD3 R12, R0, 0xc0, RZ ;  /* 0x000000c0000c7810 */ /* 0x000fe20007ffe0ff */
[----:B------:R-:W-:Y:S05]  /*1ac60*/  BRA.DIV ~URZ, `(.L_x_1301) ;  /* 0x000022e27f007947 */ /* 0x000fea000b800000 */
[----:B------:R2:W3:Y:S02]  /*1ac70*/  SHFL.IDX PT, R4, R15, RZ, 0x181f ;  /* 0x00181fff0f047589 */ /* 0x0004e400000e0000 */
.L_x_1357:
[----:B------:R-:W-:Y:S05]  /*1ac80*/  BRA.DIV ~URZ, `(.L_x_1302) ;  /* 0x000023427f007947 */ /* 0x000fea000b800000 */
[----:B------:R4:W1:Y:S02]  /*1ac90*/  SHFL.IDX PT, R2, R17, RZ, 0x181f ;  /* 0x00181fff11027589 */ /* 0x00086400000e0000 */
.L_x_1358:
[----:B-----5:R-:W-:Y:S01]  /*1aca0*/  IMAD R16, R16, c[0x0][0x4e8], RZ ;  /* 0x00013a0010107a24 */ /* 0x020fe200078e02ff */
[----:B------:R-:W-:Y:S01]  /*1acb0*/  BSSY B0, `(.L_x_1303) ;  /* 0x0000019000007945 */ /* 0x000fe20003800000 */
[----:B---3--:R-:W-:-:S03]  /*1acc0*/  MOV R3, R4 ;  /* 0x0000000400037202 */ /* 0x008fc60000000f00 */
[----:B------:R-:W-:-:S13]  /*1acd0*/  ISETP.GE.AND P0, PT, R14, R16, PT ;  /* 0x000000100e00720c */ /* 0x000fda0003f06270 */
        /* <DEDUP_REMOVED lines=9> */
[----:B-1----:R-:W-:Y:S01]  /*1ad70*/  @!P3 IMAD.WIDE R8, R0, 0x2, R2 ;  /* 0x000000020008b825 */ /* 0x002fe200078e0202 */
        /* <DEDUP_REMOVED lines=12> */
.L_x_1304:
[----:B------:R-:W-:Y:S05]  /*1ae40*/  BSYNC B0 ;  /* 0x0000000000007941 */ /* 0x000fea0003800000 */
.L_x_1303:
[----:B------:R-:W-:Y:S05]  /*1ae50*/  BRA.DIV ~URZ, `(.L_x_1305) ;  /* 0x000021f27f007947 */ /* 0x000fea000b800000 */
[----:B-1----:R1:W3:Y:S04]  /*1ae60*/  SHFL.IDX PT, R4, R15, 0x1, 0x181f ;  /* 0x00381f000f047f89 */ /* 0x0022e800000e0000 */
[----:B------:R1:W2:Y:S02]  /*1ae70*/  SHFL.IDX PT, R2, R17, 0x1, 0x181f ;  /* 0x00381f0011027f89 */ /* 0x0002a400000e0000 */
.L_x_1359:
[----:B------:R-:W-:Y:S01]  /*1ae80*/  IADD3 R3, R14, 0x20, RZ ;  /* 0x000000200e037810 */ /* 0x000fe20007ffe0ff */
[----:B------:R-:W-:Y:S03]  /*1ae90*/  BSSY B0, `(.L_x_1306) ;  /* 0x0000019000007945 */ /* 0x000fe60003800000 */
[----:B------:R-:W-:Y:S01]  /*1aea0*/  ISETP.GE.AND P0, PT, R3, R16, PT ;  /* 0x000000100300720c */ /* 0x000fe20003f06270 */
[----:B---3--:R-:W-:-:S12]  /*1aeb0*/  IMAD.MOV.U32 R3, RZ, RZ, R4 ;  /* 0x000000ffff037224 */ /* 0x008fd800078e0004 */
        /* <DEDUP_REMOVED lines=9> */
[----:B--2---:R-:W-:Y:S01]  /*1af50*/  @!P3 IMAD.WIDE R8, R0, 0x2, R2 ;  /* 0x000000020008b825 */ /* 0x004fe200078e0202 */
        /* <DEDUP_REMOVED lines=12> */
.L_x_1307:
[----:B------:R-:W-:Y:S05]  /*1b020*/  BSYNC B0 ;  /* 0x0000000000007941 */ /* 0x000fea0003800000 */
.L_x_1306:
[----:B------:R-:W-:Y:S05]  /*1b030*/  BRA.DIV ~URZ, `(.L_x_1308) ;  /* 0x000021027f007947 */ /* 0x000fea000b800000 */
[----:B--2---:R2:W3:Y:S02]  /*1b040*/  SHFL.IDX PT, R4, R15, 0x2, 0x181f ;  /* 0x00581f000f047f89 */ /* 0x0044e400000e0000 */
.L_x_1360:
[----:B------:R-:W-:Y:S05]  /*1b050*/  BRA.DIV ~URZ, `(.L_x_1309) ;  /* 0x000021627f007947 */ /* 0x000fea000b800000 */
[----:B------:R1:W2:Y:S02]  /*1b060*/  SHFL.IDX PT, R2, R17, 0x2, 0x181f ;  /* 0x00581f0011027f89 */ /* 0x0002a400000e0000 */
.L_x_1361:
        /* <DEDUP_REMOVED lines=26> */
.L_x_1311:
[----:B------:R-:W-:Y:S05]  /*1b210*/  BSYNC B0 ;  /* 0x0000000000007941 */ /* 0x000fea0003800000 */
.L_x_1310:
[----:B------:R-:W-:Y:S05]  /*1b220*/  BRA.DIV ~URZ, `(.L_x_1312) ;  /* 0x000020127f007947 */ /* 0x000fea000b800000 */
[----:B--2---:R2:W3:Y:S04]  /*1b230*/  SHFL.IDX PT, R4, R15, 0x3, 0x181f ;  /* 0x00781f000f047f89 */ /* 0x0044e800000e0000 */
[----:B------:R2:W1:Y:S02]  /*1b240*/  SHFL.IDX PT, R2, R17, 0x3, 0x181f ;  /* 0x00781f0011027f89 */ /* 0x00046400000e0000 */
.L_x_1362:
[----:B------:R-:W-:-:S04]  /*1b250*/  IADD3 R3, R14, 0x60, RZ ;  /* 0x000000600e037810 */ /* 0x000fc80007ffe0ff */
[----:B------:R-:W-:Y:S01]  /*1b260*/  ISETP.GE.AND P0, PT, R3, R16, PT ;  /* 0x000000100300720c */ /* 0x000fe20003f06270 */
[----:B---3--:R-:W-:-:S12]  /*1b270*/  IMAD.MOV.U32 R3, RZ, RZ, R4 ;  /* 0x000000ffff037224 */ /* 0x008fd800078e0004 */
[----:B------:R-:W-:Y:S05]  /*1b280*/  @P0 EXIT ;  /* 0x000000000000094d */ /* 0x000fea0003800000 */
[----:B------:R-:W-:Y:S02]  /*1b290*/  ISETP.GE.AND P1, PT, R13, c[0x0][0x3c8], PT ;  /* 0x0000f2000d007a0c */ /* 0x000fe40003f26270 */
[----:B------:R-:W-:Y:S02]  /*1b2a0*/  ISETP.GE.AND P0, PT, R11, c[0x0][0x3c8], PT ;  /* 0x0000f2000b007a0c */ /* 0x000fe40003f06270 */
[----:B------:R-:W-:-:S09]  /*1b2b0*/  ISETP.GE.AND P2, PT, R0, c[0x0][0x3c8], PT ;  /* 0x0000f20000007a0c */ /* 0x000fd20003f46270 */
[----:B------:R-:W-:Y:S02]  /*1b2c0*/  @!P1 SHF.R.S32.HI R5, RZ, 0x1f, R13 ;  /* 0x0000001fff059819 */ /* 0x000fe4000001140d */
[----:B------:R-:W-:Y:S02]  /*1b2d0*/  @!P0 SHF.R.S32.HI R4, RZ, 0x1f, R11 ;  /* 0x0000001fff048819 */ /* 0x000fe4000001140b */
[----:B------:R-:W-:Y:S01]  /*1b2e0*/  @!P1 LEA.HI R5, R5, R13, RZ, 0x3 ;  /* 0x0000000d05059211 */ /* 0x000fe200078f18ff */
[--C-:B-1----:R-:W-:Y:S01]  /*1b2f0*/  @!P2 IMAD.WIDE R8, R0, 0x2, R2.reuse ;  /* 0x000000020008a825 */ /* 0x102fe200078e0202 */
        /* <DEDUP_REMOVED lines=16> */
.L_x_1183:
[----:B------:R-:W-:Y:S01]  /*1b400*/  IMAD.MOV.U32 R188, RZ, RZ, R18 ;  /* 0x000000ffffbc7224 */ /* 0x000fe200078e0012 */
[----:B------:R-:W-:Y:S01]  /*1b410*/  MOV R3, 0x181f ;  /* 0x0000181f00037802 */ /* 0x000fe20000000f00 */
[----:B------:R-:W-:Y:S01]  /*1b420*/  IMAD.MOV.U32 R189, RZ, RZ, RZ ;  /* 0x000000ffffbd7224 */ /* 0x000fe200078e00ff */
[----:B------:R-:W-:Y:S02]  /*1b430*/  MOV R191, 0xffffffff ;  /* 0xffffffff00bf7802 */ /* 0x000fe40000000f00 */
[----:B------:R-:W-:Y:S02]  /*1b440*/  MOV R2, 0x1b460 ;  /* 0x0001b46000027802 */ /* 0x000fe40000000f00 */
[----:B------:R-:W-:Y:S05]  /*1b450*/  CALL.REL.NOINC `($__internal_6_$__cuda_sm70_shflsync_idx_p) ;  /* 0x0000cdc000007944 */ /* 0x000fea0003c00000 */
[----:B------:R-:W-:Y:S01]  /*1b460*/  MOV R0, R190 ;  /* 0x000000be00007202 */ /* 0x000fe20000000f00 */
[----:B------:R-:W-:Y:S05]  /*1b470*/  BRA `(.L_x_1313) ;  /* 0xfffed1b000007947 */ /* 0x000fea000383ffff */
.L_x_1184:
[----:B------:R-:W-:Y:S01]  /*1b480*/  IMAD.MOV.U32 R188, RZ, RZ, R20 ;  /* 0x000000ffffbc7224 */ /* 0x000fe200078e0014 */
[----:B------:R-:W-:Y:S01]  /*1b490*/  MOV R3, 0x181f ;  /* 0x0000181f00037802 */ /* 0x000fe20000000f00 */
[----:B------:R-:W-:Y:S01]  /*1b4a0*/  IMAD.MOV.U32 R189, RZ, RZ, RZ ;  /* 0x000000ffffbd7224 */ /* 0x000fe200078e00ff */
[----:B------:R-:W-:-:S02]  /*1b4b0*/  MOV R191, 0xffffffff ;  /* 0xffffffff00bf7802 */ /* 0x000fc40000000f00 */
[----:B------:R-:W-:Y:S02]  /*1b4c0*/  MOV R2, 0x1b4e0 ;  /* 0x0001b4e000027802 */ /* 0x000fe40000000f00 */
[----:B-12---:R-:W-:Y:S05]  /*1b4d0*/  CALL.REL.NOINC `($__internal_6_$__cuda_sm70_shflsync_idx_p) ;  /* 0x0000cd4000007944 */ /* 0x006fea0003c00000 */
[----:B------:R-:W-:Y:S01]  /*1b4e0*/  MOV R2, R190 ;  /* 0x000000be00027202 */ /* 0x000fe20000000f00 */
[----:B------:R-:W-:Y:S05]  /*1b4f0*/  BRA `(.L_x_1314) ;  /* 0xfffed15000007947 */ /* 0x000fea000383ffff */
.L_x_1187:
[----:B------:R-:W-:Y:S01]  /*1b500*/  IMAD.MOV.U32 R188, RZ, RZ, R18 ;  /* 0x000000ffffbc7224 */ /* 0x000fe200078e0012 */
[----:B--2---:R-:W-:Y:S01]  /*1b510*/  MOV R3, 0x181f ;  /* 0x0000181f00037802 */ /* 0x004fe20000000f00 */
[----:B------:R-:W-:Y:S01]  /*1b520*/  IMAD.MOV.U32 R189, RZ, RZ, 0x1 ;  /* 0x00000001ffbd7424 */ /* 0x000fe200078e00ff */
[----:B------:R-:W-:Y:S02]  /*1b530*/  MOV R191, 0xffffffff ;  /* 0xffffffff00bf7802 */ /* 0x000fe40000000f00 */
[----:B----4-:R-:W-:Y:S02]  /*1b540*/  MOV R2, 0x1b560 ;  /* 0x0001b56000027802 */ /* 0x010fe40000000f00 */
[----:B-1-3--:R-:W-:Y:S05]  /*1b550*/  CALL.REL.NOINC `($__internal_6_$__cuda_sm70_shflsync_idx_p) ;  /* 0x0000ccc000007944 */ /* 0x00afea0003c00000 */
[----:B------:R-:W-:Y:S01]  /*1b560*/  IMAD.MOV.U32 R4, RZ, RZ, R190 ;  /* 0x000000ffff047224 */ /* 0x000fe200078e00be */
[----:B------:R-:W-:Y:S01]  /*1b570*/  MOV R188, R20 ;  /* 0x0000001400bc7202 */ /* 0x000fe20000000f00 */
[----:B------:R-:W-:Y:S01]  /*1b580*/  IMAD.MOV.U32 R189, RZ, RZ, 0x1 ;  /* 0x00000001ffbd7424 */ /* 0x000fe200078e00ff */
[----:B------:R-:W-:Y:S01]  /*1b590*/  MOV R3, 0x181f ;  /* 0x0000181f00037802 */ /* 0x000fe20000000f00 */
[----:B------:R-:W-:Y:S01]  /*1b5a0*/  IMAD.MOV.U32 R191, RZ, RZ, -0x1 ;  /* 0xffffffffffbf7424 */ /* 0x000fe200078e00ff */
[----:B------:R-:W-:-:S02]  /*1b5b0*/  MOV R2, 0x1b5d0 ;  /* 0x0001b5d000027802 */ /* 0x000fc40000000f00 */
[----:B------:R-:W-:Y:S05]  /*1b5c0*/  CALL.REL.NOINC `($__internal_6_$__cuda_sm70_shflsync_idx_p) ;  /* 0x0000cc5000007944 */ /* 0x000fea0003c00000 */
[----:B------:R-:W-:Y:S01]  /*1b5d0*/  MOV R2, R190 ;  /* 0x000000be00027202 */ /* 0x000fe20000000f00 */
[----:B------:R-:W-:Y:S05]  /*1b5e0*/  BRA `(.L_x_1315) ;  /* 0xfffed25000007947 */ /* 0x000fea000383ffff */
.L_x_1190:
[----:B------:R-:W-:Y:S01]  /*1b5f0*/  IMAD.MOV.U32 R188, RZ, RZ, R18 ;  /* 0x000000ffffbc7224 */ /* 0x000fe200078e0012 */
[----:B--2---:R-:W-:Y:S01]  /*1b600*/  MOV R3, 0x181f ;  /* 0x0000181f00037802 */ /* 0x004fe20000000f00 */
[----:B------:R-:W-:Y:S01]  /*1b610*/  IMAD.MOV.U32 R189, RZ, RZ, 0x2 ;  /* 0x00000002ffbd7424 */ /* 0x000fe200078e00ff */
[----:B------:R-:W-:-:S02]  /*1b620*/  MOV R191, 0xffffffff ;  /* 0xffffffff00bf7802 */ /* 0x000fc40000000f00 */
[----:B------:R-:W-:Y:S02]  /*1b630*/  MOV R2, 0x1b650 ;  /* 0x0001b65000027802 */ /* 0x000fe40000000f00 */
[----:B-1-3--:R-:W-:Y:S05]  /*1b640*/  CALL.REL.NOINC `($__internal_6_$__cuda_sm70_shflsync_idx_p) ;  /* 0x0000cbd000007944 */ /* 0x00afea0003c00000 */
[----:B------:R-:W-:Y:S01]  /*1b650*/  MOV R4, R190 ;  /* 0x000000be00047202 */ /* 0x000fe20000000f00 */
[----:B------:R-:W-:Y:S05]  /*1b660*/  BRA `(.L_x_1316) ;  /* 0xfffed3a000007947 */ /* 0x000fea000383ffff */
.L_x_1191:
[----:B------:R-:W-:Y:S01]  /*1b670*/  IMAD.MOV.U32 R188, RZ, RZ, R20 ;  /* 0x000000ffffbc7224 */ /* 0x000fe200078e0014 */
[----:B--2---:R-:W-:Y:S01]  /*1b680*/  MOV R3, 0x181f ;  /* 0x0000181f00037802 */ /* 0x004fe20000000f00 */
[----:B------:R-:W-:Y:S01]  /*1b690*/  IMAD.MOV.U32 R189, RZ, RZ, 0x2 ;  /* 0x00000002ffbd7424 */ /* 0x000fe200078e00ff */
[----:B------:R-:W-:Y:S02]  /*1b6a0*/  MOV R191, 0xffffffff ;  /* 0xffffffff00bf7802 */ /* 0x000fe40000000f00 */
[----:B------:R-:W-:Y:S02]  /*1b6b0*/  MOV R2, 0x1b6d0 ;  /* 0x0001b6d000027802 */ /* 0x000fe40000000f00 */
[----:B-1-34-:R-:W-:Y:S05]  /*1b6c0*/  CALL.REL.NOINC `($__internal_6_$__cuda_sm70_shflsync_idx_p) ;  /* 0x0000cb5000007944 */ /* 0x01afea0003c00000 */
[----:B------:R-:W-:Y:S01]  /*1b6d0*/  MOV R2, R190 ;  /* 0x000000be00027202 */ /* 0x000fe20000000f00 */
[----:B------:R-:W-:Y:S05]  /*1b6e0*/  BRA `(.L_x_1317) ;  /* 0xfffed34000007947 */ /* 0x000fea000383ffff */
.L_x_1194:
[----:B------:R-:W-:Y:S01]  /*1b6f0*/  IMAD.MOV.U32 R188, RZ, RZ, R18 ;  /* 0x000000ffffbc7224 */ /* 0x000fe200078e0012 */
[----:B-1----:R-:W-:Y:S01]  /*1b700*/  MOV R3, 0x181f ;  /* 0x0000181f00037802 */ /* 0x002fe20000000f00 */
[----:B------:R-:W-:Y:S01]  /*1b710*/  IMAD.MOV.U32 R189, RZ, RZ, 0x3 ;  /* 0x00000003ffbd7424 */ /* 0x000fe200078e00ff */
[----:B------:R-:W-:-:S02]  /*1b720*/  MOV R191, 0xffffffff ;  /* 0xffffffff00bf7802 */ /* 0x000fc40000000f00 */
[----:B---3--:R-:W-:Y:S02]  /*1b730*/  MOV R2, 0x1b750 ;  /* 0x0001b75000027802 */ /* 0x008fe40000000f00 */
[----:B--2-4-:R-:W-:Y:S05]  /*1b740*/  CALL.REL.NOINC `($__internal_6_$__cuda_sm70_shflsync_idx_p) ;  /* 0x0000cad000007944 */ /* 0x014fea0003c00000 */
[----:B------:R-:W-:Y:S01]  /*1b750*/  IMAD.MOV.U32 R11, RZ, RZ, R190 ;  /* 0x000000ffff0b7224 */ /* 0x000fe200078e00be */
[----:B------:R-:W-:Y:S01]  /*1b760*/  MOV R188, R20 ;  /* 0x0000001400bc7202 */ /* 0x000fe20000000f00 */
[----:B------:R-:W-:Y:S01]  /*1b770*/  IMAD.MOV.U32 R189, RZ, RZ, 0x3 ;  /* 0x00000003ffbd7424 */ /* 0x000fe200078e00ff */
[----:B------:R-:W-:Y:S01]  /*1b780*/  MOV R3, 0x181f ;  /* 0x0000181f00037802 */ /* 0x000fe20000000f00 */
[----:B------:R-:W-:Y:S01]  /*1b790*/  IMAD.MOV.U32 R191, RZ, RZ, -0x1 ;  /* 0xffffffffffbf7424 */ /* 0x000fe200078e00ff */
[----:B------:R-:W-:Y:S02]  /*1b7a0*/  MOV R2, 0x1b7c0 ;  /* 0x0001b7c000027802 */ /* 0x000fe40000000f00 */
[----:B------:R-:W-:Y:S05]  /*1b7b0*/  CALL.REL.NOINC `($__internal_6_$__cuda_sm70_shflsync_idx_p) ;  /* 0x0000ca6000007944 */ /* 0x000fea0003c00000 */
[----:B------:R-:W-:Y:S01]  /*1b7c0*/  MOV R10, R190 ;  /* 0x000000be000a7202 */ /* 0x000fe20000000f00 */
[----:B------:R-:W-:Y:S05]  /*1b7d0*/  BRA `(.L_x_1318) ;  /* 0xfffed43000007947 */ /* 0x000fea000383ffff */
.L_x_1196:
[----:B---34-:R-:W-:Y:S01]  /*1b7e0*/  IMAD.MOV.U32 R188, RZ, RZ, R4 ;  /* 0x000000ffffbc7224 */ /* 0x018fe200078e0004 */
[----:B------:R-:W-:Y:S01]  /*1b7f0*/  MOV R3, 0x181f ;  /* 0x0000181f00037802 */ /* 0x000fe20000000f00 */
[----:B------:R-:W-:Y:S01]  /*1b800*/  IMAD.MOV.U32 R189, RZ, RZ, RZ ;  /* 0x000000ffffbd7224 */ /* 0x000fe200078e00ff */
[----:B------:R-:W-:Y:S02]  /*1b810*/  MOV R191, 0xffffffff ;  /* 0xffffffff00bf7802 */ /* 0x000fe40000000f00 */
[----:B------:R-:W-:-:S02]  /*1b820*/  MOV R2, 0x1b840 ;  /* 0x0001b84000027802 */ /* 0x000fc40000000f00 */
[----:B--2--5:R-:W-:Y:S05]  /*1b830*/  CALL.REL.NOINC `($__internal_6_$__cuda_sm70_shflsync_idx_p) ;  /* 0x0000c9e000007944 */ /* 0x024fea0003c00000 */
[----:B------:R-:W-:Y:S01]  /*1b840*/  MOV R3, R190 ;  /* 0x000000be00037202 */ /* 0x000fe20000000f00 */
[----:B------:R-:W-:Y:S05]  /*1b850*/  BRA `(.L_x_1319) ;  /* 0xfffee2e000007947 */ /* 0x000fea000383ffff */
.L_x_1199:
[----:B------:R-:W-:Y:S01]  /*1b860*/  IMAD.MOV.U32 R188, RZ, RZ, R4 ;  /* 0x000000ffffbc7224 */ /* 0x000fe200078e0004 */
[----:B------:R-:W-:Y:S01]  /*1b870*/  MOV R3, 0x181f ;  /* 0x0000181f00037802 */ /* 0x000fe20000000f00 */
[----:B------:R-:W-:Y:S01]  /*1b880*/  IMAD.MOV.U32 R189, RZ, RZ, 0x1 ;  /* 0x00000001ffbd7424 */ /* 0x000fe200078e00ff */
[----:B------:R-:W-:-:S02]  /*1b890*/  MOV R191, 0xffffffff ;  /* 0xffffffff00bf7802 */ /* 0x000fc40000000f00 */
[----:B------:R-:W-:Y:S02]  /*1b8a0*/  MOV R2, 0x1b8c0 ;  /* 0x0001b8c000027802 */ /* 0x000fe40000000f00 */
[----:B-12--5:R-:W-:Y:S05]  /*1b8b0*/  CALL.REL.NOINC `($__internal_6_$__cuda_sm70_shflsync_idx_p) ;  /* 0x0000c96000007944 */ /* 0x026fea0003c00000 */
        /* <DEDUP_REMOVED lines=9> */
.L_x_1202:
[----:B------:R-:W-:Y:S01]  /*1b950*/  IMAD.MOV.U32 R188, RZ, RZ, R7 ;  /* 0x000000ffffbc7224 */ /* 0x000fe200078e0007 */
[----:B------:R-:W-:Y:S01]  /*1b960*/  MOV R3, 0x181f ;  /* 0x0000181f00037802 */ /* 0x000fe20000000f00 */
[----:B------:R-:W-:Y:S01]  /*1b970*/  IMAD.MOV.U32 R189, RZ, RZ, RZ ;  /* 0x000000ffffbd7224 */ /* 0x000fe200078e00ff */
[----:B------:R-:W-:Y:S02]  /*1b980*/  MOV R191, 0xffffffff ;  /* 0xffffffff00bf7802 */ /* 0x000fe40000000f00 */
[----:B------:R-:W-:-:S02]  /*1b990*/  MOV R2, 0x1b9b0 ;  /* 0x0001b9b000027802 */ /* 0x000fc40000000f00 */
[----:B------:R-:W-:Y:S05]  /*1b9a0*/  CALL.REL.NOINC `($__internal_6_$__cuda_sm70_shflsync_idx_p) ;  /* 0x0000c87000007944 */ /* 0x000fea0003c00000 */
[----:B------:R-:W-:Y:S01]  /*1b9b0*/  MOV R4, R190 ;  /* 0x000000be00047202 */ /* 0x000fe20000000f00 */
[----:B------:R-:W-:Y:S05]  /*1b9c0*/  BRA `(.L_x_1321) ;  /* 0xfffef1e000007947 */ /* 0x000fea000383ffff */
.L_x_1203:
        /* <DEDUP_REMOVED lines=8> */
.L_x_1206:
[----:B------:R-:W-:Y:S01]  /*1ba50*/  IMAD.MOV.U32 R188, RZ, RZ, R7 ;  /* 0x000000ffffbc7224 */ /* 0x000fe200078e0007 */
[----:B--2---:R-:W-:Y:S01]  /*1ba60*/  MOV R3, 0x181f ;  /* 0x0000181f00037802 */ /* 0x004fe20000000f00 */
[----:B------:R-:W-:Y:S01]  /*1ba70*/  IMAD.MOV.U32 R189, RZ, RZ, 0x1 ;  /* 0x00000001ffbd7424 */ /* 0x000fe200078e00ff */
[----:B------:R-:W-:Y:S02]  /*1ba80*/  MOV R191, 0xffffffff ;  /* 0xffffffff00bf7802 */ /* 0x000fe40000000f00 */
[----:B------:R-:W-:Y:S02]  /*1ba90*/  MOV R2, 0x1bab0 ;  /* 0x0001bab000027802 */ /* 0x000fe40000000f00 */
[----:B-1-34-:R-:W-:Y:S05]  /*1baa0*/  CALL.REL.NOINC `($__internal_6_$__cuda_sm70_shflsync_idx_p) ;  /* 0x0000c77000007944 */ /* 0x01afea0003c00000 */
        /* <DEDUP_REMOVED lines=9> */
.L_x_1207:
[----:B------:R-:W-:Y:S01]  /*1bb40*/  IMAD.MOV.U32 R188, RZ, RZ, R4 ;  /* 0x000000ffffbc7224 */ /* 0x000fe200078e0004 */
[----:B------:R-:W-:Y:S01]  /*1bb50*/  MOV R3, 0x1c1f ;  /* 0x00001c1f00037802 */ /* 0x000fe20000000f00 */
[----:B------:R-:W-:Y:S01]  /*1bb60*/  IMAD.MOV.U32 R189, RZ, RZ, RZ ;  /* 0x000000ffffbd7224 */ /* 0x000fe200078e00ff */
[----:B------:R-:W-:-:S02]  /*1bb70*/  MOV R191, 0xffffffff ;  /* 0xffffffff00bf7802 */ /* 0x000fc40000000f00 */
[----:B------:R-:W-:Y:S02]  /*1bb80*/  MOV R2, 0x1bba0 ;  /* 0x0001bba000027802 */ /* 0x000fe40000000f00 */
[----:B------:R-:W-:Y:S05]  /*1bb90*/  CALL.REL.NOINC `($__internal_6_$__cuda_sm70_shflsync_idx_p) ;  /* 0x0000c68000007944 */ /* 0x000fea0003c00000 */
[----:B------:R-:W-:Y:S01]  /*1bba0*/  MOV R3, R190 ;  /* 0x000000be00037202 */ /* 0x000fe20000000f00 */
[----:B------:R-:W-:Y:S05]  /*1bbb0*/  BRA `(.L_x_1324) ;  /* 0xfffef61000007947 */ /* 0x000fea000383ffff */
.L_x_1212:
[----:B------:R-:W-:Y:S01]  /*1bbc0*/  IMAD.MOV.U32 R188, RZ, RZ, R4 ;  /* 0x000000ffffbc7224 */ /* 0x000fe200078e0004 */
[----:B------:R-:W-:Y:S01]  /*1bbd0*/  MOV R3, 0x1c1f ;  /* 0x00001c1f00037802 */ /* 0x000fe20000000f00 */
[----:B------:R-:W-:Y:S01]  /*1bbe0*/  IMAD.MOV.U32 R189, RZ, RZ, 0x1 ;  /* 0x00000001ffbd7424 */ /* 0x000fe200078e00ff */
[----:B------:R-:W-:Y:S02]  /*1bbf0*/  MOV R191, 0xffffffff ;  /* 0xffffffff00bf7802 */ /* 0x000fe40000000f00 */
[----:B------:R-:W-:Y:S02]  /*1bc00*/  MOV R2, 0x1bc20 ;  /* 0x0001bc2000027802 */ /* 0x000fe40000000f00 */
[----:B------:R-:W-:Y:S05]  /*1bc10*/  CALL.REL.NOINC `($__internal_6_$__cuda_sm70_shflsync_idx_p) ;  /* 0x0000c60000007944 */ /* 0x000fea0003c00000 */
[----:B------:R-:W-:Y:S01]  /*1bc20*/  MOV R3, R190 ;  /* 0x000000be00037202 */ /* 0x000fe20000000f00 */
[----:B------:R-:W-:Y:S05]  /*1bc30*/  BRA `(.L_x_1325) ;  /* 0xfffefc1000007947 */ /* 0x000fea000383ffff */
.L_x_1217:
[----:B------:R-:W-:Y:S01]  /*1bc40*/  IMAD.MOV.U32 R4, RZ, RZ, R136 ;  /* 0x000000ffff047224 */ /* 0x000fe200078e0088 */
[----:B------:R-:W-:Y:S02]  /*1bc50*/  MOV R0, 0x2 ;  /* 0x0000000200007802 */ /* 0x000fe40000000f00 */
[----:B------:R-:W-:-:S02]  /*1bc60*/  MOV R2, 0x1bc80 ;  /* 0x0001bc8000027802 */ /* 0x000fc40000000f00 */
[----:B------:R-:W-:Y:S05]  /*1bc70*/  CALL.REL.NOINC `($__internal_5_$__cuda_sm70_shflsync_bfly_p) ;  /* 0x0000c54000007944 */ /* 0x000fea0003c00000 */
[----:B------:R-:W-:Y:S05]  /*1bc80*/  BRA `(.L_x_1326) ;  /* 0xffff02b000007947 */ /* 0x000fea000383ffff */
.L_x_1218:
[----:B------:R-:W-:Y:S01]  /*1bc90*/  IMAD.MOV.U32 R4, RZ, RZ, R136 ;  /* 0x000000ffff047224 */ /* 0x000fe200078e0088 */
[----:B------:R-:W-:-:S02]  /*1bca0*/  MOV R0, 0x1 ;  /* 0x0000000100007802 */ /* 0x000fc40000000f00 */
[----:B------:R-:W-:Y:S02]  /*1bcb0*/  MOV R2, 0x1bcd0 ;  /* 0x0001bcd000027802 */ /* 0x000fe40000000f00 */
[----:B------:R-:W-:Y:S05]  /*1bcc0*/  CALL.REL.NOINC `($__internal_5_$__cuda_sm70_shflsync_bfly_p) ;  /* 0x0000c4f000007944 */ /* 0x000fea0003c00000 */
[----:B------:R-:W-:Y:S01]  /*1bcd0*/  FMNMX.FTZ R136, R136, R0, !PT ;  /* 0x0000000088887209 */ /* 0x000fe20007810000 */
[----:B------:R-:W-:Y:S01]  /*1bce0*/  IMAD.MOV.U32 R4, RZ, RZ, R7 ;  /* 0x000000ffff047224 */ /* 0x000fe200078e0007 */
[----:B------:R-:W-:Y:S01]  /*1bcf0*/  MOV R2, 0x1bd20 ;  /* 0x0001bd2000027802 */ /* 0x000fe20000000f00 */
[----:B------:R-:W-:Y:S02]  /*1bd00*/  IMAD.MOV.U32 R0, RZ, RZ, 0x2 ;  /* 0x00000002ff007424 */ /* 0x000fe400078e00ff */
[----:B------:R-:W-:Y:S05]  /*1bd10*/  CALL.REL.NOINC `($__internal_5_$__cuda_sm70_shflsync_bfly_p) ;  /* 0x0000c4a000007944 */ /* 0x000fea0003c00000 */
[----:B------:R-:W-:Y:S01]  /*1bd20*/  FMNMX.FTZ R7, R7, R0, !PT ;  /* 0x0000000007077209 */ /* 0x000fe20007810000 */
[----:B------:R-:W-:Y:S01]  /*1bd30*/  IMAD.MOV.U32 R0, RZ, RZ, 0x1 ;  /* 0x00000001ff007424 */ /* 0x000fe200078e00ff */
[----:B------:R-:W-:-:S03]  /*1bd40*/  MOV R2, 0x1bd70 ;  /* 0x0001bd7000027802 */ /* 0x000fc60000000f00 */
[----:B------:R-:W-:Y:S02]  /*1bd50*/  IMAD.MOV.U32 R4, RZ, RZ, R7 ;  /* 0x000000ffff047224 */ /* 0x000fe400078e0007 */
[----:B------:R-:W-:Y:S05]  /*1bd60*/  CALL.REL.NOINC `($__internal_5_$__cuda_sm70_shflsync_bfly_p) ;  /* 0x0000c45000007944 */ /* 0x000fea0003c00000 */
[----:B------:R-:W-:Y:S01]  /*1bd70*/  MOV R3, R0 ;  /* 0x0000000000037202 */ /* 0x000fe20000000f00 */
[----:B------:R-:W-:Y:S05]  /*1bd80*/  BRA `(.L_x_1327) ;  /* 0xffff022000007947 */ /* 0x000fea000383ffff */
.L_x_1226:
[----:B------:R-:W-:Y:S01]  /*1bd90*/  MOV R3, 0x181f ;  /* 0x0000181f00037802 */ /* 0x000fe20000000f00 */
[----:B------:R-:W-:Y:S01]  /*1bda0*/  IMAD.MOV.U32 R188, RZ, RZ, R6 ;  /* 0x000000ffffbc7224 */ /* 0x000fe200078e0006 */
[----:B------:R-:W-:Y:S01]  /*1bdb0*/  MOV R191, 0xffffffff ;  /* 0xffffffff00bf7802 */ /* 0x000fe20000000f00 */
[----:B------:R-:W-:Y:S01]  /*1bdc0*/  IMAD.MOV.U32 R189, RZ, RZ, RZ ;  /* 0x000000ffffbd7224 */ /* 0x000fe200078e00ff */
[----:B------:R-:W-:Y:S02]  /*1bdd0*/  MOV R2, 0x1bdf0 ;  /* 0x0001bdf000027802 */ /* 0x000fe40000000f00 */
[----:B-1234-:R-:W-:Y:S05]  /*1bde0*/  CALL.REL.NOINC `($__internal_6_$__cuda_sm70_shflsync_idx_p) ;  /* 0x0000c43000007944 */ /* 0x01efea0003c00000 */
[----:B------:R-:W-:Y:S01]  /*1bdf0*/  MOV R4, R190 ;  /* 0x000000be00047202 */ /* 0x000fe20000000f00 */
[----:B------:R-:W-:-:S05]  /*1be00*/  BRA `(.L_x_1328) ;  /* 0xffff181000007947 */ /* 0x000fca000383ffff */
.L_x_1227:
        /* <DEDUP_REMOVED lines=8> */
.L_x_1228:
[----:B---3--:R-:W-:Y:S01]  /*1be90*/  MOV R3, 0x181f ;  /* 0x0000181f00037802 */ /* 0x008fe20000000f00 */
[----:B------:R-:W-:Y:S01]  /*1bea0*/  IMAD.MOV.U32 R188, RZ, RZ, R6 ;  /* 0x000000ffffbc7224 */ /* 0x000fe200078e0006 */
[----:B------:R-:W-:Y:S01]  /*1beb0*/  MOV R191, 0xffffffff ;  /* 0xffffffff00bf7802 */ /* 0x000fe20000000f00 */
[----:B------:R-:W-:Y:S01]  /*1bec0*/  IMAD.MOV.U32 R189, RZ, RZ, 0x1 ;  /* 0x00000001ffbd7424 */ /* 0x000fe200078e00ff */
[----:B------:R-:W-:Y:S02]  /*1bed0*/  MOV R2, 0x1bef0 ;  /* 0x0001bef000027802 */ /* 0x000fe40000000f00 */
[----:B-12-4-:R-:W-:Y:S05]  /*1bee0*/  CALL.REL.NOINC `($__internal_6_$__cuda_sm70_shflsync_idx_p) ;  /* 0x0000c33000007944 */ /* 0x016fea0003c00000 */
[----:B------:R-:W-:Y:S01]  /*1bef0*/  MOV R188, R18 ;  /* 0x0000001200bc7202 */ /* 0x000fe20000000f00 */
[----:B------:R-:W-:Y:S01]  /*1bf00*/  IMAD.MOV.U32 R4, RZ, RZ, R190 ;  /* 0x000000ffff047224 */ /* 0x000fe200078e00be */
[----:B------:R-:W-:Y:S01]  /*1bf10*/  MOV R3, 0x181f ;  /* 0x0000181f00037802 */ /* 0x000fe20000000f00 */
[----:B------:R-:W-:Y:S01]  /*1bf20*/  IMAD.MOV.U32 R189, RZ, RZ, 0x1 ;  /* 0x00000001ffbd7424 */ /* 0x000fe200078e00ff */
[----:B------:R-:W-:Y:S01]  /*1bf30*/  MOV R2, 0x1bf60 ;  /* 0x0001bf6000027802 */ /* 0x000fe20000000f00 */
[----:B------:R-:W-:Y:S02]  /*1bf40*/  IMAD.MOV.U32 R191, RZ, RZ, -0x1 ;  /* 0xffffffffffbf7424 */ /* 0x000fe400078e00ff */
[----:B------:R-:W-:Y:S05]  /*1bf50*/  CALL.REL.NOINC `($__internal_6_$__cuda_sm70_shflsync_idx_p) ;  /* 0x0000c2c000007944 */ /* 0x000fea0003c00000 */
[----:B------:R-:W-:Y:S01]  /*1bf60*/  MOV R0, R190 ;  /* 0x000000be00007202 */ /* 0x000fe20000000f00 */
[----:B------:R-:W-:-:S05]  /*1bf70*/  BRA `(.L_x_1330) ;  /* 0xffff187000007947 */ /* 0x000fca000383ffff */
.L_x_1231:
[----:B------:R-:W-:Y:S01]  /*1bf80*/  MOV R3, 0x181f ;  /* 0x0000181f00037802 */ /* 0x000fe20000000f00 */
[----:B------:R-:W-:Y:S01]  /*1bf90*/  IMAD.MOV.U32 R188, RZ, RZ, R14 ;  /* 0x000000ffffbc7224 */ /* 0x000fe200078e000e */
[----:B------:R-:W-:Y:S01]  /*1bfa0*/  MOV R191, 0xffffffff ;  /* 0xffffffff00bf7802 */ /* 0x000fe20000000f00 */
[----:B------:R-:W-:Y:S01]  /*1bfb0*/  IMAD.MOV.U32 R189, RZ, RZ, RZ ;  /* 0x000000ffffbd7224 */ /* 0x000fe200078e00ff */
[----:B------:R-:W-:Y:S02]  /*1bfc0*/  MOV R2, 0x1bfe0 ;  /* 0x0001bfe000027802 */ /* 0x000fe40000000f00 */
[----:B-1----:R-:W-:Y:S05]  /*1bfd0*/  CALL.REL.NOINC `($__internal_6_$__cuda_sm70_shflsync_idx_p) ;  /* 0x0000c24000007944 */ /* 0x002fea0003c00000 */
[----:B------:R-:W-:Y:S01]  /*1bfe0*/  MOV R4, R190 ;  /* 0x000000be00047202 */ /* 0x000fe20000000f00 */
[----:B------:R-:W-:-:S05]  /*1bff0*/  BRA `(.L_x_1331) ;  /* 0xffff288000007947 */ /* 0x000fca000383ffff */
.L_x_1232:
[----:B------:R-:W-:Y:S01]  /*1c000*/  MOV R3, 0x181f ;  /* 0x0000181f00037802 */ /* 0x000fe20000000f00 */
[----:B------:R-:W-:Y:S01]  /*1c010*/  IMAD.MOV.U32 R188, RZ, RZ, R15 ;  /* 0x000000ffffbc7224 */ /* 0x000fe200078e000f */
[----:B------:R-:W-:Y:S01]  /*1c020*/  MOV R191, 0xffffffff ;  /* 0xffffffff00bf7802 */ /* 0x000fe20000000f00 */
[----:B------:R-:W-:Y:S01]  /*1c030*/  IMAD.MOV.U32 R189, RZ, RZ, RZ ;  /* 0x000000ffffbd7224 */ /* 0x000fe200078e00ff */
[----:B------:R-:W-:Y:S02]  /*1c040*/  MOV R2, 0x1c060 ;  /* 0x0001c06000027802 */ /* 0x000fe40000000f00 */
[----:B-123--:R-:W-:Y:S05]  /*1c050*/  CALL.REL.NOINC `($__internal_6_$__cuda_sm70_shflsync_idx_p) ;  /* 0x0000c1c000007944 */ /* 0x00efea0003c00000 */
[----:B------:R-:W-:Y:S01]  /*1c060*/  MOV R0, R190 ;  /* 0x000000be00007202 */ /* 0x000fe20000000f00 */
[----:B------:R-:W-:-:S05]  /*1c070*/  BRA `(.L_x_1332) ;  /* 0xffff282000007947 */ /* 0x000fca000383ffff */
.L_x_1233:
[----:B-1----:R-:W-:Y:S01]  /*1c080*/  MOV R3, 0x181f ;  /* 0x0000181f00037802 */ /* 0x002fe20000000f00 */
[----:B------:R-:W-:Y:S01]  /*1c090*/  IMAD.MOV.U32 R188, RZ, RZ, R14 ;  /* 0x000000ffffbc7224 */ /* 0x000fe200078e000e */
[----:B------:R-:W-:Y:S01]  /*1c0a0*/  MOV R191, 0xffffffff ;  /* 0xffffffff00bf7802 */ /* 0x000fe20000000f00 */
[----:B------:R-:W-:Y:S01]  /*1c0b0*/  IMAD.MOV.U32 R189, RZ, RZ, 0x1 ;  /* 0x00000001ffbd7424 */ /* 0x000fe200078e00ff */
[----:B------:R-:W-:Y:S02]  /*1c0c0*/  MOV R2, 0x1c0e0 ;  /* 0x0001c0e000027802 */ /* 0x000fe40000000f00 */
[----:B----4-:R-:W-:Y:S05]  /*1c0d0*/  CALL.REL.NOINC `($__internal_6_$__cuda_sm70_shflsync_idx_p) ;  /* 0x0000c14000007944 */ /* 0x010fea0003c00000 */
        /* <DEDUP_REMOVED lines=9> */
.L_x_1234:
[----:B------:R-:W-:Y:S01]  /*1c170*/  MOV R3, 0x1c1f ;  /* 0x00001c1f00037802 */ /* 0x000fe20000000f00 */
[----:B------:R-:W-:Y:S01]  /*1c180*/  IMAD.MOV.U32 R188, RZ, RZ, R6 ;  /* 0x000000ffffbc7224 */ /* 0x000fe200078e0006 */
[----:B------:R-:W-:Y:S01]  /*1c190*/  MOV R191, 0xffffffff ;  /* 0xffffffff00bf7802 */ /* 0x000fe20000000f00 */
[----:B------:R-:W-:Y:S01]  /*1c1a0*/  IMAD.MOV.U32 R189, RZ, RZ, RZ ;  /* 0x000000ffffbd7224 */ /* 0x000fe200078e00ff */
[----:B------:R-:W-:Y:S02]  /*1c1b0*/  MOV R2, 0x1c1d0 ;  /* 0x0001c1d000027802 */ /* 0x000fe40000000f00 */
[----:B------:R-:W-:Y:S05]  /*1c1c0*/  CALL.REL.NOINC `($__internal_6_$__cuda_sm70_shflsync_idx_p) ;  /* 0x0000c05000007944 */ /* 0x000fea0003c00000 */
[----:B------:R-:W-:Y:S01]  /*1c1d0*/  MOV R3, R190 ;  /* 0x000000be00037202 */ /* 0x000fe20000000f00 */
[----:B------:R-:W-:-:S05]  /*1c1e0*/  BRA `(.L_x_1334) ;  /* 0xffff2ac000007947 */ /* 0x000fca000383ffff */
.L_x_1239:
[----:B------:R-:W-:Y:S01]  /*1c1f0*/  MOV R3, 0x1c1f ;  /* 0x00001c1f00037802 */ /* 0x000fe20000000f00 */
[----:B------:R-:W-:Y:S01]  /*1c200*/  IMAD.MOV.U32 R188, RZ, RZ, R6 ;  /* 0x000000ffffbc7224 */ /* 0x000fe200078e0006 */
[----:B------:R-:W-:Y:S01]  /*1c210*/  MOV R191, 0xffffffff ;  /* 0xffffffff00bf7802 */ /* 0x000fe20000000f00 */
[----:B------:R-:W-:Y:S01]  /*1c220*/  IMAD.MOV.U32 R189, RZ, RZ, 0x1 ;  /* 0x00000001ffbd7424 */ /* 0x000fe200078e00ff */
[----:B------:R-:W-:Y:S02]  /*1c230*/  MOV R2, 0x1c250 ;  /* 0x0001c25000027802 */ /* 0x000fe40000000f00 */
[----:B-1----:R-:W-:Y:S05]  /*1c240*/  CALL.REL.NOINC `($__internal_6_$__cuda_sm70_shflsync_idx_p) ;  /* 0x0000bfd000007944 */ /* 0x002fea0003c00000 */
[----:B------:R-:W-:Y:S01]  /*1c250*/  MOV R3, R190 ;  /* 0x000000be00037202 */ /* 0x000fe20000000f00 */
[----:B------:R-:W-:-:S05]  /*1c260*/  BRA `(.L_x_1335) ;  /* 0xffff2fe000007947 */ /* 0x000fca000383ffff */
.L_x_1244:
[----:B------:R-:W-:Y:S02]  /*1c270*/  MOV R0, 0x2 ;  /* 0x0000000200007802 */ /* 0x000fe40000000f00 */
[----:B------:R-:W-:Y:S02]  /*1c280*/  MOV R2, 0x1c2a0 ;  /* 0x0001c2a000027802 */ /* 0x000fe40000000f00 */
[----:B-12---:R-:W-:Y:S05]  /*1c290*/  CALL.REL.NOINC `($__internal_5_$__cuda_sm70_shflsync_bfly_p) ;  /* 0x0000bf2000007944 */ /* 0x006fea0003c00000 */
[----:B------:R-:W-:-:S05]  /*1c2a0*/  BRA `(.L_x_1336) ;  /* 0xffff359000007947 */ /* 0x000fca000383ffff */
.L_x_1245:
[----:B------:R-:W-:Y:S01]  /*1c2b0*/  MOV R0, 0x1 ;  /* 0x0000000100007802 */ /* 0x000fe20000000f00 */
[----:B---3--:R-:W-:Y:S01]  /*1c2c0*/  IMAD.MOV.U32 R4, RZ, RZ, R6 ;  /* 0x000000ffff047224 */ /* 0x008fe200078e0006 */
[----:B------:R-:W-:Y:S02]  /*1c2d0*/  MOV R2, 0x1c2f0 ;  /* 0x0001c2f000027802 */ /* 0x000fe40000000f00 */
[----:B------:R-:W-:Y:S05]  /*1c2e0*/  CALL.REL.NOINC `($__internal_5_$__cuda_sm70_shflsync_bfly_p) ;  /* 0x0000bed000007944 */ /* 0x000fea0003c00000 */
[----:B------:R-:W-:Y:S01]  /*1c2f0*/  IMAD.MOV.U32 R4, RZ, RZ, R8 ;  /* 0x000000ffff047224 */ /* 0x000fe200078e0008 */
[----:B------:R-:W-:Y:S01]  /*1c300*/  FMNMX.FTZ R6, R6, R0, !PT ;  /* 0x0000000006067209 */ /* 0x000fe20007810000 */
[----:B------:R-:W-:Y:S01]  /*1c310*/  IMAD.MOV.U32 R0, RZ, RZ, 0x2 ;  /* 0x00000002ff007424 */ /* 0x000fe200078e00ff */
[----:B------:R-:W-:Y:S02]  /*1c320*/  MOV R2, 0x1c340 ;  /* 0x0001c34000027802 */ /* 0x000fe40000000f00 */
[----:B------:R-:W-:Y:S05]  /*1c330*/  CALL.REL.NOINC `($__internal_5_$__cuda_sm70_shflsync_bfly_p) ;  /* 0x0000be8000007944 */ /* 0x000fea0003c00000 */
[----:B------:R-:W-:Y:S01]  /*1c340*/  FMNMX.FTZ R4, R8, R0, !PT ;  /* 0x0000000008047209 */ /* 0x000fe20007810000 */
[----:B------:R-:W-:Y:S01]  /*1c350*/  IMAD.MOV.U32 R0, RZ, RZ, 0x1 ;  /* 0x00000001ff007424 */ /* 0x000fe200078e00ff */
[----:B------:R-:W-:Y:S02]  /*1c360*/  MOV R2, 0x1c380 ;  /* 0x0001c38000027802 */ /* 0x000fe40000000f00 */
[----:B------:R-:W-:Y:S05]  /*1c370*/  CALL.REL.NOINC `($__internal_5_$__cuda_sm70_shflsync_bfly_p) ;  /* 0x0000be4000007944 */ /* 0x000fea0003c00000 */
[----:B------:R-:W-:-:S05]  /*1c380*/  BRA `(.L_x_1337) ;  /* 0xffff352000007947 */ /* 0x000fca000383ffff */
.L_x_1254:
        /* <DEDUP_REMOVED lines=8> */
.L_x_1255:
        /* <DEDUP_REMOVED lines=8> */
.L_x_1256:
        /* <DEDUP_REMOVED lines=15> */
.L_x_1259:
[----:B------:R-:W-:Y:S01]  /*1c580*/  MOV R3, 0x181f ;  /* 0x0000181f00037802 */ /* 0x000fe20000000f00 */
[----:B------:R-:W-:Y:S01]  /*1c590*/  IMAD.MOV.U32 R188, RZ, RZ, R9 ;  /* 0x000000ffffbc7224 */ /* 0x000fe200078e0009 */
[----:B------:R-:W-:Y:S01]  /*1c5a0*/  MOV R191, 0xffffffff ;  /* 0xffffffff00bf7802 */ /* 0x000fe20000000f00 */
[----:B------:R-:W-:Y:S01]  /*1c5b0*/  IMAD.MOV.U32 R189, RZ, RZ, RZ ;  /* 0x000000ffffbd7224 */ /* 0x000fe200078e00ff */
[----:B------:R-:W-:Y:S02]  /*1c5c0*/  MOV R2, 0x1c5e0 ;  /* 0x0001c5e000027802 */ /* 0x000fe40000000f00 */
[----:B----4-:R-:W-:Y:S05]  /*1c5d0*/  CALL.REL.NOINC `($__internal_6_$__cuda_sm70_shflsync_idx_p) ;  /* 0x0000bc4000007944 */ /* 0x010fea0003c00000 */
[----:B------:R-:W-:Y:S01]  /*1c5e0*/  MOV R4, R190 ;  /* 0x000000be00047202 */ /* 0x000fe20000000f00 */
[----:B------:R-:W-:-:S05]  /*1c5f0*/  BRA `(.L_x_1341) ;  /* 0xffff61d000007947 */ /* 0x000fca000383ffff */
.L_x_1260:
[----:B------:R-:W-:Y:S01]  /*1c600*/  MOV R3, 0x181f ;  /* 0x0000181f00037802 */ /* 0x000fe20000000f00 */
[----:B------:R-:W-:Y:S01]  /*1c610*/  IMAD.MOV.U32 R188, RZ, RZ, R16 ;  /* 0x000000ffffbc7224 */ /* 0x000fe200078e0010 */
[----:B------:R-:W-:Y:S01]  /*1c620*/  MOV R191, 0xffffffff ;  /* 0xffffffff00bf7802 */ /* 0x000fe20000000f00 */
[----:B------:R-:W-:Y:S01]  /*1c630*/  IMAD.MOV.U32 R189, RZ, RZ, RZ ;  /* 0x000000ffffbd7224 */ /* 0x000fe200078e00ff */
[----:B------:R-:W-:Y:S02]  /*1c640*/  MOV R2, 0x1c660 ;  /* 0x0001c66000027802 */ /* 0x000fe40000000f00 */
[----:B-12-4-:R-:W-:Y:S05]  /*1c650*/  CALL.REL.NOINC `($__internal_6_$__cuda_sm70_shflsync_idx_p) ;  /* 0x0000bbc000007944 */ /* 0x016fea0003c00000 */
[----:B------:R-:W-:Y:S01]  /*1c660*/  MOV R0, R190 ;  /* 0x000000be00007202 */ /* 0x000fe20000000f00 */
[----:B------:R-:W-:-:S05]  /*1c670*/  BRA `(.L_x_1342) ;  /* 0xffff617000007947 */ /* 0x000fca000383ffff */
.L_x_1261:
[----:B-1----:R-:W-:Y:S01]  /*1c680*/  MOV R3, 0x181f ;  /* 0x0000181f00037802 */ /* 0x002fe20000000f00 */
[----:B------:R-:W-:Y:S01]  /*1c690*/  IMAD.MOV.U32 R188, RZ, RZ, R9 ;  /* 0x000000ffffbc7224 */ /* 0x000fe200078e0009 */
[----:B------:R-:W-:Y:S01]  /*1c6a0*/  MOV R191, 0xffffffff ;  /* 0xffffffff00bf7802 */ /* 0x000fe20000000f00 */
[----:B------:R-:W-:Y:S01]  /*1c6b0*/  IMAD.MOV.U32 R189, RZ, RZ, 0x1 ;  /* 0x00000001ffbd7424 */ /* 0x000fe200078e00ff */
[----:B------:R-:W-:Y:S02]  /*1c6c0*/  MOV R2, 0x1c6e0 ;  /* 0x0001c6e000027802 */ /* 0x000fe40000000f00 */
[----:B---34-:R-:W-:Y:S05]  /*1c6d0*/  CALL.REL.NOINC `($__internal_6_$__cuda_sm70_shflsync_idx_p) ;  /* 0x0000bb4000007944 */ /* 0x018fea0003c00000 */
        /* <DEDUP_REMOVED lines=9> */
.L_x_1262:
[----:B------:R-:W-:Y:S02]  /*1c770*/  MOV R0, 0x2 ;  /* 0x0000000200007802 */ /* 0x000fe40000000f00 */
[----:B------:R-:W-:Y:S02]  /*1c780*/  MOV R2, 0x1c7a0 ;  /* 0x0001c7a000027802 */ /* 0x000fe40000000f00 */
[----:B----4-:R-:W-:Y:S05]  /*1c790*/  CALL.REL.NOINC `($__internal_5_$__cuda_sm70_shflsync_bfly_p) ;  /* 0x0000ba2000007944 */ /* 0x010fea0003c00000 */
[----:B------:R-:W-:-:S05]  /*1c7a0*/  BRA `(.L_x_1344) ;  /* 0xffff648000007947 */ /* 0x000fca000383ffff */
.L_x_1263:
[----:B------:R-:W-:Y:S01]  /*1c7b0*/  MOV R0, 0x1 ;  /* 0x0000000100007802 */ /* 0x000fe20000000f00 */
[----:B-1----:R-:W-:Y:S01]  /*1c7c0*/  IMAD.MOV.U32 R4, RZ, RZ, R136 ;  /* 0x000000ffff047224 */ /* 0x002fe200078e0088 */
[----:B------:R-:W-:Y:S02]  /*1c7d0*/  MOV R2, 0x1c7f0 ;  /* 0x0001c7f000027802 */ /* 0x000fe40000000f00 */
[----:B----4-:R-:W-:Y:S05]  /*1c7e0*/  CALL.REL.NOINC `($__internal_5_$__cuda_sm70_shflsync_bfly_p) ;  /* 0x0000b9d000007944 */ /* 0x010fea0003c00000 */
        /* <DEDUP_REMOVED lines=10> */
.L_x_1266:
        /* <DEDUP_REMOVED lines=8> */
.L_x_1269:
        /* <DEDUP_REMOVED lines=15> */
.L_x_1272:
        /* <DEDUP_REMOVED lines=8> */
.L_x_1273:
        /* <DEDUP_REMOVED lines=8> */
.L_x_1274:
[----:B--2---:R-:W-:Y:S01]  /*1cb00*/  MOV R3, 0x181f ;  /* 0x0000181f00037802 */ /* 0x004fe20000000f00 */
[----:B------:R-:W-:Y:S01]  /*1cb10*/  IMAD.MOV.U32 R188, RZ, RZ, R7 ;  /* 0x000000ffffbc7224 */ /* 0x000fe200078e0007 */
[----:B------:R-:W-:Y:S01]  /*1cb20*/  MOV R191, 0xffffffff ;  /* 0xffffffff00bf7802 */ /* 0x000fe20000000f00 */
[----:B------:R-:W-:Y:S01]  /*1cb30*/  IMAD.MOV.U32 R189, RZ, RZ, 0x1 ;  /* 0x00000001ffbd7424 */ /* 0x000fe200078e00ff */
[----:B------:R-:W-:Y:S02]  /*1cb40*/  MOV R2, 0x1cb60 ;  /* 0x0001cb6000027802 */ /* 0x000fe40000000f00 */
[----:B-1--4-:R-:W-:Y:S05]  /*1cb50*/  CALL.REL.NOINC `($__internal_6_$__cuda_sm70_shflsync_idx_p) ;  /* 0x0000b6c000007944 */ /* 0x012fea0003c00000 */
        /* <DEDUP_REMOVED lines=9> */
.L_x_1275:
        /* <DEDUP_REMOVED lines=8> */
.L_x_1280:
[----:B------:R-:W-:Y:S01]  /*1cc70*/  MOV R3, 0x1c1f ;  /* 0x00001c1f00037802 */ /* 0x000fe20000000f00 */
[----:B------:R-:W-:Y:S01]  /*1cc80*/  IMAD.MOV.U32 R188, RZ, RZ, R7 ;  /* 0x000000ffffbc7224 */ /* 0x000fe200078e0007 */
[----:B------:R-:W-:Y:S01]  /*1cc90*/  MOV R191, 0xffffffff ;  /* 0xffffffff00bf7802 */ /* 0x000fe20000000f00 */
[----:B------:R-:W-:Y:S01]  /*1cca0*/  IMAD.MOV.U32 R189, RZ, RZ, 0x1 ;  /* 0x00000001ffbd7424 */ /* 0x000fe200078e00ff */
[----:B------:R-:W-:Y:S02]  /*1ccb0*/  MOV R2, 0x1ccd0 ;  /* 0x0001ccd000027802 */ /* 0x000fe40000000f00 */
[----:B--2---:R-:W-:Y:S05]  /*1ccc0*/  CALL.REL.NOINC `($__internal_6_$__cuda_sm70_shflsync_idx_p) ;  /* 0x0000b55000007944 */ /* 0x004fea0003c00000 */
[----:B------:R-:W-:Y:S01]  /*1ccd0*/  MOV R3, R190 ;  /* 0x000000be00037202 */ /* 0x000fe20000000f00 */
[----:B------:R-:W-:-:S05]  /*1cce0*/  BRA `(.L_x_1352) ;  /* 0xffff95f000007947 */ /* 0x000fca000383ffff */
.L_x_1285:
[----:B------:R-:W-:Y:S02]  /*1ccf0*/  MOV R0, 0x2 ;  /* 0x0000000200007802 */ /* 0x000fe40000000f00 */
[----:B------:R-:W-:Y:S02]  /*1cd00*/  MOV R2, 0x1cd20 ;  /* 0x0001cd2000027802 */ /* 0x000fe40000000f00 */
[----:B------:R-:W-:Y:S05]  /*1cd10*/  CALL.REL.NOINC `($__internal_5_$__cuda_sm70_shflsync_bfly_p) ;  /* 0x0000b4a000007944 */ /* 0x000fea0003c00000 */
[----:B------:R-:W-:-:S05]  /*1cd20*/  BRA `(.L_x_1353) ;  /* 0xffff9bc000007947 */ /* 0x000fca000383ffff */
.L_x_1286:
[----:B------:R-:W-:Y:S01]  /*1cd30*/  MOV R0, 0x1 ;  /* 0x0000000100007802 */ /* 0x000fe20000000f00 */
[----:B-1----:R-:W-:Y:S01]  /*1cd40*/  IMAD.MOV.U32 R4, RZ, RZ, R136 ;  /* 0x000000ffff047224 */ /* 0x002fe200078e0088 */
        /* <DEDUP_REMOVED lines=12> */
.L_x_1288:
[----:B------:R-:W-:Y:S01]  /*1ce10*/  IMAD.MOV.U32 R4, RZ, RZ, R231 ;  /* 0x000000ffff047224 */ /* 0x000fe200078e00e7 */
[----:B------:R-:W-:-:S02]  /*1ce20*/  MOV R0, 0x2 ;  /* 0x0000000200007802 */ /* 0x000fc40000000f00 */
[----:B------:R-:W-:Y:S02]  /*1ce30*/  MOV R2, 0x1ce50 ;  /* 0x0001ce5000027802 */ /* 0x000fe40000000f00 */
[----:B------:R-:W-:Y:S05]  /*1ce40*/  CALL.REL.NOINC `($__internal_5_$__cuda_sm70_shflsync_bfly_p) ;  /* 0x0000b37000007944 */ /* 0x000fea0003c00000 */
[----:B------:R-:W-:Y:S01]  /*1ce50*/  MOV R5, R0 ;  /* 0x0000000000057202 */ /* 0x000fe20000000f00 */
[----:B------:R-:W-:Y:S05]  /*1ce60*/  BRA `(.L_x_1355) ;  /* 0xffffb2d000007947 */ /* 0x000fea000383ffff */
.L_x_1289:
[----:B------:R-:W-:Y:S01]  /*1ce70*/  IMAD.MOV.U32 R4, RZ, RZ, R5 ;  /* 0x000000ffff047224 */ /* 0x000fe200078e0005 */
[----:B------:R-:W-:Y:S02]  /*1ce80*/  MOV R0, 0x1 ;  /* 0x0000000100007802 */ /* 0x000fe40000000f00 */
[----:B------:R-:W-:Y:S02]  /*1ce90*/  MOV R2, 0x1ceb0 ;  /* 0x0001ceb000027802 */ /* 0x000fe40000000f00 */
[----:B-1----:R-:W-:Y:S05]  /*1cea0*/  CALL.REL.NOINC `($__internal_5_$__cuda_sm70_shflsync_bfly_p) ;  /* 0x0000b31000007944 */ /* 0x002fea0003c00000 */
[----:B------:R-:W-:Y:S01]  /*1ceb0*/  FADD.FTZ R5, R5, R0 ;  /* 0x0000000005057221 */ /* 0x000fe20000010000 */
[----:B------:R-:W-:Y:S02]  /*1cec0*/  MOV R4, R230 ;  /* 0x000000e600047202 */ /* 0x000fe40000000f00 */
[----:B------:R-:W-:Y:S02]  /*1ced0*/  MOV R0, 0x2 ;  /* 0x0000000200007802 */ /* 0x000fe40000000f00 */
[----:B------:R-:W-:Y:S02]  /*1cee0*/  MOV R2, 0x1cf00 ;  /* 0x0001cf0000027802 */ /* 0x000fe40000000f00 */
[----:B------:R-:W-:Y:S05]  /*1cef0*/  CALL.REL.NOINC `($__internal_5_$__cuda_sm70_shflsync_bfly_p) ;  /* 0x0000b2c000007944 */ /* 0x000fea0003c00000 */
[----:B------:R-:W-:Y:S01]  /*1cf00*/  FADD.FTZ R4, R230, R0 ;  /* 0x00000000e6047221 */ /* 0x000fe20000010000 */
[----:B------:R-:W-:-:S02]  /*1cf10*/  MOV R0, 0x1 ;  /* 0x0000000100007802 */ /* 0x000fc40000000f00 */
[----:B------:R-:W-:Y:S02]  /*1cf20*/  MOV R2, 0x1cf40 ;  /* 0x0001cf4000027802 */ /* 0x000fe40000000f00 */
[----:B------:R-:W-:Y:S05]  /*1cf30*/  CALL.REL.NOINC `($__internal_5_$__cuda_sm70_shflsync_bfly_p) ;  /* 0x0000b28000007944 */ /* 0x000fea0003c00000 */
[----:B------:R-:W-:Y:S05]  /*1cf40*/  BRA `(.L_x_1356) ;  /* 0xffffb26000007947 */ /* 0x000fea000383ffff */
.L_x_1301:
[----:B------:R-:W-:Y:S01]  /*1cf50*/  IMAD.MOV.U32 R188, RZ, RZ, R15 ;  /* 0x000000ffffbc7224 */ /* 0x000fe200078e000f */
[----:B------:R-:W-:Y:S01]  /*1cf60*/  MOV R3, 0x181f ;  /* 0x0000181f00037802 */ /* 0x000fe20000000f00 */
[----:B------:R-:W-:Y:S01]  /*1cf70*/  IMAD.MOV.U32 R189, RZ, RZ, RZ ;  /* 0x000000ffffbd7224 */ /* 0x000fe200078e00ff */
[----:B------:R-:W-:Y:S02]  /*1cf80*/  MOV R191, 0xffffffff ;  /* 0xffffffff00bf7802 */ /* 0x000fe40000000f00 */
[----:B------:R-:W-:Y:S02]  /*1cf90*/  MOV R2, 0x1cfb0 ;  /* 0x0001cfb000027802 */ /* 0x000fe40000000f00 */
[----:B-1---5:R-:W-:Y:S05]  /*1cfa0*/  CALL.REL.NOINC `($__internal_6_$__cuda_sm70_shflsync_idx_p) ;  /* 0x0000b27000007944 */ /* 0x022fea0003c00000 */
[----:B------:R-:W-:Y:S01]  /*1cfb0*/  MOV R4, R190 ;  /* 0x000000be00047202 */ /* 0x000fe20000000f00 */
[----:B------:R-:W-:Y:S05]  /*1cfc0*/  BRA `(.L_x_1357) ;  /* 0xffffdcb000007947 */ /* 0x000fea000383ffff */
.L_x_1302:
[----:B------:R-:W-:Y:S01]  /*1cfd0*/  IMAD.MOV.U32 R188, RZ, RZ, R17 ;  /* 0x000000ffffbc7224 */ /* 0x000fe200078e0011 */
[----:B------:R-:W-:Y:S01]  /*1cfe0*/  MOV R3, 0x181f ;  /* 0x0000181f00037802 */ /* 0x000fe20000000f00 */
[----:B------:R-:W-:Y:S01]  /*1cff0*/  IMAD.MOV.U32 R189, RZ, RZ, RZ ;  /* 0x000000ffffbd7224 */ /* 0x000fe200078e00ff */
[----:B------:R-:W-:Y:S02]  /*1d000*/  MOV R191, 0xffffffff ;  /* 0xffffffff00bf7802 */ /* 0x000fe40000000f00 */
[----:B------:R-:W-:-:S02]  /*1d010*/  MOV R2, 0x1d030 ;  /* 0x0001d03000027802 */ /* 0x000fc40000000f00 */
[----:B-123-5:R-:W-:Y:S05]  /*1d020*/  CALL.REL.NOINC `($__internal_6_$__cuda_sm70_shflsync_idx_p) ;  /* 0x0000b1f000007944 */ /* 0x02efea0003c00000 */
[----:B------:R-:W-:Y:S01]  /*1d030*/  MOV R2, R190 ;  /* 0x000000be00027202 */ /* 0x000fe20000000f00 */
[----:B------:R-:W-:Y:S05]  /*1d040*/  BRA `(.L_x_1358) ;  /* 0xffffdc5000007947 */ /* 0x000fea000383ffff */
.L_x_1305:
[----:B------:R-:W-:Y:S01]  /*1d050*/  IMAD.MOV.U32 R188, RZ, RZ, R15 ;  /* 0x000000ffffbc7224 */ /* 0x000fe200078e000f */
[----:B-1----:R-:W-:Y:S01]  /*1d060*/  MOV R3, 0x181f ;  /* 0x0000181f00037802 */ /* 0x002fe20000000f00 */
[----:B------:R-:W-:Y:S01]  /*1d070*/  IMAD.MOV.U32 R189, RZ, RZ, 0x1 ;  /* 0x00000001ffbd7424 */ /* 0x000fe200078e00ff */
[----:B------:R-:W-:-:S02]  /*1d080*/  MOV R191, 0xffffffff ;  /* 0xffffffff00bf7802 */ /* 0x000fc40000000f00 */
[----:B------:R-:W-:Y:S02]  /*1d090*/  MOV R2, 0x1d0b0 ;  /* 0x0001d0b000027802 */ /* 0x000fe40000000f00 */
        /* <DEDUP_REMOVED lines=10> */
.L_x_1308:
[----:B------:R-:W-:Y:S01]  /*1d140*/  IMAD.MOV.U32 R188, RZ, RZ, R15 ;  /* 0x000000ffffbc7224 */ /* 0x000fe200078e000f */
[----:B--2---:R-:W-:Y:S01]  /*1d150*/  MOV R3, 0x181f ;  /* 0x0000181f00037802 */ /* 0x004fe20000000f00 */
[----:B------:R-:W-:Y:S01]  /*1d160*/  IMAD.MOV.U32 R189, RZ, RZ, 0x2 ;  /* 0x00000002ffbd7424 */ /* 0x000fe200078e00ff */
[----:B------:R-:W-:Y:S02]  /*1d170*/  MOV R191, 0xffffffff ;  /* 0xffffffff00bf7802 */ /* 0x000fe40000000f00 */
[----:B------:R-:W-:-:S02]  /*1d180*/  MOV R2, 0x1d1a0 ;  /* 0x0001d1a000027802 */ /* 0x000fc40000000f00 */
[----:B-1--4-:R-:W-:Y:S05]  /*1d190*/  CALL.REL.NOINC `($__internal_6_$__cuda_sm70_shflsync_idx_p) ;  /* 0x0000b08000007944 */ /* 0x012fea0003c00000 */
[----:B------:R-:W-:Y:S01]  /*1d1a0*/  MOV R4, R190 ;  /* 0x000000be00047202 */ /* 0x000fe20000000f00 */
[----:B------:R-:W-:Y:S05]  /*1d1b0*/  BRA `(.L_x_1360) ;  /* 0xffffde9000007947 */ /* 0x000fea000383ffff */
.L_x_1309:
[----:B------:R-:W-:Y:S01]  /*1d1c0*/  IMAD.MOV.U32 R188, RZ, RZ, R17 ;  /* 0x000000ffffbc7224 */ /* 0x000fe200078e0011 */
[----:B------:R-:W-:Y:S01]  /*1d1d0*/  MOV R3, 0x181f ;  /* 0x0000181f00037802 */ /* 0x000fe20000000f00 */
[----:B------:R-:W-:Y:S01]  /*1d1e0*/  IMAD.MOV.U32 R189, RZ, RZ, 0x2 ;  /* 0x00000002ffbd7424 */ /* 0x000fe200078e00ff */
[----:B------:R-:W-:-:S02]  /*1d1f0*/  MOV R191, 0xffffffff ;  /* 0xffffffff00bf7802 */ /* 0x000fc40000000f00 */
[----:B------:R-:W-:Y:S02]  /*1d200*/  MOV R2, 0x1d220 ;  /* 0x0001d22000027802 */ /* 0x000fe40000000f00 */
[----:B-1234-:R-:W-:Y:S05]  /*1d210*/  CALL.REL.NOINC `($__internal_6_$__cuda_sm70_shflsync_idx_p) ;  /* 0x0000b00000007944 */ /* 0x01efea0003c00000 */
[----:B------:R-:W-:Y:S01]  /*1d220*/  MOV R2, R190 ;  /* 0x000000be00027202 */ /* 0x000fe20000000f00 */
[----:B------:R-:W-:Y:S05]  /*1d230*/  BRA `(.L_x_1361) ;  /* 0xffffde3000007947 */ /* 0x000fea000383ffff */
.L_x_1312:
[----:B------:R-:W-:Y:S01]  /*1d240*/  IMAD.MOV.U32 R188, RZ, RZ, R15 ;  /* 0x000000ffffbc7224 */ /* 0x000fe200078e000f */
[----:B--2---:R-:W-:Y:S01]  /*1d250*/  MOV R3, 0x181f ;  /* 0x0000181f00037802 */ /* 0x004fe20000000f00 */
[----:B------:R-:W-:Y:S01]  /*1d260*/  IMAD.MOV.U32 R189, RZ, RZ, 0x3 ;  /* 0x00000003ffbd7424 */ /* 0x000fe200078e00ff */
[----:B------:R-:W-:Y:S02]  /*1d270*/  MOV R191, 0xffffffff ;  /* 0xffffffff00bf7802 */ /* 0x000fe40000000f00 */
[----:B------:R-:W-:Y:S02]  /*1d280*/  MOV R2, 0x1d2a0 ;  /* 0x0001d2a000027802 */ /* 0x000fe40000000f00 */
[----:B-1--4-:R-:W-:Y:S05]  /*1d290*/  CALL.REL.NOINC `($__internal_6_$__cuda_sm70_shflsync_idx_p) ;  /* 0x0000af8000007944 */ /* 0x012fea0003c00000 */
        /* <DEDUP_REMOVED lines=9> */
        .type           $_ZN7cutlass13device_kernelIN5flash19enable_sm80_to_sm89INS1_16FlashAttnFwdSm80INS1_25CollectiveMainloopFwdSm80ILi8ELi1ELb0EN4cute5tupleIJNS5_1CILi128EEENS7_ILi48EEENS7_ILi256EEEEEELi256ENS_10bfloat16_tEfNS_4arch4Sm80ELb0ELb1ELb1ELb1ELb1ELb1ELb1ELb0EEENS1_21CollectiveEpilogueFwdINS6_IJS8_SA_S9_EEENS6_IJNS7_ILi1EEESI_SI_EEESC_SE_Li256ELb1ELb1ELb0ELb0EEENS1_19SingleTileSchedulerILb1ELb0ELb1ELi128EEEEEEEEEvNT_6ParamsE$_ZZN5flash25CollectiveMainloopFwdSm80ILi8ELi1ELb0EN4cute5tupleIJNS1_1CILi128EEENS3_ILi48EEENS3_ILi256EEEEEELi256EN7cutlass10bfloat16_tEfNS8_4arch4Sm80ELb0ELb1ELb1ELb1ELb1ELb1ELb1ELb0EE3mmaINS_16FlashAttnFwdSm80ISC_NS_21CollectiveEpilogueFwdINS2_IJS4_S6_S5_EEENS2_IJNS3_ILi1EEESH_SH_EEES9_SB_Li256ELb1ELb1ELb0ELb0EEENS_19SingleTileSchedulerILb1ELb0ELb1ELi128EEEE13SharedStorageENS1_6TensorINS1_11ArrayEngineIfLm128EEENS1_6LayoutINS2_IJNS2_IJNS3_ILi2EEESS_EEESH_NS3_ILi32EEEEEENS2_IJNS2_IJSH_SS_EEENS3_ILi0EEENS3_ILi4EEEEEEEEEENS_7SoftmaxILi2ELi0EEEEEbRKNSC_6ParamsERT0_RT1_iRKNS_16SeqlenInfoQKNewKILb1ELb1EEENS2_IJiiiiEEERT_ENKUlvE_clEv,@function
        .size           $_ZN7cutlass13device_kernelIN5flash19enable_sm80_to_sm89INS1_16FlashAttnFwdSm80INS1_25CollectiveMainloopFwdSm80ILi8ELi1ELb0EN4cute5tupleIJNS5_1CILi128EEENS7_ILi48EEENS7_ILi256EEEEEELi256ENS_10bfloat16_tEfNS_4arch4Sm80ELb0ELb1ELb1ELb1ELb1ELb1ELb1ELb0EEENS1_21CollectiveEpilogueFwdINS6_IJS8_SA_S9_EEENS6_IJNS7_ILi1EEESI_SI_EEESC_SE_Li256ELb1ELb1ELb0ELb0EEENS1_19SingleTileSchedulerILb1ELb0ELb1ELi128EEEEEEEEEvNT_6ParamsE$_ZZN5flash25CollectiveMainloopFwdSm80ILi8ELi1ELb0EN4cute5tupleIJNS1_1CILi128EEENS3_ILi48EEENS3_ILi256EEEEEELi256EN7cutlass10bfloat16_tEfNS8_4arch4Sm80ELb0ELb1ELb1ELb1ELb1ELb1ELb1ELb0EE3mmaINS_16FlashAttnFwdSm80ISC_NS_21CollectiveEpilogueFwdINS2_IJS4_S6_S5_EEENS2_IJNS3_ILi1EEESH_SH_EEES9_SB_Li256ELb1ELb1ELb0ELb0EEENS_19SingleTileSchedulerILb1ELb0ELb1ELi128EEEE13SharedStorageENS1_6TensorINS1_11ArrayEngineIfLm128EEENS1_6LayoutINS2_IJNS2_IJNS3_ILi2EEESS_EEESH_NS3_ILi32EEEEEENS2_IJNS2_IJSH_SS_EEENS3_ILi0EEENS3_ILi4EEEEEEEEEENS_7SoftmaxILi2ELi0EEEEEbRKNSC_6ParamsERT0_RT1_iRKNS_16SeqlenInfoQKNewKILb1ELb1EEENS2_IJiiiiEEERT_ENKUlvE_clEv,($__internal_5_$__cuda_sm70_shflsync_bfly_p - $_ZN7cutlass13device_kernelIN5flash19enable_sm80_to_sm89INS1_16FlashAttnFwdSm80INS1_25CollectiveMainloopFwdSm80ILi8ELi1ELb0EN4cute5tupleIJNS5_1CILi128EEENS7_ILi48EEENS7_ILi256EEEEEELi256ENS_10bfloat16_tEfNS_4arch4Sm80ELb0ELb1ELb1ELb1ELb1ELb1ELb1ELb0EEENS1_21CollectiveEpilogueFwdINS6_IJS8_SA_S9_EEENS6_IJNS7_ILi1EEESI_SI_EEESC_SE_Li256ELb1ELb1ELb0ELb0EEENS1_19SingleTileSchedulerILb1ELb0ELb1ELi128EEEEEEEEEvNT_6ParamsE$_ZZN5flash25CollectiveMainloopFwdSm80ILi8ELi1ELb0EN4cute5tupleIJNS1_1CILi128EEENS3_ILi48EEENS3_ILi256EEEEEELi256EN7cutlass10bfloat16_tEfNS8_4arch4Sm80ELb0ELb1ELb1ELb1ELb1ELb1ELb1ELb0EE3mmaINS_16FlashAttnFwdSm80ISC_NS_21CollectiveEpilogueFwdINS2_IJS4_S6_S5_EEENS2_IJNS3_ILi1EEESH_SH_EEES9_SB_Li256ELb1ELb1ELb0ELb0EEENS_19SingleTileSchedulerILb1ELb0ELb1ELi128EEEE13SharedStorageENS1_6TensorINS1_11ArrayEngineIfLm128EEENS1_6LayoutINS2_IJNS2_IJNS3_ILi2EEESS_EEESH_NS3_ILi32EEEEEENS2_IJNS2_IJSH_SS_EEENS3_ILi0EEENS3_ILi4EEEEEEEEEENS_7SoftmaxILi2ELi0EEEEEbRKNSC_6ParamsERT0_RT1_iRKNS_16SeqlenInfoQKNewKILb1ELb1EEENS2_IJiiiiEEERT_ENKUlvE_clEv)
$_ZN7cutlass13device_kernelIN5flash19enable_sm80_to_sm89INS1_16FlashAttnFwdSm80INS1_25CollectiveMainloopFwdSm80ILi8ELi1ELb0EN4cute5tupleIJNS5_1CILi128EEENS7_ILi48EEENS7_ILi256EEEEEELi256ENS_10bfloat16_tEfNS_4arch4Sm80ELb0ELb1ELb1ELb1ELb1ELb1ELb1ELb0EEENS1_21CollectiveEpilogueFwdINS6_IJS8_SA_S9_EEENS6_IJNS7_ILi1EEESI_SI_EEESC_SE_Li256ELb1ELb1ELb0ELb0EEENS1_19SingleTileSchedulerILb1ELb0ELb1ELi128EEEEEEEEEvNT_6ParamsE$_ZZN5flash25CollectiveMainloopFwdSm80ILi8ELi1ELb0EN4cute5tupleIJNS1_1CILi128EEENS3_ILi48EEENS3_ILi256EEEEEELi256EN7cutlass10bfloat16_tEfNS8_4arch4Sm80ELb0ELb1ELb1ELb1ELb1ELb1ELb1ELb0EE3mmaINS_16FlashAttnFwdSm80ISC_NS_21CollectiveEpilogueFwdINS2_IJS4_S6_S5_EEENS2_IJNS3_ILi1EEESH_SH_EEES9_SB_Li256ELb1ELb1ELb0ELb0EEENS_19SingleTileSchedulerILb1ELb0ELb1ELi128EEEE13SharedStorageENS1_6TensorINS1_11ArrayEngineIfLm128EEENS1_6LayoutINS2_IJNS2_IJNS3_ILi2EEESS_EEESH_NS3_ILi32EEEEEENS2_IJNS2_IJSH_SS_EEENS3_ILi0EEENS3_ILi4EEEEEEEEEENS_7SoftmaxILi2ELi0EEEEEbRKNSC_6ParamsERT0_RT1_iRKNS_16SeqlenInfoQKNewKILb1ELb1EEENS2_IJiiiiEEERT_ENKUlvE_clEv:
[----:B------:R-:W-:-:S05]  /*1d330*/  IADD3 R18, R97, -c[0x0][0x20], RZ ;  /* 0x8000080061127a10 */ /* 0x000fca0007ffe0ff */
[----:B------:R-:W2:Y:S01]  /*1d340*/  LDL.64 R14, [R18] ;  /* 0x00000000120e7983 */ /* 0x000ea20000100a00 */
[----:B------:R-:W-:-:S03]  /*1d350*/  ULDC.64 UR4, c[0x0][0x118] ;  /* 0x0000460000047ab9 */ /* 0x000fc60000000a00 */
[----:B--2---:R-:W2:Y:S02]  /*1d360*/  LD.E R36, [R14.64+0x11c] ;  /* 0x00011c040e247980 */ /* 0x004ea4000c101900 */
[----:B--2---:R-:W-:-:S13]  /*1d370*/  ISETP.GT.AND P0, PT, R36, RZ, PT ;  /* 0x000000ff2400720c */ /* 0x004fda0003f04270 */
[----:B------:R-:W-:Y:S05]  /*1d380*/  @P0 BRA `(.L_x_1363) ;  /* 0x0000004000000947 */ /* 0x000fea0003800000 */
[----:B------:R-:W-:Y:S01]  /*1d390*/  MOV R2, R143 ;  /* 0x0000008f00027202 */ /* 0x000fe20000000f00 */
[----:B------:R-:W-:-:S04]  /*1d3a0*/  DEPBAR.LE SB0, 0x1 ;  /* 0x000080400000791a */ /* 0x000fc80000000000 */
[----:B------:R-:W-:-:S04]  /*1d3b0*/  MOV R3, 0x0 ;  /* 0x0000000000037802 */ /* 0x000fc80000000f00 */
[----:B------:R-:W-:Y:S05]  /*1d3c0*/  RET.REL.NODEC R2 `(_ZN7cutlass13device_kernelIN5flash19enable_sm80_to_sm89INS1_16FlashAttnFwdSm80INS1_25CollectiveMainloopFwdSm80ILi8ELi1ELb0EN4cute5tupleIJNS5_1CILi128EEENS7_ILi48EEENS7_ILi256EEEEEELi256ENS_10bfloat16_tEfNS_4arch4Sm80ELb0ELb1ELb1ELb1ELb1ELb1ELb1ELb0EEENS1_21CollectiveEpilogueFwdINS6_IJS8_SA_S9_EEENS6_IJNS7_ILi1EEESI_SI_EEESC_SE_Li256ELb1ELb1ELb0ELb0EEENS1_19SingleTileSchedulerILb1ELb0ELb1ELi128EEEEEEEEEvNT_6ParamsE) ;  /* 0xfffe2c3002007950 */ /* 0x000fea0003c3ffff */
.L_x_1363:
[----:B------:R1:W2:Y:S04]  /*1d3d0*/  LDL.64 R12, [R18+0x8] ;  /* 0x00000800120c7983 */ /* 0x0002a80000100a00 */
[----:B------:R1:W3:Y:S04]  /*1d3e0*/  LDL.64 R2, [R18+0x20] ;  /* 0x0000200012027983 */ /* 0x0002e80000100a00 */
[----:B------:R1:W4:Y:S04]  /*1d3f0*/  LDL.64 R16, [R18+0x18] ;  /* 0x0000180012107983 */ /* 0x0003280000100a00 */
[----:B------:R-:W4:Y:S04]  /*1d400*/  LD.E.U8 R24, [R14.64+0x138] ;  /* 0x000138040e187980 */ /* 0x000f28000c101100 */
[----:B------:R2:W5:Y:S04]  /*1d410*/  LD.E R25, [R14.64+0x164] ;  /* 0x000164040e197980 */ /* 0x000568000c101900 */
[----:B------:R2:W5:Y:S04]  /*1d420*/  LD.E.64 R22, [R14.64+0x110] ;  /* 0x000110040e167980 */ /* 0x000568000c101b00 */
[----:B------:R2:W5:Y:S04]  /*1d430*/  LD.E.64 R20, [R14.64+0x128] ;  /* 0x000128040e147980 */ /* 0x000568000c101b00 */
[----:B-1----:R-:W4:Y:S04]  /*1d440*/  LDL.64 R18, [R18+0x10] ;  /* 0x0000100012127983 */ /* 0x002f280000100a00 */
[----:B--2---:R1:W2:Y:S04]  /*1d450*/  LD.E R35, [R12.64] ;  /* 0x000000040c237980 */ /* 0x0042a8000c101900 */
[----:B---3--:R3:W2:Y:S04]  /*1d460*/  LD.E R76, [R2.64] ;  /* 0x00000004024c7980 */ /* 0x0086a8000c101900 */
[----:B----4-:R4:W4:Y:S04]  /*1d470*/  LD.E R16, [R16.64+0x20] ;  /* 0x0000200410107980 */ /* 0x010928000c101900 */
[----:B-1----:R1:W5:Y:S04]  /*1d480*/  LD.E.64 R12, [R14.64+0x120] ;  /* 0x000120040e0c7980 */ /* 0x002368000c101b00 */
[----:B---3--:R1:W5:Y:S04]  /*1d490*/  LD.E.64 R2, [R14.64+0x130] ;  /* 0x000130040e027980 */ /* 0x008368000c101b00 */
[----:B------:R1:W5:Y:S01]  /*1d4a0*/  LD.E R26, [R18.64] ;  /* 0x00000004121a7980 */ /* 0x000362000c101900 */
[----:B------:R-:W-:-:S02]  /*1d4b0*/  ISETP.NE.AND P0, PT, R24, RZ, PT ;  /* 0x000000ff1800720c */ /* 0x000fc40003f05270 */
[----:B--2---:R-:W-:-:S04]  /*1d4c0*/  SHF.R.S32.HI R11, RZ, 0x1f, R35 ;  /* 0x0000001fff0b7819 */ /* 0x004fc80000011423 */
[----:B------:R-:W-:-:S04]  /*1d4d0*/  LEA.HI R11, R11, R35, RZ, 0x3 ;  /* 0x000000230b0b7211 */ /* 0x000fc800078f18ff */
[----:B----4-:R-:W-:Y:S02]  /*1d4e0*/  LOP3.LUT R17, R11, 0xfffffff8, RZ, 0xc0, !PT ;  /* 0xfffffff80b117812 */ /* 0x010fe400078ec0ff */
[----:B------:R-:W-:-:S03]  /*1d4f0*/  SHF.R.S32.HI R96, RZ, 0x3, R11 ;  /* 0x00000003ff607819 */ /* 0x000fc6000001140b */
[----:B------:R-:W-:Y:S02]  /*1d500*/  IMAD.IADD R11, R35, 0x1, -R17 ;  /* 0x00000001230b7824 */ /* 0x000fe400078e0a11 */
[----:B------:R-:W-:Y:S01]  /*1d510*/  IMAD R66, R76, 0x80, R96 ;  /* 0x000000804c427824 */ /* 0x000fe200078e0260 */
[----:B------:R-:W-:-:S03]  /*1d520*/  SHF.R.S32.HI R27, RZ, 0x1f, R16 ;  /* 0x0000001fff1b7819 */ /* 0x000fc60000011410 */
[----:B------:R-:W-:Y:S01]  /*1d530*/  IMAD R11, R11, 0x20, R66 ;  /* 0x000000200b0b7824 */ /* 0x000fe200078e0242 */
[----:B------:R-:W-:Y:S05]  /*1d540*/  @!P0 BRA `(.L_x_1364) ;  /* 0x00004cb000008947 */ /* 0x000fea0003800000 */
[----:B-1---5:R-:W-:-:S13]  /*1d550*/  ISETP.NE.AND P0, PT, R25, 0x1, PT ;  /* 0x000000011900780c */ /* 0x022fda0003f05270 */
[----:B------:R1:W2:Y:S04]  /*1d560*/  @P0 LD.E R17, [R14.64+0x168] ;  /* 0x000168040e110980 */ /* 0x0002a8000c101900 */
[----:B-1----:R2:W3:Y:S02]  /*1d570*/  @P0 LD.E R14, [R14.64+0x16c] ;  /* 0x00016c040e0e0980 */ /* 0x0024e4000c101900 */
[----:B--2---:R-:W-:-:S05]  /*1d580*/  @P0 IMAD.HI.U32 R15, R11, R17, RZ ;  /* 0x000000110b0f0227 */ /* 0x004fca00078e00ff */
[----:B---3--:R-:W-:-:S04]  /*1d590*/  @P0 SHF.R.U32.HI R11, RZ, R14, R15 ;  /* 0x0000000eff0b0219 */ /* 0x008fc8000001160f */
[----:B------:R-:W-:Y:S01]  /*1d5a0*/  SHF.R.S32.HI R14, RZ, 0x1f, R11 ;  /* 0x0000001fff0e7819 */ /* 0x000fe2000001140b */
[-C--:B------:R-:W-:Y:S02]  /*1d5b0*/  IMAD R17, R13, R11.reuse, RZ ;  /* 0x0000000b0d117224 */ /* 0x080fe400078e02ff */
[-C--:B------:R-:W-:Y:S02]  /*1d5c0*/  IMAD R15, R3, R11.reuse, RZ ;  /* 0x0000000b030f7224 */ /* 0x080fe400078e02ff */
[-C--:B------:R-:W-:Y:S02]  /*1d5d0*/  IMAD R24, R12, R14.reuse, R17 ;  /* 0x0000000e0c187224 */ /* 0x080fe400078e0211 */
[C---:B------:R-:W-:Y:S02]  /*1d5e0*/  IMAD R17, R2.reuse, R14, R15 ;  /* 0x0000000e02117224 */ /* 0x040fe400078e020f */
[----:B------:R-:W-:-:S04]  /*1d5f0*/  IMAD.WIDE.U32 R14, R2, R11, RZ ;  /* 0x0000000b020e7225 */ /* 0x000fc800078e00ff */
[----:B------:R-:W-:Y:S01]  /*1d600*/  IMAD.WIDE.U32 R18, R12, R11, RZ ;  /* 0x0000000b0c127225 */ /* 0x000fe200078e00ff */
[----:B------:R-:W-:-:S03]  /*1d610*/  IADD3 R15, R15, R17, RZ ;  /* 0x000000110f0f7210 */ /* 0x000fc60007ffe0ff */
[----:B------:R-:W-:Y:S01]  /*1d620*/  IMAD R13, R13, R16, RZ ;  /* 0x000000100d0d7224 */ /* 0x000fe200078e02ff */
[----:B------:R-:W-:Y:S01]  /*1d630*/  IADD3 R19, R19, R24, RZ ;  /* 0x0000001813137210 */ /* 0x000fe20007ffe0ff */
[----:B------:R-:W-:Y:S02]  /*1d640*/  IMAD R11, R3, R16, RZ ;  /* 0x00000010030b7224 */ /* 0x000fe400078e02ff */
[----:B------:R-:W-:-:S04]  /*1d650*/  IMAD.WIDE.U32 R14, R16, R2, R14 ;  /* 0x00000002100e7225 */ /* 0x000fc800078e000e */
[----:B------:R-:W-:Y:S01]  /*1d660*/  IMAD.WIDE.U32 R18, R16, R12, R18 ;  /* 0x0000000c10127225 */ /* 0x000fe200078e0012 */
[----:B------:R-:W-:-:S03]  /*1d670*/  LEA R37, P0, R14, R20, 0x1 ;  /* 0x000000140e257211 */ /* 0x000fc600078008ff */
[-C--:B------:R-:W-:Y:S01]  /*1d680*/  IMAD R3, R12, R27.reuse, R13 ;  /* 0x0000001b0c037224 */ /* 0x080fe200078e020d */
[----:B------:R-:W-:Y:S01]  /*1d690*/  LEA R34, P1, R18, R22, 0x1 ;  /* 0x0000001612227211 */ /* 0x000fe200078208ff */
[----:B------:R-:W-:-:S03]  /*1d6a0*/  IMAD R2, R2, R27, R11 ;  /* 0x0000001b02027224 */ /* 0x000fc600078e020b */
[----:B------:R-:W-:Y:S02]  /*1d6b0*/  IADD3 R3, R19, R3, RZ ;  /* 0x0000000313037210 */ /* 0x000fe40007ffe0ff */
[----:B------:R-:W-:Y:S02]  /*1d6c0*/  IADD3 R2, R15, R2, RZ ;  /* 0x000000020f027210 */ /* 0x000fe40007ffe0ff */
[----:B------:R-:W-:Y:S02]  /*1d6d0*/  LEA.HI.X R22, R18, R23, R3, 0x1, P1 ;  /* 0x0000001712167211 */ /* 0x000fe400008f0c03 */
[----:B------:R-:W-:Y:S01]  /*1d6e0*/  LEA.HI.X R24, R14, R21, R2, 0x1, P0 ;  /* 0x000000150e187211 */ /* 0x000fe200000f0c02 */
[----:B------:R-:W-:Y:S05]  /*1d6f0*/  BRA.DIV ~URZ, `(.L_x_1365) ;  /* 0x00009b927f007947 */ /* 0x000fea000b800000 */
[----:B------:R1:W2:Y:S02]  /*1d700*/  SHFL.IDX PT, R11, R22, RZ, 0x181f ;  /* 0x00181fff160b7589 */ /* 0x0002a400000e0000 */
.L_x_1439:
[----:B------:R-:W-:Y:S05]  /*1d710*/  BRA.DIV ~URZ, `(.L_x_1366) ;  /* 0x00009bf27f007947 */ /* 0x000fea000b800000 */
[----:B------:R3:W4:Y:S01]  /*1d720*/  SHFL.IDX PT, R12, R34, RZ, 0x181f ;  /* 0x00181fff220c7589 */ /* 0x00072200000e0000 */
[----:B--2---:R-:W-:-:S03]  /*1d730*/  MOV R13, R11 ;  /* 0x0000000b000d7202 */ /* 0x004fc60000000f00 */
[----:B------:R3:W2:Y:S04]  /*1d740*/  SHFL.IDX PT, R14, R24, RZ, 0x181f ;  /* 0x00181fff180e7589 */ /* 0x0006a800000e0000 */
[----:B------:R3:W1:Y:S02]  /*1d750*/  SHFL.IDX PT, R3, R37, RZ, 0x181f ;  /* 0x00181fff25037589 */ /* 0x00066400000e0000 */
.L_x_1440:
[----:B------:R-:W-:Y:S01]  /*1d760*/  IMAD R48, R26, R25, RZ ;  /* 0x000000191a307224 */ /* 0x000fe200078e02ff */
[----:B------:R-:W-:Y:S01]  /*1d770*/  SHF.R.S32.HI R2, RZ, 0x1f, R35 ;  /* 0x0000001fff027819 */ /* 0x000fe20000011423 */
[----:B------:R-:W-:Y:S01]  /*1d780*/  BSSY B0, `(.L_x_1367) ;  /* 0x000003a000007945 */ /* 0x000fe20003800000 */
[----:B------:R-:W-:Y:S01]  /*1d790*/  CS2R R64, SRZ ;  /* 0x0000000000407805 */ /* 0x000fe2000001ff00 */
[----:B------:R-:W-:Y:S01]  /*1d7a0*/  CS2R R40, SRZ ;  /* 0x0000000000287805 */ /* 0x000fe2000001ff00 */
[----:B------:R-:W-:Y:S01]  /*1d7b0*/  LEA.HI R2, R2, R35, RZ, 0x3 ;  /* 0x0000002302027211 */ /* 0x000fe200078f18ff */
[----:B------:R-:W-:Y:S01]  /*1d7c0*/  CS2R R38, SRZ ;  /* 0x0000000000267805 */ /* 0x000fe2000001ff00 */
[----:B------:R-:W-:Y:S01]  /*1d7d0*/  ISETP.GE.AND P0, PT, R66, R48, PT ;  /* 0x000000304200720c */ /* 0x000fe20003f06270 */
[----:B------:R-:W-:Y:S01]  /*1d7e0*/  CS2R R30, SRZ ;  /* 0x00000000001e7805 */ /* 0x000fe2000001ff00 */
[----:B------:R-:W-:Y:S01]  /*1d7f0*/  LOP3.LUT R2, R2, 0xfffffff8, RZ, 0xc0, !PT ;  /* 0xfffffff802027812 */ /* 0x000fe200078ec0ff */
[----:B------:R-:W-:Y:S01]  /*1d800*/  CS2R R26, SRZ ;  /* 0x00000000001a7805 */ /* 0x000fe2000001ff00 */
[----:B------:R-:W-:Y:S01]  /*1d810*/  CS2R R42, SRZ ;  /* 0x00000000002a7805 */ /* 0x000fe2000001ff00 */
[----:B------:R-:W-:Y:S01]  /*1d820*/  CS2R R32, SRZ ;  /* 0x0000000000207805 */ /* 0x000fe2000001ff00 */
[----:B------:R-:W-:Y:S01]  /*1d830*/  CS2R R28, SRZ ;  /* 0x00000000001c7805 */ /* 0x000fe2000001ff00 */
[----:B------:R-:W-:Y:S01]  /*1d840*/  IMAD.IADD R2, R35, 0x1, -R2 ;  /* 0x0000000123027824 */ /* 0x000fe200078e0a02 */
[----:B------:R-:W-:-:S03]  /*1d850*/  CS2R R20, SRZ ;  /* 0x0000000000147805 */ /* 0x000fc6000001ff00 */
[----:B------:R-:W-:Y:S01]  /*1d860*/  IMAD.SHL.U32 R23, R2, 0x4, RZ ;  /* 0x0000000402177824 */ /* 0x000fe200078e00ff */
[----:B-1----:R-:W-:Y:S01]  /*1d870*/  MOV R2, R3 ;  /* 0x0000000300027202 */ /* 0x002fe20000000f00 */
[----:B--2---:R-:W-:Y:S01]  /*1d880*/  IMAD.MOV.U32 R3, RZ, RZ, R14 ;  /* 0x000000ffff037224 */ /* 0x004fe200078e000e */
[----:B------:R-:W-:Y:S05]  /*1d890*/  @P0 BRA `(.L_x_1368) ;  /* 0x0000028000000947 */ /* 0x000fea0003800000 */
[C---:B------:R-:W-:Y:S01]  /*1d8a0*/  IADD3 R16, R23.reuse, 0x20, RZ ;  /* 0x0000002017107810 */ /* 0x040fe20007ffe0ff */
[----:B------:R-:W-:Y:S01]  /*1d8b0*/  CS2R R26, SRZ ;  /* 0x00000000001a7805 */ /* 0x000fe2000001ff00 */
[-C--:B------:R-:W-:Y:S01]  /*1d8c0*/  ISETP.GE.AND P1, PT, R23, R36.reuse, PT ;  /* 0x000000241700720c */ /* 0x080fe20003f26270 */
[----:B------:R-:W-:Y:S01]  /*1d8d0*/  CS2R R20, SRZ ;  /* 0x0000000000147805 */ /* 0x000fe2000001ff00 */
[----:B------:R-:W-:Y:S01]  /*1d8e0*/  ISETP.GE.AND P0, PT, R16, R36, PT ;  /* 0x000000241000720c */ /* 0x000fe20003f06270 */
[----:B------:R-:W-:Y:S01]  /*1d8f0*/  CS2R R30, SRZ ;  /* 0x00000000001e7805 */ /* 0x000fe2000001ff00 */
[----:B------:R-:W-:-:S09]  /*1d900*/  CS2R R28, SRZ ;  /* 0x00000000001c7805 */ /* 0x000fd2000001ff00 */
[C---:B----4-:R-:W-:Y:S02]  /*1d910*/  @!P1 IMAD.WIDE R14, R23.reuse, 0x2, R12 ;  /* 0x00000002170e9825 */ /* 0x050fe400078e020c */
[----:B------:R-:W-:Y:S02]  /*1d920*/  @!P0 SHF.R.S32.HI R11, RZ, 0x1f, R16 ;  /* 0x0000001fff0b8819 */ /* 0x000fe40000011410 */
[----:B------:R-:W-:Y:S01]  /*1d930*/  @!P1 IMAD.WIDE R18, R23, 0x2, R2 ;  /* 0x0000000217129825 */ /* 0x000fe200078e0202 */
[----:B------:R1:W5:Y:S01]  /*1d940*/  @!P1 LD.E.64 R26, [R14.64] ;  /* 0x000000040e1a9980 */ /* 0x000362000c101b00 */
[----:B------:R-:W-:-:S03]  /*1d950*/  @!P0 LEA.HI R11, R11, R16, RZ, 0x2 ;  /* 0x000000100b0b8211 */ /* 0x000fc600078f10ff */
[----:B------:R2:W5:Y:S01]  /*1d960*/  @!P1 LD.E.64 R20, [R18.64] ;  /* 0x0000000412149980 */ /* 0x000562000c101b00 */
[----:B------:R-:W-:-:S05]  /*1d970*/  @!P0 LOP3.LUT R11, R11, 0xfffffffc, RZ, 0xc0, !PT ;  /* 0xfffffffc0b0b8812 */ /* 0x000fca00078ec0ff */
[----:B------:R-:W-:-:S05]  /*1d980*/  @!P0 IMAD.WIDE R16, R11, 0x2, R12 ;  /* 0x000000020b108825 */ /* 0x000fca00078e020c */
[----:B------:R4:W5:Y:S01]  /*1d990*/  @!P0 LD.E.64 R30, [R16.64] ;  /* 0x00000004101e8980 */ /* 0x000962000c101b00 */
[----:B-1----:R-:W-:Y:S01]  /*1d9a0*/  @!P0 IMAD.WIDE R14, R11, 0x2, R2 ;  /* 0x000000020b0e8825 */ /* 0x002fe200078e0202 */
[----:B--2---:R-:W-:-:S04]  /*1d9b0*/  IADD3 R18, R23, 0x40, RZ ;  /* 0x0000004017127810 */ /* 0x004fc80007ffe0ff */
[----:B------:R1:W5:Y:S01]  /*1d9c0*/  @!P0 LD.E.64 R28, [R14.64] ;  /* 0x000000040e1c8980 */ /* 0x000362000c101b00 */
[----:B------:R-:W-:Y:S02]  /*1d9d0*/  IADD3 R19, R23, 0x60, RZ ;  /* 0x0000006017137810 */ /* 0x000fe40007ffe0ff */
[-C--:B------:R-:W-:Y:S02]  /*1d9e0*/  ISETP.GE.AND P1, PT, R18, R36.reuse, PT ;  /* 0x000000241200720c */ /* 0x080fe40003f26270 */
[----:B------:R-:W-:Y:S01]  /*1d9f0*/  ISETP.GE.AND P0, PT, R19, R36, PT ;  /* 0x000000241300720c */ /* 0x000fe20003f06270 */
[----:B------:R-:W-:-:S12]  /*1da00*/  CS2R R38, SRZ ;  /* 0x0000000000267805 */ /* 0x000fd8000001ff00 */
[----:B------:R-:W-:Y:S02]  /*1da10*/  @!P0 SHF.R.S32.HI R11, RZ, 0x1f, R19 ;  /* 0x0000001fff0b8819 */ /* 0x000fe40000011413 */
[----:B-1----:R-:W-:Y:S02]  /*1da20*/  @!P1 SHF.R.S32.HI R14, RZ, 0x1f, R18 ;  /* 0x0000001fff0e9819 */ /* 0x002fe40000011412 */
[----:B------:R-:W-:Y:S02]  /*1da30*/  @!P0 LEA.HI R11, R11, R19, RZ, 0x2 ;  /* 0x000000130b0b8211 */ /* 0x000fe400078f10ff */
[----:B------:R-:W-:Y:S02]  /*1da40*/  @!P1 LEA.HI R14, R14, R18, RZ, 0x2 ;  /* 0x000000120e0e9211 */ /* 0x000fe400078f10ff */
[----:B------:R-:W-:Y:S02]  /*1da50*/  @!P0 LOP3.LUT R11, R11, 0xfffffffc, RZ, 0xc0, !PT ;  /* 0xfffffffc0b0b8812 */ /* 0x000fe400078ec0ff */
[----:B------:R-:W-:Y:S01]  /*1da60*/  @!P1 LOP3.LUT R14, R14, 0xfffffffc, RZ, 0xc0, !PT ;  /* 0xfffffffc0e0e9812 */ /* 0x000fe200078ec0ff */
[----:B------:R-:W-:Y:S01]  /*1da70*/  CS2R R40, SRZ ;  /* 0x0000000000287805 */ /* 0x000fe2000001ff00 */
[----:B------:R-:W-:Y:S01]  /*1da80*/  CS2R R32, SRZ ;  /* 0x0000000000207805 */ /* 0x000fe2000001ff00 */
[----:B------:R-:W-:-:S02]  /*1da90*/  CS2R R42, SRZ ;  /* 0x00000000002a7805 */ /* 0x000fc4000001ff00 */
[----:B----4-:R-:W-:-:S04]  /*1daa0*/  @!P1 IMAD.WIDE R16, R14, 0x2, R12 ;  /* 0x000000020e109825 */ /* 0x010fc800078e020c */
[----:B------:R-:W-:Y:S01]  /*1dab0*/  @!P1 IMAD.WIDE R14, R14, 0x2, R2 ;  /* 0x000000020e0e9825 */ /* 0x000fe200078e0202 */
[----:B------:R1:W5:Y:S03]  /*1dac0*/  @!P1 LD.E.64 R38, [R16.64] ;  /* 0x0000000410269980 */ /* 0x000366000c101b00 */
[C---:B------:R-:W-:Y:S01]  /*1dad0*/  @!P0 IMAD.WIDE R12, R11.reuse, 0x2, R12 ;  /* 0x000000020b0c8825 */ /* 0x040fe200078e020c */
[----:B------:R1:W5:Y:S03]  /*1dae0*/  @!P1 LD.E.64 R32, [R14.64] ;  /* 0x000000040e209980 */ /* 0x000366000c101b00 */
[----:B------:R-:W-:Y:S01]  /*1daf0*/  @!P0 IMAD.WIDE R2, R11, 0x2, R2 ;  /* 0x000000020b028825 */ /* 0x000fe200078e0202 */
[----:B------:R1:W5:Y:S04]  /*1db00*/  @!P0 LD.E.64 R40, [R12.64] ;  /* 0x000000040c288980 */ /* 0x000368000c101b00 */
[----:B------:R1:W5:Y:S02]  /*1db10*/  @!P0 LD.E.64 R42, [R2.64] ;  /* 0x00000004022a8980 */ /* 0x000364000c101b00 */
.L_x_1368:
[----:B------:R-:W-:Y:S05]  /*1db20*/  BSYNC B0 ;  /* 0x0000000000007941 */ /* 0x000fea0003800000 */
.L_x_1367:
[----:B-1--45:R-:W-:Y:S01]  /*1db30*/  IMAD.MOV.U32 R12, RZ, RZ, R40 ;  /* 0x000000ffff0c7224 */ /* 0x032fe200078e0028 */
[----:B------:R-:W-:Y:S01]  /*1db40*/  MOV R2, R39 ;  /* 0x0000002700027202 */ /* 0x000fe20000000f00 */
[----:B------:R-:W-:-:S02]  /*1db50*/  IMAD.MOV.U32 R11, RZ, RZ, R41 ;  /* 0x000000ffff0b7224 */ /* 0x000fc400078e0029 */
[----:B------:R-:W-:-:S03]  /*1db60*/  IMAD.MOV.U32 R3, RZ, RZ, R38 ;  /* 0x000000ffff037224 */ /* 0x000fc600078e0026 */
[----:B------:R-:W-:Y:S01]  /*1db70*/  PRMT R105, R11, 0x5410, R12 ;  /* 0x000054100b697816 */ /* 0x000fe2000000000c */
[----:B------:R-:W-:Y:S01]  /*1db80*/  IMAD.MOV.U32 R12, RZ, RZ, R30 ;  /* 0x000000ffff0c7224 */ /* 0x000fe200078e001e */
[----:B------:R-:W-:Y:S01]  /*1db90*/  PRMT R101, R2, 0x5410, R3 ;  /* 0x0000541002657816 */ /* 0x000fe20000000003 */
[----:B------:R-:W-:Y:S01]  /*1dba0*/  IMAD.MOV.U32 R11, RZ, RZ, R31 ;  /* 0x000000ffff0b7224 */ /* 0x000fe200078e001f */
[----:B------:R-:W-:Y:S01]  /*1dbb0*/  MOV R3, R26 ;  /* 0x0000001a00037202 */ /* 0x000fe20000000f00 */
        /* <DEDUP_REMOVED lines=15> */
[----:B------:R-:W-:Y:S05]  /*1dcb0*/  BRA.DIV ~URZ, `(.L_x_1369) ;  /* 0x000097c27f007947 */ /* 0x000fea000b800000 */
[----:B------:R1:W2:Y:S04]  /*1dcc0*/  SHFL.IDX PT, R13, R22, 0x1, 0x181f ;  /* 0x00381f00160d7f89 */ /* 0x0002a800000e0000 */
[----:B------:R1:W4:Y:S04]  /*1dcd0*/  SHFL.IDX PT, R12, R34, 0x1, 0x181f ;  /* 0x00381f00220c7f89 */ /* 0x00032800000e0000 */
[----:B------:R1:W3:Y:S04]  /*1dce0*/  SHFL.IDX PT, R11, R24, 0x1, 0x181f ;  /* 0x00381f00180b7f89 */ /* 0x0002e800000e0000 */
[----:B------:R1:W1:Y:S02]  /*1dcf0*/  SHFL.IDX PT, R2, R37, 0x1, 0x181f ;  /* 0x00381f0025027f89 */ /* 0x00026400000e0000 */
.L_x_1441:
[----:B------:R-:W-:Y:S01]  /*1dd00*/  IADD3 R3, R66, 0x20, RZ ;  /* 0x0000002042037810 */ /* 0x000fe20007ffe0ff */
[----:B------:R-:W-:Y:S01]  /*1dd10*/  BSSY B0, `(.L_x_1370) ;  /* 0x0000033000007945 */ /* 0x000fe20003800000 */
[----:B------:R-:W-:Y:S01]  /*1dd20*/  CS2R R54, SRZ ;  /* 0x0000000000367805 */ /* 0x000fe2000001ff00 */
[----:B------:R-:W-:Y:S01]  /*1dd30*/  CS2R R50, SRZ ;  /* 0x0000000000327805 */ /* 0x000fe2000001ff00 */
[----:B------:R-:W-:Y:S01]  /*1dd40*/  ISETP.GE.AND P0, PT, R3, R48, PT ;  /* 0x000000300300720c */ /* 0x000fe20003f06270 */
[----:B------:R-:W-:Y:S01]  /*1dd50*/  CS2R R46, SRZ ;  /* 0x00000000002e7805 */ /* 0x000fe2000001ff00 */
[----:B------:R-:W-:Y:S01]  /*1dd60*/  CS2R R58, SRZ ;  /* 0x00000000003a7805 */ /* 0x000fe2000001ff00 */
[----:B------:R-:W-:Y:S01]  /*1dd70*/  CS2R R56, SRZ ;  /* 0x0000000000387805 */ /* 0x000fe2000001ff00 */
[----:B------:R-:W-:Y:S01]  /*1dd80*/  CS2R R52, SRZ ;  /* 0x0000000000347805 */ /* 0x000fe2000001ff00 */
[----:B------:R-:W-:Y:S01]  /*1dd90*/  CS2R R44, SRZ ;  /* 0x00000000002c7805 */ /* 0x000fe2000001ff00 */
[----:B---3--:R-:W-:-:S07]  /*1dda0*/  IMAD.MOV.U32 R3, RZ, RZ, R11 ;  /* 0x000000ffff037224 */ /* 0x008fce00078e000b */
        /* <DEDUP_REMOVED lines=8> */
[C---:B--2-4-:R-:W-:Y:S02]  /*1de30*/  @!P1 IMAD.WIDE R14, R23.reuse, 0x2, R12 ;  /* 0x00000002170e9825 */ /* 0x054fe400078e020c */
[----:B------:R-:W-:Y:S02]  /*1de40*/  @!P0 SHF.R.S32.HI R11, RZ, 0x1f, R16 ;  /* 0x0000001fff0b8819 */ /* 0x000fe40000011410 */
[----:B-1----:R-:W-:Y:S01]  /*1de50*/  @!P1 IMAD.WIDE R18, R23, 0x2, R2 ;  /* 0x0000000217129825 */ /* 0x002fe200078e0202 */
        /* <DEDUP_REMOVED lines=22> */
[----:B---3--:R-:W-:-:S04]  /*1dfc0*/  @!P1 IMAD.WIDE R16, R14, 0x2, R12 ;  /* 0x000000020e109825 */ /* 0x008fc800078e020c */
[----:B------:R-:W-:Y:S01]  /*1dfd0*/  @!P1 IMAD.WIDE R14, R14, 0x2, R2 ;  /* 0x000000020e0e9825 */ /* 0x000fe200078e0202 */
[----:B------:R1:W5:Y:S03]  /*1dfe0*/  @!P1 LD.E.64 R54, [R16.64] ;  /* 0x0000000410369980 */ /* 0x000366000c101b00 */
[C---:B------:R-:W-:Y:S01]  /*1dff0*/  @!P0 IMAD.WIDE R12, R11.reuse, 0x2, R12 ;  /* 0x000000020b0c8825 */ /* 0x040fe200078e020c */
[----:B------:R1:W5:Y:S03]  /*1e000*/  @!P1 LD.E.64 R56, [R14.64] ;  /* 0x000000040e389980 */ /* 0x000366000c101b00 */
[----:B------:R-:W-:Y:S01]  /*1e010*/  @!P0 IMAD.WIDE R2, R11, 0x2, R2 ;  /* 0x000000020b028825 */ /* 0x000fe200078e0202 */
[----:B------:R1:W5:Y:S04]  /*1e020*/  @!P0 LD.E.64 R64, [R12.64] ;  /* 0x000000040c408980 */ /* 0x000368000c101b00 */
[----:B------:R1:W5:Y:S02]  /*1e030*/  @!P0 LD.E.64 R58, [R2.64] ;  /* 0x00000004023a8980 */ /* 0x000364000c101b00 */
.L_x_1371:
[----:B------:R-:W-:Y:S05]  /*1e040*/  BSYNC B0 ;  /* 0x0000000000007941 */ /* 0x000fea0003800000 */
.L_x_1370:
        /* <DEDUP_REMOVED lines=25> */
[----:B------:R1:W3:Y:S02]  /*1e1e0*/  SHFL.IDX PT, R11, R22, 0x2, 0x181f ;  /* 0x00581f00160b7f89 */ /* 0x0002e400000e0000 */
.L_x_1442:
[----:B------:R-:W-:Y:S05]  /*1e1f0*/  BRA.DIV ~URZ, `(.L_x_1373) ;  /* 0x000094e27f007947 */ /* 0x000fea000b800000 */
[----:B------:R4:W1:Y:S01]  /*1e200*/  SHFL.IDX PT, R12, R34, 0x2, 0x181f ;  /* 0x00581f00220c7f89 */ /* 0x00086200000e0000 */
[----:B--23--:R-:W-:-:S03]  /*1e210*/  MOV R13, R11 ;  /* 0x0000000b000d7202 */ /* 0x00cfc60000000f00 */
[----:B------:R4:W2:Y:S04]  /*1e220*/  SHFL.IDX PT, R14, R24, 0x2, 0x181f ;  /* 0x00581f00180e7f89 */ /* 0x0008a800000e0000 */
[----:B------:R4:W3:Y:S02]  /*1e230*/  SHFL.IDX PT, R2, R37, 0x2, 0x181f ;  /* 0x00581f0025027f89 */ /* 0x0008e400000e0000 */
.L_x_1443:
        /* <DEDUP_REMOVED lines=10> */
[----:B------:R-:W-:Y:S01]  /*1e2e0*/  CS2R R60, SRZ ;  /* 0x00000000003c7805 */ /* 0x000fe2000001ff00 */
[----:B--2---:R-:W-:-:S06]  /*1e2f0*/  IMAD.MOV.U32 R3, RZ, RZ, R14 ;  /* 0x000000ffff037224 */ /* 0x004fcc00078e000e */
        /* <DEDUP_REMOVED lines=8> */
[C---:B-1----:R-:W-:Y:S02]  /*1e380*/  @!P1 IMAD.WIDE R14, R23.reuse, 0x2, R12 ;  /* 0x00000002170e9825 */ /* 0x042fe400078e020c */
[----:B------:R-:W-:Y:S02]  /*1e390*/  @!P0 SHF.R.S32.HI R11, RZ, 0x1f, R16 ;  /* 0x0000001fff0b8819 */ /* 0x000fe40000011410 */
[----:B---3--:R-:W-:Y:S01]  /*1e3a0*/  @!P1 IMAD.WIDE R18, R23, 0x2, R2 ;  /* 0x0000000217129825 */ /* 0x008fe200078e0202 */
        /* <DEDUP_REMOVED lines=30> */
.L_x_1375:
[----:B------:R-:W-:Y:S05]  /*1e590*/  BSYNC B0 ;  /* 0x0000000000007941 */ /* 0x000fea0003800000 */
.L_x_1374:
[----:B-1---5:R-:W-:Y:S01]  /*1e5a0*/  IMAD.MOV.U32 R12, RZ, RZ, R74 ;  /* 0x000000ffff0c7224 */ /* 0x022fe200078e004a */
[----:B---3--:R-:W-:Y:S01]  /*1e5b0*/  MOV R2, R71 ;  /* 0x0000004700027202 */ /* 0x008fe20000000f00 */
[----:B------:R-:W-:Y:S01]  /*1e5c0*/  IMAD.MOV.U32 R11, RZ, RZ, R75 ;  /* 0x000000ffff0b7224 */ /* 0x000fe200078e004b */
[----:B------:R-:W-:Y:S01]  /*1e5d0*/  CS2R R92, SRZ ;  /* 0x00000000005c7805 */ /* 0x000fe2000001ff00 */
        /* <DEDUP_REMOVED lines=22> */
[----:B------:R1:W2:Y:S02]  /*1e740*/  SHFL.IDX PT, R13, R22, 0x3, 0x181f ;  /* 0x00781f00160d7f89 */ /* 0x0002a400000e0000 */
.L_x_1444:
[----:B------:R-:W-:Y:S01]  /*1e750*/  SHF.R.S32.HI R2, RZ, 0x1f, R35 ;  /* 0x0000001fff027819 */ /* 0x000fe20000011423 */
[----:B------:R-:W-:-:S03]  /*1e760*/  IMAD.SHL.U32 R11, R76, 0x80, RZ ;  /* 0x000000804c0b7824 */ /* 0x000fc600078e00ff */
[----:B------:R-:W-:-:S04]  /*1e770*/  LEA.HI R2, R2, R35, RZ, 0x3 ;  /* 0x0000002302027211 */ /* 0x000fc800078f18ff */
[----:B------:R-:W-:Y:S01]  /*1e780*/  LEA.HI.SX32 R11, R2, R11, 0x1d ;  /* 0x0000000b020b7211 */ /* 0x000fe200078feaff */
[----:B------:R-:W-:Y:S05]  /*1e790*/  BRA.DIV ~URZ, `(.L_x_1377) ;  /* 0x000091327f007947 */ /* 0x000fea000b800000 */
[----:B------:R3:W1:Y:S04]  /*1e7a0*/  SHFL.IDX PT, R12, R34, 0x3, 0x181f ;  /* 0x00781f00220c7f89 */ /* 0x00066800000e0000 */
[----:B------:R3:W4:Y:S04]  /*1e7b0*/  SHFL.IDX PT, R14, R24, 0x3, 0x181f ;  /* 0x00781f00180e7f89 */ /* 0x00072800000e0000 */
[----:B------:R3:W2:Y:S02]  /*1e7c0*/  SHFL.IDX PT, R2, R37, 0x3, 0x181f ;  /* 0x00781f0025027f89 */ /* 0x0006a400000e0000 */
.L_x_1445:
        /* <DEDUP_REMOVED lines=10> */
[----:B----4-:R-:W-:-:S07]  /*1e870*/  IMAD.MOV.U32 R3, RZ, RZ, R14 ;  /* 0x000000ffff037224 */ /* 0x010fce00078e000e */
        /* <DEDUP_REMOVED lines=8> */
[C---:B-12---:R-:W-:Y:S02]  /*1e900*/  @!P1 IMAD.WIDE R14, R23.reuse, 0x2, R12 ;  /* 0x00000002170e9825 */ /* 0x046fe400078e020c */
        /* <DEDUP_REMOVED lines=32> */
.L_x_1379:
[----:B------:R-:W-:Y:S05]  /*1eb10*/  BSYNC B0 ;  /* 0x0000000000007941 */ /* 0x000fea0003800000 */
.L_x_1378:
[----:B-1----:R-:W-:Y:S01]  /*1eb20*/  IADD3 R12, R97, -c[0x0][0x20], RZ ;  /* 0x80000800610c7a10 */ /* 0x002fe20007ffe0ff */
[----:B------:R-:W-:-:S04]  /*1eb30*/  DEPBAR.LE SB0, 0x1 ;  /* 0x000080400000791a */ /* 0x000fc80000000000 */
[----:B--2---:R1:W2:Y:S04]  /*1eb40*/  LDL.64 R2, [R12+0x20] ;  /* 0x000020000c027983 */ /* 0x0042a80000100a00 */
[----:B-1----:R-:W4:Y:S01]  /*1eb50*/  LDL.64 R12, [R12+0x28] ;  /* 0x000028000c0c7983 */ /* 0x002f220000100a00 */
[----:B------:R-:W-:Y:S03]  /*1eb60*/  WARPSYNC 0xffffffff ;  /* 0xffffffff00007948 */ /* 0x000fe60003800000 */
[----:B------:R-:W-:Y:S06]  /*1eb70*/  BAR.SYNC.DEFER_BLOCKING 0x0 ;  /* 0x0000000000007b1d */ /* 0x000fec0000010000 */
[----:B--2---:R1:W2:Y:S04]  /*1eb80*/  LD.E R14, [R2.64] ;  /* 0x00000004020e7980 */ /* 0x0042a8000c101900 */
[----:B---34-:R3:W4:Y:S01]  /*1eb90*/  LD.E.64 R24, [R12.64] ;  /* 0x000000040c187980 */ /* 0x018722000c101b00 */
[----:B-----5:R-:W-:Y:S01]  /*1eba0*/  IMAD.MOV.U32 R11, RZ, RZ, R93 ;  /* 0x000000ffff0b7224 */ /* 0x020fe200078e005d */
[----:B------:R-:W-:Y:S01]  /*1ebb0*/  SHF.R.S32.HI R15, RZ, 0x1f, R35 ;  /* 0x0000001fff0f7819 */ /* 0x000fe20000011423 */
[----:B-1----:R-:W-:Y:S01]  /*1ebc0*/  IMAD.MOV.U32 R2, RZ, RZ, R92 ;  /* 0x000000ffff027224 */ /* 0x002fe200078e005c */
[----:B------:R-:W-:Y:S01]  /*1ebd0*/  BSSY B1, `(.L_x_1380) ;  /* 0x00000f3000017945 */ /* 0x000fe20003800000 */
[----:B------:R-:W-:-:S03]  /*1ebe0*/  IMAD.MOV.U32 R3, RZ, RZ, R86 ;  /* 0x000000ffff037224 */ /* 0x000fc600078e0056 */
[----:B------:R-:W-:Y:S01]  /*1ebf0*/  PRMT R123, R123, 0x5410, R2 ;  /* 0x000054107b7b7816 */ /* 0x000fe20000000002 */
[----:B------:R-:W-:-:S03]  /*1ec00*/  IMAD.MOV.U32 R2, RZ, RZ, R87 ;  /* 0x000000ffff027224 */ /* 0x000fc600078e0057 */
[----:B------:R-:W-:Y:S02]  /*1ec10*/  PRMT R123, R11, 0x7610, R123 ;  /* 0x000076100b7b7816 */ /* 0x000fe4000000007b */
[-C--:B------:R-:W-:Y:S02]  /*1ec20*/  LEA.HI R11, R15, R35.reuse, RZ, 0x3 ;  /* 0x000000230f0b7211 */ /* 0x080fe400078f18ff */
[----:B------:R-:W-:Y:S01]  /*1ec30*/  PRMT R121, R2, 0x5410, R3 ;  /* 0x0000541002797816 */ /* 0x000fe20000000003 */
[----:B------:R-:W-:Y:S01]  /*1ec40*/  IMAD.MOV.U32 R3, RZ, RZ, R82 ;  /* 0x000000ffff037224 */ /* 0x000fe200078e0052 */
[----:B------:R-:W-:Y:S01]  /*1ec50*/  LOP3.LUT R11, R11, 0xfffffff8, RZ, 0xc0, !PT ;  /* 0xfffffff80b0b7812 */ /* 0x000fe200078ec0ff */
[----:B------:R-:W-:Y:S01]  /*1ec60*/  IMAD.MOV.U32 R2, RZ, RZ, R83 ;  /* 0x000000ffff027224 */ /* 0x000fe200078e0053 */
[----:B------:R-:W-:-:S03]  /*1ec70*/  LEA.HI R15, R15, R35, RZ, 0x6 ;  /* 0x000000230f0f7211 */ /* 0x000fc600078f30ff */
[----:B------:R-:W-:Y:S01]  /*1ec80*/  IMAD.IADD R11, R35, 0x1, -R11 ;  /* 0x00000001230b7824 */ /* 0x000fe200078e0a0b */
[----:B------:R-:W-:Y:S01]  /*1ec90*/  PRMT R97, R2, 0x5410, R3 ;  /* 0x0000541002617816 */ /* 0x000fe20000000003 */
[----:B---3--:R-:W-:Y:S02]  /*1eca0*/  IMAD.SHL.U32 R12, R96, 0x40, RZ ;  /* 0x00000040600c7824 */ /* 0x008fe400078e00ff */
[----:B------:R-:W-:Y:S02]  /*1ecb0*/  IMAD.SHL.U32 R3, R11, 0x8, RZ ;  /* 0x000000080b037824 */ /* 0x000fe400078e00ff */
[----:B------:R-:W-:Y:S01]  /*1ecc0*/  IMAD.MOV.U32 R13, RZ, RZ, R80 ;  /* 0x000000ffff0d7224 */ /* 0x000fe200078e0050 */
[----:B------:R-:W-:Y:S01]  /*1ecd0*/  LOP3.LUT R2, R12, 0x1c0, RZ, 0xc0, !PT ;  /* 0x000001c00c027812 */ /* 0x000fe200078ec0ff */
[----:B------:R-:W-:Y:S02]  /*1ece0*/  IMAD.MOV.U32 R12, RZ, RZ, R81 ;  /* 0x000000ffff0c7224 */ /* 0x000fe400078e0051 */
[----:B------:R-:W-:Y:S01]  /*1ecf0*/  IMAD.MOV.U32 R11, RZ, RZ, R90 ;  /* 0x000000ffff0b7224 */ /* 0x000fe200078e005a */
[----:B------:R-:W-:-:S02]  /*1ed00*/  LOP3.LUT R3, R2, 0x38, R3, 0xf8, !PT ;  /* 0x0000003802037812 */ /* 0x000fc400078ef803 */
[----:B------:R-:W-:Y:S02]  /*1ed10*/  SHF.R.U32.HI R2, RZ, 0x3, R2 ;  /* 0x00000003ff027819 */ /* 0x000fe40000011602 */
[----:B------:R-:W-:Y:S01]  /*1ed20*/  PRMT R37, R12, 0x5410, R13 ;  /* 0x000054100c257816 */ /* 0x000fe2000000000d */
[----:B------:R-:W-:Y:S01]  /*1ed30*/  IMAD.SHL.U32 R13, R15, 0x8, RZ ;  /* 0x000000080f0d7824 */ /* 0x000fe200078e00ff */
[----:B------:R-:W-:Y:S01]  /*1ed40*/  PRMT R122, R122, 0x5410, R11 ;  /* 0x000054107a7a7816 */ /* 0x000fe2000000000b */
[----:B------:R-:W-:Y:S01]  /*1ed50*/  IMAD.MOV.U32 R11, RZ, RZ, R91 ;  /* 0x000000ffff0b7224 */ /* 0x000fe200078e005b */
[----:B------:R-:W-:Y:S01]  /*1ed60*/  LOP3.LUT R12, R3, R2, RZ, 0x3c, !PT ;  /* 0x00000002030c7212 */ /* 0x000fe200078e3cff */
[----:B------:R-:W-:Y:S02]  /*1ed70*/  IMAD.MOV.U32 R3, RZ, RZ, R88 ;  /* 0x000000ffff037224 */ /* 0x000fe400078e0058 */
[----:B------:R-:W-:Y:S01]  /*1ed80*/  IMAD.MOV.U32 R2, RZ, RZ, R89 ;  /* 0x000000ffff027224 */ /* 0x000fe200078e0059 */
[----:B------:R-:W-:Y:S01]  /*1ed90*/  PRMT R122, R11, 0x7610, R122 ;  /* 0x000076100b7a7816 */ /* 0x000fe2000000007a */
[----:B------:R-:W-:Y:S01]  /*1eda0*/  IMAD.MOV.U32 R11, RZ, RZ, R85 ;  /* 0x000000ffff0b7224 */ /* 0x000fe200078e0055 */
[----:B------:R-:W-:Y:S01]  /*1edb0*/  LOP3.LUT R13, R12, 0xfffffe00, R13, 0xf8, !PT ;  /* 0xfffffe000c0d7812 */ /* 0x000fe200078ef80d */
[----:B------:R-:W-:Y:S01]  /*1edc0*/  IMAD.MOV.U32 R12, RZ, RZ, R84 ;  /* 0x000000ffff0c7224 */ /* 0x000fe200078e0054 */
[----:B------:R-:W-:Y:S01]  /*1edd0*/  PRMT R120, R2, 0x5410, R3 ;  /* 0x0000541002787816 */ /* 0x000fe20000000003 */
[----:B------:R-:W-:-:S02]  /*1ede0*/  IMAD.MOV.U32 R3, RZ, RZ, R76 ;  /* 0x000000ffff037224 */ /* 0x000fc400078e004c */
[----:B------:R-:W-:-:S05]  /*1edf0*/  IMAD.MOV.U32 R2, RZ, RZ, R77 ;  /* 0x000000ffff027224 */ /* 0x000fca00078e004d */
[----:B------:R-:W-:Y:S01]  /*1ee00*/  PRMT R35, R2, 0x5410, R3 ;  /* 0x0000541002237816 */ /* 0x000fe20000000003 */
[----:B--2---:R-:W-:Y:S01]  /*1ee10*/  IMAD R14, R14, -0x80, R48 ;  /* 0xffffff800e0e7824 */ /* 0x004fe200078e0230 */
[----:B------:R-:W-:-:S04]  /*1ee20*/  PRMT R48, R11, 0x5410, R12 ;  /* 0x000054100b307816 */ /* 0x000fc8000000000c */
[----:B------:R-:W-:-:S04]  /*1ee30*/  IMNMX R34, R14, 0x80, PT ;  /* 0x000000800e227817 */ /* 0x000fc80003800200 */
[----:B------:R-:W-:Y:S01]  /*1ee40*/  ISETP.GE.AND P0, PT, R96, R34, PT ;  /* 0x000000226000720c */ /* 0x000fe20003f06270 */
[----:B----4-:R-:W-:-:S12]  /*1ee50*/  IMAD.WIDE.U32 R24, R13, 0x2, R24 ;  /* 0x000000020d187825 */ /* 0x010fd800078e0018 */
[----:B------:R-:W-:Y:S05]  /*1ee60*/  @P0 BRA `(.L_x_1381) ;  /* 0x00000c9000000947 */ /* 0x000fea0003800000 */
[----:B------:R-:W-:Y:S01]  /*1ee70*/  ISETP.GE.AND P0, PT, R23, R36, PT ;  /* 0x000000241700720c */ /* 0x000fe20003f06270 */
[----:B------:R-:W-:-:S12]  /*1ee80*/  BSSY B0, `(.L_x_1382) ;  /* 0x0000030000007945 */ /* 0x000fd80003800000 */
[----:B------:R-:W-:Y:S05]  /*1ee90*/  @P0 BRA `(.L_x_1383) ;  /* 0x000002e000000947 */ /* 0x000fea0003800000 */
[----:B------:R-:W2:Y:S01]  /*1eea0*/  LD.E.128 R12, [R24.64] ;  /* 0x00000004180c7980 */ /* 0x000ea2000c101d00 */
[----:B------:R-:W-:Y:S02]  /*1eeb0*/  SHF.R.U32.HI R16, RZ, 0x10, R21 ;  /* 0x00000010ff107819 */ /* 0x000fe40000011615 */
[----:B------:R-:W-:Y:S02]  /*1eec0*/  SHF.R.U32.HI R17, RZ, 0x10, R27 ;  /* 0x00000010ff117819 */ /* 0x000fe4000001161b */
[----:B------:R-:W-:Y:S02]  /*1eed0*/  PRMT R16, R49, 0x5410, R16 ;  /* 0x0000541031107816 */ /* 0x000fe40000000010 */
[----:B------:R-:W-:Y:S02]  /*1eee0*/  PRMT R17, R94, 0x5410, R17 ;  /* 0x000054105e117816 */ /* 0x000fe40000000011 */
[----:B------:R-:W-:Y:S01]  /*1eef0*/  SHF.R.U64 R2, R26, 0x10, R27 ;  /* 0x000000101a027819 */ /* 0x000fe2000000121b */
[----:B------:R-:W-:Y:S01]  /*1ef00*/  IMAD.U32 R27, R16, 0x10000, RZ ;  /* 0x00010000101b7824 */ /* 0x000fe200078e00ff */
[----:B------:R-:W-:Y:S01]  /*1ef10*/  SHF.R.U64 R19, R20, 0x10, R21 ;  /* 0x0000001014137819 */ /* 0x000fe20000001215 */
[C---:B------:R-:W-:Y:S01]  /*1ef20*/  IMAD.U32 R26, R17.reuse, 0x10000, RZ ;  /* 0x00010000111a7824 */ /* 0x040fe200078e00ff */
[----:B------:R-:W-:-:S02]  /*1ef30*/  LOP3.LUT R17, R17, 0xffff0000, RZ, 0xc0, !PT ;  /* 0xffff000011117812 */ /* 0x000fc400078ec0ff */
[----:B------:R-:W-:Y:S02]  /*1ef40*/  PRMT R19, R49, 0x5432, R19 ;  /* 0x0000543231137816 */ /* 0x000fe40000000013 */
[----:B------:R-:W-:Y:S02]  /*1ef50*/  PRMT R22, R94, 0x5432, R2 ;  /* 0x000054325e167816 */ /* 0x000fe40000000002 */
[----:B------:R-:W-:Y:S02]  /*1ef60*/  LOP3.LUT R16, R16, 0xffff0000, RZ, 0xc0, !PT ;  /* 0xffff000010107812 */ /* 0x000fe400078ec0ff */
[C---:B--2---:R-:W-:Y:S01]  /*1ef70*/  LOP3.LUT R18, R14.reuse, 0xffff0000, RZ, 0xc0, !PT ;  /* 0xffff00000e127812 */ /* 0x044fe200078ec0ff */
[----:B------:R-:W-:Y:S01]  /*1ef80*/  IMAD.U32 R21, R14, 0x10000, RZ ;  /* 0x000100000e157824 */ /* 0x000fe200078e00ff */
[C---:B------:R-:W-:Y:S01]  /*1ef90*/  LOP3.LUT R14, R15.reuse, 0xffff0000, RZ, 0xc0, !PT ;  /* 0xffff00000f0e7812 */ /* 0x040fe200078ec0ff */
[----:B------:R-:W-:Y:S01]  /*1efa0*/  IMAD.U32 R20, R15, 0x10000, RZ ;  /* 0x000100000f147824 */ /* 0x000fe200078e00ff */
[----:B------:R-:W-:Y:S01]  /*1efb0*/  SHF.L.U32 R11, R12, 0x10, RZ ;  /* 0x000000100c0b7819 */ /* 0x000fe200000006ff */
[-C--:B------:R-:W-:Y:S01]  /*1efc0*/  FMUL.FTZ R15, R18, R27.reuse ;  /* 0x0000001b120f7220 */ /* 0x080fe20000410000 */
[----:B------:R-:W-:Y:S01]  /*1efd0*/  LOP3.LUT R3, R12, 0xffff0000, RZ, 0xc0, !PT ;  /* 0xffff00000c037812 */ /* 0x000fe200078ec0ff */
[-C--:B------:R-:W-:Y:S01]  /*1efe0*/  FMUL.FTZ R18, R18, R26.reuse ;  /* 0x0000001a12127220 */ /* 0x080fe20000410000 */
[----:B------:R-:W-:Y:S01]  /*1eff0*/  SHF.L.U32 R2, R13, 0x10, RZ ;  /* 0x000000100d027819 */ /* 0x000fe200000006ff */
[----:B------:R-:W-:Y:S01]  /*1f000*/  FFMA.FTZ R26, R21, R26, -R15 ;  /* 0x0000001a151a7223 */ /* 0x000fe2000001080f */
[----:B------:R-:W-:Y:S01]  /*1f010*/  LOP3.LUT R12, R13, 0xffff0000, RZ, 0xc0, !PT ;  /* 0xffff00000d0c7812 */ /* 0x000fe200078ec0ff */
[----:B------:R-:W-:Y:S01]  /*1f020*/  FFMA.FTZ R18, R21, R27, R18 ;  /* 0x0000001b15127223 */ /* 0x000fe20000010012 */
[----:B------:R-:W-:Y:S01]  /*1f030*/  SHF.L.U32 R21, R22, 0x10, RZ ;  /* 0x0000001016157819 */ /* 0x000fe200000006ff */
[----:B------:R-:W-:Y:S01]  /*1f040*/  FMUL.FTZ R15, R14, R17 ;  /* 0x000000110e0f7220 */ /* 0x000fe20000410000 */
[----:B------:R-:W-:Y:S01]  /*1f050*/  LOP3.LUT R22, R22, 0xffff0000, RZ, 0xc0, !PT ;  /* 0xffff000016167812 */ /* 0x000fe200078ec0ff */
[C---:B------:R-:W-:Y:S01]  /*1f060*/  IMAD.U32 R27, R19.reuse, 0x10000, RZ ;  /* 0x00010000131b7824 */ /* 0x040fe200078e00ff */
[----:B------:R-:W-:Y:S01]  /*1f070*/  LOP3.LUT R19, R19, 0xffff0000, RZ, 0xc0, !PT ;  /* 0xffff000013137812 */ /* 0x000fe200078ec0ff */
[----:B------:R-:W-:-:S02]  /*1f080*/  FMUL.FTZ R13, R14, R16 ;  /* 0x000000100e0d7220 */ /* 0x000fc40000410000 */
[C---:B------:R-:W-:Y:S02]  /*1f090*/  FFMA.FTZ R15, R20.reuse, R16, R15 ;  /* 0x00000010140f7223 */ /* 0x040fe4000001000f */
[C---:B------:R-:W-:Y:S02]  /*1f0a0*/  FMUL.FTZ R16, R3.reuse, R27 ;  /* 0x0000001b03107220 */ /* 0x040fe40000410000 */
[----:B------:R-:W-:Y:S02]  /*1f0b0*/  FFMA.FTZ R17, R20, R17, -R13 ;  /* 0x0000001114117223 */ /* 0x000fe4000001080d */
[----:B------:R-:W-:Y:S02]  /*1f0c0*/  FMUL.FTZ R3, R3, R21 ;  /* 0x0000001503037220 */ /* 0x000fe40000410000 */
[C---:B------:R-:W-:Y:S01]  /*1f0d0*/  FMUL.FTZ R14, R12.reuse, R19 ;  /* 0x000000130c0e7220 */ /* 0x040fe20000410000 */
[----:B------:R-:W-:Y:S01]  /*1f0e0*/  F2FP.BF16.PACK_AB R15, R15, R17 ;  /* 0x000000110f0f723e */ /* 0x000fe200000010ff */
[----:B------:R-:W-:-:S02]  /*1f0f0*/  FMUL.FTZ R13, R12, R22 ;  /* 0x000000160c0d7220 */ /* 0x000fc40000410000 */
[C---:B------:R-:W-:Y:S02]  /*1f100*/  FFMA.FTZ R12, R11.reuse, R27, R3 ;  /* 0x0000001b0b0c7223 */ /* 0x040fe40000010003 */
[----:B------:R-:W-:Y:S02]  /*1f110*/  FFMA.FTZ R16, R11, R21, -R16 ;  /* 0x000000150b107223 */ /* 0x000fe40000010810 */
[----:B------:R-:W-:Y:S01]  /*1f120*/  FFMA.FTZ R3, R2, R22, -R14 ;  /* 0x0000001602037223 */ /* 0x000fe2000001080e */
[----:B------:R-:W-:Y:S01]  /*1f130*/  F2FP.BF16.PACK_AB R14, R18, R26 ;  /* 0x0000001a120e723e */ /* 0x000fe200000010ff */
[----:B------:R-:W-:Y:S01]  /*1f140*/  FFMA.FTZ R13, R2, R19, R13 ;  /* 0x00000013020d7223 */ /* 0x000fe2000001000d */
[----:B------:R-:W-:-:S04]  /*1f150*/  F2FP.BF16.PACK_AB R12, R12, R16 ;  /* 0x000000100c0c723e */ /* 0x000fc800000010ff */
[----:B------:R-:W-:-:S05]  /*1f160*/  F2FP.BF16.PACK_AB R13, R13, R3 ;  /* 0x000000030d0d723e */ /* 0x000fca00000010ff */
[----:B------:R1:W-:Y:S02]  /*1f170*/  ST.E.128 [R24.64], R12 ;  /* 0x0000000c18007985 */ /* 0x0003e4000c101d04 */
.L_x_1383:
[----:B------:R-:W-:Y:S05]  /*1f180*/  BSYNC B0 ;  /* 0x0000000000007941 */ /* 0x000fea0003800000 */
.L_x_1382:
[----:B------:R-:W-:Y:S01]  /*1f190*/  IADD3 R2, R23, 0x20, RZ ;  /* 0x0000002017027810 */ /* 0x000fe20007ffe0ff */
[----:B------:R-:W-:Y:S03]  /*1f1a0*/  BSSY B0, `(.L_x_1384) ;  /* 0x0000031000007945 */ /* 0x000fe60003800000 */
[----:B------:R-:W-:-:S13]  /*1f1b0*/  ISETP.GE.AND P0, PT, R2, R36, PT ;  /* 0x000000240200720c */ /* 0x000fda0003f06270 */
[----:B------:R-:W-:Y:S05]  /*1f1c0*/  @P0 BRA `(.L_x_1385) ;  /* 0x000002e000000947 */ /* 0x000fea0003800000 */
[----:B-1----:R-:W2:Y:S01]  /*1f1d0*/  LD.E.128 R12, [R24.64+0x4000] ;  /* 0x00400004180c7980 */ /* 0x002ea2000c101d00 */
        /* <DEDUP_REMOVED lines=44> */
[----:B------:R1:W-:Y:S02]  /*1f4a0*/  ST.E.128 [R24.64+0x4000], R12 ;  /* 0x0040000c18007985 */ /* 0x0003e4000c101d04 */
.L_x_1385:
[----:B------:R-:W-:Y:S05]  /*1f4b0*/  BSYNC B0 ;  /* 0x0000000000007941 */ /* 0x000fea0003800000 */
.L_x_1384:
        /* <DEDUP_REMOVED lines=50> */
.L_x_1387:
[----:B------:R-:W-:Y:S05]  /*1f7e0*/  BSYNC B0 ;  /* 0x0000000000007941 */ /* 0x000fea0003800000 */
.L_x_1386:
[----:B------:R-:W-:-:S04]  /*1f7f0*/  IADD3 R2, R23, 0x60, RZ ;  /* 0x0000006017027810 */ /* 0x000fc80007ffe0ff */
        /* <DEDUP_REMOVED lines=48> */
.L_x_1381:
[----:B------:R-:W-:Y:S05]  /*1fb00*/  BSYNC B1 ;  /* 0x0000000000017941 */ /* 0x000fea0003800000 */
.L_x_1380:
[----:B------:R-:W-:Y:S01]  /*1fb10*/  IADD3 R2, R96, 0x20, RZ ;  /* 0x0000002060027810 */ /* 0x000fe20007ffe0ff */
[----:B------:R-:W-:Y:S03]  /*1fb20*/  BSSY B1, `(.L_x_1388) ;  /* 0x00000cc000017945 */ /* 0x000fe60003800000 */
[----:B------:R-:W-:-:S13]  /*1fb30*/  ISETP.GE.AND P0, PT, R2, R34, PT ;  /* 0x000000220200720c */ /* 0x000fda0003f06270 */
[----:B------:R-:W-:Y:S05]  /*1fb40*/  @P0 BRA `(.L_x_1389) ;  /* 0x00000c9000000947 */ /* 0x000fea0003800000 */
[----:B------:R-:W-:Y:S01]  /*1fb50*/  ISETP.GE.AND P0, PT, R23, R36, PT ;  /* 0x000000241700720c */ /* 0x000fe20003f06270 */
[----:B------:R-:W-:-:S12]  /*1fb60*/  BSSY B0, `(.L_x_1390) ;  /* 0x0000030000007945 */ /* 0x000fd80003800000 */
        /* <DEDUP_REMOVED lines=47> */
.L_x_1391:
[----:B------:R-:W-:Y:S05]  /*1fe60*/  BSYNC B0 ;  /* 0x0000000000007941 */ /* 0x000fea0003800000 */
.L_x_1390:
        /* <DEDUP_REMOVED lines=50> */
.L_x_1393:
[----:B------:R-:W-:Y:S05]  /*20190*/  BSYNC B0 ;  /* 0x0000000000007941 */ /* 0x000fea0003800000 */
.L_x_1392:
        /* <DEDUP_REMOVED lines=50> */
.L_x_1395:
[----:B------:R-:W-:Y:S05]  /*204c0*/  BSYNC B0 ;  /* 0x0000000000007941 */ /* 0x000fea0003800000 */
.L_x_1394:
        /* <DEDUP_REMOVED lines=49> */
.L_x_1389:
[----:B------:R-:W-:Y:S05]  /*207e0*/  BSYNC B1 ;  /* 0x0000000000017941 */ /* 0x000fea0003800000 */
.L_x_1388:
        /* <DEDUP_REMOVED lines=53> */
.L_x_1399:
[----:B------:R-:W-:Y:S05]  /*20b40*/  BSYNC B0 ;  /* 0x0000000000007941 */ /* 0x000fea0003800000 */
.L_x_1398:
        /* <DEDUP_REMOVED lines=50> */
.L_x_1401:
[----:B------:R-:W-:Y:S05]  /*20e70*/  BSYNC B0 ;  /* 0x0000000000007941 */ /* 0x000fea0003800000 */
.L_x_1400:
        /* <DEDUP_REMOVED lines=50> */
.L_x_1403:
[----:B------:R-:W-:Y:S05]  /*211a0*/  BSYNC B0 ;  /* 0x0000000000007941 */ /* 0x000fea0003800000 */
.L_x_1402:
        /* <DEDUP_REMOVED lines=49> */
.L_x_1397:
[----:B------:R-:W-:Y:S05]  /*214c0*/  BSYNC B1 ;  /* 0x0000000000017941 */ /* 0x000fea0003800000 */
.L_x_1396:
[----:B------:R-:W-:Y:S01]  /*214d0*/  IADD3 R2, R96, 0x60, RZ ;  /* 0x0000006060027810 */ /* 0x000fe20007ffe0ff */
[----:B------:R-:W-:-:S03]  /*214e0*/  IMAD.MOV.U32 R3, RZ, RZ, 0x0 ;  /* 0x00000000ff037424 */ /* 0x000fc600078e00ff */
[----:B------:R-:W-:Y:S01]  /*214f0*/  ISETP.GE.AND P0, PT, R2, R34, PT ;  /* 0x000000220200720c */ /* 0x000fe20003f06270 */
[----:B------:R-:W-:-:S12]  /*21500*/  IMAD.MOV.U32 R2, RZ, RZ, R143 ;  /* 0x000000ffff027224 */ /* 0x000fd800078e008f */
[----:B------:R-:W-:Y:S05]  /*21510*/  @P0 RET.REL.NODEC R2 `(_ZN7cutlass13device_kernelIN5flash19enable_sm80_to_sm89INS1_16FlashAttnFwdSm80INS1_25CollectiveMainloopFwdSm80ILi8ELi1ELb0EN4cute5tupleIJNS5_1CILi128EEENS7_ILi48EEENS7_ILi256EEEEEELi256ENS_10bfloat16_tEfNS_4arch4Sm80ELb0ELb1ELb1ELb1ELb1ELb1ELb1ELb0EEENS1_21CollectiveEpilogueFwdINS6_IJS8_SA_S9_EEENS6_IJNS7_ILi1EEESI_SI_EEESC_SE_Li256ELb1ELb1ELb0ELb0EEENS1_19SingleTileSchedulerILb1ELb0ELb1ELi128EEEEEEEEEvNT_6ParamsE) ;  /* 0xfffdeae002000950 */ /* 0x000fea0003c3ffff */
        /* <DEDUP_REMOVED lines=49> */
.L_x_1405:
[----:B------:R-:W-:Y:S05]  /*21830*/  BSYNC B0 ;  /* 0x0000000000007941 */ /* 0x000fea0003800000 */
.L_x_1404:
        /* <DEDUP_REMOVED lines=50> */
.L_x_1407:
[----:B------:R-:W-:Y:S05]  /*21b60*/  BSYNC B0 ;  /* 0x0000000000007941 */ /* 0x000fea0003800000 */
.L_x_1406:
        /* <DEDUP_REMOVED lines=50> */
.L_x_1409:
[----:B------:R-:W-:Y:S05]  /*21e90*/  BSYNC B0 ;  /* 0x0000000000007941 */ /* 0x000fea0003800000 */
.L_x_1408:
[----:B------:R-:W-:Y:S01]  /*21ea0*/  IADD3 R23, R23, 0x60, RZ ;  /* 0x0000006017177810 */ /* 0x000fe20007ffe0ff */
[----:B------:R-:W-:Y:S02]  /*21eb0*/  IMAD.MOV.U32 R2, RZ, RZ, R143 ;  /* 0x000000ffff027224 */ /* 0x000fe400078e008f */
[----:B------:R-:W-:Y:S01]  /*21ec0*/  IMAD.MOV.U32 R3, RZ, RZ, 0x0 ;  /* 0x00000000ff037424 */ /* 0x000fe200078e00ff */
[----:B------:R-:W-:-:S13]  /*21ed0*/  ISETP.GE.AND P0, PT, R23, R36, PT ;  /* 0x000000241700720c */ /* 0x000fda0003f06270 */
[----:B------:R-:W-:Y:S05]  /*21ee0*/  @P0 RET.REL.NODEC R2 `(_ZN7cutlass13device_kernelIN5flash19enable_sm80_to_sm89INS1_16FlashAttnFwdSm80INS1_25CollectiveMainloopFwdSm80ILi8ELi1ELb0EN4cute5tupleIJNS5_1CILi128EEENS7_ILi48EEENS7_ILi256EEEEEELi256ENS_10bfloat16_tEfNS_4arch4Sm80ELb0ELb1ELb1ELb1ELb1ELb1ELb1ELb0EEENS1_21CollectiveEpilogueFwdINS6_IJS8_SA_S9_EEENS6_IJNS7_ILi1EEESI_SI_EEESC_SE_Li256ELb1ELb1ELb0ELb0EEENS1_19SingleTileSchedulerILb1ELb0ELb1ELi128EEEEEEEEEvNT_6ParamsE) ;  /* 0xfffde11002000950 */ /* 0x000fea0003c3ffff */
        /* <DEDUP_REMOVED lines=43> */
[----:B------:R-:W-:Y:S01]  /*221a0*/  F2FP.BF16.PACK_AB R12, R12, R16 ;  /* 0x000000100c0c723e */ /* 0x000fe200000010ff */
[----:B------:R-:W-:-:S03]  /*221b0*/  IMAD.MOV.U32 R2, RZ, RZ, R143 ;  /* 0x000000ffff027224 */ /* 0x000fc600078e008f */
[----:B------:R-:W-:Y:S02]  /*221c0*/  F2FP.BF16.PACK_AB R13, R13, R3 ;  /* 0x000000030d0d723e */ /* 0x000fe400000010ff */
[----:B------:R-:W-:-:S03]  /*221d0*/  MOV R3, 0x0 ;  /* 0x0000000000037802 */ /* 0x000fc60000000f00 */
[----:B------:R1:W-:Y:S01]  /*221e0*/  ST.E.128 [R24.64+0xf000], R12 ;  /* 0x00f0000c18007985 */ /* 0x0003e2000c101d04 */
[----:B------:R-:W-:Y:S05]  /*221f0*/  RET.REL.NODEC R2 `(_ZN7cutlass13device_kernelIN5flash19enable_sm80_to_sm89INS1_16FlashAttnFwdSm80INS1_25CollectiveMainloopFwdSm80ILi8ELi1ELb0EN4cute5tupleIJNS5_1CILi128EEENS7_ILi48EEENS7_ILi256EEEEEELi256ENS_10bfloat16_tEfNS_4arch4Sm80ELb0ELb1ELb1ELb1ELb1ELb1ELb1ELb0EEENS1_21CollectiveEpilogueFwdINS6_IJS8_SA_S9_EEENS6_IJNS7_ILi1EEESI_SI_EEESC_SE_Li256ELb1ELb1ELb0ELb0EEENS1_19SingleTileSchedulerILb1ELb0ELb1ELi128EEEEEEEEEvNT_6ParamsE) ;  /* 0xfffdde0002007950 */ /* 0x000fea0003c3ffff */
.L_x_1364:
        /* <DEDUP_REMOVED lines=28> */
.L_x_1446:
[----:B------:R-:W-:Y:S05]  /*223c0*/  BRA.DIV ~URZ, `(.L_x_1411) ;  /* 0x000056e27f007947 */ /* 0x000fea000b800000 */
[----:B------:R3:W4:Y:S01]  /*223d0*/  SHFL.IDX PT, R12, R28, RZ, 0x181f ;  /* 0x00181fff1c0c7589 */ /* 0x00072200000e0000 */
[----:B--2---:R-:W-:-:S03]  /*223e0*/  MOV R13, R11 ;  /* 0x0000000b000d7202 */ /* 0x004fc60000000f00 */
[----:B------:R3:W2:Y:S04]  /*223f0*/  SHFL.IDX PT, R14, R19, RZ, 0x181f ;  /* 0x00181fff130e7589 */ /* 0x0006a800000e0000 */
[----:B------:R3:W1:Y:S02]  /*22400*/  SHFL.IDX PT, R3, R29, RZ, 0x181f ;  /* 0x00181fff1d037589 */ /* 0x00066400000e0000 */
.L_x_1447:
[----:B------:R-:W-:Y:S01]  /*22410*/  IMAD R30, R26, R25, RZ ;  /* 0x000000191a1e7224 */ /* 0x000fe200078e02ff */
[----:B------:R-:W-:Y:S01]  /*22420*/  SHF.R.S32.HI R2, RZ, 0x1f, R35 ;  /* 0x0000001fff027819 */ /* 0x000fe20000011423 */
[----:B------:R-:W-:Y:S01]  /*22430*/  BSSY B0, `(.L_x_1412) ;  /* 0x0000028000007945 */ /* 0x000fe20003800000 */
[----:B------:R-:W-:Y:S01]  /*22440*/  CS2R R74, SRZ ;  /* 0x00000000004a7805 */ /* 0x000fe2000001ff00 */
[----:B------:R-:W-:Y:S01]  /*22450*/  CS2R R46, SRZ ;  /* 0x00000000002e7805 */ /* 0x000fe2000001ff00 */
[----:B------:R-:W-:Y:S01]  /*22460*/  ISETP.GE.AND P0, PT, R66, R30, PT ;  /* 0x0000001e4200720c */ /* 0x000fe20003f06270 */
[----:B------:R-:W-:Y:S01]  /*22470*/  CS2R R44, SRZ ;  /* 0x00000000002c7805 */ /* 0x000fe2000001ff00 */
[----:B------:R-:W-:Y:S01]  /*22480*/  LEA.HI R2, R2, R35, RZ, 0x3 ;  /* 0x0000002302027211 */ /* 0x000fe200078f18ff */
[----:B------:R-:W-:Y:S01]  /*22490*/  CS2R R22, SRZ ;  /* 0x0000000000167805 */ /* 0x000fe2000001ff00 */
[----:B------:R-:W-:Y:S01]  /*224a0*/  CS2R R20, SRZ ;  /* 0x0000000000147805 */ /* 0x000fe2000001ff00 */
[----:B------:R-:W-:Y:S01]  /*224b0*/  CS2R R50, SRZ ;  /* 0x0000000000327805 */ /* 0x000fe2000001ff00 */
[----:B------:R-:W-:Y:S01]  /*224c0*/  LOP3.LUT R2, R2, 0xfffffff8, RZ, 0xc0, !PT ;  /* 0xfffffff802027812 */ /* 0x000fe200078ec0ff */
[----:B------:R-:W-:Y:S01]  /*224d0*/  CS2R R48, SRZ ;  /* 0x0000000000307805 */ /* 0x000fe2000001ff00 */
[----:B------:R-:W-:Y:S01]  /*224e0*/  CS2R R26, SRZ ;  /* 0x00000000001a7805 */ /* 0x000fe2000001ff00 */
[----:B------:R-:W-:-:S02]  /*224f0*/  CS2R R24, SRZ ;  /* 0x0000000000187805 */ /* 0x000fc4000001ff00 */
[----:B------:R-:W-:Y:S01]  /*22500*/  IMAD.IADD R54, R35, 0x1, -R2 ;  /* 0x0000000123367824 */ /* 0x000fe200078e0a02 */
[----:B-1----:R-:W-:Y:S01]  /*22510*/  MOV R2, R3 ;  /* 0x0000000300027202 */ /* 0x002fe20000000f00 */
[----:B--2---:R-:W-:Y:S02]  /*22520*/  IMAD.MOV.U32 R3, RZ, RZ, R14 ;  /* 0x000000ffff037224 */ /* 0x004fe400078e000e */
[----:B------:R-:W-:Y:S01]  /*22530*/  IMAD.SHL.U32 R64, R54, 0x8, RZ ;  /* 0x0000000836407824 */ /* 0x000fe200078e00ff */
[----:B------:R-:W-:Y:S05]  /*22540*/  @P0 BRA `(.L_x_1413) ;  /* 0x0000016000000947 */ /* 0x000fea0003800000 */
[C---:B------:R-:W-:Y:S01]  /*22550*/  IADD3 R14, R64.reuse, 0x40, RZ ;  /* 0x00000040400e7810 */ /* 0x040fe20007ffe0ff */
[----:B------:R-:W-:Y:S01]  /*22560*/  CS2R R22, SRZ ;  /* 0x0000000000167805 */ /* 0x000fe2000001ff00 */
[-C--:B------:R-:W-:Y:S01]  /*22570*/  ISETP.GE.AND P1, PT, R64, R36.reuse, PT ;  /* 0x000000244000720c */ /* 0x080fe20003f26270 */
[----:B------:R-:W-:Y:S01]  /*22580*/  CS2R R20, SRZ ;  /* 0x0000000000147805 */ /* 0x000fe2000001ff00 */
[----:B------:R-:W-:Y:S01]  /*22590*/  ISETP.GE.AND P0, PT, R14, R36, PT ;  /* 0x000000240e00720c */ /* 0x000fe20003f06270 */
[----:B------:R-:W-:Y:S01]  /*225a0*/  CS2R R26, SRZ ;  /* 0x00000000001a7805 */ /* 0x000fe2000001ff00 */
[----:B------:R-:W-:Y:S01]  /*225b0*/  CS2R R24, SRZ ;  /* 0x0000000000187805 */ /* 0x000fe2000001ff00 */
[----:B------:R-:W-:Y:S01]  /*225c0*/  CS2R R46, SRZ ;  /* 0x00000000002e7805 */ /* 0x000fe2000001ff00 */
[----:B------:R-:W-:Y:S01]  /*225d0*/  CS2R R44, SRZ ;  /* 0x00000000002c7805 */ /* 0x000fe2000001ff00 */
[----:B------:R-:W-:Y:S01]  /*225e0*/  CS2R R50, SRZ ;  /* 0x0000000000327805 */ /* 0x000fe2000001ff00 */
[----:B------:R-:W-:-:S05]  /*225f0*/  CS2R R48, SRZ ;  /* 0x0000000000307805 */ /* 0x000fca000001ff00 */
[----:B----4-:R-:W-:Y:S02]  /*22600*/  @!P1 IMAD.WIDE R16, R64, 0x2, R12 ;  /* 0x0000000240109825 */ /* 0x010fe400078e020c */
[----:B------:R-:W-:-:S03]  /*22610*/  @!P0 SHF.R.S32.HI R11, RZ, 0x1f, R14 ;  /* 0x0000001fff0b8819 */ /* 0x000fc6000001140e */
[----:B------:R1:W5:Y:S01]  /*22620*/  @!P1 LD.E.128 R20, [R16.64] ;  /* 0x0000000410149980 */ /* 0x000362000c101d00 */
[----:B------:R-:W-:-:S04]  /*22630*/  @!P0 LEA.HI R11, R11, R14, RZ, 0x3 ;  /* 0x0000000e0b0b8211 */ /* 0x000fc800078f18ff */
[----:B------:R-:W-:-:S05]  /*22640*/  @!P0 LOP3.LUT R11, R11, 0xfffffff8, RZ, 0xc0, !PT ;  /* 0xfffffff80b0b8812 */ /* 0x000fca00078ec0ff */
[----:B------:R-:W-:-:S04]  /*22650*/  @!P0 IMAD.WIDE R14, R11, 0x2, R12 ;  /* 0x000000020b0e8825 */ /* 0x000fc800078e020c */
[--C-:B------:R-:W-:Y:S01]  /*22660*/  @!P0 IMAD.WIDE R12, R11, 0x2, R2.reuse ;  /* 0x000000020b0c8825 */ /* 0x100fe200078e0202 */
[----:B------:R1:W5:Y:S03]  /*22670*/  @!P0 LD.E.128 R44, [R14.64] ;  /* 0x000000040e2c8980 */ /* 0x000366000c101d00 */
[----:B------:R-:W-:Y:S01]  /*22680*/  @!P1 IMAD.WIDE R2, R64, 0x2, R2 ;  /* 0x0000000240029825 */ /* 0x000fe200078e0202 */
[----:B------:R1:W5:Y:S04]  /*22690*/  @!P0 LD.E.128 R48, [R12.64] ;  /* 0x000000040c308980 */ /* 0x000368000c101d00 */
[----:B------:R1:W5:Y:S02]  /*226a0*/  @!P1 LD.E.128 R24, [R2.64] ;  /* 0x0000000402189980 */ /* 0x000364000c101d00 */
.L_x_1413:
[----:B------:R-:W-:Y:S05]  /*226b0*/  BSYNC B0 ;  /* 0x0000000000007941 */ /* 0x000fea0003800000 */
.L_x_1412:
[----:B-1--45:R-:W-:Y:S02]  /*226c0*/  IMAD.MOV.U32 R12, RZ, RZ, R46 ;  /* 0x000000ffff0c7224 */ /* 0x032fe400078e002e */
[----:B------:R-:W-:-:S02]  /*226d0*/  IMAD.MOV.U32 R11, RZ, RZ, R47 ;  /* 0x000000ffff0b7224 */ /* 0x000fc400078e002f */
[----:B------:R-:W-:Y:S02]  /*226e0*/  IMAD.MOV.U32 R3, RZ, RZ, R44 ;  /* 0x000000ffff037224 */ /* 0x000fe400078e002c */
[----:B------:R-:W-:Y:S01]  /*226f0*/  IMAD.MOV.U32 R2, RZ, RZ, R45 ;  /* 0x000000ffff027224 */ /* 0x000fe200078e002d */
[----:B------:R-:W-:Y:S01]  /*22700*/  PRMT R113, R11, 0x5410, R12 ;  /* 0x000054100b717816 */ /* 0x000fe2000000000c */
[----:B------:R-:W-:Y:S01]  /*22710*/  IMAD.MOV.U32 R11, RZ, RZ, R23 ;  /* 0x000000ffff0b7224 */ /* 0x000fe200078e0017 */
[----:B------:R-:W-:Y:S02]  /*22720*/  MOV R12, R22 ;  /* 0x00000016000c7202 */ /* 0x000fe40000000f00 */
        /* <DEDUP_REMOVED lines=8> */
[----:B------:R-:W-:-:S02]  /*227b0*/  PRMT R33, R2, 0x7610, R33 ;  /* 0x0000761002217816 */ /* 0x000fc40000000021 */
[----:B------:R-:W-:Y:S02]  /*227c0*/  MOV R12, R50 ;  /* 0x00000032000c7202 */ /* 0x000fe40000000f00 */
[----:B------:R-:W-:Y:S02]  /*227d0*/  MOV R2, R49 ;  /* 0x0000003100027202 */ /* 0x000fe40000000f00 */
[----:B------:R-:W-:Y:S01]  /*227e0*/  PRMT R98, R11, 0x5410, R12 ;  /* 0x000054100b627816 */ /* 0x000fe2000000000c */
[----:B------:R-:W-:Y:S01]  /*227f0*/  IMAD.MOV.U32 R12, RZ, RZ, R26 ;  /* 0x000000ffff0c7224 */ /* 0x000fe200078e001a */
[----:B------:R-:W-:Y:S01]  /*22800*/  PRMT R67, R2, 0x5410, R3 ;  /* 0x0000541002437816 */ /* 0x000fe20000000003 */
[----:B------:R-:W-:Y:S01]  /*22810*/  IMAD.MOV.U32 R11, RZ, RZ, R27 ;  /* 0x000000ffff0b7224 */ /* 0x000fe200078e001b */
[----:B------:R-:W-:Y:S01]  /*22820*/  MOV R3, R24 ;  /* 0x0000001800037202 */ /* 0x000fe20000000f00 */
[----:B------:R-:W-:-:S03]  /*22830*/  IMAD.MOV.U32 R2, RZ, RZ, R25 ;  /* 0x000000ffff027224 */ /* 0x000fc600078e0019 */
[----:B------:R-:W-:Y:S02]  /*22840*/  PRMT R37, R11, 0x5410, R12 ;  /* 0x000054100b257816 */ /* 0x000fe4000000000c */
[----:B------:R-:W-:Y:S01]  /*22850*/  PRMT R31, R2, 0x5410, R3 ;  /* 0x00005410021f7816 */ /* 0x000fe20000000003 */
[----:B------:R-:W-:Y:S05]  /*22860*/  BRA.DIV ~URZ, `(.L_x_1414) ;  /* 0x000053b27f007947 */ /* 0x000fea000b800000 */
[----:B------:R1:W2:Y:S04]  /*22870*/  SHFL.IDX PT, R13, R18, 0x1, 0x181f ;  /* 0x00381f00120d7f89 */ /* 0x0002a800000e0000 */
[----:B------:R1:W4:Y:S04]  /*22880*/  SHFL.IDX PT, R12, R28, 0x1, 0x181f ;  /* 0x00381f001c0c7f89 */ /* 0x00032800000e0000 */
[----:B------:R1:W3:Y:S04]  /*22890*/  SHFL.IDX PT, R11, R19, 0x1, 0x181f ;  /* 0x00381f00130b7f89 */ /* 0x0002e800000e0000 */
[----:B------:R1:W1:Y:S02]  /*228a0*/  SHFL.IDX PT, R2, R29, 0x1, 0x181f ;  /* 0x00381f001d027f89 */ /* 0x00026400000e0000 */
.L_x_1448:
        /* <DEDUP_REMOVED lines=23> */
[----:B--2-4-:R-:W-:Y:S02]  /*22a20*/  @!P1 IMAD.WIDE R16, R64, 0x2, R12 ;  /* 0x0000000240109825 */ /* 0x014fe400078e020c */
[----:B------:R-:W-:-:S03]  /*22a30*/  @!P0 SHF.R.S32.HI R11, RZ, 0x1f, R14 ;  /* 0x0000001fff0b8819 */ /* 0x000fc6000001140e */
[----:B------:R2:W5:Y:S01]  /*22a40*/  @!P1 LD.E.128 R56, [R16.64] ;  /* 0x0000000410389980 */ /* 0x000562000c101d00 */
[----:B------:R-:W-:-:S04]  /*22a50*/  @!P0 LEA.HI R11, R11, R14, RZ, 0x3 ;  /* 0x0000000e0b0b8211 */ /* 0x000fc800078f18ff */
[----:B------:R-:W-:-:S05]  /*22a60*/  @!P0 LOP3.LUT R11, R11, 0xfffffff8, RZ, 0xc0, !PT ;  /* 0xfffffff80b0b8812 */ /* 0x000fca00078ec0ff */
[----:B------:R-:W-:-:S04]  /*22a70*/  @!P0 IMAD.WIDE R14, R11, 0x2, R12 ;  /* 0x000000020b0e8825 */ /* 0x000fc800078e020c */
[--C-:B-1----:R-:W-:Y:S01]  /*22a80*/  @!P0 IMAD.WIDE R12, R11, 0x2, R2.reuse ;  /* 0x000000020b0c8825 */ /* 0x102fe200078e0202 */
[----:B------:R2:W5:Y:S03]  /*22a90*/  @!P0 LD.E.128 R72, [R14.64] ;  /* 0x000000040e488980 */ /* 0x000566000c101d00 */
[----:B------:R-:W-:Y:S01]  /*22aa0*/  @!P1 IMAD.WIDE R2, R64, 0x2, R2 ;  /* 0x0000000240029825 */ /* 0x000fe200078e0202 */
[----:B------:R2:W5:Y:S04]  /*22ab0*/  @!P0 LD.E.128 R68, [R12.64] ;  /* 0x000000040c448980 */ /* 0x000568000c101d00 */
[----:B------:R2:W5:Y:S02]  /*22ac0*/  @!P1 LD.E.128 R60, [R2.64] ;  /* 0x00000004023c9980 */ /* 0x000564000c101d00 */
.L_x_1416:
[----:B------:R-:W-:Y:S05]  /*22ad0*/  BSYNC B0 ;  /* 0x0000000000007941 */ /* 0x000fea0003800000 */
.L_x_1415:
[----:B--2-45:R-:W-:Y:S01]  /*22ae0*/  IMAD.MOV.U32 R12, RZ, RZ, R74 ;  /* 0x000000ffff0c7224 */ /* 0x034fe200078e004a */
[----:B-1----:R-:W-:Y:S01]  /*22af0*/  MOV R2, R73 ;  /* 0x0000004900027202 */ /* 0x002fe20000000f00 */
        /* <DEDUP_REMOVED lines=24> */
.L_x_1449:
[----:B------:R-:W-:Y:S05]  /*22c80*/  BRA.DIV ~URZ, `(.L_x_1418) ;  /* 0x000051e27f007947 */ /* 0x000fea000b800000 */
[----:B------:R3:W4:Y:S01]  /*22c90*/  SHFL.IDX PT, R12, R28, 0x2, 0x181f ;  /* 0x00581f001c0c7f89 */ /* 0x00072200000e0000 */
[----:B--2---:R-:W-:-:S03]  /*22ca0*/  MOV R13, R11 ;  /* 0x0000000b000d7202 */ /* 0x004fc60000000f00 */
[----:B------:R3:W2:Y:S04]  /*22cb0*/  SHFL.IDX PT, R14, R19, 0x2, 0x181f ;  /* 0x00581f00130e7f89 */ /* 0x0006a800000e0000 */
[----:B------:R3:W1:Y:S02]  /*22cc0*/  SHFL.IDX PT, R2, R29, 0x2, 0x181f ;  /* 0x00581f001d027f89 */ /* 0x00066400000e0000 */
.L_x_1450:
        /* <DEDUP_REMOVED lines=35> */
.L_x_1420:
[----:B------:R-:W-:Y:S05]  /*22f00*/  BSYNC B0 ;  /* 0x0000000000007941 */ /* 0x000fea0003800000 */
.L_x_1419:
[----:B--2-45:R-:W-:Y:S01]  /*22f10*/  IMAD.MOV.U32 R12, RZ, RZ, R90 ;  /* 0x000000ffff0c7224 */ /* 0x034fe200078e005a */
[----:B-1----:R-:W-:Y:S01]  /*22f20*/  MOV R2, R89 ;  /* 0x0000005900027202 */ /* 0x002fe20000000f00 */
        /* <DEDUP_REMOVED lines=25> */
.L_x_1451:
[----:B------:R-:W-:Y:S01]  /*230c0*/  SHF.R.S32.HI R2, RZ, 0x1f, R35 ;  /* 0x0000001fff027819 */ /* 0x000fe20000011423 */
[----:B------:R-:W-:-:S03]  /*230d0*/  IMAD.SHL.U32 R3, R76, 0x80, RZ ;  /* 0x000000804c037824 */ /* 0x000fc600078e00ff */
[----:B------:R-:W-:-:S04]  /*230e0*/  LEA.HI R2, R2, R35, RZ, 0x3 ;  /* 0x0000002302027211 */ /* 0x000fc800078f18ff */
[----:B------:R-:W-:Y:S01]  /*230f0*/  LEA.HI.SX32 R11, R2, R3, 0x1d ;  /* 0x00000003020b7211 */ /* 0x000fe200078feaff */
[----:B------:R-:W-:Y:S05]  /*23100*/  BRA.DIV ~URZ, `(.L_x_1422) ;  /* 0x00004f527f007947 */ /* 0x000fea000b800000 */
[----:B------:R4:W1:Y:S04]  /*23110*/  SHFL.IDX PT, R12, R28, 0x3, 0x181f ;  /* 0x00781f001c0c7f89 */ /* 0x00086800000e0000 */
[----:B------:R4:W3:Y:S04]  /*23120*/  SHFL.IDX PT, R14, R19, 0x3, 0x181f ;  /* 0x00781f00130e7f89 */ /* 0x0008e800000e0000 */
[----:B------:R4:W2:Y:S02]  /*23130*/  SHFL.IDX PT, R2, R29, 0x3, 0x181f ;  /* 0x00781f001d027f89 */ /* 0x0008a400000e0000 */
.L_x_1452:
        /* <DEDUP_REMOVED lines=23> */
[----:B-12---:R-:W-:Y:S02]  /*232b0*/  @!P1 IMAD.WIDE R16, R64, 0x2, R12 ;  /* 0x0000000240109825 */ /* 0x006fe400078e020c */
        /* <DEDUP_REMOVED lines=10> */
.L_x_1424:
[----:B------:R-:W-:Y:S05]  /*23360*/  BSYNC B0 ;  /* 0x0000000000007941 */ /* 0x000fea0003800000 */
.L_x_1423:
[----:B------:R-:W-:Y:S01]  /*23370*/  IADD3 R11, R97, -c[0x0][0x20], RZ ;  /* 0x80000800610b7a10 */ /* 0x000fe20007ffe0ff */
[----:B------:R-:W-:-:S04]  /*23380*/  DEPBAR.LE SB0, 0x1 ;  /* 0x000080400000791a */ /* 0x000fc80000000000 */
[----:B-12---:R-:W2:Y:S01]  /*23390*/  LDL.64 R2, [R11+0x20] ;  /* 0x000020000b027983 */ /* 0x006ea20000100a00 */
[----:B------:R-:W-:Y:S03]  /*233a0*/  WARPSYNC 0xffffffff ;  /* 0xffffffff00007948 */ /* 0x000fe60003800000 */
[----:B------:R-:W-:Y:S06]  /*233b0*/  BAR.SYNC.DEFER_BLOCKING 0x0 ;  /* 0x0000000000007b1d */ /* 0x000fec0000010000 */
[----:B------:R1:W3:Y:S04]  /*233c0*/  LDL.64 R12, [R11+0x28] ;  /* 0x000028000b0c7983 */ /* 0x0002e80000100a00 */
[----:B--2-4-:R2:W4:Y:S01]  /*233d0*/  LD.E R14, [R2.64] ;  /* 0x00000004020e7980 */ /* 0x014522000c101900 */
[----:B-1---5:R-:W-:-:S03]  /*233e0*/  IMAD.MOV.U32 R11, RZ, RZ, R111 ;  /* 0x000000ffff0b7224 */ /* 0x022fc600078e006f */
[----:B---3--:R1:W5:Y:S01]  /*233f0*/  LD.E.64 R52, [R12.64] ;  /* 0x000000040c347980 */ /* 0x008362000c101b00 */
[----:B------:R-:W-:Y:S01]  /*23400*/  BSSY B1, `(.L_x_1425) ;  /* 0x000010a000017945 */ /* 0x000fe20003800000 */
[----:B--2---:R-:W-:Y:S02]  /*23410*/  IMAD.MOV.U32 R3, RZ, RZ, R108 ;  /* 0x000000ffff037224 */ /* 0x004fe400078e006c */
[----:B------:R-:W-:-:S05]  /*23420*/  IMAD.MOV.U32 R2, RZ, RZ, R109 ;  /* 0x000000ffff027224 */ /* 0x000fca00078e006d */
[----:B------:R-:W-:Y:S01]  /*23430*/  PRMT R136, R2, 0x5410, R3 ;  /* 0x0000541002887816 */ /* 0x000fe20000000003 */
[----:B------:R-:W-:Y:S02]  /*23440*/  IMAD.MOV.U32 R3, RZ, RZ, R76 ;  /* 0x000000ffff037224 */ /* 0x000fe400078e004c */
[----:B-1----:R-:W-:Y:S02]  /*23450*/  IMAD.MOV.U32 R12, RZ, RZ, R110 ;  /* 0x000000ffff0c7224 */ /* 0x002fe400078e006e */
[----:B------:R-:W-:-:S03]  /*23460*/  IMAD.MOV.U32 R2, RZ, RZ, R77 ;  /* 0x000000ffff027224 */ /* 0x000fc600078e004d */
[----:B------:R-:W-:Y:S01]  /*23470*/  PRMT R137, R11, 0x5410, R12 ;  /* 0x000054100b897816 */ /* 0x000fe2000000000c */
[----:B------:R-:W-:Y:S01]  /*23480*/  IMAD.MOV.U32 R11, RZ, RZ, R79 ;  /* 0x000000ffff0b7224 */ /* 0x000fe200078e004f */
[----:B------:R-:W-:Y:S02]  /*23490*/  MOV R12, R78 ;  /* 0x0000004e000c7202 */ /* 0x000fe40000000f00 */
[----:B------:R-:W-:Y:S01]  /*234a0*/  PRMT R132, R2, 0x5410, R3 ;  /* 0x0000541002847816 */ /* 0x000fe20000000003 */
[----:B------:R-:W-:Y:S01]  /*234b0*/  IMAD.MOV.U32 R3, RZ, RZ, R104 ;  /* 0x000000ffff037224 */ /* 0x000fe200078e0068 */
[----:B------:R-:W-:Y:S01]  /*234c0*/  PRMT R133, R11, 0x5410, R12 ;  /* 0x000054100b857816 */ /* 0x000fe2000000000c */
[----:B------:R-:W-:Y:S01]  /*234d0*/  IMAD.MOV.U32 R11, RZ, RZ, R107 ;  /* 0x000000ffff0b7224 */ /* 0x000fe200078e006b */
[----:B------:R-:W-:-:S04]  /*234e0*/  MOV R2, R106 ;  /* 0x0000006a00027202 */ /* 0x000fc80000000f00 */
[----:B------:R-:W-:Y:S01]  /*234f0*/  PRMT R135, R11, 0x5410, R2 ;  /* 0x000054100b877816 */ /* 0x000fe20000000002 */
[----:B------:R-:W-:Y:S01]  /*23500*/  IMAD.MOV.U32 R11, RZ, RZ, R103 ;  /* 0x000000ffff0b7224 */ /* 0x000fe200078e0067 */
[----:B------:R-:W-:-:S04]  /*23510*/  MOV R2, R105 ;  /* 0x0000006900027202 */ /* 0x000fc80000000f00 */
[----:B------:R-:W-:Y:S01]  /*23520*/  PRMT R134, R2, 0x5410, R3 ;  /* 0x0000541002867816 */ /* 0x000fe20000000003 */
[----:B------:R-:W-:Y:S01]  /*23530*/  IMAD.MOV.U32 R2, RZ, RZ, R101 ;  /* 0x000000ffff027224 */ /* 0x000fe200078e0065 */
[----:B------:R-:W-:-:S04]  /*23540*/  MOV R3, R100 ;  /* 0x0000006400037202 */ /* 0x000fc80000000f00 */
[----:B------:R-:W-:Y:S01]  /*23550*/  PRMT R97, R2, 0x5410, R3 ;  /* 0x0000541002617816 */ /* 0x000fe20000000003 */
[----:B----4-:R-:W-:-:S05]  /*23560*/  IMAD R12, R14, -0x80, R30 ;  /* 0xffffff800e0c7824 */ /* 0x010fca00078e021e */
[----:B------:R-:W-:Y:S01]  /*23570*/  IMNMX R66, R12, 0x80, PT ;  /* 0x000000800c427817 */ /* 0x000fe20003800200 */
[----:B------:R-:W-:-:S03]  /*23580*/  IMAD.MOV.U32 R12, RZ, RZ, R102 ;  /* 0x000000ffff0c7224 */ /* 0x000fc600078e0066 */
[----:B------:R-:W-:Y:S02]  /*23590*/  ISETP.GE.AND P0, PT, R96, R66, PT ;  /* 0x000000426000720c */ /* 0x000fe40003f06270 */
[----:B------:R-:W-:-:S11]  /*235a0*/  PRMT R131, R11, 0x5410, R12 ;  /* 0x000054100b837816 */ /* 0x000fd6000000000c */
[----:B------:R-:W-:Y:S05]  /*235b0*/  @P0 BRA `(.L_x_1426) ;  /* 0x00000ee000000947 */ /* 0x000fea0003800000 */
[----:B------:R-:W-:Y:S01]  /*235c0*/  ISETP.GE.AND P0, PT, R64, R36, PT ;  /* 0x000000244000720c */ /* 0x000fe20003f06270 */
[----:B------:R-:W-:-:S12]  /*235d0*/  BSSY B0, `(.L_x_1427) ;  /* 0x0000072000007945 */ /* 0x000fd80003800000 */
[----:B------:R-:W-:Y:S05]  /*235e0*/  @P0 BRA `(.L_x_1428) ;  /* 0x0000070000000947 */ /* 0x000fea0003800000 */
[----:B------:R-:W-:Y:S01]  /*235f0*/  SHF.R.S32.HI R3, RZ, 0x1f, R35 ;  /* 0x0000001fff037819 */ /* 0x000fe20000011423 */
[----:B------:R-:W-:Y:S01]  /*23600*/  IMAD.SHL.U32 R2, R96, 0x40, RZ ;  /* 0x0000004060027824 */ /* 0x000fe200078e00ff */
[----:B------:R-:W-:Y:S02]  /*23610*/  LEA.HI R12, R36, R54, RZ, 0x1d ;  /* 0x00000036240c7211 */ /* 0x000fe400078fe8ff */
[----:B------:R-:W-:Y:S02]  /*23620*/  LEA.HI R3, R3, R35, RZ, 0x6 ;  /* 0x0000002303037211 */ /* 0x000fe400078f30ff */
[----:B------:R-:W-:Y:S02]  /*23630*/  SHF.R.S32.HI R13, RZ, 0x1f, R12 ;  /* 0x0000001fff0d7819 */ /* 0x000fe4000001140c */
[----:B------:R-:W-:Y:S01]  /*23640*/  LOP3.LUT R2, R2, 0x1c0, RZ, 0xc0, !PT ;  /* 0x000001c002027812 */ /* 0x000fe200078ec0ff */
[----:B------:R-:W-:Y:S01]  /*23650*/  IMAD.SHL.U32 R11, R3, 0x8, RZ ;  /* 0x00000008030b7824 */ /* 0x000fe200078e00ff */
[----:B------:R-:W-:Y:S01]  /*23660*/  LEA.HI R13, R13, R12, RZ, 0x3 ;  /* 0x0000000c0d0d7211 */ /* 0x000fe200078f18ff */
[----:B------:R-:W-:Y:S01]  /*23670*/  IMAD.SHL.U32 R12, R12, 0x8, RZ ;  /* 0x000000080c0c7824 */ /* 0x000fe200078e00ff */
[----:B------:R-:W-:-:S02]  /*23680*/  LOP3.LUT R14, R2, 0x38, R64, 0xf8, !PT ;  /* 0x00000038020e7812 */ /* 0x000fc400078ef840 */
[----:B------:R-:W-:Y:S02]  /*23690*/  SHF.R.U32.HI R3, RZ, 0x3, R2 ;  /* 0x00000003ff037819 */ /* 0x000fe40000011602 */
[----:B------:R-:W-:Y:S02]  /*236a0*/  LOP3.LUT R11, R11, 0xfffffe00, RZ, 0xc0, !PT ;  /* 0xfffffe000b0b7812 */ /* 0x000fe400078ec0ff */
[----:B------:R-:W-:Y:S01]  /*236b0*/  LOP3.LUT R2, R2, 0x38, R12, 0xf8, !PT ;  /* 0x0000003802027812 */ /* 0x000fe200078ef80c */
[----:B------:R-:W-:Y:S01]  /*236c0*/  IMAD.SHL.U32 R12, R13, 0x400, RZ ;  /* 0x000004000d0c7824 */ /* 0x000fe200078e00ff */
[----:B------:R-:W-:Y:S02]  /*236d0*/  LOP3.LUT R13, R11, R14, R3, 0xf6, !PT ;  /* 0x0000000e0b0d7212 */ /* 0x000fe400078ef603 */
[----:B------:R-:W-:Y:S02]  /*236e0*/  LOP3.LUT R3, R2, R3, RZ, 0x3c, !PT ;  /* 0x0000000302037212 */ /* 0x000fe400078e3cff */
[----:B------:R-:W-:Y:S01]  /*236f0*/  LOP3.LUT R2, R12, 0xffffe000, RZ, 0xc0, !PT ;  /* 0xffffe0000c027812 */ /* 0x000fe200078ec0ff */
[----:B-----5:R-:W-:-:S03]  /*23700*/  IMAD.WIDE.U32 R40, R13, 0x2, R52 ;  /* 0x000000020d287825 */ /* 0x020fc600078e0034 */
[----:B------:R-:W-:Y:S02]  /*23710*/  IADD3 R2, R3, R2, R11 ;  /* 0x0000000203027210 */ /* 0x000fe40007ffe00b */
[----:B------:R-:W2:Y:S03]  /*23720*/  LD.E.128 R16, [R40.64] ;  /* 0x0000000428107980 */ /* 0x000ea6000c101d00 */
[----:B------:R-:W-:-:S05]  /*23730*/  IMAD.WIDE.U32 R38, R2, 0x2, R52 ;  /* 0x0000000202267825 */ /* 0x000fca00078e0034 */
[----:B------:R-:W3:Y:S01]  /*23740*/  LD.E.128 R12, [R38.64] ;  /* 0x00000004260c7980 */ /* 0x000ee2000c101d00 */
[--C-:B------:R-:W-:Y:S02]  /*23750*/  SHF.R.U64 R2, R20, 0x10, R21.reuse ;  /* 0x0000001014027819 */ /* 0x100fe40000001215 */
[----:B------:R-:W-:Y:S02]  /*23760*/  SHF.R.U32.HI R3, RZ, 0x10, R21 ;  /* 0x00000010ff037819 */ /* 0x000fe40000011615 */
[----:B------:R-:W-:Y:S02]  /*23770*/  SHF.R.U64 R21, R24, 0x10, R25 ;  /* 0x0000001018157819 */ /* 0x000fe40000001219 */
[--C-:B------:R-:W-:Y:S02]  /*23780*/  SHF.R.U64 R11, R22, 0x10, R23.reuse ;  /* 0x00000010160b7819 */ /* 0x100fe40000001217 */
[----:B------:R-:W-:Y:S02]  /*23790*/  SHF.R.U32.HI R20, RZ, 0x10, R23 ;  /* 0x00000010ff147819 */ /* 0x000fe40000011617 */
[----:B------:R-:W-:-:S02]  /*237a0*/  SHF.R.U32.HI R23, RZ, 0x10, R25 ;  /* 0x00000010ff177819 */ /* 0x000fc40000011619 */
[C---:B------:R-:W-:Y:S02]  /*237b0*/  PRMT R29, R31.reuse, 0x5432, R21 ;  /* 0x000054321f1d7816 */ /* 0x040fe40000000015 */
[----:B------:R-:W-:Y:S02]  /*237c0*/  SHF.R.U64 R22, R26, 0x10, R27 ;  /* 0x000000101a167819 */ /* 0x000fe4000000121b */
[----:B------:R-:W-:Y:S02]  /*237d0*/  PRMT R23, R31, 0x5410, R23 ;  /* 0x000054101f177816 */ /* 0x000fe40000000017 */
[----:B------:R-:W-:Y:S02]  /*237e0*/  SHF.R.U32.HI R27, RZ, 0x10, R27 ;  /* 0x00000010ff1b7819 */ /* 0x000fe4000001161b */
[----:B------:R-:W-:Y:S01]  /*237f0*/  PRMT R34, R34, 0x5410, R2 ;  /* 0x0000541022227816 */ /* 0x000fe20000000002 */
[----:B------:R-:W-:Y:S01]  /*23800*/  IMAD.U32 R43, R23, 0x10000, RZ ;  /* 0x00010000172b7824 */ /* 0x000fe200078e00ff */
[----:B------:R-:W-:Y:S01]  /*23810*/  PRMT R30, R42, 0x5410, R20 ;  /* 0x000054102a1e7816 */ /* 0x000fe20000000014 */
[----:B------:R-:W-:Y:S01]  /*23820*/  IMAD.U32 R42, R29, 0x10000, RZ ;  /* 0x000100001d2a7824 */ /* 0x000fe200078e00ff */
[----:B------:R-:W-:-:S02]  /*23830*/  PRMT R28, R37, 0x5432, R22 ;  /* 0x00005432251c7816 */ /* 0x000fc40000000016 */
[----:B------:R-:W-:Y:S02]  /*23840*/  PRMT R32, R32, 0x5410, R11 ;  /* 0x0000541020207816 */ /* 0x000fe4000000000b */
[----:B------:R-:W-:Y:S01]  /*23850*/  PRMT R27, R37, 0x5410, R27 ;  /* 0x00005410251b7816 */ /* 0x000fe2000000001b */
[C---:B------:R-:W-:Y:S01]  /*23860*/  IMAD.U32 R37, R34.reuse, 0x10000, RZ ;  /* 0x0001000022257824 */ /* 0x040fe200078e00ff */
[----:B------:R-:W-:Y:S02]  /*23870*/  LOP3.LUT R55, R29, 0xffff0000, RZ, 0xc0, !PT ;  /* 0xffff00001d377812 */ /* 0x000fe400078ec0ff */
[----:B------:R-:W-:Y:S02]  /*23880*/  PRMT R33, R33, 0x5410, R3 ;  /* 0x0000541021217816 */ /* 0x000fe40000000003 */
[----:B------:R-:W-:Y:S02]  /*23890*/  LOP3.LUT R29, R34, 0xffff0000, RZ, 0xc0, !PT ;  /* 0xffff0000221d7812 */ /* 0x000fe400078ec0ff */
[----:B------:R-:W-:Y:S01]  /*238a0*/  LOP3.LUT R23, R23, 0xffff0000, RZ, 0xc0, !PT ;  /* 0xffff000017177812 */ /* 0x000fe200078ec0ff */
[C---:B--2---:R-:W-:Y:S01]  /*238b0*/  IMAD.U32 R21, R18.reuse, 0x10000, RZ ;  /* 0x0001000012157824 */ /* 0x044fe200078e00ff */
[----:B------:R-:W-:Y:S01]  /*238c0*/  LOP3.LUT R31, R18, 0xffff0000, RZ, 0xc0, !PT ;  /* 0xffff0000121f7812 */ /* 0x000fe200078ec0ff */
[C---:B------:R-:W-:Y:S01]  /*238d0*/  IMAD.U32 R24, R17.reuse, 0x10000, RZ ;  /* 0x0001000011187824 */ /* 0x040fe200078e00ff */
[----:B------:R-:W-:Y:S01]  /*238e0*/  LOP3.LUT R22, R17, 0xffff0000, RZ, 0xc0, !PT ;  /* 0xffff000011167812 */ /* 0x000fe200078ec0ff */
[C---:B------:R-:W-:Y:S01]  /*238f0*/  IMAD.U32 R26, R16.reuse, 0x10000, RZ ;  /* 0x00010000101a7824 */ /* 0x040fe200078e00ff */
[----:B------:R-:W-:Y:S01]  /*23900*/  LOP3.LUT R25, R16, 0xffff0000, RZ, 0xc0, !PT ;  /* 0xffff000010197812 */ /* 0x000fe200078ec0ff */
[C---:B------:R-:W-:Y:S01]  /*23910*/  IMAD.U32 R20, R19.reuse, 0x10000, RZ ;  /* 0x0001000013147824 */ /* 0x040fe200078e00ff */
[----:B------:R-:W-:Y:S01]  /*23920*/  LOP3.LUT R19, R19, 0xffff0000, RZ, 0xc0, !PT ;  /* 0xffff000013137812 */ /* 0x000fe200078ec0ff */
[C---:B---3--:R-:W-:Y:S01]  /*23930*/  IMAD.U32 R18, R12.reuse, 0x10000, RZ ;  /* 0x000100000c127824 */ /* 0x048fe200078e00ff */
[----:B------:R-:W-:Y:S01]  /*23940*/  LOP3.LUT R17, R12, 0xffff0000, RZ, 0xc0, !PT ;  /* 0xffff00000c117812 */ /* 0x000fe200078ec0ff */
[C---:B------:R-:W-:Y:S01]  /*23950*/  IMAD.U32 R12, R14.reuse, 0x10000, RZ ;  /* 0x000100000e0c7824 */ /* 0x040fe200078e00ff */
[----:B------:R-:W-:Y:S01]  /*23960*/  LOP3.LUT R11, R14, 0xffff0000, RZ, 0xc0, !PT ;  /* 0xffff00000e0b7812 */ /* 0x000fe200078ec0ff */
[----:B------:R-:W-:Y:S01]  /*23970*/  FMUL.FTZ R14, R18, R42 ;  /* 0x0000002a120e7220 */ /* 0x000fe20000410000 */
[C---:B------:R-:W-:Y:S01]  /*23980*/  LOP3.LUT R2, R15.reuse, 0xffff0000, RZ, 0xc0, !PT ;  /* 0xffff00000f027812 */ /* 0x040fe200078ec0ff */
[----:B------:R-:W-:-:S02]  /*23990*/  IMAD.U32 R3, R15, 0x10000, RZ ;  /* 0x000100000f037824 */ /* 0x000fc400078e00ff */
[-C--:B------:R-:W-:Y:S02]  /*239a0*/  FFMA.FTZ R65, R26, R37.reuse, -R14 ;  /* 0x000000251a417223 */ /* 0x080fe4000001080e */
[----:B------:R-:W-:Y:S02]  /*239b0*/  FMUL.FTZ R15, R18, R37 ;  /* 0x00000025120f7220 */ /* 0x000fe40000410000 */
[----:B------:R-:W-:Y:S02]  /*239c0*/  FMUL.FTZ R14, R17, R55 ;  /* 0x00000037110e7220 */ /* 0x000fe40000410000 */
[C---:B------:R-:W-:Y:S01]  /*239d0*/  IMAD.U32 R16, R13.reuse, 0x10000, RZ ;  /* 0x000100000d107824 */ /* 0x040fe200078e00ff */
[----:B------:R-:W-:Y:S01]  /*239e0*/  LOP3.LUT R13, R13, 0xffff0000, RZ, 0xc0, !PT ;  /* 0xffff00000d0d7812 */ /* 0x000fe200078ec0ff */
[----:B------:R-:W-:Y:S02]  /*239f0*/  IMAD.U32 R18, R33, 0x10000, RZ ;  /* 0x0001000021127824 */ /* 0x000fe400078e00ff */
[----:B------:R-:W-:-:S02]  /*23a00*/  FFMA.FTZ R37, R25, R29, -R14 ;  /* 0x0000001d19257223 */ /* 0x000fc4000001080e */
[----:B------:R-:W-:Y:S02]  /*23a10*/  FFMA.FTZ R42, R26, R42, R15 ;  /* 0x0000002a1a2a7223 */ /* 0x000fe4000001000f */
[C---:B------:R-:W-:Y:S02]  /*23a20*/  FMUL.FTZ R14, R16.reuse, R18 ;  /* 0x00000012100e7220 */ /* 0x040fe40000410000 */
[----:B------:R-:W-:Y:S02]  /*23a30*/  FMUL.FTZ R17, R17, R29 ;  /* 0x0000001d11117220 */ /* 0x000fe40000410000 */
[-C--:B------:R-:W-:Y:S01]  /*23a40*/  FMUL.FTZ R15, R16, R43.reuse ;  /* 0x0000002b100f7220 */ /* 0x080fe20000410000 */
[----:B------:R-:W-:Y:S01]  /*23a50*/  LOP3.LUT R16, R33, 0xffff0000, RZ, 0xc0, !PT ;  /* 0xffff000021107812 */ /* 0x000fe200078ec0ff */
[----:B------:R-:W-:Y:S02]  /*23a60*/  FFMA.FTZ R26, R24, R43, R14 ;  /* 0x0000002b181a7223 */ /* 0x000fe4000001000e */
[----:B------:R-:W-:-:S02]  /*23a70*/  FFMA.FTZ R34, R25, R55, R17 ;  /* 0x0000003719227223 */ /* 0x000fc40000010011 */
[----:B------:R-:W-:Y:S02]  /*23a80*/  FFMA.FTZ R29, R24, R18, -R15 ;  /* 0x00000012181d7223 */ /* 0x000fe4000001080f */
[----:B------:R-:W-:Y:S02]  /*23a90*/  FMUL.FTZ R14, R13, R23 ;  /* 0x000000170d0e7220 */ /* 0x000fe40000410000 */
[----:B------:R-:W-:Y:S02]  /*23aa0*/  IMAD.U32 R17, R32, 0x10000, RZ ;  /* 0x0001000020117824 */ /* 0x000fe400078e00ff */
[----:B------:R-:W-:Y:S02]  /*23ab0*/  IMAD.U32 R24, R28, 0x10000, RZ ;  /* 0x000100001c187824 */ /* 0x000fe400078e00ff */
[----:B------:R-:W-:Y:S02]  /*23ac0*/  IMAD.U32 R33, R27, 0x10000, RZ ;  /* 0x000100001b217824 */ /* 0x000fe400078e00ff */
[----:B------:R-:W-:-:S02]  /*23ad0*/  FMUL.FTZ R15, R13, R16 ;  /* 0x000000100d0f7220 */ /* 0x000fc40000410000 */
[----:B------:R-:W-:Y:S02]  /*23ae0*/  FFMA.FTZ R25, R22, R16, -R14 ;  /* 0x0000001016197223 */ /* 0x000fe4000001080e */
[C---:B------:R-:W-:Y:S02]  /*23af0*/  FMUL.FTZ R14, R12.reuse, R24 ;  /* 0x000000180c0e7220 */ /* 0x040fe40000410000 */
[----:B------:R-:W-:Y:S02]  /*23b00*/  FMUL.FTZ R13, R12, R17 ;  /* 0x000000110c0d7220 */ /* 0x000fe40000410000 */
[----:B------:R-:W-:Y:S02]  /*23b10*/  IMAD.U32 R16, R30, 0x10000, RZ ;  /* 0x000100001e107824 */ /* 0x000fe400078e00ff */
[----:B------:R-:W-:Y:S02]  /*23b20*/  FMUL.FTZ R12, R3, R33 ;  /* 0x00000021030c7220 */ /* 0x000fe40000410000 */
[----:B------:R-:W-:-:S02]  /*23b30*/  FFMA.FTZ R23, R22, R23, R15 ;  /* 0x0000001716177223 */ /* 0x000fc4000001000f */
[C---:B------:R-:W-:Y:S01]  /*23b40*/  FFMA.FTZ R18, R21.reuse, R17, -R14 ;  /* 0x0000001115127223 */ /* 0x040fe2000001080e */
[----:B------:R-:W-:Y:S01]  /*23b50*/  LOP3.LUT R17, R28, 0xffff0000, RZ, 0xc0, !PT ;  /* 0xffff00001c117812 */ /* 0x000fe200078ec0ff */
[----:B------:R-:W-:Y:S01]  /*23b60*/  FFMA.FTZ R22, R21, R24, R13 ;  /* 0x0000001815167223 */ /* 0x000fe2000001000d */
[----:B------:R-:W-:Y:S01]  /*23b70*/  LOP3.LUT R14, R32, 0xffff0000, RZ, 0xc0, !PT ;  /* 0xffff0000200e7812 */ /* 0x000fe200078ec0ff */
[-C--:B------:R-:W-:Y:S01]  /*23b80*/  FMUL.FTZ R3, R3, R16.reuse ;  /* 0x0000001003037220 */ /* 0x080fe20000410000 */
[----:B------:R-:W-:Y:S01]  /*23b90*/  LOP3.LUT R13, R30, 0xffff0000, RZ, 0xc0, !PT ;  /* 0xffff00001e0d7812 */ /* 0x000fe200078ec0ff */
[C---:B------:R-:W-:Y:S01]  /*23ba0*/  FFMA.FTZ R21, R20.reuse, R16, -R12 ;  /* 0x0000001014157223 */ /* 0x040fe2000001080c */
[----:B------:R-:W-:Y:S01]  /*23bb0*/  LOP3.LUT R16, R27, 0xffff0000, RZ, 0xc0, !PT ;  /* 0xffff00001b107812 */ /* 0x000fe200078ec0ff */
[----:B------:R-:W-:Y:S02]  /*23bc0*/  FFMA.FTZ R15, R20, R33, R3 ;  /* 0x00000021140f7223 */ /* 0x000fe40000010003 */
[----:B------:R-:W-:-:S02]  /*23bd0*/  FMUL.FTZ R12, R11, R17 ;  /* 0x000000110b0c7220 */ /* 0x000fc40000410000 */
[C---:B------:R-:W-:Y:S02]  /*23be0*/  FMUL.FTZ R3, R2.reuse, R16 ;  /* 0x0000001002037220 */ /* 0x040fe40000410000 */
        /* <DEDUP_REMOVED lines=14> */
[----:B------:R1:W-:Y:S04]  /*23cd0*/  ST.E.128 [R40.64], R16 ;  /* 0x0000001028007985 */ /* 0x0003e8000c101d04 */
[----:B------:R1:W-:Y:S02]  /*23ce0*/  ST.E.128 [R38.64], R12 ;  /* 0x0000000c26007985 */ /* 0x0003e4000c101d04 */
.L_x_1428:
[----:B------:R-:W-:Y:S05]  /*23cf0*/  BSYNC B0 ;  /* 0x0000000000007941 */ /* 0x000fea0003800000 */
.L_x_1427:
[----:B------:R-:W-:-:S04]  /*23d00*/  IADD3 R3, R64, 0x40, RZ ;  /* 0x0000004040037810 */ /* 0x000fc80007ffe0ff */
[----:B------:R-:W-:-:S13]  /*23d10*/  ISETP.GE.AND P0, PT, R3, R36, PT ;  /* 0x000000240300720c */ /* 0x000fda0003f06270 */
[----:B------:R-:W-:Y:S05]  /*23d20*/  @P0 BRA `(.L_x_1426) ;  /* 0x0000077000000947 */ /* 0x000fea0003800000 */
[----:B-1----:R-:W-:Y:S01]  /*23d30*/  SHF.R.S32.HI R12, RZ, 0x1f, R3 ;  /* 0x0000001fff0c7819 */ /* 0x002fe20000011403 */
[----:B------:R-:W-:Y:S01]  /*23d40*/  IMAD.SHL.U32 R14, R96, 0x40, RZ ;  /* 0x00000040600e7824 */ /* 0x000fe200078e00ff */
[----:B------:R-:W-:Y:S02]  /*23d50*/  SHF.R.S32.HI R2, RZ, 0x1f, R35 ;  /* 0x0000001fff027819 */ /* 0x000fe40000011423 */
[CC--:B------:R-:W-:Y:S02]  /*23d60*/  LEA.HI R11, R12.reuse, R3.reuse, RZ, 0x3 ;  /* 0x000000030c0b7211 */ /* 0x0c0fe400078f18ff */
[----:B------:R-:W-:Y:S02]  /*23d70*/  LEA.HI R3, R12, R3, RZ, 0x6 ;  /* 0x000000030c037211 */ /* 0x000fe400078f30ff */
[----:B------:R-:W-:Y:S02]  /*23d80*/  LEA.HI R13, R2, R35, RZ, 0x6 ;  /* 0x00000023020d7211 */ /* 0x000fe400078f30ff */
[----:B------:R-:W-:Y:S01]  /*23d90*/  SHF.R.S32.HI R12, RZ, 0x3, R11 ;  /* 0x00000003ff0c7819 */ /* 0x000fe2000001140b */
[----:B------:R-:W-:Y:S01]  /*23da0*/  IMAD.SHL.U32 R15, R3, 0x80, RZ ;  /* 0x00000080030f7824 */ /* 0x000fe200078e00ff */
[----:B------:R-:W-:Y:S01]  /*23db0*/  LOP3.LUT R2, R14, 0x1c0, RZ, 0xc0, !PT ;  /* 0x000001c00e027812 */ /* 0x000fe200078ec0ff */
[----:B------:R-:W-:Y:S01]  /*23dc0*/  IMAD.SHL.U32 R14, R13, 0x8, RZ ;  /* 0x000000080d0e7824 */ /* 0x000fe200078e00ff */
[----:B------:R-:W-:-:S02]  /*23dd0*/  LEA.HI R3, R36, R12, RZ, 0x1d ;  /* 0x0000000c24037211 */ /* 0x000fc400078fe8ff */
[----:B------:R-:W-:Y:S02]  /*23de0*/  LOP3.LUT R13, R2, 0x38, R11, 0xf8, !PT ;  /* 0x00000038020d7812 */ /* 0x000fe400078ef80b */
[----:B------:R-:W-:Y:S02]  /*23df0*/  SHF.R.U32.HI R16, RZ, 0x3, R2 ;  /* 0x00000003ff107819 */ /* 0x000fe40000011602 */
[----:B------:R-:W-:Y:S02]  /*23e00*/  SHF.R.S32.HI R12, RZ, 0x1f, R3 ;  /* 0x0000001fff0c7819 */ /* 0x000fe40000011403 */
[----:B------:R-:W-:Y:S02]  /*23e10*/  LOP3.LUT R11, R14, 0xfffffe00, RZ, 0xc0, !PT ;  /* 0xfffffe000e0b7812 */ /* 0x000fe400078ec0ff */
[----:B------:R-:W-:Y:S01]  /*23e20*/  LOP3.LUT R14, R13, R16, RZ, 0x3c, !PT ;  /* 0x000000100d0e7212 */ /* 0x000fe200078e3cff */
[----:B------:R-:W-:Y:S01]  /*23e30*/  IMAD.SHL.U32 R13, R3, 0x8, RZ ;  /* 0x00000008030d7824 */ /* 0x000fe200078e00ff */
[----:B------:R-:W-:-:S02]  /*23e40*/  LEA.HI R3, R12, R3, RZ, 0x3 ;  /* 0x000000030c037211 */ /* 0x000fc400078f18ff */
[----:B------:R-:W-:Y:S02]  /*23e50*/  LOP3.LUT R15, R15, 0xffffe000, RZ, 0xc0, !PT ;  /* 0xffffe0000f0f7812 */ /* 0x000fe400078ec0ff */
[----:B------:R-:W-:Y:S01]  /*23e60*/  LOP3.LUT R12, R2, 0x38, R13, 0xf8, !PT ;  /* 0x00000038020c7812 */ /* 0x000fe200078ef80d */
[----:B------:R-:W-:Y:S01]  /*23e70*/  IMAD.SHL.U32 R2, R3, 0x400, RZ ;  /* 0x0000040003027824 */ /* 0x000fe200078e00ff */
[----:B------:R-:W-:Y:S02]  /*23e80*/  IADD3 R14, R14, R15, R11 ;  /* 0x0000000f0e0e7210 */ /* 0x000fe40007ffe00b */
[----:B------:R-:W-:Y:S02]  /*23e90*/  LOP3.LUT R3, R12, R16, RZ, 0x3c, !PT ;  /* 0x000000100c037212 */ /* 0x000fe400078e3cff */
[----:B------:R-:W-:Y:S01]  /*23ea0*/  LOP3.LUT R2, R2, 0xffffe000, RZ, 0xc0, !PT ;  /* 0xffffe00002027812 */ /* 0x000fe200078ec0ff */
[----:B-----5:R-:W-:-:S03]  /*23eb0*/  IMAD.WIDE.U32 R40, R14, 0x2, R52 ;  /* 0x000000020e287825 */ /* 0x020fc600078e0034 */
[----:B------:R-:W-:Y:S02]  /*23ec0*/  IADD3 R2, R3, R2, R11 ;  /* 0x0000000203027210 */ /* 0x000fe40007ffe00b */
[----:B------:R-:W2:Y:S03]  /*23ed0*/  LD.E.128 R16, [R40.64] ;  /* 0x0000000428107980 */ /* 0x000ea6000c101d00 */
[----:B------:R-:W-:-:S05]  /*23ee0*/  IMAD.WIDE.U32 R38, R2, 0x2, R52 ;  /* 0x0000000202267825 */ /* 0x000fca00078e0034 */
[----:B------:R-:W3:Y:S01]  /*23ef0*/  LD.E.128 R12, [R38.64] ;  /* 0x00000004260c7980 */ /* 0x000ee2000c101d00 */
[----:B------:R-:W-:Y:S02]  /*23f00*/  SHF.R.U64 R21, R48, 0x10, R49 ;  /* 0x0000001030157819 */ /* 0x000fe40000001231 */
[----:B------:R-:W-:Y:S02]  /*23f10*/  SHF.R.U64 R2, R44, 0x10, R45 ;  /* 0x000000102c027819 */ /* 0x000fe4000000122d */
[----:B------:R-:W-:Y:S02]  /*23f20*/  PRMT R29, R67, 0x5432, R21 ;  /* 0x00005432431d7816 */ /* 0x000fe40000000015 */
[----:B------:R-:W-:Y:S02]  /*23f30*/  SHF.R.U64 R22, R50, 0x10, R51 ;  /* 0x0000001032167819 */ /* 0x000fe40000001233 */
[----:B------:R-:W-:Y:S01]  /*23f40*/  SHF.R.U64 R11, R46, 0x10, R47 ;  /* 0x000000102e0b7819 */ /* 0x000fe2000000122f */
[----:B------:R-:W-:Y:S01]  /*23f50*/  IMAD.U32 R37, R29, 0x10000, RZ ;  /* 0x000100001d257824 */ /* 0x000fe200078e00ff */
[----:B------:R-:W-:-:S02]  /*23f60*/  PRMT R34, R112, 0x5432, R2 ;  /* 0x0000543270227816 */ /* 0x000fc40000000002 */
[----:B------:R-:W-:Y:S02]  /*23f70*/  PRMT R28, R98, 0x5432, R22 ;  /* 0x00005432621c7816 */ /* 0x000fe40000000016 */
[----:B------:R-:W-:Y:S01]  /*23f80*/  SHF.R.U32.HI R3, RZ, 0x10, R45 ;  /* 0x00000010ff037819 */ /* 0x000fe2000001162d */
[----:B------:R-:W-:Y:S01]  /*23f90*/  IMAD.U32 R35, R34, 0x10000, RZ ;  /* 0x0001000022237824 */ /* 0x000fe200078e00ff */
[----:B------:R-:W-:Y:S02]  /*23fa0*/  SHF.R.U32.HI R23, RZ, 0x10, R49 ;  /* 0x00000010ff177819 */ /* 0x000fe40000011631 */
[----:B------:R-:W-:Y:S02]  /*23fb0*/  PRMT R32, R113, 0x5432, R11 ;  /* 0x0000543271207816 */ /* 0x000fe4000000000b */
[----:B------:R-:W-:Y:S02]  /*23fc0*/  LOP3.LUT R42, R29, 0xffff0000, RZ, 0xc0, !PT ;  /* 0xffff00001d2a7812 */ /* 0x000fe400078ec0ff */
[----:B------:R-:W-:-:S02]  /*23fd0*/  PRMT R33, R112, 0x5410, R3 ;  /* 0x0000541070217816 */ /* 0x000fc40000000003 */
[----:B------:R-:W-:Y:S02]  /*23fe0*/  PRMT R23, R67, 0x5410, R23 ;  /* 0x0000541043177816 */ /* 0x000fe40000000017 */
[----:B------:R-:W-:Y:S02]  /*23ff0*/  LOP3.LUT R29, R34, 0xffff0000, RZ, 0xc0, !PT ;  /* 0xffff0000221d7812 */ /* 0x000fe400078ec0ff */
[----:B------:R-:W-:Y:S01]  /*24000*/  SHF.R.U32.HI R27, RZ, 0x10, R51 ;  /* 0x00000010ff1b7819 */ /* 0x000fe20000011633 */
[C---:B------:R-:W-:Y:S01]  /*24010*/  IMAD.U32 R34, R23.reuse, 0x10000, RZ ;  /* 0x0001000017227824 */ /* 0x040fe200078e00ff */
[----:B------:R-:W-:Y:S02]  /*24020*/  LOP3.LUT R23, R23, 0xffff0000, RZ, 0xc0, !PT ;  /* 0xffff000017177812 */ /* 0x000fe400078ec0ff */
[----:B------:R-:W-:Y:S02]  /*24030*/  SHF.R.U32.HI R20, RZ, 0x10, R47 ;  /* 0x00000010ff147819 */ /* 0x000fe4000001162f */
[----:B------:R-:W-:-:S02]  /*24040*/  PRMT R27, R98, 0x5410, R27 ;  /* 0x00005410621b7816 */ /* 0x000fc4000000001b */
[----:B------:R-:W-:Y:S01]  /*24050*/  PRMT R30, R113, 0x5410, R20 ;  /* 0x00005410711e7816 */ /* 0x000fe20000000014 */
        /* <DEDUP_REMOVED lines=68> */
.L_x_1426:
[----:B------:R-:W-:Y:S05]  /*244a0*/  BSYNC B1 ;  /* 0x0000000000017941 */ /* 0x000fea0003800000 */
.L_x_1425:
[----:B------:R-:W-:Y:S01]  /*244b0*/  IADD3 R46, R96, 0x20, RZ ;  /* 0x00000020602e7810 */ /* 0x000fe20007ffe0ff */
[----:B------:R-:W-:Y:S03]  /*244c0*/  BSSY B1, `(.L_x_1429) ;  /* 0x00000f1000017945 */ /* 0x000fe60003800000 */
[----:B------:R-:W-:-:S13]  /*244d0*/  ISETP.GE.AND P0, PT, R46, R66, PT ;  /* 0x000000422e00720c */ /* 0x000fda0003f06270 */
[----:B------:R-:W-:Y:S05]  /*244e0*/  @P0 BRA `(.L_x_1430) ;  /* 0x00000ee000000947 */ /* 0x000fea0003800000 */
[----:B------:R-:W-:Y:S01]  /*244f0*/  ISETP.GE.AND P0, PT, R64, R36, PT ;  /* 0x000000244000720c */ /* 0x000fe20003f06270 */
[----:B------:R-:W-:-:S12]  /*24500*/  BSSY B0, `(.L_x_1431) ;  /* 0x0000072000007945 */ /* 0x000fd80003800000 */
[----:B------:R-:W-:Y:S05]  /*24510*/  @P0 BRA `(.L_x_1432) ;  /* 0x0000070000000947 */ /* 0x000fea0003800000 */
[----:B------:R-:W-:Y:S01]  /*24520*/  SHF.R.S32.HI R3, RZ, 0x1f, R46 ;  /* 0x0000001fff037819 */ /* 0x000fe2000001142e */
[----:B------:R-:W-:Y:S01]  /*24530*/  IMAD.SHL.U32 R2, R46, 0x40, RZ ;  /* 0x000000402e027824 */ /* 0x000fe200078e00ff */
[----:B-1----:R-:W-:Y:S02]  /*24540*/  LEA.HI R12, R36, R54, RZ, 0x1d ;  /* 0x00000036240c7211 */ /* 0x002fe400078fe8ff */
        /* <DEDUP_REMOVED lines=109> */
.L_x_1432:
[----:B------:R-:W-:Y:S05]  /*24c20*/  BSYNC B0 ;  /* 0x0000000000007941 */ /* 0x000fea0003800000 */
.L_x_1431:
[----:B------:R-:W-:-:S04]  /*24c30*/  IADD3 R3, R64, 0x40, RZ ;  /* 0x0000004040037810 */ /* 0x000fc80007ffe0ff */
[----:B------:R-:W-:-:S13]  /*24c40*/  ISETP.GE.AND P0, PT, R3, R36, PT ;  /* 0x000000240300720c */ /* 0x000fda0003f06270 */
[----:B------:R-:W-:Y:S05]  /*24c50*/  @P0 BRA `(.L_x_1430) ;  /* 0x0000077000000947 */ /* 0x000fea0003800000 */
[----:B------:R-:W-:Y:S01]  /*24c60*/  SHF.R.S32.HI R2, RZ, 0x1f, R3 ;  /* 0x0000001fff027819 */ /* 0x000fe20000011403 */
[----:B-1----:R-:W-:Y:S01]  /*24c70*/  IMAD.SHL.U32 R14, R46, 0x40, RZ ;  /* 0x000000402e0e7824 */ /* 0x002fe200078e00ff */
[----:B------:R-:W-:Y:S02]  /*24c80*/  SHF.R.S32.HI R12, RZ, 0x1f, R46 ;  /* 0x0000001fff0c7819 */ /* 0x000fe4000001142e */
[CC--:B------:R-:W-:Y:S02]  /*24c90*/  LEA.HI R11, R2.reuse, R3.reuse, RZ, 0x3 ;  /* 0x00000003020b7211 */ /* 0x0c0fe400078f18ff */
[----:B------:R-:W-:Y:S02]  /*24ca0*/  LEA.HI R3, R2, R3, RZ, 0x6 ;  /* 0x0000000302037211 */ /* 0x000fe400078f30ff */
[----:B------:R-:W-:Y:S02]  /*24cb0*/  SHF.R.S32.HI R13, RZ, 0x3, R11 ;  /* 0x00000003ff0d7819 */ /* 0x000fe4000001140b */
[----:B------:R-:W-:-:S02]  /*24cc0*/  LEA.HI R12, R12, R46, RZ, 0x3 ;  /* 0x0000002e0c0c7211 */ /* 0x000fc400078f18ff */
[----:B------:R-:W-:Y:S01]  /*24cd0*/  LOP3.LUT R2, R14, 0x1c0, RZ, 0xc0, !PT ;  /* 0x000001c00e027812 */ /* 0x000fe200078ec0ff */
[----:B------:R-:W-:Y:S01]  /*24ce0*/  IMAD.SHL.U32 R14, R3, 0x80, RZ ;  /* 0x00000080030e7824 */ /* 0x000fe200078e00ff */
[----:B------:R-:W-:Y:S01]  /*24cf0*/  LEA.HI R3, R36, R13, RZ, 0x1d ;  /* 0x0000000d24037211 */ /* 0x000fe200078fe8ff */
[----:B------:R-:W-:Y:S01]  /*24d00*/  IMAD.SHL.U32 R15, R12, 0x40, RZ ;  /* 0x000000400c0f7824 */ /* 0x000fe200078e00ff */
[----:B------:R-:W-:Y:S02]  /*24d10*/  LOP3.LUT R13, R2, 0x38, R11, 0xf8, !PT ;  /* 0x00000038020d7812 */ /* 0x000fe400078ef80b */
[----:B------:R-:W-:Y:S02]  /*24d20*/  SHF.R.U32.HI R17, RZ, 0x3, R2 ;  /* 0x00000003ff117819 */ /* 0x000fe40000011602 */
[----:B------:R-:W-:Y:S02]  /*24d30*/  SHF.R.S32.HI R12, RZ, 0x1f, R3 ;  /* 0x0000001fff0c7819 */ /* 0x000fe40000011403 */
[----:B------:R-:W-:-:S02]  /*24d40*/  LOP3.LUT R16, R14, 0xffffe000, RZ, 0xc0, !PT ;  /* 0xffffe0000e107812 */ /* 0x000fc400078ec0ff */
[----:B------:R-:W-:Y:S01]  /*24d50*/  LOP3.LUT R14, R13, R17, RZ, 0x3c, !PT ;  /* 0x000000110d0e7212 */ /* 0x000fe200078e3cff */
[----:B------:R-:W-:Y:S01]  /*24d60*/  IMAD.SHL.U32 R13, R3, 0x8, RZ ;  /* 0x00000008030d7824 */ /* 0x000fe200078e00ff */
[----:B------:R-:W-:Y:S02]  /*24d70*/  LEA.HI R3, R12, R3, RZ, 0x3 ;  /* 0x000000030c037211 */ /* 0x000fe400078f18ff */
[----:B------:R-:W-:Y:S02]  /*24d80*/  LOP3.LUT R11, R15, 0xfffffe00, RZ, 0xc0, !PT ;  /* 0xfffffe000f0b7812 */ /* 0x000fe400078ec0ff */
[----:B------:R-:W-:Y:S01]  /*24d90*/  LOP3.LUT R12, R2, 0x38, R13, 0xf8, !PT ;  /* 0x00000038020c7812 */ /* 0x000fe200078ef80d */
[----:B------:R-:W-:Y:S01]  /*24da0*/  IMAD.SHL.U32 R2, R3, 0x400, RZ ;  /* 0x0000040003027824 */ /* 0x000fe200078e00ff */
[----:B------:R-:W-:Y:S02]  /*24db0*/  IADD3 R14, R14, R16, R11 ;  /* 0x000000100e0e7210 */ /* 0x000fe40007ffe00b */
[----:B------:R-:W-:-:S02]  /*24dc0*/  LOP3.LUT R3, R12, R17, RZ, 0x3c, !PT ;  /* 0x000000110c037212 */ /* 0x000fc400078e3cff */
        /* <DEDUP_REMOVED lines=96> */
.L_x_1430:
[----:B------:R-:W-:Y:S05]  /*253d0*/  BSYNC B1 ;  /* 0x0000000000017941 */ /* 0x000fea0003800000 */
.L_x_1429:
        /* <DEDUP_REMOVED lines=119> */
.L_x_1436:
[----:B------:R-:W-:Y:S05]  /*25b50*/  BSYNC B0 ;  /* 0x0000000000007941 */ /* 0x000fea0003800000 */
.L_x_1435:
        /* <DEDUP_REMOVED lines=122> */
.L_x_1434:
[----:B------:R-:W-:Y:S05]  /*26300*/  BSYNC B1 ;  /* 0x0000000000017941 */ /* 0x000fea0003800000 */
.L_x_1433:
[----:B------:R-:W-:Y:S01]  /*26310*/  IADD3 R2, R96, 0x60, RZ ;  /* 0x0000006060027810 */ /* 0x000fe20007ffe0ff */
[----:B-1----:R-:W-:-:S02]  /*26320*/  IMAD.MOV.U32 R12, RZ, RZ, R143 ;  /* 0x000000ffff0c7224 */ /* 0x002fc400078e008f */
[----:B------:R-:W-:Y:S01]  /*26330*/  IMAD.MOV.U32 R13, RZ, RZ, 0x0 ;  /* 0x00000000ff0d7424 */ /* 0x000fe200078e00ff */
[----:B------:R-:W-:-:S13]  /*26340*/  ISETP.GE.AND P0, PT, R2, R66, PT ;  /* 0x000000420200720c */ /* 0x000fda0003f06270 */
[----:B------:R-:W-:Y:S05]  /*26350*/  @P0 RET.REL.NODEC R12 `(_ZN7cutlass13device_kernelIN5flash19enable_sm80_to_sm89INS1_16FlashAttnFwdSm80INS1_25CollectiveMainloopFwdSm80ILi8ELi1ELb0EN4cute5tupleIJNS5_1CILi128EEENS7_ILi48EEENS7_ILi256EEEEEELi256ENS_10bfloat16_tEfNS_4arch4Sm80ELb0ELb1ELb1ELb1ELb1ELb1ELb1ELb0EEENS1_21CollectiveEpilogueFwdINS6_IJS8_SA_S9_EEENS6_IJNS7_ILi1EEESI_SI_EEESC_SE_Li256ELb1ELb1ELb0ELb0EEENS1_19SingleTileSchedulerILb1ELb0ELb1ELi128EEEEEEEEEvNT_6ParamsE) ;  /* 0xfffd9ca00c000950 */ /* 0x000fea0003c3ffff */
        /* <DEDUP_REMOVED lines=27> */
[----:B------:R-:W-:Y:S02]  /*26510*/  SHF.R.U64 R3, R76, 0x10, R77 ;  /* 0x000000104c037819 */ /* 0x000fe4000000124d */
[----:B------:R-:W-:Y:S02]  /*26520*/  SHF.R.U32.HI R23, RZ, 0x10, R101 ;  /* 0x00000010ff177819 */ /* 0x000fe40000011665 */
[----:B------:R-:W-:Y:S02]  /*26530*/  PRMT R26, R97, 0x5432, R22 ;  /* 0x00005432611a7816 */ /* 0x000fe40000000016 */
[----:B------:R-:W-:-:S02]  /*26540*/  SHF.R.U32.HI R21, RZ, 0x10, R79 ;  /* 0x00000010ff157819 */ /* 0x000fc4000001164f */
[----:B------:R-:W-:Y:S01]  /*26550*/  SHF.R.U32.HI R27, RZ, 0x10, R103 ;  /* 0x00000010ff1b7819 */ /* 0x000fe20000011667 */
[----:B------:R-:W-:Y:S01]  /*26560*/  IMAD.U32 R42, R26, 0x10000, RZ ;  /* 0x000100001a2a7824 */ /* 0x000fe200078e00ff */
[----:B------:R-:W-:Y:S02]  /*26570*/  PRMT R33, R133, 0x5432, R20 ;  /* 0x0000543285217816 */ /* 0x000fe40000000014 */
[----:B------:R-:W-:Y:S02]  /*26580*/  PRMT R35, R132, 0x5432, R3 ;  /* 0x0000543284237816 */ /* 0x000fe40000000003 */
[----:B------:R-:W-:Y:S02]  /*26590*/  PRMT R25, R97, 0x5410, R23 ;  /* 0x0000541061197816 */ /* 0x000fe40000000017 */
[----:B------:R-:W-:Y:S01]  /*265a0*/  PRMT R32, R133, 0x5410, R21 ;  /* 0x0000541085207816 */ /* 0x000fe20000000015 */
[----:B------:R-:W-:Y:S01]  /*265b0*/  IMAD.U32 R37, R35, 0x10000, RZ ;  /* 0x0001000023257824 */ /* 0x000fe200078e00ff */
[----:B------:R-:W-:-:S02]  /*265c0*/  PRMT R23, R131, 0x5410, R27 ;  /* 0x0000541083177816 */ /* 0x000fc4000000001b */
[----:B------:R-:W-:Y:S02]  /*265d0*/  SHF.R.U32.HI R11, RZ, 0x10, R77 ;  /* 0x00000010ff0b7819 */ /* 0x000fe4000001164d */
[----:B------:R-:W-:Y:S02]  /*265e0*/  LOP3.LUT R43, R26, 0xffff0000, RZ, 0xc0, !PT ;  /* 0xffff00001a2b7812 */ /* 0x000fe400078ec0ff */
[----:B------:R-:W-:Y:S02]  /*265f0*/  PRMT R34, R132, 0x5410, R11 ;  /* 0x0000541084227816 */ /* 0x000fe4000000000b */
[----:B------:R-:W-:Y:S01]  /*26600*/  LOP3.LUT R26, R35, 0xffff0000, RZ, 0xc0, !PT ;  /* 0xffff0000231a7812 */ /* 0x000fe200078ec0ff */
[C---:B------:R-:W-:Y:S01]  /*26610*/  IMAD.U32 R35, R25.reuse, 0x10000, RZ ;  /* 0x0001000019237824 */ /* 0x040fe200078e00ff */
[----:B------:R-:W-:Y:S02]  /*26620*/  SHF.R.U64 R24, R102, 0x10, R103 ;  /* 0x0000001066187819 */ /* 0x000fe40000001267 */
[----:B------:R-:W-:-:S02]  /*26630*/  LOP3.LUT R25, R25, 0xffff0000, RZ, 0xc0, !PT ;  /* 0xffff000019197812 */ /* 0x000fc400078ec0ff */
        /* <DEDUP_REMOVED lines=13> */
[C---:B------:R-:W-:Y:S01]  /*26710*/  IMAD.U32 R13, R14.reuse, 0x10000, RZ ;  /* 0x000100000e0d7824 */ /* 0x040fe200078e00ff */
[----:B------:R-:W-:Y:S01]  /*26720*/  LOP3.LUT R12, R14, 0xffff0000, RZ, 0xc0, !PT ;  /* 0xffff00000e0c7812 */ /* 0x000fe200078ec0ff */
[----:B------:R-:W-:Y:S01]  /*26730*/  FMUL.FTZ R14, R19, R42 ;  /* 0x0000002a130e7220 */ /* 0x000fe20000410000 */
[C---:B------:R-:W-:Y:S01]  /*26740*/  LOP3.LUT R3, R15.reuse, 0xffff0000, RZ, 0xc0, !PT ;  /* 0xffff00000f037812 */ /* 0x040fe200078ec0ff */
[----:B------:R-:W-:-:S02]  /*26750*/  IMAD.U32 R11, R15, 0x10000, RZ ;  /* 0x000100000f0b7824 */ /* 0x000fc400078e00ff */
[-C--:B------:R-:W-:Y:S02]  /*26760*/  FMUL.FTZ R15, R19, R37.reuse ;  /* 0x00000025130f7220 */ /* 0x080fe40000410000 */
[C---:B------:R-:W-:Y:S02]  /*26770*/  FFMA.FTZ R45, R29.reuse, R37, -R14 ;  /* 0x000000251d2d7223 */ /* 0x040fe4000001080e */
[----:B------:R-:W-:Y:S02]  /*26780*/  FMUL.FTZ R14, R18, R43 ;  /* 0x0000002b120e7220 */ /* 0x000fe40000410000 */
[----:B------:R-:W-:Y:S02]  /*26790*/  IMAD.U32 R19, R34, 0x10000, RZ ;  /* 0x0001000022137824 */ /* 0x000fe400078e00ff */
[----:B------:R-:W-:Y:S02]  /*267a0*/  FFMA.FTZ R44, R29, R42, R15 ;  /* 0x0000002a1d2c7223 */ /* 0x000fe4000001000f */
[----:B------:R-:W-:-:S02]  /*267b0*/  FFMA.FTZ R42, R28, R26, -R14 ;  /* 0x0000001a1c2a7223 */ /* 0x000fc4000001080e */
[C---:B------:R-:W-:Y:S02]  /*267c0*/  FMUL.FTZ R15, R17.reuse, R35 ;  /* 0x00000023110f7220 */ /* 0x040fe40000410000 */
[-C--:B------:R-:W-:Y:S02]  /*267d0*/  FMUL.FTZ R14, R17, R19.reuse ;  /* 0x00000013110e7220 */ /* 0x080fe40000410000 */
[----:B------:R-:W-:Y:S02]  /*267e0*/  FMUL.FTZ R18, R18, R26 ;  /* 0x0000001a12127220 */ /* 0x000fe40000410000 */
[C---:B------:R-:W-:Y:S01]  /*267f0*/  FFMA.FTZ R29, R27.reuse, R19, -R15 ;  /* 0x000000131b1d7223 */ /* 0x040fe2000001080f */
[----:B------:R-:W-:Y:S01]  /*26800*/  LOP3.LUT R15, R34, 0xffff0000, RZ, 0xc0, !PT ;  /* 0xffff0000220f7812 */ /* 0x000fe200078ec0ff */
[----:B------:R-:W-:Y:S02]  /*26810*/  FFMA.FTZ R27, R27, R35, R14 ;  /* 0x000000231b1b7223 */ /* 0x000fe4000001000e */
[----:B------:R-:W-:-:S02]  /*26820*/  FFMA.FTZ R37, R28, R43, R18 ;  /* 0x0000002b1c257223 */ /* 0x000fc40000010012 */
[----:B------:R-:W-:Y:S02]  /*26830*/  FMUL.FTZ R14, R16, R25 ;  /* 0x00000019100e7220 */ /* 0x000fe40000410000 */
[----:B------:R-:W-:Y:S02]  /*26840*/  IMAD.U32 R18, R24, 0x10000, RZ ;  /* 0x0001000018127824 */ /* 0x000fe400078e00ff */
[----:B------:R-:W-:Y:S02]  /*26850*/  IMAD.U32 R17, R33, 0x10000, RZ ;  /* 0x0001000021117824 */ /* 0x000fe400078e00ff */
[-C--:B------:R-:W-:Y:S02]  /*26860*/  FMUL.FTZ R16, R16, R15.reuse ;  /* 0x0000000f10107220 */ /* 0x080fe40000410000 */
[----:B------:R-:W-:Y:S02]  /*26870*/  FFMA.FTZ R26, R22, R15, -R14 ;  /* 0x0000000f161a7223 */ /* 0x000fe4000001080e */
[----:B------:R-:W-:-:S02]  /*26880*/  IMAD.U32 R28, R23, 0x10000, RZ ;  /* 0x00010000171c7824 */ /* 0x000fc400078e00ff */
[C---:B------:R-:W-:Y:S02]  /*26890*/  FMUL.FTZ R15, R13.reuse, R18 ;  /* 0x000000120d0f7220 */ /* 0x040fe40000410000 */
[----:B------:R-:W-:Y:S02]  /*268a0*/  FMUL.FTZ R14, R13, R17 ;  /* 0x000000110d0e7220 */ /* 0x000fe40000410000 */
[----:B------:R-:W-:Y:S02]  /*268b0*/  IMAD.U32 R19, R32, 0x10000, RZ ;  /* 0x0001000020137824 */ /* 0x000fe400078e00ff */
[----:B------:R-:W-:Y:S01]  /*268c0*/  FFMA.FTZ R25, R22, R25, R16 ;  /* 0x0000001916197223 */ /* 0x000fe20000010010 */
[----:B------:R-:W-:Y:S01]  /*268d0*/  LOP3.LUT R16, R33, 0xffff0000, RZ, 0xc0, !PT ;  /* 0xffff000021107812 */ /* 0x000fe200078ec0ff */
[----:B------:R-:W-:Y:S02]  /*268e0*/  FMUL.FTZ R13, R11, R28 ;  /* 0x0000001c0b0d7220 */ /* 0x000fe40000410000 */
[----:B------:R-:W-:Y:S01]  /*268f0*/  FFMA.FTZ R22, R21, R17, -R15 ;  /* 0x0000001115167223 */ /* 0x000fe2000001080f */
[----:B------:R-:W-:Y:S01]  /*26900*/  LOP3.LUT R17, R23, 0xffff0000, RZ, 0xc0, !PT ;  /* 0xffff000017117812 */ /* 0x000fe200078ec0ff */
[----:B------:R-:W-:Y:S01]  /*26910*/  FFMA.FTZ R21, R21, R18, R14 ;  /* 0x0000001215157223 */ /* 0x000fe2000001000e */
[----:B------:R-:W-:Y:S01]  /*26920*/  LOP3.LUT R18, R24, 0xffff0000, RZ, 0xc0, !PT ;  /* 0xffff000018127812 */ /* 0x000fe200078ec0ff */
[----:B------:R-:W-:-:S02]  /*26930*/  FMUL.FTZ R11, R11, R19 ;  /* 0x000000130b0b7220 */ /* 0x000fc40000410000 */
[----:B------:R-:W-:Y:S01]  /*26940*/  FFMA.FTZ R19, R20, R19, -R13 ;  /* 0x0000001314137223 */ /* 0x000fe2000001080d */
[----:B------:R-:W-:Y:S01]  /*26950*/  LOP3.LUT R13, R32, 0xffff0000, RZ, 0xc0, !PT ;  /* 0xffff0000200d7812 */ /* 0x000fe200078ec0ff */
[----:B------:R-:W-:Y:S02]  /*26960*/  FFMA.FTZ R20, R20, R28, R11 ;  /* 0x0000001c14147223 */ /* 0x000fe4000001000b */
[C---:B------:R-:W-:Y:S02]  /*26970*/  FMUL.FTZ R14, R12.reuse, R18 ;  /* 0x000000120c0e7220 */ /* 0x040fe40000410000 */
[----:B------:R-:W-:Y:S02]  /*26980*/  FMUL.FTZ R11, R12, R16 ;  /* 0x000000100c0b7220 */ /* 0x000fe40000410000 */
[C---:B------:R-:W-:Y:S02]  /*26990*/  FMUL.FTZ R12, R3.reuse, R17 ;  /* 0x00000011030c7220 */ /* 0x040fe40000410000 */
[----:B------:R-:W-:-:S02]  /*269a0*/  FMUL.FTZ R15, R3, R13 ;  /* 0x0000000d030f7220 */ /* 0x000fc40000410000 */
[C---:B------:R-:W-:Y:S02]  /*269b0*/  FFMA.FTZ R3, R31.reuse, R18, R11 ;  /* 0x000000121f037223 */ /* 0x040fe4000001000b */
[----:B------:R-:W-:Y:S01]  /*269c0*/  FFMA.FTZ R14, R31, R16, -R14 ;  /* 0x000000101f0e7223 */ /* 0x000fe2000001080e */
[----:B------:R-:W-:Y:S01]  /*269d0*/  F2FP.BF16.PACK_AB R16, R42, R45 ;  /* 0x0000002d2a10723e */ /* 0x000fe200000010ff */
[C---:B------:R-:W-:Y:S01]  /*269e0*/  FFMA.FTZ R11, R30.reuse, R13, -R12 ;  /* 0x0000000d1e0b7223 */ /* 0x040fe2000001080c */
[----:B------:R-:W-:Y:S01]  /*269f0*/  F2FP.BF16.PACK_AB R12, R37, R44 ;  /* 0x0000002c250c723e */ /* 0x000fe200000010ff */
[----:B------:R-:W-:Y:S01]  /*26a00*/  FFMA.FTZ R15, R30, R17, R15 ;  /* 0x000000111e0f7223 */ /* 0x000fe2000001000f */
[----:B------:R-:W-:Y:S02]  /*26a10*/  F2FP.BF16.PACK_AB R17, R26, R29 ;  /* 0x0000001d1a11723e */ /* 0x000fe400000010ff */
[----:B------:R-:W-:Y:S02]  /*26a20*/  F2FP.BF16.PACK_AB R18, R14, R22 ;  /* 0x000000160e12723e */ /* 0x000fe400000010ff */
[----:B------:R-:W-:-:S02]  /*26a30*/  F2FP.BF16.PACK_AB R19, R11, R19 ;  /* 0x000000130b13723e */ /* 0x000fc400000010ff */
[----:B------:R-:W-:Y:S02]  /*26a40*/  F2FP.BF16.PACK_AB R13, R25, R27 ;  /* 0x0000001b190d723e */ /* 0x000fe400000010ff */
[----:B------:R-:W-:Y:S01]  /*26a50*/  F2FP.BF16.PACK_AB R14, R3, R21 ;  /* 0x00000015030e723e */ /* 0x000fe200000010ff */
[----:B------:R1:W-:Y:S01]  /*26a60*/  ST.E.128 [R40.64], R16 ;  /* 0x0000001028007985 */ /* 0x0003e2000c101d04 */
[----:B------:R-:W-:-:S05]  /*26a70*/  F2FP.BF16.PACK_AB R15, R15, R20 ;  /* 0x000000140f0f723e */ /* 0x000fca00000010ff */
[----:B------:R1:W-:Y:S02]  /*26a80*/  ST.E.128 [R38.64], R12 ;  /* 0x0000000c26007985 */ /* 0x0003e4000c101d04 */
.L_x_1438:
[----:B------:R-:W-:Y:S05]  /*26a90*/  BSYNC B0 ;  /* 0x0000000000007941 */ /* 0x000fea0003800000 */
.L_x_1437:
[----:B------:R-:W-:Y:S01]  /*26aa0*/  IADD3 R3, R64, 0x40, RZ ;  /* 0x0000004040037810 */ /* 0x000fe20007ffe0ff */
[----:B-1----:R-:W-:Y:S02]  /*26ab0*/  IMAD.MOV.U32 R12, RZ, RZ, R143 ;  /* 0x000000ffff0c7224 */ /* 0x002fe400078e008f */
[----:B------:R-:W-:Y:S01]  /*26ac0*/  IMAD.MOV.U32 R13, RZ, RZ, 0x0 ;  /* 0x00000000ff0d7424 */ /* 0x000fe200078e00ff */
[----:B------:R-:W-:-:S13]  /*26ad0*/  ISETP.GE.AND P0, PT, R3, R36, PT ;  /* 0x000000240300720c */ /* 0x000fda0003f06270 */
[----:B------:R-:W-:Y:S05]  /*26ae0*/  @P0 RET.REL.NODEC R12 `(_ZN7cutlass13device_kernelIN5flash19enable_sm80_to_sm89INS1_16FlashAttnFwdSm80INS1_25CollectiveMainloopFwdSm80ILi8ELi1ELb0EN4cute5tupleIJNS5_1CILi128EEENS7_ILi48EEENS7_ILi256EEEEEELi256ENS_10bfloat16_tEfNS_4arch4Sm80ELb0ELb1ELb1ELb1ELb1ELb1ELb1ELb0EEENS1_21CollectiveEpilogueFwdINS6_IJS8_SA_S9_EEENS6_IJNS7_ILi1EEESI_SI_EEESC_SE_Li256ELb1ELb1ELb0ELb0EEENS1_19SingleTileSchedulerILb1ELb0ELb1ELi128EEEEEEEEEvNT_6ParamsE) ;  /* 0xfffd95100c000950 */ /* 0x000fea0003c3ffff */
[----:B------:R-:W-:Y:S01]  /*26af0*/  SHF.R.S32.HI R12, RZ, 0x1f, R3 ;  /* 0x0000001fff0c7819 */ /* 0x000fe20000011403 */
[----:B------:R-:W-:Y:S01]  /*26b00*/  IMAD.SHL.U32 R13, R2, 0x40, RZ ;  /* 0x00000040020d7824 */ /* 0x000fe200078e00ff */
[----:B------:R-:W-:Y:S02]  /*26b10*/  SHF.R.S32.HI R15, RZ, 0x1f, R2 ;  /* 0x0000001fff0f7819 */ /* 0x000fe40000011402 */
[CC--:B------:R-:W-:Y:S02]  /*26b20*/  LEA.HI R11, R12.reuse, R3.reuse, RZ, 0x3 ;  /* 0x000000030c0b7211 */ /* 0x0c0fe400078f18ff */
[----:B------:R-:W-:Y:S02]  /*26b30*/  LEA.HI R12, R12, R3, RZ, 0x6 ;  /* 0x000000030c0c7211 */ /* 0x000fe400078f30ff */
[----:B------:R-:W-:Y:S02]  /*26b40*/  SHF.R.S32.HI R14, RZ, 0x3, R11 ;  /* 0x00000003ff0e7819 */ /* 0x000fe4000001140b */
[----:B------:R-:W-:Y:S01]  /*26b50*/  LOP3.LUT R3, R13, 0x1c0, RZ, 0xc0, !PT ;  /* 0x000001c00d037812 */ /* 0x000fe200078ec0ff */
[----:B------:R-:W-:Y:S01]  /*26b60*/  IMAD.SHL.U32 R12, R12, 0x80, RZ ;  /* 0x000000800c0c7824 */ /* 0x000fe200078e00ff */
[----:B------:R-:W-:-:S02]  /*26b70*/  LEA.HI R13, R15, R2, RZ, 0x3 ;  /* 0x000000020f0d7211 */ /* 0x000fc400078f18ff */
[----:B------:R-:W-:Y:S02]  /*26b80*/  LEA.HI R2, R36, R14, RZ, 0x1d ;  /* 0x0000000e24027211 */ /* 0x000fe400078fe8ff */
[----:B------:R-:W-:Y:S02]  /*26b90*/  LOP3.LUT R15, R12, 0xffffe000, RZ, 0xc0, !PT ;  /* 0xffffe0000c0f7812 */ /* 0x000fe400078ec0ff */
[----:B------:R-:W-:Y:S02]  /*26ba0*/  SHF.R.S32.HI R12, RZ, 0x1f, R2 ;  /* 0x0000001fff0c7819 */ /* 0x000fe40000011402 */
[----:B------:R-:W-:Y:S01]  /*26bb0*/  LOP3.LUT R14, R3, 0x38, R11, 0xf8, !PT ;  /* 0x00000038030e7812 */ /* 0x000fe200078ef80b */
[----:B------:R-:W-:Y:S01]  /*26bc0*/  IMAD.SHL.U32 R11, R13, 0x40, RZ ;  /* 0x000000400d0b7824 */ /* 0x000fe200078e00ff */
[----:B------:R-:W-:Y:S01]  /*26bd0*/  SHF.R.U32.HI R16, RZ, 0x3, R3 ;  /* 0x00000003ff107819 */ /* 0x000fe20000011603 */
[----:B------:R-:W-:Y:S01]  /*26be0*/  IMAD.SHL.U32 R13, R2, 0x8, RZ ;  /* 0x00000008020d7824 */ /* 0x000fe200078e00ff */
[----:B------:R-:W-:-:S02]  /*26bf0*/  LEA.HI R2, R12, R2, RZ, 0x3 ;  /* 0x000000020c027211 */ /* 0x000fc400078f18ff */
[----:B------:R-:W-:Y:S02]  /*26c00*/  LOP3.LUT R11, R11, 0xfffffe00, RZ, 0xc0, !PT ;  /* 0xfffffe000b0b7812 */ /* 0x000fe400078ec0ff */
[----:B------:R-:W-:Y:S01]  /*26c10*/  LOP3.LUT R3, R3, 0x38, R13, 0xf8, !PT ;  /* 0x0000003803037812 */ /* 0x000fe200078ef80d */
[----:B------:R-:W-:Y:S01]  /*26c20*/  IMAD.SHL.U32 R2, R2, 0x400, RZ ;  /* 0x0000040002027824 */ /* 0x000fe200078e00ff */
[-C--:B------:R-:W-:Y:S02]  /*26c30*/  LOP3.LUT R14, R14, R16.reuse, RZ, 0x3c, !PT ;  /* 0x000000100e0e7212 */ /* 0x080fe400078e3cff */
[----:B------:R-:W-:Y:S02]  /*26c40*/  LOP3.LUT R3, R3, R16, RZ, 0x3c, !PT ;  /* 0x0000001003037212 */ /* 0x000fe400078e3cff */
[----:B------:R-:W-:Y:S02]  /*26c50*/  LOP3.LUT R2, R2, 0xffffe000, RZ, 0xc0, !PT ;  /* 0xffffe00002027812 */ /* 0x000fe400078ec0ff */
[----:B------:R-:W-:-:S02]  /*26c60*/  IADD3 R14, R14, R15, R11 ;  /* 0x0000000f0e0e7210 */ /* 0x000fc40007ffe00b */
[----:B------:R-:W-:-:S03]  /*26c70*/  IADD3 R2, R3, R2, R11 ;  /* 0x0000000203027210 */ /* 0x000fc60007ffe00b */
[----:B-----5:R-:W-:-:S04]  /*26c80*/  IMAD.WIDE.U32 R38, R14, 0x2, R52 ;  /* 0x000000020e267825 */ /* 0x020fc800078e0034 */
[----:B------:R-:W-:Y:S01]  /*26c90*/  IMAD.WIDE.U32 R36, R2, 0x2, R52 ;  /* 0x0000000202247825 */ /* 0x000fe200078e0034 */
[----:B------:R-:W2:Y:S04]  /*26ca0*/  LD.E.128 R16, [R38.64] ;  /* 0x0000000426107980 */ /* 0x000ea8000c101d00 */
[----:B------:R-:W3:Y:S01]  /*26cb0*/  LD.E.128 R12, [R36.64] ;  /* 0x00000004240c7980 */ /* 0x000ee2000c101d00 */
[----:B------:R-:W-:Y:S02]  /*26cc0*/  SHF.R.U64 R21, R104, 0x10, R105 ;  /* 0x0000001068157819 */ /* 0x000fe40000001269 */
[----:B------:R-:W-:Y:S02]  /*26cd0*/  SHF.R.U64 R2, R108, 0x10, R109 ;  /* 0x000000106c027819 */ /* 0x000fe4000000126d */
[----:B------:R-:W-:-:S02]  /*26ce0*/  PRMT R29, R134, 0x5432, R21 ;  /* 0x00005432861d7816 */ /* 0x000fc40000000015 */
[----:B------:R-:W-:Y:S02]  /*26cf0*/  PRMT R34, R136, 0x5432, R2 ;  /* 0x0000543288227816 */ /* 0x000fe40000000002 */
[----:B------:R-:W-:Y:S01]  /*26d00*/  SHF.R.U32.HI R23, RZ, 0x10, R105 ;  /* 0x00000010ff177819 */ /* 0x000fe20000011669 */
[C---:B------:R-:W-:Y:S01]  /*26d10*/  IMAD.U32 R40, R29.reuse, 0x10000, RZ ;  /* 0x000100001d287824 */ /* 0x040fe200078e00ff */
[----:B------:R-:W-:Y:S01]  /*26d20*/  SHF.R.U32.HI R3, RZ, 0x10, R109 ;  /* 0x00000010ff037819 */ /* 0x000fe2000001166d */
[----:B------:R-:W-:Y:S01]  /*26d30*/  IMAD.U32 R35, R34, 0x10000, RZ ;  /* 0x0001000022237824 */ /* 0x000fe200078e00ff */
[----:B------:R-:W-:Y:S02]  /*26d40*/  LOP3.LUT R41, R29, 0xffff0000, RZ, 0xc0, !PT ;  /* 0xffff00001d297812 */ /* 0x000fe400078ec0ff */
[----:B------:R-:W-:Y:S02]  /*26d50*/  PRMT R23, R134, 0x5410, R23 ;  /* 0x0000541086177816 */ /* 0x000fe40000000017 */
[----:B------:R-:W-:-:S02]  /*26d60*/  SHF.R.U64 R11, R110, 0x10, R111 ;  /* 0x000000106e0b7819 */ /* 0x000fc4000000126f */
[----:B------:R-:W-:Y:S01]  /*26d70*/  LOP3.LUT R34, R34, 0xffff0000, RZ, 0xc0, !PT ;  /* 0xffff000022227812 */ /* 0x000fe200078ec0ff */
[----:B------:R-:W-:Y:S01]  /*26d80*/  IMAD.U32 R29, R23, 0x10000, RZ ;  /* 0x00010000171d7824 */ /* 0x000fe200078e00ff */
[----:B------:R-:W-:Y:S02]  /*26d90*/  PRMT R33, R136, 0x5410, R3 ;  /* 0x0000541088217816 */ /* 0x000fe40000000003 */
[----:B------:R-:W-:Y:S02]  /*26da0*/  PRMT R32, R137, 0x5432, R11 ;  /* 0x0000543289207816 */ /* 0x000fe4000000000b */
[--C-:B------:R-:W-:Y:S02]  /*26db0*/  SHF.R.U64 R28, R106, 0x10, R107.reuse ;  /* 0x000000106a1c7819 */ /* 0x100fe4000000126b */
[----:B------:R-:W-:Y:S02]  /*26dc0*/  SHF.R.U32.HI R27, RZ, 0x10, R107 ;  /* 0x00000010ff1b7819 */ /* 0x000fe4000001166b */
[----:B------:R-:W-:-:S02]  /*26dd0*/  SHF.R.U32.HI R20, RZ, 0x10, R111 ;  /* 0x00000010ff147819 */ /* 0x000fc4000001166f */
[C---:B------:R-:W-:Y:S02]  /*26de0*/  PRMT R28, R135.reuse, 0x5432, R28 ;  /* 0x00005432871c7816 */ /* 0x040fe4000000001c */
[----:B------:R-:W-:Y:S02]  /*26df0*/  PRMT R27, R135, 0x5410, R27 ;  /* 0x00005410871b7816 */ /* 0x000fe4000000001b */
[----:B------:R-:W-:Y:S01]  /*26e00*/  PRMT R30, R137, 0x5410, R20 ;  /* 0x00005410891e7816 */ /* 0x000fe20000000014 */
[C---:B--2---:R-:W-:Y:S01]  /*26e10*/  IMAD.U32 R21, R18.reuse, 0x10000, RZ ;  /* 0x0001000012157824 */ /* 0x044fe200078e00ff */
[----:B------:R-:W-:Y:S01]  /*26e20*/  LOP3.LUT R31, R18, 0xffff0000, RZ, 0xc0, !PT ;  /* 0xffff0000121f7812 */ /* 0x000fe200078ec0ff */
[C---:B------:R-:W-:Y:S01]  /*26e30*/  IMAD.U32 R24, R17.reuse, 0x10000, RZ ;  /* 0x0001000011187824 */ /* 0x040fe200078e00ff */
[----:B------:R-:W-:Y:S01]  /*26e40*/  LOP3.LUT R22, R17, 0xffff0000, RZ, 0xc0, !PT ;  /* 0xffff000011167812 */ /* 0x000fe200078ec0ff */
[----:B---3--:R-:W-:Y:S01]  /*26e50*/  IMAD.U32 R18, R12, 0x10000, RZ ;  /* 0x000100000c127824 */ /* 0x008fe200078e00ff */
[C---:B------:R-:W-:Y:S01]  /*26e60*/  LOP3.LUT R25, R16.reuse, 0xffff0000, RZ, 0xc0, !PT ;  /* 0xffff000010197812 */ /* 0x040fe200078ec0ff */
[----:B------:R-:W-:Y:S01]  /*26e70*/  IMAD.U32 R26, R16, 0x10000, RZ ;  /* 0x00010000101a7824 */ /* 0x000fe200078e00ff */
[----:B------:R-:W-:Y:S01]  /*26e80*/  LOP3.LUT R17, R12, 0xffff0000, RZ, 0xc0, !PT ;  /* 0xffff00000c117812 */ /* 0x000fe200078ec0ff */
[C---:B------:R-:W-:Y:S01]  /*26e90*/  IMAD.U32 R16, R13.reuse, 0x10000, RZ ;  /* 0x000100000d107824 */ /* 0x040fe200078e00ff */
[----:B------:R-:W-:Y:S01]  /*26ea0*/  LOP3.LUT R12, R13, 0xffff0000, RZ, 0xc0, !PT ;  /* 0xffff00000d0c7812 */ /* 0x000fe200078ec0ff */
[----:B------:R-:W-:Y:S01]  /*26eb0*/  FMUL.FTZ R13, R18, R40 ;  /* 0x00000028120d7220 */ /* 0x000fe20000410000 */
[----:B------:R-:W-:Y:S01]  /*26ec0*/  LOP3.LUT R3, R14, 0xffff0000, RZ, 0xc0, !PT ;  /* 0xffff00000e037812 */ /* 0x000fe200078ec0ff */
[----:B------:R-:W-:-:S02]  /*26ed0*/  FMUL.FTZ R18, R18, R35 ;  /* 0x0000002312127220 */ /* 0x000fc40000410000 */
[----:B------:R-:W-:Y:S02]  /*26ee0*/  FFMA.FTZ R35, R26, R35, -R13 ;  /* 0x000000231a237223 */ /* 0x000fe4000001080d */
[----:B------:R-:W-:Y:S02]  /*26ef0*/  FMUL.FTZ R13, R17, R41 ;  /* 0x00000029110d7220 */ /* 0x000fe40000410000 */
[----:B------:R-:W-:Y:S01]  /*26f00*/  IMAD.U32 R11, R14, 0x10000, RZ ;  /* 0x000100000e0b7824 */ /* 0x000fe200078e00ff */
[C---:B------:R-:W-:Y:S01]  /*26f10*/  LOP3.LUT R14, R15.reuse, 0xffff0000, RZ, 0xc0, !PT ;  /* 0xffff00000f0e7812 */ /* 0x040fe200078ec0ff */
[----:B------:R-:W-:Y:S02]  /*26f20*/  IMAD.U32 R2, R15, 0x10000, RZ ;  /* 0x000100000f027824 */ /* 0x000fe400078e00ff */
[----:B------:R-:W-:Y:S02]  /*26f30*/  FMUL.FTZ R17, R17, R34 ;  /* 0x0000002211117220 */ /* 0x000fe40000410000 */
[----:B------:R-:W-:Y:S01]  /*26f40*/  FFMA.FTZ R40, R26, R40, R18 ;  /* 0x000000281a287223 */ /* 0x000fe20000010012 */
[----:B------:R-:W-:Y:S01]  /*26f50*/  LOP3.LUT R18, R23, 0xffff0000, RZ, 0xc0, !PT ;  /* 0xffff000017127812 */ /* 0x000fe200078ec0ff */
[C---:B------:R-:W-:Y:S01]  /*26f60*/  IMAD.U32 R15, R33.reuse, 0x10000, RZ ;  /* 0x00010000210f7824 */ /* 0x040fe200078e00ff */
[----:B------:R-:W-:Y:S01]  /*26f70*/  LOP3.LUT R33, R33, 0xffff0000, RZ, 0xc0, !PT ;  /* 0xffff000021217812 */ /* 0x000fe200078ec0ff */
[----:B------:R-:W-:-:S02]  /*26f80*/  FFMA.FTZ R34, R25, R34, -R13 ;  /* 0x0000002219227223 */ /* 0x000fc4000001080d */
[C---:B------:R-:W-:Y:S02]  /*26f90*/  FMUL.FTZ R13, R16.reuse, R29 ;  /* 0x0000001d100d7220 */ /* 0x040fe40000410000 */
[-C--:B------:R-:W-:Y:S02]  /*26fa0*/  FMUL.FTZ R16, R16, R15.reuse ;  /* 0x0000000f10107220 */ /* 0x080fe40000410000 */
[----:B------:R-:W-:Y:S02]  /*26fb0*/  FFMA.FTZ R26, R24, R15, -R13 ;  /* 0x0000000f181a7223 */ /* 0x000fe4000001080d */
[----:B------:R-:W-:Y:S02]  /*26fc0*/  FFMA.FTZ R41, R25, R41, R17 ;  /* 0x0000002919297223 */ /* 0x000fe40000010011 */
[----:B------:R-:W-:Y:S02]  /*26fd0*/  FMUL.FTZ R13, R12, R18 ;  /* 0x000000120c0d7220 */ /* 0x000fe40000410000 */
[C---:B------:R-:W-:Y:S01]  /*26fe0*/  IMAD.U32 R17, R32.reuse, 0x10000, RZ ;  /* 0x0001000020117824 */ /* 0x040fe200078e00ff */
[----:B------:R-:W-:Y:S01]  /*26ff0*/  LOP3.LUT R32, R32, 0xffff0000, RZ, 0xc0, !PT ;  /* 0xffff000020207812 */ /* 0x000fe200078ec0ff */
[C---:B------:R-:W-:Y:S01]  /*27000*/  IMAD.U32 R23, R28.reuse, 0x10000, RZ ;  /* 0x000100001c177824 */ /* 0x040fe200078e00ff */
[----:B------:R-:W-:Y:S01]  /*27010*/  LOP3.LUT R28, R28, 0xffff0000, RZ, 0xc0, !PT ;  /* 0xffff00001c1c7812 */ /* 0x000fe200078ec0ff */
[----:B------:R-:W-:-:S02]  /*27020*/  FFMA.FTZ R29, R24, R29, R16 ;  /* 0x0000001d181d7223 */ /* 0x000fc40000010010 */
[-C--:B------:R-:W-:Y:S02]  /*27030*/  FMUL.FTZ R15, R12, R33.reuse ;  /* 0x000000210c0f7220 */ /* 0x080fe40000410000 */
[----:B------:R-:W-:Y:S02]  /*27040*/  IMAD.U32 R25, R27, 0x10000, RZ ;  /* 0x000100001b197824 */ /* 0x000fe400078e00ff */
[C---:B------:R-:W-:Y:S01]  /*27050*/  IMAD.U32 R16, R30.reuse, 0x10000, RZ ;  /* 0x000100001e107824 */ /* 0x040fe200078e00ff */
[----:B------:R-:W-:Y:S01]  /*27060*/  LOP3.LUT R30, R30, 0xffff0000, RZ, 0xc0, !PT ;  /* 0xffff00001e1e7812 */ /* 0x000fe200078ec0ff */
[----:B------:R-:W-:Y:S02]  /*27070*/  FFMA.FTZ R33, R22, R33, -R13 ;  /* 0x0000002116217223 */ /* 0x000fe4000001080d */
[C---:B------:R-:W-:Y:S02]  /*27080*/  FMUL.FTZ R13, R11.reuse, R23 ;  /* 0x000000170b0d7220 */ /* 0x040fe40000410000 */
[----:B------:R-:W-:-:S02]  /*27090*/  FMUL.FTZ R12, R11, R17 ;  /* 0x000000110b0c7220 */ /* 0x000fc40000410000 */
[C---:B------:R-:W-:Y:S01]  /*270a0*/  IMAD.U32 R20, R19.reuse, 0x10000, RZ ;  /* 0x0001000013147824 */ /* 0x040fe200078e00ff */
[----:B------:R-:W-:Y:S01]  /*270b0*/  LOP3.LUT R19, R19, 0xffff0000, RZ, 0xc0, !PT ;  /* 0xffff000013137812 */ /* 0x000fe200078ec0ff */
[----:B------:R-:W-:Y:S01]  /*270c0*/  FFMA.FTZ R24, R22, R18, R15 ;  /* 0x0000001216187223 */ /* 0x000fe2000001000f */
[----:B------:R-:W-:Y:S01]  /*270d0*/  LOP3.LUT R15, R27, 0xffff0000, RZ, 0xc0, !PT ;  /* 0xffff00001b0f7812 */ /* 0x000fe200078ec0ff */
[C---:B------:R-:W-:Y:S02]  /*270e0*/  FMUL.FTZ R11, R2.reuse, R25 ;  /* 0x00000019020b7220 */ /* 0x040fe40000410000 */
[----:B------:R-:W-:Y:S02]  /*270f0*/  FMUL.FTZ R2, R2, R16 ;  /* 0x0000001002027220 */ /* 0x000fe40000410000 */
[----:B------:R-:W-:Y:S01]  /*27100*/  FFMA.FTZ R18, R21, R17, -R13 ;  /* 0x0000001115127223 */ /* 0x000fe2000001080d */
[----:B------:R-:W-:Y:S01]  /*27110*/  F2FP.BF16.PACK_AB R17, R33, R26 ;  /* 0x0000001a2111723e */ /* 0x000fe200000010ff */
[----:B------:R-:W-:Y:S01]  /*27120*/  FFMA.FTZ R22, R21, R23, R12 ;  /* 0x0000001715167223 */ /* 0x000fe2000001000c */
[----:B------:R-:W-:Y:S01]  /*27130*/  F2FP.BF16.PACK_AB R12, R41, R40 ;  /* 0x00000028290c723e */ /* 0x000fe200000010ff */
[----:B------:R-:W-:Y:S01]  /*27140*/  FFMA.FTZ R21, R20, R16, -R11 ;  /* 0x0000001014157223 */ /* 0x000fe2000001080b */
[----:B------:R-:W-:Y:S01]  /*27150*/  F2FP.BF16.PACK_AB R16, R34, R35 ;  /* 0x000000232210723e */ /* 0x000fe200000010ff */
[----:B------:R-:W-:Y:S01]  /*27160*/  FFMA.FTZ R20, R20, R25, R2 ;  /* 0x0000001914147223 */ /* 0x000fe20000010002 */
[----:B------:R-:W-:Y:S01]  /*27170*/  F2FP.BF16.PACK_AB R13, R24, R29 ;  /* 0x0000001d180d723e */ /* 0x000fe200000010ff */
[----:B------:R-:W-:-:S02]  /*27180*/  FMUL.FTZ R11, R3, R28 ;  /* 0x0000001c030b7220 */ /* 0x000fc40000410000 */
[CC--:B------:R-:W-:Y:S02]  /*27190*/  FMUL.FTZ R2, R14.reuse, R15.reuse ;  /* 0x0000000f0e027220 */ /* 0x0c0fe40000410000 */
[----:B------:R-:W-:Y:S02]  /*271a0*/  FMUL.FTZ R3, R3, R32 ;  /* 0x0000002003037220 */ /* 0x000fe40000410000 */
[----:B------:R-:W-:Y:S02]  /*271b0*/  FMUL.FTZ R14, R14, R30 ;  /* 0x0000001e0e0e7220 */ /* 0x000fe40000410000 */
[----:B------:R-:W-:Y:S02]  /*271c0*/  FFMA.FTZ R11, R31, R32, -R11 ;  /* 0x000000201f0b7223 */ /* 0x000fe4000001080b */
[----:B------:R-:W-:Y:S02]  /*271d0*/  FFMA.FTZ R2, R19, R30, -R2 ;  /* 0x0000001e13027223 */ /* 0x000fe40000010802 */
[----:B------:R-:W-:Y:S01]  /*271e0*/  FFMA.FTZ R3, R31, R28, R3 ;  /* 0x0000001c1f037223 */ /* 0x000fe20000010003 */
[----:B------:R-:W-:Y:S01]  /*271f0*/  F2FP.BF16.PACK_AB R18, R11, R18 ;  /* 0x000000120b12723e */ /* 0x000fe200000010ff */
[----:B------:R-:W-:Y:S01]  /*27200*/  FFMA.FTZ R15, R19, R15, R14 ;  /* 0x0000000f130f7223 */ /* 0x000fe2000001000e */
[----:B------:R-:W-:Y:S01]  /*27210*/  F2FP.BF16.PACK_AB R19, R2, R21 ;  /* 0x000000150213723e */ /* 0x000fe200000010ff */
[----:B------:R-:W-:Y:S01]  /*27220*/  IMAD.MOV.U32 R2, RZ, RZ, R143 ;  /* 0x000000ffff027224 */ /* 0x000fe200078e008f */
[----:B------:R-:W-:Y:S01]  /*27230*/  F2FP.BF16.PACK_AB R14, R3, R22 ;  /* 0x00000016030e723e */ /* 0x000fe200000010ff */
[----:B------:R-:W-:Y:S01]  /*27240*/  IMAD.MOV.U32 R3, RZ, RZ, 0x0 ;  /* 0x00000000ff037424 */ /* 0x000fe200078e00ff */
[----:B------:R-:W-:Y:S01]  /*27250*/  F2FP.BF16.PACK_AB R15, R15, R20 ;  /* 0x000000140f0f723e */ /* 0x000fe200000010ff */
[----:B------:R1:W-:Y:S04]  /*27260*/  ST.E.128 [R38.64], R16 ;  /* 0x0000001026007985 */ /* 0x0003e8000c101d04 */
[----:B------:R1:W-:Y:S01]  /*27270*/  ST.E.128 [R36.64], R12 ;  /* 0x0000000c24007985 */ /* 0x0003e2000c101d04 */
[----:B------:R-:W-:Y:S05]  /*27280*/  RET.REL.NODEC R2 `(_ZN7cutlass13device_kernelIN5flash19enable_sm80_to_sm89INS1_16FlashAttnFwdSm80INS1_25CollectiveMainloopFwdSm80ILi8ELi1ELb0EN4cute5tupleIJNS5_1CILi128EEENS7_ILi48EEENS7_ILi256EEEEEELi256ENS_10bfloat16_tEfNS_4arch4Sm80ELb0ELb1ELb1ELb1ELb1ELb1ELb1ELb0EEENS1_21CollectiveEpilogueFwdINS6_IJS8_SA_S9_EEENS6_IJNS7_ILi1EEESI_SI_EEESC_SE_Li256ELb1ELb1ELb0ELb0EEENS1_19SingleTileSchedulerILb1ELb0ELb1ELi128EEEEEEEEEvNT_6ParamsE) ;  /* 0xfffd8d7002007950 */ /* 0x000fea0003c3ffff */
.L_x_1365:
        /* <DEDUP_REMOVED lines=8> */
.L_x_1366:
[----:B------:R-:W-:Y:S01]  /*27310*/  IMAD.MOV.U32 R188, RZ, RZ, R34 ;  /* 0x000000ffffbc7224 */ /* 0x000fe200078e0022 */
[----:B------:R-:W-:Y:S01]  /*27320*/  MOV R3, 0x181f ;  /* 0x0000181f00037802 */ /* 0x000fe20000000f00 */
[----:B------:R-:W-:Y:S01]  /*27330*/  IMAD.MOV.U32 R189, RZ, RZ, RZ ;  /* 0x000000ffffbd7224 */ /* 0x000fe200078e00ff */
[----:B------:R-:W-:Y:S02]  /*27340*/  MOV R191, 0xffffffff ;  /* 0xffffffff00bf7802 */ /* 0x000fe40000000f00 */
[----:B------:R-:W-:Y:S02]  /*27350*/  MOV R2, 0x27370 ;  /* 0x0002737000027802 */ /* 0x000fe40000000f00 */
[----:B-12---:R-:W-:Y:S05]  /*27360*/  CALL.REL.NOINC `($__internal_6_$__cuda_sm70_shflsync_idx_p) ;  /* 0x00000eb000007944 */ /* 0x006fea0003c00000 */
[----:B------:R-:W-:Y:S01]  /*27370*/  IMAD.MOV.U32 R188, RZ, RZ, R24 ;  /* 0x000000ffffbc7224 */ /* 0x000fe200078e0018 */
[----:B------:R-:W-:Y:S01]  /*27380*/  MOV R3, 0x181f ;  /* 0x0000181f00037802 */ /* 0x000fe20000000f00 */
[----:B------:R-:W-:Y:S01]  /*27390*/  IMAD.MOV.U32 R189, RZ, RZ, RZ ;  /* 0x000000ffffbd7224 */ /* 0x000fe200078e00ff */
[----:B------:R-:W-:Y:S01]  /*273a0*/  MOV R12, R190 ;  /* 0x000000be000c7202 */ /* 0x000fe20000000f00 */
[----:B------:R-:W-:Y:S01]  /*273b0*/  IMAD.MOV.U32 R191, RZ, RZ, -0x1 ;  /* 0xffffffffffbf7424 */ /* 0x000fe200078e00ff */
[----:B------:R-:W-:-:S02]  /*273c0*/  MOV R13, R11 ;  /* 0x0000000b000d7202 */ /* 0x000fc40000000f00 */
[----:B------:R-:W-:Y:S02]  /*273d0*/  MOV R2, 0x273f0 ;  /* 0x000273f000027802 */ /* 0x000fe40000000f00 */
[----:B------:R-:W-:Y:S05]  /*273e0*/  CALL.REL.NOINC `($__internal_6_$__cuda_sm70_shflsync_idx_p) ;  /* 0x00000e3000007944 */ /* 0x000fea0003c00000 */
[----:B------:R-:W-:Y:S01]  /*273f0*/  IMAD.MOV.U32 R14, RZ, RZ, R190 ;  /* 0x000000ffff0e7224 */ /* 0x000fe200078e00be */
[----:B------:R-:W-:Y:S01]  /*27400*/  MOV R188, R37 ;  /* 0x0000002500bc7202 */ /* 0x000fe20000000f00 */
[----:B------:R-:W-:Y:S01]  /*27410*/  IMAD.MOV.U32 R189, RZ, RZ, RZ ;  /* 0x000000ffffbd7224 */ /* 0x000fe200078e00ff */
[----:B------:R-:W-:Y:S01]  /*27420*/  MOV R3, 0x181f ;  /* 0x0000181f00037802 */ /* 0x000fe20000000f00 */
[----:B------:R-:W-:Y:S01]  /*27430*/  IMAD.MOV.U32 R191, RZ, RZ, -0x1 ;  /* 0xffffffffffbf7424 */ /* 0x000fe200078e00ff */
[----:B------:R-:W-:Y:S02]  /*27440*/  MOV R2, 0x27460 ;  /* 0x0002746000027802 */ /* 0x000fe40000000f00 */
[----:B------:R-:W-:Y:S05]  /*27450*/  CALL.REL.NOINC `($__internal_6_$__cuda_sm70_shflsync_idx_p) ;  /* 0x00000dc000007944 */ /* 0x000fea0003c00000 */
[----:B------:R-:W-:Y:S01]  /*27460*/  MOV R3, R190 ;  /* 0x000000be00037202 */ /* 0x000fe20000000f00 */
[----:B------:R-:W-:Y:S05]  /*27470*/  BRA `(.L_x_1440) ;  /* 0xffff62e000007947 */ /* 0x000fea000383ffff */
.L_x_1369:
[----:B------:R-:W-:Y:S01]  /*27480*/  IMAD.MOV.U32 R188, RZ, RZ, R22 ;  /* 0x000000ffffbc7224 */ /* 0x000fe200078e0016 */
[----:B------:R-:W-:Y:S01]  /*27490*/  MOV R3, 0x181f ;  /* 0x0000181f00037802 */ /* 0x000fe20000000f00 */
[----:B------:R-:W-:Y:S01]  /*274a0*/  IMAD.MOV.U32 R189, RZ, RZ, 0x1 ;  /* 0x00000001ffbd7424 */ /* 0x000fe200078e00ff */
[----:B------:R-:W-:Y:S02]  /*274b0*/  MOV R191, 0xffffffff ;  /* 0xffffffff00bf7802 */ /* 0x000fe40000000f00 */
[----:B------:R-:W-:-:S02]  /*274c0*/  MOV R2, 0x274e0 ;  /* 0x000274e000027802 */ /* 0x000fc40000000f00 */
[----:B---3--:R-:W-:Y:S05]  /*274d0*/  CALL.REL.NOINC `($__internal_6_$__cuda_sm70_shflsync_idx_p) ;  /* 0x00000d4000007944 */ /* 0x008fea0003c00000 */
[----:B------:R-:W-:Y:S01]  /*274e0*/  IMAD.MOV.U32 R11, RZ, RZ, R190 ;  /* 0x000000ffff0b7224 */ /* 0x000fe200078e00be */
[----:B------:R-:W-:Y:S01]  /*274f0*/  MOV R188, R34 ;  /* 0x0000002200bc7202 */ /* 0x000fe20000000f00 */
[----:B------:R-:W-:Y:S01]  /*27500*/  IMAD.MOV.U32 R189, RZ, RZ, 0x1 ;  /* 0x00000001ffbd7424 */ /* 0x000fe200078e00ff */
[----:B------:R-:W-:Y:S01]  /*27510*/  MOV R3, 0x181f ;  /* 0x0000181f00037802 */ /* 0x000fe20000000f00 */
[----:B------:R-:W-:Y:S01]  /*27520*/  IMAD.MOV.U32 R191, RZ, RZ, -0x1 ;  /* 0xffffffffffbf7424 */ /* 0x000fe200078e00ff */
[----:B------:R-:W-:-:S02]  /*27530*/  MOV R2, 0x27550 ;  /* 0x0002755000027802 */ /* 0x000fc40000000f00 */
[----:B------:R-:W-:Y:S05]  /*27540*/  CALL.REL.NOINC `($__internal_6_$__cuda_sm70_shflsync_idx_p) ;  /* 0x00000cd000007944 */ /* 0x000fea0003c00000 */
[----:B------:R-:W-:Y:S01]  /*27550*/  IMAD.MOV.U32 R188, RZ, RZ, R24 ;  /* 0x000000ffffbc7224 */ /* 0x000fe200078e0018 */
[----:B------:R-:W-:Y:S01]  /*27560*/  MOV R3, 0x181f ;  /* 0x0000181f00037802 */ /* 0x000fe20000000f00 */
[----:B------:R-:W-:Y:S01]  /*27570*/  IMAD.MOV.U32 R189, RZ, RZ, 0x1 ;  /* 0x00000001ffbd7424 */ /* 0x000fe200078e00ff */
[----:B------:R-:W-:Y:S01]  /*27580*/  MOV R12, R190 ;  /* 0x000000be000c7202 */ /* 0x000fe20000000f00 */
[----:B------:R-:W-:Y:S01]  /*27590*/  IMAD.MOV.U32 R191, RZ, RZ, -0x1 ;  /* 0xffffffffffbf7424 */ /* 0x000fe200078e00ff */
[----:B------:R-:W-:-:S02]  /*275a0*/  MOV R13, R11 ;  /* 0x0000000b000d7202 */ /* 0x000fc40000000f00 */
[----:B------:R-:W-:Y:S02]  /*275b0*/  MOV R2, 0x275d0 ;  /* 0x000275d000027802 */ /* 0x000fe40000000f00 */
[----:B------:R-:W-:Y:S05]  /*275c0*/  CALL.REL.NOINC `($__internal_6_$__cuda_sm70_shflsync_idx_p) ;  /* 0x00000c5000007944 */ /* 0x000fea0003c00000 */
        /* <DEDUP_REMOVED lines=9> */
.L_x_1372:
[----:B------:R-:W-:Y:S01]  /*27660*/  IMAD.MOV.U32 R188, RZ, RZ, R22 ;  /* 0x000000ffffbc7224 */ /* 0x000fe200078e0016 */
[----:B------:R-:W-:Y:S01]  /*27670*/  MOV R3, 0x181f ;  /* 0x0000181f00037802 */ /* 0x000fe20000000f00 */
[----:B------:R-:W-:Y:S01]  /*27680*/  IMAD.MOV.U32 R189, RZ, RZ, 0x2 ;  /* 0x00000002ffbd7424 */ /* 0x000fe200078e00ff */
[----:B------:R-:W-:Y:S02]  /*27690*/  MOV R191, 0xffffffff ;  /* 0xffffffff00bf7802 */ /* 0x000fe40000000f00 */
[----:B------:R-:W-:-:S02]  /*276a0*/  MOV R2, 0x276c0 ;  /* 0x000276c000027802 */ /* 0x000fc40000000f00 */
[----:B--2---:R-:W-:Y:S05]  /*276b0*/  CALL.REL.NOINC `($__internal_6_$__cuda_sm70_shflsync_idx_p) ;  /* 0x00000b6000007944 */ /* 0x004fea0003c00000 */
[----:B------:R-:W-:Y:S01]  /*276c0*/  MOV R11, R190 ;  /* 0x000000be000b7202 */ /* 0x000fe20000000f00 */
[----:B------:R-:W-:Y:S05]  /*276d0*/  BRA `(.L_x_1442) ;  /* 0xffff6b1000007947 */ /* 0x000fea000383ffff */
.L_x_1373:
[----:B------:R-:W-:Y:S01]  /*276e0*/  IMAD.MOV.U32 R188, RZ, RZ, R34 ;  /* 0x000000ffffbc7224 */ /* 0x000fe200078e0022 */
[----:B------:R-:W-:Y:S01]  /*276f0*/  MOV R3, 0x181f ;  /* 0x0000181f00037802 */ /* 0x000fe20000000f00 */
[----:B------:R-:W-:Y:S01]  /*27700*/  IMAD.MOV.U32 R189, RZ, RZ, 0x2 ;  /* 0x00000002ffbd7424 */ /* 0x000fe200078e00ff */
[----:B------:R-:W-:-:S02]  /*27710*/  MOV R191, 0xffffffff ;  /* 0xffffffff00bf7802 */ /* 0x000fc40000000f00 */
[----:B------:R-:W-:Y:S02]  /*27720*/  MOV R2, 0x27740 ;  /* 0x0002774000027802 */ /* 0x000fe40000000f00 */
[----:B-123--:R-:W-:Y:S05]  /*27730*/  CALL.REL.NOINC `($__internal_6_$__cuda_sm70_shflsync_idx_p) ;  /* 0x00000ae000007944 */ /* 0x00efea0003c00000 */
[----:B------:R-:W-:Y:S01]  /*27740*/  IMAD.MOV.U32 R188, RZ, RZ, R24 ;  /* 0x000000ffffbc7224 */ /* 0x000fe200078e0018 */
[----:B------:R-:W-:Y:S01]  /*27750*/  MOV R3, 0x181f ;  /* 0x0000181f00037802 */ /* 0x000fe20000000f00 */
[----:B------:R-:W-:Y:S01]  /*27760*/  IMAD.MOV.U32 R189, RZ, RZ, 0x2 ;  /* 0x00000002ffbd7424 */ /* 0x000fe200078e00ff */
[----:B------:R-:W-:Y:S01]  /*27770*/  MOV R12, R190 ;  /* 0x000000be000c7202 */ /* 0x000fe20000000f00 */
[----:B------:R-:W-:Y:S01]  /*27780*/  IMAD.MOV.U32 R191, RZ, RZ, -0x1 ;  /* 0xffffffffffbf7424 */ /* 0x000fe200078e00ff */
[----:B------:R-:W-:Y:S02]  /*27790*/  MOV R13, R11 ;  /* 0x0000000b000d7202 */ /* 0x000fe40000000f00 */
[----:B------:R-:W-:Y:S02]  /*277a0*/  MOV R2, 0x277c0 ;  /* 0x000277c000027802 */ /* 0x000fe40000000f00 */
[----:B------:R-:W-:Y:S05]  /*277b0*/  CALL.REL.NOINC `($__internal_6_$__cuda_sm70_shflsync_idx_p) ;  /* 0x00000a6000007944 */ /* 0x000fea0003c00000 */
        /* <DEDUP_REMOVED lines=9> */
.L_x_1376:
[----:B------:R-:W-:Y:S01]  /*27850*/  IMAD.MOV.U32 R188, RZ, RZ, R22 ;  /* 0x000000ffffbc7224 */ /* 0x000fe200078e0016 */
[----:B------:R-:W-:Y:S01]  /*27860*/  MOV R3, 0x181f ;  /* 0x0000181f00037802 */ /* 0x000fe20000000f00 */
[----:B------:R-:W-:Y:S01]  /*27870*/  IMAD.MOV.U32 R189, RZ, RZ, 0x3 ;  /* 0x00000003ffbd7424 */ /* 0x000fe200078e00ff */
[----:B------:R-:W-:-:S02]  /*27880*/  MOV R191, 0xffffffff ;  /* 0xffffffff00bf7802 */ /* 0x000fc40000000f00 */
[----:B------:R-:W-:Y:S02]  /*27890*/  MOV R2, 0x278b0 ;  /* 0x000278b000027802 */ /* 0x000fe40000000f00 */
[----:B----4-:R-:W-:Y:S05]  /*278a0*/  CALL.REL.NOINC `($__internal_6_$__cuda_sm70_shflsync_idx_p) ;  /* 0x0000097000007944 */ /* 0x010fea0003c00000 */
[----:B------:R-:W-:Y:S01]  /*278b0*/  MOV R13, R190 ;  /* 0x000000be000d7202 */ /* 0x000fe20000000f00 */
[----:B------:R-:W-:Y:S05]  /*278c0*/  BRA `(.L_x_1444) ;  /* 0xffff6e8000007947 */ /* 0x000fea000383ffff */
.L_x_1377:
[----:B------:R-:W-:Y:S01]  /*278d0*/  IMAD.MOV.U32 R188, RZ, RZ, R34 ;  /* 0x000000ffffbc7224 */ /* 0x000fe200078e0022 */
[----:B------:R-:W-:Y:S01]  /*278e0*/  MOV R3, 0x181f ;  /* 0x0000181f00037802 */ /* 0x000fe20000000f00 */
[----:B------:R-:W-:Y:S01]  /*278f0*/  IMAD.MOV.U32 R189, RZ, RZ, 0x3 ;  /* 0x00000003ffbd7424 */ /* 0x000fe200078e00ff */
[----:B------:R-:W-:Y:S02]  /*27900*/  MOV R191, 0xffffffff ;  /* 0xffffffff00bf7802 */ /* 0x000fe40000000f00 */
[----:B------:R-:W-:Y:S02]  /*27910*/  MOV R2, 0x27930 ;  /* 0x0002793000027802 */ /* 0x000fe40000000f00 */
[----:B-12-4-:R-:W-:Y:S05]  /*27920*/  CALL.REL.NOINC `($__internal_6_$__cuda_sm70_shflsync_idx_p) ;  /* 0x000008f000007944 */ /* 0x016fea0003c00000 */
[----:B------:R-:W-:Y:S01]  /*27930*/  IMAD.MOV.U32 R188, RZ, RZ, R24 ;  /* 0x000000ffffbc7224 */ /* 0x000fe200078e0018 */
[----:B------:R-:W-:Y:S01]  /*27940*/  MOV R189, 0x3 ;  /* 0x0000000300bd7802 */ /* 0x000fe20000000f00 */
[----:B------:R-:W-:Y:S01]  /*27950*/  IMAD.MOV.U32 R3, RZ, RZ, 0x181f ;  /* 0x0000181fff037424 */ /* 0x000fe200078e00ff */
[----:B------:R-:W-:Y:S01]  /*27960*/  MOV R191, 0xffffffff ;  /* 0xffffffff00bf7802 */ /* 0x000fe20000000f00 */
[----:B------:R-:W-:Y:S01]  /*27970*/  IMAD.MOV.U32 R12, RZ, RZ, R190 ;  /* 0x000000ffff0c7224 */ /* 0x000fe200078e00be */
[----:B------:R-:W-:-:S02]  /*27980*/  MOV R2, 0x279a0 ;  /* 0x000279a000027802 */ /* 0x000fc40000000f00 */
        /* <DEDUP_REMOVED lines=10> */
.L_x_1410:
        /* <DEDUP_REMOVED lines=8> */
.L_x_1411:
        /* <DEDUP_REMOVED lines=23> */
.L_x_1414:
        /* <DEDUP_REMOVED lines=29> */
.L_x_1417:
[----:B------:R-:W-:Y:S01]  /*27df0*/  IMAD.MOV.U32 R188, RZ, RZ, R18 ;  /* 0x000000ffffbc7224 */ /* 0x000fe200078e0012 */
[----:B------:R-:W-:Y:S01]  /*27e00*/  MOV R3, 0x181f ;  /* 0x0000181f00037802 */ /* 0x000fe20000000f00 */
[----:B------:R-:W-:Y:S01]  /*27e10*/  IMAD.MOV.U32 R189, RZ, RZ, 0x2 ;  /* 0x00000002ffbd7424 */ /* 0x000fe200078e00ff */
[----:B------:R-:W-:-:S02]  /*27e20*/  MOV R191, 0xffffffff ;  /* 0xffffffff00bf7802 */ /* 0x000fc40000000f00 */
[----:B------:R-:W-:Y:S02]  /*27e30*/  MOV R2, 0x27e50 ;  /* 0x00027e5000027802 */ /* 0x000fe40000000f00 */
[----:B------:R-:W-:Y:S05]  /*27e40*/  CALL.REL.NOINC `($__internal_6_$__cuda_sm70_shflsync_idx_p) ;  /* 0x000003d000007944 */ /* 0x000fea0003c00000 */
[----:B------:R-:W-:Y:S01]  /*27e50*/  MOV R11, R190 ;  /* 0x000000be000b7202 */ /* 0x000fe20000000f00 */
[----:B------:R-:W-:Y:S05]  /*27e60*/  BRA `(.L_x_1449) ;  /* 0xffffae1000007947 */ /* 0x000fea000383ffff */
.L_x_1418:
[----:B------:R-:W-:Y:S01]  /*27e70*/  IMAD.MOV.U32 R188, RZ, RZ, R28 ;  /* 0x000000ffffbc7224 */ /* 0x000fe200078e001c */
[----:B------:R-:W-:Y:S01]  /*27e80*/  MOV R3, 0x181f ;  /* 0x0000181f00037802 */ /* 0x000fe20000000f00 */
[----:B------:R-:W-:Y:S01]  /*27e90*/  IMAD.MOV.U32 R189, RZ, RZ, 0x2 ;  /* 0x00000002ffbd7424 */ /* 0x000fe200078e00ff */
[----:B------:R-:W-:Y:S02]  /*27ea0*/  MOV R191, 0xffffffff ;  /* 0xffffffff00bf7802 */ /* 0x000fe40000000f00 */
[----:B------:R-:W-:Y:S02]  /*27eb0*/  MOV R2, 0x27ed0 ;  /* 0x00027ed000027802 */ /* 0x000fe40000000f00 */
[----:B-12---:R-:W-:Y:S05]  /*27ec0*/  CALL.REL.NOINC `($__internal_6_$__cuda_sm70_shflsync_idx_p) ;  /* 0x0000035000007944 */ /* 0x006fea0003c00000 */
        /* <DEDUP_REMOVED lines=17> */
.L_x_1421:
[----:B------:R-:W-:Y:S01]  /*27fe0*/  IMAD.MOV.U32 R188, RZ, RZ, R18 ;  /* 0x000000ffffbc7224 */ /* 0x000fe200078e0012 */
[----:B------:R-:W-:Y:S01]  /*27ff0*/  MOV R3, 0x181f ;  /* 0x0000181f00037802 */ /* 0x000fe20000000f00 */
[----:B------:R-:W-:Y:S01]  /*28000*/  IMAD.MOV.U32 R189, RZ, RZ, 0x3 ;  /* 0x00000003ffbd7424 */ /* 0x000fe200078e00ff */
[----:B------:R-:W-:Y:S02]  /*28010*/  MOV R191, 0xffffffff ;  /* 0xffffffff00bf7802 */ /* 0x000fe40000000f00 */
[----:B------:R-:W-:-:S02]  /*28020*/  MOV R2, 0x28040 ;  /* 0x0002804000027802 */ /* 0x000fc40000000f00 */
[----:B---3--:R-:W-:Y:S05]  /*28030*/  CALL.REL.NOINC `($__internal_6_$__cuda_sm70_shflsync_idx_p) ;  /* 0x000001e000007944 */ /* 0x008fea0003c00000 */
[----:B------:R-:W-:Y:S01]  /*28040*/  MOV R13, R190 ;  /* 0x000000be000d7202 */ /* 0x000fe20000000f00 */
[----:B------:R-:W-:Y:S05]  /*28050*/  BRA `(.L_x_1451) ;  /* 0xffffb06000007947 */ /* 0x000fea000383ffff */
.L_x_1422:
        /* <DEDUP_REMOVED lines=9> */
[----:B------:R-:W-:Y:S01]  /*280f0*/  MOV R191, 0xffffffff ;  /* 0xffffffff00bf7802 */ /* 0x000fe20000000f00 */
[----:B------:R-:W-:Y:S01]  /*28100*/  IMAD.MOV.U32 R12, RZ, RZ, R190 ;  /* 0x000000ffff0c7224 */ /* 0x000fe200078e00be */
        /* <DEDUP_REMOVED lines=11> */
        .weak           $__internal_5_$__cuda_sm70_shflsync_bfly_p
        .type           $__internal_5_$__cuda_sm70_shflsync_bfly_p,@function
        .size           $__internal_5_$__cuda_sm70_shflsync_bfly_p,($__internal_6_$__cuda_sm70_shflsync_idx_p - $__internal_5_$__cuda_sm70_shflsync_bfly_p)
$__internal_5_$__cuda_sm70_shflsync_bfly_p:
[----:B------:R-:W-:Y:S02]  /*281c0*/  MOV R23, 0xffffffff ;  /* 0xffffffff00177802 */ /* 0x000fe40000000f00 */
[----:B------:R-:W-:-:S02]  /*281d0*/  MOV R3, 0x1f ;  /* 0x0000001f00037802 */ /* 0x000fc40000000f00 */
[----:B------:R-:W-:Y:S04]  /*281e0*/  WARPSYNC R23 ;  /* 0x0000001700007348 */ /* 0x000fe80003800000 */
[----:B------:R1:W2:Y:S02]  /*281f0*/  SHFL.BFLY PT, R0, R4, R0, R3 ;  /* 0x0c00000004007389 */ /* 0x0002a400000e0003 */
[----:B-1----:R-:W-:-:S04]  /*28200*/  MOV R3, 0x0 ;  /* 0x0000000000037802 */ /* 0x002fc80000000f00 */
[----:B--2---:R-:W-:Y:S05]  /*28210*/  RET.REL.NODEC R2 `(_ZN7cutlass13device_kernelIN5flash19enable_sm80_to_sm89INS1_16FlashAttnFwdSm80INS1_25CollectiveMainloopFwdSm80ILi8ELi1ELb0EN4cute5tupleIJNS5_1CILi128EEENS7_ILi48EEENS7_ILi256EEEEEELi256ENS_10bfloat16_tEfNS_4arch4Sm80ELb0ELb1ELb1ELb1ELb1ELb1ELb1ELb0EEENS1_21CollectiveEpilogueFwdINS6_IJS8_SA_S9_EEENS6_IJNS7_ILi1EEESI_SI_EEESC_SE_Li256ELb1ELb1ELb0ELb0EEENS1_19SingleTileSchedulerILb1ELb0ELb1ELi128EEEEEEEEEvNT_6ParamsE) ;  /* 0xfffd7de002007950 */ /* 0x004fea0003c3ffff */
        .weak           $__internal_6_$__cuda_sm70_shflsync_idx_p
        .type           $__internal_6_$__cuda_sm70_shflsync_idx_p,@function
        .size           $__internal_6_$__cuda_sm70_shflsync_idx_p,(.L_x_3646 - $__internal_6_$__cuda_sm70_shflsync_idx_p)
$__internal_6_$__cuda_sm70_shflsync_idx_p:
[----:B------:R-:W-:Y:S04]  /*28220*/  WARPSYNC R191 ;  /* 0x000000bf00007348 */ /* 0x000fe80003800000 */
[----:B------:R1:W2:Y:S02]  /*28230*/  SHFL.IDX PT, R190, R188, R189, R3 ;  /* 0x000000bdbcbe7389 */ /* 0x0002a400000e0003 */
[----:B-1----:R-:W-:-:S04]  /*28240*/  MOV R3, 0x0 ;  /* 0x0000000000037802 */ /* 0x002fc80000000f00 */
[----:B--2---:R-:W-:Y:S05]  /*28250*/  RET.REL.NODEC R2 `(_ZN7cutlass13device_kernelIN5flash19enable_sm80_to_sm89INS1_16FlashAttnFwdSm80INS1_25CollectiveMainloopFwdSm80ILi8ELi1ELb0EN4cute5tupleIJNS5_1CILi128EEENS7_ILi48EEENS7_ILi256EEEEEELi256ENS_10bfloat16_tEfNS_4arch4Sm80ELb0ELb1ELb1ELb1ELb1ELb1ELb1ELb0EEENS1_21CollectiveEpilogueFwdINS6_IJS8_SA_S9_EEENS6_IJNS7_ILi1EEESI_SI_EEESC_SE_Li256ELb1ELb1ELb0ELb0EEENS1_19SingleTileSchedulerILb1ELb0ELb1ELi128EEEEEEEEEvNT_6ParamsE) ;  /* 0xfffd7da002007950 */ /* 0x004fea0003c3ffff */
.L_x_1453:
        /* <DEDUP_REMOVED lines=10> */
.L_x_3646:


//--------------------- .text._ZN7cutlass13device_kernelIN5flash19enable_sm80_to_sm89INS1_16FlashAttnFwdSm80INS1_25CollectiveMainloopFwdSm80ILi8ELi1ELb0EN4cute5tupleIJNS5_1CILi128EEENS7_ILi96EEENS7_ILi256EEEEEELi256ENS_10bfloat16_tEfNS_4arch4Sm80ELb1ELb0ELb1ELb0ELb1ELb0ELb1ELb0EEENS1_21CollectiveEpilogueFwdINS6_IJS8_SA_S9_EEENS6_IJNS7_ILi1EEESI_SI_EEESC_SE_Li256ELb0ELb1ELb0ELb0EEENS1_30DynamicPersistentTileSchedulerILi256ELi256ELb0ELb1ELb0EEEEEEEEEvNT_6ParamsE --------------------------
	.section	.text._ZN7cutlass13device_kernelIN5flash19enable_sm80_to_sm89INS1_16FlashAttnFwdSm80INS1_25CollectiveMainloopFwdSm80ILi8ELi1ELb0EN4cute5tupleIJNS5_1CILi128EEENS7_ILi96EEENS7_ILi256EEEEEELi256ENS_10bfloat16_tEfNS_4arch4Sm80ELb1ELb0ELb1ELb0ELb1ELb0ELb1ELb0EEENS1_21CollectiveEpilogueFwdINS6_IJS8_SA_S9_EEENS6_IJNS7_ILi1EEESI_SI_EEESC_SE_Li256ELb0ELb1ELb0ELb0EEENS1_30DynamicPersistentTileSchedulerILi256ELi256ELb0ELb1ELb0EEEEEEEEEvNT_6ParamsE,"ax",@progbits
	.sectioninfo	@"SHI_REGISTERS=255"
	.align	128
.text._ZN7cutlass13device_kernelIN5flash19enable_sm80_to_sm89INS1_16FlashAttnFwdSm80INS1_25CollectiveMainloopFwdSm80ILi8ELi1ELb0EN4cute5tupleIJNS5_1CILi128EEENS7_ILi96EEENS7_ILi256EEEEEELi256ENS_10bfloat16_tEfNS_4arch4Sm80ELb1ELb0ELb1ELb0ELb1ELb0ELb1ELb0EEENS1_21CollectiveEpilogueFwdINS6_IJS8_SA_S9_EEENS6_IJNS7_ILi1EEESI_SI_EEESC_SE_Li256ELb0ELb1ELb0ELb0EEENS1_30DynamicPersistentTileSchedulerILi256ELi256ELb0ELb1ELb0EEEEEEEEEvNT_6ParamsE:
        .type           _ZN7cutlass13device_kernelIN5flash19enable_sm80_to_sm89INS1_16FlashAttnFwdSm80INS1_25CollectiveMainloopFwdSm80ILi8ELi1ELb0EN4cute5tupleIJNS5_1CILi128EEENS7_ILi96EEENS7_ILi256EEEEEELi256ENS_10bfloat16_tEfNS_4arch4Sm80ELb1ELb0ELb1ELb0ELb1ELb0ELb1ELb0EEENS1_21CollectiveEpilogueFwdINS6_IJS8_SA_S9_EEENS6_IJNS7_ILi1EEESI_SI_EEESC_SE_Li256ELb0ELb1ELb0ELb0EEENS1_30DynamicPersistentTileSchedulerILi256ELi256ELb0ELb1ELb0EEEEEEEEEvNT_6ParamsE,@function
        .size           _ZN7cutlass13device_kernelIN5flash19enable_sm80_to_sm89INS1_16FlashAttnFwdSm80INS1_25CollectiveMainloopFwdSm80ILi8ELi1ELb0EN4cute5tupleIJNS5_1CILi128EEENS7_ILi96EEENS7_ILi256EEEEEELi256ENS_10bfloat16_tEfNS_4arch4Sm80ELb1ELb0ELb1ELb0ELb1ELb0ELb1ELb0EEENS1_21CollectiveEpilogueFwdINS6_IJS8_SA_S9_EEENS6_IJNS7_ILi1EEESI_SI_EEESC_SE_Li256ELb0ELb1ELb0ELb0EEENS1_30DynamicPersistentTileSchedulerILi256ELi256ELb0ELb1ELb0EEEEEEEEEvNT_6ParamsE,(.L_x_3650 - _ZN7cutlass13device_kernelIN5flash19enable_sm80_to_sm89INS1_16FlashAttnFwdSm80INS1_25CollectiveMainloopFwdSm80ILi8ELi1ELb0EN4cute5tupleIJNS5_1CILi128EEENS7_ILi96EEENS7_ILi256EEEEEELi256ENS_10bfloat16_tEfNS_4arch4Sm80ELb1ELb0ELb1ELb0ELb1ELb0ELb1ELb0EEENS1_21CollectiveEpilogueFwdINS6_IJS8_SA_S9_EEENS6_IJNS7_ILi1EEESI_SI_EEESC_SE_Li256ELb0ELb1ELb0ELb0EEENS1_30DynamicPersistentTileSchedulerILi256ELi256ELb0ELb1ELb0EEEEEEEEEvNT_6ParamsE)
        .other          _ZN7cutlass13device_kernelIN5flash19enable_sm80_to_sm89INS1_16FlashAttnFwdSm80INS1_25CollectiveMainloopFwdSm80ILi8ELi1ELb0EN4cute5tupleIJNS5_1CILi128EEENS7_ILi96EEENS7_ILi256EEEEEELi256ENS_10bfloat16_tEfNS_4arch4Sm80ELb1ELb0ELb1ELb0ELb1ELb0ELb1ELb0EEENS1_21CollectiveEpilogueFwdINS6_IJS8_SA_S9_EEENS6_IJNS7_ILi1EEESI_SI_EEESC_SE_Li256ELb0ELb1ELb0ELb0EEENS1_30DynamicPersistentTileSchedulerILi256ELi256ELb0ELb1ELb0EEEEEEEEEvNT_6ParamsE,@"STO_CUDA_ENTRY STV_DEFAULT"
_ZN7cutlass13device_kernelIN5flash19enable_sm80_to_sm89INS1_16FlashAttnFwdSm80INS1_25CollectiveMainloopFwdSm80ILi8ELi1ELb0EN4cute5tupleIJNS5_1CILi128EEENS7_ILi96EEENS7_ILi256EEEEEELi256ENS_10bfloat16_tEfNS_4arch4Sm80ELb1ELb0ELb1ELb0ELb1ELb0ELb1ELb0EEENS1_21CollectiveEpilogueFwdINS6_IJS8_SA_S9_EEENS6_IJNS7_ILi1EEESI_SI_EEESC_SE_Li256ELb0ELb1ELb0ELb0EEENS1_30DynamicPersistentTileSchedulerILi256ELi256ELb0ELb1ELb0EEEEEEEEEvNT_6ParamsE:
        /* <DEDUP_REMOVED lines=13> */
[----:B------:R-:W-:Y:S01]  /*00d0*/  ULDC.64 UR6, c[0x0][0x118] ;  /* 0x0000460000067ab9 */ /* 0x000fe20000000a00 */
[----:B------:R-:W-:Y:S01]  /*00e0*/  IMAD.MOV.U32 R233, RZ, RZ, 0x40 ;  /* 0x00000040ffe97424 */ /* 0x000fe200078e00ff */
[CC--:B------:R-:W-:Y:S02]  /*00f0*/  LEA.HI R2, R13.reuse, R19.reuse, RZ, 0x4 ;  /* 0x000000130d027211 */ /* 0x0c0fe400078f20ff */
[----:B------:R-:W-:Y:S02]  /*0100*/  LEA.HI R8, R13, R19, RZ, 0x3 ;  /* 0x000000130d087211 */ /* 0x000fe400078f18ff */
[----:B------:R-:W-:Y:S02]  /*0110*/  SHF.R.S32.HI R3, RZ, 0x4, R2 ;  /* 0x00000004ff037819 */ /* 0x000fe40000011402 */
[----:B------:R-:W-:-:S02]  /*0120*/  SHF.R.S32.HI R18, RZ, 0x3, R8 ;  /* 0x00000003ff127819 */ /* 0x000fc40000011408 */
[----:B------:R-:W-:Y:S02]  /*0130*/  LEA.HI R0, R2, R3, RZ, 0x1 ;  /* 0x0000000302007211 */ /* 0x000fe400078f08ff */
[----:B------:R-:W-:Y:S01]  /*0140*/  LOP3.LUT R4, R8, 0xfffffff8, RZ, 0xc0, !PT ;  /* 0xfffffff808047812 */ /* 0x000fe200078ec0ff */
[----:B------:R-:W-:Y:S01]  /*0150*/  IMAD.SHL.U32 R5, R18, 0x40, RZ ;  /* 0x0000004012057824 */ /* 0x000fe200078e00ff */
[----:B------:R-:W-:Y:S02]  /*0160*/  LOP3.LUT R0, R0, 0xfffffffe, RZ, 0xc0, !PT ;  /* 0xfffffffe00007812 */ /* 0x000fe400078ec0ff */
[-C--:B------:R-:W-:Y:S01]  /*0170*/  LEA.HI R10, R13, R19.reuse, RZ, 0x2 ;  /* 0x000000130d0a7211 */ /* 0x080fe200078f10ff */
[----:B------:R-:W-:Y:S01]  /*0180*/  IMAD.IADD R17, R19, 0x1, -R4 ;  /* 0x0000000113117824 */ /* 0x000fe200078e0a04 */
[----:B------:R-:W-:Y:S01]  /*0190*/  LEA.HI R9, R13, R19, RZ, 0x5 ;  /* 0x000000130d097211 */ /* 0x000fe200078f28ff */
[----:B------:R-:W-:Y:S01]  /*01a0*/  IMAD.IADD R12, R3, 0x1, -R0 ;  /* 0x00000001030c7824 */ /* 0x000fe200078e0a00 */
[----:B------:R-:W-:Y:S01]  /*01b0*/  LOP3.LUT R0, R2, 0xfffffff0, RZ, 0xc0, !PT ;  /* 0xfffffff002007812 */ /* 0x000fe200078ec0ff */
[----:B------:R-:W-:Y:S01]  /*01c0*/  IMAD.SHL.U32 R245, R17, 0x8, RZ ;  /* 0x0000000811f57824 */ /* 0x000fe200078e00ff */
[----:B------:R-:W-:-:S02]  /*01d0*/  SHF.R.S32.HI R7, RZ, 0x2, R10 ;  /* 0x00000002ff077819 */ /* 0x000fc4000001140a */
[----:B------:R-:W-:Y:S01]  /*01e0*/  SHF.R.S32.HI R3, RZ, 0x1f, R10 ;  /* 0x0000001fff037819 */ /* 0x000fe2000001140a */
[----:B------:R-:W-:Y:S01]  /*01f0*/  IMAD.IADD R2, R19, 0x1, -R0 ;  /* 0x0000000113027824 */ /* 0x000fe200078e0a00 */
[----:B------:R-:W-:Y:S01]  /*0200*/  LOP3.LUT R0, R5, 0x1c0, RZ, 0xc0, !PT ;  /* 0x000001c005007812 */ /* 0x000fe200078ec0ff */
[----:B------:R-:W-:Y:S01]  /*0210*/  IMAD.SHL.U32 R5, R17, 0x40, RZ ;  /* 0x0000004011057824 */ /* 0x000fe200078e00ff */
[----:B------:R-:W-:Y:S02]  /*0220*/  LEA.HI R3, R3, R7, RZ, 0x3 ;  /* 0x0000000703037211 */ /* 0x000fe400078f18ff */
[----:B------:R-:W-:Y:S02]  /*0230*/  SHF.R.U32.HI R4, RZ, 0x3, R0 ;  /* 0x00000003ff047819 */ /* 0x000fe40000011600 */
[----:B------:R-:W-:Y:S02]  /*0240*/  LOP3.LUT R0, R0, 0x38, R245, 0xf8, !PT ;  /* 0x0000003800007812 */ /* 0x000fe400078ef8f5 */
[----:B------:R-:W-:-:S02]  /*0250*/  SHF.R.S32.HI R6, RZ, 0x1f, R2 ;  /* 0x0000001fff067819 */ /* 0x000fc40000011402 */
[----:B------:R-:W-:Y:S02]  /*0260*/  LOP3.LUT R3, R3, 0xfffffff8, RZ, 0xc0, !PT ;  /* 0xfffffff803037812 */ /* 0x000fe400078ec0ff */
[----:B------:R-:W-:Y:S02]  /*0270*/  LOP3.LUT R11, R0, R4, RZ, 0x3c, !PT ;  /* 0x00000004000b7212 */ /* 0x000fe400078e3cff */
[----:B------:R-:W-:Y:S01]  /*0280*/  LOP3.LUT R0, R5, 0x1c0, RZ, 0xc0, !PT ;  /* 0x000001c005007812 */ /* 0x000fe200078ec0ff */
[----:B------:R-:W-:Y:S01]  /*0290*/  IMAD.IADD R7, R7, 0x1, -R3 ;  /* 0x0000000107077824 */ /* 0x000fe200078e0a03 */
[----:B------:R-:W-:Y:S02]  /*02a0*/  LEA.HI R231, R6, R2, RZ, 0x3 ;  /* 0x0000000206e77211 */ /* 0x000fe400078f18ff */
[----:B------:R-:W-:Y:S02]  /*02b0*/  LOP3.LUT R6, R0, 0x8, R8, 0xf8, !PT ;  /* 0x0000000800067812 */ /* 0x000fe400078ef808 */
[----:B------:R-:W-:-:S02]  /*02c0*/  SHF.R.U32.HI R4, RZ, 0x3, R0 ;  /* 0x00000003ff047819 */ /* 0x000fc40000011600 */
[C---:B------:R-:W-:Y:S01]  /*02d0*/  LOP3.LUT R5, R231.reuse, 0xfffffff8, RZ, 0xc0, !PT ;  /* 0xfffffff8e7057812 */ /* 0x040fe200078ec0ff */
[----:B------:R-:W-:Y:S01]  /*02e0*/  IMAD.SHL.U32 R231, R231, 0x40, RZ ;  /* 0x00000040e7e77824 */ /* 0x000fe200078e00ff */
[----:B------:R-:W-:Y:S02]  /*02f0*/  LOP3.LUT R0, R9, 0xffffffe0, RZ, 0xc0, !PT ;  /* 0xffffffe009007812 */ /* 0x000fe400078ec0ff */
[----:B------:R-:W-:Y:S01]  /*0300*/  LOP3.LUT R3, R7, 0x1, RZ, 0xc0, !PT ;  /* 0x0000000107037812 */ /* 0x000fe200078ec0ff */
[----:B------:R-:W-:Y:S01]  /*0310*/  IMAD.IADD R8, R2, 0x1, -R5 ;  /* 0x0000000102087824 */ /* 0x000fe200078e0a05 */
[--C-:B------:R-:W-:Y:S01]  /*0320*/  SHF.R.S32.HI R239, RZ, 0x5, R9.reuse ;  /* 0x00000005ffef7819 */ /* 0x100fe20000011409 */
[----:B------:R-:W-:Y:S01]  /*0330*/  IMAD.IADD R16, R19, 0x1, -R0 ;  /* 0x0000000113107824 */ /* 0x000fe200078e0a00 */
[----:B------:R-:W-:Y:S02]  /*0340*/  SHF.R.S32.HI R2, RZ, 0x1f, R9 ;  /* 0x0000001fff027819 */ /* 0x000fe40000011409 */
[----:B------:R-:W-:-:S02]  /*0350*/  ISETP.NE.U32.AND P0, PT, R3, 0x1, PT ;  /* 0x000000010300780c */ /* 0x000fc40003f05070 */
[----:B------:R-:W-:Y:S02]  /*0360*/  LOP3.LUT R3, R10, 0xfffffffc, RZ, 0xc0, !PT ;  /* 0xfffffffc0a037812 */ /* 0x000fe400078ec0ff */
[----:B------:R-:W-:Y:S01]  /*0370*/  LEA.HI R0, R2, R239, RZ, 0x3 ;  /* 0x000000ef02007211 */ /* 0x000fe200078f18ff */
[----:B------:R-:W-:Y:S01]  /*0380*/  IMAD.SHL.U32 R2, R8, 0x40, RZ ;  /* 0x0000004008027824 */ /* 0x000fe200078e00ff */
[----:B------:R-:W-:Y:S02]  /*0390*/  SHF.R.S32.HI R10, RZ, 0x1f, R16 ;  /* 0x0000001fff0a7819 */ /* 0x000fe40000011410 */
[----:B------:R-:W-:Y:S01]  /*03a0*/  LOP3.LUT R228, R6, R4, RZ, 0x3c, !PT ;  /* 0x0000000406e47212 */ /* 0x000fe200078e3cff */
[----:B------:R-:W-:Y:S01]  /*03b0*/  IMAD.SHL.U32 R6, R12, 0x8, RZ ;  /* 0x000000080c067824 */ /* 0x000fe200078e00ff */
[----:B------:R-:W-:Y:S01]  /*03c0*/  LOP3.LUT R4, R0, 0xffffff8, RZ, 0xc0, !PT ;  /* 0x0ffffff800047812 */ /* 0x000fe200078ec0ff */
[----:B------:R-:W-:Y:S01]  /*03d0*/  IMAD.IADD R0, R19, 0x1, -R3 ;  /* 0x0000000113007824 */ /* 0x000fe200078e0a03 */
[----:B------:R-:W-:Y:S01]  /*03e0*/  LEA.HI R10, R10, R16, RZ, 0x2 ;  /* 0x000000100a0a7211 */ /* 0x000fe200078f10ff */
[----:B------:R-:W-:Y:S01]  /*03f0*/  IMAD R228, R12, 0x200, R228 ;  /* 0x000002000ce47824 */ /* 0x000fe200078e02e4 */
[----:B------:R-:W-:Y:S01]  /*0400*/  LOP3.LUT R2, R2, 0x1c0, RZ, 0xc0, !PT ;  /* 0x000001c002027812 */ /* 0x000fe200078ec0ff */
[C---:B------:R-:W-:Y:S01]  /*0410*/  IMAD.IADD R4, R239.reuse, 0x1, -R4 ;  /* 0x00000001ef047824 */ /* 0x040fe200078e0a04 */
[----:B------:R-:W-:Y:S01]  /*0420*/  SHF.R.S32.HI R3, RZ, 0x2, R10 ;  /* 0x00000002ff037819 */ /* 0x000fe2000001140a */
[----:B------:R-:W-:Y:S01]  /*0430*/  IMAD.SHL.U32 R239, R239, 0x400, RZ ;  /* 0x00000400efef7824 */ /* 0x000fe200078e00ff */
[----:B------:R-:W-:-:S02]  /*0440*/  LOP3.LUT R6, R2, 0x8, R6, 0xf8, !PT ;  /* 0x0000000802067812 */ /* 0x000fc400078ef806 */
[----:B------:R-:W-:Y:S01]  /*0450*/  SHF.R.U32.HI R5, RZ, 0x3, R2 ;  /* 0x00000003ff057819 */ /* 0x000fe20000011602 */
[----:B------:R-:W-:Y:S01]  /*0460*/  IMAD R15, R4, 0x10, R3 ;  /* 0x00000010040f7824 */ /* 0x000fe200078e0203 */
[----:B------:R-:W-:Y:S01]  /*0470*/  LEA.HI R2, R0, R0, RZ, 0x1 ;  /* 0x0000000000027211 */ /* 0x000fe200078f08ff */
[----:B------:R-:W-:Y:S01]  /*0480*/  IMAD.SHL.U32 R3, R7, 0x40, RZ ;  /* 0x0000004007037824 */ /* 0x000fe200078e00ff */
[----:B------:R-:W-:Y:S02]  /*0490*/  LOP3.LUT R5, R6, R5, RZ, 0x3c, !PT ;  /* 0x0000000506057212 */ /* 0x000fe400078e3cff */
[----:B------:R-:W-:Y:S01]  /*04a0*/  LOP3.LUT R2, R2, 0x1ffffffe, RZ, 0xc0, !PT ;  /* 0x1ffffffe02027812 */ /* 0x000fe200078ec0ff */
[----:B------:R-:W-:Y:S01]  /*04b0*/  STL [R1+0x7c], R15 ;  /* 0x00007c0f01007387 */ /* 0x000fe20000100800 */
[----:B------:R-:W-:Y:S02]  /*04c0*/  LOP3.LUT R3, R3, 0x1c0, RZ, 0xc0, !PT ;  /* 0x000001c003037812 */ /* 0x000fe400078ec0ff */
[----:B------:R-:W-:Y:S01]  /*04d0*/  LOP3.LUT R231, R231, 0xfffffe00, RZ, 0xc0, !PT ;  /* 0xfffffe00e7e77812 */ /* 0x000fe200078ec0ff */
[C---:B------:R-:W-:Y:S01]  /*04e0*/  IMAD.IADD R6, R0.reuse, 0x1, -R2 ;  /* 0x0000000100067824 */ /* 0x040fe200078e0a02 */
[----:B------:R-:W-:Y:S01]  /*04f0*/  STL [R1+0x54], R14 ;  /* 0x0000540e01007387 */ /* 0x000fe20000100800 */
[----:B------:R-:W-:Y:S01]  /*0500*/  IMAD R2, R0, 0x2, R239 ;  /* 0x0000000200027824 */ /* 0x000fe200078e02ef */
[----:B------:R-:W-:-:S02]  /*0510*/  LEA.HI R0, R3, R3, RZ, 0x1d ;  /* 0x0000000303007211 */ /* 0x000fc400078fe8ff */
[CC--:B------:R-:W-:Y:S02]  /*0520*/  IADD3 R239, R5.reuse, R231.reuse, R239 ;  /* 0x000000e705ef7210 */ /* 0x0c0fe40007ffe0ef */
[----:B------:R-:W-:Y:S01]  /*0530*/  LOP3.LUT R231, R5, R231, RZ, 0xfc, !PT ;  /* 0x000000e705e77212 */ /* 0x000fe200078efcff */
[----:B------:R-:W-:Y:S01]  /*0540*/  IMAD.IADD R4, R2, 0x1, R0 ;  /* 0x0000000102047824 */ /* 0x000fe200078e0200 */
[----:B------:R-:W-:Y:S02]  /*0550*/  LEA.HI R0, R13, R19, RZ, 0x7 ;  /* 0x000000130d007211 */ /* 0x000fe400078f38ff */
[----:B------:R-:W-:Y:S02]  /*0560*/  IADD3 R5, R245, 0x40, RZ ;  /* 0x00000040f5057810 */ /* 0x000fe40007ffe0ff */
[----:B------:R-:W-:Y:S01]  /*0570*/  SHF.R.S32.HI R2, RZ, 0x7, R0 ;  /* 0x00000007ff027819 */ /* 0x000fe20000011400 */
[----:B------:R-:W-:Y:S01]  /*0580*/  IMAD R0, R17, 0x20, R18 ;  /* 0x0000002011007824 */ /* 0x000fe200078e0212 */
[----:B------:R-:W-:-:S02]  /*0590*/  IADD3 R3, R245, 0x80, RZ ;  /* 0x00000080f5037810 */ /* 0x000fc40007ffe0ff */
[----:B------:R-:W-:Y:S02]  /*05a0*/  R2P PR, R7, 0x6 ;  /* 0x0000000607007804 */ /* 0x000fe40000000000 */
[----:B------:R1:W-:Y:S01]  /*05b0*/  STL [R1+0x10], R0 ;  /* 0x0000100001007387 */ /* 0x0003e20000100800 */
[----:B------:R-:W-:Y:S02]  /*05c0*/  IADD3 R2, R245, 0xc0, RZ ;  /* 0x000000c0f5027810 */ /* 0x000fe40007ffe0ff */
[----:B------:R-:W-:Y:S02]  /*05d0*/  SHF.R.S32.HI R7, RZ, 0x1f, R245 ;  /* 0x0000001fff077819 */ /* 0x000fe400000114f5 */
[----:B------:R-:W-:Y:S02]  /*05e0*/  SHF.R.S32.HI R7, RZ, 0x1f, R5 ;  /* 0x0000001fff077819 */ /* 0x000fe40000011405 */
[----:B------:R-:W-:Y:S02]  /*05f0*/  SHF.R.S32.HI R5, RZ, 0x1f, R3 ;  /* 0x0000001fff057819 */ /* 0x000fe40000011403 */
[----:B------:R-:W-:-:S02]  /*0600*/  SHF.R.S32.HI R3, RZ, 0x1f, R2 ;  /* 0x0000001fff037819 */ /* 0x000fc40000011402 */
[----:B------:R-:W-:Y:S02]  /*0610*/  SEL R2, R232, 0xffffffe0, !P1 ;  /* 0xffffffe0e8027807 */ /* 0x000fe40004800000 */
[----:B------:R-:W-:Y:S02]  /*0620*/  LEA R5, R4, 0x80, 0x1 ;  /* 0x0000008004057811 */ /* 0x000fe400078e08ff */
[----:B------:R-:W-:Y:S02]  /*0630*/  SEL R3, R233, 0xffffffc0, !P2 ;  /* 0xffffffc0e9037807 */ /* 0x000fe40005000000 */
[C---:B------:R-:W-:Y:S02]  /*0640*/  IADD3 R4, R5.reuse, -0x10, RZ ;  /* 0xfffffff005047810 */ /* 0x040fe40007ffe0ff */
[----:B------:R-:W-:Y:S02]  /*0650*/  @P0 IADD3 R4, R5, 0x10, RZ ;  /* 0x0000001005040810 */ /* 0x000fe40007ffe0ff */
[----:B------:R-:W-:-:S02]  /*0660*/  LEA.HI R9, R13, R19, RZ, 0x6 ;  /* 0x000000130d097211 */ /* 0x000fc400078f30ff */
[----:B------:R-:W-:Y:S02]  /*0670*/  LOP3.LUT P4, RZ, R8, 0x2, RZ, 0xc0, !PT ;  /* 0x0000000208ff7812 */ /* 0x000fe4000788c0ff */
[----:B-1----:R-:W-:Y:S01]  /*0680*/  LOP3.LUT R0, R10, 0x7ffffffc, RZ, 0xc0, !PT ;  /* 0x7ffffffc0a007812 */ /* 0x002fe200078ec0ff */
[----:B------:R-:W-:Y:S01]  /*0690*/  IMAD.SHL.U32 R9, R9, 0x8, RZ ;  /* 0x0000000809097824 */ /* 0x000fe200078e00ff */
[----:B------:R-:W-:Y:S02]  /*06a0*/  LOP3.LUT P3, RZ, R8, 0x4, RZ, 0xc0, !PT ;  /* 0x0000000408ff7812 */ /* 0x000fe4000786c0ff */
[----:B------:R-:W-:Y:S01]  /*06b0*/  SEL R232, R232, 0xffffffe0, !P4 ;  /* 0xffffffe0e8e87807 */ /* 0x000fe20006000000 */
[----:B------:R-:W-:Y:S01]  /*06c0*/  IMAD.IADD R0, R16, 0x1, -R0 ;  /* 0x0000000110007824 */ /* 0x000fe200078e0a00 */
[----:B------:R-:W-:Y:S02]  /*06d0*/  LEA R239, R239, 0x18100, 0x1 ;  /* 0x00018100efef7811 */ /* 0x000fe400078e08ff */
[----:B------:R-:W-:Y:S01]  /*06e0*/  LEA R231, R231, 0x100, 0x1 ;  /* 0x00000100e7e77811 */ /* 0x000fe200078e08ff */
[----:B------:R-:W-:Y:S01]  /*06f0*/  IMAD.SHL.U32 R7, R0, 0x2, RZ ;  /* 0x0000000200077824 */ /* 0x000fe200078e00ff */
[----:B------:R-:W-:Y:S01]  /*0700*/  SEL R233, R233, 0xffffffc0, !P3 ;  /* 0xffffffc0e9e97807 */ /* 0x000fe20005800000 */
[----:B------:R-:W-:Y:S01]  /*0710*/  IMAD R0, R6, 0x8, R15 ;  /* 0x0000000806007824 */ /* 0x000fe200078e020f */
[----:B------:R-:W-:Y:S01]  /*0720*/  LOP3.LUT R9, R11, 0x7ffffe00, R9, 0xf8, !PT ;  /* 0x7ffffe000b097812 */ /* 0x000fe200078ef809 */
[----:B------:R-:W-:Y:S01]  /*0730*/  IMAD.IADD R6, R5, 0x1, R3 ;  /* 0x0000000105067824 */ /* 0x000fe200078e0203 */
[----:B------:R-:W-:Y:S01]  /*0740*/  STL [R1+0x50], R7 ;  /* 0x0000500701007387 */ /* 0x000fe20000100800 */
[C---:B------:R-:W-:Y:S01]  /*0750*/  IMAD.IADD R240, R239.reuse, 0x1, R232 ;  /* 0x00000001eff07824 */ /* 0x040fe200078e02e8 */
[----:B------:R-:W-:Y:S01]  /*0760*/  LEA R228, R228, 0xc100, 0x1 ;  /* 0x0000c100e4e47811 */ /* 0x000fe200078e08ff */
[----:B------:R-:W-:Y:S01]  /*0770*/  IMAD.IADD R232, R232, 0x1, R231 ;  /* 0x00000001e8e87824 */ /* 0x000fe200078e02e7 */
[----:B------:R1:W-:Y:S01]  /*0780*/  STL [R1+0x4c], R0 ;  /* 0x00004c0001007387 */ /* 0x0003e20000100800 */
[----:B------:R-:W-:-:S02]  /*0790*/  IMAD.IADD R242, R239, 0x1, R233 ;  /* 0x00000001eff27824 */ /* 0x000fc400078e02e9 */
[----:B------:R-:W-:Y:S01]  /*07a0*/  IMAD.IADD R234, R233, 0x1, R231 ;  /* 0x00000001e9ea7824 */ /* 0x000fe200078e02e7 */
[----:B------:R-:W-:Y:S01]  /*07b0*/  STL [R1+0x58], R5 ;  /* 0x0000580501007387 */ /* 0x000fe20000100800 */
[----:B------:R-:W-:Y:S02]  /*07c0*/  IMAD.IADD R241, R240, 0x1, R233 ;  /* 0x00000001f0f17824 */ /* 0x000fe400078e02e9 */
[----:B------:R-:W-:Y:S02]  /*07d0*/  IMAD.SHL.U32 R243, R9, 0x2, RZ ;  /* 0x0000000209f37824 */ /* 0x000fe400078e00ff */
[----:B------:R-:W-:Y:S02]  /*07e0*/  IMAD.IADD R233, R233, 0x1, R232 ;  /* 0x00000001e9e97824 */ /* 0x000fe400078e02e8 */
[----:B-1----:R-:W-:-:S05]  /*07f0*/  IMAD.IADD R0, R5, 0x1, R2 ;  /* 0x0000000105007824 */ /* 0x002fca00078e0202 */
[----:B------:R1:W-:Y:S04]  /*0800*/  STL [R1+0x64], R0 ;  /* 0x0000640001007387 */ /* 0x0003e80000100800 */
[----:B------:R-:W-:Y:S01]  /*0810*/  STL [R1+0x74], R6 ;  /* 0x0000740601007387 */ /* 0x000fe20000100800 */
[----:B-1----:R-:W-:-:S05]  /*0820*/  IMAD.IADD R0, R0, 0x1, R3 ;  /* 0x0000000100007824 */ /* 0x002fca00078e0203 */
[----:B------:R1:W-:Y:S04]  /*0830*/  STL [R1+0x70], R0 ;  /* 0x0000700001007387 */ /* 0x0003e80000100800 */
[----:B------:R-:W-:Y:S01]  /*0840*/  STL [R1+0x5c], R4 ;  /* 0x00005c0401007387 */ /* 0x000fe20000100800 */
[--C-:B-1----:R-:W-:Y:S02]  /*0850*/  IMAD.IADD R0, R2, 0x1, R4.reuse ;  /* 0x0000000102007824 */ /* 0x102fe400078e0204 */
[----:B------:R-:W-:-:S05]  /*0860*/  IMAD.IADD R2, R3, 0x1, R4 ;  /* 0x0000000103027824 */ /* 0x000fca00078e0204 */
[----:B------:R-:W-:Y:S04]  /*0870*/  STL [R1+0x6c], R2 ;  /* 0x00006c0201007387 */ /* 0x000fe80000100800 */
[----:B------:R1:W-:Y:S02]  /*0880*/  STL [R1+0x60], R0 ;  /* 0x0000600001007387 */ /* 0x0003e40000100800 */
[----:B-1----:R-:W-:-:S05]  /*0890*/  IMAD.IADD R0, R0, 0x1, R3 ;  /* 0x0000000100007824 */ /* 0x002fca00078e0203 */
[----:B------:R1:W-:Y:S02]  /*08a0*/  STL [R1+0x68], R0 ;  /* 0x0000680001007387 */ /* 0x0003e40000100800 */
.L_x_1527:
[----:B------:R-:W2:Y:S01]  /*08b0*/  LDL R4, [R1+0x54] ;  /* 0x0000540001047983 */ /* 0x000ea20000100800 */
[----:B-1----:R-:W-:Y:S01]  /*08c0*/  IMAD.MOV.U32 R0, RZ, RZ, c[0x0][0x560] ;  /* 0x00015800ff007624 */ /* 0x002fe200078e00ff */
        /* <DEDUP_REMOVED lines=17> */
.L_x_1455:
[----:B------:R-:W-:-:S04]  /*09e0*/  MOV R0, c[0x0][0x554] ;  /* 0x0001550000007a02 */ /* 0x000fc80000000f00 */
[----:B------:R-:W-:Y:S02]  /*09f0*/  ISETP.NE.AND P0, PT, R0, 0x1, PT ;  /* 0x000000010000780c */ /* 0x000fe40003f05270 */
[----:B------:R-:W-:-:S11]  /*0a00*/  MOV R0, R2 ;  /* 0x0000000200007202 */ /* 0x000fd60000000f00 */
[----:B------:R-:W-:-:S05]  /*0a10*/  @P0 IMAD.HI.U32 R4, R2, c[0x0][0x558], RZ ;  /* 0x0001560002040a27 */ /* 0x000fca00078e00ff */
[----:B------:R-:W-:-:S05]  /*0a20*/  @P0 SHF.R.U32.HI R0, RZ, c[0x0][0x55c], R4 ;  /* 0x00015700ff000a19 */ /* 0x000fca0000011604 */
[----:B------:R-:W-:Y:S02]  /*0a30*/  IMAD R4, R0, c[0x0][0x554], RZ ;  /* 0x0001550000047a24 */ /* 0x000fe400078e02ff */
.L_x_1456:
[----:B------:R-:W-:Y:S05]  /*0a40*/  BSYNC B0 ;  /* 0x0000000000007941 */ /* 0x000fea0003800000 */
.L_x_1454:
        /* <DEDUP_REMOVED lines=13> */
[----:B------:R-:W-:Y:S04]  /*0b20*/  STL [R1+0x44], R12 ;  /* 0x0000440c01007387 */ /* 0x000fe80000100800 */
[----:B------:R1:W2:Y:S01]  /*0b30*/  @P0 LDG.E R6, [R2.64] ;  /* 0x0000000602060981 */ /* 0x0002a2000c1e1900 */
[----:B------:R-:W-:Y:S01]  /*0b40*/  IMAD.MOV.U32 R4, RZ, RZ, c[0x0][0x2c4] ;  /* 0x0000b100ff047624 */ /* 0x000fe200078e00ff */
[----:B------:R-:W-:Y:S01]  /*0b50*/  IADD3 R0, R0, c[0x0][0x53c], RZ ;  /* 0x00014f0000007a10 */ /* 0x000fe20007ffe0ff */
[----:B------:R-:W-:Y:S01]  /*0b60*/  CS2R R130, SRZ ;  /* 0x0000000000827805 */ /* 0x000fe2000001ff00 */
[----:B------:R-:W-:Y:S01]  /*0b70*/  CS2R R128, SRZ ;  /* 0x0000000000807805 */ /* 0x000fe2000001ff00 */
[----:B------:R-:W-:Y:S01]  /*0b80*/  CS2R R126, SRZ ;  /* 0x00000000007e7805 */ /* 0x000fe2000001ff00 */
[----:B------:R-:W-:Y:S01]  /*0b90*/  ISETP.NE.AND P2, PT, R4, 0x1, PT ;  /* 0x000000010400780c */ /* 0x000fe20003f45270 */
[----:B------:R-:W-:Y:S01]  /*0ba0*/  IMAD.MOV.U32 R4, RZ, RZ, c[0x0][0x168] ;  /* 0x00005a00ff047624 */ /* 0x000fe200078e00ff */
[----:B------:R-:W-:Y:S01]  /*0bb0*/  SHF.L.U32 R55, R0, 0x7, RZ ;  /* 0x0000000700377819 */ /* 0x000fe200000006ff */
[----:B------:R-:W-:Y:S01]  /*0bc0*/  CS2R R124, SRZ ;  /* 0x00000000007c7805 */ /* 0x000fe2000001ff00 */
[----:B------:R-:W-:Y:S01]  /*0bd0*/  IMAD.MOV.U32 R122, RZ, RZ, RZ ;  /* 0x000000ffff7a7224 */ /* 0x000fe200078e00ff */
[----:B------:R-:W-:Y:S01]  /*0be0*/  CS2R R120, SRZ ;  /* 0x0000000000787805 */ /* 0x000fe2000001ff00 */
[----:B------:R-:W-:Y:S01]  /*0bf0*/  IADD3 R0, R55, 0x7f, RZ ;  /* 0x0000007f37007810 */ /* 0x000fe20007ffe0ff */
[----:B------:R-:W-:Y:S01]  /*0c00*/  STL [R1+0x40], R55 ;  /* 0x0000403701007387 */ /* 0x000fe20000100800 */
[----:B------:R-:W-:Y:S01]  /*0c10*/  IADD3 R4, -R4, 0x60, RZ ;  /* 0x0000006004047810 */ /* 0x000fe20007ffe1ff */
[----:B------:R-:W-:Y:S01]  /*0c20*/  CS2R R116, SRZ ;  /* 0x0000000000747805 */ /* 0x000fe2000001ff00 */
[----:B------:R-:W-:Y:S01]  /*0c30*/  MOV R118, RZ ;  /* 0x000000ff00767202 */ /* 0x000fe20000000f00 */
[----:B------:R-:W-:Y:S01]  /*0c40*/  CS2R R8, SRZ ;  /* 0x0000000000087805 */ /* 0x000fe2000001ff00 */
[----:B------:R-:W-:Y:S01]  /*0c50*/  IMAD.MOV.U32 R114, RZ, RZ, RZ ;  /* 0x000000ffff727224 */ /* 0x000fe200078e00ff */
[----:B------:R-:W-:Y:S01]  /*0c60*/  CS2R R10, SRZ ;  /* 0x00000000000a7805 */ /* 0x000fe2000001ff00 */
[----:B------:R-:W-:Y:S01]  /*0c70*/  IMAD.MOV.U32 R112, RZ, RZ, RZ ;  /* 0x000000ffff707224 */ /* 0x000fe200078e00ff */
[----:B------:R-:W-:Y:S01]  /*0c80*/  MOV R110, RZ ;  /* 0x000000ff006e7202 */ /* 0x000fe20000000f00 */
[----:B------:R-:W-:Y:S01]  /*0c90*/  CS2R R108, SRZ ;  /* 0x00000000006c7805 */ /* 0x000fe2000001ff00 */
[----:B------:R-:W-:Y:S01]  /*0ca0*/  IMAD.MOV.U32 R13, RZ, RZ, RZ ;  /* 0x000000ffff0d7224 */ /* 0x000fe200078e00ff */
[----:B------:R-:W-:Y:S01]  /*0cb0*/  CS2R R14, SRZ ;  /* 0x00000000000e7805 */ /* 0x000fe2000001ff00 */
[----:B-1----:R-:W-:Y:S01]  /*0cc0*/  IMAD.MOV.U32 R2, RZ, RZ, c[0x0][0x2ac] ;  /* 0x0000ab00ff027624 */ /* 0x002fe200078e00ff */
[----:B------:R-:W-:Y:S01]  /*0cd0*/  MOV R104, RZ ;  /* 0x000000ff00687202 */ /* 0x000fe20000000f00 */
[----:B------:R-:W-:Y:S01]  /*0ce0*/  @P2 IMAD.HI.U32 R3, R0, c[0x0][0x2c8], RZ ;  /* 0x0000b20000032a27 */ /* 0x000fe200078e00ff */
[----:B------:R-:W-:Y:S01]  /*0cf0*/  CS2R R16, SRZ ;  /* 0x0000000000107805 */ /* 0x000fe2000001ff00 */
[----:B------:R-:W-:Y:S01]  /*0d00*/  MOV R98, RZ ;  /* 0x000000ff00627202 */ /* 0x000fe20000000f00 */
[----:B------:R-:W-:Y:S01]  /*0d10*/  CS2R R18, SRZ ;  /* 0x0000000000127805 */ /* 0x000fe2000001ff00 */
[----:B------:R-:W-:Y:S01]  /*0d20*/  IMAD.MOV.U32 R106, RZ, RZ, RZ ;  /* 0x000000ffff6a7224 */ /* 0x000fe200078e00ff */
[----:B------:R-:W-:Y:S01]  /*0d30*/  @P2 SHF.R.U32.HI R0, RZ, c[0x0][0x2cc], R3 ;  /* 0x0000b300ff002a19 */ /* 0x000fe20000011603 */
[----:B------:R-:W-:Y:S01]  /*0d40*/  IMAD.MOV.U32 R102, RZ, RZ, RZ ;  /* 0x000000ffff667224 */ /* 0x000fe200078e00ff */
[----:B------:R-:W-:Y:S01]  /*0d50*/  MOV R94, RZ ;  /* 0x000000ff005e7202 */ /* 0x000fe20000000f00 */
        /* <DEDUP_REMOVED lines=63> */
[----:B--2---:R1:W-:Y:S02]  /*1150*/  STL [R1+0x18], R6 ;  /* 0x0000180601007387 */ /* 0x0043e40000100800 */
[----:B-1----:R-:W-:-:S02]  /*1160*/  IMAD R6, R2, c[0x0][0x1d0], RZ ;  /* 0x0000740002067a24 */ /* 0x002fc400078e02ff */
[----:B------:R-:W-:-:S03]  /*1170*/  IMAD R2, R2, c[0x0][0x1d0], R4 ;  /* 0x0000740002027a24 */ /* 0x000fc600078e0204 */
[----:B------:R-:W-:Y:S02]  /*1180*/  IADD3 R3, R6, 0x5f, RZ ;  /* 0x0000005f06037810 */ /* 0x000fe40007ffe0ff */
[----:B------:R-:W-:-:S03]  /*1190*/  IADD3 R2, R2, R0, RZ ;  /* 0x0000000002027210 */ /* 0x000fc60007ffe0ff */
[----:B------:R-:W-:-:S04]  /*11a0*/  IMAD.HI R0, R3, 0x2aaaaaab, RZ ;  /* 0x2aaaaaab03007827 */ /* 0x000fc800078e02ff */
[----:B------:R-:W-:Y:S01]  /*11b0*/  IMAD.HI R4, R2, 0x2aaaaaab, RZ ;  /* 0x2aaaaaab02047827 */ /* 0x000fe200078e02ff */
[----:B------:R-:W-:-:S03]  /*11c0*/  SHF.R.U32.HI R2, RZ, 0x1f, R0 ;  /* 0x0000001fff027819 */ /* 0x000fc60000011600 */
[----:B------:R-:W-:Y:S01]  /*11d0*/  IMAD.MOV R3, RZ, RZ, -R12 ;  /* 0x000000ffff037224 */ /* 0x000fe200078e0a0c */
[----:B------:R-:W-:Y:S02]  /*11e0*/  SHF.R.U32.HI R6, RZ, 0x1f, R4 ;  /* 0x0000001fff067819 */ /* 0x000fe40000011604 */
[----:B------:R-:W-:Y:S01]  /*11f0*/  LEA.HI.SX32 R0, R0, R2, 0x1c ;  /* 0x0000000200007211 */ /* 0x000fe200078fe2ff */
[----:B------:R-:W-:Y:S01]  /*1200*/  IMAD R52, R3, c[0x0][0x548], R5 ;  /* 0x0001520003347a24 */ /* 0x000fe200078e0205 */
[----:B------:R-:W-:Y:S01]  /*1210*/  LEA.HI.SX32 R2, R4, R6, 0x1c ;  /* 0x0000000604027211 */ /* 0x000fe200078fe2ff */
[----:B------:R-:W-:Y:S01]  /*1220*/  IMAD.MOV.U32 R6, RZ, RZ, RZ ;  /* 0x000000ffff067224 */ /* 0x000fe200078e00ff */
[----:B------:R-:W-:Y:S02]  /*1230*/  CS2R R4, SRZ ;  /* 0x0000000000047805 */ /* 0x000fe4000001ff00 */
[----:B------:R-:W-:Y:S01]  /*1240*/  IMNMX R54, R0, R2, PT ;  /* 0x0000000200367217 */ /* 0x000fe20003800200 */
[----:B------:R1:W-:Y:S01]  /*1250*/  STL [R1+0x48], R52 ;  /* 0x0000483401007387 */ /* 0x0003e20000100800 */
[----:B------:R-:W-:-:S02]  /*1260*/  PRMT R0, RZ, 0x7610, R0 ;  /* 0x00007610ff007816 */ /* 0x000fc40000000000 */
[----:B------:R-:W-:Y:S01]  /*1270*/  ISETP.GE.AND P0, PT, R54, 0x1, PT ;  /* 0x000000013600780c */ /* 0x000fe20003f06270 */
[----:B------:R1:W-:-:S12]  /*1280*/  STL [R1+0x4], R54 ;  /* 0x0000043601007387 */ /* 0x0003d80000100800 */
[----:B------:R-:W-:Y:S05]  /*1290*/  @!P0 BRA `(.L_x_1457) ;  /* 0x00011dd000008947 */ /* 0x000fea0003800000 */
[----:B-1----:R-:W2:Y:S01]  /*12a0*/  LDL R54, [R1+0x10] ;  /* 0x0000100001367983 */ /* 0x002ea20000100800 */
[----:B------:R-:W-:-:S04]  /*12b0*/  ISETP.NE.U32.AND P0, PT, RZ, c[0x0][0x340], PT ;  /* 0x0000d000ff007a0c */ /* 0x000fc80003f05070 */
[----:B------:R-:W-:-:S13]  /*12c0*/  ISETP.NE.AND.EX P0, PT, RZ, c[0x0][0x344], PT, P0 ;  /* 0x0000d100ff007a0c */ /* 0x000fda0003f05300 */
[----:B------:R-:W-:-:S04]  /*12d0*/  @P0 IMAD.MOV.U32 R2, RZ, RZ, 0x4 ;  /* 0x00000004ff020424 */ /* 0x000fc800078e00ff */
[----:B------:R-:W-:-:S05]  /*12e0*/  @P0 IMAD.WIDE R2, R12, R2, c[0x0][0x340] ;  /* 0x0000d0000c020625 */ /* 0x000fca00078e0202 */
[----:B------:R1:W5:Y:S01]  /*12f0*/  @P0 LDG.E R14, [R2.64] ;  /* 0x00000006020e0981 */ /* 0x000362000c1e1900 */
[----:B------:R-:W-:Y:S02]  /*1300*/  SHF.R.S32.HI R15, RZ, 0x1f, R52 ;  /* 0x0000001fff0f7819 */ /* 0x000fe40000011434 */
[----:B------:R-:W-:Y:S02]  /*1310*/  SHF.R.S32.HI R6, RZ, 0x1f, R12 ;  /* 0x0000001fff067819 */ /* 0x000fe4000001140c */
[----:B------:R-:W-:Y:S01]  /*1320*/  ISETP.GE.AND P6, PT, R245, c[0x0][0x198], PT ;  /* 0x00006600f5007a0c */ /* 0x000fe20003fc6270 */
[----:B------:R-:W-:-:S04]  /*1330*/  IMAD R0, R15, c[0x0][0x1b8], RZ ;  /* 0x00006e000f007a24 */ /* 0x000fc800078e02ff */
[C---:B------:R-:W-:Y:S02]  /*1340*/  IMAD R5, R52.reuse, c[0x0][0x1bc], R0 ;  /* 0x00006f0034057a24 */ /* 0x040fe400078e0200 */
[----:B-1----:R-:W-:Y:S01]  /*1350*/  IMAD.WIDE.U32 R2, R52, c[0x0][0x1b8], RZ ;  /* 0x00006e0034027a25 */ /* 0x002fe200078e00ff */
[----:B------:R-:W-:-:S04]  /*1360*/  IADD3 R52, R245, 0xc0, RZ ;  /* 0x000000c0f5347810 */ /* 0x000fc80007ffe0ff */
[----:B------:R-:W-:Y:S01]  /*1370*/  IADD3 R3, R3, R5, RZ ;  /* 0x0000000503037210 */ /* 0x000fe20007ffe0ff */
[----:B------:R-:W-:Y:S01]  /*1380*/  IMAD R5, R6, c[0x0][0x1c0], RZ ;  /* 0x0000700006057a24 */ /* 0x000fe200078e02ff */
[----:B------:R-:W-:-:S03]  /*1390*/  ISETP.GE.AND P3, PT, R52, c[0x0][0x198], PT ;  /* 0x0000660034007a0c */ /* 0x000fc60003f66270 */
[C---:B------:R-:W-:Y:S02]  /*13a0*/  IMAD R6, R12.reuse, c[0x0][0x1c4], R5 ;  /* 0x000071000c067a24 */ /* 0x040fe400078e0205 */
[----:B------:R-:W-:-:S05]  /*13b0*/  IMAD.WIDE.U32 R2, R12, c[0x0][0x1c0], R2 ;  /* 0x000070000c027a25 */ /* 0x000fca00078e0002 */
[----:B------:R-:W-:Y:S02]  /*13c0*/  IADD3 R3, R3, R6, RZ ;  /* 0x0000000603037210 */ /* 0x000fe40007ffe0ff */
[----:B--2---:R-:W-:Y:S02]  /*13d0*/  IADD3 R4, R54, R55, RZ ;  /* 0x0000003736047210 */ /* 0x004fe40007ffe0ff */
[C---:B------:R-:W-:Y:S02]  /*13e0*/  IADD3 R55, R245.reuse, 0x40, RZ ;  /* 0x00000040f5377810 */ /* 0x040fe40007ffe0ff */
[----:B------:R-:W-:Y:S01]  /*13f0*/  IADD3 R54, R245, 0x80, RZ ;  /* 0x00000080f5367810 */ /* 0x000fe20007ffe0ff */
[----:B------:R-:W-:Y:S01]  /*1400*/  @P2 IMAD.HI.U32 R7, R4, c[0x0][0x2c8], RZ ;  /* 0x0000b20004072a27 */ /* 0x000fe200078e00ff */
[----:B------:R-:W-:Y:S02]  /*1410*/  ISETP.GE.AND P5, PT, R55, c[0x0][0x198], PT ;  /* 0x0000660037007a0c */ /* 0x000fe40003fa6270 */
[----:B------:R-:W-:Y:S01]  /*1420*/  ISETP.GE.AND P4, PT, R54, c[0x0][0x198], PT ;  /* 0x0000660036007a0c */ /* 0x000fe20003f86270 */
[----:B------:R-:W-:Y:S01]  /*1430*/  IMAD.MOV.U32 R0, RZ, RZ, R4 ;  /* 0x000000ffff007224 */ /* 0x000fe200078e0004 */
[----:B------:R-:W-:-:S04]  /*1440*/  @P2 SHF.R.U32.HI R0, RZ, c[0x0][0x2cc], R7 ;  /* 0x0000b300ff002a19 */ /* 0x000fc80000011607 */
[--C-:B------:R-:W-:Y:S01]  /*1450*/  SHF.R.S32.HI R7, RZ, 0x1f, R0.reuse ;  /* 0x0000001fff077819 */ /* 0x100fe20000011400 */
[----:B------:R-:W-:Y:S02]  /*1460*/  IMAD.MOV R5, RZ, RZ, -R0 ;  /* 0x000000ffff057224 */ /* 0x000fe400078e0a00 */
[----:B------:R-:W-:-:S04]  /*1470*/  IMAD.WIDE.U32 R2, R0, c[0x0][0x1b0], R2 ;  /* 0x00006c0000027a25 */ /* 0x000fc800078e0002 */
[----:B------:R-:W-:Y:S02]  /*1480*/  IMAD R4, R5, c[0x0][0x2c4], R4 ;  /* 0x0000b10005047a24 */ /* 0x000fe400078e0204 */
[----:B------:R-:W-:-:S04]  /*1490*/  IMAD R5, R7, c[0x0][0x1b0], RZ ;  /* 0x00006c0007057a24 */ /* 0x000fc800078e02ff */
[----:B------:R-:W-:Y:S01]  /*14a0*/  IMAD R6, R0, c[0x0][0x1b4], R5 ;  /* 0x00006d0000067a24 */ /* 0x000fe200078e0205 */
[----:B------:R-:W-:Y:S01]  /*14b0*/  SHF.R.S32.HI R5, RZ, 0x1f, R4 ;  /* 0x0000001fff057819 */ /* 0x000fe20000011404 */
[----:B------:R-:W-:Y:S02]  /*14c0*/  @!P0 IMAD.MOV.U32 R14, RZ, RZ, R12 ;  /* 0x000000ffff0e8224 */ /* 0x000fe400078e000c */
[----:B------:R-:W-:Y:S02]  /*14d0*/  IMAD.IADD R3, R3, 0x1, R6 ;  /* 0x0000000103037824 */ /* 0x000fe400078e0206 */
[----:B------:R-:W-:Y:S02]  /*14e0*/  IMAD R0, R5, c[0x0][0x1a8], RZ ;  /* 0x00006a0005007a24 */ /* 0x000fe400078e02ff */
[----:B------:R-:W-:-:S04]  /*14f0*/  IMAD.WIDE.U32 R2, R4, c[0x0][0x1a8], R2 ;  /* 0x00006a0004027a25 */ /* 0x000fc800078e0002 */
[----:B------:R-:W-:Y:S01]  /*1500*/  IMAD R0, R4, c[0x0][0x1ac], R0 ;  /* 0x00006b0004007a24 */ /* 0x000fe200078e0200 */
[----:B------:R-:W-:-:S04]  /*1510*/  LEA R13, P1, R2, c[0x0][0x160], 0x1 ;  /* 0x00005800020d7a11 */ /* 0x000fc800078208ff */
[----:B------:R-:W-:-:S04]  /*1520*/  IADD3 R0, R3, R0, RZ ;  /* 0x0000000003007210 */ /* 0x000fc80007ffe0ff */
[----:B------:R-:W-:Y:S01]  /*1530*/  LEA.HI.X R5, R2, c[0x0][0x164], R0, 0x1, P1 ;  /* 0x0000590002057a11 */ /* 0x000fe200008f0c00 */
[----:B------:R-:W-:Y:S05]  /*1540*/  BRA.DIV ~URZ, `(.L_x_1458) ;  /* 0x000141527f007947 */ /* 0x000fea000b800000 */
[----:B------:R1:W2:Y:S02]  /*1550*/  SHFL.IDX PT, R4, R5, RZ, 0x181f ;  /* 0x00181fff05047589 */ /* 0x0002a400000e0000 */
.L_x_1528:
[----:B------:R-:W-:Y:S05]  /*1560*/  BRA.DIV ~URZ, `(.L_x_1459) ;  /* 0x000141a27f007947 */ /* 0x000fea000b800000 */
[----:B------:R3:W4:Y:S02]  /*1570*/  SHFL.IDX PT, R0, R13, RZ, 0x181f ;  /* 0x00181fff0d007589 */ /* 0x00072400000e0000 */
.L_x_1529:
[----:B---3--:R-:W3:Y:S04]  /*1580*/  LDL R3, [R1+0x40] ;  /* 0x0000400001037983 */ /* 0x008ee80000100800 */
[----:B------:R-:W1:Y:S01]  /*1590*/  S2R R6, SR_TID.X ;  /* 0x0000000000067919 */ /* 0x000e620000002100 */
[----:B------:R-:W-:-:S04]  /*15a0*/  IMAD.MOV.U32 R16, RZ, RZ, c[0x0][0x2c4] ;  /* 0x0000b100ff107624 */ /* 0x000fc800078e00ff */
[----:B------:R-:W-:Y:S01]  /*15b0*/  IMAD R16, R16, c[0x0][0x168], RZ ;  /* 0x00005a0010107a24 */ /* 0x000fe200078e02ff */
[----:B-1----:R-:W-:-:S04]  /*15c0*/  SHF.R.S32.HI R2, RZ, 0x1f, R6 ;  /* 0x0000001fff027819 */ /* 0x002fc80000011406 */
[----:B------:R-:W-:-:S04]  /*15d0*/  LEA.HI R2, R2, R6, RZ, 0x3 ;  /* 0x0000000602027211 */ /* 0x000fc800078f18ff */
[----:B------:R-:W-:Y:S01]  /*15e0*/  SHF.R.S32.HI R2, RZ, 0x3, R2 ;  /* 0x00000003ff027819 */ /* 0x000fe20000011402 */
[----:B------:R-:W-:Y:S04]  /*15f0*/  BSSY B0, `(.L_x_1460) ;  /* 0x000001d000007945 */ /* 0x000fe80003800000 */
[----:B---3--:R-:W-:-:S05]  /*1600*/  IMAD.IADD R12, R2, 0x1, R3 ;  /* 0x00000001020c7824 */ /* 0x008fca00078e0203 */
[----:B------:R-:W-:-:S13]  /*1610*/  ISETP.GE.AND P0, PT, R12, R16, PT ;  /* 0x000000100c00720c */ /* 0x000fda0003f06270 */
[----:B------:R-:W-:Y:S05]  /*1620*/  @P0 BRA `(.L_x_1461) ;  /* 0x0000019000000947 */ /* 0x000fea0003800000 */
[C---:B----4-:R-:W-:Y:S02]  /*1630*/  LEA R10, P0, R245.reuse, R0, 0x1 ;  /* 0x00000000f50a7211 */ /* 0x050fe400078008ff */
[----:B------:R-:W-:Y:S02]  /*1640*/  SHF.R.S32.HI R3, RZ, 0x1f, R245 ;  /* 0x0000001fff037819 */ /* 0x000fe400000114f5 */
[C---:B------:R-:W-:Y:S02]  /*1650*/  IADD3 R2, R245.reuse, 0x40, RZ ;  /* 0x00000040f5027810 */ /* 0x040fe40007ffe0ff */
[C---:B--2---:R-:W-:Y:S02]  /*1660*/  LEA.HI.X R11, R245.reuse, R4, R3, 0x1, P0 ;  /* 0x00000004f50b7211 */ /* 0x044fe400000f0c03 */
[C---:B------:R-:W-:Y:S02]  /*1670*/  IADD3 R3, R245.reuse, 0x40, RZ ;  /* 0x00000040f5037810 */ /* 0x040fe40007ffe0ff */
[----:B------:R-:W-:Y:S01]  /*1680*/  IADD3 R19, R245, 0x80, RZ ;  /* 0x00000080f5137810 */ /* 0x000fe20007ffe0ff */
[----:B------:R-:W-:Y:S01]  /*1690*/  @!PT LDS RZ, [RZ] ;  /* 0x00000000fffff984 */ /* 0x000fe20000000800 */
[----:B------:R-:W-:Y:S01]  /*16a0*/  @!PT LDS RZ, [RZ] ;  /* 0x00000000fffff984 */ /* 0x000fe20000000800 */
[----:B------:R-:W-:Y:S01]  /*16b0*/  @!PT LDS RZ, [RZ] ;  /* 0x00000000fffff984 */ /* 0x000fe20000000800 */
[----:B------:R1:W-:Y:S01]  /*16c0*/  LDGSTS.E.BYPASS.LTC128B.128 [R243+0x18100], [R10.64], !P6 ;  /* 0x181000000af37fae */ /* 0x0003e2000f101d46 */
[----:B------:R-:W-:-:S02]  /*16d0*/  LEA R8, P2, R2, R0, 0x1 ;  /* 0x0000000002087211 */ /* 0x000fc400078408ff */
[----:B------:R-:W-:Y:S02]  /*16e0*/  SHF.R.S32.HI R3, RZ, 0x1f, R3 ;  /* 0x0000001fff037819 */ /* 0x000fe40000011403 */
[C---:B------:R-:W-:Y:S02]  /*16f0*/  IADD3 R20, R245.reuse, 0x80, RZ ;  /* 0x00000080f5147810 */ /* 0x040fe40007ffe0ff */
[C---:B------:R-:W-:Y:S02]  /*1700*/  IADD3 R17, R245.reuse, 0xc0, RZ ;  /* 0x000000c0f5117810 */ /* 0x040fe40007ffe0ff */
[----:B------:R-:W-:Y:S02]  /*1710*/  IADD3 R18, R245, 0xc0, RZ ;  /* 0x000000c0f5127810 */ /* 0x000fe40007ffe0ff */
[----:B------:R-:W-:Y:S02]  /*1720*/  LEA R6, P1, R19, R0, 0x1 ;  /* 0x0000000013067211 */ /* 0x000fe400078208ff */
[----:B------:R-:W-:-:S02]  /*1730*/  SHF.R.S32.HI R20, RZ, 0x1f, R20 ;  /* 0x0000001fff147819 */ /* 0x000fc40000011414 */
[----:B------:R-:W-:Y:S02]  /*1740*/  LEA.HI.X R9, R2, R4, R3, 0x1, P2 ;  /* 0x0000000402097211 */ /* 0x000fe400010f0c03 */
[----:B------:R-:W-:Y:S02]  /*1750*/  SHF.R.S32.HI R18, RZ, 0x1f, R18 ;  /* 0x0000001fff127819 */ /* 0x000fe40000011412 */
[----:B------:R-:W-:Y:S01]  /*1760*/  LEA R2, P0, R17, R0, 0x1 ;  /* 0x0000000011027211 */ /* 0x000fe200078008ff */
[----:B------:R1:W-:Y:S01]  /*1770*/  LDGSTS.E.BYPASS.LTC128B.128 [R243+0x1c100], [R8.64], !P5 ;  /* 0x1c10000008f37fae */ /* 0x0003e2000e901d46 */
[-C--:B------:R-:W-:Y:S02]  /*1780*/  LEA.HI.X R7, R19, R4.reuse, R20, 0x1, P1 ;  /* 0x0000000413077211 */ /* 0x080fe400008f0c14 */
[----:B------:R-:W-:-:S03]  /*1790*/  LEA.HI.X R3, R17, R4, R18, 0x1, P0 ;  /* 0x0000000411037211 */ /* 0x000fc600000f0c12 */
[----:B------:R1:W-:Y:S04]  /*17a0*/  LDGSTS.E.BYPASS.LTC128B.128 [R243+0x20100], [R6.64], !P4 ;  /* 0x2010000006f37fae */ /* 0x0003e8000e101d46 */
[----:B------:R1:W-:Y:S02]  /*17b0*/  LDGSTS.E.BYPASS.LTC128B.128 [R243+0x24100], [R2.64], !P3 ;  /* 0x2410000002f37fae */ /* 0x0003e4000d901d46 */
.L_x_1461:
[----:B------:R-:W-:Y:S05]  /*17c0*/  BSYNC B0 ;  /* 0x0000000000007941 */ /* 0x000fea0003800000 */
.L_x_1460:
[----:B------:R-:W-:Y:S05]  /*17d0*/  BRA.DIV ~URZ, `(.L_x_1462) ;  /* 0x00013fa27f007947 */ /* 0x000fea000b800000 */
[----:B--2---:R2:W3:Y:S04]  /*17e0*/  SHFL.IDX PT, R4, R5, 0x1, 0x181f ;  /* 0x00381f0005047f89 */ /* 0x0044e800000e0000 */
[----:B----4-:R2:W4:Y:S02]  /*17f0*/  SHFL.IDX PT, R0, R13, 0x1, 0x181f ;  /* 0x00381f000d007f89 */ /* 0x01052400000e0000 */
.L_x_1530:
[----:B-1----:R-:W-:Y:S01]  /*1800*/  IADD3 R2, R12, 0x20, RZ ;  /* 0x000000200c027810 */ /* 0x002fe20007ffe0ff */
[----:B------:R-:W-:Y:S03]  /*1810*/  BSSY B0, `(.L_x_1463) ;  /* 0x000001c000007945 */ /* 0x000fe60003800000 */
[----:B------:R-:W-:-:S13]  /*1820*/  ISETP.GE.AND P0, PT, R2, R16, PT ;  /* 0x000000100200720c */ /* 0x000fda0003f06270 */
[----:B------:R-:W-:Y:S05]  /*1830*/  @P0 BRA `(.L_x_1464) ;  /* 0x0000019000000947 */ /* 0x000fea0003800000 */
[C---:B------:R-:W-:Y:S02]  /*1840*/  IADD3 R3, R245.reuse, 0x40, RZ ;  /* 0x00000040f5037810 */ /* 0x040fe40007ffe0ff */
[C---:B----4-:R-:W-:Y:S02]  /*1850*/  LEA R10, P0, R245.reuse, R0, 0x1 ;  /* 0x00000000f50a7211 */ /* 0x050fe400078008ff */
[----:B------:R-:W-:Y:S02]  /*1860*/  SHF.R.S32.HI R6, RZ, 0x1f, R245 ;  /* 0x0000001fff067819 */ /* 0x000fe400000114f5 */
[C---:B------:R-:W-:Y:S02]  /*1870*/  IADD3 R21, R245.reuse, 0x40, RZ ;  /* 0x00000040f5157810 */ /* 0x040fe40007ffe0ff */
[C---:B------:R-:W-:Y:S02]  /*1880*/  IADD3 R19, R245.reuse, 0x80, RZ ;  /* 0x00000080f5137810 */ /* 0x040fe40007ffe0ff */
[----:B------:R-:W-:-:S02]  /*1890*/  IADD3 R20, R245, 0x80, RZ ;  /* 0x00000080f5147810 */ /* 0x000fc40007ffe0ff */
[C---:B------:R-:W-:Y:S02]  /*18a0*/  IADD3 R17, R245.reuse, 0xc0, RZ ;  /* 0x000000c0f5117810 */ /* 0x040fe40007ffe0ff */
[----:B------:R-:W-:Y:S02]  /*18b0*/  IADD3 R18, R245, 0xc0, RZ ;  /* 0x000000c0f5127810 */ /* 0x000fe40007ffe0ff */
[----:B------:R-:W-:Y:S02]  /*18c0*/  LEA R8, P2, R3, R0, 0x1 ;  /* 0x0000000003087211 */ /* 0x000fe400078408ff */
[----:B---3--:R-:W-:Y:S02]  /*18d0*/  LEA.HI.X R11, R245, R4, R6, 0x1, P0 ;  /* 0x00000004f50b7211 */ /* 0x008fe400000f0c06 */
[----:B------:R-:W-:Y:S02]  /*18e0*/  SHF.R.S32.HI R21, RZ, 0x1f, R21 ;  /* 0x0000001fff157819 */ /* 0x000fe40000011415 */
[----:B------:R-:W-:Y:S01]  /*18f0*/  LEA R6, P1, R19, R0, 0x1 ;  /* 0x0000000013067211 */ /* 0x000fe200078208ff */
[----:B------:R-:W-:Y:S01]  /*1900*/  @!PT LDS RZ, [RZ] ;  /* 0x00000000fffff984 */ /* 0x000fe20000000800 */
[----:B------:R-:W-:Y:S01]  /*1910*/  @!PT LDS RZ, [RZ] ;  /* 0x00000000fffff984 */ /* 0x000fe20000000800 */
[----:B------:R-:W-:Y:S01]  /*1920*/  @!PT LDS RZ, [RZ] ;  /* 0x00000000fffff984 */ /* 0x000fe20000000800 */
[----:B------:R1:W-:Y:S01]  /*1930*/  LDGSTS.E.BYPASS.LTC128B.128 [R243+0x19100], [R10.64], !P6 ;  /* 0x191000000af37fae */ /* 0x0003e2000f101d46 */
[----:B------:R-:W-:-:S02]  /*1940*/  SHF.R.S32.HI R20, RZ, 0x1f, R20 ;  /* 0x0000001fff147819 */ /* 0x000fc40000011414 */
[----:B------:R-:W-:Y:S02]  /*1950*/  SHF.R.S32.HI R18, RZ, 0x1f, R18 ;  /* 0x0000001fff127819 */ /* 0x000fe40000011412 */
[----:B------:R-:W-:Y:S02]  /*1960*/  LEA R2, P0, R17, R0, 0x1 ;  /* 0x0000000011027211 */ /* 0x000fe400078008ff */
[-C--:B------:R-:W-:Y:S02]  /*1970*/  LEA.HI.X R9, R3, R4.reuse, R21, 0x1, P2 ;  /* 0x0000000403097211 */ /* 0x080fe400010f0c15 */
[-C--:B------:R-:W-:Y:S02]  /*1980*/  LEA.HI.X R7, R19, R4.reuse, R20, 0x1, P1 ;  /* 0x0000000413077211 */ /* 0x080fe400008f0c14 */
[----:B------:R-:W-:Y:S01]  /*1990*/  LEA.HI.X R3, R17, R4, R18, 0x1, P0 ;  /* 0x0000000411037211 */ /* 0x000fe200000f0c12 */
[----:B------:R1:W-:Y:S04]  /*19a0*/  LDGSTS.E.BYPASS.LTC128B.128 [R243+0x1d100], [R8.64], !P5 ;  /* 0x1d10000008f37fae */ /* 0x0003e8000e901d46 */
[----:B------:R1:W-:Y:S04]  /*19b0*/  LDGSTS.E.BYPASS.LTC128B.128 [R243+0x21100], [R6.64], !P4 ;  /* 0x2110000006f37fae */ /* 0x0003e8000e101d46 */
[----:B------:R1:W-:Y:S02]  /*19c0*/  LDGSTS.E.BYPASS.LTC128B.128 [R243+0x25100], [R2.64], !P3 ;  /* 0x2510000002f37fae */ /* 0x0003e4000d901d46 */
.L_x_1464:
[----:B------:R-:W-:Y:S05]  /*19d0*/  BSYNC B0 ;  /* 0x0000000000007941 */ /* 0x000fea0003800000 */
.L_x_1463:
[----:B------:R-:W-:Y:S05]  /*19e0*/  BRA.DIV ~URZ, `(.L_x_1465) ;  /* 0x00013e827f007947 */ /* 0x000fea000b800000 */
[----:B---3--:R3:W1:Y:S02]  /*19f0*/  SHFL.IDX PT, R4, R5, 0x2, 0x181f ;  /* 0x00581f0005047f89 */ /* 0x00866400000e0000 */
.L_x_1531:
[----:B------:R-:W-:Y:S05]  /*1a00*/  BRA.DIV ~URZ, `(.L_x_1466) ;  /* 0x00013ee27f007947 */ /* 0x000fea000b800000 */
[----:B----4-:R4:W2:Y:S02]  /*1a10*/  SHFL.IDX PT, R0, R13, 0x2, 0x181f ;  /* 0x00581f000d007f89 */ /* 0x0108a400000e0000 */
.L_x_1532:
[----:B-1----:R-:W-:Y:S01]  /*1a20*/  IADD3 R2, R12, 0x40, RZ ;  /* 0x000000400c027810 */ /* 0x002fe20007ffe0ff */
[----:B------:R-:W-:Y:S03]  /*1a30*/  BSSY B0, `(.L_x_1467) ;  /* 0x000001c000007945 */ /* 0x000fe60003800000 */
[----:B------:R-:W-:-:S13]  /*1a40*/  ISETP.GE.AND P0, PT, R2, R16, PT ;  /* 0x000000100200720c */ /* 0x000fda0003f06270 */
[----:B------:R-:W-:Y:S05]  /*1a50*/  @P0 BRA `(.L_x_1468) ;  /* 0x0000019000000947 */ /* 0x000fea0003800000 */
[C---:B------:R-:W-:Y:S02]  /*1a60*/  IADD3 R3, R245.reuse, 0x40, RZ ;  /* 0x00000040f5037810 */ /* 0x040fe40007ffe0ff */
[C---:B--2---:R-:W-:Y:S02]  /*1a70*/  LEA R10, P0, R245.reuse, R0, 0x1 ;  /* 0x00000000f50a7211 */ /* 0x044fe400078008ff */
[----:B------:R-:W-:Y:S02]  /*1a80*/  SHF.R.S32.HI R6, RZ, 0x1f, R245 ;  /* 0x0000001fff067819 */ /* 0x000fe400000114f5 */
[C---:B------:R-:W-:Y:S02]  /*1a90*/  IADD3 R21, R245.reuse, 0x40, RZ ;  /* 0x00000040f5157810 */ /* 0x040fe40007ffe0ff */
[C---:B------:R-:W-:Y:S02]  /*1aa0*/  IADD3 R19, R245.reuse, 0x80, RZ ;  /* 0x00000080f5137810 */ /* 0x040fe40007ffe0ff */
[----:B------:R-:W-:-:S02]  /*1ab0*/  IADD3 R20, R245, 0x80, RZ ;  /* 0x00000080f5147810 */ /* 0x000fc40007ffe0ff */
[C---:B------:R-:W-:Y:S02]  /*1ac0*/  IADD3 R17, R245.reuse, 0xc0, RZ ;  /* 0x000000c0f5117810 */ /* 0x040fe40007ffe0ff */
[----:B------:R-:W-:Y:S02]  /*1ad0*/  IADD3 R18, R245, 0xc0, RZ ;  /* 0x000000c0f5127810 */ /* 0x000fe40007ffe0ff */
[----:B------:R-:W-:Y:S02]  /*1ae0*/  LEA R8, P2, R3, R0, 0x1 ;  /* 0x0000000003087211 */ /* 0x000fe400078408ff */
[----:B------:R-:W-:Y:S02]  /*1af0*/  LEA.HI.X R11, R245, R4, R6, 0x1, P0 ;  /* 0x00000004f50b7211 */ /* 0x000fe400000f0c06 */
        /* <DEDUP_REMOVED lines=15> */
.L_x_1468:
[----:B------:R-:W-:Y:S05]  /*1bf0*/  BSYNC B0 ;  /* 0x0000000000007941 */ /* 0x000fea0003800000 */
.L_x_1467:
[----:B------:R-:W-:Y:S05]  /*1c00*/  BRA.DIV ~URZ, `(.L_x_1469) ;  /* 0x00013d627f007947 */ /* 0x000fea000b800000 */
[----:B------:R1:W3:Y:S04]  /*1c10*/  SHFL.IDX PT, R4, R5, 0x3, 0x181f ;  /* 0x00781f0005047f89 */ /* 0x0002e800000e0000 */
[----:B--2---:R1:W2:Y:S02]  /*1c20*/  SHFL.IDX PT, R0, R13, 0x3, 0x181f ;  /* 0x00781f000d007f89 */ /* 0x0042a400000e0000 */
.L_x_1533:
[----:B-1----:R-:W-:Y:S01]  /*1c30*/  IADD3 R2, R12, 0x60, RZ ;  /* 0x000000600c027810 */ /* 0x002fe20007ffe0ff */
[----:B-----5:R-:W-:Y:S01]  /*1c40*/  IMAD.WIDE.U32 R164, R14, c[0x0][0x2b0], RZ ;  /* 0x0000ac000ea47a25 */ /* 0x020fe200078e00ff */
[----:B------:R-:W-:-:S02]  /*1c50*/  SHF.R.S32.HI R20, RZ, 0x1f, R245 ;  /* 0x0000001fff147819 */ /* 0x000fc400000114f5 */
[----:B------:R-:W-:Y:S02]  /*1c60*/  ISETP.GE.AND P0, PT, R2, R16, PT ;  /* 0x000000100200720c */ /* 0x000fe40003f06270 */
[C---:B------:R-:W-:Y:S01]  /*1c70*/  IADD3 R31, R245.reuse, 0x40, RZ ;  /* 0x00000040f51f7810 */ /* 0x040fe20007ffe0ff */
[----:B------:R1:W-:Y:S01]  /*1c80*/  STL.64 [R1+0x28], R164 ;  /* 0x000028a401007387 */ /* 0x0003e20000100a00 */
[C---:B------:R-:W-:Y:S02]  /*1c90*/  IADD3 R19, R245.reuse, 0x40, RZ ;  /* 0x00000040f5137810 */ /* 0x040fe40007ffe0ff */
[C---:B------:R-:W-:Y:S02]  /*1ca0*/  IADD3 R30, R245.reuse, 0x80, RZ ;  /* 0x00000080f51e7810 */ /* 0x040fe40007ffe0ff */
[----:B------:R-:W-:Y:S02]  /*1cb0*/  SHF.R.S32.HI R19, RZ, 0x1f, R19 ;  /* 0x0000001fff137819 */ /* 0x000fe40000011413 */
[----:B------:R-:W-:-:S02]  /*1cc0*/  IADD3 R18, R245, 0x80, RZ ;  /* 0x00000080f5127810 */ /* 0x000fc40007ffe0ff */
[C---:B------:R-:W-:Y:S02]  /*1cd0*/  IADD3 R29, R245.reuse, 0xc0, RZ ;  /* 0x000000c0f51d7810 */ /* 0x040fe40007ffe0ff */
[C---:B--2---:R-:W-:Y:S02]  /*1ce0*/  @!P0 LEA R10, P1, R245.reuse, R0, 0x1 ;  /* 0x00000000f50a8211 */ /* 0x044fe400078208ff */
[----:B------:R-:W-:Y:S02]  /*1cf0*/  SHF.R.S32.HI R18, RZ, 0x1f, R18 ;  /* 0x0000001fff127819 */ /* 0x000fe40000011412 */
[----:B---3--:R-:W-:Y:S02]  /*1d00*/  @!P0 LEA.HI.X R11, R245, R4, R20, 0x1, P1 ;  /* 0x00000004f50b8211 */ /* 0x008fe400008f0c14 */
[----:B------:R-:W-:Y:S02]  /*1d10*/  @!P0 LEA R8, P1, R31, R0, 0x1 ;  /* 0x000000001f088211 */ /* 0x000fe400078208ff */
[----:B------:R-:W-:Y:S01]  /*1d20*/  IADD3 R17, R245, 0xc0, RZ ;  /* 0x000000c0f5117810 */ /* 0x000fe20007ffe0ff */
[----:B------:R-:W-:Y:S01]  /*1d30*/  @!PT LDS RZ, [RZ] ;  /* 0x00000000fffff984 */ /* 0x000fe20000000800 */
[----:B------:R-:W-:Y:S01]  /*1d40*/  @!PT LDS RZ, [RZ] ;  /* 0x00000000fffff984 */ /* 0x000fe20000000800 */
[----:B------:R-:W-:Y:S01]  /*1d50*/  @!PT LDS RZ, [RZ] ;  /* 0x00000000fffff984 */ /* 0x000fe20000000800 */
[----:B------:R1:W-:Y:S01]  /*1d60*/  @!P0 LDGSTS.E.BYPASS.LTC128B.128 [R243+0x1b100], [R10.64], !P6 ;  /* 0x1b1000000af38fae */ /* 0x0003e2000f101d46 */
[----:B------:R-:W-:-:S02]  /*1d70*/  @!P0 LEA.HI.X R9, R31, R4, R19, 0x1, P1 ;  /* 0x000000041f098211 */ /* 0x000fc400008f0c13 */
[C---:B------:R-:W-:Y:S02]  /*1d80*/  @!P0 LEA R6, P1, R30.reuse, R0, 0x1 ;  /* 0x000000001e068211 */ /* 0x040fe400078208ff */
[----:B------:R-:W-:Y:S01]  /*1d90*/  SHF.R.S32.HI R17, RZ, 0x1f, R17 ;  /* 0x0000001fff117819 */ /* 0x000fe20000011411 */
[----:B------:R1:W-:Y:S01]  /*1da0*/  @!P0 LDGSTS.E.BYPASS.LTC128B.128 [R243+0x1f100], [R8.64], !P5 ;  /* 0x1f10000008f38fae */ /* 0x0003e2000e901d46 */
[----:B------:R-:W-:Y:S02]  /*1db0*/  @!P0 LEA.HI.X R7, R30, R4, R18, 0x1, P1 ;  /* 0x000000041e078211 */ /* 0x000fe400008f0c12 */
[C---:B------:R-:W-:Y:S02]  /*1dc0*/  @!P0 LEA R2, P1, R29.reuse, R0, 0x1 ;  /* 0x000000001d028211 */ /* 0x040fe400078208ff */
[----:B------:R-:W-:Y:S01]  /*1dd0*/  SHF.R.S32.HI R0, RZ, 0x1f, R14 ;  /* 0x0000001fff007819 */ /* 0x000fe2000001140e */
[----:B------:R1:W-:Y:S01]  /*1de0*/  @!P0 LDGSTS.E.BYPASS.LTC128B.128 [R243+0x23100], [R6.64], !P4 ;  /* 0x2310000006f38fae */ /* 0x0003e2000e101d46 */
[----:B------:R-:W-:-:S03]  /*1df0*/  @!P0 LEA.HI.X R3, R29, R4, R17, 0x1, P1 ;  /* 0x000000041d038211 */ /* 0x000fc600008f0c11 */
[----:B------:R-:W-:Y:S02]  /*1e00*/  IMAD R0, R0, c[0x0][0x2b0], RZ ;  /* 0x0000ac0000007a24 */ /* 0x000fe400078e02ff */
[----:B------:R1:W-:Y:S02]  /*1e10*/  @!P0 LDGSTS.E.BYPASS.LTC128B.128 [R243+0x27100], [R2.64], !P3 ;  /* 0x2710000002f38fae */ /* 0x0003e4000d901d46 */
[----:B------:R-:W-:Y:S02]  /*1e20*/  IMAD R0, R14, c[0x0][0x2b4], R0 ;  /* 0x0000ad000e007a24 */ /* 0x000fe400078e0200 */
[----:B------:R-:W0:Y:S01]  /*1e30*/  LDGDEPBAR ;  /* 0x00000000000079af */ /* 0x000e220000000000 */
[----:B------:R-:W-:Y:S01]  /*1e40*/  WARPSYNC 0xffffffff ;  /* 0xffffffff00007948 */ /* 0x000fe20003800000 */
[----:B------:R-:W-:-:S05]  /*1e50*/  IMAD.IADD R162, R165, 0x1, R0 ;  /* 0x00000001a5a27824 */ /* 0x000fca00078e0200 */
[----:B------:R1:W-:Y:S02]  /*1e60*/  STL [R1+0x38], R162 ;  /* 0x000038a201007387 */ /* 0x0003e40000100800 */
[----:B------:R-:W2:Y:S04]  /*1e70*/  LDL R168, [R1+0x4] ;  /* 0x0000040001a87983 */ /* 0x000ea80000100800 */
[----:B------:R-:W3:Y:S04]  /*1e80*/  LDL R163, [R1+0x10] ;  /* 0x0000100001a37983 */ /* 0x000ee80000100800 */
[----:B------:R-:W5:Y:S01]  /*1e90*/  LDL R166, [R1+0x18] ;  /* 0x0000180001a67983 */ /* 0x000f620000100800 */
[----:B-1----:R-:W-:Y:S02]  /*1ea0*/  IMAD.MOV.U32 R6, RZ, RZ, 0x60 ;  /* 0x00000060ff067424 */ /* 0x002fe400078e00ff */
[----:B------:R-:W-:Y:S01]  /*1eb0*/  IMAD.MOV.U32 R167, RZ, RZ, c[0x0][0x2b8] ;  /* 0x0000ae00ffa77624 */ /* 0x000fe200078e00ff */
[----:B----4-:R-:W4:Y:S01]  /*1ec0*/  LDL R21, [R1+0x48] ;  /* 0x0000480001157983 */ /* 0x010f220000100800 */
[----:B------:R-:W-:-:S03]  /*1ed0*/  IMAD.MOV.U32 R5, RZ, RZ, c[0x0][0x2ac] ;  /* 0x0000ab00ff057624 */ /* 0x000fc600078e00ff */
[----:B------:R-:W-:Y:S01]  /*1ee0*/  ISETP.NE.AND P1, PT, R167, 0x1, PT ;  /* 0x00000001a700780c */ /* 0x000fe20003f25270 */
[----:B------:R-:W-:Y:S02]  /*1ef0*/  IMAD R5, R5, c[0x0][0x1d0], RZ ;  /* 0x0000740005057a24 */ /* 0x000fe400078e02ff */
[----:B------:R-:W-:Y:S01]  /*1f00*/  IMAD.MOV.U32 R246, RZ, RZ, RZ ;  /* 0x000000fffff67224 */ /* 0x000fe200078e00ff */
[----:B------:R-:W-:Y:S01]  /*1f10*/  BAR.SYNC.DEFER_BLOCKING 0x0 ;  /* 0x0000000000007b1d */ /* 0x000fe20000010000 */
[----:B--2---:R-:W-:-:S04]  /*1f20*/  IMAD R154, R168, R6, -0x60 ;  /* 0xffffffa0a89a7424 */ /* 0x004fc800078e0206 */
[----:B---3--:R-:W-:-:S05]  /*1f30*/  IMAD.IADD R2, R163, 0x1, R154 ;  /* 0x00000001a3027824 */ /* 0x008fca00078e029a */
[C---:B------:R-:W-:Y:S01]  /*1f40*/  ISETP.GE.AND P0, PT, R2.reuse, R5, PT ;  /* 0x000000050200720c */ /* 0x040fe20003f06270 */
[----:B-----5:R-:W-:-:S03]  /*1f50*/  IMAD.IADD R2, R2, 0x1, R166 ;  /* 0x0000000102027824 */ /* 0x020fc600078e02a6 */
        /* <DEDUP_REMOVED lines=9> */
[----:B------:R-:W-:-:S04]  /*1ff0*/  IMAD.MOV R0, RZ, RZ, -R0 ;  /* 0x000000ffff007224 */ /* 0x000fc800078e0a00 */
[----:B------:R-:W-:Y:S01]  /*2000*/  IMAD R252, R0, c[0x0][0x2b8], R2 ;  /* 0x0000ae0000fc7a24 */ /* 0x000fe200078e0202 */
[----:B------:R-:W3:Y:S04]  /*2010*/  S2R R13, SR_TID.X ;  /* 0x00000000000d7919 */ /* 0x000ee80000002100 */
[----:B------:R-:W-:Y:S01]  /*2020*/  SHF.R.S32.HI R10, RZ, 0x1f, R252 ;  /* 0x0000001fff0a7819 */ /* 0x000fe200000114fc */
[----:B------:R-:W-:-:S04]  /*2030*/  IMAD.WIDE.U32 R2, R252, c[0x0][0x1e0], RZ ;  /* 0x00007800fc027a25 */ /* 0x000fc800078e00ff */
[----:B------:R-:W-:-:S04]  /*2040*/  IMAD R0, R10, c[0x0][0x1e0], RZ ;  /* 0x000078000a007a24 */ /* 0x000fc800078e02ff */
[----:B------:R-:W-:-:S04]  /*2050*/  IMAD R0, R252, c[0x0][0x1e4], R0 ;  /* 0x00007900fc007a24 */ /* 0x000fc800078e0200 */
[----:B------:R-:W-:Y:S02]  /*2060*/  IMAD.IADD R3, R3, 0x1, R0 ;  /* 0x0000000103037824 */ /* 0x000fe400078e0200 */
[----:B------:R-:W-:Y:S02]  /*2070*/  IMAD R0, R15, c[0x0][0x1e8], RZ ;  /* 0x00007a000f007a24 */ /* 0x000fe400078e02ff */
[----:B----4-:R-:W-:-:S04]  /*2080*/  IMAD.WIDE.U32 R160, R21, c[0x0][0x1e8], RZ ;  /* 0x00007a0015a07a25 */ /* 0x010fc800078e00ff */
[----:B------:R-:W-:Y:S01]  /*2090*/  IMAD R0, R21, c[0x0][0x1ec], R0 ;  /* 0x00007b0015007a24 */ /* 0x000fe200078e0200 */
[----:B---3--:R-:W-:-:S03]  /*20a0*/  SHF.R.S32.HI R7, RZ, 0x1f, R13 ;  /* 0x0000001fff077819 */ /* 0x008fc6000001140d */
[----:B------:R-:W-:Y:S01]  /*20b0*/  IMAD.IADD R159, R161, 0x1, R0 ;  /* 0x00000001a19f7824 */ /* 0x000fe200078e0200 */
[----:B------:R-:W-:Y:S01]  /*20c0*/  LEA.HI R7, R7, R13, RZ, 0x3 ;  /* 0x0000000d07077211 */ /* 0x000fe200078f18ff */
[----:B------:R-:W-:Y:S02]  /*20d0*/  IMAD.MOV.U32 R153, RZ, RZ, c[0x0][0x2ac] ;  /* 0x0000ab00ff997624 */ /* 0x000fe400078e00ff */
[----:B-1----:R-:W-:Y:S01]  /*20e0*/  IMAD R5, R168, -0x60, R6 ;  /* 0xffffffa0a8057824 */ /* 0x002fe200078e0206 */
[----:B------:R-:W-:-:S03]  /*20f0*/  SHF.R.S32.HI R7, RZ, 0x3, R7 ;  /* 0x00000003ff077819 */ /* 0x000fc60000011407 */
[----:B------:R-:W-:-:S05]  /*2100*/  IMAD R153, R153, c[0x0][0x1d0], R5 ;  /* 0x0000740099997a24 */ /* 0x000fca00078e0205 */
[----:B------:R-:W-:Y:S01]  /*2110*/  IADD3 R26, -R7, R153, RZ ;  /* 0x00000099071a7210 */ /* 0x000fe20007ffe1ff */
[----:B------:R-:W-:Y:S01]  /*2120*/  IMAD.WIDE.U32 R22, R21, c[0x0][0x210], RZ ;  /* 0x0000840015167a25 */ /* 0x000fe200078e00ff */
[----:B------:R-:W-:Y:S04]  /*2130*/  STL.64 [R1+0x20], R160 ;  /* 0x000020a001007387 */ /* 0x000fe80000100a00 */
[----:B------:R-:W-:Y:S04]  /*2140*/  STL [R1+0x1c], R159 ;  /* 0x00001c9f01007387 */ /* 0x000fe80000100800 */
[----:B------:R-:W-:Y:S01]  /*2150*/  STL.64 [R1+0x30], R22 ;  /* 0x0000301601007387 */ /* 0x000fe20000100a00 */
[----:B------:R-:W-:-:S02]  /*2160*/  IMAD.SHL.U32 R156, R31, 0x2, RZ ;  /* 0x000000021f9c7824 */ /* 0x000fc400078e00ff */
[C---:B------:R-:W-:Y:S01]  /*2170*/  IMAD.SHL.U32 R157, R30.reuse, 0x2, RZ ;  /* 0x000000021e9d7824 */ /* 0x040fe200078e00ff */
[C---:B------:R-:W-:Y:S01]  /*2180*/  SHF.L.U64.HI R132, R245.reuse, 0x1, R20 ;  /* 0x00000001f5847819 */ /* 0x040fe20000010214 */
[----:B------:R-:W-:Y:S01]  /*2190*/  IMAD.SHL.U32 R155, R245, 0x2, RZ ;  /* 0x00000002f59b7824 */ /* 0x000fe200078e00ff */
[----:B------:R-:W-:Y:S02]  /*21a0*/  SHF.L.U64.HI R133, R31, 0x1, R19 ;  /* 0x000000011f857819 */ /* 0x000fe40000010213 */
[----:B------:R-:W-:Y:S02]  /*21b0*/  SHF.L.U64.HI R134, R30, 0x1, R18 ;  /* 0x000000011e867819 */ /* 0x000fe40000010212 */
[----:B------:R-:W-:Y:S01]  /*21c0*/  IADD3 R135, R228, 0x20, RZ ;  /* 0x00000020e4877810 */ /* 0x000fe20007ffe0ff */
[C---:B------:R-:W-:Y:S01]  /*21d0*/  IMAD.SHL.U32 R158, R29.reuse, 0x2, RZ ;  /* 0x000000021d9e7824 */ /* 0x040fe200078e00ff */
[----:B------:R-:W-:Y:S02]  /*21e0*/  SHF.L.U64.HI R152, R29, 0x1, R17 ;  /* 0x000000011d987819 */ /* 0x000fe40000010211 */
[----:B--2---:R-:W-:Y:S01]  /*21f0*/  SHF.R.S32.HI R12, RZ, 0x1f, R246 ;  /* 0x0000001fff0c7819 */ /* 0x004fe200000114f6 */
[----:B------:R-:W-:-:S04]  /*2200*/  IMAD.WIDE.U32 R2, R246, c[0x0][0x1f0], R2 ;  /* 0x00007c00f6027a25 */ /* 0x000fc800078e0002 */
[----:B------:R-:W-:Y:S01]  /*2210*/  IMAD R4, R12, c[0x0][0x1f0], RZ ;  /* 0x00007c000c047a24 */ /* 0x000fe200078e02ff */
[----:B------:R-:W-:-:S03]  /*2220*/  IADD3 R0, P0, R2, R160, RZ ;  /* 0x000000a002007210 */ /* 0x000fc60007f1e0ff */
[----:B------:R-:W-:-:S05]  /*2230*/  IMAD R4, R246, c[0x0][0x1f4], R4 ;  /* 0x00007d00f6047a24 */ /* 0x000fca00078e0204 */
[----:B------:R-:W-:Y:S02]  /*2240*/  IADD3.X R2, R159, R3, R4, P0, !PT ;  /* 0x000000039f027210 */ /* 0x000fe400007fe404 */
[----:B------:R-:W-:-:S04]  /*2250*/  LEA R9, P0, R0, c[0x0][0x1c8], 0x1 ;  /* 0x0000720000097a11 */ /* 0x000fc800078008ff */
[----:B------:R-:W-:Y:S02]  /*2260*/  LEA.HI.X R13, R0, c[0x0][0x1cc], R2, 0x1, P0 ;  /* 0x00007300000d7a11 */ /* 0x000fe400000f0c02 */
[----:B------:R-:W1:Y:S01]  /*2270*/  SHFL.IDX PT, R0, R9, RZ, 0x181f ;  /* 0x00181fff09007589 */ /* 0x000e6200000e0000 */
[----:B------:R-:W-:-:S03]  /*2280*/  ISETP.GE.AND P0, PT, R26, 0x1, PT ;  /* 0x000000011a00780c */ /* 0x000fc60003f06270 */
[----:B------:R-:W2:Y:S04]  /*2290*/  SHFL.IDX PT, R2, R13, RZ, 0x181f ;  /* 0x00181fff0d027589 */ /* 0x000ea800000e0000 */
[----:B------:R-:W3:Y:S06]  /*22a0*/  SHFL.IDX PT, R8, R9, 0x1, 0x181f ;  /* 0x00381f0009087f89 */ /* 0x000eec00000e0000 */
[----:B------:R-:W-:-:S02]  /*22b0*/  @P0 ISETP.GE.AND P3, PT, R245, c[0x0][0x1d4], PT ;  /* 0x00007500f5000a0c */ /* 0x000fc40003f66270 */
[----:B------:R-:W-:Y:S01]  /*22c0*/  @P0 ISETP.GE.AND P4, PT, R31, c[0x0][0x1d4], PT ;  /* 0x000075001f000a0c */ /* 0x000fe20003f86270 */
[----:B------:R-:W4:Y:S01]  /*22d0*/  SHFL.IDX PT, R11, R13, 0x1, 0x181f ;  /* 0x00381f000d0b7f89 */ /* 0x000f2200000e0000 */
[-C--:B-1----:R-:W-:Y:S02]  /*22e0*/  @P0 LEA R4, P2, R245, R0.reuse, 0x1 ;  /* 0x00000000f5040211 */ /* 0x082fe400078408ff */
[----:B------:R-:W-:Y:S02]  /*22f0*/  @P0 LEA R6, P1, R31, R0, 0x1 ;  /* 0x000000001f060211 */ /* 0x000fe400078208ff */
[-C--:B--2---:R-:W-:Y:S02]  /*2300*/  @P0 LEA.HI.X R5, R245, R2.reuse, R20, 0x1, P2 ;  /* 0x00000002f5050211 */ /* 0x084fe400010f0c14 */
[----:B------:R-:W-:Y:S02]  /*2310*/  @P0 LEA.HI.X R7, R31, R2, R19, 0x1, P1 ;  /* 0x000000021f070211 */ /* 0x000fe400008f0c13 */
[----:B------:R-:W-:Y:S01]  /*2320*/  ISETP.GE.AND P1, PT, R26, 0x21, PT ;  /* 0x000000211a00780c */ /* 0x000fe20003f26270 */
[----:B------:R1:W-:Y:S01]  /*2330*/  @P0 LDGSTS.E.BYPASS.LTC128B.128 [R243+0xc100], [R4.64], !P3 ;  /* 0x0c10000004f30fae */ /* 0x0003e2000d901d46 */
[----:B------:R-:W-:-:S03]  /*2340*/  @P0 ISETP.GE.AND P5, PT, R30, c[0x0][0x1d4], PT ;  /* 0x000075001e000a0c */ /* 0x000fc60003fa6270 */
[----:B------:R2:W-:Y:S01]  /*2350*/  @P0 LDGSTS.E.BYPASS.LTC128B.128 [R243+0xf100], [R6.64], !P4 ;  /* 0x0f10000006f30fae */ /* 0x0005e2000e101d46 */
[----:B------:R-:W-:Y:S02]  /*2360*/  @P0 ISETP.GE.AND P4, PT, R29, c[0x0][0x1d4], PT ;  /* 0x000075001d000a0c */ /* 0x000fe40003f86270 */
[----:B-1----:R-:W-:-:S04]  /*2370*/  @P0 LEA R4, P2, R30, R0, 0x1 ;  /* 0x000000001e040211 */ /* 0x002fc800078408ff */
[----:B------:R-:W-:Y:S02]  /*2380*/  @P0 LEA.HI.X R5, R30, R2, R18, 0x1, P2 ;  /* 0x000000021e050211 */ /* 0x000fe400010f0c12 */
[----:B--2---:R-:W-:-:S03]  /*2390*/  @P0 LEA R6, P2, R29, R0, 0x1 ;  /* 0x000000001d060211 */ /* 0x004fc600078408ff */
[----:B------:R3:W-:Y:S01]  /*23a0*/  @P0 LDGSTS.E.BYPASS.LTC128B.128 [R243+0x12100], [R4.64], !P5 ;  /* 0x1210000004f30fae */ /* 0x0007e2000e901d46 */
[----:B------:R-:W-:Y:S02]  /*23b0*/  @P0 LEA.HI.X R7, R29, R2, R17, 0x1, P2 ;  /* 0x000000021d070211 */ /* 0x000fe400010f0c11 */
[----:B------:R-:W-:Y:S01]  /*23c0*/  @P1 ISETP.GE.AND P2, PT, R245, c[0x0][0x1d4], PT ;  /* 0x00007500f5001a0c */ /* 0x000fe20003f46270 */
[----:B------:R-:W-:Y:S02]  /*23d0*/  IMAD R0, R10, c[0x0][0x208], RZ ;  /* 0x000082000a007a24 */ /* 0x000fe400078e02ff */
[----:B------:R1:W-:Y:S01]  /*23e0*/  @P0 LDGSTS.E.BYPASS.LTC128B.128 [R243+0x15100], [R6.64], !P4 ;  /* 0x1510000006f30fae */ /* 0x0003e2000e101d46 */
[----:B------:R-:W-:Y:S01]  /*23f0*/  @P1 ISETP.GE.AND P4, PT, R31, c[0x0][0x1d4], PT ;  /* 0x000075001f001a0c */ /* 0x000fe20003f86270 */
[----:B------:R-:W-:Y:S02]  /*2400*/  IMAD.WIDE.U32 R2, R252, c[0x0][0x208], RZ ;  /* 0x00008200fc027a25 */ /* 0x000fe400078e00ff */
[----:B------:R-:W-:Y:S01]  /*2410*/  SHFL.IDX PT, R10, R13, 0x2, 0x181f ;  /* 0x00581f000d0a7f89 */ /* 0x000fe200000e0000 */
[----:B---3--:R-:W-:-:S04]  /*2420*/  @P1 LEA R4, P3, R245, R8, 0x1 ;  /* 0x00000008f5041211 */ /* 0x008fc800078608ff */
[----:B----4-:R-:W-:Y:S01]  /*2430*/  @P1 LEA.HI.X R5, R245, R11, R20, 0x1, P3 ;  /* 0x0000000bf5051211 */ /* 0x010fe200018f0c14 */
[----:B-1----:R-:W-:Y:S02]  /*2440*/  IMAD R7, R252, c[0x0][0x20c], R0 ;  /* 0x00008300fc077a24 */ /* 0x002fe400078e0200 */
[----:B------:R-:W1:Y:S01]  /*2450*/  SHFL.IDX PT, R0, R9, 0x2, 0x181f ;  /* 0x00581f0009007f89 */ /* 0x000e6200000e0000 */
[----:B------:R-:W-:-:S03]  /*2460*/  @P1 LEA R6, P0, R31, R8, 0x1 ;  /* 0x000000081f061211 */ /* 0x000fc600078008ff */
[----:B------:R2:W-:Y:S01]  /*2470*/  @P1 LDGSTS.E.BYPASS.LTC128B.128 [R243+0xd100], [R4.64], !P2 ;  /* 0x0d10000004f31fae */ /* 0x0005e2000d101d46 */
[----:B------:R-:W-:Y:S01]  /*2480*/  @P1 ISETP.GE.AND P2, PT, R30, c[0x0][0x1d4], PT ;  /* 0x000075001e001a0c */ /* 0x000fe20003f46270 */
[----:B------:R-:W-:Y:S01]  /*2490*/  IMAD.IADD R3, R3, 0x1, R7 ;  /* 0x0000000103037824 */ /* 0x000fe200078e0207 */
[----:B------:R-:W-:Y:S02]  /*24a0*/  @P1 LEA.HI.X R7, R31, R11, R19, 0x1, P0 ;  /* 0x0000000b1f071211 */ /* 0x000fe400000f0c13 */
[----:B------:R-:W-:-:S03]  /*24b0*/  ISETP.GE.AND P0, PT, R26, 0x41, PT ;  /* 0x000000411a00780c */ /* 0x000fc60003f06270 */
[----:B------:R3:W-:Y:S01]  /*24c0*/  @P1 LDGSTS.E.BYPASS.LTC128B.128 [R243+0x10100], [R6.64], !P4 ;  /* 0x1010000006f31fae */ /* 0x0007e2000e101d46 */
[----:B------:R-:W-:Y:S01]  /*24d0*/  @P1 ISETP.GE.AND P4, PT, R29, c[0x0][0x1d4], PT ;  /* 0x000075001d001a0c */ /* 0x000fe20003f86270 */
[----:B------:R-:W-:Y:S01]  /*24e0*/  IMAD.WIDE.U32 R2, R246, c[0x0][0x218], R2 ;  /* 0x00008600f6027a25 */ /* 0x000fe200078e0002 */
[----:B--2---:R-:W-:-:S04]  /*24f0*/  @P1 LEA R4, P3, R30, R8, 0x1 ;  /* 0x000000081e041211 */ /* 0x004fc800078608ff */
[----:B------:R-:W-:Y:S01]  /*2500*/  @P1 LEA.HI.X R5, R30, R11, R18, 0x1, P3 ;  /* 0x0000000b1e051211 */ /* 0x000fe200018f0c12 */
[----:B---3--:R-:W-:-:S04]  /*2510*/  IMAD R6, R15, c[0x0][0x210], RZ ;  /* 0x000084000f067a24 */ /* 0x008fc800078e02ff */
[----:B------:R2:W-:Y:S02]  /*2520*/  @P1 LDGSTS.E.BYPASS.LTC128B.128 [R243+0x13100], [R4.64], !P2 ;  /* 0x1310000004f31fae */ /* 0x0005e4000d101d46 */
[----:B--2---:R-:W-:Y:S01]  /*2530*/  IMAD R5, R21, c[0x0][0x214], R6 ;  /* 0x0000850015057a24 */ /* 0x004fe200078e0206 */
[----:B------:R-:W-:Y:S01]  /*2540*/  @P1 LEA R6, P3, R29, R8, 0x1 ;  /* 0x000000081d061211 */ /* 0x000fe200078608ff */
[----:B------:R-:W-:Y:S01]  /*2550*/  IMAD R8, R12, c[0x0][0x218], RZ ;  /* 0x000086000c087a24 */ /* 0x000fe200078e02ff */
[----:B-1----:R-:W-:Y:S02]  /*2560*/  @P0 LEA R4, P2, R245, R0, 0x1 ;  /* 0x00000000f5040211 */ /* 0x002fe400078408ff */
[----:B------:R-:W-:Y:S02]  /*2570*/  @P1 LEA.HI.X R7, R29, R11, R17, 0x1, P3 ;  /* 0x0000000b1d071211 */ /* 0x000fe400018f0c11 */
[----:B------:R-:W-:Y:S01]  /*2580*/  @P0 ISETP.GE.AND P3, PT, R245, c[0x0][0x1d4], PT ;  /* 0x00007500f5000a0c */ /* 0x000fe20003f66270 */
[----:B------:R-:W-:Y:S01]  /*2590*/  IMAD.IADD R9, R23, 0x1, R5 ;  /* 0x0000000117097824 */ /* 0x000fe200078e0205 */
[----:B------:R-:W-:Y:S01]  /*25a0*/  @P0 LEA.HI.X R5, R245, R10, R20, 0x1, P2 ;  /* 0x0000000af5050211 */ /* 0x000fe200010f0c14 */
[----:B------:R-:W-:Y:S01]  /*25b0*/  IMAD R8, R246, c[0x0][0x21c], R8 ;  /* 0x00008700f6087a24 */ /* 0x000fe200078e0208 */
[----:B------:R-:W-:Y:S01]  /*25c0*/  IADD3 R2, P2, R2, R22, RZ ;  /* 0x0000001602027210 */ /* 0x000fe20007f5e0ff */
[----:B------:R-:W1:Y:S03]  /*25d0*/  S2R R21, SR_TID.X ;  /* 0x0000000000157919 */ /* 0x000e660000002100 */
[----:B------:R-:W-:Y:S01]  /*25e0*/  IADD3.X R3, R9, R3, R8, P2, !PT ;  /* 0x0000000309037210 */ /* 0x000fe200017fe408 */
[----:B------:R2:W-:Y:S01]  /*25f0*/  @P1 LDGSTS.E.BYPASS.LTC128B.128 [R243+0x16100], [R6.64], !P4 ;  /* 0x1610000006f31fae */ /* 0x0005e2000e101d46 */
[----:B------:R-:W-:-:S02]  /*2600*/  @P0 LEA R8, P2, R31, R0, 0x1 ;  /* 0x000000001f080211 */ /* 0x000fc400078408ff */
[C---:B------:R-:W-:Y:S01]  /*2610*/  LEA R27, P1, R2.reuse, c[0x0][0x1f8], 0x1 ;  /* 0x00007e00021b7a11 */ /* 0x040fe200078208ff */
[----:B------:R3:W-:Y:S01]  /*2620*/  STL [R1+0x3c], R9 ;  /* 0x00003c0901007387 */ /* 0x0007e20000100800 */
[----:B------:R-:W-:Y:S02]  /*2630*/  @P0 ISETP.GE.AND P4, PT, R31, c[0x0][0x1d4], PT ;  /* 0x000075001f000a0c */ /* 0x000fe40003f86270 */
[----:B------:R-:W-:Y:S01]  /*2640*/  LEA.HI.X R28, R2, c[0x0][0x1fc], R3, 0x1, P1 ;  /* 0x00007f00021c7a11 */ /* 0x000fe200008f0c03 */
[----:B------:R4:W-:Y:S01]  /*2650*/  @P0 LDGSTS.E.BYPASS.LTC128B.128 [R243+0xe100], [R4.64], !P3 ;  /* 0x0e10000004f30fae */ /* 0x0009e2000d901d46 */
[----:B------:R-:W-:Y:S02]  /*2660*/  @P0 ISETP.GE.AND P1, PT, R29, c[0x0][0x1d4], PT ;  /* 0x000075001d000a0c */ /* 0x000fe40003f26270 */
[----:B--2---:R-:W-:Y:S02]  /*2670*/  @P0 LEA R6, P3, R30, R0, 0x1 ;  /* 0x000000001e060211 */ /* 0x004fe400078608ff */
[----:B---3--:R-:W-:-:S02]  /*2680*/  @P0 LEA.HI.X R9, R31, R10, R19, 0x1, P2 ;  /* 0x0000000a1f090211 */ /* 0x008fc400010f0c13 */
[C---:B------:R-:W-:Y:S02]  /*2690*/  @P0 ISETP.GE.AND P2, PT, R30.reuse, c[0x0][0x1d4], PT ;  /* 0x000075001e000a0c */ /* 0x040fe40003f46270 */
[----:B------:R-:W-:Y:S01]  /*26a0*/  @P0 LEA.HI.X R7, R30, R10, R18, 0x1, P3 ;  /* 0x0000000a1e070211 */ /* 0x000fe200018f0c12 */
[----:B------:R2:W-:Y:S01]  /*26b0*/  @P0 LDGSTS.E.BYPASS.LTC128B.128 [R243+0x11100], [R8.64], !P4 ;  /* 0x1110000008f30fae */ /* 0x0005e2000e101d46 */
[----:B----4-:R-:W-:-:S04]  /*26c0*/  @P0 LEA R4, P3, R29, R0, 0x1 ;  /* 0x000000001d040211 */ /* 0x010fc800078608ff */
[----:B------:R-:W-:Y:S02]  /*26d0*/  @P0 LEA.HI.X R5, R29, R10, R17, 0x1, P3 ;  /* 0x0000000a1d050211 */ /* 0x000fe400018f0c11 */
[----:B-1----:R-:W-:-:S03]  /*26e0*/  SHF.R.S32.HI R13, RZ, 0x1f, R21 ;  /* 0x0000001fff0d7819 */ /* 0x002fc60000011415 */
[----:B------:R1:W-:Y:S04]  /*26f0*/  @P0 LDGSTS.E.BYPASS.LTC128B.128 [R243+0x14100], [R6.64], !P2 ;  /* 0x1410000006f30fae */ /* 0x0003e8000d101d46 */
[----:B------:R1:W-:Y:S04]  /*2700*/  @P0 LDGSTS.E.BYPASS.LTC128B.128 [R243+0x17100], [R4.64], !P1 ;  /* 0x1710000004f30fae */ /* 0x0003e8000c901d46 */
[----:B------:R-:W0:Y:S01]  /*2710*/  LDGDEPBAR ;  /* 0x00000000000079af */ /* 0x000e220000000000 */
[----:B------:R-:W-:-:S03]  /*2720*/  LEA.HI R13, R13, R21, RZ, 0x3 ;  /* 0x000000150d0d7211 */ /* 0x000fc600078f18ff */
[----:B------:R-:W3:Y:S01]  /*2730*/  SHFL.IDX PT, R0, R27, RZ, 0x181f ;  /* 0x00181fff1b007589 */ /* 0x000ee200000e0000 */
[----:B------:R-:W-:-:S03]  /*2740*/  LOP3.LUT R13, R13, 0xfffffff8, RZ, 0xc0, !PT ;  /* 0xfffffff80d0d7812 */ /* 0x000fc600078ec0ff */
[----:B------:R-:W4:Y:S04]  /*2750*/  SHFL.IDX PT, R2, R28, RZ, 0x181f ;  /* 0x00181fff1c027589 */ /* 0x000f2800000e0000 */
[----:B--2---:R-:W2:Y:S01]  /*2760*/  SHFL.IDX PT, R8, R27, 0x1, 0x181f ;  /* 0x00381f001b087f89 */ /* 0x004ea200000e0000 */
[----:B------:R-:W-:-:S03]  /*2770*/  IMAD.IADD R13, R21, 0x1, -R13 ;  /* 0x00000001150d7824 */ /* 0x000fc600078e0a0d */
[----:B------:R-:W5:Y:S02]  /*2780*/  SHFL.IDX PT, R3, R28, 0x1, 0x181f ;  /* 0x00381f001c037f89 */ /* 0x000f6400000e0000 */
[----:B------:R-:W-:Y:S01]  /*2790*/  R2P PR, R13, 0x6 ;  /* 0x000000060d007804 */ /* 0x000fe20000000000 */
[----:B------:R-:W-:-:S04]  /*27a0*/  DEPBAR.LE SB0, 0x1 ;  /* 0x000080400000791a */ /* 0x000fc80000000000 */
[----:B------:R-:W-:-:S04]  /*27b0*/  DEPBAR.LE SB0, 0x0 ;  /* 0x000080000000791a */ /* 0x000fc80000000000 */
[----:B------:R-:W-:Y:S01]  /*27c0*/  BAR.SYNC.DEFER_BLOCKING 0x0 ;  /* 0x0000000000007b1d */ /* 0x000fe20000010000 */
[CC--:B---3--:R-:W-:Y:S02]  /*27d0*/  IADD3 R20, P0, R0.reuse, R156.reuse, RZ ;  /* 0x0000009c00147210 */ /* 0x0c8fe40007f1e0ff */
[----:B------:R-:W-:Y:S02]  /*27e0*/  IADD3 R18, P4, R0, R157, RZ ;  /* 0x0000009d00127210 */ /* 0x000fe40007f9e0ff */
[----:B------:R-:W-:Y:S01]  /*27f0*/  @P1 IADD3 R135, R228, -0x20, RZ ;  /* 0xffffffe0e4871810 */ /* 0x000fe20007ffe0ff */
[----:B----4-:R-:W-:Y:S01]  /*2800*/  IMAD.X R21, R2, 0x1, R133, P0 ;  /* 0x0000000102157824 */ /* 0x010fe200000e0685 */
[----:B--2---:R-:W-:Y:S01]  /*2810*/  IADD3 R10, P1, R8, R155, RZ ;  /* 0x0000009b080a7210 */ /* 0x004fe20007f3e0ff */
[----:B------:R-:W-:Y:S01]  /*2820*/  IMAD.X R19, R2, 0x1, R134, P4 ;  /* 0x0000000102137824 */ /* 0x000fe200020e0686 */
[----:B------:R-:W-:Y:S02]  /*2830*/  IADD3 R24, P0, R8, R156, RZ ;  /* 0x0000009c08187210 */ /* 0x000fe40007f1e0ff */
[----:B------:R-:W-:-:S02]  /*2840*/  ISETP.GE.AND P5, PT, R245, c[0x0][0x1d4], PT ;  /* 0x00007500f5007a0c */ /* 0x000fc40003fa6270 */
[----:B------:R-:W-:Y:S01]  /*2850*/  ISETP.GE.AND P4, PT, R31, c[0x0][0x1d4], PT ;  /* 0x000075001f007a0c */ /* 0x000fe20003f86270 */
[C---:B-----5:R-:W-:Y:S01]  /*2860*/  IMAD.X R11, R3.reuse, 0x1, R132, P1 ;  /* 0x00000001030b7824 */ /* 0x060fe200008e0684 */
[----:B------:R-:W-:Y:S01]  /*2870*/  IADD3 R22, P3, R0, R155, RZ ;  /* 0x0000009b00167210 */ /* 0x000fe20007f7e0ff */
[----:B------:R-:W-:Y:S01]  /*2880*/  IMAD.X R25, R3, 0x1, R133, P0 ;  /* 0x0000000103197824 */ /* 0x000fe200000e0685 */
[C---:B------:R-:W-:Y:S02]  /*2890*/  ISETP.LT.OR P1, PT, R26.reuse, 0x1, P5 ;  /* 0x000000011a00780c */ /* 0x040fe40002f21670 */
[----:B------:R-:W-:Y:S02]  /*28a0*/  ISETP.LT.OR P0, PT, R26, 0x1, P4 ;  /* 0x000000011a00780c */ /* 0x000fe40002701670 */
[----:B------:R-:W-:Y:S02]  /*28b0*/  IADD3.X R23, R2, R132, RZ, P3, !PT ;  /* 0x0000008402177210 */ /* 0x000fe40001ffe4ff */
[----:B------:R-:W-:Y:S01]  /*28c0*/  IADD3 R16, P3, R0, R158, RZ ;  /* 0x0000009e00107210 */ /* 0x000fe20007f7e0ff */
[----:B-1----:R-:W-:Y:S04]  /*28d0*/  LDSM.16.M88.4 R4, [R239] ;  /* 0x00000000ef04783b */ /* 0x002fe80000000200 */
[----:B------:R-:W-:Y:S01]  /*28e0*/  IMAD.X R17, R2, 0x1, R152, P3 ;  /* 0x0000000102117824 */ /* 0x000fe200018e0698 */
[----:B------:R-:W-:Y:S01]  /*28f0*/  ISETP.GE.AND P3, PT, R30, c[0x0][0x1d4], PT ;  /* 0x000075001e007a0c */ /* 0x000fe20003f66270 */
[----:B------:R-:W-:Y:S04]  /*2900*/  LDSM.16.M88.4 R40, [R228] ;  /* 0x00000000e428783b */ /* 0x000fe80000000200 */
[----:B------:R-:W-:Y:S04]  /*2910*/  LDSM.16.M88.4 R32, [R228+0x800] ;  /* 0x00080000e420783b */ /* 0x000fe80000000200 */
[----:B------:R-:W-:Y:S04]  /*2920*/  LDSM.16.M88.4 R44, [R228+0x1000] ;  /* 0x00100000e42c783b */ /* 0x000fe80000000200 */
[----:B------:R-:W-:Y:S04]  /*2930*/  LDSM.16.M88.4 R52, [R228+0x1800] ;  /* 0x00180000e434783b */ /* 0x000fe80000000200 */
[----:B------:R-:W-:Y:S04]  /*2940*/  LDSM.16.M88.4 R60, [R228+0x2000] ;  /* 0x00200000e43c783b */ /* 0x000fe80000000200 */
[----:B------:R-:W-:Y:S04]  /*2950*/  LDSM.16.M88.4 R72, [R228+0x2800] ;  /* 0x00280000e448783b */ /* 0x000fe80000000200 */
[----:B------:R-:W-:Y:S04]  /*2960*/  LDSM.16.M88.4 R12, [R240] ;  /* 0x00000000f00c783b */ /* 0x000fe80000000200 */
[----:B------:R-:W-:Y:S04]  /*2970*/  LDSM.16.M88.4 R64, [R135] ;  /* 0x000000008740783b */ /* 0x000fe80000000200 */
[----:B------:R-:W-:Y:S04]  /*2980*/  LDSM.16.M88.4 R68, [R135+0x800] ;  /* 0x000800008744783b */ /* 0x000fe80000000200 */
[----:B------:R-:W-:Y:S04]  /*2990*/  LDSM.16.M88.4 R76, [R135+0x1000] ;  /* 0x00100000874c783b */ /* 0x000fe80000000200 */
[----:B------:R-:W-:Y:S04]  /*29a0*/  LDSM.16.M88.4 R92, [R135+0x1800] ;  /* 0x00180000875c783b */ /* 0x000fe80000000200 */
[----:B------:R-:W-:Y:S04]  /*29b0*/  LDSM.16.M88.4 R96, [R135+0x2000] ;  /* 0x002000008760783b */ /* 0x000fe80000000200 */
[----:B------:R-:W-:Y:S04]  /*29c0*/  LDSM.16.M88.4 R112, [R135+0x2800] ;  /* 0x002800008770783b */ /* 0x000fe80000000200 */
[----:B------:R-:W-:Y:S01]  /*29d0*/  @!PT LDS RZ, [RZ] ;  /* 0x00000000fffff984 */ /* 0x000fe20000000800 */
[----:B------:R-:W-:Y:S01]  /*29e0*/  @!PT LDS RZ, [RZ] ;  /* 0x00000000fffff984 */ /* 0x000fe20000000800 */
[----:B------:R-:W-:Y:S01]  /*29f0*/  @!PT LDS RZ, [RZ] ;  /* 0x00000000fffff984 */ /* 0x000fe20000000800 */
[----:B------:R1:W-:Y:S04]  /*2a00*/  LDGSTS.E.BYPASS.LTC128B.128 [R243+0x100], [R22.64], !P1 ;  /* 0x0010000016f37fae */ /* 0x0003e8000c901d46 */
[----:B------:R1:W-:Y:S01]  /*2a10*/  LDGSTS.E.BYPASS.LTC128B.128 [R243+0x3100], [R20.64], !P0 ;  /* 0x0310000014f37fae */ /* 0x0003e2000c101d46 */
[----:B------:R-:W-:-:S02]  /*2a20*/  ISETP.LT.OR P0, PT, R26, 0x1, P3 ;  /* 0x000000011a00780c */ /* 0x000fc40001f01670 */
[----:B------:R-:W-:-:S11]  /*2a30*/  ISETP.GE.AND P1, PT, R29, c[0x0][0x1d4], PT ;  /* 0x000075001d007a0c */ /* 0x000fd60003f26270 */
[----:B------:R2:W-:Y:S01]  /*2a40*/  LDGSTS.E.BYPASS.LTC128B.128 [R243+0x6100], [R18.64], !P0 ;  /* 0x0610000012f37fae */ /* 0x0005e2000c101d46 */
[----:B------:R-:W-:-:S13]  /*2a50*/  ISETP.LT.OR P0, PT, R26, 0x1, P1 ;  /* 0x000000011a00780c */ /* 0x000fda0000f01670 */
[----:B------:R3:W-:Y:S04]  /*2a60*/  LDGSTS.E.BYPASS.LTC128B.128 [R243+0x9100], [R16.64], !P0 ;  /* 0x0910000010f37fae */ /* 0x0007e8000c101d46 */
[----:B------:R-:W4:Y:S01]  /*2a70*/  SHFL.IDX PT, R0, R27, 0x2, 0x181f ;  /* 0x00581f001b007f89 */ /* 0x000f2200000e0000 */
[----:B---3--:R-:W-:-:S05]  /*2a80*/  IADD3 R16, P0, R8, R157, RZ ;  /* 0x0000009d08107210 */ /* 0x008fca0007f1e0ff */
[----:B------:R-:W-:Y:S01]  /*2a90*/  IMAD.X R17, R3, 0x1, R134, P0 ;  /* 0x0000000103117824 */ /* 0x000fe200000e0686 */
[----:B------:R-:W-:Y:S01]  /*2aa0*/  ISETP.LT.OR P0, PT, R26, 0x21, P5 ;  /* 0x000000211a00780c */ /* 0x000fe20002f01670 */
[----:B------:R-:W3:-:S12]  /*2ab0*/  SHFL.IDX PT, R2, R28, 0x2, 0x181f ;  /* 0x00581f001c027f89 */ /* 0x000ed800000e0000 */
[----:B------:R5:W-:Y:S02]  /*2ac0*/  LDGSTS.E.BYPASS.LTC128B.128 [R243+0x1100], [R10.64], !P0 ;  /* 0x011000000af37fae */ /* 0x000be4000c101d46 */
[----:B-----5:R-:W-:-:S05]  /*2ad0*/  IADD3 R10, P0, R8, R158, RZ ;  /* 0x0000009e080a7210 */ /* 0x020fca0007f1e0ff */
[----:B------:R-:W-:Y:S01]  /*2ae0*/  IMAD.X R11, R3, 0x1, R152, P0 ;  /* 0x00000001030b7824 */ /* 0x000fe200000e0698 */
[----:B------:R-:W-:-:S13]  /*2af0*/  ISETP.LT.OR P0, PT, R26, 0x21, P4 ;  /* 0x000000211a00780c */ /* 0x000fda0002701670 */
[----:B------:R5:W-:Y:S01]  /*2b00*/  LDGSTS.E.BYPASS.LTC128B.128 [R243+0x4100], [R24.64], !P0 ;  /* 0x0410000018f37fae */ /* 0x000be2000c101d46 */
[----:B----4-:R-:W-:-:S04]  /*2b10*/  IADD3 R8, P0, R0, R155, RZ ;  /* 0x0000009b00087210 */ /* 0x010fc80007f1e0ff */
[----:B---3--:R-:W-:Y:S02]  /*2b20*/  IADD3.X R9, R2, R132, RZ, P0, !PT ;  /* 0x0000008402097210 */ /* 0x008fe400007fe4ff */
[----:B------:R-:W-:-:S13]  /*2b30*/  ISETP.LT.OR P0, PT, R26, 0x21, P3 ;  /* 0x000000211a00780c */ /* 0x000fda0001f01670 */
[----:B------:R3:W-:Y:S01]  /*2b40*/  LDGSTS.E.BYPASS.LTC128B.128 [R243+0x7100], [R16.64], !P0 ;  /* 0x0710000010f37fae */ /* 0x0007e2000c101d46 */
[----:B------:R-:W-:Y:S01]  /*2b50*/  HMMA.16816.F32.BF16 R48, R4, R40, RZ ;  /* 0x000000280430723c */ /* 0x000fe200000418ff */
[----:B---3--:R-:W-:-:S05]  /*2b60*/  IADD3 R16, P0, R0, R156, RZ ;  /* 0x0000009c00107210 */ /* 0x008fca0007f1e0ff */
[----:B------:R-:W-:Y:S01]  /*2b70*/  IMAD.X R17, R2, 0x1, R133, P0 ;  /* 0x0000000102117824 */ /* 0x000fe200000e0685 */
[----:B------:R-:W-:Y:S01]  /*2b80*/  ISETP.LT.OR P0, PT, R26, 0x21, P1 ;  /* 0x000000211a00780c */ /* 0x000fe20000f01670 */
[C---:B------:R-:W-:Y:S11]  /*2b90*/  HMMA.16816.F32.BF16 R40, R4.reuse, R42, RZ ;  /* 0x0000002a0428723c */ /* 0x040ff600000418ff */
[----:B------:R-:W-:Y:S01]  /*2ba0*/  @!UPT UIADD3 URZ, URZ, URZ, URZ ;  /* 0x0000003f3f3ff290 */ /* 0x000fe2000fffe03f */
[----:B------:R3:W-:Y:S01]  /*2bb0*/  LDGSTS.E.BYPASS.LTC128B.128 [R243+0xa100], [R10.64], !P0 ;  /* 0x0a1000000af37fae */ /* 0x0007e2000c101d46 */
[C---:B------:R-:W-:Y:S08]  /*2bc0*/  HMMA.16816.F32.BF16 R28, R4.reuse, R44, RZ ;  /* 0x0000002c041c723c */ /* 0x040ff000000418ff */
[C---:B-1----:R-:W-:Y:S08]  /*2bd0*/  HMMA.16816.F32.BF16 R20, R4.reuse, R46, RZ ;  /* 0x0000002e0414723c */ /* 0x042ff000000418ff */
[----:B------:R-:W-:Y:S01]  /*2be0*/  HMMA.16816.F32.BF16 R36, R4, R32, RZ ;  /* 0x000000200424723c */ /* 0x000fe200000418ff */
[----:B---3--:R-:W-:-:S07]  /*2bf0*/  IADD3 R10, P0, R0, R157, RZ ;  /* 0x0000009d000a7210 */ /* 0x008fce0007f1e0ff */
[----:B------:R-:W-:Y:S01]  /*2c00*/  HMMA.16816.F32.BF16 R44, R4, R52, RZ ;  /* 0x00000034042c723c */ /* 0x000fe200000418ff */
[----:B------:R-:W-:Y:S01]  /*2c10*/  IMAD.X R11, R2, 0x1, R134, P0 ;  /* 0x00000001020b7824 */ /* 0x000fe200000e0686 */
[----:B------:R-:W-:-:S06]  /*2c20*/  ISETP.LT.OR P0, PT, R26, 0x41, P5 ;  /* 0x000000411a00780c */ /* 0x000fcc0002f01670 */
[----:B------:R-:W-:Y:S01]  /*2c30*/  HMMA.16816.F32.BF16 R32, R4, R34, RZ ;  /* 0x000000220420723c */ /* 0x000fe200000418ff */
[C---:B------:R-:W-:Y:S01]  /*2c40*/  ISETP.LT.OR P4, PT, R26.reuse, 0x41, P4 ;  /* 0x000000411a00780c */ /* 0x040fe20002781670 */
[----:B------:R-:W-:Y:S01]  /*2c50*/  IMAD.MOV.U32 R3, RZ, RZ, 0x40 ;  /* 0x00000040ff037424 */ /* 0x000fe200078e00ff */
[C---:B------:R-:W-:Y:S02]  /*2c60*/  ISETP.LT.OR P3, PT, R26.reuse, 0x41, P3 ;  /* 0x000000411a00780c */ /* 0x040fe40001f61670 */
[----:B------:R-:W-:-:S03]  /*2c70*/  ISETP.LT.OR P1, PT, R26, 0x41, P1 ;  /* 0x000000411a00780c */ /* 0x000fc60000f21670 */
[C---:B------:R-:W-:Y:S01]  /*2c80*/  HMMA.16816.F32.BF16 R84, R4.reuse, R72, RZ ;  /* 0x000000480454723c */ /* 0x040fe200000418ff */
[----:B------:R1:W-:Y:S05]  /*2c90*/  LDGSTS.E.BYPASS.LTC128B.128 [R243+0x2100], [R8.64], !P0 ;  /* 0x0210000008f37fae */ /* 0x0003ea000c101d46 */
[----:B------:R2:W-:Y:S02]  /*2ca0*/  LDGSTS.E.BYPASS.LTC128B.128 [R243+0x5100], [R16.64], !P4 ;  /* 0x0510000010f37fae */ /* 0x0005e4000e101d46 */
[C---:B------:R-:W-:Y:S02]  /*2cb0*/  HMMA.16816.F32.BF16 R52, R4.reuse, R54, RZ ;  /* 0x000000360434723c */ /* 0x040fe400000418ff */
[----:B------:R1:W-:Y:S06]  /*2cc0*/  LDGSTS.E.BYPASS.LTC128B.128 [R243+0x8100], [R10.64], !P3 ;  /* 0x081000000af37fae */ /* 0x0003ec000d901d46 */
[C---:B------:R-:W-:Y:S08]  /*2cd0*/  HMMA.16816.F32.BF16 R56, R4.reuse, R60, RZ ;  /* 0x0000003c0438723c */ /* 0x040ff000000418ff */
[C---:B------:R-:W-:Y:S08]  /*2ce0*/  HMMA.16816.F32.BF16 R80, R4.reuse, R62, RZ ;  /* 0x0000003e0450723c */ /* 0x040ff000000418ff */
[----:B------:R-:W-:Y:S07]  /*2cf0*/  HMMA.16816.F32.BF16 R72, R4, R74, RZ ;  /* 0x0000004a0448723c */ /* 0x000fee00000418ff */
[----:B------:R-:W-:-:S02]  /*2d00*/  IADD3 R4, P0, R0, R158, RZ ;  /* 0x0000009e00047210 */ /* 0x000fc40007f1e0ff */
[----:B------:R-:W-:-:S03]  /*2d10*/  SEL R0, R3, 0xffffffc0, !P2 ;  /* 0xffffffc003007807 */ /* 0x000fc60005000000 */
[----:B------:R-:W-:Y:S02]  /*2d20*/  IMAD.X R5, R2, 0x1, R152, P0 ;  /* 0x0000000102057824 */ /* 0x000fe400000e0698 */
[----:B------:R-:W-:Y:S01]  /*2d30*/  IMAD.IADD R230, R228, 0x1, R0 ;  /* 0x00000001e4e67824 */ /* 0x000fe200078e0200 */
[C---:B------:R-:W-:Y:S02]  /*2d40*/  HMMA.16816.F32.BF16 R108, R12.reuse, R64, R48 ;  /* 0x000000400c6c723c */ /* 0x040fe40000041830 */
[----:B------:R3:W-:Y:S04]  /*2d50*/  LDGSTS.E.BYPASS.LTC128B.128 [R243+0xb100], [R4.64], !P1 ;  /* 0x0b10000004f37fae */ /* 0x0007e8000c901d46 */
[----:B-1----:R-:W-:Y:S02]  /*2d60*/  LDSM.16.M88.4 R8, [R242] ;  /* 0x00000000f208783b */ /* 0x002fe40000000200 */
[C---:B------:R-:W-:Y:S02]  /*2d70*/  HMMA.16816.F32.BF16 R104, R12.reuse, R66, R40 ;  /* 0x000000420c68723c */ /* 0x040fe40000041828 */
[----:B------:R-:W1:Y:S04]  /*2d80*/  LDSM.16.M88.4 R40, [R230+0x800] ;  /* 0x00080000e628783b */ /* 0x000e680000000200 */
[----:B------:R-:W-:Y:S02]  /*2d90*/  LDSM.16.M88.4 R100, [R230+0x2800] ;  /* 0x00280000e664783b */ /* 0x000fe40000000200 */
[----:B------:R-:W-:Y:S02]  /*2da0*/  HMMA.16816.F32.BF16 R88, R12, R68, R36 ;  /* 0x000000440c58723c */ /* 0x000fe40000041824 */
[----:B------:R-:W-:Y:S01]  /*2db0*/  LDSM.16.M88.4 R36, [R230+0x1000] ;  /* 0x00100000e624783b */ /* 0x000fe20000000200 */
[----:B------:R-:W-:-:S03]  /*2dc0*/  IADD3 R2, R135, 0x9000, RZ ;  /* 0x0000900087027810 */ /* 0x000fc60007ffe0ff */
[----:B------:R-:W-:Y:S02]  /*2dd0*/  LDSM.16.M88.4 R120, [R228+0x4000] ;  /* 0x00400000e478783b */ /* 0x000fe40000000200 */
[C---:B------:R-:W-:Y:S02]  /*2de0*/  HMMA.16816.F32.BF16 R48, R12.reuse, R92, R44 ;  /* 0x0000005c0c30723c */ /* 0x040fe4000004182c */
[----:B------:R-:W4:Y:S04]  /*2df0*/  LDSM.16.M88.4 R44, [R230] ;  /* 0x00000000e62c783b */ /* 0x000f280000000200 */
[----:B---3--:R-:W-:Y:S02]  /*2e00*/  LDSM.16.M88.4 R4, [R241] ;  /* 0x00000000f104783b */ /* 0x008fe40000000200 */
[C---:B------:R-:W-:Y:S02]  /*2e10*/  HMMA.16816.F32.BF16 R68, R12.reuse, R70, R32 ;  /* 0x000000460c44723c */ /* 0x040fe40000041820 */
[----:B------:R-:W3:Y:S04]  /*2e20*/  LDSM.16.M88.4 R32, [R230+0x1800] ;  /* 0x00180000e620783b */ /* 0x000ee80000000200 */
[----:B------:R-:W-:Y:S02]  /*2e30*/  LDSM.16.M88.4 R144, [R135+0x9000] ;  /* 0x009000008790783b */ /* 0x000fe40000000200 */
[----:B------:R-:W-:Y:S02]  /*2e40*/  HMMA.16816.F32.BF16 R64, R12, R76, R28 ;  /* 0x0000004c0c40723c */ /* 0x000fe4000004181c */
[----:B------:R-:W1:Y:S01]  /*2e50*/  LDSM.16.M88.4 R28, [R230+0x2000] ;  /* 0x00200000e61c783b */ /* 0x000e620000000200 */
[----:B------:R-:W-:-:S03]  /*2e60*/  IMAD.IADD R229, R2, 0x1, R0 ;  /* 0x0000000102e57824 */ /* 0x000fc600078e0200 */
[----:B------:R-:W-:Y:S02]  /*2e70*/  LDSM.16.M88.4 R148, [R230+0x9000] ;  /* 0x00900000e694783b */ /* 0x000fe40000000200 */
[C---:B------:R-:W-:Y:S02]  /*2e80*/  HMMA.16816.F32.BF16 R60, R12.reuse, R78, R20 ;  /* 0x0000004e0c3c723c */ /* 0x040fe40000041814 */
[----:B------:R-:W1:Y:S04]  /*2e90*/  LDSM.16.M88.4 R116, [R229+-0x8800] ;  /* 0xff780000e574783b */ /* 0x000e680000000200 */
[----:B------:R-:W-:Y:S02]  /*2ea0*/  LDSM.16.M88.4 R124, [R229+-0x8000] ;  /* 0xff800000e57c783b */ /* 0x000fe40000000200 */
[C---:B------:R-:W-:Y:S02]  /*2eb0*/  HMMA.16816.F32.BF16 R20, R12.reuse, R96, R56 ;  /* 0x000000600c14723c */ /* 0x040fe40000041838 */
[----:B------:R-:W-:Y:S04]  /*2ec0*/  LDSM.16.M88.4 R136, [R229+-0x2800] ;  /* 0xffd80000e588783b */ /* 0x000fe80000000200 */
[----:B------:R-:W-:Y:S02]  /*2ed0*/  LDSM.16.M88.4 R128, [R135+0x9800] ;  /* 0x009800008780783b */ /* 0x000fe40000000200 */
[C---:B--2---:R-:W-:Y:S02]  /*2ee0*/  HMMA.16816.F32.BF16 R16, R12.reuse, R98, R80 ;  /* 0x000000620c10723c */ /* 0x044fe40000041850 */
[----:B------:R-:W-:Y:S04]  /*2ef0*/  LDSM.16.M88.4 R140, [R229] ;  /* 0x00000000e58c783b */ /* 0x000fe80000000200 */
[----:B------:R-:W0:Y:S02]  /*2f00*/  LDGDEPBAR ;  /* 0x00000000000079af */ /* 0x000e240000000000 */
[C---:B-----5:R-:W-:Y:S02]  /*2f10*/  HMMA.16816.F32.BF16 R24, R12.reuse, R94, R52 ;  /* 0x0000005e0c18723c */ /* 0x060fe40000041834 */
[----:B------:R-:W2:Y:S04]  /*2f20*/  LDSM.16.M88.4 R92, [R229+-0x9000] ;  /* 0xff700000e55c783b */ /* 0x000ea80000000200 */
[----:B------:R-:W-:Y:S02]  /*2f30*/  LDSM.16.M88.4 R52, [R229+-0x7000] ;  /* 0xff900000e534783b */ /* 0x000fe40000000200 */
[C---:B------:R-:W-:Y:S08]  /*2f40*/  HMMA.16816.F32.BF16 R96, R12.reuse, R112, R84 ;  /* 0x000000700c60723c */ /* 0x040ff00000041854 */
[----:B------:R-:W-:Y:S01]  /*2f50*/  HMMA.16816.F32.BF16 R12, R12, R114, R72 ;  /* 0x000000720c0c723c */ /* 0x000fe20000041848 */
[----:B------:R-:W-:Y:S07]  /*2f60*/  LDSM.16.M88.4 R112, [R228+0x3800] ;  /* 0x00380000e470783b */ /* 0x000fee0000000200 */
[C---:B-1----:R-:W-:Y:S08]  /*2f70*/  HMMA.16816.F32.BF16 R80, R8.reuse, R42, R68 ;  /* 0x0000002a0850723c */ /* 0x042ff00000041844 */
[C---:B----4-:R-:W-:Y:S01]  /*2f80*/  HMMA.16816.F32.BF16 R76, R8.reuse, R44, R108 ;  /* 0x0000002c084c723c */ /* 0x050fe2000004186c */
[----:B------:R-:W1:Y:S07]  /*2f90*/  LDSM.16.M88.4 R108, [R229+-0x7800] ;  /* 0xff880000e56c783b */ /* 0x000e6e0000000200 */
[C---:B------:R-:W-:Y:S08]  /*2fa0*/  HMMA.16816.F32.BF16 R68, R8.reuse, R36, R64 ;  /* 0x000000240844723c */ /* 0x040ff00000041840 */
[C---:B---3--:R-:W-:Y:S01]  /*2fb0*/  HMMA.16816.F32.BF16 R64, R8.reuse, R32, R48 ;  /* 0x000000200840723c */ /* 0x048fe20000041830 */
[----:B------:R-:W3:Y:S07]  /*2fc0*/  LDSM.16.M88.4 R48, [R229+-0x6800] ;  /* 0xff980000e530783b */ /* 0x000eee0000000200 */
[C---:B------:R-:W-:Y:S08]  /*2fd0*/  HMMA.16816.F32.BF16 R84, R8.reuse, R46, R104 ;  /* 0x0000002e0854723c */ /* 0x040ff00000041868 */
[C---:B------:R-:W-:Y:S01]  /*2fe0*/  HMMA.16816.F32.BF16 R72, R8.reuse, R38, R60 ;  /* 0x000000260848723c */ /* 0x040fe2000004183c */
[----:B------:R-:W-:Y:S07]  /*2ff0*/  LDSM.16.M88.4 R36, [R228+0x3000] ;  /* 0x00300000e424783b */ /* 0x000fee0000000200 */
[C---:B------:R-:W-:Y:S08]  /*3000*/  HMMA.16816.F32.BF16 R88, R8.reuse, R40, R88 ;  /* 0x000000280858723c */ /* 0x040ff00000041858 */
[C---:B------:R-:W-:Y:S08]  /*3010*/  HMMA.16816.F32.BF16 R60, R8.reuse, R34, R24 ;  /* 0x00000022083c723c */ /* 0x040ff00000041818 */
[C---:B------:R-:W-:Y:S08]  /*3020*/  HMMA.16816.F32.BF16 R56, R8.reuse, R28, R20 ;  /* 0x0000001c0838723c */ /* 0x040ff00000041814 */
[C---:B------:R-:W-:Y:S01]  /*3030*/  HMMA.16816.F32.BF16 R44, R8.reuse, R30, R16 ;  /* 0x0000001e082c723c */ /* 0x040fe20000041810 */
[----:B------:R-:W4:Y:S07]  /*3040*/  LDSM.16.M88.4 R16, [R239+0x4000] ;  /* 0x00400000ef10783b */ /* 0x000f2e0000000200 */
[C---:B------:R-:W-:Y:S08]  /*3050*/  HMMA.16816.F32.BF16 R40, R8.reuse, R100, R96 ;  /* 0x000000640828723c */ /* 0x040ff00000041860 */
[----:B------:R-:W-:Y:S08]  /*3060*/  HMMA.16816.F32.BF16 R32, R8, R102, R12 ;  /* 0x000000660820723c */ /* 0x000ff0000004180c */
[C---:B------:R-:W-:Y:S08]  /*3070*/  HMMA.16816.F32.BF16 R12, R4.reuse, R118, R80 ;  /* 0x00000076040c723c */ /* 0x040ff00000041850 */
[C---:B--2---:R-:W-:Y:S08]  /*3080*/  HMMA.16816.F32.BF16 R28, R4.reuse, R92, R76 ;  /* 0x0000005c041c723c */ /* 0x044ff0000004184c */
[C---:B------:R-:W-:Y:S01]  /*3090*/  HMMA.16816.F32.BF16 R24, R4.reuse, R94, R84 ;  /* 0x0000005e0418723c */ /* 0x040fe20000041854 */
[----:B------:R-:W-:Y:S07]  /*30a0*/  LDSM.16.M88.4 R92, [R228+0x4800] ;  /* 0x00480000e45c783b */ /* 0x000fee0000000200 */
[C---:B------:R-:W-:Y:S01]  /*30b0*/  HMMA.16816.F32.BF16 R20, R4.reuse, R116, R88 ;  /* 0x000000740414723c */ /* 0x040fe20000041858 */
[----:B------:R-:W2:Y:S07]  /*30c0*/  LDSM.16.M88.4 R116, [R228+0x5000] ;  /* 0x00500000e474783b */ /* 0x000eae0000000200 */
[C---:B-1----:R-:W-:Y:S08]  /*30d0*/  HMMA.16816.F32.BF16 R84, R4.reuse, R108, R64 ;  /* 0x0000006c0454723c */ /* 0x042ff00000041840 */
[C---:B------:R-:W-:Y:S01]  /*30e0*/  HMMA.16816.F32.BF16 R76, R4.reuse, R110, R60 ;  /* 0x0000006e044c723c */ /* 0x040fe2000004183c */
[----:B------:R-:W1:Y:S07]  /*30f0*/  LDSM.16.M88.4 R60, [R228+0x5800] ;  /* 0x00580000e43c783b */ /* 0x000e6e0000000200 */
[C---:B------:R-:W-:Y:S08]  /*3100*/  HMMA.16816.F32.BF16 R8, R4.reuse, R124, R68 ;  /* 0x0000007c0408723c */ /* 0x040ff00000041844 */
[C---:B------:R-:W-:Y:S08]  /*3110*/  HMMA.16816.F32.BF16 R72, R4.reuse, R126, R72 ;  /* 0x0000007e0448723c */ /* 0x040ff00000041848 */
[C---:B------:R-:W-:Y:S01]  /*3120*/  HMMA.16816.F32.BF16 R108, R4.reuse, R52, R56 ;  /* 0x00000034046c723c */ /* 0x040fe20000041838 */
[----:B------:R-:W-:Y:S07]  /*3130*/  LDSM.16.M88.4 R56, [R135+0x3000] ;  /* 0x003000008738783b */ /* 0x000fee0000000200 */
[C---:B------:R-:W-:Y:S01]  /*3140*/  HMMA.16816.F32.BF16 R100, R4.reuse, R54, R44 ;  /* 0x000000360464723c */ /* 0x040fe2000004182c */
[----:B------:R-:W-:Y:S04]  /*3150*/  LDSM.16.M88.4 R52, [R135+0x3800] ;  /* 0x003800008734783b */ /* 0x000fe80000000200 */
[----:B------:R-:W-:Y:S03]  /*3160*/  LDSM.16.M88.4 R44, [R135+0x4800] ;  /* 0x00480000872c783b */ /* 0x000fe60000000200 */
[C---:B---3--:R-:W-:Y:S01]  /*3170*/  HMMA.16816.F32.BF16 R104, R4.reuse, R48, R40 ;  /* 0x000000300468723c */ /* 0x048fe20000041828 */
[----:B------:R-:W-:Y:S07]  /*3180*/  LDSM.16.M88.4 R40, [R135+0x5000] ;  /* 0x005000008728783b */ /* 0x000fee0000000200 */
[----:B------:R-:W-:Y:S01]  /*3190*/  HMMA.16816.F32.BF16 R96, R4, R50, R32 ;  /* 0x000000320460723c */ /* 0x000fe20000041820 */
[----:B------:R-:W3:Y:S04]  /*31a0*/  LDSM.16.M88.4 R4, [R240+0x4000] ;  /* 0x00400000f004783b */ /* 0x000ee80000000200 */
[----:B------:R-:W5:Y:S03]  /*31b0*/  LDSM.16.M88.4 R48, [R135+0x4000] ;  /* 0x004000008730783b */ /* 0x000f660000000200 */
[C---:B----4-:R-:W-:Y:S01]  /*31c0*/  HMMA.16816.F32.BF16 R64, R16.reuse, R114, R12 ;  /* 0x000000721040723c */ /* 0x050fe2000004180c */
[----:B------:R-:W-:Y:S07]  /*31d0*/  LDSM.16.M88.4 R12, [R242+0x4000] ;  /* 0x00400000f20c783b */ /* 0x000fee0000000200 */
[C---:B------:R-:W-:Y:S01]  /*31e0*/  HMMA.16816.F32.BF16 R68, R16.reuse, R112, R20 ;  /* 0x000000701044723c */ /* 0x040fe20000041814 */
[----:B------:R-:W-:Y:S07]  /*31f0*/  LDSM.16.M88.4 R112, [R230+0x3000] ;  /* 0x00300000e670783b */ /* 0x000fee0000000200 */
[C---:B------:R-:W-:Y:S08]  /*3200*/  HMMA.16816.F32.BF16 R80, R16.reuse, R38, R24 ;  /* 0x000000261050723c */ /* 0x040ff00000041818 */
[C---:B------:R-:W-:Y:S08]  /*3210*/  HMMA.16816.F32.BF16 R88, R16.reuse, R36, R28 ;  /* 0x000000241058723c */ /* 0x040ff0000004181c */
[C---:B------:R-:W-:Y:S08]  /*3220*/  HMMA.16816.F32.BF16 R32, R16.reuse, R122, R72 ;  /* 0x0000007a1020723c */ /* 0x040ff00000041848 */
[C---:B------:R-:W-:Y:S08]  /*3230*/  HMMA.16816.F32.BF16 R36, R16.reuse, R120, R8 ;  /* 0x000000781024723c */ /* 0x040ff00000041808 */
[C---:B--2---:R-:W-:Y:S01]  /*3240*/  HMMA.16816.F32.BF16 R20, R16.reuse, R116, R108 ;  /* 0x000000741014723c */ /* 0x044fe2000004186c */
[----:B------:R-:W2:Y:S07]  /*3250*/  LDSM.16.M88.4 R108, [R135+0x5800] ;  /* 0x00580000876c783b */ /* 0x000eae0000000200 */
[C---:B-1----:R-:W-:Y:S08]  /*3260*/  HMMA.16816.F32.BF16 R72, R16.reuse, R60, R104 ;  /* 0x0000003c1048723c */ /* 0x042ff00000041868 */
[C---:B------:R-:W-:Y:S08]  /*3270*/  HMMA.16816.F32.BF16 R28, R16.reuse, R92, R84 ;  /* 0x0000005c101c723c */ /* 0x040ff00000041854 */
[C---:B------:R-:W-:Y:S08]  /*3280*/  HMMA.16816.F32.BF16 R24, R16.reuse, R94, R76 ;  /* 0x0000005e1018723c */ /* 0x040ff0000004184c */
[----:B------:R-:W-:Y:S08]  /*3290*/  HMMA.16816.F32.BF16 R8, R16, R118, R100 ;  /* 0x000000761008723c */ /* 0x000ff00000041864 */
[----:B---3--:R-:W-:Y:S01]  /*32a0*/  HMMA.16816.F32.BF16 R104, R4, R54, R64 ;  /* 0x000000360468723c */ /* 0x008fe20000041840 */
[----:B------:R-:W1:Y:S07]  /*32b0*/  LDSM.16.M88.4 R64, [R230+0x3800] ;  /* 0x00380000e640783b */ /* 0x000e6e0000000200 */
[----:B------:R-:W-:Y:S01]  /*32c0*/  HMMA.16816.F32.BF16 R16, R16, R62, R96 ;  /* 0x0000003e1010723c */ /* 0x000fe20000041860 */
[----:B------:R-:W3:Y:S07]  /*32d0*/  LDSM.16.M88.4 R60, [R230+0x4000] ;  /* 0x00400000e63c783b */ /* 0x000eee0000000200 */
[C---:B------:R-:W-:Y:S08]  /*32e0*/  HMMA.16816.F32.BF16 R100, R4.reuse, R52, R68 ;  /* 0x000000340464723c */ /* 0x040ff00000041844 */
[C---:B------:R-:W-:Y:S08]  /*32f0*/  HMMA.16816.F32.BF16 R92, R4.reuse, R58, R80 ;  /* 0x0000003a045c723c */ /* 0x040ff00000041850 */
[C---:B------:R-:W-:Y:S01]  /*3300*/  HMMA.16816.F32.BF16 R84, R4.reuse, R44, R28 ;  /* 0x0000002c0454723c */ /* 0x040fe2000004181c */
[----:B------:R-:W-:Y:S07]  /*3310*/  LDSM.16.M88.4 R28, [R229+-0x5800] ;  /* 0xffa80000e51c783b */ /* 0x000fee0000000200 */
[C---:B------:R-:W-:Y:S01]  /*3320*/  HMMA.16816.F32.BF16 R80, R4.reuse, R46, R24 ;  /* 0x0000002e0450723c */ /* 0x040fe20000041818 */
[----:B------:R-:W4:Y:S07]  /*3330*/  LDSM.16.M88.4 R44, [R230+0x5000] ;  /* 0x00500000e62c783b */ /* 0x000f2e0000000200 */
[C---:B------:R-:W-:Y:S01]  /*3340*/  HMMA.16816.F32.BF16 R52, R4.reuse, R42, R8 ;  /* 0x0000002a0434723c */ /* 0x040fe20000041808 */
[----:B------:R-:W1:Y:S07]  /*3350*/  LDSM.16.M88.4 R8, [R241+0x4000] ;  /* 0x00400000f108783b */ /* 0x000e6e0000000200 */
[C---:B------:R-:W-:Y:S01]  /*3360*/  HMMA.16816.F32.BF16 R76, R4.reuse, R56, R88 ;  /* 0x00000038044c723c */ /* 0x040fe20000041858 */
[----:B------:R-:W3:Y:S07]  /*3370*/  LDSM.16.M88.4 R56, [R230+0x4800] ;  /* 0x00480000e638783b */ /* 0x000eee0000000200 */
[C---:B------:R-:W-:Y:S01]  /*3380*/  HMMA.16816.F32.BF16 R68, R4.reuse, R40, R20 ;  /* 0x000000280444723c */ /* 0x040fe20000041814 */
[----:B------:R-:W3:Y:S07]  /*3390*/  LDSM.16.M88.4 R40, [R230+0x5800] ;  /* 0x00580000e628783b */ /* 0x000eee0000000200 */
[C---:B-----5:R-:W-:Y:S01]  /*33a0*/  HMMA.16816.F32.BF16 R88, R4.reuse, R50, R32 ;  /* 0x000000320458723c */ /* 0x060fe20000041820 */
[----:B------:R-:W5:Y:S07]  /*33b0*/  LDSM.16.M88.4 R32, [R229+-0x6000] ;  /* 0xffa00000e520783b */ /* 0x000f6e0000000200 */
[C---:B------:R-:W-:Y:S08]  /*33c0*/  HMMA.16816.F32.BF16 R96, R4.reuse, R48, R36 ;  /* 0x000000300460723c */ /* 0x040ff00000041824 */
[----:B--2---:R-:W-:Y:S08]  /*33d0*/  HMMA.16816.F32.BF16 R36, R4, R110, R16 ;  /* 0x0000006e0424723c */ /* 0x004ff00000041810 */
[----:B-1----:R-:W-:Y:S01]  /*33e0*/  HMMA.16816.F32.BF16 R16, R12, R64, R100 ;  /* 0x000000400c10723c */ /* 0x002fe20000041864 */
[----:B------:R-:W1:Y:S07]  /*33f0*/  LDSM.16.M88.4 R100, [R229+-0x4800] ;  /* 0xffb80000e564783b */ /* 0x000e6e0000000200 */
[----:B------:R-:W-:Y:S01]  /*3400*/  HMMA.16816.F32.BF16 R48, R4, R108, R72 ;  /* 0x0000006c0430723c */ /* 0x000fe20000041848 */
[----:B------:R-:W2:Y:S07]  /*3410*/  LDSM.16.M88.4 R72, [R229+-0x5000] ;  /* 0xffb00000e548783b */ /* 0x000eae0000000200 */
[C---:B------:R-:W-:Y:S08]  /*3420*/  HMMA.16816.F32.BF16 R20, R12.reuse, R114, R92 ;  /* 0x000000720c14723c */ /* 0x040ff0000004185c */
[C---:B------:R-:W-:Y:S08]  /*3430*/  HMMA.16816.F32.BF16 R4, R12.reuse, R66, R104 ;  /* 0x000000420c04723c */ /* 0x040ff00000041868 */
[C---:B------:R-:W-:Y:S08]  /*3440*/  HMMA.16816.F32.BF16 R24, R12.reuse, R112, R76 ;  /* 0x000000700c18723c */ /* 0x040ff0000004184c */
[C---:B---3--:R-:W-:Y:S08]  /*3450*/  HMMA.16816.F32.BF16 R64, R12.reuse, R60, R96 ;  /* 0x0000003c0c40723c */ /* 0x048ff00000041860 */
[C---:B------:R-:W-:Y:S08]  /*3460*/  HMMA.16816.F32.BF16 R60, R12.reuse, R62, R88 ;  /* 0x0000003e0c3c723c */ /* 0x040ff00000041858 */
[----:B----4-:R-:W-:Y:S08]  /*3470*/  HMMA.16816.F32.BF16 R108, R12, R44, R68 ;  /* 0x0000002c0c6c723c */ /* 0x010ff00000041844 */
[----:B------:R-:W-:Y:S01]  /*3480*/  HMMA.16816.F32.BF16 R76, R8, R28, R16 ;  /* 0x0000001c084c723c */ /* 0x000fe20000041810 */
[----:B------:R-:W3:Y:S07]  /*3490*/  LDSM.16.M88.4 R16, [R229+-0x4000] ;  /* 0xffc00000e510783b */ /* 0x000eee0000000200 */
[C---:B------:R-:W-:Y:S08]  /*34a0*/  HMMA.16816.F32.BF16 R88, R12.reuse, R56, R84 ;  /* 0x000000380c58723c */ /* 0x040ff00000041854 */
[C---:B------:R-:W-:Y:S01]  /*34b0*/  HMMA.16816.F32.BF16 R80, R12.reuse, R58, R80 ;  /* 0x0000003a0c50723c */ /* 0x040fe20000041850 */
[----:B------:R-:W-:Y:S07]  /*34c0*/  LDSM.16.M88.4 R56, [R228+0x6800] ;  /* 0x00680000e438783b */ /* 0x000fee0000000200 */
[C---:B------:R-:W-:Y:S01]  /*34d0*/  HMMA.16816.F32.BF16 R68, R12.reuse, R46, R52 ;  /* 0x0000002e0c44723c */ /* 0x040fe20000041834 */
[----:B------:R-:W-:Y:S07]  /*34e0*/  LDSM.16.M88.4 R52, [R228+0x7000] ;  /* 0x00700000e434783b */ /* 0x000fee0000000200 */
[C---:B------:R-:W-:Y:S01]  /*34f0*/  HMMA.16816.F32.BF16 R104, R12.reuse, R40, R48 ;  /* 0x000000280c68723c */ /* 0x040fe20000041830 */
[----:B------:R-:W-:Y:S07]  /*3500*/  LDSM.16.M88.4 R48, [R228+0x7800] ;  /* 0x00780000e430783b */ /* 0x000fee0000000200 */
[----:B------:R-:W-:Y:S01]  /*3510*/  HMMA.16816.F32.BF16 R96, R12, R42, R36 ;  /* 0x0000002a0c60723c */ /* 0x000fe20000041824 */
[----:B------:R-:W4:Y:S07]  /*3520*/  LDSM.16.M88.4 R12, [R229+-0x3800] ;  /* 0xffc80000e50c783b */ /* 0x000f2e0000000200 */
[C---:B-----5:R-:W-:Y:S01]  /*3530*/  HMMA.16816.F32.BF16 R84, R8.reuse, R34, R20 ;  /* 0x000000220854723c */ /* 0x060fe20000041814 */
[----:B------:R-:W-:Y:S07]  /*3540*/  LDSM.16.M88.4 R20, [R228+0x6000] ;  /* 0x00600000e414783b */ /* 0x000fee0000000200 */
[C---:B------:R-:W-:Y:S01]  /*3550*/  HMMA.16816.F32.BF16 R44, R8.reuse, R30, R4 ;  /* 0x0000001e082c723c */ /* 0x040fe20000041804 */
[----:B------:R-:W5:Y:S04]  /*3560*/  LDSM.16.M88.4 R4, [R239+0x8000] ;  /* 0x00800000ef04783b */ /* 0x000f680000000200 */
[----:B------:R-:W-:Y:S03]  /*3570*/  LDSM.16.M88.4 R28, [R240+0x8000] ;  /* 0x00800000f01c783b */ /* 0x000fe60000000200 */
[C---:B------:R-:W-:Y:S08]  /*3580*/  HMMA.16816.F32.BF16 R92, R8.reuse, R32, R24 ;  /* 0x00000020085c723c */ /* 0x040ff00000041818 */
[C---:B-1----:R-:W-:Y:S01]  /*3590*/  HMMA.16816.F32.BF16 R32, R8.reuse, R100, R88 ;  /* 0x000000640820723c */ /* 0x042fe20000041858 */
[----:B------:R-:W1:Y:S07]  /*35a0*/  LDSM.16.M88.4 R88, [R135+0x6000] ;  /* 0x006000008758783b */ /* 0x000e6e0000000200 */
[C---:B------:R-:W-:Y:S01]  /*35b0*/  HMMA.16816.F32.BF16 R24, R8.reuse, R102, R80 ;  /* 0x000000660818723c */ /* 0x040fe20000041850 */
[----:B------:R-:W1:Y:S07]  /*35c0*/  LDSM.16.M88.4 R80, [R228+0x8800] ;  /* 0x00880000e450783b */ /* 0x000e6e0000000200 */
[C---:B--2---:R-:W-:Y:S08]  /*35d0*/  HMMA.16816.F32.BF16 R36, R8.reuse, R74, R60 ;  /* 0x0000004a0824723c */ /* 0x044ff0000004183c */
[C---:B---3--:R-:W-:Y:S08]  /*35e0*/  HMMA.16816.F32.BF16 R60, R8.reuse, R16, R108 ;  /* 0x00000010083c723c */ /* 0x048ff0000004186c */
[C---:B------:R-:W-:Y:S08]  /*35f0*/  HMMA.16816.F32.BF16 R68, R8.reuse, R18, R68 ;  /* 0x000000120844723c */ /* 0x040ff00000041844 */
[C---:B----4-:R-:W-:Y:S08]  /*3600*/  HMMA.16816.F32.BF16 R16, R8.reuse, R12, R104 ;  /* 0x0000000c0810723c */ /* 0x050ff00000041868 */
[C---:B------:R-:W-:Y:S01]  /*3610*/  HMMA.16816.F32.BF16 R40, R8.reuse, R72, R64 ;  /* 0x000000480828723c */ /* 0x040fe20000041840 */
[----:B------:R-:W2:Y:S07]  /*3620*/  LDSM.16.M88.4 R72, [R228+0x8000] ;  /* 0x00800000e448783b */ /* 0x000eae0000000200 */
[----:B------:R-:W-:Y:S08]  /*3630*/  HMMA.16816.F32.BF16 R12, R8, R14, R96 ;  /* 0x0000000e080c723c */ /* 0x000ff00000041860 */
[C---:B-----5:R-:W-:Y:S08]  /*3640*/  HMMA.16816.F32.BF16 R8, R4.reuse, R20, R92 ;  /* 0x000000140408723c */ /* 0x060ff0000004185c */
[C---:B------:R-:W-:Y:S01]  /*3650*/  HMMA.16816.F32.BF16 R104, R4.reuse, R48, R32 ;  /* 0x000000300468723c */ /* 0x040fe20000041820 */
[----:B------:R-:W-:Y:S07]  /*3660*/  LDSM.16.M88.4 R32, [R230+0x6000] ;  /* 0x00600000e620783b */ /* 0x000fee0000000200 */
[C---:B------:R-:W-:Y:S01]  /*3670*/  HMMA.16816.F32.BF16 R96, R4.reuse, R50, R24 ;  /* 0x000000320460723c */ /* 0x040fe20000041818 */
[----:B------:R-:W3:Y:S04]  /*3680*/  LDSM.16.M88.4 R24, [R242+0x8000] ;  /* 0x00800000f218783b */ /* 0x000ee80000000200 */
[----:B------:R-:W-:Y:S03]  /*3690*/  LDSM.16.M88.4 R48, [R135+0x7000] ;  /* 0x007000008730783b */ /* 0x000fe60000000200 */
[----:B------:R-:W-:Y:S01]  /*36a0*/  HMMA.16816.F32.BF16 R64, R4, R22, R84 ;  /* 0x000000160440723c */ /* 0x000fe20000041854 */
[----:B------:R-:W-:Y:S07]  /*36b0*/  LDSM.16.M88.4 R20, [R241+0x8000] ;  /* 0x00800000f114783b */ /* 0x000fee0000000200 */
[----:B-1----:R-:W-:Y:S08]  /*36c0*/  HMMA.16816.F32.BF16 R8, R28, R88, R8 ;  /* 0x000000581c08723c */ /* 0x002ff00000041808 */
[C---:B------:R-:W-:Y:S01]  /*36d0*/  HMMA.16816.F32.BF16 R112, R4.reuse, R52, R40 ;  /* 0x000000340470723c */ /* 0x040fe20000041828 */
[----:B------:R-:W-:Y:S07]  /*36e0*/  LDSM.16.M88.4 R40, [R135+0x8000] ;  /* 0x008000008728783b */ /* 0x000fee0000000200 */
[C---:B------:R-:W-:Y:S01]  /*36f0*/  HMMA.16816.F32.BF16 R108, R4.reuse, R54, R36 ;  /* 0x00000036046c723c */ /* 0x040fe20000041824 */
[----:B------:R-:W1:Y:S07]  /*3700*/  LDSM.16.M88.4 R52, [R135+0x6800] ;  /* 0x006800008734783b */ /* 0x000e6e0000000200 */
[C---:B------:R-:W-:Y:S08]  /*3710*/  HMMA.16816.F32.BF16 R76, R4.reuse, R56, R76 ;  /* 0x00000038044c723c */ /* 0x040ff0000004184c */
[C---:B------:R-:W-:Y:S01]  /*3720*/  HMMA.16816.F32.BF16 R100, R4.reuse, R58, R44 ;  /* 0x0000003a0464723c */ /* 0x040fe2000004182c */
[----:B------:R-:W4:Y:S04]  /*3730*/  LDSM.16.M88.4 R56, [R229+-0x3000] ;  /* 0xffd00000e538783b */ /* 0x000f280000000200 */
[----:B------:R-:W-:Y:S03]  /*3740*/  LDSM.16.M88.4 R44, [R135+0x7800] ;  /* 0x00780000872c783b */ /* 0x000fe60000000200 */
[C---:B------:R-:W-:Y:S08]  /*3750*/  HMMA.16816.F32.BF16 R120, R4.reuse, R82, R12 ;  /* 0x000000520478723c */ /* 0x040ff0000004180c */
[C---:B--2---:R-:W-:Y:S08]  /*3760*/  HMMA.16816.F32.BF16 R92, R4.reuse, R72, R60 ;  /* 0x00000048045c723c */ /* 0x044ff0000004183c */
[C---:B------:R-:W-:Y:S01]  /*3770*/  HMMA.16816.F32.BF16 R84, R4.reuse, R74, R68 ;  /* 0x0000004a0454723c */ /* 0x040fe20000041844 */
[----:B------:R-:W-:Y:S04]  /*3780*/  LDSM.16.M88.4 R72, [R228+0x9000] ;  /* 0x00900000e448783b */ /* 0x000fe80000000200 */
[----:B------:R-:W-:Y:S03]  /*3790*/  LDSM.16.M88.4 R68, [R135+0x8800] ;  /* 0x008800008744783b */ /* 0x000fe60000000200 */
[----:B------:R-:W-:Y:S01]  /*37a0*/  HMMA.16816.F32.BF16 R124, R4, R80, R16 ;  /* 0x00000050047c723c */ /* 0x000fe20000041810 */
[----:B------:R-:W-:Y:S07]  /*37b0*/  LDSM.16.M88.4 R16, [R239+0xc000] ;  /* 0x00c00000ef10783b */ /* 0x000fee0000000200 */
[----:B------:R-:W-:Y:S01]  /*37c0*/  HMMA.16816.F32.BF16 R12, R28, R90, R64 ;  /* 0x0000005a1c0c723c */ /* 0x000fe20000041840 */
[----:B------:R-:W2:Y:S07]  /*37d0*/  LDSM.16.M88.4 R64, [R230+0x6800] ;  /* 0x00680000e640783b */ /* 0x000eae0000000200 */
[----:B---3--:R-:W-:Y:S08]  /*37e0*/  HMMA.16816.F32.BF16 R4, R24, R32, R8 ;  /* 0x000000201804723c */ /* 0x008ff00000041808 */
[----:B-1----:R-:W-:Y:S01]  /*37f0*/  HMMA.16816.F32.BF16 R36, R28, R52, R76 ;  /* 0x000000341c24723c */ /* 0x002fe2000004184c */
[----:B------:R-:W-:Y:S07]  /*3800*/  LDSM.16.M88.4 R76, [R230+0x7000] ;  /* 0x00700000e64c783b */ /* 0x000fee0000000200 */
[----:B------:R-:W-:Y:S01]  /*3810*/  HMMA.16816.F32.BF16 R8, R24, R34, R12 ;  /* 0x000000221808723c */ /* 0x000fe2000004180c */
[----:B------:R-:W1:Y:S07]  /*3820*/  LDSM.16.M88.4 R12, [R240+0xc000] ;  /* 0x00c00000f00c783b */ /* 0x000e6e0000000200 */
[----:B----4-:R-:W-:Y:S08]  /*3830*/  HMMA.16816.F32.BF16 R4, R20, R56, R4 ;  /* 0x000000381404723c */ /* 0x010ff00000041804 */
[----:B------:R-:W-:Y:S08]  /*3840*/  HMMA.16816.F32.BF16 R52, R28, R54, R100 ;  /* 0x000000361c34723c */ /* 0x000ff00000041864 */
[----:B--2---:R-:W-:Y:S08]  /*3850*/  HMMA.16816.F32.BF16 R36, R24, R64, R36 ;  /* 0x000000401824723c */ /* 0x004ff00000041824 */
[----:B------:R-:W-:Y:S08]  /*3860*/  HMMA.16816.F32.BF16 R80, R28, R50, R108 ;  /* 0x000000321c50723c */ /* 0x000ff0000004186c */
[----:B------:R-:W-:Y:S01]  /*3870*/  HMMA.16816.F32.BF16 R32, R20, R58, R8 ;  /* 0x0000003a1420723c */ /* 0x000fe20000041808 */
[----:B------:R-:W-:Y:S07]  /*3880*/  LDSM.16.M88.4 R8, [R242+0xc000] ;  /* 0x00c00000f208783b */ /* 0x000fee0000000200 */
[C---:B------:R-:W-:Y:S08]  /*3890*/  HMMA.16816.F32.BF16 R116, R28.reuse, R44, R104 ;  /* 0x0000002c1c74723c */ /* 0x040ff00000041868 */
[----:B------:R-:W-:Y:S01]  /*38a0*/  HMMA.16816.F32.BF16 R108, R28, R46, R96 ;  /* 0x0000002e1c6c723c */ /* 0x000fe20000041860 */
[----:B------:R-:W2:Y:S04]  /*38b0*/  LDSM.16.M88.4 R44, [R230+0x8000] ;  /* 0x00800000e62c783b */ /* 0x000ea80000000200 */
[----:B------:R-:W-:Y:S03]  /*38c0*/  LDSM.16.M88.4 R96, [R230+0x8800] ;  /* 0x00880000e660783b */ /* 0x000fe60000000200 */
[----:B------:R-:W-:Y:S08]  /*38d0*/  HMMA.16816.F32.BF16 R4, R16, R72, R4 ;  /* 0x000000481004723c */ /* 0x000ff00000041804 */
[C---:B------:R-:W-:Y:S01]  /*38e0*/  HMMA.16816.F32.BF16 R60, R28.reuse, R48, R112 ;  /* 0x000000301c3c723c */ /* 0x040fe20000041870 */
[----:B------:R-:W3:Y:S07]  /*38f0*/  LDSM.16.M88.4 R48, [R230+0x7800] ;  /* 0x00780000e630783b */ /* 0x000eee0000000200 */
[C---:B------:R-:W-:Y:S01]  /*3900*/  HMMA.16816.F32.BF16 R56, R28.reuse, R68, R124 ;  /* 0x000000441c38723c */ /* 0x040fe2000004187c */
[----:B------:R-:W4:Y:S07]  /*3910*/  LDSM.16.M88.4 R124, [R228+0x9800] ;  /* 0x00980000e47c783b */ /* 0x000f2e0000000200 */
[C---:B------:R-:W-:Y:S01]  /*3920*/  HMMA.16816.F32.BF16 R104, R28.reuse, R40, R92 ;  /* 0x000000281c68723c */ /* 0x040fe2000004185c */
[----:B------:R-:W-:Y:S07]  /*3930*/  LDSM.16.M88.4 R92, [R229+-0x1000] ;  /* 0xfff00000e55c783b */ /* 0x000fee0000000200 */
[----:B------:R-:W-:Y:S01]  /*3940*/  HMMA.16816.F32.BF16 R100, R28, R42, R84 ;  /* 0x0000002a1c64723c */ /* 0x000fe20000041854 */
[----:B------:R-:W-:Y:S07]  /*3950*/  LDSM.16.M88.4 R84, [R229+-0x1800] ;  /* 0xffe80000e554783b */ /* 0x000fee0000000200 */
[----:B------:R-:W-:Y:S08]  /*3960*/  HMMA.16816.F32.BF16 R36, R20, R136, R36 ;  /* 0x000000881424723c */ /* 0x000ff00000041824 */
[----:B------:R-:W-:Y:S01]  /*3970*/  HMMA.16816.F32.BF16 R40, R24, R66, R52 ;  /* 0x000000421828723c */ /* 0x000fe20000041834 */
[----:B------:R-:W5:Y:S07]  /*3980*/  LDSM.16.M88.4 R52, [R229+-0x2000] ;  /* 0xffe00000e534783b */ /* 0x000f6e0000000200 */
[----:B------:R-:W-:Y:S01]  /*3990*/  HMMA.16816.F32.BF16 R112, R28, R70, R120 ;  /* 0x000000461c70723c */ /* 0x000fe20000041878 */
[----:B------:R-:W3:Y:S07]  /*39a0*/  LDSM.16.M88.4 R120, [R229+-0x800] ;  /* 0xfff80000e578783b */ /* 0x000eee0000000200 */
[----:B------:R-:W-:Y:S08]  /*39b0*/  HMMA.16816.F32.BF16 R32, R16, R74, R32 ;  /* 0x0000004a1020723c */ /* 0x000ff00000041820 */
[----:B-1----:R-:W-:Y:S01]  /*39c0*/  HMMA.16816.F32.BF16 R28, R12, R144, R4 ;  /* 0x000000900c1c723c */ /* 0x002fe20000041804 */
[----:B------:R-:W1:Y:S07]  /*39d0*/  LDSM.16.M88.4 R4, [R241+0xc000] ;  /* 0x00c00000f104783b */ /* 0x000e6e0000000200 */
[C---:B------:R-:W-:Y:S08]  /*39e0*/  HMMA.16816.F32.BF16 R88, R24.reuse, R76, R60 ;  /* 0x0000004c1858723c */ /* 0x040ff0000004183c */
[C---:B------:R-:W-:Y:S01]  /*39f0*/  HMMA.16816.F32.BF16 R64, R24.reuse, R78, R80 ;  /* 0x0000004e1840723c */ /* 0x040fe20000041850 */
[----:B------:R-:W1:Y:S07]  /*3a00*/  LDSM.16.M88.4 R80, [R228+0xa000] ;  /* 0x00a00000e450783b */ /* 0x000e6e0000000200 */
[C---:B--2---:R-:W-:Y:S08]  /*3a10*/  HMMA.16816.F32.BF16 R68, R24.reuse, R44, R104 ;  /* 0x0000002c1844723c */ /* 0x044ff00000041868 */
[C---:B------:R-:W-:Y:S01]  /*3a20*/  HMMA.16816.F32.BF16 R60, R24.reuse, R46, R100 ;  /* 0x0000002e183c723c */ /* 0x040fe20000041864 */
[----:B------:R-:W-:Y:S07]  /*3a30*/  LDSM.16.M88.4 R100, [R228+0xa800] ;  /* 0x00a80000e464783b */ /* 0x000fee0000000200 */
[C---:B---3--:R-:W-:Y:S08]  /*3a40*/  HMMA.16816.F32.BF16 R72, R24.reuse, R48, R116 ;  /* 0x000000301848723c */ /* 0x048ff00000041874 */
[----:B------:R-:W-:Y:S08]  /*3a50*/  HMMA.16816.F32.BF16 R76, R24, R50, R108 ;  /* 0x00000032184c723c */ /* 0x000ff0000004186c */
[----:B----4-:R-:W-:Y:S08]  /*3a60*/  HMMA.16816.F32.BF16 R44, R16, R124, R36 ;  /* 0x0000007c102c723c */ /* 0x010ff00000041824 */
[----:B------:R-:W-:Y:S08]  /*3a70*/  HMMA.16816.F32.BF16 R48, R20, R138, R40 ;  /* 0x0000008a1430723c */ /* 0x000ff00000041828 */
[----:B------:R-:W-:Y:S08]  /*3a80*/  HMMA.16816.F32.BF16 R56, R24, R96, R56 ;  /* 0x000000601838723c */ /* 0x000ff00000041838 */
[----:B------:R-:W-:Y:S08]  /*3a90*/  HMMA.16816.F32.BF16 R40, R12, R146, R32 ;  /* 0x000000920c28723c */ /* 0x000ff00000041820 */
[----:B------:R-:W-:Y:S08]  /*3aa0*/  HMMA.16816.F32.BF16 R32, R8, R148, R28 ;  /* 0x000000940820723c */ /* 0x000ff0000004181c */
[----:B------:R-:W-:Y:S01]  /*3ab0*/  HMMA.16816.F32.BF16 R28, R24, R98, R112 ;  /* 0x00000062181c723c */ /* 0x000fe20000041870 */
[----:B------:R-:W2:Y:S07]  /*3ac0*/  LDSM.16.M88.4 R96, [R230+0x9800] ;  /* 0x00980000e660783b */ /* 0x000eae0000000200 */
[----:B-----5:R-:W-:Y:S08]  /*3ad0*/  HMMA.16816.F32.BF16 R24, R20, R52, R88 ;  /* 0x000000341418723c */ /* 0x020ff00000041858 */
[----:B------:R-:W-:Y:S08]  /*3ae0*/  HMMA.16816.F32.BF16 R44, R12, R128, R44 ;  /* 0x000000800c2c723c */ /* 0x000ff0000004182c */
[----:B------:R-:W-:Y:S08]  /*3af0*/  HMMA.16816.F32.BF16 R48, R16, R126, R48 ;  /* 0x0000007e1030723c */ /* 0x000ff00000041830 */
[C---:B------:R-:W-:Y:S01]  /*3b00*/  HMMA.16816.F32.BF16 R36, R20.reuse, R54, R64 ;  /* 0x000000361424723c */ /* 0x040fe20000041840 */
[----:B------:R-:W-:Y:S07]  /*3b10*/  LDSM.16.M88.4 R64, [R229+0x800] ;  /* 0x00080000e540783b */ /* 0x000fee0000000200 */
[C---:B------:R-:W-:Y:S08]  /*3b20*/  HMMA.16816.F32.BF16 R52, R20.reuse, R84, R72 ;  /* 0x000000541434723c */ /* 0x040ff00000041848 */
[C---:B------:R-:W-:Y:S08]  /*3b30*/  HMMA.16816.F32.BF16 R76, R20.reuse, R86, R76 ;  /* 0x00000056144c723c */ /* 0x040ff0000004184c */
[C---:B------:R-:W-:Y:S08]  /*3b40*/  HMMA.16816.F32.BF16 R88, R20.reuse, R120, R56 ;  /* 0x000000781458723c */ /* 0x040ff00000041838 */
[----:B------:R-:W-:Y:S01]  /*3b50*/  HMMA.16816.F32.BF16 R84, R20, R92, R68 ;  /* 0x0000005c1454723c */ /* 0x000fe20000041844 */
[----:B------:R-:W3:Y:S07]  /*3b60*/  LDSM.16.M88.4 R68, [R135+0xa000] ;  /* 0x00a000008744783b */ /* 0x000eee0000000200 */
[----:B-1----:R-:W-:Y:S08]  /*3b70*/  HMMA.16816.F32.BF16 R56, R4, R140, R32 ;  /* 0x0000008c0438723c */ /* 0x002ff00000041820 */
[----:B------:R-:W-:Y:S08]  /*3b80*/  HMMA.16816.F32.BF16 R32, R8, R150, R40 ;  /* 0x000000960820723c */ /* 0x000ff00000041828 */
[C---:B------:R-:W-:Y:S01]  /*3b90*/  HMMA.16816.F32.BF16 R92, R20.reuse, R94, R60 ;  /* 0x0000005e145c723c */ /* 0x040fe2000004183c */
[----:B------:R-:W-:Y:S07]  /*3ba0*/  LDSM.16.M88.4 R60, [R229+0x1000] ;  /* 0x00100000e53c783b */ /* 0x000fee0000000200 */
[----:B------:R-:W-:Y:S08]  /*3bb0*/  HMMA.16816.F32.BF16 R120, R20, R122, R28 ;  /* 0x0000007a1478723c */ /* 0x000ff0000004181c */
[----:B------:R-:W-:Y:S08]  /*3bc0*/  HMMA.16816.F32.BF16 R24, R16, R80, R24 ;  /* 0x000000501018723c */ /* 0x000ff00000041818 */
[----:B--2---:R-:W-:Y:S01]  /*3bd0*/  HMMA.16816.F32.BF16 R20, R8, R96, R44 ;  /* 0x000000600814723c */ /* 0x004fe2000004182c */
[----:B------:R-:W-:Y:S07]  /*3be0*/  LDSM.16.M88.4 R44, [R230+0xa000] ;  /* 0x00a00000e62c783b */ /* 0x000fee0000000200 */
[----:B------:R-:W-:Y:S01]  /*3bf0*/  HMMA.16816.F32.BF16 R28, R12, R130, R48 ;  /* 0x000000820c1c723c */ /* 0x000fe20000041830 */
[----:B------:R-:W-:Y:S01]  /*3c00*/  FMUL.FTZ R0, R56, c[0x0][0x320] ;  /* 0x0000c80038007a20 */ /* 0x000fe20000410000 */
[----:B------:R-:W1:Y:S06]  /*3c10*/  LDSM.16.M88.4 R48, [R228+0xb000] ;  /* 0x00b00000e430783b */ /* 0x000e6c0000000200 */
[----:B------:R-:W-:Y:S01]  /*3c20*/  HMMA.16816.F32.BF16 R32, R4, R142, R32 ;  /* 0x0000008e0420723c */ /* 0x000fe20000041820 */
[----:B------:R2:W4:Y:S07]  /*3c30*/  MUFU.TANH R105, R0 ;  /* 0x0000000000697308 */ /* 0x00052e0000002400 */
[----:B------:R-:W-:Y:S01]  /*3c40*/  HMMA.16816.F32.BF16 R36, R16, R82, R36 ;  /* 0x000000521024723c */ /* 0x000fe20000041824 */
[----:B--2---:R-:W-:-:S07]  /*3c50*/  FMUL.FTZ R0, R57, c[0x0][0x320] ;  /* 0x0000c80039007a20 */ /* 0x004fce0000410000 */
[----:B------:R-:W-:Y:S01]  /*3c60*/  HMMA.16816.F32.BF16 R72, R16, R100, R52 ;  /* 0x000000641048723c */ /* 0x000fe20000041834 */
[----:B------:R-:W2:Y:S01]  /*3c70*/  LDSM.16.M88.4 R52, [R135+0xa800] ;  /* 0x00a800008734783b */ /* 0x000ea20000000200 */
[----:B------:R5:W1:Y:S06]  /*3c80*/  MUFU.TANH R104, R0 ;  /* 0x0000000000687308 */ /* 0x000a6c0000002400 */
[----:B---3--:R-:W-:Y:S08]  /*3c90*/  HMMA.16816.F32.BF16 R24, R12, R68, R24 ;  /* 0x000000440c18723c */ /* 0x008ff00000041818 */
[----:B------:R-:W-:Y:S01]  /*3ca0*/  HMMA.16816.F32.BF16 R76, R16, R102, R76 ;  /* 0x00000066104c723c */ /* 0x000fe2000004184c */
[----:B-----5:R-:W-:-:S04]  /*3cb0*/  FMUL.FTZ R0, R58, c[0x0][0x320] ;  /* 0x0000c8003a007a20 */ /* 0x020fc80000410000 */
[----:B------:R3:W1:Y:S03]  /*3cc0*/  MUFU.TANH R103, R0 ;  /* 0x0000000000677308 */ /* 0x0006660000002400 */
[----:B------:R-:W-:Y:S08]  /*3cd0*/  HMMA.16816.F32.BF16 R40, R4, R64, R20 ;  /* 0x000000400428723c */ /* 0x000ff00000041814 */
[----:B------:R-:W-:Y:S01]  /*3ce0*/  HMMA.16816.F32.BF16 R20, R8, R98, R28 ;  /* 0x000000620814723c */ /* 0x000fe2000004181c */
[----:B---3--:R-:W-:-:S07]  /*3cf0*/  FMUL.FTZ R0, R59, c[0x0][0x320] ;  /* 0x0000c8003b007a20 */ /* 0x008fce0000410000 */
[----:B------:R-:W-:Y:S01]  /*3d00*/  HMMA.16816.F32.BF16 R36, R12, R70, R36 ;  /* 0x000000460c24723c */ /* 0x000fe20000041824 */
[----:B------:R-:W3:Y:S01]  /*3d10*/  LDSM.16.M88.4 R56, [R230+0xa800] ;  /* 0x00a80000e638783b */ /* 0x000ee20000000200 */
[----:B------:R5:W1:Y:S03]  /*3d20*/  MUFU.TANH R102, R0 ;  /* 0x0000000000667308 */ /* 0x000a660000002400 */
[----:B------:R-:W2:Y:S01]  /*3d30*/  LDSM.16.M88.4 R68, [R228+0xb800] ;  /* 0x00b80000e444783b */ /* 0x000ea20000000200 */
[----:B-----5:R-:W-:-:S04]  /*3d40*/  FMUL.FTZ R0, R32, c[0x0][0x320] ;  /* 0x0000c80020007a20 */ /* 0x020fc80000410000 */
[----:B------:R5:W1:Y:S06]  /*3d50*/  MUFU.TANH R100, R0 ;  /* 0x0000000000647308 */ /* 0x000a6c0000002400 */
[----:B------:R-:W-:Y:S01]  /*3d60*/  HMMA.16816.F32.BF16 R20, R4, R66, R20 ;  /* 0x000000420414723c */ /* 0x000fe20000041814 */
[----:B-----5:R-:W-:-:S04]  /*3d70*/  FMUL.FTZ R0, R33, c[0x0][0x320] ;  /* 0x0000c80021007a20 */ /* 0x020fc80000410000 */
[----:B------:R5:W2:Y:S03]  /*3d80*/  MUFU.TANH R98, R0 ;  /* 0x0000000000627308 */ /* 0x000aa60000002400 */
[----:B-1----:R-:W-:Y:S01]  /*3d90*/  HMMA.16816.F32.BF16 R80, R16, R48, R84 ;  /* 0x000000301050723c */ /* 0x002fe20000041854 */
[----:B-----5:R-:W-:-:S04]  /*3da0*/  FMUL.FTZ R0, R34, c[0x0][0x320] ;  /* 0x0000c80022007a20 */ /* 0x020fc80000410000 */
[----:B------:R1:W1:Y:S03]  /*3db0*/  MUFU.TANH R101, R0 ;  /* 0x0000000000657308 */ /* 0x0002660000002400 */
[----:B--2---:R-:W-:Y:S01]  /*3dc0*/  HMMA.16816.F32.BF16 R28, R12, R52, R72 ;  /* 0x000000340c1c723c */ /* 0x004fe20000041848 */
[----:B-1----:R-:W-:-:S07]  /*3dd0*/  FMUL.FTZ R0, R35, c[0x0][0x320] ;  /* 0x0000c80023007a20 */ /* 0x002fce0000410000 */
[----:B------:R-:W-:Y:S01]  /*3de0*/  HMMA.16816.F32.BF16 R32, R8, R44, R24 ;  /* 0x0000002c0820723c */ /* 0x000fe20000041818 */
[----:B------:R1:W2:Y:S02]  /*3df0*/  MUFU.TANH R99, R0 ;  /* 0x0000000000637308 */ /* 0x0002a40000002400 */
[----:B-1----:R-:W-:-:S06]  /*3e00*/  FMUL.FTZ R0, R40, c[0x0][0x320] ;  /* 0x0000c80028007a20 */ /* 0x002fcc0000410000 */
[----:B------:R1:W1:Y:S01]  /*3e10*/  MUFU.TANH R85, R0 ;  /* 0x0000000000557308 */ /* 0x0002620000002400 */
[----:B------:R-:W-:Y:S01]  /*3e20*/  HMMA.16816.F32.BF16 R24, R8, R46, R36 ;  /* 0x0000002e0818723c */ /* 0x000fe20000041824 */
[----:B------:R-:W5:Y:S01]  /*3e30*/  LDSM.16.M88.4 R44, [R135+0xb000] ;  /* 0x00b00000872c783b */ /* 0x000f620000000200 */
[----:B-1----:R-:W-:-:S05]  /*3e40*/  FMUL.FTZ R0, R41, c[0x0][0x320] ;  /* 0x0000c80029007a20 */ /* 0x002fca0000410000 */
[----:B------:R1:W1:Y:S01]  /*3e50*/  MUFU.TANH R84, R0 ;  /* 0x0000000000547308 */ /* 0x0002620000002400 */
[----:B------:R-:W-:Y:S01]  /*3e60*/  HMMA.16816.F32.BF16 R36, R12, R54, R76 ;  /* 0x000000360c24723c */ /* 0x000fe2000004184c */
[----:B------:R-:W2:Y:S01]  /*3e70*/  LDSM.16.M88.4 R52, [R229+0x1800] ;  /* 0x00180000e534783b */ /* 0x000ea20000000200 */
[----:B-1----:R-:W-:-:S05]  /*3e80*/  FMUL.FTZ R0, R42, c[0x0][0x320] ;  /* 0x0000c8002a007a20 */ /* 0x002fca0000410000 */
[----:B------:R1:W1:Y:S02]  /*3e90*/  MUFU.TANH R97, R0 ;  /* 0x0000000000617308 */ /* 0x0002640000002400 */
[----:B-1----:R-:W-:Y:S02]  /*3ea0*/  FMUL.FTZ R0, R43, c[0x0][0x320] ;  /* 0x0000c8002b007a20 */ /* 0x002fe40000410000 */
[----:B------:R-:W-:Y:S04]  /*3eb0*/  HMMA.16816.F32.BF16 R40, R4, R60, R32 ;  /* 0x0000003c0428723c */ /* 0x000fe80000041820 */
[----:B------:R1:W1:Y:S02]  /*3ec0*/  MUFU.TANH R96, R0 ;  /* 0x0000000000607308 */ /* 0x0002640000002400 */
[----:B-1----:R-:W-:-:S06]  /*3ed0*/  FMUL.FTZ R0, R20, c[0x0][0x320] ;  /* 0x0000c80014007a20 */ /* 0x002fcc0000410000 */
[----:B------:R1:W1:Y:S01]  /*3ee0*/  MUFU.TANH R75, R0 ;  /* 0x00000000004b7308 */ /* 0x0002620000002400 */
[----:B---3--:R-:W-:Y:S01]  /*3ef0*/  HMMA.16816.F32.BF16 R32, R8, R56, R28 ;  /* 0x000000380820723c */ /* 0x008fe2000004181c */
[----:B-1----:R-:W-:-:S06]  /*3f00*/  FMUL.FTZ R0, R21, c[0x0][0x320] ;  /* 0x0000c80015007a20 */ /* 0x002fcc0000410000 */
[----:B------:R1:W3:Y:S02]  /*3f10*/  MUFU.TANH R74, R0 ;  /* 0x00000000004a7308 */ /* 0x0002e40000002400 */
[----:B-1----:R-:W-:-:S06]  /*3f20*/  FMUL.FTZ R0, R22, c[0x0][0x320] ;  /* 0x0000c80016007a20 */ /* 0x002fcc0000410000 */
[----:B------:R1:W1:Y:S02]  /*3f30*/  MUFU.TANH R77, R0 ;  /* 0x00000000004d7308 */ /* 0x0002640000002400 */
[----:B-1----:R-:W-:Y:S02]  /*3f40*/  FMUL.FTZ R0, R23, c[0x0][0x320] ;  /* 0x0000c80017007a20 */ /* 0x002fe40000410000 */
[----:B------:R-:W-:Y:S01]  /*3f50*/  HMMA.16816.F32.BF16 R20, R4, R62, R24 ;  /* 0x0000003e0414723c */ /* 0x000fe20000041818 */
[----:B------:R-:W-:Y:S03]  /*3f60*/  LDSM.16.M88.4 R60, [R230+0xb000] ;  /* 0x00b00000e63c783b */ /* 0x000fe60000000200 */
[----:B------:R1:W1:Y:S04]  /*3f70*/  MUFU.TANH R76, R0 ;  /* 0x00000000004c7308 */ /* 0x0002680000002400 */
[----:B------:R-:W-:Y:S01]  /*3f80*/  HMMA.16816.F32.BF16 R24, R8, R58, R36 ;  /* 0x0000003a0818723c */ /* 0x000fe20000041824 */
[----:B------:R-:W2:Y:S01]  /*3f90*/  LDSM.16.M88.4 R56, [R135+0xb800] ;  /* 0x00b800008738783b */ /* 0x000ea20000000200 */
[----:B-1----:R-:W-:-:S04]  /*3fa0*/  FMUL.FTZ R0, R40, c[0x0][0x320] ;  /* 0x0000c80028007a20 */ /* 0x002fc80000410000 */
[----:B------:R1:W1:Y:S02]  /*3fb0*/  MUFU.TANH R73, R0 ;  /* 0x0000000000497308 */ /* 0x0002640000002400 */
[C---:B------:R-:W-:Y:S08]  /*3fc0*/  HMMA.16816.F32.BF16 R48, R16.reuse, R50, R92 ;  /* 0x000000321030723c */ /* 0x040ff0000004185c */
[----:B------:R-:W-:Y:S01]  /*3fd0*/  HMMA.16816.F32.BF16 R64, R16, R68, R88 ;  /* 0x000000441040723c */ /* 0x000fe20000041858 */
[----:B-1----:R-:W-:-:S04]  /*3fe0*/  FMUL.FTZ R0, R41, c[0x0][0x320] ;  /* 0x0000c80029007a20 */ /* 0x002fc80000410000 */
[----:B------:R1:W1:Y:S03]  /*3ff0*/  MUFU.TANH R72, R0 ;  /* 0x0000000000487308 */ /* 0x0002660000002400 */
[----:B-----5:R-:W-:Y:S08]  /*4000*/  HMMA.16816.F32.BF16 R28, R12, R44, R80 ;  /* 0x0000002c0c1c723c */ /* 0x020ff00000041850 */
[----:B------:R-:W-:Y:S01]  /*4010*/  HMMA.16816.F32.BF16 R16, R16, R70, R120 ;  /* 0x000000461010723c */ /* 0x000fe20000041878 */
[----:B-1----:R-:W-:-:S07]  /*4020*/  FMUL.FTZ R0, R42, c[0x0][0x320] ;  /* 0x0000c8002a007a20 */ /* 0x002fce0000410000 */
[----:B--2---:R-:W-:Y:S01]  /*4030*/  HMMA.16816.F32.BF16 R36, R4, R52, R32 ;  /* 0x000000340424723c */ /* 0x004fe20000041820 */
[----:B------:R1:W2:Y:S02]  /*4040*/  MUFU.TANH R81, R0 ;  /* 0x0000000000517308 */ /* 0x0002a40000002400 */
[----:B-1----:R-:W-:Y:S02]  /*4050*/  FMUL.FTZ R0, R43, c[0x0][0x320] ;  /* 0x0000c8002b007a20 */ /* 0x002fe40000410000 */
[----:B------:R-:W1:Y:S04]  /*4060*/  LDSM.16.M88.4 R40, [R230+0xb800] ;  /* 0x00b80000e628783b */ /* 0x000e680000000200 */
[----:B------:R5:W1:Y:S02]  /*4070*/  MUFU.TANH R80, R0 ;  /* 0x0000000000507308 */ /* 0x000a640000002400 */
[----:B-----5:R-:W-:-:S06]  /*4080*/  FMUL.FTZ R0, R20, c[0x0][0x320] ;  /* 0x0000c80014007a20 */ /* 0x020fcc0000410000 */
[----:B------:R5:W1:Y:S01]  /*4090*/  MUFU.TANH R69, R0 ;  /* 0x0000000000457308 */ /* 0x000a620000002400 */
[----:B------:R-:W-:Y:S06]  /*40a0*/  HMMA.16816.F32.BF16 R32, R12, R46, R48 ;  /* 0x0000002e0c20723c */ /* 0x000fec0000041830 */
[----:B------:R-:W-:Y:S01]  /*40b0*/  FMUL.FTZ R37, R37, c[0x0][0x320] ;  /* 0x0000c80025257a20 */ /* 0x000fe20000410000 */
[----:B------:R-:W1:Y:S01]  /*40c0*/  LDSM.16.M88.4 R44, [R229+0x2000] ;  /* 0x00200000e52c783b */ /* 0x000e620000000200 */
[----:B-----5:R-:W-:-:S04]  /*40d0*/  FMUL.FTZ R0, R21, c[0x0][0x320] ;  /* 0x0000c80015007a20 */ /* 0x020fc80000410000 */
[----:B------:R5:W1:Y:S01]  /*40e0*/  MUFU.TANH R68, R0 ;  /* 0x0000000000447308 */ /* 0x000a620000002400 */
[----:B------:R-:W-:Y:S02]  /*40f0*/  FMUL.FTZ R38, R38, c[0x0][0x320] ;  /* 0x0000c80026267a20 */ /* 0x000fe40000410000 */
[----:B------:R-:W-:Y:S01]  /*4100*/  FMUL.FTZ R39, R39, c[0x0][0x320] ;  /* 0x0000c80027277a20 */ /* 0x000fe20000410000 */
[----:B------:R-:W-:Y:S01]  /*4110*/  HMMA.16816.F32.BF16 R24, R4, R54, R24 ;  /* 0x000000360418723c */ /* 0x000fe20000041818 */
[----:B-----5:R-:W-:-:S04]  /*4120*/  FMUL.FTZ R0, R22, c[0x0][0x320] ;  /* 0x0000c80016007a20 */ /* 0x020fc80000410000 */
[----:B------:R5:W1:Y:S08]  /*4130*/  MUFU.TANH R83, R0 ;  /* 0x0000000000537308 */ /* 0x000a700000002400 */
[----:B------:R-:W1:Y:S01]  /*4140*/  MUFU.TANH R51, R37 ;  /* 0x0000002500337308 */ /* 0x000e620000002400 */
[----:B-----5:R-:W-:Y:S02]  /*4150*/  FMUL.FTZ R0, R23, c[0x0][0x320] ;  /* 0x0000c80017007a20 */ /* 0x020fe40000410000 */
[C---:B------:R-:W-:Y:S05]  /*4160*/  HMMA.16816.F32.BF16 R20, R12.reuse, R56, R64 ;  /* 0x000000380c14723c */ /* 0x040fea0000041840 */
[----:B------:R-:W1:Y:S03]  /*4170*/  MUFU.TANH R54, R38 ;  /* 0x0000002600367308 */ /* 0x000e660000002400 */
[----:B------:R-:W-:Y:S05]  /*4180*/  HMMA.16816.F32.BF16 R12, R12, R58, R16 ;  /* 0x0000003a0c0c723c */ /* 0x000fea0000041810 */
[----:B------:R5:W1:Y:S08]  /*4190*/  MUFU.TANH R82, R0 ;  /* 0x0000000000527308 */ /* 0x000a700000002400 */
[----:B------:R1:W1:Y:S01]  /*41a0*/  MUFU.TANH R53, R39 ;  /* 0x0000002700357308 */ /* 0x0002620000002400 */
[----:B-----5:R-:W-:-:S02]  /*41b0*/  FMUL.FTZ R0, R36, c[0x0][0x320] ;  /* 0x0000c80024007a20 */ /* 0x020fc40000410000 */
[----:B-1----:R-:W1:Y:S01]  /*41c0*/  LDSM.16.M88.4 R36, [R229+0x2800] ;  /* 0x00280000e524783b */ /* 0x002e620000000200 */
[C---:B------:R-:W-:Y:S08]  /*41d0*/  HMMA.16816.F32.BF16 R28, R8.reuse, R60, R28 ;  /* 0x0000003c081c723c */ /* 0x040ff0000004181c */
[C---:B------:R-:W-:Y:S08]  /*41e0*/  HMMA.16816.F32.BF16 R32, R8.reuse, R62, R32 ;  /* 0x0000003e0820723c */ /* 0x040ff00000041820 */
[----:B------:R-:W-:Y:S01]  /*41f0*/  HMMA.16816.F32.BF16 R16, R8, R40, R20 ;  /* 0x000000280810723c */ /* 0x000fe20000041814 */
[----:B------:R-:W-:Y:S01]  /*4200*/  FMUL.FTZ R24, R24, c[0x0][0x320] ;  /* 0x0000c80018187a20 */ /* 0x000fe20000410000 */
[----:B------:R5:W1:Y:S01]  /*4210*/  MUFU.TANH R52, R0 ;  /* 0x0000000000347308 */ /* 0x000a620000002400 */
[----:B------:R-:W-:Y:S01]  /*4220*/  FMUL.FTZ R25, R25, c[0x0][0x320] ;  /* 0x0000c80019197a20 */ /* 0x000fe20000410000 */
[----:B------:R-:W-:Y:S01]  /*4230*/  ISETP.GE.AND P0, PT, R168, 0x2, PT ;  /* 0x00000002a800780c */ /* 0x000fe20003f06270 */
[----:B------:R-:W-:Y:S01]  /*4240*/  FMUL.FTZ R26, R26, c[0x0][0x320] ;  /* 0x0000c8001a1a7a20 */ /* 0x000fe20000410000 */
[----:B------:R-:W-:-:S04]  /*4250*/  DEPBAR.LE SB0, 0x0 ;  /* 0x000080000000791a */ /* 0x000fc80000000000 */
[----:B------:R-:W-:Y:S08]  /*4260*/  HMMA.16816.F32.BF16 R8, R8, R42, R12 ;  /* 0x0000002a0808723c */ /* 0x000ff0000004180c */
[C---:B------:R-:W-:Y:S08]  /*4270*/  HMMA.16816.F32.BF16 R28, R4.reuse, R44, R28 ;  /* 0x0000002c041c723c */ /* 0x040ff0000004181c */
[C---:B------:R-:W-:Y:S08]  /*4280*/  HMMA.16816.F32.BF16 R20, R4.reuse, R46, R32 ;  /* 0x0000002e0414723c */ /* 0x040ff00000041820 */
[C---:B-1----:R-:W-:Y:S08]  /*4290*/  HMMA.16816.F32.BF16 R12, R4.reuse, R36, R16 ;  /* 0x00000024040c723c */ /* 0x042ff00000041810 */
[----:B------:R-:W-:Y:S01]  /*42a0*/  HMMA.16816.F32.BF16 R4, R4, R38, R8 ;  /* 0x000000260404723c */ /* 0x000fe20000041808 */
[----:B------:R-:W-:-:S02]  /*42b0*/  FMUL.FTZ R27, R27, c[0x0][0x320] ;  /* 0x0000c8001b1b7a20 */ /* 0x000fc40000410000 */
[----:B------:R-:W-:Y:S02]  /*42c0*/  FMUL.FTZ R28, R28, c[0x0][0x320] ;  /* 0x0000c8001c1c7a20 */ /* 0x000fe40000410000 */
[----:B------:R-:W-:Y:S02]  /*42d0*/  FMUL.FTZ R29, R29, c[0x0][0x320] ;  /* 0x0000c8001d1d7a20 */ /* 0x000fe40000410000 */
[----:B------:R-:W-:Y:S02]  /*42e0*/  FMUL.FTZ R30, R30, c[0x0][0x320] ;  /* 0x0000c8001e1e7a20 */ /* 0x000fe40000410000 */
[----:B-----5:R-:W-:Y:S02]  /*42f0*/  FMUL.FTZ R0, R31, c[0x0][0x320] ;  /* 0x0000c8001f007a20 */ /* 0x020fe40000410000 */
        /* <DEDUP_REMOVED lines=37> */
[----:B------:R-:W-:Y:S01]  /*4550*/  IMAD.MOV.U32 R246, RZ, RZ, RZ ;  /* 0x000000fffff67224 */ /* 0x000fe200078e00ff */
[----:B------:R-:W-:-:S04]  /*4560*/  IADD3 R2, R163, R154, R166 ;  /* 0x0000009aa3027210 */ /* 0x000fc80007ffe0a6 */
[----:B------:R-:W-:-:S05]  /*4570*/  IADD3 R2, R2, -0x60, RZ ;  /* 0xffffffa002027810 */ /* 0x000fca0007ffe0ff */
[----:B-1----:R-:W-:Y:S02]  /*4580*/  IMAD.MOV.U32 R0, RZ, RZ, R2 ;  /* 0x000000ffff007224 */ /* 0x002fe400078e0002 */
        /* <DEDUP_REMOVED lines=23> */
[----:B------:R1:W2:Y:S02]  /*4700*/  SHFL.IDX PT, R4, R22, RZ, 0x181f ;  /* 0x00181fff16047589 */ /* 0x0002a400000e0000 */
.L_x_1534:
[----:B------:R-:W-:Y:S05]  /*4710*/  BRA.DIV ~URZ, `(.L_x_1473) ;  /* 0x000113b27f007947 */ /* 0x000fea000b800000 */
[----:B------:R-:W3:Y:S01]  /*4720*/  SHFL.IDX PT, R3, R23, RZ, 0x181f ;  /* 0x00181fff17037589 */ /* 0x000ee200000e0000 */
[C---:B------:R-:W-:Y:S02]  /*4730*/  IADD3 R38, R245.reuse, 0x40, RZ ;  /* 0x00000040f5267810 */ /* 0x040fe40007ffe0ff */
[C---:B------:R-:W-:Y:S01]  /*4740*/  IADD3 R39, R245.reuse, 0x80, RZ ;  /* 0x00000080f5277810 */ /* 0x040fe20007ffe0ff */
[----:B------:R-:W4:Y:S01]  /*4750*/  SHFL.IDX PT, R0, R23, 0x1, 0x181f ;  /* 0x00381f0017007f89 */ /* 0x000f2200000e0000 */
[----:B------:R-:W-:-:S03]  /*4760*/  ISETP.GE.AND P3, PT, R245, c[0x0][0x1d4], PT ;  /* 0x00007500f5007a0c */ /* 0x000fc60003f66270 */
[----:B------:R-:W5:Y:S01]  /*4770*/  SHFL.IDX PT, R2, R22, 0x1, 0x181f ;  /* 0x00381f0016027f89 */ /* 0x000f6200000e0000 */
[----:B------:R-:W-:Y:S02]  /*4780*/  SEL R5, RZ, 0x10, P3 ;  /* 0x00000010ff057807 */ /* 0x000fe40001800000 */
[CC--:B---3--:R-:W-:Y:S02]  /*4790*/  IADD3 R20, P0, R3.reuse, R155.reuse, RZ ;  /* 0x0000009b03147210 */ /* 0x0c8fe40007f1e0ff */
[C---:B------:R-:W-:Y:S02]  /*47a0*/  IADD3 R18, P2, R3.reuse, R156, RZ ;  /* 0x0000009c03127210 */ /* 0x040fe40007f5e0ff */
[----:B------:R-:W-:Y:S01]  /*47b0*/  IADD3 R14, P1, R3, R158, RZ ;  /* 0x0000009e030e7210 */ /* 0x000fe20007f3e0ff */
[----:B--2---:R-:W-:Y:S01]  /*47c0*/  IMAD.X R21, R4, 0x1, R132, P0 ;  /* 0x0000000104157824 */ /* 0x004fe200000e0684 */
[----:B----4-:R-:W-:Y:S01]  /*47d0*/  IADD3 R12, P0, R0, R155, RZ ;  /* 0x0000009b000c7210 */ /* 0x010fe20007f1e0ff */
[--C-:B------:R-:W-:Y:S01]  /*47e0*/  IMAD.X R19, R4, 0x1, R133.reuse, P2 ;  /* 0x0000000104137824 */ /* 0x100fe200010e0685 */
[----:B------:R-:W-:Y:S01]  /*47f0*/  IADD3 R10, P2, R0, R156, RZ ;  /* 0x0000009c000a7210 */ /* 0x000fe20007f5e0ff */
[----:B------:R-:W-:Y:S01]  /*4800*/  IMAD.X R15, R4, 0x1, R152, P1 ;  /* 0x00000001040f7824 */ /* 0x000fe200008e0698 */
[----:B------:R-:W-:Y:S01]  /*4810*/  IADD3 R8, P1, R0, R157, RZ ;  /* 0x0000009d00087210 */ /* 0x000fe20007f3e0ff */
[----:B-----5:R-:W-:Y:S01]  /*4820*/  IMAD.X R13, R2, 0x1, R132, P0 ;  /* 0x00000001020d7824 */ /* 0x020fe200000e0684 */
[----:B------:R-:W-:Y:S01]  /*4830*/  IADD3 R6, P0, R0, R158, RZ ;  /* 0x0000009e00067210 */ /* 0x000fe20007f1e0ff */
[----:B------:R-:W-:Y:S01]  /*4840*/  IMAD.X R11, R2, 0x1, R133, P2 ;  /* 0x00000001020b7824 */ /* 0x000fe200010e0685 */
[----:B------:R-:W-:Y:S01]  /*4850*/  ISETP.GE.AND P2, PT, R38, c[0x0][0x1d4], PT ;  /* 0x0000750026007a0c */ /* 0x000fe20003f46270 */
[C---:B------:R-:W-:Y:S01]  /*4860*/  IMAD.X R9, R2.reuse, 0x1, R134, P1 ;  /* 0x0000000102097824 */ /* 0x040fe200008e0686 */
[----:B------:R-:W-:Y:S01]  /*4870*/  IADD3 R38, R245, 0xc0, RZ ;  /* 0x000000c0f5267810 */ /* 0x000fe20007ffe0ff */
[----:B------:R-:W-:Y:S01]  /*4880*/  IMAD.X R7, R2, 0x1, R152, P0 ;  /* 0x0000000102077824 */ /* 0x000fe200000e0698 */
[----:B------:R-:W-:Y:S01]  /*4890*/  ISETP.GE.AND P1, PT, R39, c[0x0][0x1d4], PT ;  /* 0x0000750027007a0c */ /* 0x000fe20003f26270 */
[----:B------:R2:W-:Y:S01]  /*48a0*/  LDGSTS.E.BYPASS.LTC128B.128 [R243+0xc100], [R20.64], !P3 ;  /* 0x0c10000014f37fae */ /* 0x0005e2000d901d46 */
[----:B------:R-:W-:-:S02]  /*48b0*/  ISETP.GE.AND P0, PT, R38, c[0x0][0x1d4], PT ;  /* 0x0000750026007a0c */ /* 0x000fc40003f06270 */
[----:B------:R-:W-:Y:S01]  /*48c0*/  IADD3 R16, P4, R3, R157, RZ ;  /* 0x0000009d03107210 */ /* 0x000fe20007f9e0ff */
[----:B------:R2:W3:Y:S04]  /*48d0*/  SHFL.IDX PT, R0, R23, 0x2, 0x181f ;  /* 0x00581f0017007f89 */ /* 0x0004e800000e0000 */
[----:B------:R-:W-:Y:S01]  /*48e0*/  IMAD.X R17, R4, 0x1, R134, P4 ;  /* 0x0000000104117824 */ /* 0x000fe200020e0686 */
[----:B------:R2:W-:Y:S04]  /*48f0*/  LDGSTS.E.BYPASS.LTC128B.128 [R243+0xf100], [R18.64], !P2 ;  /* 0x0f10000012f37fae */ /* 0x0005e8000d101d46 */
[----:B------:R2:W-:Y:S04]  /*4900*/  LDGSTS.E.BYPASS.LTC128B.128 [R243+0x12100], [R16.64], !P1 ;  /* 0x1210000010f37fae */ /* 0x0005e8000c901d46 */
[----:B------:R4:W-:Y:S04]  /*4910*/  LDGSTS.E.BYPASS.LTC128B.128 [R243+0x15100], [R14.64], !P0 ;  /* 0x151000000ef37fae */ /* 0x0009e8000c101d46 */
[----:B------:R5:W-:Y:S04]  /*4920*/  LDGSTS.E.BYPASS.LTC128B.128 [R243+0xd100], [R12.64], !P3 ;  /* 0x0d1000000cf37fae */ /* 0x000be8000d901d46 */
[----:B------:R2:W-:Y:S04]  /*4930*/  LDGSTS.E.BYPASS.LTC128B.128 [R243+0x10100], [R10.64], !P2 ;  /* 0x101000000af37fae */ /* 0x0005e8000d101d46 */
[----:B------:R2:W-:Y:S04]  /*4940*/  LDGSTS.E.BYPASS.LTC128B.128 [R243+0x13100], [R8.64], !P1 ;  /* 0x1310000008f37fae */ /* 0x0005e8000c901d46 */
[----:B------:R2:W1:Y:S04]  /*4950*/  SHFL.IDX PT, R4, R22, 0x2, 0x181f ;  /* 0x00581f0016047f89 */ /* 0x00046800000e0000 */
[----:B------:R2:W-:Y:S01]  /*4960*/  LDGSTS.E.BYPASS.LTC128B.128 [R243+0x16100], [R6.64], !P0 ;  /* 0x1610000006f37fae */ /* 0x0005e2000c101d46 */
[----:B----4-:R-:W-:-:S02]  /*4970*/  SEL R14, RZ, 0x10, P2 ;  /* 0x00000010ff0e7807 */ /* 0x010fc40001000000 */
[----:B-----5:R-:W-:Y:S02]  /*4980*/  SEL R13, RZ, 0x10, P1 ;  /* 0x00000010ff0d7807 */ /* 0x020fe40000800000 */
[----:B------:R-:W-:Y:S02]  /*4990*/  SEL R12, RZ, 0x10, P0 ;  /* 0x00000010ff0c7807 */ /* 0x000fe40000000000 */
.L_x_1535:
[----:B--23--:R-:W-:Y:S02]  /*49a0*/  IADD3 R10, -R5, 0x10, RZ ;  /* 0x00000010050a7810 */ /* 0x00cfe40007ffe1ff */
[----:B------:R-:W-:Y:S02]  /*49b0*/  IADD3 R2, -R14, 0x10, RZ ;  /* 0x000000100e027810 */ /* 0x000fe40007ffe1ff */
[----:B------:R-:W-:Y:S02]  /*49c0*/  LOP3.LUT R10, R10, 0xf, RZ, 0xc0, !PT ;  /* 0x0000000f0a0a7812 */ /* 0x000fe400078ec0ff */
[----:B------:R-:W-:Y:S02]  /*49d0*/  IADD3 R6, -R13, 0x10, RZ ;  /* 0x000000100d067810 */ /* 0x000fe40007ffe1ff */
[----:B------:R-:W-:-:S02]  /*49e0*/  IADD3 R10, P1, P0, R10, R0, R155 ;  /* 0x000000000a0a7210 */ /* 0x000fc4000783e09b */
[----:B------:R-:W-:Y:S02]  /*49f0*/  LOP3.LUT R2, R2, 0xf, RZ, 0xc0, !PT ;  /* 0x0000000f02027812 */ /* 0x000fe400078ec0ff */
[----:B------:R-:W-:Y:S02]  /*4a00*/  LOP3.LUT R6, R6, 0xf, RZ, 0xc0, !PT ;  /* 0x0000000f06067812 */ /* 0x000fe400078ec0ff */
[----:B------:R-:W-:Y:S02]  /*4a10*/  IADD3 R3, -R12, 0x10, RZ ;  /* 0x000000100c037810 */ /* 0x000fe40007ffe1ff */
[----:B-1----:R-:W-:Y:S02]  /*4a20*/  IADD3.X R11, RZ, R4, R132, P1, P0 ;  /* 0x00000004ff0b7210 */ /* 0x002fe40000fe0484 */
[-C--:B------:R-:W-:Y:S02]  /*4a30*/  IADD3 R8, P3, P2, R2, R0.reuse, R156 ;  /* 0x0000000002087210 */ /* 0x080fe40007a7e09c */
[----:B------:R-:W-:-:S02]  /*4a40*/  IADD3 R6, P1, P0, R6, R0, R157 ;  /* 0x0000000006067210 */ /* 0x000fc4000783e09d */
[----:B------:R-:W-:Y:S02]  /*4a50*/  LOP3.LUT R2, R3, 0xf, RZ, 0xc0, !PT ;  /* 0x0000000f03027812 */ /* 0x000fe400078ec0ff */
[----:B------:R-:W-:Y:S02]  /*4a60*/  IADD3.X R7, RZ, R4, R134, P1, P0 ;  /* 0x00000004ff077210 */ /* 0x000fe40000fe0486 */
[----:B------:R-:W-:Y:S02]  /*4a70*/  IADD3 R2, P1, P0, R2, R0, R158 ;  /* 0x0000000002027210 */ /* 0x000fe4000783e09e */
[----:B------:R-:W-:Y:S02]  /*4a80*/  IADD3.X R9, RZ, R4, R133, P3, P2 ;  /* 0x00000004ff097210 */ /* 0x000fe40001fe4485 */
[----:B------:R-:W-:Y:S02]  /*4a90*/  ISETP.NE.U32.AND P3, PT, R5, RZ, PT ;  /* 0x000000ff0500720c */ /* 0x000fe40003f65070 */
[----:B------:R-:W-:-:S02]  /*4aa0*/  ISETP.NE.U32.AND P2, PT, R14, RZ, PT ;  /* 0x000000ff0e00720c */ /* 0x000fc40003f45070 */
[----:B------:R-:W-:Y:S02]  /*4ab0*/  IADD3.X R3, RZ, R4, R152, P1, P0 ;  /* 0x00000004ff037210 */ /* 0x000fe40000fe0498 */
[----:B------:R-:W-:Y:S02]  /*4ac0*/  ISETP.NE.U32.AND P1, PT, R13, RZ, PT ;  /* 0x000000ff0d00720c */ /* 0x000fe40003f25070 */
[----:B------:R-:W-:-:S05]  /*4ad0*/  ISETP.NE.U32.AND P0, PT, R12, RZ, PT ;  /* 0x000000ff0c00720c */ /* 0x000fca0003f05070 */
[----:B------:R-:W-:Y:S01]  /*4ae0*/  @!PT LDS RZ, [RZ] ;  /* 0x00000000fffff984 */ /* 0x000fe20000000800 */
[----:B------:R-:W-:Y:S01]  /*4af0*/  @!PT LDS RZ, [RZ] ;  /* 0x00000000fffff984 */ /* 0x000fe20000000800 */
[----:B------:R-:W-:Y:S01]  /*4b00*/  @!PT LDS RZ, [RZ] ;  /* 0x00000000fffff984 */ /* 0x000fe20000000800 */
[----:B------:R1:W-:Y:S04]  /*4b10*/  LDGSTS.E.BYPASS.LTC128B.128.ZFILL [R243+0xe100], [R10.64], P3 ;  /* 0x0e1000000af37fae */ /* 0x0003e80009941d46 */
[----:B------:R1:W-:Y:S04]  /*4b20*/  LDGSTS.E.BYPASS.LTC128B.128.ZFILL [R243+0x11100], [R8.64], P2 ;  /* 0x1110000008f37fae */ /* 0x0003e80009141d46 */
[----:B------:R1:W-:Y:S04]  /*4b30*/  LDGSTS.E.BYPASS.LTC128B.128.ZFILL [R243+0x14100], [R6.64], P1 ;  /* 0x1410000006f37fae */ /* 0x0003e80008941d46 */
[----:B------:R1:W-:Y:S02]  /*4b40*/  LDGSTS.E.BYPASS.LTC128B.128.ZFILL [R243+0x17100], [R2.64], P0 ;  /* 0x1710000002f37fae */ /* 0x0003e40008141d46 */
.L_x_1471:
[----:B--234-:R-:W-:Y:S05]  /*4b50*/  BSYNC B0 ;  /* 0x0000000000007941 */ /* 0x01cfea0003800000 */
.L_x_1470:
[----:B-1----:R-:W2:Y:S01]  /*4b60*/  LDL R3, [R1+0x40] ;  /* 0x0000400001037983 */ /* 0x002ea20000100800 */
[----:B------:R-:W-:-:S03]  /*4b70*/  IMAD.MOV.U32 R4, RZ, RZ, c[0x0][0x2c4] ;  /* 0x0000b100ff047624 */ /* 0x000fc600078e00ff */
[----:B------:R-:W2:Y:S04]  /*4b80*/  LDL R0, [R1+0x4c] ;  /* 0x00004c0001007983 */ /* 0x000ea80000100800 */
[----:B------:R-:W3:Y:S01]  /*4b90*/  LDL R2, [R1+0x50] ;  /* 0x0000500001027983 */ /* 0x000ee20000100800 */
[----:B------:R-:W-:-:S03]  /*4ba0*/  ISETP.NE.AND P0, PT, R4, 0x1, PT ;  /* 0x000000010400780c */ /* 0x000fc60003f05270 */
[----:B------:R-:W0:Y:S01]  /*4bb0*/  LDGDEPBAR ;  /* 0x00000000000079af */ /* 0x000e220000000000 */
[----:B--2---:R-:W-:-:S09]  /*4bc0*/  IMAD.IADD R4, R0, 0x1, R3 ;  /* 0x0000000100047824 */ /* 0x004fd200078e0203 */
[----:B------:R-:W-:Y:S01]  /*4bd0*/  @P0 IMAD.HI.U32 R0, R4, c[0x0][0x2c8], RZ ;  /* 0x0000b20004000a27 */ /* 0x000fe200078e00ff */
[----:B---3--:R-:W-:-:S03]  /*4be0*/  IADD3 R5, -R2, 0x1, R153 ;  /* 0x0000000102057810 */ /* 0x008fc60007ffe199 */
[----:B------:R-:W-:Y:S01]  /*4bf0*/  IMAD.IADD R6, R153, 0x1, -R2 ;  /* 0x0000000199067824 */ /* 0x000fe200078e0a02 */
[----:B------:R-:W-:Y:S02]  /*4c00*/  @P0 SHF.R.U32.HI R4, RZ, c[0x0][0x2cc], R0 ;  /* 0x0000b300ff040a19 */ /* 0x000fe40000011600 */
[----:B------:R-:W-:Y:S01]  /*4c10*/  IADD3 R5, R5, -c[0x0][0x168], RZ ;  /* 0x80005a0005057a10 */ /* 0x000fe20007ffe0ff */
[----:B------:R-:W-:Y:S05]  /*4c20*/  BRA.DIV ~URZ, `(.L_x_1474) ;  /* 0x000114027f007947 */ /* 0x000fea000b800000 */
[----:B------:R1:W2:Y:S02]  /*4c30*/  SHFL.IDX PT, R0, R4, RZ, 0x1c1f ;  /* 0x001c1fff04007589 */ /* 0x0002a400000e0000 */
.L_x_1536:
[----:B--2---:R-:W-:-:S05]  /*4c40*/  IMAD.IADD R0, R5, 0x1, R0 ;  /* 0x0000000105007824 */ /* 0x004fca00078e0200 */
[----:B------:R-:W-:-:S04]  /*4c50*/  IMNMX R0, R6, R0, PT ;  /* 0x0000000006007217 */ /* 0x000fc80003800200 */
[C---:B------:R-:W-:Y:S02]  /*4c60*/  ISETP.GT.AND P0, PT, R0.reuse, RZ, PT ;  /* 0x000000ff0000720c */ /* 0x040fe40003f04270 */
[C---:B------:R-:W-:Y:S02]  /*4c70*/  ISETP.GT.AND P1, PT, R0.reuse, 0x1, PT ;  /* 0x000000010000780c */ /* 0x040fe40003f24270 */
[----:B------:R-:W-:Y:S02]  /*4c80*/  FSEL R8, R105, -INF , P0 ;  /* 0xff80000069087808 */ /* 0x000fe40000000000 */
[C---:B------:R-:W-:Y:S02]  /*4c90*/  ISETP.GT.AND P4, PT, R0.reuse, 0x9, PT ;  /* 0x000000090000780c */ /* 0x040fe40003f84270 */
[----:B------:R-:W-:Y:S02]  /*4ca0*/  ISETP.GT.AND P0, PT, R0, 0x10, PT ;  /* 0x000000100000780c */ /* 0x000fe40003f04270 */
[----:B------:R-:W-:-:S02]  /*4cb0*/  FSEL R9, R104, -INF , P1 ;  /* 0xff80000068097808 */ /* 0x000fc40000800000 */
[----:B------:R-:W-:Y:S02]  /*4cc0*/  FSEL R17, R98, -INF , P4 ;  /* 0xff80000062117808 */ /* 0x000fe40002000000 */
[----:B------:R-:W-:Y:S02]  /*4cd0*/  FSEL R18, R85, -INF , P0 ;  /* 0xff80000055127808 */ /* 0x000fe40000000000 */
[C---:B------:R-:W-:Y:S02]  /*4ce0*/  ISETP.GT.AND P2, PT, R0.reuse, 0x8, PT ;  /* 0x000000080000780c */ /* 0x040fe40003f44270 */
        /* <DEDUP_REMOVED lines=38> */
[----:B------:R-:W-:Y:S01]  /*4f50*/  FSEL R237, R24, -INF , P0 ;  /* 0xff80000018ed7808 */ /* 0x000fe20000000000 */
[----:B------:R-:W-:Y:S05]  /*4f60*/  BRA.DIV ~URZ, `(.L_x_1475) ;  /* 0x000111327f007947 */ /* 0x000fea000b800000 */
[----:B-1----:R-:W1:Y:S01]  /*4f70*/  SHFL.IDX PT, R4, R4, 0x1, 0x1c1f ;  /* 0x003c1f0004047f89 */ /* 0x002e6200000e0000 */
[----:B------:R-:W-:-:S04]  /*4f80*/  FMNMX.FTZ R0, R8, R9, !PT ;  /* 0x0000000908007209 */ /* 0x000fc80007810000 */
[----:B------:R-:W-:-:S04]  /*4f90*/  FMNMX.FTZ R0, R16, R0, !PT ;  /* 0x0000000010007209 */ /* 0x000fc80007810000 */
[----:B------:R-:W-:-:S04]  /*4fa0*/  FMNMX.FTZ R0, R17, R0, !PT ;  /* 0x0000000011007209 */ /* 0x000fc80007810000 */
[----:B------:R-:W-:-:S04]  /*4fb0*/  FMNMX.FTZ R0, R18, R0, !PT ;  /* 0x0000000012007209 */ /* 0x000fc80007810000 */
[----:B------:R-:W-:-:S04]  /*4fc0*/  FMNMX.FTZ R0, R19, R0, !PT ;  /* 0x0000000013007209 */ /* 0x000fc80007810000 */
[----:B------:R-:W-:Y:S01]  /*4fd0*/  FMNMX.FTZ R0, R20, R0, !PT ;  /* 0x0000000014007209 */ /* 0x000fe20007810000 */
[----:B-1----:R-:W-:-:S03]  /*4fe0*/  IMAD.IADD R5, R5, 0x1, R4 ;  /* 0x0000000105057824 */ /* 0x002fc600078e0204 */
        /* <DEDUP_REMOVED lines=42> */
[C---:B------:R-:W-:Y:S02]  /*5290*/  ISETP.GT.AND P0, PT, R5.reuse, 0x31, PT ;  /* 0x000000310500780c */ /* 0x040fe40003f04270 */
        /* <DEDUP_REMOVED lines=43> */
[----:B------:R-:W-:Y:S02]  /*5550*/  FSEL R248, R30, -INF , P0 ;  /* 0xff8000001ef87808 */ /* 0x000fe40000000000 */
[----:B------:R-:W-:Y:S01]  /*5560*/  FMNMX.FTZ R2, R249, R2, !PT ;  /* 0x00000002f9027209 */ /* 0x000fe20007810000 */
[----:B------:R-:W1:Y:S03]  /*5570*/  SHFL.BFLY PT, R3, R0, 0x2, 0x1f ;  /* 0x0c401f0000037f89 */ /* 0x000e6600000e0000 */
[----:B------:R-:W-:-:S05]  /*5580*/  FMNMX.FTZ R2, R248, R2, !PT ;  /* 0x00000002f8027209 */ /* 0x000fca0007810000 */
[----:B------:R-:W2:Y:S01]  /*5590*/  SHFL.BFLY PT, R4, R2, 0x2, 0x1f ;  /* 0x0c401f0002047f89 */ /* 0x000ea200000e0000 */
[----:B-1----:R-:W-:-:S05]  /*55a0*/  FMNMX.FTZ R0, R3, R0, !PT ;  /* 0x0000000003007209 */ /* 0x002fca0007810000 */
[----:B------:R-:W1:Y:S01]  /*55b0*/  SHFL.BFLY PT, R132, R0, 0x1, 0x1f ;  /* 0x0c201f0000847f89 */ /* 0x000e6200000e0000 */
[----:B--2---:R-:W-:-:S05]  /*55c0*/  FMNMX.FTZ R4, R2, R4, !PT ;  /* 0x0000000402047209 */ /* 0x004fca0007810000 */
[----:B------:R2:W3:Y:S01]  /*55d0*/  SHFL.BFLY PT, R12, R4, 0x1, 0x1f ;  /* 0x0c201f00040c7f89 */ /* 0x0004e200000e0000 */
[----:B-1----:R-:W-:-:S05]  /*55e0*/  FMNMX.FTZ R132, R0, R132, !PT ;  /* 0x0000008400847209 */ /* 0x002fca0007810000 */
.L_x_1537:
[C---:B------:R-:W-:Y:S01]  /*55f0*/  FMUL.FTZ R0, R132.reuse, c[0x0][0x2d0] ;  /* 0x0000b40084007a20 */ /* 0x040fe20000410000 */
[----:B------:R-:W-:Y:S01]  /*5600*/  FSETP.NEU.FTZ.AND P0, PT, R132, -INF , PT ;  /* 0xff8000008400780b */ /* 0x000fe20003f1d000 */
[----:B------:R-:W-:Y:S01]  /*5610*/  WARPSYNC 0xffffffff ;  /* 0xffffffff00007948 */ /* 0x000fe20003800000 */
[----:B---3--:R-:W-:Y:S01]  /*5620*/  FMNMX.FTZ R12, R12, R4, !PT ;  /* 0x000000040c0c7209 */ /* 0x008fe20007810000 */
[----:B------:R-:W-:Y:S01]  /*5630*/  LDSM.16.MT88.4 R36, [R232] ;  /* 0x00000000e824783b */ /* 0x000fe20000004200 */
[----:B------:R-:W-:Y:S02]  /*5640*/  FSEL R0, R0, RZ, P0 ;  /* 0x000000ff00007208 */ /* 0x000fe40000000000 */
[----:B------:R-:W-:Y:S01]  /*5650*/  FSETP.NEU.FTZ.AND P0, PT, R12, -INF , PT ;  /* 0xff8000000c00780b */ /* 0x000fe20003f1d000 */
[----:B------:R-:W-:Y:S02]  /*5660*/  LDSM.16.MT88.4 R32, [R231+0x800] ;  /* 0x00080000e720783b */ /* 0x000fe40000004200 */
[----:B------:R-:W-:-:S02]  /*5670*/  FFMA.FTZ R2, R8, c[0x0][0x2d0], -R0 ;  /* 0x0000b40008027a23 */ /* 0x000fc40000010800 */
[--C-:B------:R-:W-:Y:S01]  /*5680*/  FFMA.FTZ R3, R20, c[0x0][0x2d0], -R0.reuse ;  /* 0x0000b40014037a23 */ /* 0x100fe20000010800 */
[----:B------:R-:W-:Y:S01]  /*5690*/  LDSM.16.MT88.4 R40, [R232+0x800] ;  /* 0x00080000e828783b */ /* 0x000fe20000004200 */
[----:B------:R1:W-:Y:S03]  /*56a0*/  MUFU.EX2 R103, R2 ;  /* 0x0000000200677308 */ /* 0x0003e60000000800 */
[----:B------:R-:W-:Y:S04]  /*56b0*/  LDSM.16.MT88.4 R60, [R231+0x3000] ;  /* 0x00300000e73c783b */ /* 0x000fe80000004200 */
[----:B------:R-:W-:Y:S01]  /*56c0*/  LDSM.16.MT88.4 R52, [R233] ;  /* 0x00000000e934783b */ /* 0x000fe20000004200 */
[----:B------:R3:W-:Y:S03]  /*56d0*/  MUFU.EX2 R5, R3 ;  /* 0x0000000300057308 */ /* 0x0007e60000000800 */
[----:B------:R-:W-:Y:S04]  /*56e0*/  LDSM.16.MT88.4 R64, [R232+0x3000] ;  /* 0x00300000e840783b */ /* 0x000fe80000004200 */
[----:B------:R-:W-:Y:S01]  /*56f0*/  LDSM.16.MT88.4 R56, [R234+0x800] ;  /* 0x00080000ea38783b */ /* 0x000fe20000004200 */
[----:B-1----:R-:W-:-:S03]  /*5700*/  FFMA.FTZ R2, R9, c[0x0][0x2d0], -R0 ;  /* 0x0000b40009027a23 */ /* 0x002fc60000010800 */
[----:B------:R-:W-:Y:S01]  /*5710*/  LDSM.16.MT88.4 R44, [R233+0x800] ;  /* 0x00080000e92c783b */ /* 0x000fe20000004200 */
[----:B------:R1:W4:Y:S03]  /*5720*/  MUFU.EX2 R97, R2 ;  /* 0x0000000200617308 */ /* 0x0003260000000800 */
[----:B------:R-:W-:Y:S01]  /*5730*/  LDSM.16.MT88.4 R72, [R232+0x3800] ;  /* 0x00380000e848783b */ /* 0x000fe20000004200 */
[----:B---3--:R-:W-:-:S03]  /*5740*/  FFMA.FTZ R3, R21, c[0x0][0x2d0], -R0 ;  /* 0x0000b40015037a23 */ /* 0x008fc60000010800 */
[----:B------:R-:W3:Y:S01]  /*5750*/  LDSM.16.MT88.4 R20, [R231] ;  /* 0x00000000e714783b */ /* 0x000ee20000004200 */
[----:B------:R-:W-:Y:S03]  /*5760*/  MUFU.EX2 R102, R3 ;  /* 0x0000000300667308 */ /* 0x000fe60000000800 */
[----:B------:R-:W-:Y:S04]  /*5770*/  LDSM.16.MT88.4 R76, [R231+0x6000] ;  /* 0x00600000e74c783b */ /* 0x000fe80000004200 */
[----:B------:R-:W-:Y:S01]  /*5780*/  LDSM.16.MT88.4 R68, [R233+0x3000] ;  /* 0x00300000e944783b */ /* 0x000fe20000004200 */
[----:B-1----:R-:W-:Y:S01]  /*5790*/  FFMA.FTZ R2, R16, c[0x0][0x2d0], -R0 ;  /* 0x0000b40010027a23 */ /* 0x002fe20000010800 */
[----:B----4-:R-:W-:-:S03]  /*57a0*/  F2FP.BF16.PACK_AB R8, R97, R103 ;  /* 0x000000676108723e */ /* 0x010fc600000010ff */
[----:B------:R1:W-:Y:S02]  /*57b0*/  MUFU.EX2 R94, R2 ;  /* 0x00000002005e7308 */ /* 0x0003e40000000800 */
[----:B-1----:R-:W-:-:S06]  /*57c0*/  FFMA.FTZ R2, R17, c[0x0][0x2d0], -R0 ;  /* 0x0000b40011027a23 */ /* 0x002fcc0000010800 */
[----:B------:R1:W-:Y:S02]  /*57d0*/  MUFU.EX2 R98, R2 ;  /* 0x0000000200627308 */ /* 0x0003e40000000800 */
[----:B-1----:R-:W-:-:S06]  /*57e0*/  FFMA.FTZ R2, R18, c[0x0][0x2d0], -R0 ;  /* 0x0000b40012027a23 */ /* 0x002fcc0000010800 */
[----:B------:R1:W-:Y:S02]  /*57f0*/  MUFU.EX2 R92, R2 ;  /* 0x00000002005c7308 */ /* 0x0003e40000000800 */
[----:B-1----:R-:W-:-:S06]  /*5800*/  FFMA.FTZ R2, R19, c[0x0][0x2d0], -R0 ;  /* 0x0000b40013027a23 */ /* 0x002fcc0000010800 */
[----:B------:R1:W4:Y:S02]  /*5810*/  MUFU.EX2 R25, R2 ;  /* 0x0000000200197308 */ /* 0x0003240000000800 */
[----:B-1----:R-:W-:-:S05]  /*5820*/  FMUL.FTZ R2, R12, c[0x0][0x2d0] ;  /* 0x0000b4000c027a20 */ /* 0x002fca0000410000 */
[----:B------:R-:W-:-:S05]  /*5830*/  FSEL R2, R2, RZ, P0 ;  /* 0x000000ff02027208 */ /* 0x000fca0000000000 */
[----:B------:R-:W-:-:S04]  /*5840*/  FFMA.FTZ R3, R6, c[0x0][0x2d0], -R2 ;  /* 0x0000b40006037a23 */ /* 0x000fc80000010802 */
[----:B------:R1:W-:Y:S02]  /*5850*/  MUFU.EX2 R104, R3 ;  /* 0x0000000300687308 */ /* 0x0003e40000000800 */
[----:B-1----:R-:W-:-:S06]  /*5860*/  FFMA.FTZ R3, R7, c[0x0][0x2d0], -R2 ;  /* 0x0000b40007037a23 */ /* 0x002fcc0000010802 */
[----:B------:R1:W5:Y:S02]  /*5870*/  MUFU.EX2 R93, R3 ;  /* 0x00000003005d7308 */ /* 0x0003640000000800 */
[----:B-1----:R-:W-:Y:S01]  /*5880*/  FFMA.FTZ R3, R14, c[0x0][0x2d0], -R2 ;  /* 0x0000b4000e037a23 */ /* 0x002fe20000010802 */
[----:B----4-:R-:W-:Y:S02]  /*5890*/  MOV R14, R25 ;  /* 0x00000019000e7202 */ /* 0x010fe40000000f00 */
[----:B-----5:R-:W-:-:S03]  /*58a0*/  F2FP.BF16.PACK_AB R9, R93, R104 ;  /* 0x000000685d09723e */ /* 0x020fc600000010ff */
[----:B------:R1:W-:Y:S01]  /*58b0*/  MUFU.EX2 R101, R3 ;  /* 0x0000000300657308 */ /* 0x0003e20000000800 */
[----:B--2---:R-:W-:Y:S01]  /*58c0*/  F2FP.BF16.PACK_AB R4, R14, R92 ;  /* 0x0000005c0e04723e */ /* 0x004fe200000010ff */
[----:B-1----:R-:W-:-:S06]  /*58d0*/  FFMA.FTZ R3, R13, c[0x0][0x2d0], -R2 ;  /* 0x0000b4000d037a23 */ /* 0x002fcc0000010802 */
[----:B------:R1:W2:Y:S02]  /*58e0*/  MUFU.EX2 R99, R3 ;  /* 0x0000000300637308 */ /* 0x0002a40000000800 */
[----:B-1----:R-:W-:Y:S01]  /*58f0*/  FFMA.FTZ R3, R11, c[0x0][0x2d0], -R2 ;  /* 0x0000b4000b037a23 */ /* 0x002fe20000010802 */
[----:B--2---:R-:W-:-:S05]  /*5900*/  F2FP.BF16.PACK_AB R11, R99, R101 ;  /* 0x00000065630b723e */ /* 0x004fca00000010ff */
[----:B------:R1:W-:Y:S02]  /*5910*/  MUFU.EX2 R13, R3 ;  /* 0x00000003000d7308 */ /* 0x0003e40000000800 */
[----:B-1----:R-:W-:Y:S01]  /*5920*/  FFMA.FTZ R3, R10, c[0x0][0x2d0], -R2 ;  /* 0x0000b4000a037a23 */ /* 0x002fe20000010802 */
[----:B------:R-:W-:-:S05]  /*5930*/  F2FP.BF16.PACK_AB R10, R98, R94 ;  /* 0x0000005e620a723e */ /* 0x000fca00000010ff */
[----:B------:R1:W2:Y:S02]  /*5940*/  MUFU.EX2 R100, R3 ;  /* 0x0000000300647308 */ /* 0x0002a40000000800 */
[C---:B---3--:R-:W-:Y:S08]  /*5950*/  HMMA.16816.F32.BF16 R16, R8.reuse, R20, RZ ;  /* 0x000000140810723c */ /* 0x048ff000000418ff */
[----:B------:R-:W-:Y:S01]  /*5960*/  HMMA.16816.F32.BF16 R28, R8, R22, RZ ;  /* 0x00000016081c723c */ /* 0x000fe200000418ff */
[----:B-1----:R-:W-:Y:S01]  /*5970*/  FFMA.FTZ R3, R15, c[0x0][0x2d0], -R2 ;  /* 0x0000b4000f037a23 */ /* 0x002fe20000010802 */
[----:B------:R-:W-:-:S02]  /*5980*/  MOV R15, R5 ;  /* 0x00000005000f7202 */ /* 0x000fc40000000f00 */
[----:B--2---:R-:W-:Y:S01]  /*5990*/  F2FP.BF16.PACK_AB R5, R100, R13 ;  /* 0x0000000d6405723e */ /* 0x004fe200000010ff */
[----:B------:R1:W-:Y:S03]  /*59a0*/  MUFU.EX2 R95, R3 ;  /* 0x00000003005f7308 */ /* 0x0003e60000000800 */
[----:B------:R-:W-:Y:S01]  /*59b0*/  HMMA.16816.F32.BF16 R20, R8, R36, RZ ;  /* 0x000000240814723c */ /* 0x000fe200000418ff */
[----:B------:R-:W-:Y:S01]  /*59c0*/  F2FP.BF16.PACK_AB R6, R102, R15 ;  /* 0x0000000f6606723e */ /* 0x000fe200000010ff */
[----:B-1----:R-:W-:Y:S02]  /*59d0*/  FFMA.FTZ R3, R24, c[0x0][0x2d0], -R2 ;  /* 0x0000b40018037a23 */ /* 0x002fe40000010802 */
[----:B------:R-:W1:Y:S02]  /*59e0*/  LDSM.16.MT88.4 R24, [R234] ;  /* 0x00000000ea18783b */ /* 0x000e640000004200 */
[----:B------:R-:W2:Y:S02]  /*59f0*/  MUFU.EX2 R96, R3 ;  /* 0x0000000300607308 */ /* 0x000ea40000000800 */
[----:B--2---:R-:W-:Y:S01]  /*5a00*/  F2FP.BF16.PACK_AB R7, R96, R95 ;  /* 0x0000005f6007723e */ /* 0x004fe200000010ff */
[----:B------:R-:W-:-:S06]  /*5a10*/  FFMA.FTZ R3, R87, c[0x0][0x2d0], -R0 ;  /* 0x0000b40057037a23 */ /* 0x000fcc0000010800 */
[----:B------:R-:W-:Y:S08]  /*5a20*/  HMMA.16816.F32.BF16 R88, R4, R32, R16 ;  /* 0x000000200458723c */ /* 0x000ff00000041810 */
[----:B------:R-:W-:Y:S08]  /*5a30*/  HMMA.16816.F32.BF16 R16, R8, R38, RZ ;  /* 0x000000260810723c */ /* 0x000ff000000418ff */
[----:B------:R-:W-:Y:S08]  /*5a40*/  HMMA.16816.F32.BF16 R212, R4, R40, R20 ;  /* 0x0000002804d4723c */ /* 0x000ff00000041814 */
[C---:B-1----:R-:W-:Y:S08]  /*5a50*/  HMMA.16816.F32.BF16 R48, R8.reuse, R24, RZ ;  /* 0x000000180830723c */ /* 0x042ff000000418ff */
[C---:B------:R-:W-:Y:S08]  /*5a60*/  HMMA.16816.F32.BF16 R36, R8.reuse, R26, RZ ;  /* 0x0000001a0824723c */ /* 0x040ff000000418ff */
[C---:B------:R-:W-:Y:S08]  /*5a70*/  HMMA.16816.F32.BF16 R24, R8.reuse, R60, RZ ;  /* 0x0000003c0818723c */ /* 0x040ff000000418ff */
[----:B------:R-:W-:Y:S01]  /*5a80*/  HMMA.16816.F32.BF16 R20, R8, R62, RZ ;  /* 0x0000003e0814723c */ /* 0x000fe200000418ff */
[----:B------:R-:W1:Y:S07]  /*5a90*/  LDSM.16.MT88.4 R60, [R234+0x3000] ;  /* 0x00300000ea3c783b */ /* 0x000e6e0000004200 */
[C---:B------:R-:W-:Y:S08]  /*5aa0*/  HMMA.16816.F32.BF16 R208, R4.reuse, R34, R28 ;  /* 0x0000002204d0723c */ /* 0x040ff0000004181c */
[----:B------:R-:W-:Y:S01]  /*5ab0*/  HMMA.16816.F32.BF16 R204, R4, R42, R16 ;  /* 0x0000002a04cc723c */ /* 0x000fe20000041810 */
[----:B------:R-:W2:Y:S07]  /*5ac0*/  LDSM.16.MT88.4 R40, [R231+0x3800] ;  /* 0x00380000e728783b */ /* 0x000eae0000004200 */
[C---:B------:R-:W-:Y:S08]  /*5ad0*/  HMMA.16816.F32.BF16 R32, R8.reuse, R52, RZ ;  /* 0x000000340820723c */ /* 0x040ff000000418ff */
[C---:B------:R-:W-:Y:S01]  /*5ae0*/  HMMA.16816.F32.BF16 R28, R8.reuse, R54, RZ ;  /* 0x00000036081c723c */ /* 0x040fe200000418ff */
[----:B------:R-:W3:Y:S07]  /*5af0*/  LDSM.16.MT88.4 R52, [R234+0x3800] ;  /* 0x00380000ea34783b */ /* 0x000eee0000004200 */
[----:B------:R-:W-:Y:S08]  /*5b00*/  HMMA.16816.F32.BF16 R16, R8, R64, RZ ;  /* 0x000000400810723c */ /* 0x000ff000000418ff */
[C---:B------:R-:W-:Y:S08]  /*5b10*/  HMMA.16816.F32.BF16 R184, R4.reuse, R58, R36 ;  /* 0x0000003a04b8723c */ /* 0x040ff00000041824 */
[C---:B------:R-:W-:Y:S08]  /*5b20*/  HMMA.16816.F32.BF16 R196, R4.reuse, R44, R32 ;  /* 0x0000002c04c4723c */ /* 0x040ff00000041820 */
[C---:B------:R-:W-:Y:S01]  /*5b30*/  HMMA.16816.F32.BF16 R180, R4.reuse, R46, R28 ;  /* 0x0000002e04b4723c */ /* 0x040fe2000004181c */
[----:B------:R-:W4:Y:S07]  /*5b40*/  LDSM.16.MT88.4 R44, [R231+0x6800] ;  /* 0x00680000e72c783b */ /* 0x000f2e0000004200 */
[----:B------:R-:W-:Y:S01]  /*5b50*/  HMMA.16816.F32.BF16 R200, R4, R56, R48 ;  /* 0x0000003804c8723c */ /* 0x000fe20000041830 */
[----:B------:R-:W5:Y:S04]  /*5b60*/  LDSM.16.MT88.4 R56, [R232+0x6000] ;  /* 0x00600000e838783b */ /* 0x000f680000004200 */
[----:B------:R-:W3:Y:S03]  /*5b70*/  LDSM.16.MT88.4 R48, [R233+0x3800] ;  /* 0x00380000e930783b */ /* 0x000ee60000004200 */
[C---:B-1----:R-:W-:Y:S08]  /*5b80*/  HMMA.16816.F32.BF16 R36, R8.reuse, R60, RZ ;  /* 0x0000003c0824723c */ /* 0x042ff000000418ff */
[----:B------:R-:W-:Y:S01]  /*5b90*/  HMMA.16816.F32.BF16 R32, R8, R62, RZ ;  /* 0x0000003e0820723c */ /* 0x000fe200000418ff */
[----:B------:R-:W-:Y:S07]  /*5ba0*/  LDSM.16.MT88.4 R60, [R233+0x6000] ;  /* 0x00600000e93c783b */ /* 0x000fee0000004200 */
[C---:B--2---:R-:W-:Y:S08]  /*5bb0*/  HMMA.16816.F32.BF16 R176, R4.reuse, R42, R20 ;  /* 0x0000002a04b0723c */ /* 0x044ff00000041814 */
[C---:B------:R-:W-:Y:S08]  /*5bc0*/  HMMA.16816.F32.BF16 R188, R4.reuse, R72, R16 ;  /* 0x0000004804bc723c */ /* 0x040ff00000041810 */
[----:B------:R-:W-:Y:S08]  /*5bd0*/  HMMA.16816.F32.BF16 R192, R4, R40, R24 ;  /* 0x0000002804c0723c */ /* 0x000ff00000041818 */
[C---:B------:R-:W-:Y:S07]  /*5be0*/  HMMA.16816.F32.BF16 R20, R8.reuse, R76, RZ ;  /* 0x0000004c0814723c */ /* 0x040fee00000418ff */
[----:B------:R-:W-:Y:S01]  /*5bf0*/  MOV R77, R98 ;  /* 0x00000062004d7202 */ /* 0x000fe20000000f00 */
[C---:B------:R-:W-:Y:S08]  /*5c00*/  HMMA.16816.F32.BF16 R16, R8.reuse, R78, RZ ;  /* 0x0000004e0810723c */ /* 0x040ff000000418ff */
[----:B------:R-:W-:Y:S01]  /*5c10*/  HMMA.16816.F32.BF16 R40, R8, R66, RZ ;  /* 0x000000420828723c */ /* 0x000fe200000418ff */
[----:B------:R-:W-:Y:S07]  /*5c20*/  LDSM.16.MT88.4 R64, [R234+0x6000] ;  /* 0x00600000ea40783b */ /* 0x000fee0000004200 */
[C---:B---3--:R-:W-:Y:S01]  /*5c30*/  HMMA.16816.F32.BF16 R172, R4.reuse, R52, R36 ;  /* 0x0000003404ac723c */ /* 0x048fe20000041824 */
[----:B------:R-:W-:Y:S07]  /*5c40*/  LDSM.16.MT88.4 R36, [R234+0x6800] ;  /* 0x00680000ea24783b */ /* 0x000fee0000004200 */
[C---:B------:R-:W-:Y:S01]  /*5c50*/  HMMA.16816.F32.BF16 R156, R4.reuse, R54, R32 ;  /* 0x00000036049c723c */ /* 0x040fe20000041820 */
[----:B------:R-:W1:Y:S07]  /*5c60*/  LDSM.16.MT88.4 R52, [R232+0x6800] ;  /* 0x00680000e834783b */ /* 0x000e6e0000004200 */
[C---:B----4-:R-:W-:Y:S08]  /*5c70*/  HMMA.16816.F32.BF16 R164, R4.reuse, R44, R20 ;  /* 0x0000002c04a4723c */ /* 0x050ff00000041814 */
[----:B------:R-:W-:Y:S01]  /*5c80*/  HMMA.16816.F32.BF16 R144, R4, R46, R16 ;  /* 0x0000002e0490723c */ /* 0x000fe20000041810 */
[----:B------:R-:W-:Y:S07]  /*5c90*/  LDSM.16.MT88.4 R44, [R233+0x6800] ;  /* 0x00680000e92c783b */ /* 0x000fee0000004200 */
[----:B------:R-:W-:Y:S07]  /*5ca0*/  HMMA.16816.F32.BF16 R28, R8, R68, RZ ;  /* 0x00000044081c723c */ /* 0x000fee00000418ff */
[----:B------:R-:W-:Y:S01]  /*5cb0*/  MOV R69, R104 ;  /* 0x0000006800457202 */ /* 0x000fe20000000f00 */
[----:B------:R-:W-:Y:S01]  /*5cc0*/  HMMA.16816.F32.BF16 R160, R4, R74, R40 ;  /* 0x0000004a04a0723c */ /* 0x000fe20000041828 */
[----:B------:R-:W2:Y:S01]  /*5cd0*/  LDSM.16.MT88.4 R40, [R231+0x9000] ;  /* 0x00900000e728783b */ /* 0x000ea20000004200 */
[----:B------:R-:W-:-:S05]  /*5ce0*/  IMAD.MOV.U32 R68, RZ, RZ, R103 ;  /* 0x000000ffff447224 */ /* 0x000fca00078e0067 */
[----:B------:R-:W-:Y:S01]  /*5cf0*/  IMAD.MOV.U32 R75, RZ, RZ, R99 ;  /* 0x000000ffff4b7224 */ /* 0x000fe200078e0063 */
[C---:B-----5:R-:W-:Y:S07]  /*5d00*/  HMMA.16816.F32.BF16 R20, R8.reuse, R56, RZ ;  /* 0x000000380814723c */ /* 0x060fee00000418ff */
[----:B------:R-:W-:Y:S01]  /*5d10*/  IMAD.MOV.U32 R57, RZ, RZ, R95 ;  /* 0x000000ffff397224 */ /* 0x000fe200078e005f */
[----:B------:R-:W-:Y:S01]  /*5d20*/  HMMA.16816.F32.BF16 R16, R8, R58, RZ ;  /* 0x0000003a0810723c */ /* 0x000fe200000418ff */
[----:B------:R-:W-:-:S06]  /*5d30*/  MOV R56, R94 ;  /* 0x0000005e00387202 */ /* 0x000fcc0000000f00 */
[----:B------:R-:W-:Y:S01]  /*5d40*/  MOV R58, R100 ;  /* 0x00000064003a7202 */ /* 0x000fe20000000f00 */
[----:B------:R-:W-:Y:S01]  /*5d50*/  HMMA.16816.F32.BF16 R24, R8, R70, RZ ;  /* 0x000000460818723c */ /* 0x000fe200000418ff */
[----:B------:R-:W-:-:S06]  /*5d60*/  MOV R59, R93 ;  /* 0x0000005d003b7202 */ /* 0x000fcc0000000f00 */
[----:B------:R-:W-:Y:S01]  /*5d70*/  MOV R71, R102 ;  /* 0x0000006600477202 */ /* 0x000fe20000000f00 */
[----:B------:R-:W-:Y:S01]  /*5d80*/  HMMA.16816.F32.BF16 R168, R4, R48, R28 ;  /* 0x0000003004a8723c */ /* 0x000fe2000004181c */
[----:B------:R-:W-:-:S07]  /*5d90*/  MOV R70, R101 ;  /* 0x0000006500467202 */ /* 0x000fce0000000f00 */
[C---:B-1----:R-:W-:Y:S08]  /*5da0*/  HMMA.16816.F32.BF16 R100, R4.reuse, R52, R20 ;  /* 0x000000340464723c */ /* 0x042ff00000041814 */
[C---:B------:R-:W-:Y:S01]  /*5db0*/  HMMA.16816.F32.BF16 R104, R4.reuse, R54, R16 ;  /* 0x000000360468723c */ /* 0x040fe20000041810 */
[----:B------:R-:W1:Y:S07]  /*5dc0*/  LDSM.16.MT88.4 R52, [R231+0x9800] ;  /* 0x00980000e734783b */ /* 0x000e6e0000004200 */
[----:B------:R-:W-:Y:S01]  /*5dd0*/  HMMA.16816.F32.BF16 R148, R4, R50, R24 ;  /* 0x000000320494723c */ /* 0x000fe20000041818 */
[----:B------:R-:W3:Y:S07]  /*5de0*/  LDSM.16.MT88.4 R48, [R232+0x9000] ;  /* 0x00900000e830783b */ /* 0x000eee0000004200 */
[C---:B------:R-:W-:Y:S01]  /*5df0*/  HMMA.16816.F32.BF16 R28, R8.reuse, R66, RZ ;  /* 0x00000042081c723c */ /* 0x040fe200000418ff */
[----:B------:R4:W-:Y:S06]  /*5e00*/  MUFU.EX2 R67, R3 ;  /* 0x0000000300437308 */ /* 0x0009ec0000000800 */
[----:B------:R-:W-:Y:S01]  /*5e10*/  MOV R66, R96 ;  /* 0x0000006000427202 */ /* 0x000fe20000000f00 */
[C---:B--2---:R-:W-:Y:S08]  /*5e20*/  HMMA.16816.F32.BF16 R16, R8.reuse, R40, RZ ;  /* 0x000000280810723c */ /* 0x044ff000000418ff */
[----:B------:R-:W-:Y:S01]  /*5e30*/  HMMA.16816.F32.BF16 R32, R8, R64, RZ ;  /* 0x000000400820723c */ /* 0x000fe200000418ff */
[----:B----4-:R-:W-:-:S04]  /*5e40*/  FFMA.FTZ R3, R86, c[0x0][0x2d0], -R0 ;  /* 0x0000b40056037a23 */ /* 0x010fc80000010800 */
[----:B------:R2:W4:Y:S02]  /*5e50*/  MUFU.EX2 R79, R3 ;  /* 0x00000003004f7308 */ /* 0x0005240000000800 */
[----:B------:R-:W-:Y:S01]  /*5e60*/  MOV R64, R97 ;  /* 0x0000006100407202 */ /* 0x000fe20000000f00 */
[C---:B------:R-:W-:Y:S01]  /*5e70*/  HMMA.16816.F32.BF16 R112, R4.reuse, R38, R28 ;  /* 0x000000260470723c */ /* 0x040fe2000004181c */
[----:B------:R-:W5:Y:S07]  /*5e80*/  LDSM.16.MT88.4 R28, [R232+0x9800] ;  /* 0x00980000e81c783b */ /* 0x000f6e0000004200 */
[----:B-1----:R-:W-:Y:S01]  /*5e90*/  HMMA.16816.F32.BF16 R136, R4, R52, R16 ;  /* 0x000000340488723c */ /* 0x002fe20000041810 */
[----:B--2---:R-:W-:-:S07]  /*5ea0*/  FFMA.FTZ R3, R85, c[0x0][0x2d0], -R0 ;  /* 0x0000b40055037a23 */ /* 0x004fce0000010800 */
[C---:B---3--:R-:W-:Y:S01]  /*5eb0*/  HMMA.16816.F32.BF16 R16, R8.reuse, R50, RZ ;  /* 0x000000320810723c */ /* 0x048fe200000418ff */
[----:B------:R1:W-:Y:S07]  /*5ec0*/  MUFU.EX2 R76, R3 ;  /* 0x00000003004c7308 */ /* 0x0003ee0000000800 */
[C---:B------:R-:W-:Y:S07]  /*5ed0*/  HMMA.16816.F32.BF16 R24, R8.reuse, R60, RZ ;  /* 0x0000003c0818723c */ /* 0x040fee00000418ff */
[----:B------:R-:W-:Y:S01]  /*5ee0*/  MOV R61, R92 ;  /* 0x0000005c003d7202 */ /* 0x000fe20000000f00 */
[----:B------:R-:W-:Y:S01]  /*5ef0*/  HMMA.16816.F32.BF16 R20, R8, R62, RZ ;  /* 0x0000003e0814723c */ /* 0x000fe200000418ff */
[----:B-1----:R-:W-:-:S04]  /*5f00*/  FFMA.FTZ R3, R84, c[0x0][0x2d0], -R0 ;  /* 0x0000b40054037a23 */ /* 0x002fc80000010800 */
[----:B------:R1:W2:Y:S03]  /*5f10*/  MUFU.EX2 R73, R3 ;  /* 0x0000000300497308 */ /* 0x0002a60000000800 */
[C---:B------:R-:W-:Y:S01]  /*5f20*/  HMMA.16816.F32.BF16 R152, R4.reuse, R36, R32 ;  /* 0x000000240498723c */ /* 0x040fe20000041820 */
[----:B------:R-:W3:Y:S07]  /*5f30*/  LDSM.16.MT88.4 R32, [R234+0x9000] ;  /* 0x00900000ea20783b */ /* 0x000eee0000004200 */
[----:B-----5:R-:W-:Y:S01]  /*5f40*/  HMMA.16816.F32.BF16 R120, R4, R30, R16 ;  /* 0x0000001e0478723c */ /* 0x020fe20000041810 */
[----:B------:R-:W5:Y:S01]  /*5f50*/  LDSM.16.MT88.4 R16, [R233+0x9000] ;  /* 0x00900000e910783b */ /* 0x000f620000004200 */
[----:B-1----:R-:W-:-:S06]  /*5f60*/  FFMA.FTZ R3, R81, c[0x0][0x2d0], -R2 ;  /* 0x0000b40051037a23 */ /* 0x002fcc0000010802 */
[C---:B------:R-:W-:Y:S01]  /*5f70*/  HMMA.16816.F32.BF16 R140, R4.reuse, R44, R24 ;  /* 0x0000002c048c723c */ /* 0x040fe20000041818 */
[----:B------:R1:W-:Y:S07]  /*5f80*/  MUFU.EX2 R65, R3 ;  /* 0x0000000300417308 */ /* 0x0003ee0000000800 */
[----:B------:R-:W-:Y:S08]  /*5f90*/  HMMA.16816.F32.BF16 R116, R4, R46, R20 ;  /* 0x0000002e0474723c */ /* 0x000ff00000041814 */
[----:B------:R-:W-:Y:S01]  /*5fa0*/  HMMA.16816.F32.BF16 R24, R8, R42, RZ ;  /* 0x0000002a0818723c */ /* 0x000fe200000418ff */
[----:B-1----:R-:W-:-:S04]  /*5fb0*/  FFMA.FTZ R3, R80, c[0x0][0x2d0], -R2 ;  /* 0x0000b40050037a23 */ /* 0x002fc80000010802 */
[----:B------:R1:W1:Y:S03]  /*5fc0*/  MUFU.EX2 R78, R3 ;  /* 0x00000003004e7308 */ /* 0x0002660000000800 */
[----:B------:R-:W-:Y:S01]  /*5fd0*/  HMMA.16816.F32.BF16 R20, R8, R48, RZ ;  /* 0x000000300814723c */ /* 0x000fe200000418ff */
[--C-:B-1----:R-:W-:Y:S11]  /*5fe0*/  FFMA.FTZ R3, R83, c[0x0][0x2d0], -R2.reuse ;  /* 0x0000b40053037a23 */ /* 0x102ff60000010802 */
[----:B------:R-:W-:Y:S04]  /*5ff0*/  @!UPT UIADD3 URZ, URZ, URZ, URZ ;  /* 0x0000003f3f3ff290 */ /* 0x000fe8000fffe03f */
[C---:B------:R-:W-:Y:S01]  /*6000*/  HMMA.16816.F32.BF16 R128, R4.reuse, R54, R24 ;  /* 0x000000360480723c */ /* 0x040fe20000041818 */
[----:B------:R1:W-:Y:S07]  /*6010*/  MUFU.EX2 R74, R3 ;  /* 0x00000003004a7308 */ /* 0x0003ee0000000800 */
[----:B------:R-:W-:Y:S01]  /*6020*/  HMMA.16816.F32.BF16 R124, R4, R28, R20 ;  /* 0x0000001c047c723c */ /* 0x000fe20000041814 */
[----:B------:R-:W2:Y:S07]  /*6030*/  LDSM.16.MT88.4 R28, [R234+0x9800] ;  /* 0x00980000ea1c783b */ /* 0x000eae0000004200 */
[----:B---3--:R-:W-:Y:S01]  /*6040*/  HMMA.16816.F32.BF16 R24, R8, R32, RZ ;  /* 0x000000200818723c */ /* 0x008fe200000418ff */
[----:B-1----:R-:W-:-:S04]  /*6050*/  FFMA.FTZ R3, R82, c[0x0][0x2d0], -R2 ;  /* 0x0000b40052037a23 */ /* 0x002fc80000010802 */
[----:B------:R1:W3:Y:S03]  /*6060*/  MUFU.EX2 R72, R3 ;  /* 0x0000000300487308 */ /* 0x0002e60000000800 */
[C---:B------:R-:W-:Y:S08]  /*6070*/  HMMA.16816.F32.BF16 R20, R8.reuse, R34, RZ ;  /* 0x000000220814723c */ /* 0x040ff000000418ff */
[----:B-----5:R-:W-:Y:S01]  /*6080*/  HMMA.16816.F32.BF16 R32, R8, R16, RZ ;  /* 0x000000100820723c */ /* 0x020fe200000418ff */
[----:B-1----:R-:W-:-:S07]  /*6090*/  FFMA.FTZ R3, R221, c[0x0][0x2d0], -R0 ;  /* 0x0000b400dd037a23 */ /* 0x002fce0000010800 */
[----:B------:R-:W-:Y:S01]  /*60a0*/  HMMA.16816.F32.BF16 R8, R8, R18, RZ ;  /* 0x000000120808723c */ /* 0x000fe200000418ff */
[----:B------:R-:W1:Y:S07]  /*60b0*/  LDSM.16.MT88.4 R16, [R233+0x9800] ;  /* 0x00980000e910783b */ /* 0x000e6e0000004200 */
[C---:B--2---:R-:W-:Y:S08]  /*60c0*/  HMMA.16816.F32.BF16 R108, R4.reuse, R28, R24 ;  /* 0x0000001c046c723c */ /* 0x044ff00000041818 */
[C---:B------:R-:W-:Y:S08]  /*60d0*/  HMMA.16816.F32.BF16 R96, R4.reuse, R30, R20 ;  /* 0x0000001e0460723c */ /* 0x040ff00000041814 */
[C---:B-1----:R-:W-:Y:S08]  /*60e0*/  HMMA.16816.F32.BF16 R92, R4.reuse, R16, R32 ;  /* 0x00000010045c723c */ /* 0x042ff00000041820 */
[----:B------:R-:W-:Y:S01]  /*60f0*/  HMMA.16816.F32.BF16 R16, R4, R18, R8 ;  /* 0x000000120410723c */ /* 0x000fe20000041808 */
[----:B------:R-:W1:Y:S06]  /*6100*/  LDSM.16.MT88.4 R8, [R231+0x1000] ;  /* 0x00100000e708783b */ /* 0x000e6c0000004200 */
[----:B----4-:R-:W-:-:S02]  /*6110*/  F2FP.BF16.PACK_AB R4, R79, R67 ;  /* 0x000000434f04723e */ /* 0x010fc400000010ff */
[----:B------:R-:W-:Y:S02]  /*6120*/  F2FP.BF16.PACK_AB R6, R73, R76 ;  /* 0x0000004c4906723e */ /* 0x000fe400000010ff */
[----:B------:R-:W-:Y:S02]  /*6130*/  F2FP.BF16.PACK_AB R5, R78, R65 ;  /* 0x000000414e05723e */ /* 0x000fe400000010ff */
[----:B---3--:R-:W-:-:S07]  /*6140*/  F2FP.BF16.PACK_AB R7, R72, R74 ;  /* 0x0000004a4807723e */ /* 0x008fce00000010ff */
[C---:B-1----:R-:W-:Y:S08]  /*6150*/  HMMA.16816.F32.BF16 R88, R4.reuse, R8, R88 ;  /* 0x000000080458723c */ /* 0x042ff00000041858 */
[C---:B------:R-:W-:Y:S01]  /*6160*/  HMMA.16816.F32.BF16 R52, R4.reuse, R10, R208 ;  /* 0x0000000a0434723c */ /* 0x040fe200000418d0 */
[----:B------:R-:W1:Y:S07]  /*6170*/  LDSM.16.MT88.4 R8, [R232+0x1000] ;  /* 0x00100000e808783b */ /* 0x000e6e0000004200 */
[C---:B-1----:R-:W-:Y:S07]  /*6180*/  HMMA.16816.F32.BF16 R84, R4.reuse, R8, R212 ;  /* 0x000000080454723c */ /* 0x042fee00000418d4 */
[----:B------:R-:W-:Y:S01]  /*6190*/  MOV R212, R71 ;  /* 0x0000004700d47202 */ /* 0x000fe20000000f00 */
[----:B------:R-:W-:Y:S01]  /*61a0*/  HMMA.16816.F32.BF16 R48, R4, R10, R204 ;  /* 0x0000000a0430723c */ /* 0x000fe200000418cc */
[----:B------:R-:W1:Y:S01]  /*61b0*/  LDSM.16.MT88.4 R8, [R234+0x1000] ;  /* 0x00100000ea08783b */ /* 0x000e620000004200 */
[----:B------:R-:W-:Y:S01]  /*61c0*/  IMAD.MOV.U32 R213, RZ, RZ, R68 ;  /* 0x000000ffffd57224 */ /* 0x000fe200078e0044 */
[----:B------:R-:W-:-:S02]  /*61d0*/  MOV R214, R64 ;  /* 0x0000004000d67202 */ /* 0x000fc40000000f00 */
[----:B------:R-:W-:Y:S02]  /*61e0*/  MOV R215, R56 ;  /* 0x0000003800d77202 */ /* 0x000fe40000000f00 */
[----:B------:R-:W-:Y:S01]  /*61f0*/  MOV R206, R66 ;  /* 0x0000004200ce7202 */ /* 0x000fe20000000f00 */
[----:B------:R-:W-:Y:S01]  /*6200*/  IMAD.MOV.U32 R204, RZ, RZ, R65 ;  /* 0x000000ffffcc7224 */ /* 0x000fe200078e0041 */
[----:B------:R-:W-:Y:S01]  /*6210*/  MOV R205, R67 ;  /* 0x0000004300cd7202 */ /* 0x000fe20000000f00 */
[----:B------:R-:W-:Y:S01]  /*6220*/  IMAD.MOV.U32 R207, RZ, RZ, R61 ;  /* 0x000000ffffcf7224 */ /* 0x000fe200078e003d */
[C---:B-1----:R-:W-:Y:S08]  /*6230*/  HMMA.16816.F32.BF16 R80, R4.reuse, R8, R200 ;  /* 0x000000080450723c */ /* 0x042ff000000418c8 */
[----:B------:R-:W-:Y:S01]  /*6240*/  HMMA.16816.F32.BF16 R44, R4, R10, R184 ;  /* 0x0000000a042c723c */ /* 0x000fe200000418b8 */
[----:B------:R-:W1:Y:S06]  /*6250*/  LDSM.16.MT88.4 R8, [R233+0x1000] ;  /* 0x00100000e908783b */ /* 0x000e6c0000004200 */
[----:B------:R-:W-:Y:S01]  /*6260*/  MOV R187, R79 ;  /* 0x0000004f00bb7202 */ /* 0x000fe20000000f00 */
[----:B------:R-:W-:Y:S01]  /*6270*/  IMAD.MOV.U32 R184, RZ, RZ, R77 ;  /* 0x000000ffffb87224 */ /* 0x000fe200078e004d */
[----:B------:R-:W-:-:S02]  /*6280*/  MOV R186, R78 ;  /* 0x0000004e00ba7202 */ /* 0x000fc40000000f00 */
[----:B------:R-:W-:Y:S02]  /*6290*/  MOV R185, R76 ;  /* 0x0000004c00b97202 */ /* 0x000fe40000000f00 */
[C---:B-1----:R-:W-:Y:S07]  /*62a0*/  HMMA.16816.F32.BF16 R76, R4.reuse, R8, R196 ;  /* 0x00000008044c723c */ /* 0x042fee00000418c4 */
[----:B------:R-:W-:Y:S01]  /*62b0*/  MOV R199, R75 ;  /* 0x0000004b00c77202 */ /* 0x000fe20000000f00 */
[----:B------:R-:W-:Y:S01]  /*62c0*/  HMMA.16816.F32.BF16 R40, R4, R10, R180 ;  /* 0x0000000a0428723c */ /* 0x000fe200000418b4 */
[----:B------:R-:W1:Y:S01]  /*62d0*/  LDSM.16.MT88.4 R8, [R231+0x4000] ;  /* 0x00400000e708783b */ /* 0x000e620000004200 */
[----:B------:R-:W-:Y:S01]  /*62e0*/  MOV R198, R74 ;  /* 0x0000004a00c67202 */ /* 0x000fe20000000f00 */
[----:B------:R-:W-:Y:S01]  /*62f0*/  IMAD.MOV.U32 R196, RZ, RZ, R72 ;  /* 0x000000ffffc47224 */ /* 0x000fe200078e0048 */
[----:B------:R-:W-:-:S04]  /*6300*/  MOV R197, R73 ;  /* 0x0000004900c57202 */ /* 0x000fc80000000f00 */
[C---:B-1----:R-:W-:Y:S08]  /*6310*/  HMMA.16816.F32.BF16 R72, R4.reuse, R8, R192 ;  /* 0x000000080448723c */ /* 0x042ff000000418c0 */
[----:B------:R-:W-:Y:S01]  /*6320*/  HMMA.16816.F32.BF16 R36, R4, R10, R176 ;  /* 0x0000000a0424723c */ /* 0x000fe200000418b0 */
[----:B------:R-:W1:Y:S01]  /*6330*/  LDSM.16.MT88.4 R8, [R232+0x4000] ;  /* 0x00400000e808783b */ /* 0x000e620000004200 */
[----:B------:R2:W-:Y:S05]  /*6340*/  MUFU.EX2 R179, R3 ;  /* 0x0000000300b37308 */ /* 0x0005ea0000000800 */
[----:B------:R-:W-:-:S02]  /*6350*/  MOV R177, R70 ;  /* 0x0000004600b17202 */ /* 0x000fc40000000f00 */
[----:B------:R-:W-:Y:S02]  /*6360*/  MOV R176, R69 ;  /* 0x0000004500b07202 */ /* 0x000fe40000000f00 */
[----:B------:R-:W-:Y:S01]  /*6370*/  MOV R178, R58 ;  /* 0x0000003a00b27202 */ /* 0x000fe20000000f00 */
[----:B--2---:R-:W-:-:S04]  /*6380*/  FFMA.FTZ R3, R220, c[0x0][0x2d0], -R0 ;  /* 0x0000b400dc037a23 */ /* 0x004fc80000010800 */
[----:B------:R2:W3:Y:S02]  /*6390*/  MUFU.EX2 R192, R3 ;  /* 0x0000000300c07308 */ /* 0x0004e40000000800 */
[----:B--2---:R-:W-:Y:S01]  /*63a0*/  FFMA.FTZ R3, R219, c[0x0][0x2d0], -R0 ;  /* 0x0000b400db037a23 */ /* 0x004fe20000010800 */
[C---:B-1----:R-:W-:Y:S07]  /*63b0*/  HMMA.16816.F32.BF16 R68, R4.reuse, R8, R188 ;  /* 0x000000080444723c */ /* 0x042fee00000418bc */
[----:B------:R-:W-:Y:S01]  /*63c0*/  MOV R191, R59 ;  /* 0x0000003b00bf7202 */ /* 0x000fe20000000f00 */
[----:B------:R-:W-:Y:S01]  /*63d0*/  HMMA.16816.F32.BF16 R32, R4, R10, R160 ;  /* 0x0000000a0420723c */ /* 0x000fe200000418a0 */
[----:B------:R-:W1:Y:S01]  /*63e0*/  LDSM.16.MT88.4 R8, [R234+0x4000] ;  /* 0x00400000ea08783b */ /* 0x000e620000004200 */
[----:B------:R-:W-:-:S06]  /*63f0*/  IMAD.MOV.U32 R190, RZ, RZ, R57 ;  /* 0x000000ffffbe7224 */ /* 0x000fcc00078e0039 */
[C---:B-1----:R-:W-:Y:S01]  /*6400*/  HMMA.16816.F32.BF16 R64, R4.reuse, R8, R172 ;  /* 0x000000080440723c */ /* 0x042fe200000418ac */
[----:B------:R1:W-:Y:S07]  /*6410*/  MUFU.EX2 R175, R3 ;  /* 0x0000000300af7308 */ /* 0x0003ee0000000800 */
[----:B------:R-:W-:Y:S01]  /*6420*/  HMMA.16816.F32.BF16 R28, R4, R10, R156 ;  /* 0x0000000a041c723c */ /* 0x000fe2000004189c */
[----:B------:R-:W2:Y:S01]  /*6430*/  LDSM.16.MT88.4 R8, [R233+0x4000] ;  /* 0x00400000e908783b */ /* 0x000ea20000004200 */
[----:B-1----:R-:W-:-:S02]  /*6440*/  FFMA.FTZ R3, R218, c[0x0][0x2d0], -R0 ;  /* 0x0000b400da037a23 */ /* 0x002fc40000010800 */
[----:B------:R-:W-:Y:S02]  /*6450*/  IMAD.MOV.U32 R218, RZ, RZ, R177 ;  /* 0x000000ffffda7224 */ /* 0x000fe400078e00b1 */
[----:B------:R1:W4:Y:S02]  /*6460*/  MUFU.EX2 R189, R3 ;  /* 0x0000000300bd7308 */ /* 0x0003240000000800 */
[----:B-1----:R-:W-:Y:S01]  /*6470*/  FFMA.FTZ R3, R217, c[0x0][0x2d0], -R2 ;  /* 0x0000b400d9037a23 */ /* 0x002fe20000010802 */
[----:B------:R-:W-:-:S05]  /*6480*/  MOV R217, R207 ;  /* 0x000000cf00d97202 */ /* 0x000fca0000000f00 */
[----:B------:R1:W-:Y:S01]  /*6490*/  MUFU.EX2 R219, R3 ;  /* 0x0000000300db7308 */ /* 0x0003e20000000800 */
[C---:B--2---:R-:W-:Y:S08]  /*64a0*/  HMMA.16816.F32.BF16 R60, R4.reuse, R8, R168 ;  /* 0x00000008043c723c */ /* 0x044ff000000418a8 */
[----:B------:R-:W-:Y:S01]  /*64b0*/  HMMA.16816.F32.BF16 R24, R4, R10, R148 ;  /* 0x0000000a0418723c */ /* 0x000fe20000041894 */
[----:B------:R-:W2:Y:S01]  /*64c0*/  LDSM.16.MT88.4 R8, [R231+0x7000] ;  /* 0x00700000e708783b */ /* 0x000ea20000004200 */
[----:B-1----:R-:W-:Y:S01]  /*64d0*/  FFMA.FTZ R3, R134, c[0x0][0x2d0], -R2 ;  /* 0x0000b40086037a23 */ /* 0x002fe20000010802 */
[----:B------:R-:W-:-:S03]  /*64e0*/  MOV R134, R206 ;  /* 0x000000ce00867202 */ /* 0x000fc60000000f00 */
[----:B------:R1:W5:Y:S02]  /*64f0*/  MUFU.EX2 R220, R3 ;  /* 0x0000000300dc7308 */ /* 0x0003640000000800 */
[----:B-1----:R-:W-:Y:S02]  /*6500*/  FFMA.FTZ R3, R216, c[0x0][0x2d0], -R2 ;  /* 0x0000b400d8037a23 */ /* 0x002fe40000010802 */
[----:B------:R-:W-:-:S04]  /*6510*/  IMAD.MOV.U32 R216, RZ, RZ, R205 ;  /* 0x000000ffffd87224 */ /* 0x000fc800078e00cd */
[----:B------:R1:W-:Y:S01]  /*6520*/  MUFU.EX2 R221, R3 ;  /* 0x0000000300dd7308 */ /* 0x0003e20000000800 */
[----:B--2---:R-:W-:Y:S01]  /*6530*/  HMMA.16816.F32.BF16 R56, R4, R8, R164 ;  /* 0x000000080438723c */ /* 0x004fe200000418a4 */
[----:B-1----:R-:W-:Y:S01]  /*6540*/  FFMA.FTZ R3, R133, c[0x0][0x2d0], -R2 ;  /* 0x0000b40085037a23 */ /* 0x002fe20000010802 */
[----:B------:R-:W-:-:S05]  /*6550*/  MOV R133, R199 ;  /* 0x000000c700857202 */ /* 0x000fca0000000f00 */
[----:B------:R1:W2:Y:S01]  /*6560*/  MUFU.EX2 R188, R3 ;  /* 0x0000000300bc7308 */ /* 0x0002a20000000800 */
[----:B------:R-:W-:Y:S01]  /*6570*/  HMMA.16816.F32.BF16 R20, R4, R10, R144 ;  /* 0x0000000a0414723c */ /* 0x000fe20000041890 */
[----:B------:R-:W2:Y:S01]  /*6580*/  LDSM.16.MT88.4 R8, [R232+0x7000] ;  /* 0x00700000e808783b */ /* 0x000ea20000004200 */
[----:B-1----:R-:W-:-:S06]  /*6590*/  MOV R3, R204 ;  /* 0x000000cc00037202 */ /* 0x002fcc0000000f00 */
        /* <DEDUP_REMOVED lines=20> */
[----:B------:R-:W1:Y:S06]  /*66e0*/  LDSM.16.MT88.4 R8, [R231+0x1800] ;  /* 0x00180000e708783b */ /* 0x000e6c0000004200 */
[----:B---3--:R-:W-:-:S02]  /*66f0*/  F2FP.BF16.PACK_AB R4, R192, R179 ;  /* 0x000000b3c004723e */ /* 0x008fc400000010ff */
[----:B----4-:R-:W-:Y:S02]  /*6700*/  F2FP.BF16.PACK_AB R6, R189, R175 ;  /* 0x000000afbd06723e */ /* 0x010fe400000010ff */
[----:B-----5:R-:W-:Y:S02]  /*6710*/  F2FP.BF16.PACK_AB R5, R220, R219 ;  /* 0x000000dbdc05723e */ /* 0x020fe400000010ff */
[----:B------:R-:W-:-:S07]  /*6720*/  F2FP.BF16.PACK_AB R7, R188, R221 ;  /* 0x000000ddbc07723e */ /* 0x000fce00000010ff */
        /* <DEDUP_REMOVED lines=9> */
[----:B------:R-:W-:Y:S02]  /*67c0*/  MOV R53, R196 ;  /* 0x000000c400357202 */ /* 0x000fe40000000f00 */
[----:B------:R-:W-:Y:S01]  /*67d0*/  MOV R55, R198 ;  /* 0x000000c600377202 */ /* 0x000fe20000000f00 */
[C---:B-1----:R-:W-:Y:S07]  /*67e0*/  HMMA.16816.F32.BF16 R208, R4.reuse, R8, R84 ;  /* 0x0000000804d0723c */ /* 0x042fee0000041854 */
[----:B------:R-:W-:Y:S01]  /*67f0*/  MOV R84, R192 ;  /* 0x000000c000547202 */ /* 0x000fe20000000f00 */
[----:B------:R-:W-:Y:S01]  /*6800*/  HMMA.16816.F32.BF16 R200, R4, R10, R48 ;  /* 0x0000000a04c8723c */ /* 0x000fe20000041830 */
[----:B------:R-:W1:Y:S01]  /*6810*/  LDSM.16.MT88.4 R8, [R234+0x1800] ;  /* 0x00180000ea08783b */ /* 0x000e620000004200 */
[----:B------:R-:W-:Y:S01]  /*6820*/  MOV R87, R178 ;  /* 0x000000b200577202 */ /* 0x000fe20000000f00 */
[----:B------:R-:W-:Y:S01]  /*6830*/  IMAD.MOV.U32 R85, RZ, RZ, R52 ;  /* 0x000000ffff557224 */ /* 0x000fe200078e0034 */
[----:B------:R-:W-:-:S02]  /*6840*/  MOV R86, R53 ;  /* 0x0000003500567202 */ /* 0x000fc40000000f00 */
[----:B------:R-:W-:Y:S02]  /*6850*/  MOV R52, R55 ;  /* 0x0000003700347202 */ /* 0x000fe40000000f00 */
[----:B------:R-:W-:Y:S02]  /*6860*/  MOV R49, R176 ;  /* 0x000000b000317202 */ /* 0x000fe40000000f00 */
[----:B------:R-:W-:Y:S02]  /*6870*/  MOV R51, R190 ;  /* 0x000000be00337202 */ /* 0x000fe40000000f00 */
[----:B------:R-:W-:Y:S02]  /*6880*/  MOV R50, R191 ;  /* 0x000000bf00327202 */ /* 0x000fe40000000f00 */
[----:B------:R-:W-:Y:S02]  /*6890*/  MOV R53, R89 ;  /* 0x0000005900357202 */ /* 0x000fe40000000f00 */
[----:B------:R-:W-:Y:S01]  /*68a0*/  MOV R55, R91 ;  /* 0x0000005b00377202 */ /* 0x000fe20000000f00 */
[C---:B-1----:R-:W-:Y:S07]  /*68b0*/  HMMA.16816.F32.BF16 R192, R4.reuse, R8, R80 ;  /* 0x0000000804c0723c */ /* 0x042fee0000041850 */
[----:B------:R-:W-:Y:S01]  /*68c0*/  MOV R83, R175 ;  /* 0x000000af00537202 */ /* 0x000fe20000000f00 */
[----:B------:R-:W-:Y:S01]  /*68d0*/  HMMA.16816.F32.BF16 R184, R4, R10, R44 ;  /* 0x0000000a04b8723c */ /* 0x000fe2000004182c */
[----:B------:R-:W1:Y:S01]  /*68e0*/  LDSM.16.MT88.4 R8, [R233+0x1800] ;  /* 0x00180000e908783b */ /* 0x000e620000004200 */
[----:B------:R-:W-:Y:S01]  /*68f0*/  MOV R82, R189 ;  /* 0x000000bd00527202 */ /* 0x000fe20000000f00 */
[----:B------:R-:W-:-:S05]  /*6900*/  IMAD.MOV.U32 R81, RZ, RZ, R188 ;  /* 0x000000ffff517224 */ /* 0x000fca00078e00bc */
        /* <DEDUP_REMOVED lines=15> */
[----:B------:R-:W-:Y:S01]  /*6a00*/  MOV R27, R87 ;  /* 0x00000057001b7202 */ /* 0x000fe20000000f00 */
[----:B------:R-:W-:Y:S01]  /*6a10*/  IMAD.MOV.U32 R26, RZ, RZ, R88 ;  /* 0x000000ffff1a7224 */ /* 0x000fe200078e0058 */
[----:B------:R-:W-:-:S02]  /*6a20*/  MOV R87, R54 ;  /* 0x0000003600577202 */ /* 0x000fc40000000f00 */
[----:B------:R-:W-:Y:S02]  /*6a30*/  MOV R54, R90 ;  /* 0x0000005a00367202 */ /* 0x000fe40000000f00 */
[----:B------:R-:W-:Y:S02]  /*6a40*/  MOV R24, R217 ;  /* 0x000000d900187202 */ /* 0x000fe40000000f00 */
[----:B------:R-:W-:Y:S01]  /*6a50*/  MOV R25, R218 ;  /* 0x000000da00197202 */ /* 0x000fe20000000f00 */
[C---:B-1----:R-:W-:Y:S08]  /*6a60*/  HMMA.16816.F32.BF16 R88, R4.reuse, R8, R56 ;  /* 0x000000080458723c */ /* 0x042ff00000041838 */
[----:B------:R-:W-:Y:S01]  /*6a70*/  HMMA.16816.F32.BF16 R60, R4, R10, R20 ;  /* 0x0000000a043c723c */ /* 0x000fe20000041814 */
[----:B------:R-:W1:Y:S06]  /*6a80*/  LDSM.16.MT88.4 R8, [R232+0x7800] ;  /* 0x00780000e808783b */ /* 0x000e6c0000004200 */
[----:B------:R-:W-:Y:S01]  /*6a90*/  IMAD.MOV.U32 R23, RZ, RZ, R49 ;  /* 0x000000ffff177224 */ /* 0x000fe200078e0031 */
[----:B------:R-:W-:-:S02]  /*6aa0*/  MOV R22, R50 ;  /* 0x0000003200167202 */ /* 0x000fc40000000f00 */
        /* <DEDUP_REMOVED lines=8> */
[----:B------:R-:W-:-:S03]  /*6b30*/  MOV R101, R83 ;  /* 0x0000005300657202 */ /* 0x000fc60000000f00 */
        /* <DEDUP_REMOVED lines=8> */
[----:B------:R-:W-:Y:S01]  /*6bc0*/  IMAD.MOV.U32 R154, RZ, RZ, R54 ;  /* 0x000000ffff9a7224 */ /* 0x000fe200078e0036 */
[----:B------:R-:W-:-:S02]  /*6bd0*/  MOV R153, R55 ;  /* 0x0000003700997202 */ /* 0x000fc40000000f00 */
[----:B------:R-:W-:Y:S01]  /*6be0*/  MOV R152, R3 ;  /* 0x0000000300987202 */ /* 0x000fe20000000f00 */
[----:B------:R-:W-:Y:S01]  /*6bf0*/  FFMA.FTZ R3, R236, c[0x0][0x2d0], -R0 ;  /* 0x0000b400ec037a23 */ /* 0x000fe20000010800 */
[----:B------:R-:W-:Y:S01]  /*6c00*/  MOV R112, R214 ;  /* 0x000000d600707202 */ /* 0x000fe20000000f00 */
[----:B------:R-:W-:Y:S01]  /*6c10*/  IMAD.MOV.U32 R114, RZ, RZ, R134 ;  /* 0x000000ffff727224 */ /* 0x000fe200078e0086 */
[----:B------:R-:W-:Y:S01]  /*6c20*/  MOV R115, R216 ;  /* 0x000000d800737202 */ /* 0x000fe20000000f00 */
[----:B------:R2:W-:Y:S01]  /*6c30*/  MUFU.EX2 R214, R3 ;  /* 0x0000000300d67308 */ /* 0x0005e20000000800 */
[----:B------:R-:W-:Y:S01]  /*6c40*/  IMAD.MOV.U32 R113, RZ, RZ, R213 ;  /* 0x000000ffff717224 */ /* 0x000fe200078e00d5 */
[----:B------:R-:W-:Y:S01]  /*6c50*/  MOV R236, R103 ;  /* 0x0000006700ec7202 */ /* 0x000fe20000000f00 */
[----:B--2---:R-:W-:Y:S01]  /*6c60*/  FFMA.FTZ R3, R235, c[0x0][0x2d0], -R0 ;  /* 0x0000b400eb037a23 */ /* 0x004fe20000010800 */
[----:B------:R-:W-:-:S04]  /*6c70*/  MOV R235, R102 ;  /* 0x0000006600eb7202 */ /* 0x000fc80000000f00 */
[----:B------:R2:W-:Y:S01]  /*6c80*/  MUFU.EX2 R216, R3 ;  /* 0x0000000300d87308 */ /* 0x0005e20000000800 */
[----:B-1----:R-:W-:Y:S01]  /*6c90*/  HMMA.16816.F32.BF16 R68, R4, R8, R148 ;  /* 0x000000080444723c */ /* 0x002fe20000041894 */
[----:B--2---:R-:W-:Y:S01]  /*6ca0*/  FFMA.FTZ R3, R227, c[0x0][0x2d0], -R0 ;  /* 0x0000b400e3037a23 */ /* 0x004fe20000010800 */
[----:B------:R-:W-:-:S06]  /*6cb0*/  MOV R227, R101 ;  /* 0x0000006500e37202 */ /* 0x000fcc0000000f00 */
[----:B------:R-:W-:Y:S01]  /*6cc0*/  HMMA.16816.F32.BF16 R56, R4, R10, R116 ;  /* 0x0000000a0438723c */ /* 0x000fe20000041874 */
[----:B------:R-:W1:Y:S01]  /*6cd0*/  LDSM.16.MT88.4 R8, [R231+0xa800] ;  /* 0x00a80000e708783b */ /* 0x000e620000004200 */
[----:B------:R2:W-:Y:S01]  /*6ce0*/  MUFU.EX2 R217, R3 ;  /* 0x0000000300d97308 */ /* 0x0005e20000000800 */
[----:B------:R-:W-:Y:S01]  /*6cf0*/  MOV R149, R133 ;  /* 0x0000008500957202 */ /* 0x000fe20000000f00 */
[----:B--2---:R-:W-:Y:S02]  /*6d00*/  FFMA.FTZ R3, R226, c[0x0][0x2d0], -R0 ;  /* 0x0000b400e2037a23 */ /* 0x004fe40000010800 */
[----:B------:R-:W-:-:S04]  /*6d10*/  IMAD.MOV.U32 R226, RZ, RZ, R100 ;  /* 0x000000ffffe27224 */ /* 0x000fc800078e0064 */
[----:B------:R2:W3:Y:S02]  /*6d20*/  MUFU.EX2 R218, R3 ;  /* 0x0000000300da7308 */ /* 0x0004e40000000800 */
[--C-:B--2---:R-:W-:Y:S01]  /*6d30*/  FFMA.FTZ R3, R225, c[0x0][0x2d0], -R2.reuse ;  /* 0x0000b400e1037a23 */ /* 0x104fe20000010802 */
[----:B------:R-:W-:Y:S01]  /*6d40*/  MOV R225, R107 ;  /* 0x0000006b00e17202 */ /* 0x000fe20000000f00 */
[C---:B-1----:R-:W-:Y:S04]  /*6d50*/  HMMA.16816.F32.BF16 R44, R4.reuse, R8, R144 ;  /* 0x00000008042c723c */ /* 0x042fe80000041890 */
[----:B------:R1:W-:Y:S04]  /*6d60*/  MUFU.EX2 R134, R3 ;  /* 0x0000000300867308 */ /* 0x0003e80000000800 */
[----:B------:R-:W-:Y:S01]  /*6d70*/  HMMA.16816.F32.BF16 R32, R4, R10, R136 ;  /* 0x0000000a0420723c */ /* 0x000fe20000041888 */
[----:B------:R-:W2:Y:S01]  /*6d80*/  LDSM.16.MT88.4 R8, [R232+0xa800] ;  /* 0x00a80000e808783b */ /* 0x000ea20000004200 */
[----:B-1----:R-:W-:Y:S01]  /*6d90*/  FFMA.FTZ R3, R222, c[0x0][0x2d0], -R2 ;  /* 0x0000b400de037a23 */ /* 0x002fe20000010802 */
[----:B------:R-:W-:-:S03]  /*6da0*/  MOV R222, R105 ;  /* 0x0000006900de7202 */ /* 0x000fc60000000f00 */
[----:B------:R1:W-:Y:S02]  /*6db0*/  MUFU.EX2 R213, R3 ;  /* 0x0000000300d57308 */ /* 0x0003e40000000800 */
[----:B-1----:R-:W-:Y:S02]  /*6dc0*/  FFMA.FTZ R3, R224, c[0x0][0x2d0], -R2 ;  /* 0x0000b400e0037a23 */ /* 0x002fe40000010802 */
[----:B------:R-:W-:Y:S01]  /*6dd0*/  IMAD.MOV.U32 R224, RZ, RZ, R104 ;  /* 0x000000ffffe07224 */ /* 0x000fe200078e0068 */
[C---:B--2---:R-:W-:Y:S01]  /*6de0*/  HMMA.16816.F32.BF16 R80, R4.reuse, R8, R140 ;  /* 0x000000080450723c */ /* 0x044fe2000004188c */
[----:B------:R-:W-:Y:S07]  /*6df0*/  LDSM.16.MT88.4 R140, [R231+0x2800] ;  /* 0x00280000e78c783b */ /* 0x000fee0000004200 */
[----:B------:R-:W-:Y:S01]  /*6e00*/  HMMA.16816.F32.BF16 R72, R4, R10, R128 ;  /* 0x0000000a0448723c */ /* 0x000fe20000041880 */
[----:B------:R-:W1:Y:S06]  /*6e10*/  LDSM.16.MT88.4 R8, [R234+0xa800] ;  /* 0x00a80000ea08783b */ /* 0x000e6c0000004200 */
[----:B------:R-:W-:Y:S01]  /*6e20*/  IMAD.MOV.U32 R129, RZ, RZ, R152 ;  /* 0x000000ffff817224 */ /* 0x000fe200078e0098 */
[----:B------:R-:W-:-:S02]  /*6e30*/  MOV R128, R153 ;  /* 0x0000009900807202 */ /* 0x000fc40000000f00 */
[----:B------:R-:W-:Y:S02]  /*6e40*/  MOV R131, R114 ;  /* 0x0000007200837202 */ /* 0x000fe40000000f00 */
[----:B------:R-:W-:Y:S01]  /*6e50*/  MOV R130, R115 ;  /* 0x0000007300827202 */ /* 0x000fe20000000f00 */
[C---:B-1----:R-:W-:Y:S08]  /*6e60*/  HMMA.16816.F32.BF16 R64, R4.reuse, R8, R108 ;  /* 0x000000080440723c */ /* 0x042ff0000004186c */
[C---:B------:R-:W-:Y:S01]  /*6e70*/  HMMA.16816.F32.BF16 R52, R4.reuse, R10, R96 ;  /* 0x0000000a0434723c */ /* 0x040fe20000041860 */
[----:B------:R-:W1:Y:S07]  /*6e80*/  LDSM.16.MT88.4 R8, [R233+0xa800] ;  /* 0x00a80000e908783b */ /* 0x000e6e0000004200 */
[C---:B-1----:R-:W-:Y:S08]  /*6e90*/  HMMA.16816.F32.BF16 R40, R4.reuse, R8, R92 ;  /* 0x000000080428723c */ /* 0x042ff0000004185c */
[----:B------:R-:W-:Y:S01]  /*6ea0*/  HMMA.16816.F32.BF16 R28, R4, R10, R16 ;  /* 0x0000000a041c723c */ /* 0x000fe20000041810 */
[----:B------:R-:W1:Y:S04]  /*6eb0*/  LDSM.16.MT88.4 R8, [R231+0x2000] ;  /* 0x00200000e708783b */ /* 0x000e680000004200 */
[----:B------:R-:W2:Y:S02]  /*6ec0*/  LDSM.16.MT88.4 R16, [R234+0x2000] ;  /* 0x00200000ea10783b */ /* 0x000ea40000004200 */
[----:B------:R-:W-:Y:S01]  /*6ed0*/  FFMA.FTZ R4, R223, c[0x0][0x2d0], -R2 ;  /* 0x0000b400df047a23 */ /* 0x000fe20000010802 */
[----:B---3--:R-:W-:Y:S01]  /*6ee0*/  F2FP.BF16.PACK_AB R6, R218, R217 ;  /* 0x000000d9da06723e */ /* 0x008fe200000010ff */
[----:B------:R-:W-:Y:S01]  /*6ef0*/  FADD.FTZ R5, R23, R22 ;  /* 0x0000001617057221 */ /* 0x000fe20000010000 */
[----:B------:R-:W-:Y:S01]  /*6f00*/  MOV R22, R27 ;  /* 0x0000001b00167202 */ /* 0x000fe20000000f00 */
[----:B------:R3:W4:Y:S01]  /*6f10*/  MUFU.EX2 R212, R4 ;  /* 0x0000000400d47308 */ /* 0x0007220000000800 */
[----:B------:R-:W-:Y:S01]  /*6f20*/  MOV R23, R15 ;  /* 0x0000000f00177202 */ /* 0x000fe20000000f00 */
[----:B------:R-:W-:Y:S01]  /*6f30*/  FADD.FTZ R25, R25, R5 ;  /* 0x0000000519197221 */ /* 0x000fe20000010000 */
[----:B------:R-:W-:Y:S01]  /*6f40*/  MOV R27, R14 ;  /* 0x0000000e001b7202 */ /* 0x000fe20000000f00 */
[--C-:B------:R-:W-:Y:S01]  /*6f50*/  FFMA.FTZ R15, R247, c[0x0][0x2d0], -R0.reuse ;  /* 0x0000b400f70f7a23 */ /* 0x100fe20000010800 */
[----:B------:R-:W-:Y:S01]  /*6f60*/  MOV R247, R155 ;  /* 0x0000009b00f77202 */ /* 0x000fe20000000f00 */
[----:B------:R-:W-:Y:S01]  /*6f70*/  FFMA.FTZ R14, R244, c[0x0][0x2d0], -R0 ;  /* 0x0000b400f40e7a23 */ /* 0x000fe20000010800 */
[----:B------:R-:W-:-:S02]  /*6f80*/  MOV R244, R154 ;  /* 0x0000009a00f47202 */ /* 0x000fc40000000f00 */
[----:B------:R-:W-:Y:S01]  /*6f90*/  MOV R223, R106 ;  /* 0x0000006a00df7202 */ /* 0x000fe20000000f00 */
[----:B------:R-:W-:Y:S01]  /*6fa0*/  MUFU.EX2 R15, R15 ;  /* 0x0000000f000f7308 */ /* 0x000fe20000000800 */
[----:B------:R-:W-:Y:S01]  /*6fb0*/  MOV R150, R27 ;  /* 0x0000001b00967202 */ /* 0x000fe20000000f00 */
[----:B---3--:R-:W-:Y:S01]  /*6fc0*/  FADD.FTZ R4, R113, R112 ;  /* 0x0000007071047221 */ /* 0x008fe20000010000 */
[----:B----4-:R-:W-:-:S03]  /*6fd0*/  F2FP.BF16.PACK_AB R5, R212, R134 ;  /* 0x00000086d405723e */ /* 0x010fc600000010ff */
[----:B------:R-:W-:Y:S02]  /*6fe0*/  FADD.FTZ R4, R215, R4 ;  /* 0x00000004d7047221 */ /* 0x000fe40000010000 */
[----:B------:R3:W4:Y:S02]  /*6ff0*/  MUFU.EX2 R215, R3 ;  /* 0x0000000300d77308 */ /* 0x0007240000000800 */
[----:B---3--:R-:W-:Y:S01]  /*7000*/  FADD.FTZ R3, R26, R4 ;  /* 0x000000041a037221 */ /* 0x008fe20000010000 */
[----:B------:R-:W-:Y:S01]  /*7010*/  F2FP.BF16.PACK_AB R4, R216, R214 ;  /* 0x000000d6d804723e */ /* 0x000fe200000010ff */
[----:B------:R-:W-:Y:S01]  /*7020*/  IMAD.MOV.U32 R26, RZ, RZ, R13 ;  /* 0x000000ffff1a7224 */ /* 0x000fe200078e000d */
[----:B----4-:R-:W-:Y:S01]  /*7030*/  F2FP.BF16.PACK_AB R7, R215, R213 ;  /* 0x000000d5d707723e */ /* 0x010fe200000010ff */
[--C-:B------:R-:W-:Y:S02]  /*7040*/  FFMA.FTZ R13, R238, c[0x0][0x2d0], -R0.reuse ;  /* 0x0000b400ee0d7a23 */ /* 0x100fe40000010800 */
[----:B------:R-:W-:Y:S01]  /*7050*/  FFMA.FTZ R0, R237, c[0x0][0x2d0], -R0 ;  /* 0x0000b400ed007a23 */ /* 0x000fe20000010800 */
[----:B------:R-:W-:Y:S01]  /*7060*/  MOV R237, R21 ;  /* 0x0000001500ed7202 */ /* 0x000fe20000000f00 */
[----:B------:R-:W-:Y:S01]  /*7070*/  IMAD.MOV.U32 R238, RZ, RZ, R20 ;  /* 0x000000ffffee7224 */ /* 0x000fe200078e0014 */
[----:B------:R-:W-:Y:S01]  /*7080*/  MUFU.EX2 R27, R13 ;  /* 0x0000000d001b7308 */ /* 0x000fe20000000800 */
[----:B-1----:R-:W-:Y:S01]  /*7090*/  HMMA.16816.F32.BF16 R136, R4, R8, R180 ;  /* 0x000000080488723c */ /* 0x002fe200000418b4 */
[----:B------:R-:W-:-:S02]  /*70a0*/  FADD.FTZ R24, R24, R3 ;  /* 0x0000000318187221 */ /* 0x000fc40000010000 */
[----:B------:R-:W-:Y:S02]  /*70b0*/  FFMA.FTZ R3, R249, c[0x0][0x2d0], -R2 ;  /* 0x0000b400f9037a23 */ /* 0x000fe40000010802 */
[----:B------:R-:W-:Y:S02]  /*70c0*/  IMAD.MOV.U32 R151, RZ, RZ, R26 ;  /* 0x000000ffff977224 */ /* 0x000fe400078e001a */
[----:B------:R-:W-:Y:S01]  /*70d0*/  MOV R183, R22 ;  /* 0x0000001600b77202 */ /* 0x000fe20000000f00 */
[C---:B------:R-:W-:Y:S01]  /*70e0*/  HMMA.16816.F32.BF16 R92, R4.reuse, R10, R160 ;  /* 0x0000000a045c723c */ /* 0x040fe200000418a0 */
[----:B------:R-:W-:Y:S01]  /*70f0*/  MOV R182, R23 ;  /* 0x0000001700b67202 */ /* 0x000fe20000000f00 */
[----:B------:R-:W1:Y:S01]  /*7100*/  LDSM.16.MT88.4 R8, [R233+0x2000] ;  /* 0x00200000e908783b */ /* 0x000e620000004200 */
[----:B------:R3:W4:Y:S03]  /*7110*/  MUFU.EX2 R133, R0 ;  /* 0x0000000000857308 */ /* 0x0007260000000800 */
[----:B------:R-:W5:Y:S02]  /*7120*/  LDSM.16.MT88.4 R20, [R232+0x2000] ;  /* 0x00200000e814783b */ /* 0x000f640000004200 */
[C---:B--2---:R-:W-:Y:S03]  /*7130*/  HMMA.16816.F32.BF16 R152, R4.reuse, R16, R192 ;  /* 0x000000100498723c */ /* 0x044fe600000418c0 */
[----:B------:R-:W2:Y:S05]  /*7140*/  MUFU.EX2 R26, R14 ;  /* 0x0000000e001a7308 */ /* 0x000eaa0000000800 */
[----:B------:R-:W-:Y:S01]  /*7150*/  HMMA.16816.F32.BF16 R100, R4, R18, R184 ;  /* 0x000000120464723c */ /* 0x000fe200000418b8 */
[----:B------:R-:W2:Y:S01]  /*7160*/  LDSM.16.MT88.4 R16, [R232+0x5000] ;  /* 0x00500000e810783b */ /* 0x000ea20000004200 */
[----:B---3--:R-:W-:-:S06]  /*7170*/  FFMA.FTZ R0, R251, c[0x0][0x2d0], -R2 ;  /* 0x0000b400fb007a23 */ /* 0x008fcc0000010802 */
[C---:B-1----:R-:W-:Y:S08]  /*7180*/  HMMA.16816.F32.BF16 R160, R4.reuse, R8, R176 ;  /* 0x0000000804a0723c */ /* 0x042ff000000418b0 */
[C---:B-----5:R-:W-:Y:S08]  /*7190*/  HMMA.16816.F32.BF16 R144, R4.reuse, R20, R208 ;  /* 0x000000140490723c */ /* 0x060ff000000418d0 */
[C---:B------:R-:W-:Y:S01]  /*71a0*/  HMMA.16816.F32.BF16 R96, R4.reuse, R22, R200 ;  /* 0x000000160460723c */ /* 0x040fe200000418c8 */
[----:B------:R-:W1:Y:S07]  /*71b0*/  LDSM.16.MT88.4 R20, [R231+0x5000] ;  /* 0x00500000e714783b */ /* 0x000e6e0000004200 */
[C---:B------:R-:W-:Y:S01]  /*71c0*/  HMMA.16816.F32.BF16 R104, R4.reuse, R10, R168 ;  /* 0x0000000a0468723c */ /* 0x040fe200000418a8 */
[----:B------:R-:W3:Y:S07]  /*71d0*/  LDSM.16.MT88.4 R8, [R234+0x5000] ;  /* 0x00500000ea08783b */ /* 0x000eee0000004200 */
[C---:B--2---:R-:W-:Y:S08]  /*71e0*/  HMMA.16816.F32.BF16 R176, R4.reuse, R16, R188 ;  /* 0x0000001004b0723c */ /* 0x044ff000000418bc */
[C---:B-1----:R-:W-:Y:S08]  /*71f0*/  HMMA.16816.F32.BF16 R168, R4.reuse, R20, R204 ;  /* 0x0000001404a8723c */ /* 0x042ff000000418cc */
[C---:B------:R-:W-:Y:S01]  /*7200*/  HMMA.16816.F32.BF16 R108, R4.reuse, R22, R196 ;  /* 0x00000016046c723c */ /* 0x040fe200000418c4 */
[----:B------:R-:W1:Y:S07]  /*7210*/  LDSM.16.MT88.4 R20, [R233+0x5000] ;  /* 0x00500000e914783b */ /* 0x000e6e0000004200 */
[C---:B------:R-:W-:Y:S01]  /*7220*/  HMMA.16816.F32.BF16 R204, R4.reuse, R18, R172 ;  /* 0x0000001204cc723c */ /* 0x040fe200000418ac */
[----:B------:R-:W2:Y:S04]  /*7230*/  LDSM.16.MT88.4 R16, [R231+0x8000] ;  /* 0x00800000e710783b */ /* 0x000ea80000004200 */
[----:B------:R-:W-:Y:S03]  /*7240*/  LDSM.16.MT88.4 R172, [R231+0x5800] ;  /* 0x00580000e7ac783b */ /* 0x000fe60000004200 */
[C---:B---3--:R-:W-:Y:S01]  /*7250*/  HMMA.16816.F32.BF16 R200, R4.reuse, R8, R164 ;  /* 0x0000000804c8723c */ /* 0x048fe200000418a4 */
[----:B------:R-:W-:Y:S07]  /*7260*/  LDSM.16.MT88.4 R164, [R233+0x2800] ;  /* 0x00280000e9a4783b */ /* 0x000fee0000004200 */
[C---:B------:R-:W-:Y:S01]  /*7270*/  HMMA.16816.F32.BF16 R196, R4.reuse, R10, R124 ;  /* 0x0000000a04c4723c */ /* 0x040fe2000004187c */
[----:B------:R-:W3:Y:S07]  /*7280*/  LDSM.16.MT88.4 R8, [R232+0x8000] ;  /* 0x00800000e808783b */ /* 0x000eee0000004200 */
[C---:B-1----:R-:W-:Y:S01]  /*7290*/  HMMA.16816.F32.BF16 R184, R4.reuse, R20, R156 ;  /* 0x0000001404b8723c */ /* 0x042fe2000004189c */
[----:B------:R-:W-:Y:S07]  /*72a0*/  LDSM.16.MT88.4 R156, [R234+0x2800] ;  /* 0x00280000ea9c783b */ /* 0x000fee0000004200 */
        /* <DEDUP_REMOVED lines=13> */
[----:B------:R-:W2:Y:S04]  /*7380*/  LDSM.16.MT88.4 R16, [R234+0xb000] ;  /* 0x00b00000ea10783b */ /* 0x000ea80000004200 */
[----:B------:R-:W-:Y:S03]  /*7390*/  LDSM.16.MT88.4 R56, [R234+0x5800] ;  /* 0x00580000ea38783b */ /* 0x000fe60000004200 */
[C---:B---3--:R-:W-:Y:S08]  /*73a0*/  HMMA.16816.F32.BF16 R44, R4.reuse, R8, R44 ;  /* 0x00000008042c723c */ /* 0x048ff0000004182c */
[C---:B------:R-:W-:Y:S01]  /*73b0*/  HMMA.16816.F32.BF16 R32, R4.reuse, R10, R32 ;  /* 0x0000000a0420723c */ /* 0x040fe20000041820 */
[----:B------:R-:W3:Y:S07]  /*73c0*/  LDSM.16.MT88.4 R8, [R233+0xb000] ;  /* 0x00b00000e908783b */ /* 0x000eee0000004200 */
[C---:B-1----:R-:W-:Y:S01]  /*73d0*/  HMMA.16816.F32.BF16 R36, R4.reuse, R20, R80 ;  /* 0x000000140424723c */ /* 0x042fe20000041850 */
[----:B------:R-:W-:Y:S07]  /*73e0*/  LDSM.16.MT88.4 R80, [R232+0x8800] ;  /* 0x00880000e850783b */ /* 0x000fee0000004200 */
[C---:B------:R-:W-:Y:S01]  /*73f0*/  HMMA.16816.F32.BF16 R20, R4.reuse, R22, R72 ;  /* 0x000000160414723c */ /* 0x040fe20000041848 */
[----:B------:R-:W1:Y:S07]  /*7400*/  LDSM.16.MT88.4 R72, [R231+0x8800] ;  /* 0x00880000e748783b */ /* 0x000e6e0000004200 */
[C---:B--2---:R-:W-:Y:S01]  /*7410*/  HMMA.16816.F32.BF16 R208, R4.reuse, R16, R64 ;  /* 0x0000001004d0723c */ /* 0x044fe20000041840 */
[----:B------:R-:W-:Y:S07]  /*7420*/  LDSM.16.MT88.4 R64, [R233+0x5800] ;  /* 0x00580000e940783b */ /* 0x000fee0000004200 */
[C---:B------:R-:W-:Y:S08]  /*7430*/  HMMA.16816.F32.BF16 R16, R4.reuse, R18, R52 ;  /* 0x000000120410723c */ /* 0x040ff00000041834 */
[C---:B---3--:R-:W-:Y:S07]  /*7440*/  HMMA.16816.F32.BF16 R40, R4.reuse, R8, R40 ;  /* 0x000000080428723c */ /* 0x048fee0000041828 */
[----:B------:R-:W-:Y:S01]  /*7450*/  IMAD.MOV.U32 R9, RZ, RZ, R130 ;  /* 0x000000ffff097224 */ /* 0x000fe200078e0082 */
[----:B------:R-:W-:Y:S01]  /*7460*/  HMMA.16816.F32.BF16 R28, R4, R10, R28 ;  /* 0x0000000a041c723c */ /* 0x000fe2000004181c */
[----:B------:R2:W-:Y:S01]  /*7470*/  MUFU.EX2 R7, R0 ;  /* 0x0000000000077308 */ /* 0x0005e20000000800 */
[----:B------:R-:W-:Y:S01]  /*7480*/  MOV R8, R131 ;  /* 0x0000008300087202 */ /* 0x000fe20000000f00 */
[----:B------:R-:W3:Y:S04]  /*7490*/  LDL R5, [R1+0x40] ;  /* 0x0000400001057983 */ /* 0x000ee80000100800 */
[----:B------:R-:W-:-:S02]  /*74a0*/  FADD.FTZ R4, R149, R25 ;  /* 0x0000001995047221 */ /* 0x000fc40000010000 */
[----:B------:R-:W-:Y:S02]  /*74b0*/  MUFU.EX2 R6, R3 ;  /* 0x0000000300067308 */ /* 0x000fe40000000800 */
[----:B------:R-:W-:Y:S02]  /*74c0*/  FADD.FTZ R4, R151, R4 ;  /* 0x0000000497047221 */ /* 0x000fe40000010000 */
[--C-:B--2---:R-:W-:Y:S02]  /*74d0*/  FFMA.FTZ R0, R250, c[0x0][0x2d0], -R2.reuse ;  /* 0x0000b400fa007a23 */ /* 0x104fe40000010802 */
[----:B------:R-:W-:Y:S02]  /*74e0*/  FFMA.FTZ R2, R248, c[0x0][0x2d0], -R2 ;  /* 0x0000b400f8027a23 */ /* 0x000fe40000010802 */
[----:B------:R2:W5:Y:S08]  /*74f0*/  MUFU.EX2 R14, R0 ;  /* 0x00000000000e7308 */ /* 0x0005700000000800 */
[----:B------:R1:W1:Y:S01]  /*7500*/  MUFU.EX2 R13, R2 ;  /* 0x00000002000d7308 */ /* 0x0002620000000800 */
[----:B--2---:R-:W-:Y:S01]  /*7510*/  FADD.FTZ R0, R150, R24 ;  /* 0x0000001896007221 */ /* 0x004fe20000010000 */
[----:B----4-:R-:W-:Y:S01]  /*7520*/  F2FP.BF16.PACK_AB R130, R133, R27 ;  /* 0x0000001b8582723e */ /* 0x010fe200000010ff */
[----:B------:R-:W-:Y:S02]  /*7530*/  LDSM.16.MT88.4 R148, [R232+0x2800] ;  /* 0x00280000e894783b */ /* 0x000fe40000004200 */
[----:B------:R-:W-:-:S02]  /*7540*/  FADD.FTZ R0, R182, R0 ;  /* 0x00000000b6007221 */ /* 0x000fc40000010000 */
[----:B-1----:R-:W-:Y:S02]  /*7550*/  FADD.FTZ R2, R183, R4 ;  /* 0x00000004b7027221 */ /* 0x002fe40000010000 */
[----:B------:R-:W-:Y:S01]  /*7560*/  FADD.FTZ R3, R237, R0 ;  /* 0x00000000ed037221 */ /* 0x000fe20000010000 */
[----:B------:R-:W-:Y:S01]  /*7570*/  MOV R237, R129 ;  /* 0x0000008100ed7202 */ /* 0x000fe20000000f00 */
[----:B------:R-:W-:Y:S01]  /*7580*/  FADD.FTZ R0, R238, R2 ;  /* 0x00000002ee007221 */ /* 0x000fe20000010000 */
[----:B------:R-:W-:Y:S01]  /*7590*/  MOV R238, R128 ;  /* 0x0000008000ee7202 */ /* 0x000fe20000000f00 */
[----:B------:R-:W-:Y:S01]  /*75a0*/  LDSM.16.MT88.4 R180, [R232+0x5800] ;  /* 0x00580000e8b4783b */ /* 0x000fe20000004200 */
[----:B------:R-:W-:Y:S02]  /*75b0*/  F2FP.BF16.PACK_AB R128, R26, R15 ;  /* 0x0000000f1a80723e */ /* 0x000fe400000010ff */
[----:B-----5:R-:W-:Y:S02]  /*75c0*/  F2FP.BF16.PACK_AB R129, R14, R7 ;  /* 0x000000070e81723e */ /* 0x020fe400000010ff */
[----:B------:R-:W-:-:S07]  /*75d0*/  F2FP.BF16.PACK_AB R131, R13, R6 ;  /* 0x000000060d83723e */ /* 0x000fce00000010ff */
[C---:B------:R-:W-:Y:S01]  /*75e0*/  HMMA.16816.F32.BF16 R68, R128.reuse, R72, R112 ;  /* 0x000000488044723c */ /* 0x040fe20000041870 */
[----:B------:R-:W1:Y:S07]  /*75f0*/  LDSM.16.MT88.4 R112, [R232+0xb800] ;  /* 0x00b80000e870783b */ /* 0x000e6e0000004200 */
[C---:B------:R-:W-:Y:S08]  /*7600*/  HMMA.16816.F32.BF16 R168, R128.reuse, R172, R168 ;  /* 0x000000ac80a8723c */ /* 0x040ff000000418a8 */
[C---:B------:R-:W-:Y:S08]  /*7610*/  HMMA.16816.F32.BF16 R172, R128.reuse, R174, R108 ;  /* 0x000000ae80ac723c */ /* 0x040ff0000004186c */
[C---:B-1----:R-:W-:Y:S08]  /*7620*/  HMMA.16816.F32.BF16 R108, R128.reuse, R112, R36 ;  /* 0x00000070806c723c */ /* 0x042ff00000041824 */
[----:B------:R-:W-:Y:S01]  /*7630*/  HMMA.16816.F32.BF16 R112, R128, R114, R20 ;  /* 0x000000728070723c */ /* 0x000fe20000041814 */
[----:B------:R-:W2:Y:S01]  /*7640*/  LDL.LU R20, [R1+0x4] ;  /* 0x0000040001147983 */ /* 0x000ea20000300800 */
[----:B------:R-:W-:-:S02]  /*7650*/  FADD.FTZ R0, R8, R0 ;  /* 0x0000000008007221 */ /* 0x000fc40000010000 */
[----:B------:R-:W-:Y:S02]  /*7660*/  FADD.FTZ R2, R9, R3 ;  /* 0x0000000309027221 */ /* 0x000fe40000010000 */
[----:B------:R-:W-:Y:S01]  /*7670*/  FADD.FTZ R0, R237, R0 ;  /* 0x00000000ed007221 */ /* 0x000fe20000010000 */
[----:B------:R-:W-:Y:S01]  /*7680*/  MOV R4, c[0x0][0x2c4] ;  /* 0x0000b10000047a02 */ /* 0x000fe20000000f00 */
[----:B------:R-:W-:Y:S01]  /*7690*/  FADD.FTZ R2, R238, R2 ;  /* 0x00000002ee027221 */ /* 0x000fe20000010000 */
[----:B------:R-:W-:Y:S01]  /*76a0*/  MOV R24, c[0x0][0x2ac] ;  /* 0x0000ab0000187a02 */ /* 0x000fe20000000f00 */
[----:B------:R-:W-:Y:S01]  /*76b0*/  FADD.FTZ R0, R244, R0 ;  /* 0x00000000f4007221 */ /* 0x000fe20000010000 */
[----:B------:R-:W-:Y:S01]  /*76c0*/  HMMA.16816.F32.BF16 R144, R128, R148, R144 ;  /* 0x000000948090723c */ /* 0x000fe20000041890 */
[----:B------:R-:W-:Y:S01]  /*76d0*/  FADD.FTZ R2, R247, R2 ;  /* 0x00000002f7027221 */ /* 0x000fe20000010000 */
[----:B------:R-:W-:Y:S01]  /*76e0*/  ISETP.NE.AND P1, PT, R4, 0x1, PT ;  /* 0x000000010400780c */ /* 0x000fe20003f25270 */
[----:B------:R-:W-:Y:S01]  /*76f0*/  FADD.FTZ R0, R224, R0 ;  /* 0x00000000e0007221 */ /* 0x000fe20000010000 */
[----:B------:R-:W-:Y:S01]  /*7700*/  LDSM.16.MT88.4 R8, [R233+0xb800] ;  /* 0x00b80000e908783b */ /* 0x000fe20000004200 */
[----:B------:R-:W-:-:S02]  /*7710*/  FADD.FTZ R2, R222, R2 ;  /* 0x00000002de027221 */ /* 0x000fc40000010000 */
[----:B------:R-:W-:Y:S02]  /*7720*/  FADD.FTZ R0, R223, R0 ;  /* 0x00000000df007221 */ /* 0x000fe40000010000 */
[----:B------:R-:W-:Y:S02]  /*7730*/  FADD.FTZ R2, R225, R2 ;  /* 0x00000002e1027221 */ /* 0x000fe40000010000 */
[----:B------:R-:W-:Y:S02]  /*7740*/  FADD.FTZ R0, R219, R0 ;  /* 0x00000000db007221 */ /* 0x000fe40000010000 */
[----:B------:R-:W-:Y:S02]  /*7750*/  FADD.FTZ R4, R226, R2 ;  /* 0x00000002e2047221 */ /* 0x000fe40000010000 */
[----:B------:R-:W-:Y:S02]  /*7760*/  FADD.FTZ R3, R220, R0 ;  /* 0x00000000dc037221 */ /* 0x000fe40000010000 */
[----:B------:R-:W-:Y:S01]  /*7770*/  IMAD R24, R24, c[0x0][0x1d0], RZ ;  /* 0x0000740018187a24 */ /* 0x000fe200078e02ff */
[C---:B------:R-:W-:Y:S01]  /*7780*/  HMMA.16816.F32.BF16 R148, R128.reuse, R150, R96 ;  /* 0x000000968094723c */ /* 0x040fe20000041860 */
[----:B------:R-:W1:Y:S07]  /*7790*/  LDSM.16.MT88.4 R96, [R233+0x8800] ;  /* 0x00880000e960783b */ /* 0x000e6e0000004200 */
[C---:B------:R-:W-:Y:S08]  /*77a0*/  HMMA.16816.F32.BF16 R160, R128.reuse, R164, R160 ;  /* 0x000000a480a0723c */ /* 0x040ff000000418a0 */
[C---:B------:R-:W-:Y:S08]  /*77b0*/  HMMA.16816.F32.BF16 R60, R128.reuse, R64, R184 ;  /* 0x00000040803c723c */ /* 0x040ff000000418b8 */
[C---:B------:R-:W-:Y:S01]  /*77c0*/  HMMA.16816.F32.BF16 R164, R128.reuse, R166, R104 ;  /* 0x000000a680a4723c */ /* 0x040fe20000041868 */
[----:B------:R-:W-:Y:S07]  /*77d0*/  LDSM.16.MT88.4 R104, [R231+0xb800] ;  /* 0x00b80000e768783b */ /* 0x000fee0000004200 */
[C---:B------:R-:W-:Y:S01]  /*77e0*/  HMMA.16816.F32.BF16 R64, R128.reuse, R66, R120 ;  /* 0x000000428040723c */ /* 0x040fe20000041878 */
[----:B------:R-:W-:Y:S07]  /*77f0*/  LDSM.16.MT88.4 R120, [R234+0xb800] ;  /* 0x00b80000ea78783b */ /* 0x000fee0000004200 */
[C---:B------:R-:W-:Y:S01]  /*7800*/  HMMA.16816.F32.BF16 R72, R128.reuse, R74, R88 ;  /* 0x0000004a8048723c */ /* 0x040fe20000041858 */
[----:B------:R-:W4:Y:S07]  /*7810*/  LDSM.16.MT88.4 R88, [R234+0x8800] ;  /* 0x00880000ea58783b */ /* 0x000f2e0000004200 */
[C---:B------:R-:W-:Y:S08]  /*7820*/  HMMA.16816.F32.BF16 R136, R128.reuse, R140, R136 ;  /* 0x0000008c8088723c */ /* 0x040ff00000041888 */
[C---:B------:R-:W-:Y:S08]  /*7830*/  HMMA.16816.F32.BF16 R140, R128.reuse, R142, R92 ;  /* 0x0000008e808c723c */ /* 0x040ff0000004185c */
[C---:B------:R-:W-:Y:S08]  /*7840*/  HMMA.16816.F32.BF16 R152, R128.reuse, R156, R152 ;  /* 0x0000009c8098723c */ /* 0x040ff00000041898 */
[C---:B-1----:R-:W-:Y:S08]  /*7850*/  HMMA.16816.F32.BF16 R92, R128.reuse, R96, R124 ;  /* 0x00000060805c723c */ /* 0x042ff0000004187c */
[C---:B------:R-:W-:Y:S08]  /*7860*/  HMMA.16816.F32.BF16 R156, R128.reuse, R158, R100 ;  /* 0x0000009e809c723c */ /* 0x040ff00000041864 */
[C---:B------:R-:W-:Y:S08]  /*7870*/  HMMA.16816.F32.BF16 R96, R128.reuse, R98, R116 ;  /* 0x000000628060723c */ /* 0x040ff00000041874 */
[----:B------:R-:W-:Y:S01]  /*7880*/  HMMA.16816.F32.BF16 R176, R128, R180, R176 ;  /* 0x000000b480b0723c */ /* 0x000fe200000418b0 */
[----:B---3--:R-:W-:Y:S01]  /*7890*/  @P1 IMAD.HI.U32 R2, R5, c[0x0][0x2c8], RZ ;  /* 0x0000b20005021a27 */ /* 0x008fe200078e00ff */
[----:B------:R-:W-:-:S03]  /*78a0*/  MOV R0, R5 ;  /* 0x0000000500007202 */ /* 0x000fc60000000f00 */
[----:B------:R-:W-:Y:S02]  /*78b0*/  FADD.FTZ R5, R227, R4 ;  /* 0x00000004e3057221 */ /* 0x000fe40000010000 */
[----:B------:R-:W-:Y:S01]  /*78c0*/  FADD.FTZ R4, R221, R3 ;  /* 0x00000003dd047221 */ /* 0x000fe20000010000 */
[----:B------:R-:W-:Y:S01]  /*78d0*/  @P1 SHF.R.U32.HI R0, RZ, c[0x0][0x2cc], R2 ;  /* 0x0000b300ff001a19 */ /* 0x000fe20000011602 */
[----:B------:R-:W-:Y:S02]  /*78e0*/  FADD.FTZ R3, R235, R5 ;  /* 0x00000005eb037221 */ /* 0x000fe40000010000 */
[----:B------:R-:W-:Y:S01]  /*78f0*/  FADD.FTZ R2, R236, R4 ;  /* 0x00000004ec027221 */ /* 0x000fe20000010000 */
[----:B------:R-:W-:Y:S01]  /*7900*/  IADD3 R4, R0, -c[0x0][0x168], R24 ;  /* 0x80005a0000047a10 */ /* 0x000fe20007ffe018 */
[----:B------:R-:W-:Y:S02]  /*7910*/  FADD.FTZ R3, R214, R3 ;  /* 0x00000003d6037221 */ /* 0x000fe40000010000 */
[----:B------:R-:W-:-:S02]  /*7920*/  FADD.FTZ R0, R134, R2 ;  /* 0x0000000286007221 */ /* 0x000fc40000010000 */
[----:B------:R-:W-:Y:S02]  /*7930*/  FADD.FTZ R2, R216, R3 ;  /* 0x00000003d8027221 */ /* 0x000fe40000010000 */
[----:B------:R-:W-:Y:S02]  /*7940*/  FADD.FTZ R0, R212, R0 ;  /* 0x00000000d4007221 */ /* 0x000fe40000010000 */
[----:B------:R-:W-:Y:S02]  /*7950*/  FADD.FTZ R2, R217, R2 ;  /* 0x00000002d9027221 */ /* 0x000fe40000010000 */
[----:B------:R-:W-:Y:S02]  /*7960*/  FADD.FTZ R0, R213, R0 ;  /* 0x00000000d5007221 */ /* 0x000fe40000010000 */
[----:B------:R-:W-:Y:S02]  /*7970*/  FADD.FTZ R2, R218, R2 ;  /* 0x00000002da027221 */ /* 0x000fe40000010000 */
[----:B------:R-:W-:-:S02]  /*7980*/  FADD.FTZ R0, R215, R0 ;  /* 0x00000000d7007221 */ /* 0x000fc40000010000 */
[----:B------:R-:W-:-:S04]  /*7990*/  IMAD.HI R3, R4, 0x2aaaaaab, RZ ;  /* 0x2aaaaaab04037827 */ /* 0x000fc800078e02ff */
[----:B------:R-:W-:Y:S02]  /*79a0*/  FADD.FTZ R0, R7, R0 ;  /* 0x0000000007007221 */ /* 0x000fe40000010000 */
[----:B------:R-:W-:Y:S01]  /*79b0*/  FADD.FTZ R2, R15, R2 ;  /* 0x000000020f027221 */ /* 0x000fe20000010000 */
[----:B------:R-:W-:Y:S01]  /*79c0*/  SHF.R.U32.HI R4, RZ, 0x1f, R3 ;  /* 0x0000001fff047819 */ /* 0x000fe20000011603 */
[----:B------:R-:W-:Y:S02]  /*79d0*/  FADD.FTZ R0, R14, R0 ;  /* 0x000000000e007221 */ /* 0x000fe40000010000 */
[----:B------:R-:W-:Y:S01]  /*79e0*/  FADD.FTZ R2, R26, R2 ;  /* 0x000000021a027221 */ /* 0x000fe20000010000 */
[----:B------:R-:W-:Y:S01]  /*79f0*/  LEA.HI.SX32 R3, R3, R4, 0x1c ;  /* 0x0000000403037211 */ /* 0x000fe200078fe2ff */
[----:B------:R-:W-:Y:S02]  /*7a00*/  FADD.FTZ R0, R6, R0 ;  /* 0x0000000006007221 */ /* 0x000fe40000010000 */
[----:B------:R-:W-:Y:S01]  /*7a10*/  FADD.FTZ R2, R27, R2 ;  /* 0x000000021b027221 */ /* 0x000fe20000010000 */
[----:B------:R-:W-:Y:S01]  /*7a20*/  IMNMX R3, RZ, R3, !PT ;  /* 0x00000003ff037217 */ /* 0x000fe20007800200 */
[----:B------:R-:W-:-:S02]  /*7a30*/  FADD.FTZ R0, R13, R0 ;  /* 0x000000000d007221 */ /* 0x000fc40000010000 */
[----:B------:R-:W-:Y:S02]  /*7a40*/  FADD.FTZ R2, R133, R2 ;  /* 0x0000000285027221 */ /* 0x000fe40000010000 */
[----:B------:R1:W-:Y:S04]  /*7a50*/  STL [R1+0x14], R3 ;  /* 0x0000140301007387 */ /* 0x0003e80000100800 */
[----:B------:R1:W-:Y:S04]  /*7a60*/  STL [R1+0xc], R0 ;  /* 0x00000c0001007387 */ /* 0x0003e80000100800 */
[----:B------:R1:W-:Y:S01]  /*7a70*/  STL [R1+0x8], R2 ;  /* 0x0000080201007387 */ /* 0x0003e20000100800 */
[C---:B------:R-:W-:Y:S08]  /*7a80*/  HMMA.16816.F32.BF16 R52, R128.reuse, R56, R200 ;  /* 0x000000388034723c */ /* 0x040ff000000418c8 */
[C---:B------:R-:W-:Y:S08]  /*7a90*/  HMMA.16816.F32.BF16 R76, R128.reuse, R80, R48 ;  /* 0x00000050804c723c */ /* 0x040ff00000041830 */
[C---:B----4-:R-:W-:Y:S08]  /*7aa0*/  HMMA.16816.F32.BF16 R84, R128.reuse, R88, R84 ;  /* 0x000000588054723c */ /* 0x050ff00000041854 */
[C---:B------:R-:W-:Y:S08]  /*7ab0*/  HMMA.16816.F32.BF16 R100, R128.reuse, R104, R44 ;  /* 0x000000688064723c */ /* 0x040ff0000004182c */
[----:B------:R-:W-:Y:S01]  /*7ac0*/  HMMA.16816.F32.BF16 R116, R128, R120, R208 ;  /* 0x000000788074723c */ /* 0x000fe200000418d0 */
[----:B--2---:R-:W-:-:S04]  /*7ad0*/  IADD3 R247, R20, -0x2, RZ ;  /* 0xfffffffe14f77810 */ /* 0x004fc80007ffe0ff */
[----:B------:R-:W-:-:S03]  /*7ae0*/  ISETP.GE.AND P0, PT, R247, R3, PT ;  /* 0x00000003f700720c */ /* 0x000fc60003f06270 */
        /* <DEDUP_REMOVED lines=8> */
[----:B------:R-:W-:Y:S03]  /*7b70*/  @!UPT UIADD3 URZ, URZ, URZ, URZ ;  /* 0x0000003f3f3ff290 */ /* 0x000fe6000fffe03f */
[----:B------:R-:W-:Y:S11]  /*7b80*/  @!P0 BRA `(.L_x_1476) ;  /* 0x0000595000008947 */ /* 0x000ff60003800000 */
[----:B-1----:R-:W-:Y:S02]  /*7b90*/  MOV R134, R12 ;  /* 0x0000000c00867202 */ /* 0x002fe40000000f00 */
[----:B------:R-:W-:-:S07]  /*7ba0*/  MOV R133, R132 ;  /* 0x0000008400857202 */ /* 0x000fce0000000f00 */
.L_x_1487:
[----:B------:R-:W-:Y:S04]  /*7bb0*/  DEPBAR.LE SB0, 0x0 ;  /* 0x000080000000791a */ /* 0x000fe80000000000 */
[----:B------:R-:W-:Y:S01]  /*7bc0*/  WARPSYNC 0xffffffff ;  /* 0xffffffff00007948 */ /* 0x000fe20003800000 */
[----:B------:R-:W-:Y:S01]  /*7bd0*/  BAR.SYNC.DEFER_BLOCKING 0x0 ;  /* 0x0000000000007b1d */ /* 0x000fe20000010000 */
[----:B------:R-:W-:Y:S05]  /*7be0*/  ISETP.GE.AND P0, PT, R247, RZ, PT ;  /* 0x000000fff700720c */ /* 0x000fea0003f06270 */
[----:B------:R1:W2:Y:S01]  /*7bf0*/  LDSM.16.M88.4 R48, [R239] ;  /* 0x00000000ef30783b */ /* 0x0002a20000000200 */
[----:B------:R-:W-:Y:S03]  /*7c00*/  BSSY B0, `(.L_x_1477) ;  /* 0x0000077000007945 */ /* 0x000fe60003800000 */
[----:B------:R1:W3:Y:S04]  /*7c10*/  LDSM.16.M88.4 R8, [R228] ;  /* 0x00000000e408783b */ /* 0x0002e80000000200 */
[----:B------:R1:W4:Y:S04]  /*7c20*/  LDSM.16.M88.4 R16, [R228+0x800] ;  /* 0x00080000e410783b */ /* 0x0003280000000200 */
[----:B------:R1:W1:Y:S04]  /*7c30*/  LDSM.16.M88.4 R24, [R228+0x1000] ;  /* 0x00100000e418783b */ /* 0x0002680000000200 */
[----:B------:R1:W1:Y:S04]  /*7c40*/  LDSM.16.M88.4 R32, [R228+0x1800] ;  /* 0x00180000e420783b */ /* 0x0002680000000200 */
[----:B------:R1:W1:Y:S04]  /*7c50*/  LDSM.16.M88.4 R40, [R228+0x2000] ;  /* 0x00200000e428783b */ /* 0x0002680000000200 */
[----:B------:R1:W1:Y:S04]  /*7c60*/  LDSM.16.M88.4 R184, [R228+0x2800] ;  /* 0x00280000e4b8783b */ /* 0x0002680000000200 */
[----:B------:R1:W1:Y:S04]  /*7c70*/  LDSM.16.M88.4 R188, [R240] ;  /* 0x00000000f0bc783b */ /* 0x0002680000000200 */
[----:B------:R1:W1:Y:S04]  /*7c80*/  LDSM.16.M88.4 R192, [R135] ;  /* 0x0000000087c0783b */ /* 0x0002680000000200 */
[----:B------:R1:W1:Y:S04]  /*7c90*/  LDSM.16.M88.4 R196, [R135+0x800] ;  /* 0x0008000087c4783b */ /* 0x0002680000000200 */
[----:B------:R1:W1:Y:S04]  /*7ca0*/  LDSM.16.M88.4 R200, [R135+0x1000] ;  /* 0x0010000087c8783b */ /* 0x0002680000000200 */
[----:B------:R1:W1:Y:S04]  /*7cb0*/  LDSM.16.M88.4 R204, [R135+0x1800] ;  /* 0x0018000087cc783b */ /* 0x0002680000000200 */
[----:B------:R1:W1:Y:S04]  /*7cc0*/  LDSM.16.M88.4 R208, [R135+0x2000] ;  /* 0x0020000087d0783b */ /* 0x0002680000000200 */
[----:B------:R1:W1:Y:S01]  /*7cd0*/  LDSM.16.M88.4 R212, [R135+0x2800] ;  /* 0x0028000087d4783b */ /* 0x0002620000000200 */
[----:B------:R-:W-:-:S05]  /*7ce0*/  @!P0 BRA `(.L_x_1478) ;  /* 0x0000068000008947 */ /* 0x000fca0003800000 */
[----:B--234-:R-:W-:Y:S01]  /*7cf0*/  SHF.R.S32.HI R0, RZ, 0x1f, R252 ;  /* 0x0000001fff007819 */ /* 0x01cfe200000114fc */
[----:B------:R-:W2:Y:S01]  /*7d00*/  LDL.64 R14, [R1+0x30] ;  /* 0x00003000010e7983 */ /* 0x000ea20000100a00 */
[C---:B------:R-:W-:Y:S01]  /*7d10*/  IADD3 R12, R245.reuse, 0xc0, RZ ;  /* 0x000000c0f50c7810 */ /* 0x040fe20007ffe0ff */
[----:B------:R-:W-:Y:S01]  /*7d20*/  IMAD.WIDE.U32 R2, R252, c[0x0][0x208], RZ ;  /* 0x00008200fc027a25 */ /* 0x000fe200078e00ff */
[----:B------:R-:W-:Y:S02]  /*7d30*/  SHF.R.S32.HI R4, RZ, 0x1f, R246 ;  /* 0x0000001fff047819 */ /* 0x000fe400000114f6 */
[C---:B------:R-:W-:Y:S01]  /*7d40*/  IADD3 R7, R245.reuse, 0xc0, RZ ;  /* 0x000000c0f5077810 */ /* 0x040fe20007ffe0ff */
[----:B------:R-:W3:Y:S01]  /*7d50*/  LDL R6, [R1+0x3c] ;  /* 0x00003c0001067983 */ /* 0x000ee20000100800 */
[----:B------:R-:W-:Y:S01]  /*7d60*/  SHF.R.S32.HI R12, RZ, 0x1f, R12 ;  /* 0x0000001fff0c7819 */ /* 0x000fe2000001140c */
[----:B------:R-:W-:Y:S01]  /*7d70*/  IMAD R0, R0, c[0x0][0x208], RZ ;  /* 0x0000820000007a24 */ /* 0x000fe200078e02ff */
[----:B------:R-:W-:Y:S01]  /*7d80*/  IADD3 R20, R245, 0x80, RZ ;  /* 0x00000080f5147810 */ /* 0x000fe20007ffe0ff */
[----:B------:R-:W-:Y:S02]  /*7d90*/  IMAD.SHL.U32 R31, R7, 0x2, RZ ;  /* 0x00000002071f7824 */ /* 0x000fe400078e00ff */
[----:B------:R-:W-:Y:S02]  /*7da0*/  IMAD R0, R252, c[0x0][0x20c], R0 ;  /* 0x00008300fc007a24 */ /* 0x000fe400078e0200 */
[----:B------:R-:W-:Y:S02]  /*7db0*/  IMAD.SHL.U32 R30, R20, 0x2, RZ ;  /* 0x00000002141e7824 */ /* 0x000fe400078e00ff */
[----:B------:R-:W-:Y:S02]  /*7dc0*/  IMAD.IADD R3, R3, 0x1, R0 ;  /* 0x0000000103037824 */ /* 0x000fe400078e0200 */
[----:B------:R-:W-:Y:S02]  /*7dd0*/  IMAD R0, R4, c[0x0][0x218], RZ ;  /* 0x0000860004007a24 */ /* 0x000fe400078e02ff */
[C---:B------:R-:W-:Y:S04]  /*7de0*/  IMAD.WIDE.U32 R2, R246.reuse, c[0x0][0x218], R2 ;  /* 0x00008600f6027a25 */ /* 0x040fe800078e0002 */
[----:B------:R-:W-:Y:S02]  /*7df0*/  IMAD R0, R246, c[0x0][0x21c], R0 ;  /* 0x00008700f6007a24 */ /* 0x000fe400078e0200 */
[----:B------:R-:W-:Y:S01]  /*7e00*/  IMAD.SHL.U32 R28, R245, 0x2, RZ ;  /* 0x00000002f51c7824 */ /* 0x000fe200078e00ff */
[----:B--2---:R-:W-:Y:S02]  /*7e10*/  IADD3 R5, P0, R14, R2, RZ ;  /* 0x000000020e057210 */ /* 0x004fe40007f1e0ff */
[----:B------:R-:W-:Y:S02]  /*7e20*/  SHF.L.U64.HI R14, R7, 0x1, R12 ;  /* 0x00000001070e7819 */ /* 0x000fe4000001020c */
[C---:B------:R-:W-:Y:S02]  /*7e30*/  IADD3 R7, R245.reuse, 0x80, RZ ;  /* 0x00000080f5077810 */ /* 0x040fe40007ffe0ff */
[C---:B------:R-:W-:Y:S02]  /*7e40*/  IADD3 R12, R245.reuse, 0x40, RZ ;  /* 0x00000040f50c7810 */ /* 0x040fe40007ffe0ff */
[----:B------:R-:W-:Y:S02]  /*7e50*/  SHF.R.S32.HI R7, RZ, 0x1f, R7 ;  /* 0x0000001fff077819 */ /* 0x000fe40000011407 */
[----:B------:R-:W-:Y:S02]  /*7e60*/  IADD3 R15, R245, 0x40, RZ ;  /* 0x00000040f50f7810 */ /* 0x000fe40007ffe0ff */
[----:B---3--:R-:W-:Y:S02]  /*7e70*/  IADD3.X R0, R6, R3, R0, P0, !PT ;  /* 0x0000000306007210 */ /* 0x008fe400007fe400 */
[----:B------:R-:W-:Y:S01]  /*7e80*/  LEA R6, P0, R5, c[0x0][0x1f8], 0x1 ;  /* 0x00007e0005067a11 */ /* 0x000fe200078008ff */
[----:B------:R-:W-:Y:S01]  /*7e90*/  IMAD.SHL.U32 R29, R15, 0x2, RZ ;  /* 0x000000020f1d7824 */ /* 0x000fe200078e00ff */
[----:B------:R-:W-:Y:S02]  /*7ea0*/  SHF.R.S32.HI R12, RZ, 0x1f, R12 ;  /* 0x0000001fff0c7819 */ /* 0x000fe4000001140c */
[----:B------:R-:W-:Y:S02]  /*7eb0*/  SHF.L.U64.HI R13, R20, 0x1, R7 ;  /* 0x00000001140d7819 */ /* 0x000fe40000010207 */
[----:B------:R-:W-:Y:S02]  /*7ec0*/  SHF.R.S32.HI R7, RZ, 0x1f, R245 ;  /* 0x0000001fff077819 */ /* 0x000fe400000114f5 */
[----:B------:R-:W-:Y:S02]  /*7ed0*/  LEA.HI.X R5, R5, c[0x0][0x1fc], R0, 0x1, P0 ;  /* 0x00007f0005057a11 */ /* 0x000fe400000f0c00 */
[----:B------:R-:W-:Y:S02]  /*7ee0*/  SHF.L.U64.HI R12, R15, 0x1, R12 ;  /* 0x000000010f0c7819 */ /* 0x000fe4000001020c */
[----:B------:R-:W-:Y:S01]  /*7ef0*/  SHF.L.U64.HI R7, R245, 0x1, R7 ;  /* 0x00000001f5077819 */ /* 0x000fe20000010207 */
[----:B------:R-:W-:-:S05]  /*7f00*/  BRA.DIV ~URZ, `(.L_x_1479) ;  /* 0x0000e9327f007947 */ /* 0x000fca000b800000 */
[----:B------:R2:W3:Y:S02]  /*7f10*/  SHFL.IDX PT, R4, R5, RZ, 0x181f ;  /* 0x00181fff05047589 */ /* 0x0004e400000e0000 */
.L_x_1538:
[----:B------:R-:W-:-:S05]  /*7f20*/  BRA.DIV ~URZ, `(.L_x_1480) ;  /* 0x0000e9827f007947 */ /* 0x000fca000b800000 */
[----:B------:R-:W4:Y:S01]  /*7f30*/  SHFL.IDX PT, R3, R6, RZ, 0x181f ;  /* 0x00181fff06037589 */ /* 0x000f2200000e0000 */
[C---:B------:R-:W-:Y:S02]  /*7f40*/  ISETP.GE.AND P4, PT, R245.reuse, c[0x0][0x1d4], PT ;  /* 0x00007500f5007a0c */ /* 0x040fe40003f86270 */
[C---:B------:R-:W-:Y:S01]  /*7f50*/  IADD3 R2, R245.reuse, 0x40, RZ ;  /* 0x00000040f5027810 */ /* 0x040fe20007ffe0ff */
[----:B------:R-:W5:Y:S01]  /*7f60*/  SHFL.IDX PT, R0, R6, 0x1, 0x181f ;  /* 0x00381f0006007f89 */ /* 0x000f6200000e0000 */
[C---:B------:R-:W-:Y:S02]  /*7f70*/  IADD3 R36, R245.reuse, 0xc0, RZ ;  /* 0x000000c0f5247810 */ /* 0x040fe40007ffe0ff */
[----:B------:R-:W-:Y:S02]  /*7f80*/  ISETP.GE.AND P3, PT, R2, c[0x0][0x1d4], PT ;  /* 0x0000750002007a0c */ /* 0x000fe40003f66270 */
[----:B------:R-:W-:Y:S02]  /*7f90*/  IADD3 R2, R245, 0x80, RZ ;  /* 0x00000080f5027810 */ /* 0x000fe40007ffe0ff */
[----:B------:R-:W-:Y:S02]  /*7fa0*/  ISETP.GE.AND P1, PT, R36, c[0x0][0x1d4], PT ;  /* 0x0000750024007a0c */ /* 0x000fe40003f26270 */
[----:B------:R-:W-:Y:S02]  /*7fb0*/  ISETP.GE.AND P2, PT, R2, c[0x0][0x1d4], PT ;  /* 0x0000750002007a0c */ /* 0x000fe40003f46270 */
[----:B------:R-:W2:Y:S01]  /*7fc0*/  SHFL.IDX PT, R2, R5, 0x1, 0x181f ;  /* 0x00381f0005027f89 */ /* 0x000ea200000e0000 */
[----:B------:R-:W-:Y:S02]  /*7fd0*/  SEL R15, RZ, 0x10, P4 ;  /* 0x00000010ff0f7807 */ /* 0x000fe40002000000 */
[C---:B----4-:R-:W-:Y:S05]  /*7fe0*/  IADD3 R20, P0, R3.reuse, R28, RZ ;  /* 0x0000001c03147210 */ /* 0x050fea0007f1e0ff */
[C---:B---3--:R-:W-:Y:S05]  /*7ff0*/  IMAD.X R21, R4.reuse, 0x1, R7, P0 ;  /* 0x0000000104157824 */ /* 0x048fea00000e0607 */
[----:B------:R3:W-:Y:S02]  /*8000*/  LDGSTS.E.BYPASS.LTC128B.128 [R243+0x100], [R20.64], !P4 ;  /* 0x0010000014f37fae */ /* 0x0007e4000e101d46 */
[C---:B---3--:R-:W-:Y:S05]  /*8010*/  IADD3 R20, P0, R3.reuse, R29, RZ ;  /* 0x0000001d03147210 */ /* 0x048fea0007f1e0ff */
[C---:B------:R-:W-:Y:S05]  /*8020*/  IMAD.X R21, R4.reuse, 0x1, R12, P0 ;  /* 0x0000000104157824 */ /* 0x040fea00000e060c */
[----:B------:R3:W-:Y:S02]  /*8030*/  LDGSTS.E.BYPASS.LTC128B.128 [R243+0x3100], [R20.64], !P3 ;  /* 0x0310000014f37fae */ /* 0x0007e4000d901d46 */
[C---:B---3--:R-:W-:Y:S05]  /*8040*/  IADD3 R20, P0, R3.reuse, R30, RZ ;  /* 0x0000001e03147210 */ /* 0x048fea0007f1e0ff */
[C---:B------:R-:W-:Y:S01]  /*8050*/  IMAD.X R21, R4.reuse, 0x1, R13, P0 ;  /* 0x0000000104157824 */ /* 0x040fe200000e060d */
[----:B------:R-:W-:Y:S04]  /*8060*/  IADD3 R22, P0, R3, R31, RZ ;  /* 0x0000001f03167210 */ /* 0x000fe80007f1e0ff */
[----:B------:R5:W-:Y:S01]  /*8070*/  LDGSTS.E.BYPASS.LTC128B.128 [R243+0x6100], [R20.64], !P2 ;  /* 0x0610000014f37fae */ /* 0x000be2000d101d46 */
[----:B------:R-:W-:Y:S03]  /*8080*/  IMAD.X R23, R4, 0x1, R14, P0 ;  /* 0x0000000104177824 */ /* 0x000fe600000e060e */
[----:B------:R3:W4:Y:S04]  /*8090*/  SHFL.IDX PT, R4, R5, 0x2, 0x181f ;  /* 0x00581f0005047f89 */ /* 0x00072800000e0000 */
[----:B------:R1:W-:Y:S01]  /*80a0*/  LDGSTS.E.BYPASS.LTC128B.128 [R243+0x9100], [R22.64], !P1 ;  /* 0x0910000016f37fae */ /* 0x0003e2000c901d46 */
[----:B-----5:R-:W-:Y:S05]  /*80b0*/  IADD3 R20, P0, R0, R28, RZ ;  /* 0x0000001c00147210 */ /* 0x020fea0007f1e0ff */
[----:B--2---:R-:W-:Y:S05]  /*80c0*/  IMAD.X R21, R2, 0x1, R7, P0 ;  /* 0x0000000102157824 */ /* 0x004fea00000e0607 */
[----:B------:R2:W-:Y:S02]  /*80d0*/  LDGSTS.E.BYPASS.LTC128B.128 [R243+0x1100], [R20.64], !P4 ;  /* 0x0110000014f37fae */ /* 0x0005e4000e101d46 */
[----:B--2---:R-:W-:Y:S05]  /*80e0*/  IADD3 R20, P0, R0, R29, RZ ;  /* 0x0000001d00147210 */ /* 0x004fea0007f1e0ff */
[----:B------:R-:W-:Y:S01]  /*80f0*/  IMAD.X R21, R2, 0x1, R12, P0 ;  /* 0x0000000102157824 */ /* 0x000fe200000e060c */
[----:B-1----:R-:W-:Y:S04]  /*8100*/  IADD3 R22, P0, R0, R30, RZ ;  /* 0x0000001e00167210 */ /* 0x002fe80007f1e0ff */
[----:B------:R1:W-:Y:S01]  /*8110*/  LDGSTS.E.BYPASS.LTC128B.128 [R243+0x4100], [R20.64], !P3 ;  /* 0x0410000014f37fae */ /* 0x0003e2000d901d46 */
[----:B------:R-:W-:Y:S05]  /*8120*/  IMAD.X R23, R2, 0x1, R13, P0 ;  /* 0x0000000102177824 */ /* 0x000fea00000e060d */
[----:B------:R2:W-:Y:S01]  /*8130*/  LDGSTS.E.BYPASS.LTC128B.128 [R243+0x7100], [R22.64], !P2 ;  /* 0x0710000016f37fae */ /* 0x0005e2000d101d46 */
[----:B-1----:R-:W-:Y:S03]  /*8140*/  IADD3 R20, P0, R0, R31, RZ ;  /* 0x0000001f00147210 */ /* 0x002fe60007f1e0ff */
[----:B------:R3:W1:Y:S02]  /*8150*/  SHFL.IDX PT, R0, R6, 0x2, 0x181f ;  /* 0x00581f0006007f89 */ /* 0x00066400000e0000 */
[----:B------:R-:W-:Y:S01]  /*8160*/  IMAD.X R21, R2, 0x1, R14, P0 ;  /* 0x0000000102157824 */ /* 0x000fe200000e060e */
[----:B--2---:R-:W-:Y:S02]  /*8170*/  SEL R23, RZ, 0x10, P2 ;  /* 0x00000010ff177807 */ /* 0x004fe40001000000 */
[----:B------:R-:W-:Y:S02]  /*8180*/  SEL R22, RZ, 0x10, P1 ;  /* 0x00000010ff167807 */ /* 0x000fe40000800000 */
[----:B------:R2:W-:Y:S02]  /*8190*/  LDGSTS.E.BYPASS.LTC128B.128 [R243+0xa100], [R20.64], !P1 ;  /* 0x0a10000014f37fae */ /* 0x0005e4000c901d46 */
[----:B--2---:R-:W-:Y:S02]  /*81a0*/  SEL R20, RZ, 0x10, P3 ;  /* 0x00000010ff147807 */ /* 0x004fe40001800000 */
.L_x_1539:
[C---:B-1-34-:R-:W-:Y:S02]  /*81b0*/  ISETP.NE.U32.AND P2, PT, R15.reuse, RZ, PT ;  /* 0x000000ff0f00720c */ /* 0x05afe40003f45070 */
[----:B------:R-:W-:Y:S02]  /*81c0*/  IADD3 R15, -R15, 0x10, RZ ;  /* 0x000000100f0f7810 */ /* 0x000fe40007ffe1ff */
[C---:B------:R-:W-:Y:S02]  /*81d0*/  ISETP.NE.U32.AND P3, PT, R20.reuse, RZ, PT ;  /* 0x000000ff1400720c */ /* 0x040fe40003f65070 */
[----:B------:R-:W-:Y:S02]  /*81e0*/  LOP3.LUT R15, R15, 0xf, RZ, 0xc0, !PT ;  /* 0x0000000f0f0f7812 */ /* 0x000fe400078ec0ff */
[----:B------:R-:W-:Y:S02]  /*81f0*/  IADD3 R20, -R20, 0x10, RZ ;  /* 0x0000001014147810 */ /* 0x000fe40007ffe1ff */
[----:B------:R-:W-:Y:S02]  /*8200*/  IADD3 R2, P1, P0, R15, R0, R28 ;  /* 0x000000000f027210 */ /* 0x000fe4000783e01c */
[----:B------:R-:W-:Y:S02]  /*8210*/  LOP3.LUT R20, R20, 0xf, RZ, 0xc0, !PT ;  /* 0x0000000f14147812 */ /* 0x000fe400078ec0ff */
[----:B------:R-:W-:Y:S02]  /*8220*/  IADD3.X R3, RZ, R4, R7, P1, P0 ;  /* 0x00000004ff037210 */ /* 0x000fe40000fe0407 */
[C---:B------:R-:W-:Y:S02]  /*8230*/  IADD3 R6, -R23.reuse, 0x10, RZ ;  /* 0x0000001017067810 */ /* 0x040fe40007ffe1ff */
[----:B------:R-:W-:Y:S01]  /*8240*/  IADD3 R20, P1, P0, R20, R0, R29 ;  /* 0x0000000014147210 */ /* 0x000fe2000783e01d */
[----:B------:R-:W-:Y:S01]  /*8250*/  @!PT LDS RZ, [RZ] ;  /* 0x00000000fffff984 */ /* 0x000fe20000000800 */
[----:B------:R-:W-:Y:S01]  /*8260*/  @!PT LDS RZ, [RZ] ;  /* 0x00000000fffff984 */ /* 0x000fe20000000800 */
[----:B------:R-:W-:Y:S01]  /*8270*/  @!PT LDS RZ, [RZ] ;  /* 0x00000000fffff984 */ /* 0x000fe20000000800 */
[----:B------:R1:W-:Y:S01]  /*8280*/  LDGSTS.E.BYPASS.LTC128B.128.ZFILL [R243+0x2100], [R2.64], P2 ;  /* 0x0210000002f37fae */ /* 0x0003e20009141d46 */
[----:B------:R-:W-:Y:S02]  /*8290*/  LOP3.LUT R6, R6, 0xf, RZ, 0xc0, !PT ;  /* 0x0000000f06067812 */ /* 0x000fe400078ec0ff */
[----:B------:R-:W-:Y:S02]  /*82a0*/  IADD3.X R21, RZ, R4, R12, P1, P0 ;  /* 0x00000004ff157210 */ /* 0x000fe40000fe040c */
[----:B------:R-:W-:Y:S02]  /*82b0*/  IADD3 R6, P1, P0, R6, R0, R30 ;  /* 0x0000000006067210 */ /* 0x000fe4000783e01e */
[----:B------:R-:W-:Y:S01]  /*82c0*/  ISETP.NE.U32.AND P2, PT, R23, RZ, PT ;  /* 0x000000ff1700720c */ /* 0x000fe20003f45070 */
[----:B------:R2:W-:Y:S01]  /*82d0*/  LDGSTS.E.BYPASS.LTC128B.128.ZFILL [R243+0x5100], [R20.64], P3 ;  /* 0x0510000014f37fae */ /* 0x0005e20009941d46 */
[----:B------:R-:W-:Y:S11]  /*82e0*/  IADD3.X R7, RZ, R4, R13, P1, P0 ;  /* 0x00000004ff077210 */ /* 0x000ff60000fe040d */
        /* <DEDUP_REMOVED lines=8> */
.L_x_1478:
[----:B--234-:R-:W-:Y:S05]  /*8370*/  BSYNC B0 ;  /* 0x0000000000007941 */ /* 0x01cfea0003800000 */
.L_x_1477:
[----:B------:R-:W0:Y:S01]  /*8380*/  LDGDEPBAR ;  /* 0x00000000000079af */ /* 0x000e220000000000 */
[----:B------:R-:W-:Y:S01]  /*8390*/  WARPSYNC 0xffffffff ;  /* 0xffffffff00007948 */ /* 0x000fe20003800000 */
[C---:B------:R-:W-:Y:S01]  /*83a0*/  HMMA.16816.F32.BF16 R4, R48.reuse, R8, RZ ;  /* 0x000000083004723c */ /* 0x040fe200000418ff */
[----:B------:R-:W-:Y:S02]  /*83b0*/  BSSY B0, `(.L_x_1481) ;  /* 0x0000201000007945 */ /* 0x000fe40003800000 */
[----:B------:R-:W-:Y:S05]  /*83c0*/  ISETP.GE.AND P0, PT, R247, 0x1, PT ;  /* 0x00000001f700780c */ /* 0x000fea0003f06270 */
[C---:B------:R-:W-:Y:S08]  /*83d0*/  HMMA.16816.F32.BF16 R8, R48.reuse, R10, RZ ;  /* 0x0000000a3008723c */ /* 0x040ff000000418ff */
[C---:B------:R-:W-:Y:S08]  /*83e0*/  HMMA.16816.F32.BF16 R12, R48.reuse, R16, RZ ;  /* 0x00000010300c723c */ /* 0x040ff000000418ff */
[C---:B------:R-:W-:Y:S08]  /*83f0*/  HMMA.16816.F32.BF16 R16, R48.reuse, R18, RZ ;  /* 0x000000123010723c */ /* 0x040ff000000418ff */
[C---:B-1----:R-:W-:Y:S08]  /*8400*/  HMMA.16816.F32.BF16 R20, R48.reuse, R24, RZ ;  /* 0x000000183014723c */ /* 0x042ff000000418ff */
[C---:B------:R-:W-:Y:S08]  /*8410*/  HMMA.16816.F32.BF16 R24, R48.reuse, R26, RZ ;  /* 0x0000001a3018723c */ /* 0x040ff000000418ff */
[C---:B------:R-:W-:Y:S08]  /*8420*/  HMMA.16816.F32.BF16 R28, R48.reuse, R32, RZ ;  /* 0x00000020301c723c */ /* 0x040ff000000418ff */
[C---:B------:R-:W-:Y:S08]  /*8430*/  HMMA.16816.F32.BF16 R32, R48.reuse, R34, RZ ;  /* 0x000000223020723c */ /* 0x040ff000000418ff */
[C---:B------:R-:W-:Y:S08]  /*8440*/  HMMA.16816.F32.BF16 R36, R48.reuse, R40, RZ ;  /* 0x000000283024723c */ /* 0x040ff000000418ff */
[C---:B------:R-:W-:Y:S08]  /*8450*/  HMMA.16816.F32.BF16 R40, R48.reuse, R42, RZ ;  /* 0x0000002a3028723c */ /* 0x040ff000000418ff */
[C---:B------:R-:W-:Y:S08]  /*8460*/  HMMA.16816.F32.BF16 R44, R48.reuse, R184, RZ ;  /* 0x000000b8302c723c */ /* 0x040ff000000418ff */
[----:B------:R-:W-:Y:S01]  /*8470*/  HMMA.16816.F32.BF16 R48, R48, R186, RZ ;  /* 0x000000ba3030723c */ /* 0x000fe200000418ff */
[----:B------:R-:W-:Y:S07]  /*8480*/  LDSM.16.M88.4 R184, [R242] ;  /* 0x00000000f2b8783b */ /* 0x000fee0000000200 */
[C---:B------:R-:W-:Y:S08]  /*8490*/  HMMA.16816.F32.BF16 R4, R188.reuse, R192, R4 ;  /* 0x000000c0bc04723c */ /* 0x040ff00000041804 */
        /* <DEDUP_REMOVED lines=19> */
[----:B------:R-:W-:Y:S07]  /*85d0*/  LDSM.16.M88.4 R192, [R229+-0x9000] ;  /* 0xff700000e5c0783b */ /* 0x000fee0000000200 */
[C---:B--2---:R-:W-:Y:S08]  /*85e0*/  HMMA.16816.F32.BF16 R12, R184.reuse, R196, R12 ;  /* 0x000000c4b80c723c */ /* 0x044ff0000004180c */
[C---:B------:R-:W-:Y:S01]  /*85f0*/  HMMA.16816.F32.BF16 R16, R184.reuse, R198, R16 ;  /* 0x000000c6b810723c */ /* 0x040fe20000041810 */
[----:B------:R-:W-:Y:S07]  /*8600*/  LDSM.16.M88.4 R196, [R229+-0x8800] ;  /* 0xff780000e5c4783b */ /* 0x000fee0000000200 */
[C---:B---3--:R-:W-:Y:S08]  /*8610*/  HMMA.16816.F32.BF16 R20, R184.reuse, R200, R20 ;  /* 0x000000c8b814723c */ /* 0x048ff00000041814 */
[C---:B------:R-:W-:Y:S01]  /*8620*/  HMMA.16816.F32.BF16 R24, R184.reuse, R202, R24 ;  /* 0x000000cab818723c */ /* 0x040fe20000041818 */
[----:B------:R-:W-:Y:S07]  /*8630*/  LDSM.16.M88.4 R200, [R229+-0x8000] ;  /* 0xff800000e5c8783b */ /* 0x000fee0000000200 */
[C---:B----4-:R-:W-:Y:S08]  /*8640*/  HMMA.16816.F32.BF16 R28, R184.reuse, R204, R28 ;  /* 0x000000ccb81c723c */ /* 0x050ff0000004181c */
[C---:B------:R-:W-:Y:S01]  /*8650*/  HMMA.16816.F32.BF16 R32, R184.reuse, R206, R32 ;  /* 0x000000ceb820723c */ /* 0x040fe20000041820 */
[----:B------:R-:W-:Y:S07]  /*8660*/  LDSM.16.M88.4 R204, [R229+-0x7800] ;  /* 0xff880000e5cc783b */ /* 0x000fee0000000200 */
[C---:B-----5:R-:W-:Y:S08]  /*8670*/  HMMA.16816.F32.BF16 R36, R184.reuse, R188, R36 ;  /* 0x000000bcb824723c */ /* 0x060ff00000041824 */
[C---:B------:R-:W-:Y:S01]  /*8680*/  HMMA.16816.F32.BF16 R40, R184.reuse, R190, R40 ;  /* 0x000000beb828723c */ /* 0x040fe20000041828 */
[----:B------:R-:W1:Y:S07]  /*8690*/  LDSM.16.M88.4 R188, [R241] ;  /* 0x00000000f1bc783b */ /* 0x000e6e0000000200 */
[C---:B------:R-:W-:Y:S08]  /*86a0*/  HMMA.16816.F32.BF16 R44, R184.reuse, R208, R44 ;  /* 0x000000d0b82c723c */ /* 0x040ff0000004182c */
[----:B------:R-:W-:Y:S01]  /*86b0*/  HMMA.16816.F32.BF16 R48, R184, R210, R48 ;  /* 0x000000d2b830723c */ /* 0x000fe20000041830 */
[----:B------:R-:W2:Y:S08]  /*86c0*/  LDSM.16.M88.4 R184, [R229+-0x7000] ;  /* 0xff900000e5b8783b */ /* 0x000eb00000000200 */
[----:B------:R-:W3:Y:S01]  /*86d0*/  LDSM.16.M88.4 R208, [R229+-0x6800] ;  /* 0xff980000e5d0783b */ /* 0x000ee20000000200 */
        /* <DEDUP_REMOVED lines=17> */
[----:B------:R-:W2:Y:S08]  /*87f0*/  LDSM.16.M88.4 R188, [R228+0x5000] ;  /* 0x00500000e4bc783b */ /* 0x000eb00000000200 */
[----:B------:R-:W3:Y:S01]  /*8800*/  LDSM.16.M88.4 R208, [R228+0x5800] ;  /* 0x00580000e4d0783b */ /* 0x000ee20000000200 */
        /* <DEDUP_REMOVED lines=40> */
[----:B------:R-:W-:Y:S07]  /*8a90*/  LDSM.16.M88.4 R192, [R229+-0x6000] ;  /* 0xffa00000e5c0783b */ /* 0x000fee0000000200 */
[C---:B------:R-:W-:Y:S08]  /*8aa0*/  HMMA.16816.F32.BF16 R12, R184.reuse, R196, R12 ;  /* 0x000000c4b80c723c */ /* 0x040ff0000004180c */
        /* <DEDUP_REMOVED lines=8> */
[C---:B--2---:R-:W-:Y:S08]  /*8b30*/  HMMA.16816.F32.BF16 R36, R184.reuse, R188, R36 ;  /* 0x000000bcb824723c */ /* 0x044ff00000041824 */
[C---:B------:R-:W-:Y:S01]  /*8b40*/  HMMA.16816.F32.BF16 R40, R184.reuse, R190, R40 ;  /* 0x000000beb828723c */ /* 0x040fe20000041828 */
[----:B------:R-:W1:Y:S07]  /*8b50*/  LDSM.16.M88.4 R188, [R241+0x4000] ;  /* 0x00400000f1bc783b */ /* 0x000e6e0000000200 */
[C---:B---3--:R-:W-:Y:S08]  /*8b60*/  HMMA.16816.F32.BF16 R44, R184.reuse, R208, R44 ;  /* 0x000000d0b82c723c */ /* 0x048ff0000004182c */
        /* <DEDUP_REMOVED lines=116> */
[----:B------:R-:W-:Y:S01]  /*92b0*/  LDSM.16.M88.4 R208, [R230+0xa000] ;  /* 0x00a00000e6d0783b */ /* 0x000fe20000000200 */
        /* <DEDUP_REMOVED lines=17> */
[----:B------:R-:W1:Y:S07]  /*93d0*/  LDSM.16.M88.4 R188, [R230+0xb000] ;  /* 0x00b00000e6bc783b */ /* 0x000e6e0000000200 */
[C---:B---3--:R-:W-:Y:S01]  /*93e0*/  HMMA.16816.F32.BF16 R4, R196.reuse, R200, R4 ;  /* 0x000000c8c404723c */ /* 0x048fe20000041804 */
[----:B------:R-:W3:Y:S07]  /*93f0*/  LDSM.16.M88.4 R192, [R230+0xb800] ;  /* 0x00b80000e6c0783b */ /* 0x000eee0000000200 */
[C---:B------:R-:W-:Y:S01]  /*9400*/  HMMA.16816.F32.BF16 R8, R196.reuse, R202, R8 ;  /* 0x000000cac408723c */ /* 0x040fe20000041808 */
[----:B------:R-:W-:Y:S07]  /*9410*/  LDSM.16.M88.4 R200, [R241+0xc000] ;  /* 0x00c00000f1c8783b */ /* 0x000fee0000000200 */
[C---:B----4-:R-:W-:Y:S08]  /*9420*/  HMMA.16816.F32.BF16 R12, R196.reuse, R204, R12 ;  /* 0x000000ccc40c723c */ /* 0x050ff0000004180c */
[C---:B------:R-:W-:Y:S01]  /*9430*/  HMMA.16816.F32.BF16 R16, R196.reuse, R206, R16 ;  /* 0x000000cec410723c */ /* 0x040fe20000041810 */
[----:B------:R-:W4:Y:S07]  /*9440*/  LDSM.16.M88.4 R204, [R229] ;  /* 0x00000000e5cc783b */ /* 0x000f2e0000000200 */
[C---:B------:R-:W-:Y:S08]  /*9450*/  HMMA.16816.F32.BF16 R20, R196.reuse, R208, R20 ;  /* 0x000000d0c414723c */ /* 0x040ff00000041814 */
[C---:B------:R-:W-:Y:S08]  /*9460*/  HMMA.16816.F32.BF16 R24, R196.reuse, R210, R24 ;  /* 0x000000d2c418723c */ /* 0x040ff00000041818 */
[C---:B--2---:R-:W-:Y:S08]  /*9470*/  HMMA.16816.F32.BF16 R28, R196.reuse, R184, R28 ;  /* 0x000000b8c41c723c */ /* 0x044ff0000004181c */
[C---:B------:R-:W-:Y:S01]  /*9480*/  HMMA.16816.F32.BF16 R32, R196.reuse, R186, R32 ;  /* 0x000000bac420723c */ /* 0x040fe20000041820 */
[----:B------:R-:W2:Y:S07]  /*9490*/  LDSM.16.M88.4 R184, [R229+0x800] ;  /* 0x00080000e5b8783b */ /* 0x000eae0000000200 */
[C---:B-1----:R-:W-:Y:S08]  /*94a0*/  HMMA.16816.F32.BF16 R36, R196.reuse, R188, R36 ;  /* 0x000000bcc424723c */ /* 0x042ff00000041824 */
[C---:B------:R-:W-:Y:S08]  /*94b0*/  HMMA.16816.F32.BF16 R40, R196.reuse, R190, R40 ;  /* 0x000000bec428723c */ /* 0x040ff00000041828 */
[C---:B---3--:R-:W-:Y:S08]  /*94c0*/  HMMA.16816.F32.BF16 R44, R196.reuse, R192, R44 ;  /* 0x000000c0c42c723c */ /* 0x048ff0000004182c */
[----:B------:R-:W-:Y:S08]  /*94d0*/  HMMA.16816.F32.BF16 R48, R196, R194, R48 ;  /* 0x000000c2c430723c */ /* 0x000ff00000041830 */
[C---:B----4-:R-:W-:Y:S08]  /*94e0*/  HMMA.16816.F32.BF16 R4, R200.reuse, R204, R4 ;  /* 0x000000ccc804723c */ /* 0x050ff00000041804 */
[C---:B------:R-:W-:Y:S08]  /*94f0*/  HMMA.16816.F32.BF16 R8, R200.reuse, R206, R8 ;  /* 0x000000cec808723c */ /* 0x040ff00000041808 */
[C---:B--2---:R-:W-:Y:S08]  /*9500*/  HMMA.16816.F32.BF16 R12, R200.reuse, R184, R12 ;  /* 0x000000b8c80c723c */ /* 0x044ff0000004180c */
        /* <DEDUP_REMOVED lines=26> */
[----:B------:R-:W1:Y:S10]  /*96b0*/  MUFU.TANH R186, R16 ;  /* 0x0000001000ba7308 */ /* 0x000e740000002400 */
[----:B------:R-:W1:Y:S01]  /*96c0*/  MUFU.TANH R185, R17 ;  /* 0x0000001100b97308 */ /* 0x000e620000002400 */
[----:B-----5:R-:W5:Y:S01]  /*96d0*/  LDSM.16.M88.4 R8, [R229+0x1800] ;  /* 0x00180000e508783b */ /* 0x020f620000000200 */
[C---:B----4-:R-:W-:Y:S08]  /*96e0*/  HMMA.16816.F32.BF16 R20, R200.reuse, R4, R20 ;  /* 0x00000004c814723c */ /* 0x050ff00000041814 */
[----:B------:R-:W4:Y:S01]  /*96f0*/  MUFU.TANH R192, R18 ;  /* 0x0000001200c07308 */ /* 0x000f220000002400 */
[C---:B------:R-:W-:Y:S01]  /*9700*/  HMMA.16816.F32.BF16 R24, R200.reuse, R6, R24 ;  /* 0x00000006c818723c */ /* 0x040fe20000041818 */
[----:B------:R-:W1:Y:S08]  /*9710*/  LDSM.16.M88.4 R4, [R229+0x2000] ;  /* 0x00200000e504783b */ /* 0x000e700000000200 */
[----:B------:R-:W1:Y:S06]  /*9720*/  MUFU.TANH R193, R19 ;  /* 0x0000001300c17308 */ /* 0x000e6c0000002400 */
[----:B------:R-:W-:Y:S04]  /*9730*/  FMUL.FTZ R20, R20, c[0x0][0x320] ;  /* 0x0000c80014147a20 */ /* 0x000fe80000410000 */
[----:B------:R-:W1:Y:S01]  /*9740*/  MUFU.TANH R190, R12 ;  /* 0x0000000c00be7308 */ /* 0x000e620000002400 */
[----:B------:R-:W-:Y:S02]  /*9750*/  FMUL.FTZ R21, R21, c[0x0][0x320] ;  /* 0x0000c80015157a20 */ /* 0x000fe40000410000 */
[----:B------:R-:W-:Y:S02]  /*9760*/  FMUL.FTZ R22, R22, c[0x0][0x320] ;  /* 0x0000c80016167a20 */ /* 0x000fe40000410000 */
[----:B------:R-:W-:Y:S02]  /*9770*/  FMUL.FTZ R23, R23, c[0x0][0x320] ;  /* 0x0000c80017177a20 */ /* 0x000fe40000410000 */
[----:B------:R-:W-:Y:S02]  /*9780*/  FMUL.FTZ R24, R24, c[0x0][0x320] ;  /* 0x0000c80018187a20 */ /* 0x000fe40000410000 */
[----:B------:R-:W-:Y:S01]  /*9790*/  FMUL.FTZ R25, R25, c[0x0][0x320] ;  /* 0x0000c80019197a20 */ /* 0x000fe20000410000 */
[----:B------:R-:W2:Y:S01]  /*97a0*/  MUFU.TANH R184, R20 ;  /* 0x0000001400b87308 */ /* 0x000ea20000002400 */
[----:B------:R-:W-:Y:S02]  /*97b0*/  FMUL.FTZ R26, R26, c[0x0][0x320] ;  /* 0x0000c8001a1a7a20 */ /* 0x000fe40000410000 */
[----:B------:R-:W-:Y:S01]  /*97c0*/  FMUL.FTZ R27, R27, c[0x0][0x320] ;  /* 0x0000c8001b1b7a20 */ /* 0x000fe20000410000 */
[C---:B-----5:R-:W-:Y:S06]  /*97d0*/  HMMA.16816.F32.BF16 R28, R200.reuse, R8, R28 ;  /* 0x00000008c81c723c */ /* 0x060fec000004181c */
[----:B------:R-:W2:Y:S02]  /*97e0*/  MUFU.TANH R132, R21 ;  /* 0x0000001500847308 */ /* 0x000ea40000002400 */
[C---:B------:R-:W-:Y:S01]  /*97f0*/  HMMA.16816.F32.BF16 R32, R200.reuse, R10, R32 ;  /* 0x0000000ac820723c */ /* 0x040fe20000041820 */
[----:B------:R-:W5:Y:S01]  /*9800*/  LDSM.16.M88.4 R8, [R229+0x2800] ;  /* 0x00280000e508783b */ /* 0x000f620000000200 */
[----:B------:R-:W-:Y:S06]  /*9810*/  DEPBAR.LE SB0, 0x0 ;  /* 0x000080000000791a */ /* 0x000fec0000000000 */
[----:B------:R2:W2:Y:S01]  /*9820*/  MUFU.TANH R188, R22 ;  /* 0x0000001600bc7308 */ /* 0x0004a20000002400 */
[----:B------:R-:W-:Y:S01]  /*9830*/  BAR.SYNC.DEFER_BLOCKING 0x0 ;  /* 0x0000000000007b1d */ /* 0x000fe20000010000 */
[C---:B-1----:R-:W-:Y:S06]  /*9840*/  HMMA.16816.F32.BF16 R36, R200.reuse, R4, R36 ;  /* 0x00000004c824723c */ /* 0x042fec0000041824 */
[----:B------:R-:W-:Y:S02]  /*9850*/  FMUL.FTZ R28, R28, c[0x0][0x320] ;  /* 0x0000c8001c1c7a20 */ /* 0x000fe40000410000 */
[----:B------:R1:W1:Y:S01]  /*9860*/  MUFU.TANH R187, R23 ;  /* 0x0000001700bb7308 */ /* 0x0002620000002400 */
[C---:B------:R-:W-:Y:S03]  /*9870*/  HMMA.16816.F32.BF16 R40, R200.reuse, R6, R40 ;  /* 0x00000006c828723c */ /* 0x040fe60000041828 */
[----:B------:R-:W-:Y:S02]  /*9880*/  FMUL.FTZ R29, R29, c[0x0][0x320] ;  /* 0x0000c8001d1d7a20 */ /* 0x000fe40000410000 */
[----:B------:R-:W-:Y:S02]  /*9890*/  FMUL.FTZ R30, R30, c[0x0][0x320] ;  /* 0x0000c8001e1e7a20 */ /* 0x000fe40000410000 */
[----:B------:R-:W-:Y:S02]  /*98a0*/  FMUL.FTZ R31, R31, c[0x0][0x320] ;  /* 0x0000c8001f1f7a20 */ /* 0x000fe40000410000 */
[----:B------:R3:W3:Y:S03]  /*98b0*/  MUFU.TANH R189, R13 ;  /* 0x0000000d00bd7308 */ /* 0x0006e60000002400 */
[----:B------:R-:W-:Y:S02]  /*98c0*/  FMUL.FTZ R32, R32, c[0x0][0x320] ;  /* 0x0000c80020207a20 */ /* 0x000fe40000410000 */
[----:B------:R-:W-:Y:S02]  /*98d0*/  FMUL.FTZ R33, R33, c[0x0][0x320] ;  /* 0x0000c80021217a20 */ /* 0x000fe40000410000 */
[----:B------:R-:W-:Y:S02]  /*98e0*/  FMUL.FTZ R34, R34, c[0x0][0x320] ;  /* 0x0000c80022227a20 */ /* 0x000fe40000410000 */
[----:B------:R-:W-:Y:S01]  /*98f0*/  FMUL.FTZ R35, R35, c[0x0][0x320] ;  /* 0x0000c80023237a20 */ /* 0x000fe20000410000 */
[----:B------:R3:W3:Y:S01]  /*9900*/  MUFU.TANH R198, R14 ;  /* 0x0000000e00c67308 */ /* 0x0006e20000002400 */
[----:B--2---:R-:W-:Y:S01]  /*9910*/  FMUL.FTZ R22, R37, c[0x0][0x320] ;  /* 0x0000c80025167a20 */ /* 0x004fe20000410000 */
[C---:B-----5:R-:W-:Y:S03]  /*9920*/  HMMA.16816.F32.BF16 R44, R200.reuse, R8, R44 ;  /* 0x00000008c82c723c */ /* 0x060fe6000004182c */
[----:B-1----:R-:W-:Y:S02]  /*9930*/  FMUL.FTZ R23, R36, c[0x0][0x320] ;  /* 0x0000c80024177a20 */ /* 0x002fe40000410000 */
[----:B------:R-:W-:Y:S03]  /*9940*/  FMUL.FTZ R38, R38, c[0x0][0x320] ;  /* 0x0000c80026267a20 */ /* 0x000fe60000410000 */
[----:B------:R1:W2:Y:S01]  /*9950*/  MUFU.TANH R199, R15 ;  /* 0x0000000f00c77308 */ /* 0x0002a20000002400 */
[----:B------:R-:W-:Y:S03]  /*9960*/  HMMA.16816.F32.BF16 R48, R200, R10, R48 ;  /* 0x0000000ac830723c */ /* 0x000fe60000041830 */
[----:B------:R-:W-:Y:S02]  /*9970*/  FMUL.FTZ R39, R39, c[0x0][0x320] ;  /* 0x0000c80027277a20 */ /* 0x000fe40000410000 */
[----:B------:R-:W-:Y:S02]  /*9980*/  FMUL.FTZ R21, R40, c[0x0][0x320] ;  /* 0x0000c80028157a20 */ /* 0x000fe40000410000 */
[----:B------:R-:W-:Y:S02]  /*9990*/  FMUL.FTZ R20, R41, c[0x0][0x320] ;  /* 0x0000c80029147a20 */ /* 0x000fe40000410000 */
[----:B------:R-:W1:Y:S03]  /*99a0*/  MUFU.TANH R24, R24 ;  /* 0x0000001800187308 */ /* 0x000e660000002400 */
[----:B------:R-:W-:Y:S02]  /*99b0*/  FMUL.FTZ R42, R42, c[0x0][0x320] ;  /* 0x0000c8002a2a7a20 */ /* 0x000fe40000410000 */
[----:B------:R-:W-:Y:S02]  /*99c0*/  FMUL.FTZ R43, R43, c[0x0][0x320] ;  /* 0x0000c8002b2b7a20 */ /* 0x000fe40000410000 */
[----:B------:R-:W-:Y:S02]  /*99d0*/  FMUL.FTZ R19, R44, c[0x0][0x320] ;  /* 0x0000c8002c137a20 */ /* 0x000fe40000410000 */
[----:B------:R-:W-:Y:S01]  /*99e0*/  FMUL.FTZ R18, R45, c[0x0][0x320] ;  /* 0x0000c8002d127a20 */ /* 0x000fe20000410000 */
        /* <DEDUP_REMOVED lines=34> */
[C---:B--234-:R-:W-:Y:S01]  /*9c10*/  IADD3 R217, R245.reuse, 0xc0, RZ ;  /* 0x000000c0f5d97810 */ /* 0x05cfe20007ffe0ff */
[----:B------:R-:W2:Y:S01]  /*9c20*/  LDL R2, [R1+0x18] ;  /* 0x0000180001027983 */ /* 0x000ea20000100800 */
[----:B------:R-:W-:Y:S01]  /*9c30*/  IADD3 R7, R245, 0x80, RZ ;  /* 0x00000080f5077810 */ /* 0x000fe20007ffe0ff */
[----:B------:R-:W-:Y:S01]  /*9c40*/  IMAD.MOV.U32 R3, RZ, RZ, c[0x0][0x2b8] ;  /* 0x0000ae00ff037624 */ /* 0x000fe200078e00ff */
[----:B------:R-:W-:Y:S01]  /*9c50*/  SHF.R.S32.HI R217, RZ, 0x1f, R217 ;  /* 0x0000001fffd97819 */ /* 0x000fe200000114d9 */
[----:B------:R-:W3:Y:S01]  /*9c60*/  LDL R0, [R1+0x10] ;  /* 0x0000100001007983 */ /* 0x000ee20000100800 */
[----:B------:R-:W-:Y:S01]  /*9c70*/  SHF.R.S32.HI R7, RZ, 0x1f, R7 ;  /* 0x0000001fff077819 */ /* 0x000fe20000011407 */
[----:B------:R-:W-:Y:S01]  /*9c80*/  IMAD.MOV.U32 R246, RZ, RZ, RZ ;  /* 0x000000fffff67224 */ /* 0x000fe200078e00ff */
[----:B------:R-:W-:Y:S01]  /*9c90*/  ISETP.NE.AND P1, PT, R3, 0x1, PT ;  /* 0x000000010300780c */ /* 0x000fe20003f25270 */
[----:B------:R-:W4:Y:S01]  /*9ca0*/  LDL.64 R222, [R1+0x28] ;  /* 0x0000280001de7983 */ /* 0x000f220000100a00 */
[C---:B------:R-:W-:Y:S01]  /*9cb0*/  IADD3 R8, R245.reuse, 0x40, RZ ;  /* 0x00000040f5087810 */ /* 0x040fe20007ffe0ff */
[----:B------:R-:W-:Y:S03]  /*9cc0*/  IMAD.SHL.U32 R36, R245, 0x2, RZ ;  /* 0x00000002f5247824 */ /* 0x000fe600078e00ff */
[----:B------:R-:W-:Y:S01]  /*9cd0*/  SHF.R.S32.HI R8, RZ, 0x1f, R8 ;  /* 0x0000001fff087819 */ /* 0x000fe20000011408 */
[----:B------:R-:W5:Y:S04]  /*9ce0*/  LDL R216, [R1+0x38] ;  /* 0x0000380001d87983 */ /* 0x000f680000100800 */
[----:B------:R-:W4:Y:S06]  /*9cf0*/  LDL.64 R220, [R1+0x20] ;  /* 0x0000200001dc7983 */ /* 0x000f2c0000100a00 */
        /* <DEDUP_REMOVED lines=9> */
[----:B------:R-:W-:Y:S02]  /*9d90*/  @!P6 LEA R4, P0, R3, c[0x0][0x2a0], 0x2 ;  /* 0x0000a8000304ea11 */ /* 0x000fe400078010ff */
[----:B------:R-:W-:Y:S01]  /*9da0*/  IADD3 R216, R245, 0xc0, RZ ;  /* 0x000000c0f5d87810 */ /* 0x000fe20007ffe0ff */
[----:B------:R-:W-:Y:S01]  /*9db0*/  IMAD R252, R0, c[0x0][0x2b8], R2 ;  /* 0x0000ae0000fc7a24 */ /* 0x000fe200078e0202 */
[----:B------:R-:W-:Y:S02]  /*9dc0*/  @!P6 LEA.HI.X R5, R3, c[0x0][0x2a4], R5, 0x2, P0 ;  /* 0x0000a9000305ea11 */ /* 0x000fe400000f1405 */
[----:B------:R-:W-:Y:S01]  /*9dd0*/  SHF.L.U64.HI R10, R216, 0x1, R217 ;  /* 0x00000001d80a7819 */ /* 0x000fe200000102d9 */
[----:B------:R-:W-:Y:S01]  /*9de0*/  IMAD.WIDE.U32 R2, R252, c[0x0][0x1e0], RZ ;  /* 0x00007800fc027a25 */ /* 0x000fe200078e00ff */
[----:B------:R-:W-:Y:S01]  /*9df0*/  SHF.R.S32.HI R0, RZ, 0x1f, R252 ;  /* 0x0000001fff007819 */ /* 0x000fe200000114fc */
[----:B------:R-:W2:Y:S01]  /*9e00*/  @!P6 LDG.E R246, [R4.64] ;  /* 0x0000000604f6e981 */ /* 0x000ea2000c1e1900 */
[C---:B------:R-:W-:Y:S01]  /*9e10*/  IADD3 R217, R245.reuse, 0x80, RZ ;  /* 0x00000080f5d97810 */ /* 0x040fe20007ffe0ff */
[----:B------:R-:W-:Y:S01]  /*9e20*/  IMAD.SHL.U32 R41, R216, 0x2, RZ ;  /* 0x00000002d8297824 */ /* 0x000fe200078e00ff */
[----:B------:R-:W-:Y:S01]  /*9e30*/  IADD3 R216, R245, 0x40, RZ ;  /* 0x00000040f5d87810 */ /* 0x000fe20007ffe0ff */
[----:B------:R-:W-:Y:S01]  /*9e40*/  IMAD R0, R0, c[0x0][0x1e0], RZ ;  /* 0x0000780000007a24 */ /* 0x000fe200078e02ff */
[C---:B------:R-:W-:Y:S01]  /*9e50*/  SHF.L.U64.HI R9, R217.reuse, 0x1, R7 ;  /* 0x00000001d9097819 */ /* 0x040fe20000010207 */
[----:B------:R-:W-:Y:S01]  /*9e60*/  IMAD.SHL.U32 R40, R217, 0x2, RZ ;  /* 0x00000002d9287824 */ /* 0x000fe200078e00ff */
[----:B------:R-:W-:Y:S01]  /*9e70*/  SHF.R.S32.HI R7, RZ, 0x1f, R245 ;  /* 0x0000001fff077819 */ /* 0x000fe200000114f5 */
[----:B------:R-:W-:Y:S01]  /*9e80*/  IMAD R0, R252, c[0x0][0x1e4], R0 ;  /* 0x00007900fc007a24 */ /* 0x000fe200078e0200 */
[C---:B------:R-:W-:Y:S01]  /*9e90*/  SHF.L.U64.HI R8, R216.reuse, 0x1, R8 ;  /* 0x00000001d8087819 */ /* 0x040fe20000010208 */
[----:B------:R-:W-:Y:S01]  /*9ea0*/  IMAD.SHL.U32 R37, R216, 0x2, RZ ;  /* 0x00000002d8257824 */ /* 0x000fe200078e00ff */
[----:B------:R-:W-:Y:S01]  /*9eb0*/  SHF.L.U64.HI R7, R245, 0x1, R7 ;  /* 0x00000001f5077819 */ /* 0x000fe20000010207 */
        /* <DEDUP_REMOVED lines=11> */
.L_x_1540:
        /* <DEDUP_REMOVED lines=22> */
[----:B-1----:R-:W-:Y:S03]  /*a0d0*/  IMAD.X R15, R4, 0x1, R10, P0 ;  /* 0x00000001040f7824 */ /* 0x002fe600000e060a */
[----:B------:R1:W3:Y:S04]  /*a0e0*/  SHFL.IDX PT, R4, R5, 0x2, 0x181f ;  /* 0x00581f0005047f89 */ /* 0x0002e800000e0000 */
[----:B------:R4:W-:Y:S01]  /*a0f0*/  LDGSTS.E.BYPASS.LTC128B.128 [R243+0x15100], [R14.64], !P1 ;  /* 0x151000000ef37fae */ /* 0x0009e2000c901d46 */
[----:B-----5:R-:W-:Y:S05]  /*a100*/  IADD3 R12, P0, R0, R36, RZ ;  /* 0x00000024000c7210 */ /* 0x020fea0007f1e0ff */
[----:B--2---:R-:W-:Y:S05]  /*a110*/  IMAD.X R13, R2, 0x1, R7, P0 ;  /* 0x00000001020d7824 */ /* 0x004fea00000e0607 */
[----:B------:R2:W-:Y:S02]  /*a120*/  LDGSTS.E.BYPASS.LTC128B.128 [R243+0xd100], [R12.64], !P4 ;  /* 0x0d1000000cf37fae */ /* 0x0005e4000e101d46 */
[----:B--2---:R-:W-:Y:S05]  /*a130*/  IADD3 R12, P0, R0, R37, RZ ;  /* 0x00000025000c7210 */ /* 0x004fea0007f1e0ff */
[----:B------:R-:W-:Y:S01]  /*a140*/  IMAD.X R13, R2, 0x1, R8, P0 ;  /* 0x00000001020d7824 */ /* 0x000fe200000e0608 */
[----:B----4-:R-:W-:Y:S04]  /*a150*/  IADD3 R14, P0, R0, R40, RZ ;  /* 0x00000028000e7210 */ /* 0x010fe80007f1e0ff */
[----:B------:R2:W-:Y:S01]  /*a160*/  LDGSTS.E.BYPASS.LTC128B.128 [R243+0x10100], [R12.64], !P3 ;  /* 0x101000000cf37fae */ /* 0x0005e2000d901d46 */
[----:B------:R-:W-:Y:S05]  /*a170*/  IMAD.X R15, R2, 0x1, R9, P0 ;  /* 0x00000001020f7824 */ /* 0x000fea00000e0609 */
[----:B------:R4:W-:Y:S01]  /*a180*/  LDGSTS.E.BYPASS.LTC128B.128 [R243+0x13100], [R14.64], !P2 ;  /* 0x131000000ef37fae */ /* 0x0009e2000d101d46 */
[----:B--2---:R-:W-:Y:S03]  /*a190*/  IADD3 R12, P0, R0, R41, RZ ;  /* 0x00000029000c7210 */ /* 0x004fe60007f1e0ff */
[----:B------:R1:W2:Y:S02]  /*a1a0*/  SHFL.IDX PT, R0, R6, 0x2, 0x181f ;  /* 0x00581f0006007f89 */ /* 0x0002a400000e0000 */
[----:B------:R-:W-:Y:S01]  /*a1b0*/  IMAD.X R13, R2, 0x1, R10, P0 ;  /* 0x00000001020d7824 */ /* 0x000fe200000e060a */
[----:B----4-:R-:W-:Y:S02]  /*a1c0*/  SEL R15, RZ, 0x10, P2 ;  /* 0x00000010ff0f7807 */ /* 0x010fe40001000000 */
[----:B------:R-:W-:Y:S02]  /*a1d0*/  SEL R14, RZ, 0x10, P1 ;  /* 0x00000010ff0e7807 */ /* 0x000fe40000800000 */
[----:B------:R4:W-:Y:S02]  /*a1e0*/  LDGSTS.E.BYPASS.LTC128B.128 [R243+0x16100], [R12.64], !P1 ;  /* 0x161000000cf37fae */ /* 0x0009e4000c901d46 */
[----:B----4-:R-:W-:Y:S02]  /*a1f0*/  SEL R12, RZ, 0x10, P3 ;  /* 0x00000010ff0c7807 */ /* 0x010fe40001800000 */
.L_x_1541:
[C---:B-123--:R-:W-:Y:S02]  /*a200*/  ISETP.NE.U32.AND P2, PT, R11.reuse, RZ, PT ;  /* 0x000000ff0b00720c */ /* 0x04efe40003f45070 */
        /* <DEDUP_REMOVED lines=27> */
.L_x_1482:
[----:B--234-:R-:W-:Y:S05]  /*a3c0*/  BSYNC B0 ;  /* 0x0000000000007941 */ /* 0x01cfea0003800000 */
.L_x_1481:
[----:B------:R-:W2:Y:S01]  /*a3d0*/  LDL R4, [R1+0x40] ;  /* 0x0000400001047983 */ /* 0x000ea20000100800 */
[----:B------:R-:W-:Y:S02]  /*a3e0*/  IMAD.MOV.U32 R5, RZ, RZ, c[0x0][0x2c4] ;  /* 0x0000b100ff057624 */ /* 0x000fe400078e00ff */
[----:B------:R-:W-:Y:S01]  /*a3f0*/  IMAD R0, R247, -0x60, RZ ;  /* 0xffffffa0f7007824 */ /* 0x000fe200078e02ff */
[----:B------:R-:W2:Y:S02]  /*a400*/  LDL R3, [R1+0x4c] ;  /* 0x00004c0001037983 */ /* 0x000ea40000100800 */
[----:B------:R-:W-:Y:S02]  /*a410*/  ISETP.NE.AND P0, PT, R5, 0x1, PT ;  /* 0x000000010500780c */ /* 0x000fe40003f05270 */
[----:B------:R-:W3:Y:S04]  /*a420*/  LDL R2, [R1+0x50] ;  /* 0x0000500001027983 */ /* 0x000ee80000100800 */
[----:B------:R-:W0:Y:S01]  /*a430*/  LDGDEPBAR ;  /* 0x00000000000079af */ /* 0x000e220000000000 */
[----:B--2---:R-:W-:Y:S01]  /*a440*/  IADD3 R4, R3, R4, RZ ;  /* 0x0000000403047210 */ /* 0x004fe20007ffe0ff */
[----:B------:R-:W-:Y:S01]  /*a450*/  IMAD.MOV.U32 R3, RZ, RZ, c[0x0][0x2ac] ;  /* 0x0000ab00ff037624 */ /* 0x000fe200078e00ff */
[----:B---3--:R-:W-:Y:S04]  /*a460*/  IADD3 R0, -R2, 0x1, R0 ;  /* 0x0000000102007810 */ /* 0x008fe80007ffe100 */
[----:B------:R-:W-:Y:S04]  /*a470*/  @P0 IMAD.HI.U32 R2, R4, c[0x0][0x2c8], RZ ;  /* 0x0000b20004020a27 */ /* 0x000fe800078e00ff */
[----:B------:R-:W-:Y:S01]  /*a480*/  IMAD R0, R3, c[0x0][0x1d0], R0 ;  /* 0x0000740003007a24 */ /* 0x000fe200078e0200 */
[----:B------:R-:W-:Y:S04]  /*a490*/  @P0 SHF.R.U32.HI R4, RZ, c[0x0][0x2cc], R2 ;  /* 0x0000b300ff040a19 */ /* 0x000fe80000011602 */
[----:B------:R-:W-:Y:S01]  /*a4a0*/  IADD3 R5, R0, -c[0x0][0x168], RZ ;  /* 0x80005a0000057a10 */ /* 0x000fe20007ffe0ff */
[----:B------:R-:W-:-:S05]  /*a4b0*/  BRA.DIV ~URZ, `(.L_x_1485) ;  /* 0x0000cf227f007947 */ /* 0x000fca000b800000 */
[----:B------:R2:W3:Y:S02]  /*a4c0*/  SHFL.IDX PT, R0, R4, RZ, 0x1c1f ;  /* 0x001c1fff04007589 */ /* 0x0004e400000e0000 */
.L_x_1542:
[----:B---3--:R-:W-:Y:S05]  /*a4d0*/  IMAD.IADD R0, R5, 0x1, R0 ;  /* 0x0000000105007824 */ /* 0x008fea00078e0200 */
[C---:B------:R-:W-:Y:S02]  /*a4e0*/  ISETP.GT.AND P0, PT, R0.reuse, RZ, PT ;  /* 0x000000ff0000720c */ /* 0x040fe40003f04270 */
[C---:B------:R-:W-:Y:S02]  /*a4f0*/  ISETP.GT.AND P1, PT, R0.reuse, 0x1, PT ;  /* 0x000000010000780c */ /* 0x040fe40003f24270 */
[----:B------:R-:W-:Y:S02]  /*a500*/  ISETP.GT.AND P4, PT, R0, 0x9, PT ;  /* 0x000000090000780c */ /* 0x000fe40003f84270 */
[----:B------:R-:W-:Y:S02]  /*a510*/  FSEL R6, R196, -INF , P0 ;  /* 0xff800000c4067808 */ /* 0x000fe40000000000 */
[C---:B------:R-:W-:Y:S02]  /*a520*/  ISETP.GT.AND P0, PT, R0.reuse, 0x10, PT ;  /* 0x000000100000780c */ /* 0x040fe40003f04270 */
[C---:B------:R-:W-:Y:S02]  /*a530*/  ISETP.GT.AND P2, PT, R0.reuse, 0x8, PT ;  /* 0x000000080000780c */ /* 0x040fe40003f44270 */
[----:B------:R-:W-:Y:S02]  /*a540*/  FSEL R10, R195, -INF , P1 ;  /* 0xff800000c30a7808 */ /* 0x000fe40000800000 */
[C---:B------:R-:W-:Y:S02]  /*a550*/  ISETP.GT.AND P1, PT, R0.reuse, 0x11, PT ;  /* 0x000000110000780c */ /* 0x040fe40003f24270 */
[C---:B------:R-:W-:Y:S02]  /*a560*/  ISETP.GT.AND P3, PT, R0.reuse, 0x18, PT ;  /* 0x000000180000780c */ /* 0x040fe40003f64270 */
[----:B------:R-:W-:Y:S02]  /*a570*/  FSEL R12, R191, -INF , P4 ;  /* 0xff800000bf0c7808 */ /* 0x000fe40002000000 */
[----:B------:R-:W-:Y:S02]  /*a580*/  ISETP.GT.AND P4, PT, R0, 0x19, PT ;  /* 0x000000190000780c */ /* 0x000fe40003f84270 */
[----:B------:R-:W-:Y:S02]  /*a590*/  FSEL R197, R190, -INF , P0 ;  /* 0xff800000bec57808 */ /* 0x000fe40000000000 */
        /* <DEDUP_REMOVED lines=12> */
[----:B-1----:R-:W-:Y:S02]  /*a660*/  FSEL R203, R24, -INF , P3 ;  /* 0xff80000018cb7808 */ /* 0x002fe40001800000 */
[C---:B------:R-:W-:Y:S02]  /*a670*/  ISETP.GT.AND P3, PT, R0.reuse, 0x38, PT ;  /* 0x000000380000780c */ /* 0x040fe40003f64270 */
[----:B------:R-:W-:Y:S02]  /*a680*/  FSEL R202, R25, -INF , P4 ;  /* 0xff80000019ca7808 */ /* 0x000fe40002000000 */
[----:B------:R-:W-:Y:S02]  /*a690*/  ISETP.GT.AND P4, PT, R0, 0x39, PT ;  /* 0x000000390000780c */ /* 0x000fe40003f84270 */
[----:B------:R-:W-:Y:S02]  /*a6a0*/  FSEL R221, R28, -INF , P1 ;  /* 0xff8000001cdd7808 */ /* 0x000fe40000800000 */
[C---:B------:R-:W-:Y:S02]  /*a6b0*/  ISETP.GT.AND P2, PT, R0.reuse, 0x40, PT ;  /* 0x000000400000780c */ /* 0x040fe40003f44270 */
[----:B------:R-:W-:Y:S02]  /*a6c0*/  FSEL R220, R29, -INF , P0 ;  /* 0xff8000001ddc7808 */ /* 0x000fe40000000000 */
[C---:B------:R-:W-:Y:S02]  /*a6d0*/  ISETP.GT.AND P1, PT, R0.reuse, 0x41, PT ;  /* 0x000000410000780c */ /* 0x040fe40003f24270 */
[----:B------:R-:W-:Y:S02]  /*a6e0*/  ISETP.GT.AND P0, PT, R0, 0x48, PT ;  /* 0x000000480000780c */ /* 0x000fe40003f04270 */
[----:B------:R-:W-:Y:S02]  /*a6f0*/  FSEL R219, R32, -INF , P3 ;  /* 0xff80000020db7808 */ /* 0x000fe40001800000 */
[----:B------:R-:W-:Y:S02]  /*a700*/  FSEL R218, R33, -INF , P4 ;  /* 0xff80000021da7808 */ /* 0x000fe40002000000 */
        /* <DEDUP_REMOVED lines=14> */
[----:B------:R-:W-:Y:S01]  /*a7f0*/  FMNMX.FTZ R2, R6, R133, !PT ;  /* 0x0000008506027209 */ /* 0x000fe20007810000 */
[----:B------:R-:W1:Y:S03]  /*a800*/  SHFL.IDX PT, R0, R4, 0x1, 0x1c1f ;  /* 0x003c1f0004007f89 */ /* 0x000e6600000e0000 */
[----:B------:R-:W-:Y:S04]  /*a810*/  FMNMX.FTZ R2, R10, R2, !PT ;  /* 0x000000020a027209 */ /* 0x000fe80007810000 */
[----:B------:R-:W-:Y:S04]  /*a820*/  FMNMX.FTZ R2, R9, R2, !PT ;  /* 0x0000000209027209 */ /* 0x000fe80007810000 */
[----:B------:R-:W-:Y:S04]  /*a830*/  FMNMX.FTZ R2, R12, R2, !PT ;  /* 0x000000020c027209 */ /* 0x000fe80007810000 */
[----:B------:R-:W-:Y:S04]  /*a840*/  FMNMX.FTZ R2, R197, R2, !PT ;  /* 0x00000002c5027209 */ /* 0x000fe80007810000 */
[----:B------:R-:W-:Y:S04]  /*a850*/  FMNMX.FTZ R2, R196, R2, !PT ;  /* 0x00000002c4027209 */ /* 0x000fe80007810000 */
[----:B------:R-:W-:Y:S01]  /*a860*/  FMNMX.FTZ R2, R195, R2, !PT ;  /* 0x00000002c3027209 */ /* 0x000fe20007810000 */
[----:B-1----:R-:W-:Y:S03]  /*a870*/  IMAD.IADD R0, R5, 0x1, R0 ;  /* 0x0000000105007824 */ /* 0x002fe600078e0200 */
[----:B------:R-:W-:Y:S02]  /*a880*/  FMNMX.FTZ R2, R194, R2, !PT ;  /* 0x00000002c2027209 */ /* 0x000fe40007810000 */
[C---:B------:R-:W-:Y:S02]  /*a890*/  ISETP.GT.AND P0, PT, R0.reuse, RZ, PT ;  /* 0x000000ff0000720c */ /* 0x040fe40003f04270 */
[C---:B------:R-:W-:Y:S02]  /*a8a0*/  ISETP.GT.AND P1, PT, R0.reuse, 0x1, PT ;  /* 0x000000010000780c */ /* 0x040fe40003f24270 */
[----:B------:R-:W-:Y:S02]  /*a8b0*/  FSEL R5, R207, -INF , P0 ;  /* 0xff800000cf057808 */ /* 0x000fe40000000000 */
[----:B------:R-:W-:Y:S02]  /*a8c0*/  ISETP.GT.AND P0, PT, R0, 0x8, PT ;  /* 0x000000080000780c */ /* 0x000fe40003f04270 */
[----:B------:R-:W-:Y:S02]  /*a8d0*/  FSEL R8, R206, -INF , P1 ;  /* 0xff800000ce087808 */ /* 0x000fe40000800000 */
[----:B------:R-:W-:Y:S02]  /*a8e0*/  FMNMX.FTZ R3, R5, R134, !PT ;  /* 0x0000008605037209 */ /* 0x000fe40007810000 */
[----:B------:R-:W-:Y:S02]  /*a8f0*/  ISETP.GT.AND P1, PT, R0, 0x9, PT ;  /* 0x000000090000780c */ /* 0x000fe40003f24270 */
[----:B------:R-:W-:Y:S02]  /*a900*/  FSEL R7, R204, -INF , P0 ;  /* 0xff800000cc077808 */ /* 0x000fe40000000000 */
[----:B------:R-:W-:Y:S02]  /*a910*/  FMNMX.FTZ R3, R8, R3, !PT ;  /* 0x0000000308037209 */ /* 0x000fe40007810000 */
[C---:B------:R-:W-:Y:S02]  /*a920*/  ISETP.GT.AND P0, PT, R0.reuse, 0x10, PT ;  /* 0x000000100000780c */ /* 0x040fe40003f04270 */
[----:B------:R-:W-:Y:S02]  /*a930*/  FSEL R11, R205, -INF , P1 ;  /* 0xff800000cd0b7808 */ /* 0x000fe40000800000 */
[----:B--2---:R-:W-:Y:S02]  /*a940*/  FMNMX.FTZ R4, R7, R3, !PT ;  /* 0x0000000307047209 */ /* 0x004fe40007810000 */
[----:B------:R-:W-:Y:S02]  /*a950*/  ISETP.GT.AND P1, PT, R0, 0x11, PT ;  /* 0x000000110000780c */ /* 0x000fe40003f24270 */
[----:B------:R-:W-:Y:S02]  /*a960*/  FSEL R190, R198, -INF , P0 ;  /* 0xff800000c6be7808 */ /* 0x000fe40000000000 */
[----:B------:R-:W-:Y:S02]  /*a970*/  FMNMX.FTZ R4, R11, R4, !PT ;  /* 0x000000040b047209 */ /* 0x000fe40007810000 */
        /* <DEDUP_REMOVED lines=70> */
[----:B------:R-:W-:Y:S02]  /*ade0*/  FSEL R226, R51, -INF , P0 ;  /* 0xff80000033e27808 */ /* 0x000fe40000000000 */
[----:B------:R-:W-:Y:S01]  /*adf0*/  FMNMX.FTZ R4, R227, R4, !PT ;  /* 0x00000004e3047209 */ /* 0x000fe20007810000 */
[----:B------:R-:W1:Y:S03]  /*ae00*/  SHFL.BFLY PT, R132, R0, 0x2, 0x1f ;  /* 0x0c401f0000847f89 */ /* 0x000e6600000e0000 */
[----:B------:R-:W-:Y:S05]  /*ae10*/  FMNMX.FTZ R4, R226, R4, !PT ;  /* 0x00000004e2047209 */ /* 0x000fea0007810000 */
[----:B------:R-:W2:Y:S01]  /*ae20*/  SHFL.BFLY PT, R2, R4, 0x2, 0x1f ;  /* 0x0c401f0004027f89 */ /* 0x000ea200000e0000 */
[----:B-1----:R-:W-:Y:S07]  /*ae30*/  FMNMX.FTZ R132, R132, R0, !PT ;  /* 0x0000000084847209 */ /* 0x002fee0007810000 */
[----:B------:R-:W1:Y:S01]  /*ae40*/  SHFL.BFLY PT, R3, R132, 0x1, 0x1f ;  /* 0x0c201f0084037f89 */ /* 0x000e6200000e0000 */
[----:B--2---:R-:W-:Y:S07]  /*ae50*/  FMNMX.FTZ R4, R4, R2, !PT ;  /* 0x0000000204047209 */ /* 0x004fee0007810000 */
[----:B------:R2:W3:Y:S01]  /*ae60*/  SHFL.BFLY PT, R0, R4, 0x1, 0x1f ;  /* 0x0c201f0004007f89 */ /* 0x0004e200000e0000 */
[----:B-1----:R-:W-:Y:S07]  /*ae70*/  FMNMX.FTZ R132, R132, R3, !PT ;  /* 0x0000000384847209 */ /* 0x002fee0007810000 */
.L_x_1543:
[----:B------:R-:W4:Y:S01]  /*ae80*/  LDL.LU R16, [R1+0x8] ;  /* 0x0000080001107983 */ /* 0x000f220000300800 */
[C---:B------:R-:W-:Y:S01]  /*ae90*/  FSETP.NEU.FTZ.AND P0, PT, R132.reuse, -INF , PT ;  /* 0xff8000008400780b */ /* 0x040fe20003f1d000 */
[----:B------:R-:W-:Y:S01]  /*aea0*/  FMUL.FTZ R188, R132, c[0x0][0x2d0] ;  /* 0x0000b40084bc7a20 */ /* 0x000fe20000410000 */
[----:B---3--:R-:W-:Y:S01]  /*aeb0*/  FMNMX.FTZ R3, R0, R4, !PT ;  /* 0x0000000400037209 */ /* 0x008fe20007810000 */
[----:B------:R-:W-:Y:S01]  /*aec0*/  WARPSYNC 0xffffffff ;  /* 0xffffffff00007948 */ /* 0x000fe20003800000 */
[----:B------:R-:W-:Y:S01]  /*aed0*/  FSEL R2, R132, RZ, P0 ;  /* 0x000000ff84027208 */ /* 0x000fe20000000000 */
[----:B------:R-:W-:Y:S01]  /*aee0*/  LDSM.16.MT88.4 R20, [R232] ;  /* 0x00000000e814783b */ /* 0x000fe20000004200 */
[----:B------:R-:W-:Y:S01]  /*aef0*/  FSEL R188, R188, RZ, P0 ;  /* 0x000000ffbcbc7208 */ /* 0x000fe20000000000 */
[C---:B------:R-:W-:Y:S01]  /*af00*/  FMUL.FTZ R189, R3.reuse, c[0x0][0x2d0] ;  /* 0x0000b40003bd7a20 */ /* 0x040fe20000410000 */
[----:B------:R-:W-:Y:S01]  /*af10*/  FSETP.NEU.FTZ.AND P0, PT, R3, -INF , PT ;  /* 0xff8000000300780b */ /* 0x000fe20003f1d000 */
[----:B------:R-:W-:Y:S02]  /*af20*/  FADD.FTZ R0, -R2, R133 ;  /* 0x0000008502007221 */ /* 0x000fe40000010100 */
[--C-:B------:R-:W-:Y:S01]  /*af30*/  FFMA.FTZ R12, R12, c[0x0][0x2d0], -R188.reuse ;  /* 0x0000b4000c0c7a23 */ /* 0x100fe200000108bc */
[----:B------:R-:W-:Y:S01]  /*af40*/  FSEL R189, R189, RZ, P0 ;  /* 0x000000ffbdbd7208 */ /* 0x000fe20000000000 */
[----:B------:R-:W-:Y:S01]  /*af50*/  FMUL.FTZ R0, R0, c[0x0][0x2d0] ;  /* 0x0000b40000007a20 */ /* 0x000fe20000410000 */
[----:B------:R-:W-:Y:S01]  /*af60*/  LDSM.16.MT88.4 R28, [R234] ;  /* 0x00000000ea1c783b */ /* 0x000fe20000004200 */
[----:B------:R1:W-:Y:S01]  /*af70*/  MUFU.EX2 R251, R12 ;  /* 0x0000000c00fb7308 */ /* 0x0003e20000000800 */
[--C-:B------:R-:W-:Y:S02]  /*af80*/  FFMA.FTZ R6, R6, c[0x0][0x2d0], -R188.reuse ;  /* 0x0000b40006067a23 */ /* 0x100fe400000108bc */
[--C-:B------:R-:W-:Y:S02]  /*af90*/  FFMA.FTZ R10, R10, c[0x0][0x2d0], -R188.reuse ;  /* 0x0000b4000a0a7a23 */ /* 0x100fe400000108bc */
[----:B------:R-:W-:Y:S02]  /*afa0*/  FFMA.FTZ R9, R9, c[0x0][0x2d0], -R188 ;  /* 0x0000b40009097a23 */ /* 0x000fe400000108bc */
[--C-:B------:R-:W-:Y:S01]  /*afb0*/  FFMA.FTZ R5, R5, c[0x0][0x2d0], -R189.reuse ;  /* 0x0000b40005057a23 */ /* 0x100fe200000108bd */
[----:B------:R-:W-:Y:S01]  /*afc0*/  LDSM.16.MT88.4 R36, [R233] ;  /* 0x00000000e924783b */ /* 0x000fe20000004200 */
[--C-:B------:R-:W-:Y:S01]  /*afd0*/  FFMA.FTZ R8, R8, c[0x0][0x2d0], -R189.reuse ;  /* 0x0000b40008087a23 */ /* 0x100fe200000108bd */
[----:B------:R3:W5:Y:S01]  /*afe0*/  MUFU.EX2 R2, R0 ;  /* 0x0000000000027308 */ /* 0x0007620000000800 */
[--C-:B------:R-:W-:Y:S02]  /*aff0*/  FFMA.FTZ R7, R7, c[0x0][0x2d0], -R189.reuse ;  /* 0x0000b40007077a23 */ /* 0x100fe400000108bd */
[----:B------:R-:W-:Y:S03]  /*b000*/  FFMA.FTZ R11, R11, c[0x0][0x2d0], -R189 ;  /* 0x0000b4000b0b7a23 */ /* 0x000fe600000108bd */
[----:B------:R-:W-:Y:S04]  /*b010*/  LDSM.16.MT88.4 R44, [R231+0x3000] ;  /* 0x00300000e72c783b */ /* 0x000fe80000004200 */
[----:B------:R-:W-:Y:S04]  /*b020*/  MUFU.EX2 R6, R6 ;  /* 0x0000000600067308 */ /* 0x000fe80000000800 */
[----:B-1----:R-:W1:Y:S06]  /*b030*/  LDSM.16.MT88.4 R12, [R231] ;  /* 0x00000000e70c783b */ /* 0x002e6c0000004200 */
[----:B------:R-:W2:Y:S01]  /*b040*/  MUFU.EX2 R238, R10 ;  /* 0x0000000a00ee7308 */ /* 0x000ea20000000800 */
[----:B---3--:R-:W-:Y:S05]  /*b050*/  FSEL R0, R3, RZ, P0 ;  /* 0x000000ff03007208 */ /* 0x008fea0000000000 */
[----:B------:R-:W-:Y:S04]  /*b060*/  FADD.FTZ R0, -R0, R134 ;  /* 0x0000008600007221 */ /* 0x000fe80000010100 */
[----:B------:R-:W3:Y:S01]  /*b070*/  MUFU.EX2 R249, R9 ;  /* 0x0000000900f97308 */ /* 0x000ee20000000800 */
[----:B------:R-:W4:Y:S01]  /*b080*/  LDL.LU R134, [R1+0xc] ;  /* 0x00000c0001867983 */ /* 0x000f220000300800 */
[----:B------:R-:W-:Y:S08]  /*b090*/  FMUL.FTZ R0, R0, c[0x0][0x2d0] ;  /* 0x0000b40000007a20 */ /* 0x000ff00000410000 */
[----:B------:R1:W-:Y:S10]  /*b0a0*/  MUFU.EX2 R237, R5 ;  /* 0x0000000500ed7308 */ /* 0x0003f40000000800 */
[----:B------:R1:W1:Y:S10]  /*b0b0*/  MUFU.EX2 R244, R8 ;  /* 0x0000000800f47308 */ /* 0x0002740000000800 */
[----:B------:R-:W-:Y:S10]  /*b0c0*/  MUFU.EX2 R248, R7 ;  /* 0x0000000700f87308 */ /* 0x000ff40000000800 */
[----:B------:R-:W3:Y:S10]  /*b0d0*/  MUFU.EX2 R250, R11 ;  /* 0x0000000b00fa7308 */ /* 0x000ef40000000800 */
[----:B------:R-:W3:Y:S01]  /*b0e0*/  MUFU.EX2 R0, R0 ;  /* 0x0000000000007308 */ /* 0x000ee20000000800 */
[----:B--2--5:R-:W-:Y:S01]  /*b0f0*/  FMUL.FTZ R4, R2, R136 ;  /* 0x0000008802047220 */ /* 0x024fe20000410000 */
[----:B------:R-:W-:Y:S01]  /*b100*/  F2FP.BF16.PACK_AB R184, R238, R6 ;  /* 0x00000006eeb8723e */ /* 0x000fe200000010ff */
[C---:B-1----:R-:W-:Y:S01]  /*b110*/  FMUL.FTZ R5, R2.reuse, R137 ;  /* 0x0000008902057220 */ /* 0x042fe20000410000 */
[----:B---3--:R-:W-:Y:S01]  /*b120*/  F2FP.BF16.PACK_AB R186, R251, R249 ;  /* 0x000000f9fbba723e */ /* 0x008fe200000010ff */
[----:B------:R-:W-:Y:S01]  /*b130*/  FMUL.FTZ R8, R2, R140 ;  /* 0x0000008c02087220 */ /* 0x000fe20000410000 */
[----:B------:R-:W-:Y:S01]  /*b140*/  F2FP.BF16.PACK_AB R185, R244, R237 ;  /* 0x000000edf4b9723e */ /* 0x000fe200000010ff */
[C---:B------:R-:W-:Y:S02]  /*b150*/  FMUL.FTZ R9, R2.reuse, R141 ;  /* 0x0000008d02097220 */ /* 0x040fe40000410000 */
[C---:B------:R-:W-:Y:S02]  /*b160*/  FMUL.FTZ R17, R2.reuse, R149 ;  /* 0x0000009502117220 */ /* 0x040fe40000410000 */
[C---:B------:R-:W-:Y:S02]  /*b170*/  FMUL.FTZ R24, R2.reuse, R156 ;  /* 0x0000009c02187220 */ /* 0x040fe40000410000 */
[----:B------:R-:W-:Y:S01]  /*b180*/  FMUL.FTZ R25, R2, R157 ;  /* 0x0000009d02197220 */ /* 0x000fe20000410000 */
[----:B------:R-:W-:Y:S01]  /*b190*/  F2FP.BF16.PACK_AB R187, R250, R248 ;  /* 0x000000f8fabb723e */ /* 0x000fe200000010ff */
[C---:B------:R-:W-:Y:S02]  /*b1a0*/  FMUL.FTZ R32, R2.reuse, R164 ;  /* 0x000000a402207220 */ /* 0x040fe40000410000 */
[C---:B------:R-:W-:Y:S02]  /*b1b0*/  FMUL.FTZ R33, R2.reuse, R165 ;  /* 0x000000a502217220 */ /* 0x040fe40000410000 */
[C---:B------:R-:W-:Y:S02]  /*b1c0*/  FMUL.FTZ R40, R2.reuse, R172 ;  /* 0x000000ac02287220 */ /* 0x040fe40000410000 */
[C---:B------:R-:W-:Y:S02]  /*b1d0*/  FMUL.FTZ R41, R2.reuse, R173 ;  /* 0x000000ad02297220 */ /* 0x040fe40000410000 */
[----:B------:R-:W-:Y:S02]  /*b1e0*/  FMUL.FTZ R48, R2, R180 ;  /* 0x000000b402307220 */ /* 0x000fe40000410000 */
[C---:B------:R-:W-:Y:S02]  /*b1f0*/  FMUL.FTZ R7, R0.reuse, R139 ;  /* 0x0000008b00077220 */ /* 0x040fe40000410000 */
[C---:B------:R-:W-:Y:S02]  /*b200*/  FMUL.FTZ R10, R0.reuse, R142 ;  /* 0x0000008e000a7220 */ /* 0x040fe40000410000 */
[C---:B------:R-:W-:Y:S02]  /*b210*/  FMUL.FTZ R11, R0.reuse, R143 ;  /* 0x0000008f000b7220 */ /* 0x040fe40000410000 */
[C---:B------:R-:W-:Y:S01]  /*b220*/  FMUL.FTZ R18, R0.reuse, R150 ;  /* 0x0000009600127220 */ /* 0x040fe20000410000 */
[----:B------:R-:W-:Y:S01]  /*b230*/  LDSM.16.MT88.4 R140, [R231+0x800] ;  /* 0x00080000e78c783b */ /* 0x000fe20000004200 */
[C---:B------:R-:W-:Y:S02]  /*b240*/  FMUL.FTZ R19, R0.reuse, R151 ;  /* 0x0000009700137220 */ /* 0x040fe40000410000 */
[C---:B------:R-:W-:Y:S02]  /*b250*/  FMUL.FTZ R26, R0.reuse, R158 ;  /* 0x0000009e001a7220 */ /* 0x040fe40000410000 */
[C---:B------:R-:W-:Y:S02]  /*b260*/  FMUL.FTZ R27, R0.reuse, R159 ;  /* 0x0000009f001b7220 */ /* 0x040fe40000410000 */
[C---:B------:R-:W-:Y:S02]  /*b270*/  FMUL.FTZ R34, R0.reuse, R166 ;  /* 0x000000a600227220 */ /* 0x040fe40000410000 */
[C---:B------:R-:W-:Y:S02]  /*b280*/  FMUL.FTZ R35, R0.reuse, R167 ;  /* 0x000000a700237220 */ /* 0x040fe40000410000 */
[C---:B------:R-:W-:Y:S02]  /*b290*/  FMUL.FTZ R42, R0.reuse, R174 ;  /* 0x000000ae002a7220 */ /* 0x040fe40000410000 */
[----:B------:R-:W-:Y:S02]  /*b2a0*/  FMUL.FTZ R43, R0, R175 ;  /* 0x000000af002b7220 */ /* 0x000fe40000410000 */
[----:B------:R-:W-:Y:S01]  /*b2b0*/  FMUL.FTZ R49, R2, R181 ;  /* 0x000000b502317220 */ /* 0x000fe20000410000 */
[----:B------:R-:W-:Y:S01]  /*b2c0*/  LDSM.16.MT88.4 R172, [R231+0x5800] ;  /* 0x00580000e7ac783b */ /* 0x000fe20000004200 */
[C---:B------:R-:W-:Y:S02]  /*b2d0*/  FMUL.FTZ R50, R0.reuse, R182 ;  /* 0x000000b600327220 */ /* 0x040fe40000410000 */
[----:B------:R-:W-:Y:S02]  /*b2e0*/  FMUL.FTZ R51, R0, R183 ;  /* 0x000000b700337220 */ /* 0x000fe40000410000 */
[C---:B------:R-:W-:Y:S02]  /*b2f0*/  FMUL.FTZ R52, R2.reuse, R52 ;  /* 0x0000003402347220 */ /* 0x040fe40000410000 */
[----:B------:R-:W-:Y:S01]  /*b300*/  FMUL.FTZ R53, R2, R53 ;  /* 0x0000003502357220 */ /* 0x000fe20000410000 */
[----:B------:R-:W-:Y:S01]  /*b310*/  LDSM.16.MT88.4 R180, [R232+0x5800] ;  /* 0x00580000e8b4783b */ /* 0x000fe20000004200 */
        /* <DEDUP_REMOVED lines=69> */
[----:B----4-:R-:W-:Y:S02]  /*b770*/  FFMA.FTZ R133, R2, R16, R6 ;  /* 0x0000001002857223 */ /* 0x010fe40000010006 */
[----:B------:R-:W-:Y:S02]  /*b780*/  FMUL.FTZ R6, R0, R138 ;  /* 0x0000008a00067220 */ /* 0x000fe40000410000 */
[----:B------:R-:W1:Y:S01]  /*b790*/  LDSM.16.MT88.4 R136, [R232+0x3000] ;  /* 0x00300000e888783b */ /* 0x000e620000004200 */
[--C-:B------:R-:W-:Y:S02]  /*b7a0*/  FFMA.FTZ R157, R217, c[0x0][0x2d0], -R188.reuse ;  /* 0x0000b400d99d7a23 */ /* 0x100fe400000108bc */
[--C-:B------:R-:W-:Y:S02]  /*b7b0*/  FFMA.FTZ R156, R216, c[0x0][0x2d0], -R188.reuse ;  /* 0x0000b400d89c7a23 */ /* 0x100fe400000108bc */
[C---:B------:R-:W-:Y:S05]  /*b7c0*/  HMMA.16816.F32.BF16 R4, R184.reuse, R12, R4 ;  /* 0x0000000cb804723c */ /* 0x040fea0000041804 */
[--C-:B------:R-:W-:Y:S02]  /*b7d0*/  FFMA.FTZ R158, R215, c[0x0][0x2d0], -R188.reuse ;  /* 0x0000b400d79e7a23 */ /* 0x100fe400000108bc */
[C---:B------:R-:W-:Y:S01]  /*b7e0*/  FMUL.FTZ R12, R2.reuse, R144 ;  /* 0x00000090020c7220 */ /* 0x040fe20000410000 */
[C---:B------:R-:W-:Y:S04]  /*b7f0*/  HMMA.16816.F32.BF16 R8, R184.reuse, R14, R8 ;  /* 0x0000000eb808723c */ /* 0x040fe80000041808 */
[C---:B------:R-:W-:Y:S02]  /*b800*/  FMUL.FTZ R13, R2.reuse, R145 ;  /* 0x00000091020d7220 */ /* 0x040fe40000410000 */
[----:B------:R-:W-:Y:S02]  /*b810*/  FMUL.FTZ R16, R2, R148 ;  /* 0x0000009402107220 */ /* 0x000fe40000410000 */
[C---:B------:R-:W-:Y:S04]  /*b820*/  FMUL.FTZ R14, R0.reuse, R146 ;  /* 0x00000092000e7220 */ /* 0x040fe80000410000 */
[----:B------:R-:W-:Y:S02]  /*b830*/  FMUL.FTZ R15, R0, R147 ;  /* 0x00000093000f7220 */ /* 0x000fe40000410000 */
[----:B------:R-:W-:Y:S01]  /*b840*/  LDSM.16.MT88.4 R144, [R232+0x800] ;  /* 0x00080000e890783b */ /* 0x000fe20000004200 */
[--C-:B------:R-:W-:Y:S02]  /*b850*/  FFMA.FTZ R159, R214, c[0x0][0x2d0], -R188.reuse ;  /* 0x0000b400d69f7a23 */ /* 0x100fe400000108bc */
        /* <DEDUP_REMOVED lines=9> */
[----:B------:R-:W-:Y:S02]  /*b8f0*/  FMUL.FTZ R23, R0, R155 ;  /* 0x0000009b00177220 */ /* 0x000fe40000410000 */
[--C-:B------:R-:W-:Y:S02]  /*b900*/  FFMA.FTZ R152, R220, c[0x0][0x2d0], -R188.reuse ;  /* 0x0000b400dc987a23 */ /* 0x100fe400000108bc */
[----:B------:R-:W-:Y:S02]  /*b910*/  FMUL.FTZ R123, R0, R123 ;  /* 0x0000007b007b7220 */ /* 0x000fe40000410000 */
[----:B------:R-:W-:Y:S01]  /*b920*/  FADD.FTZ R153, R238, R133 ;  /* 0x00000085ee997221 */ /* 0x000fe20000010000 */
[C---:B------:R-:W-:Y:S03]  /*b930*/  HMMA.16816.F32.BF16 R20, R184.reuse, R28, R20 ;  /* 0x0000001cb814723c */ /* 0x040fe60000041814 */
[----:B------:R-:W-:Y:S02]  /*b940*/  FADD.FTZ R153, R249, R153 ;  /* 0x00000099f9997221 */ /* 0x000fe40000010000 */
[--C-:B------:R-:W-:Y:S02]  /*b950*/  FFMA.FTZ R133, R218, c[0x0][0x2d0], -R188.reuse ;  /* 0x0000b400da857a23 */ /* 0x100fe400000108bc */
[C---:B------:R-:W-:Y:S01]  /*b960*/  FMUL.FTZ R28, R2.reuse, R160 ;  /* 0x000000a0021c7220 */ /* 0x040fe20000410000 */
[C---:B------:R-:W-:Y:S04]  /*b970*/  HMMA.16816.F32.BF16 R24, R184.reuse, R30, R24 ;  /* 0x0000001eb818723c */ /* 0x040fe80000041818 */
[----:B------:R-:W-:Y:S02]  /*b980*/  FMUL.FTZ R29, R2, R161 ;  /* 0x000000a1021d7220 */ /* 0x000fe40000410000 */
[C---:B------:R-:W-:Y:S02]  /*b990*/  FMUL.FTZ R126, R0.reuse, R126 ;  /* 0x0000007e007e7220 */ /* 0x040fe40000410000 */
[C---:B------:R-:W-:Y:S04]  /*b9a0*/  FMUL.FTZ R30, R0.reuse, R162 ;  /* 0x000000a2001e7220 */ /* 0x040fe80000410000 */
[C---:B------:R-:W-:Y:S02]  /*b9b0*/  FMUL.FTZ R31, R0.reuse, R163 ;  /* 0x000000a3001f7220 */ /* 0x040fe40000410000 */
[C---:B------:R-:W-:Y:S02]  /*b9c0*/  FMUL.FTZ R127, R0.reuse, R127 ;  /* 0x0000007f007f7220 */ /* 0x040fe40000410000 */
[C---:B------:R-:W-:Y:S02]  /*b9d0*/  FMUL.FTZ R130, R0.reuse, R130 ;  /* 0x0000008200827220 */ /* 0x040fe40000410000 */
[----:B------:R-:W-:Y:S01]  /*b9e0*/  FMUL.FTZ R131, R0, R131 ;  /* 0x0000008300837220 */ /* 0x000fe20000410000 */
[C---:B------:R-:W-:Y:S07]  /*b9f0*/  HMMA.16816.F32.BF16 R28, R184.reuse, R36, R28 ;  /* 0x00000024b81c723c */ /* 0x040fee000004181c */
[C---:B------:R-:W-:Y:S01]  /*ba00*/  FMUL.FTZ R36, R2.reuse, R168 ;  /* 0x000000a802247220 */ /* 0x040fe20000410000 */
[C---:B------:R-:W-:Y:S04]  /*ba10*/  HMMA.16816.F32.BF16 R32, R184.reuse, R38, R32 ;  /* 0x00000026b820723c */ /* 0x040fe80000041820 */
[----:B------:R-:W-:Y:S03]  /*ba20*/  FMUL.FTZ R37, R2, R169 ;  /* 0x000000a902257220 */ /* 0x000fe60000410000 */
[C---:B------:R-:W-:Y:S02]  /*ba30*/  FMUL.FTZ R38, R0.reuse, R170 ;  /* 0x000000aa00267220 */ /* 0x040fe40000410000 */
[----:B------:R-:W-:Y:S07]  /*ba40*/  FMUL.FTZ R39, R0, R171 ;  /* 0x000000ab00277220 */ /* 0x000fee0000410000 */
[C---:B------:R-:W-:Y:S07]  /*ba50*/  HMMA.16816.F32.BF16 R36, R184.reuse, R44, R36 ;  /* 0x0000002cb824723c */ /* 0x040fee0000041824 */
[C---:B------:R-:W-:Y:S01]  /*ba60*/  FMUL.FTZ R44, R2.reuse, R176 ;  /* 0x000000b0022c7220 */ /* 0x040fe20000410000 */
[C---:B------:R-:W-:Y:S04]  /*ba70*/  HMMA.16816.F32.BF16 R40, R184.reuse, R46, R40 ;  /* 0x0000002eb828723c */ /* 0x040fe80000041828 */
[----:B------:R-:W-:Y:S02]  /*ba80*/  FMUL.FTZ R45, R2, R177 ;  /* 0x000000b1022d7220 */ /* 0x000fe40000410000 */
[--C-:B------:R-:W-:Y:S02]  /*ba90*/  FFMA.FTZ R2, R197, c[0x0][0x2d0], -R188.reuse ;  /* 0x0000b400c5027a23 */ /* 0x100fe400000108bc */
[C---:B------:R-:W-:Y:S02]  /*baa0*/  FMUL.FTZ R46, R0.reuse, R178 ;  /* 0x000000b2002e7220 */ /* 0x040fe40000410000 */
[----:B------:R2:W3:Y:S02]  /*bab0*/  MUFU.EX2 R155, R2 ;  /* 0x00000002009b7308 */ /* 0x0004e40000000800 */
[----:B------:R-:W-:Y:S07]  /*bac0*/  FMUL.FTZ R47, R0, R179 ;  /* 0x000000b3002f7220 */ /* 0x000fee0000410000 */
[C---:B-1----:R-:W-:Y:S08]  /*bad0*/  HMMA.16816.F32.BF16 R44, R184.reuse, R136, R44 ;  /* 0x00000088b82c723c */ /* 0x042ff0000004182c */
[C---:B------:R-:W-:Y:S01]  /*bae0*/  HMMA.16816.F32.BF16 R48, R184.reuse, R138, R48 ;  /* 0x0000008ab830723c */ /* 0x040fe20000041830 */
[----:B------:R-:W1:Y:S03]  /*baf0*/  LDSM.16.MT88.4 R136, [R234+0x3000] ;  /* 0x00300000ea88783b */ /* 0x000e660000004200 */
[--C-:B--2---:R-:W-:Y:S04]  /*bb00*/  FFMA.FTZ R2, R196, c[0x0][0x2d0], -R188.reuse ;  /* 0x0000b400c4027a23 */ /* 0x104fe800000108bc */
[----:B------:R2:W-:Y:S04]  /*bb10*/  MUFU.EX2 R165, R2 ;  /* 0x0000000200a57308 */ /* 0x0005e80000000800 */
[--C-:B--2---:R-:W-:Y:S06]  /*bb20*/  FFMA.FTZ R2, R195, c[0x0][0x2d0], -R188.reuse ;  /* 0x0000b400c3027a23 */ /* 0x104fec00000108bc */
[----:B------:R2:W-:Y:S01]  /*bb30*/  MUFU.EX2 R166, R2 ;  /* 0x0000000200a67308 */ /* 0x0005e20000000800 */
[C---:B-1----:R-:W-:Y:S08]  /*bb40*/  HMMA.16816.F32.BF16 R52, R184.reuse, R136, R52 ;  /* 0x00000088b834723c */ /* 0x042ff00000041834 */
[C---:B------:R-:W-:Y:S01]  /*bb50*/  HMMA.16816.F32.BF16 R56, R184.reuse, R138, R56 ;  /* 0x0000008ab838723c */ /* 0x040fe20000041838 */
[----:B------:R-:W1:Y:S03]  /*bb60*/  LDSM.16.MT88.4 R136, [R233+0x3000] ;  /* 0x00300000e988783b */ /* 0x000e660000004200 */
[--C-:B--2---:R-:W-:Y:S04]  /*bb70*/  FFMA.FTZ R2, R194, c[0x0][0x2d0], -R188.reuse ;  /* 0x0000b400c2027a23 */ /* 0x104fe800000108bc */
[----:B------:R2:W-:Y:S01]  /*bb80*/  MUFU.EX2 R169, R2 ;  /* 0x0000000200a97308 */ /* 0x0005e20000000800 */
[C---:B-1----:R-:W-:Y:S03]  /*bb90*/  HMMA.16816.F32.BF16 R60, R184.reuse, R136, R60 ;  /* 0x00000088b83c723c */ /* 0x042fe6000004183c */
[--C-:B--2---:R-:W-:Y:S02]  /*bba0*/  FFMA.FTZ R2, R190, c[0x0][0x2d0], -R189.reuse ;  /* 0x0000b400be027a23 */ /* 0x104fe400000108bd */
[--C-:B------:R-:W-:Y:S04]  /*bbb0*/  FFMA.FTZ R190, R213, c[0x0][0x2d0], -R188.reuse ;  /* 0x0000b400d5be7a23 */ /* 0x100fe800000108bc */
[----:B------:R1:W-:Y:S01]  /*bbc0*/  MUFU.EX2 R160, R2 ;  /* 0x0000000200a07308 */ /* 0x0003e20000000800 */
[C---:B------:R-:W-:Y:S01]  /*bbd0*/  HMMA.16816.F32.BF16 R64, R184.reuse, R138, R64 ;  /* 0x0000008ab840723c */ /* 0x040fe20000041840 */
[----:B------:R-:W2:Y:S08]  /*bbe0*/  LDSM.16.MT88.4 R136, [R231+0x6000] ;  /* 0x00600000e788783b */ /* 0x000eb00000004200 */
[----:B------:R-:W-:Y:S03]  /*bbf0*/  MUFU.EX2 R190, R190 ;  /* 0x000000be00be7308 */ /* 0x000fe60000000800 */
[----:B-1----:R-:W-:Y:S02]  /*bc00*/  FFMA.FTZ R2, R191, c[0x0][0x2d0], -R189 ;  /* 0x0000b400bf027a23 */ /* 0x002fe400000108bd */
[--C-:B------:R-:W-:Y:S05]  /*bc10*/  FFMA.FTZ R191, R212, c[0x0][0x2d0], -R188.reuse ;  /* 0x0000b400d4bf7a23 */ /* 0x100fea00000108bc */
[----:B------:R1:W-:Y:S10]  /*bc20*/  MUFU.EX2 R212, R133 ;  /* 0x0000008500d47308 */ /* 0x0003f40000000800 */
[----:B------:R4:W-:Y:S01]  /*bc30*/  MUFU.EX2 R161, R2 ;  /* 0x0000000200a17308 */ /* 0x0009e20000000800 */
[C---:B--2---:R-:W-:Y:S09]  /*bc40*/  HMMA.16816.F32.BF16 R68, R184.reuse, R136, R68 ;  /* 0x00000088b844723c */ /* 0x044ff20000041844 */
[----:B------:R-:W-:Y:S01]  /*bc50*/  MUFU.EX2 R191, R191 ;  /* 0x000000bf00bf7308 */ /* 0x000fe20000000800 */
[C---:B------:R-:W-:Y:S01]  /*bc60*/  HMMA.16816.F32.BF16 R72, R184.reuse, R138, R72 ;  /* 0x0000008ab848723c */ /* 0x040fe20000041848 */
[----:B------:R-:W2:Y:S02]  /*bc70*/  LDSM.16.MT88.4 R136, [R232+0x6000] ;  /* 0x00600000e888783b */ /* 0x000ea40000004200 */
[----:B-1----:R-:W-:Y:S04]  /*bc80*/  FADD.FTZ R133, R251, R153 ;  /* 0x00000099fb857221 */ /* 0x002fe80000010000 */
[----:B---3--:R-:W-:Y:S02]  /*bc90*/  FADD.FTZ R133, R155, R133 ;  /* 0x000000859b857221 */ /* 0x008fe40000010000 */
[----:B----4-:R-:W-:Y:S03]  /*bca0*/  FFMA.FTZ R2, R192, c[0x0][0x2d0], -R189 ;  /* 0x0000b400c0027a23 */ /* 0x010fe600000108bd */
[--C-:B------:R-:W-:Y:S01]  /*bcb0*/  FFMA.FTZ R192, R211, c[0x0][0x2d0], -R188.reuse ;  /* 0x0000b400d3c07a23 */ /* 0x100fe200000108bc */
[----:B------:R1:W-:Y:S10]  /*bcc0*/  MUFU.EX2 R167, R2 ;  /* 0x0000000200a77308 */ /* 0x0003f40000000800 */
[----:B------:R-:W-:Y:S01]  /*bcd0*/  MUFU.EX2 R192, R192 ;  /* 0x000000c000c07308 */ /* 0x000fe20000000800 */
[----:B-1----:R-:W-:Y:S01]  /*bce0*/  FFMA.FTZ R2, R0, R134, R237 ;  /* 0x0000008600027223 */ /* 0x002fe200000100ed */
[C---:B--2---:R-:W-:Y:S03]  /*bcf0*/  HMMA.16816.F32.BF16 R76, R184.reuse, R136, R76 ;  /* 0x00000088b84c723c */ /* 0x044fe6000004184c */
[--C-:B------:R-:W-:Y:S05]  /*bd00*/  FFMA.FTZ R0, R193, c[0x0][0x2d0], -R189.reuse ;  /* 0x0000b400c1007a23 */ /* 0x100fea00000108bd */
[----:B------:R1:W-:Y:S01]  /*bd10*/  MUFU.EX2 R168, R0 ;  /* 0x0000000000a87308 */ /* 0x0003e20000000800 */
[C---:B------:R-:W-:Y:S01]  /*bd20*/  HMMA.16816.F32.BF16 R80, R184.reuse, R138, R80 ;  /* 0x0000008ab850723c */ /* 0x040fe20000041850 */
[----:B------:R-:W2:Y:S02]  /*bd30*/  LDSM.16.MT88.4 R136, [R234+0x6000] ;  /* 0x00600000ea88783b */ /* 0x000ea40000004200 */
[--C-:B-1----:R-:W-:Y:S06]  /*bd40*/  FFMA.FTZ R0, R209, c[0x0][0x2d0], -R188.reuse ;  /* 0x0000b400d1007a23 */ /* 0x102fec00000108bc */
[----:B------:R1:W-:Y:S01]  /*bd50*/  MUFU.EX2 R164, R0 ;  /* 0x0000000000a47308 */ /* 0x0003e20000000800 */
[C---:B--2---:R-:W-:Y:S08]  /*bd60*/  HMMA.16816.F32.BF16 R84, R184.reuse, R136, R84 ;  /* 0x00000088b854723c */ /* 0x044ff00000041854 */
[C---:B------:R-:W-:Y:S01]  /*bd70*/  HMMA.16816.F32.BF16 R88, R184.reuse, R138, R88 ;  /* 0x0000008ab858723c */ /* 0x040fe20000041858 */
[----:B------:R-:W2:Y:S03]  /*bd80*/  LDSM.16.MT88.4 R136, [R233+0x6000] ;  /* 0x00600000e988783b */ /* 0x000ea60000004200 */
[--C-:B-1----:R-:W-:Y:S04]  /*bd90*/  FFMA.FTZ R0, R208, c[0x0][0x2d0], -R188.reuse ;  /* 0x0000b400d0007a23 */ /* 0x102fe800000108bc */
[----:B------:R1:W-:Y:S04]  /*bda0*/  MUFU.EX2 R163, R0 ;  /* 0x0000000000a37308 */ /* 0x0003e80000000800 */
[--C-:B-1----:R-:W-:Y:S06]  /*bdb0*/  FFMA.FTZ R0, R203, c[0x0][0x2d0], -R188.reuse ;  /* 0x0000b400cb007a23 */ /* 0x102fec00000108bc */
[----:B------:R1:W-:Y:S01]  /*bdc0*/  MUFU.EX2 R148, R0 ;  /* 0x0000000000947308 */ /* 0x0003e20000000800 */
[C---:B--2---:R-:W-:Y:S08]  /*bdd0*/  HMMA.16816.F32.BF16 R92, R184.reuse, R136, R92 ;  /* 0x00000088b85c723c */ /* 0x044ff0000004185c */
[C---:B------:R-:W-:Y:S01]  /*bde0*/  HMMA.16816.F32.BF16 R96, R184.reuse, R138, R96 ;  /* 0x0000008ab860723c */ /* 0x040fe20000041860 */
[----:B------:R-:W2:Y:S03]  /*bdf0*/  LDSM.16.MT88.4 R136, [R231+0x9000] ;  /* 0x00900000e788783b */ /* 0x000ea60000004200 */
[--C-:B-1----:R-:W-:Y:S04]  /*be00*/  FFMA.FTZ R0, R202, c[0x0][0x2d0], -R188.reuse ;  /* 0x0000b400ca007a23 */ /* 0x102fe800000108bc */
[----:B------:R1:W-:Y:S04]  /*be10*/  MUFU.EX2 R149, R0 ;  /* 0x0000000000957308 */ /* 0x0003e80000000800 */
[--C-:B-1----:R-:W-:Y:S01]  /*be20*/  FFMA.FTZ R0, R198, c[0x0][0x2d0], -R189.reuse ;  /* 0x0000b400c6007a23 */ /* 0x102fe200000108bd */
[C---:B--2---:R-:W-:Y:S05]  /*be30*/  HMMA.16816.F32.BF16 R100, R184.reuse, R136, R100 ;  /* 0x00000088b864723c */ /* 0x044fea0000041864 */
[----:B------:R-:W-:Y:S03]  /*be40*/  MUFU.EX2 R198, R159 ;  /* 0x0000009f00c67308 */ /* 0x000fe60000000800 */
[C---:B------:R-:W-:Y:S01]  /*be50*/  HMMA.16816.F32.BF16 R104, R184.reuse, R138, R104 ;  /* 0x0000008ab868723c */ /* 0x040fe20000041868 */
[----:B------:R-:W1:Y:S06]  /*be60*/  LDSM.16.MT88.4 R136, [R232+0x9000] ;  /* 0x00900000e888783b */ /* 0x000e6c0000004200 */
[----:B------:R2:W-:Y:S02]  /*be70*/  MUFU.EX2 R162, R0 ;  /* 0x0000000000a27308 */ /* 0x0005e40000000800 */
[--C-:B--2---:R-:W-:Y:S08]  /*be80*/  FFMA.FTZ R0, R199, c[0x0][0x2d0], -R189.reuse ;  /* 0x0000b400c7007a23 */ /* 0x104ff000000108bd */
[----:B------:R-:W-:Y:S10]  /*be90*/  MUFU.EX2 R199, R158 ;  /* 0x0000009e00c77308 */ /* 0x000ff40000000800 */
[----:B------:R2:W3:Y:S01]  /*bea0*/  MUFU.EX2 R134, R0 ;  /* 0x0000000000867308 */ /* 0x0004e20000000800 */
[C---:B-1----:R-:W-:Y:S08]  /*beb0*/  HMMA.16816.F32.BF16 R108, R184.reuse, R136, R108 ;  /* 0x00000088b86c723c */ /* 0x042ff0000004186c */
[C---:B------:R-:W-:Y:S01]  /*bec0*/  HMMA.16816.F32.BF16 R112, R184.reuse, R138, R112 ;  /* 0x0000008ab870723c */ /* 0x040fe20000041870 */
[----:B------:R-:W1:Y:S03]  /*bed0*/  LDSM.16.MT88.4 R136, [R234+0x9000] ;  /* 0x00900000ea88783b */ /* 0x000e660000004200 */
[--C-:B--2---:R-:W-:Y:S01]  /*bee0*/  FFMA.FTZ R0, R200, c[0x0][0x2d0], -R189.reuse ;  /* 0x0000b400c8007a23 */ /* 0x104fe200000108bd */
[----:B---3--:R-:W-:Y:S01]  /*bef0*/  MOV R220, R134 ;  /* 0x0000008600dc7202 */ /* 0x008fe20000000f00 */
[----:B------:R-:W-:Y:S01]  /*bf00*/  MUFU.EX2 R200, R157 ;  /* 0x0000009d00c87308 */ /* 0x000fe20000000800 */
[----:B------:R-:W-:Y:S09]  /*bf10*/  FFMA.FTZ R134, R219, c[0x0][0x2d0], -R188 ;  /* 0x0000b400db867a23 */ /* 0x000ff200000108bc */
[----:B------:R2:W-:Y:S10]  /*bf20*/  MUFU.EX2 R238, R0 ;  /* 0x0000000000ee7308 */ /* 0x0005f40000000800 */
[----:B------:R3:W-:Y:S01]  /*bf30*/  MUFU.EX2 R211, R134 ;  /* 0x0000008600d37308 */ /* 0x0007e20000000800 */
[C---:B-1----:R-:W-:Y:S08]  /*bf40*/  HMMA.16816.F32.BF16 R116, R184.reuse, R136, R116 ;  /* 0x00000088b874723c */ /* 0x042ff00000041874 */
[C---:B------:R-:W-:Y:S01]  /*bf50*/  HMMA.16816.F32.BF16 R120, R184.reuse, R138, R120 ;  /* 0x0000008ab878723c */ /* 0x040fe20000041878 */
[----:B------:R-:W1:Y:S03]  /*bf60*/  LDSM.16.MT88.4 R136, [R233+0x9000] ;  /* 0x00900000e988783b */ /* 0x000e660000004200 */
[--C-:B--2---:R-:W-:Y:S02]  /*bf70*/  FFMA.FTZ R0, R201, c[0x0][0x2d0], -R189.reuse ;  /* 0x0000b400c9007a23 */ /* 0x104fe400000108bd */
[----:B------:R2:W-:Y:S01]  /*bf80*/  MUFU.EX2 R201, R156 ;  /* 0x0000009c00c97308 */ /* 0x0005e20000000800 */
[--C-:B---3--:R-:W-:Y:S09]  /*bf90*/  FFMA.FTZ R134, R227, c[0x0][0x2d0], -R189.reuse ;  /* 0x0000b400e3867a23 */ /* 0x108ff200000108bd */
[----:B------:R3:W-:Y:S10]  /*bfa0*/  MUFU.EX2 R237, R0 ;  /* 0x0000000000ed7308 */ /* 0x0007f40000000800 */
[----:B------:R-:W-:Y:S01]  /*bfb0*/  MUFU.EX2 R134, R134 ;  /* 0x0000008600867308 */ /* 0x000fe20000000800 */
[----:B--2---:R-:W-:Y:S01]  /*bfc0*/  LDSM.16.MT88.4 R156, [R233+0x2000] ;  /* 0x00200000e99c783b */ /* 0x004fe20000004200 */
[----:B---3--:R-:W-:Y:S01]  /*bfd0*/  FADD.FTZ R0, R244, R2 ;  /* 0x00000002f4007221 */ /* 0x008fe20000010000 */
[C---:B-1----:R-:W-:Y:S03]  /*bfe0*/  HMMA.16816.F32.BF16 R124, R184.reuse, R136, R124 ;  /* 0x00000088b87c723c */ /* 0x042fe6000004187c */
[----:B------:R-:W-:Y:S01]  /*bff0*/  MOV R244, R149 ;  /* 0x0000009500f47202 */ /* 0x000fe20000000f00 */
[----:B------:R-:W-:Y:S02]  /*c000*/  FADD.FTZ R154, R248, R0 ;  /* 0x00000000f89a7221 */ /* 0x000fe40000010000 */
[--C-:B------:R-:W-:Y:S01]  /*c010*/  FFMA.FTZ R2, R221, c[0x0][0x2d0], -R188.reuse ;  /* 0x0000b400dd027a23 */ /* 0x100fe200000108bc */
[----:B------:R-:W-:Y:S01]  /*c020*/  F2FP.BF16.PACK_AB R136, R165, R155 ;  /* 0x0000009ba588723e */ /* 0x000fe200000010ff */
[----:B------:R-:W-:Y:S02]  /*c030*/  HMMA.16816.F32.BF16 R128, R184, R138, R128 ;  /* 0x0000008ab880723c */ /* 0x000fe40000041880 */
[----:B------:R1:W-:Y:S02]  /*c040*/  MUFU.EX2 R209, R2 ;  /* 0x0000000200d17308 */ /* 0x0003e40000000800 */
[----:B------:R-:W-:Y:S01]  /*c050*/  F2FP.BF16.PACK_AB R137, R161, R160 ;  /* 0x000000a0a189723e */ /* 0x000fe200000010ff */
[----:B------:R-:W-:Y:S01]  /*c060*/  FFMA.FTZ R188, R210, c[0x0][0x2d0], -R188 ;  /* 0x0000b400d2bc7a23 */ /* 0x000fe200000108bc */
[----:B------:R-:W-:Y:S01]  /*c070*/  MOV R221, R148 ;  /* 0x0000009400dd7202 */ /* 0x000fe20000000f00 */
[--C-:B------:R-:W-:Y:S01]  /*c080*/  FFMA.FTZ R0, R204, c[0x0][0x2d0], -R189.reuse ;  /* 0x0000b400cc007a23 */ /* 0x100fe200000108bd */
[----:B------:R-:W-:Y:S01]  /*c090*/  F2FP.BF16.PACK_AB R138, R169, R166 ;  /* 0x000000a6a98a723e */ /* 0x000fe200000010ff */
[----:B------:R-:W-:Y:S03]  /*c0a0*/  LDSM.16.MT88.4 R148, [R234+0x1000] ;  /* 0x00100000ea94783b */ /* 0x000fe60000004200 */
[----:B------:R-:W-:Y:S01]  /*c0b0*/  F2FP.BF16.PACK_AB R139, R168, R167 ;  /* 0x000000a7a88b723e */ /* 0x000fe200000010ff */
[----:B------:R2:W-:Y:S01]  /*c0c0*/  MUFU.EX2 R210, R152 ;  /* 0x0000009800d27308 */ /* 0x0005e20000000800 */
[----:B------:R-:W-:Y:S05]  /*c0d0*/  F2FP.BF16.PACK_AB R184, R191, R190 ;  /* 0x000000bebfb8723e */ /* 0x000fea00000010ff */
[C---:B------:R-:W-:Y:S04]  /*c0e0*/  HMMA.16816.F32.BF16 R4, R136.reuse, R140, R4 ;  /* 0x0000008c8804723c */ /* 0x040fe80000041804 */
[----:B------:R-:W3:Y:S01]  /*c0f0*/  MUFU.EX2 R193, R188 ;  /* 0x000000bc00c17308 */ /* 0x000ee20000000800 */
[----:B-1----:R-:W-:Y:S03]  /*c100*/  FADD.FTZ R2, R250, R154 ;  /* 0x0000009afa027221 */ /* 0x002fe60000010000 */
[C---:B------:R-:W-:Y:S01]  /*c110*/  HMMA.16816.F32.BF16 R8, R136.reuse, R142, R8 ;  /* 0x0000008e8808723c */ /* 0x040fe20000041808 */
[----:B------:R-:W1:Y:S03]  /*c120*/  LDSM.16.MT88.4 R140, [R234+0x800] ;  /* 0x00080000ea8c783b */ /* 0x000e660000004200 */
[----:B------:R-:W-:Y:S02]  /*c130*/  FADD.FTZ R160, R160, R2 ;  /* 0x00000002a0a07221 */ /* 0x000fe40000010000 */
[--C-:B------:R-:W-:Y:S01]  /*c140*/  FFMA.FTZ R2, R236, c[0x0][0x2d0], -R189.reuse ;  /* 0x0000b400ec027a23 */ /* 0x100fe200000108bd */
[----:B------:R4:W5:Y:S01]  /*c150*/  MUFU.EX2 R208, R0 ;  /* 0x0000000000d07308 */ /* 0x0009620000000800 */
[C---:B------:R-:W-:Y:S01]  /*c160*/  HMMA.16816.F32.BF16 R12, R136.reuse, R144, R12 ;  /* 0x00000090880c723c */ /* 0x040fe2000004180c */
[----:B--2---:R-:W-:Y:S03]  /*c170*/  LDSM.16.MT88.4 R152, [R234+0x1800] ;  /* 0x00180000ea98783b */ /* 0x004fe60000004200 */
[----:B------:R-:W-:Y:S04]  /*c180*/  FADD.FTZ R160, R161, R160 ;  /* 0x000000a0a1a07221 */ /* 0x000fe80000010000 */
[C---:B------:R-:W-:Y:S01]  /*c190*/  HMMA.16816.F32.BF16 R16, R136.reuse, R146, R16 ;  /* 0x000000928810723c */ /* 0x040fe20000041810 */
[----:B------:R2:W-:Y:S01]  /*c1a0*/  MUFU.EX2 R188, R2 ;  /* 0x0000000200bc7308 */ /* 0x0005e20000000800 */
[----:B------:R-:W5:Y:S02]  /*c1b0*/  LDSM.16.MT88.4 R144, [R233+0x800] ;  /* 0x00080000e990783b */ /* 0x000f640000004200 */
[----:B---3--:R-:W-:Y:S01]  /*c1c0*/  F2FP.BF16.PACK_AB R186, R193, R192 ;  /* 0x000000c0c1ba723e */ /* 0x008fe200000010ff */
[--C-:B----4-:R-:W-:Y:S06]  /*c1d0*/  FFMA.FTZ R0, R205, c[0x0][0x2d0], -R189.reuse ;  /* 0x0000b400cd007a23 */ /* 0x110fec00000108bd */
[----:B------:R3:W4:Y:S01]  /*c1e0*/  MUFU.EX2 R204, R0 ;  /* 0x0000000000cc7308 */ /* 0x0007220000000800 */
[C---:B-1----:R-:W-:Y:S03]  /*c1f0*/  HMMA.16816.F32.BF16 R20, R136.reuse, R140, R20 ;  /* 0x0000008c8814723c */ /* 0x042fe60000041814 */
[----:B--2---:R-:W-:Y:S04]  /*c200*/  FADD.FTZ R2, R167, R160 ;  /* 0x000000a0a7027221 */ /* 0x004fe80000010000 */
[----:B------:R-:W-:Y:S01]  /*c210*/  FADD.FTZ R2, R168, R2 ;  /* 0x00000002a8027221 */ /* 0x000fe20000010000 */
[C---:B------:R-:W-:Y:S01]  /*c220*/  HMMA.16816.F32.BF16 R24, R136.reuse, R142, R24 ;  /* 0x0000008e8818723c */ /* 0x040fe20000041818 */
[----:B------:R-:W1:Y:S03]  /*c230*/  LDSM.16.MT88.4 R140, [R231+0x3800] ;  /* 0x00380000e78c783b */ /* 0x000e660000004200 */
[----:B------:R-:W-:Y:S04]  /*c240*/  FADD.FTZ R2, R162, R2 ;  /* 0x00000002a2027221 */ /* 0x000fe80000010000 */
[----:B------:R-:W-:Y:S01]  /*c250*/  FADD.FTZ R2, R220, R2 ;  /* 0x00000002dc027221 */ /* 0x000fe20000010000 */
[C---:B-----5:R-:W-:Y:S03]  /*c260*/  HMMA.16816.F32.BF16 R28, R136.reuse, R144, R28 ;  /* 0x00000090881c723c */ /* 0x060fe6000004181c */
[--C-:B---3--:R-:W-:Y:S02]  /*c270*/  FFMA.FTZ R0, R206, c[0x0][0x2d0], -R189.reuse ;  /* 0x0000b400ce007a23 */ /* 0x108fe400000108bd */
[----:B------:R-:W-:Y:S02]  /*c280*/  FADD.FTZ R2, R238, R2 ;  /* 0x00000002ee027221 */ /* 0x000fe40000010000 */
[----:B------:R2:W3:Y:S01]  /*c290*/  MUFU.EX2 R203, R0 ;  /* 0x0000000000cb7308 */ /* 0x0004e20000000800 */
[C---:B------:R-:W-:Y:S01]  /*c2a0*/  HMMA.16816.F32.BF16 R32, R136.reuse, R146, R32 ;  /* 0x000000928820723c */ /* 0x040fe20000041820 */
[----:B------:R-:W5:Y:S03]  /*c2b0*/  LDSM.16.MT88.4 R144, [R232+0x3800] ;  /* 0x00380000e890783b */ /* 0x000f660000004200 */
[----:B------:R-:W-:Y:S04]  /*c2c0*/  FADD.FTZ R2, R237, R2 ;  /* 0x00000002ed027221 */ /* 0x000fe80000010000 */
[----:B------:R-:W-:Y:S04]  /*c2d0*/  FADD.FTZ R2, R208, R2 ;  /* 0x00000002d0027221 */ /* 0x000fe80000010000 */
[----:B----4-:R-:W-:Y:S02]  /*c2e0*/  FADD.FTZ R2, R204, R2 ;  /* 0x00000002cc027221 */ /* 0x010fe40000010000 */
[--C-:B--2---:R-:W-:Y:S01]  /*c2f0*/  FFMA.FTZ R0, R207, c[0x0][0x2d0], -R189.reuse ;  /* 0x0000b400cf007a23 */ /* 0x104fe200000108bd */
[C---:B-1----:R-:W-:Y:S03]  /*c300*/  HMMA.16816.F32.BF16 R36, R136.reuse, R140, R36 ;  /* 0x0000008c8824723c */ /* 0x042fe60000041824 */
[----:B------:R1:W2:Y:S01]  /*c310*/  MUFU.EX2 R202, R0 ;  /* 0x0000000000ca7308 */ /* 0x0002a20000000800 */
[----:B---3--:R-:W-:Y:S04]  /*c320*/  FADD.FTZ R2, R203, R2 ;  /* 0x00000002cb027221 */ /* 0x008fe80000010000 */
[C---:B------:R-:W-:Y:S01]  /*c330*/  HMMA.16816.F32.BF16 R40, R136.reuse, R142, R40 ;  /* 0x0000008e8828723c */ /* 0x040fe20000041828 */
[----:B------:R-:W3:Y:S07]  /*c340*/  LDSM.16.MT88.4 R140, [R234+0x3800] ;  /* 0x00380000ea8c783b */ /* 0x000eee0000004200 */
[C---:B-----5:R-:W-:Y:S08]  /*c350*/  HMMA.16816.F32.BF16 R44, R136.reuse, R144, R44 ;  /* 0x00000090882c723c */ /* 0x060ff0000004182c */
[C---:B------:R-:W-:Y:S01]  /*c360*/  HMMA.16816.F32.BF16 R48, R136.reuse, R146, R48 ;  /* 0x000000928830723c */ /* 0x040fe20000041830 */
[----:B------:R-:W4:Y:S03]  /*c370*/  LDSM.16.MT88.4 R144, [R233+0x3800] ;  /* 0x00380000e990783b */ /* 0x000f260000004200 */
[--C-:B-1----:R-:W-:Y:S02]  /*c380*/  FFMA.FTZ R0, R222, c[0x0][0x2d0], -R189.reuse ;  /* 0x0000b400de007a23 */ /* 0x102fe400000108bd */
[----:B--2---:R-:W-:Y:S02]  /*c390*/  FADD.FTZ R2, R202, R2 ;  /* 0x00000002ca027221 */ /* 0x004fe40000010000 */
[----:B------:R1:W2:Y:S01]  /*c3a0*/  MUFU.EX2 R197, R0 ;  /* 0x0000000000c57308 */ /* 0x0002a20000000800 */
[C---:B---3--:R-:W-:Y:S08]  /*c3b0*/  HMMA.16816.F32.BF16 R52, R136.reuse, R140, R52 ;  /* 0x0000008c8834723c */ /* 0x048ff00000041834 */
[C---:B------:R-:W-:Y:S01]  /*c3c0*/  HMMA.16816.F32.BF16 R56, R136.reuse, R142, R56 ;  /* 0x0000008e8838723c */ /* 0x040fe20000041838 */
[----:B------:R-:W3:Y:S03]  /*c3d0*/  LDSM.16.MT88.4 R140, [R231+0x6800] ;  /* 0x00680000e78c783b */ /* 0x000ee60000004200 */
[--C-:B-1----:R-:W-:Y:S02]  /*c3e0*/  FFMA.FTZ R0, R223, c[0x0][0x2d0], -R189.reuse ;  /* 0x0000b400df007a23 */ /* 0x102fe400000108bd */
[----:B--2---:R-:W-:Y:S02]  /*c3f0*/  FADD.FTZ R2, R197, R2 ;  /* 0x00000002c5027221 */ /* 0x004fe40000010000 */
[----:B------:R1:W2:Y:S01]  /*c400*/  MUFU.EX2 R196, R0 ;  /* 0x0000000000c47308 */ /* 0x0002a20000000800 */
[C---:B----4-:R-:W-:Y:S08]  /*c410*/  HMMA.16816.F32.BF16 R60, R136.reuse, R144, R60 ;  /* 0x00000090883c723c */ /* 0x050ff0000004183c */
[C---:B------:R-:W-:Y:S01]  /*c420*/  HMMA.16816.F32.BF16 R64, R136.reuse, R146, R64 ;  /* 0x000000928840723c */ /* 0x040fe20000041840 */
[----:B------:R-:W4:Y:S03]  /*c430*/  LDSM.16.MT88.4 R144, [R232+0x6800] ;  /* 0x00680000e890783b */ /* 0x000f260000004200 */
[--C-:B-1----:R-:W-:Y:S02]  /*c440*/  FFMA.FTZ R0, R224, c[0x0][0x2d0], -R189.reuse ;  /* 0x0000b400e0007a23 */ /* 0x102fe400000108bd */
[----:B--2---:R-:W-:Y:S02]  /*c450*/  FADD.FTZ R2, R196, R2 ;  /* 0x00000002c4027221 */ /* 0x004fe40000010000 */
[----:B------:R1:W2:Y:S01]  /*c460*/  MUFU.EX2 R195, R0 ;  /* 0x0000000000c37308 */ /* 0x0002a20000000800 */
[C---:B---3--:R-:W-:Y:S08]  /*c470*/  HMMA.16816.F32.BF16 R68, R136.reuse, R140, R68 ;  /* 0x0000008c8844723c */ /* 0x048ff00000041844 */
[C---:B------:R-:W-:Y:S01]  /*c480*/  HMMA.16816.F32.BF16 R72, R136.reuse, R142, R72 ;  /* 0x0000008e8848723c */ /* 0x040fe20000041848 */
[----:B------:R-:W3:Y:S07]  /*c490*/  LDSM.16.MT88.4 R140, [R234+0x6800] ;  /* 0x00680000ea8c783b */ /* 0x000eee0000004200 */
[C---:B----4-:R-:W-:Y:S04]  /*c4a0*/  HMMA.16816.F32.BF16 R76, R136.reuse, R144, R76 ;  /* 0x00000090884c723c */ /* 0x050fe8000004184c */
[----:B-1----:R-:W-:Y:S02]  /*c4b0*/  FFMA.FTZ R0, R225, c[0x0][0x2d0], -R189 ;  /* 0x0000b400e1007a23 */ /* 0x002fe400000108bd */
[----:B--2---:R-:W-:Y:S02]  /*c4c0*/  FADD.FTZ R2, R195, R2 ;  /* 0x00000002c3027221 */ /* 0x004fe40000010000 */
[----:B------:R1:W-:Y:S01]  /*c4d0*/  MUFU.EX2 R194, R0 ;  /* 0x0000000000c27308 */ /* 0x0003e20000000800 */
[C---:B------:R-:W-:Y:S01]  /*c4e0*/  HMMA.16816.F32.BF16 R80, R136.reuse, R146, R80 ;  /* 0x000000928850723c */ /* 0x040fe20000041850 */
[----:B------:R-:W2:Y:S02]  /*c4f0*/  LDSM.16.MT88.4 R144, [R233+0x6800] ;  /* 0x00680000e990783b */ /* 0x000ea40000004200 */
[----:B-1----:R-:W-:Y:S05]  /*c500*/  FADD.FTZ R0, R165, R133 ;  /* 0x00000085a5007221 */ /* 0x002fea0000010000 */
[C---:B---3--:R-:W-:Y:S04]  /*c510*/  HMMA.16816.F32.BF16 R84, R136.reuse, R140, R84 ;  /* 0x0000008c8854723c */ /* 0x048fe80000041854 */
[----:B------:R-:W-:Y:S02]  /*c520*/  FADD.FTZ R0, R166, R0 ;  /* 0x00000000a6007221 */ /* 0x000fe40000010000 */
[--C-:B------:R-:W-:Y:S02]  /*c530*/  FFMA.FTZ R133, R235, c[0x0][0x2d0], -R189.reuse ;  /* 0x0000b400eb857a23 */ /* 0x100fe400000108bd */
[----:B------:R-:W-:Y:S01]  /*c540*/  FADD.FTZ R0, R169, R0 ;  /* 0x00000000a9007221 */ /* 0x000fe20000010000 */
[C---:B------:R-:W-:Y:S01]  /*c550*/  HMMA.16816.F32.BF16 R88, R136.reuse, R142, R88 ;  /* 0x0000008e8858723c */ /* 0x040fe20000041858 */
[----:B------:R-:W1:Y:S02]  /*c560*/  LDSM.16.MT88.4 R140, [R231+0x9800] ;  /* 0x00980000e78c783b */ /* 0x000e640000004200 */
[----:B------:R-:W3:Y:S01]  /*c570*/  MUFU.EX2 R133, R133 ;  /* 0x0000008500857308 */ /* 0x000ee20000000800 */
[----:B------:R-:W-:Y:S02]  /*c580*/  FADD.FTZ R0, R164, R0 ;  /* 0x00000000a4007221 */ /* 0x000fe40000010000 */
[----:B------:R-:W-:Y:S02]  /*c590*/  FFMA.FTZ R189, R226, c[0x0][0x2d0], -R189 ;  /* 0x0000b400e2bd7a23 */ /* 0x000fe400000108bd */
[----:B------:R-:W-:Y:S01]  /*c5a0*/  FADD.FTZ R0, R163, R0 ;  /* 0x00000000a3007221 */ /* 0x000fe20000010000 */
[C---:B--2---:R-:W-:Y:S03]  /*c5b0*/  HMMA.16816.F32.BF16 R92, R136.reuse, R144, R92 ;  /* 0x00000090885c723c */ /* 0x044fe6000004185c */
[----:B------:R-:W-:Y:S01]  /*c5c0*/  FADD.FTZ R0, R221, R0 ;  /* 0x00000000dd007221 */ /* 0x000fe20000010000 */
[----:B------:R-:W2:Y:S03]  /*c5d0*/  MUFU.EX2 R189, R189 ;  /* 0x000000bd00bd7308 */ /* 0x000ea60000000800 */
[----:B------:R-:W-:Y:S01]  /*c5e0*/  FADD.FTZ R0, R244, R0 ;  /* 0x00000000f4007221 */ /* 0x000fe20000010000 */
[C---:B------:R-:W-:Y:S01]  /*c5f0*/  HMMA.16816.F32.BF16 R96, R136.reuse, R146, R96 ;  /* 0x000000928860723c */ /* 0x040fe20000041860 */
[----:B------:R-:W4:Y:S03]  /*c600*/  LDSM.16.MT88.4 R144, [R232+0x9800] ;  /* 0x00980000e890783b */ /* 0x000f260000004200 */
[----:B------:R-:W-:Y:S04]  /*c610*/  FADD.FTZ R0, R209, R0 ;  /* 0x00000000d1007221 */ /* 0x000fe80000010000 */
[----:B------:R-:W-:Y:S01]  /*c620*/  FADD.FTZ R0, R210, R0 ;  /* 0x00000000d2007221 */ /* 0x000fe20000010000 */
[----:B---3--:R-:W-:Y:S03]  /*c630*/  F2FP.BF16.PACK_AB R185, R133, R188 ;  /* 0x000000bc85b9723e */ /* 0x008fe600000010ff */
[----:B------:R-:W-:Y:S04]  /*c640*/  FADD.FTZ R0, R211, R0 ;  /* 0x00000000d3007221 */ /* 0x000fe80000010000 */
[----:B------:R-:W-:Y:S01]  /*c650*/  FADD.FTZ R0, R212, R0 ;  /* 0x00000000d4007221 */ /* 0x000fe20000010000 */
[----:B--2---:R-:W-:Y:S03]  /*c660*/  F2FP.BF16.PACK_AB R187, R189, R134 ;  /* 0x00000086bdbb723e */ /* 0x004fe600000010ff */
[----:B------:R-:W-:Y:S01]  /*c670*/  FADD.FTZ R0, R200, R0 ;  /* 0x00000000c8007221 */ /* 0x000fe20000010000 */
[C---:B-1----:R-:W-:Y:S03]  /*c680*/  HMMA.16816.F32.BF16 R100, R136.reuse, R140, R100 ;  /* 0x0000008c8864723c */ /* 0x042fe60000041864 */
[----:B------:R-:W-:Y:S04]  /*c690*/  FADD.FTZ R0, R201, R0 ;  /* 0x00000000c9007221 */ /* 0x000fe80000010000 */
[----:B------:R-:W-:Y:S01]  /*c6a0*/  FADD.FTZ R0, R199, R0 ;  /* 0x00000000c7007221 */ /* 0x000fe20000010000 */
[C---:B------:R-:W-:Y:S01]  /*c6b0*/  HMMA.16816.F32.BF16 R104, R136.reuse, R142, R104 ;  /* 0x0000008e8868723c */ /* 0x040fe20000041868 */
[----:B------:R-:W1:Y:S03]  /*c6c0*/  LDSM.16.MT88.4 R140, [R234+0x9800] ;  /* 0x00980000ea8c783b */ /* 0x000e660000004200 */
[----:B------:R-:W-:Y:S04]  /*c6d0*/  FADD.FTZ R0, R198, R0 ;  /* 0x00000000c6007221 */ /* 0x000fe80000010000 */
[C---:B----4-:R-:W-:Y:S08]  /*c6e0*/  HMMA.16816.F32.BF16 R108, R136.reuse, R144, R108 ;  /* 0x00000090886c723c */ /* 0x050ff0000004186c */
        /* <DEDUP_REMOVED lines=9> */
[----:B------:R-:W-:Y:S01]  /*c780*/  F2FP.BF16.PACK_AB R138, R244, R221 ;  /* 0x000000ddf48a723e */ /* 0x000fe200000010ff */
[----:B------:R-:W-:Y:S02]  /*c790*/  LDSM.16.MT88.4 R164, [R233+0x2800] ;  /* 0x00280000e9a4783b */ /* 0x000fe40000004200 */
[----:B------:R-:W-:Y:S02]  /*c7a0*/  F2FP.BF16.PACK_AB R137, R220, R162 ;  /* 0x000000a2dc89723e */ /* 0x000fe400000010ff */
[----:B------:R-:W-:Y:S07]  /*c7b0*/  F2FP.BF16.PACK_AB R139, R237, R238 ;  /* 0x000000eeed8b723e */ /* 0x000fee00000010ff */
[C---:B-1----:R-:W-:Y:S08]  /*c7c0*/  HMMA.16816.F32.BF16 R4, R136.reuse, R140, R4 ;  /* 0x0000008c8804723c */ /* 0x042ff00000041804 */
[C---:B------:R-:W-:Y:S01]  /*c7d0*/  HMMA.16816.F32.BF16 R8, R136.reuse, R142, R8 ;  /* 0x0000008e8808723c */ /* 0x040fe20000041808 */
[----:B------:R-:W1:Y:S07]  /*c7e0*/  LDSM.16.MT88.4 R140, [R233+0x1000] ;  /* 0x00100000e98c783b */ /* 0x000e6e0000004200 */
[C---:B--2---:R-:W-:Y:S08]  /*c7f0*/  HMMA.16816.F32.BF16 R12, R136.reuse, R144, R12 ;  /* 0x00000090880c723c */ /* 0x044ff0000004180c */
[C---:B------:R-:W-:Y:S01]  /*c800*/  HMMA.16816.F32.BF16 R16, R136.reuse, R146, R16 ;  /* 0x000000928810723c */ /* 0x040fe20000041810 */
[----:B------:R-:W2:Y:S07]  /*c810*/  LDSM.16.MT88.4 R144, [R231+0x4000] ;  /* 0x00400000e790783b */ /* 0x000eae0000004200 */
[C---:B------:R-:W-:Y:S08]  /*c820*/  HMMA.16816.F32.BF16 R20, R136.reuse, R148, R20 ;  /* 0x000000948814723c */ /* 0x040ff00000041814 */
        /* <DEDUP_REMOVED lines=39> */
[----:B------:R-:W-:Y:S01]  /*caa0*/  HMMA.16816.F32.BF16 R128, R136, R142, R128 ;  /* 0x0000008e8880723c */ /* 0x000fe20000041880 */
[----:B------:R-:W1:Y:S06]  /*cab0*/  LDSM.16.MT88.4 R140, [R233+0x1800] ;  /* 0x00180000e98c783b */ /* 0x000e6c0000004200 */
[----:B------:R-:W-:Y:S02]  /*cac0*/  F2FP.BF16.PACK_AB R136, R210, R209 ;  /* 0x000000d1d288723e */ /* 0x000fe400000010ff */
[----:B------:R-:W-:Y:S03]  /*cad0*/  F2FP.BF16.PACK_AB R138, R212, R211 ;  /* 0x000000d3d48a723e */ /* 0x000fe600000010ff */
[----:B------:R-:W-:Y:S02]  /*cae0*/  F2FP.BF16.PACK_AB R137, R204, R208 ;  /* 0x000000d0cc89723e */ /* 0x000fe400000010ff */
[----:B------:R-:W-:Y:S07]  /*caf0*/  F2FP.BF16.PACK_AB R139, R202, R203 ;  /* 0x000000cbca8b723e */ /* 0x000fee00000010ff */
        /* <DEDUP_REMOVED lines=46> */
[----:B------:R-:W-:Y:S01]  /*cde0*/  HMMA.16816.F32.BF16 R128, R136, R142, R128 ;  /* 0x0000008e8880723c */ /* 0x000fe20000041880 */
[----:B------:R-:W1:Y:S06]  /*cdf0*/  LDSM.16.MT88.4 R140, [R231+0x5000] ;  /* 0x00500000e78c783b */ /* 0x000e6c0000004200 */
[----:B------:R-:W-:Y:S02]  /*ce00*/  F2FP.BF16.PACK_AB R136, R201, R200 ;  /* 0x000000c8c988723e */ /* 0x000fe400000010ff */
[----:B------:R-:W-:Y:S03]  /*ce10*/  F2FP.BF16.PACK_AB R138, R198, R199 ;  /* 0x000000c7c68a723e */ /* 0x000fe600000010ff */
[----:B------:R-:W-:Y:S02]  /*ce20*/  F2FP.BF16.PACK_AB R137, R196, R197 ;  /* 0x000000c5c489723e */ /* 0x000fe400000010ff */
[C---:B------:R-:W-:Y:S07]  /*ce30*/  F2FP.BF16.PACK_AB R139, R194.reuse, R195 ;  /* 0x000000c3c28b723e */ /* 0x040fee00000010ff */
        /* <DEDUP_REMOVED lines=40> */
[C---:B------:R-:W-:Y:S08]  /*d0c0*/  HMMA.16816.F32.BF16 R112, R136.reuse, R154, R112 ;  /* 0x0000009a8870723c */ /* 0x040ff00000041870 */
[C---:B----4-:R-:W-:Y:S08]  /*d0d0*/  HMMA.16816.F32.BF16 R116, R136.reuse, R156, R116 ;  /* 0x0000009c8874723c */ /* 0x050ff00000041874 */
[C---:B------:R-:W-:Y:S01]  /*d0e0*/  HMMA.16816.F32.BF16 R120, R136.reuse, R158, R120 ;  /* 0x0000009e8878723c */ /* 0x040fe20000041878 */
[----:B------:R-:W3:Y:S07]  /*d0f0*/  LDSM.16.MT88.4 R156, [R234+0x2800] ;  /* 0x00280000ea9c783b */ /* 0x000eee0000004200 */
[C---:B--2---:R-:W-:Y:S08]  /*d100*/  HMMA.16816.F32.BF16 R124, R136.reuse, R144, R124 ;  /* 0x00000090887c723c */ /* 0x044ff0000004187c */
[----:B------:R-:W-:Y:S08]  /*d110*/  HMMA.16816.F32.BF16 R128, R136, R146, R128 ;  /* 0x000000928880723c */ /* 0x000ff00000041880 */
[C---:B-1----:R-:W-:Y:S01]  /*d120*/  HMMA.16816.F32.BF16 R136, R184.reuse, R140, R4 ;  /* 0x0000008cb888723c */ /* 0x042fe20000041804 */
[----:B------:R-:W1:Y:S07]  /*d130*/  LDSM.16.MT88.4 R4, [R234+0x5800] ;  /* 0x00580000ea04783b */ /* 0x000e6e0000004200 */
[C---:B------:R-:W-:Y:S01]  /*d140*/  HMMA.16816.F32.BF16 R140, R184.reuse, R142, R8 ;  /* 0x0000008eb88c723c */ /* 0x040fe20000041808 */
[----:B------:R-:W2:Y:S07]  /*d150*/  LDSM.16.MT88.4 R8, [R233+0x5800] ;  /* 0x00580000e908783b */ /* 0x000eae0000004200 */
[C---:B------:R-:W-:Y:S01]  /*d160*/  HMMA.16816.F32.BF16 R144, R184.reuse, R148, R12 ;  /* 0x00000094b890723c */ /* 0x040fe2000004180c */
[----:B------:R-:W4:Y:S07]  /*d170*/  LDSM.16.MT88.4 R12, [R231+0x8800] ;  /* 0x00880000e70c783b */ /* 0x000f2e0000004200 */
[C---:B------:R-:W-:Y:S01]  /*d180*/  HMMA.16816.F32.BF16 R148, R184.reuse, R150, R16 ;  /* 0x00000096b894723c */ /* 0x040fe20000041810 */
[----:B------:R-:W5:Y:S07]  /*d190*/  LDSM.16.MT88.4 R16, [R232+0x8800] ;  /* 0x00880000e810783b */ /* 0x000f6e0000004200 */
[C---:B---3--:R-:W-:Y:S01]  /*d1a0*/  HMMA.16816.F32.BF16 R152, R184.reuse, R156, R20 ;  /* 0x0000009cb898723c */ /* 0x048fe20000041814 */
[----:B------:R-:W3:Y:S07]  /*d1b0*/  LDSM.16.MT88.4 R20, [R234+0x8800] ;  /* 0x00880000ea14783b */ /* 0x000eee0000004200 */
        /* <DEDUP_REMOVED lines=17> */
[C---:B-----5:R-:W-:Y:S01]  /*d2d0*/  HMMA.16816.F32.BF16 R76, R184.reuse, R16, R76 ;  /* 0x00000010b84c723c */ /* 0x060fe2000004184c */
[----:B------:R-:W5:Y:S07]  /*d2e0*/  LDL R16, [R1+0x14] ;  /* 0x0000140001107983 */ /* 0x000f6e0000100800 */
[C---:B------:R-:W-:Y:S08]  /*d2f0*/  HMMA.16816.F32.BF16 R80, R184.reuse, R18, R80 ;  /* 0x00000012b850723c */ /* 0x040ff00000041850 */
[C---:B---3--:R-:W-:Y:S08]  /*d300*/  HMMA.16816.F32.BF16 R84, R184.reuse, R20, R84 ;  /* 0x00000014b854723c */ /* 0x048ff00000041854 */
[C---:B------:R-:W-:Y:S08]  /*d310*/  HMMA.16816.F32.BF16 R88, R184.reuse, R22, R88 ;  /* 0x00000016b858723c */ /* 0x040ff00000041858 */
[C---:B------:R-:W-:Y:S08]  /*d320*/  HMMA.16816.F32.BF16 R92, R184.reuse, R24, R92 ;  /* 0x00000018b85c723c */ /* 0x040ff0000004185c */
[C---:B------:R-:W-:Y:S08]  /*d330*/  HMMA.16816.F32.BF16 R96, R184.reuse, R26, R96 ;  /* 0x0000001ab860723c */ /* 0x040ff00000041860 */
[C---:B-1----:R-:W-:Y:S08]  /*d340*/  HMMA.16816.F32.BF16 R100, R184.reuse, R4, R100 ;  /* 0x00000004b864723c */ /* 0x042ff00000041864 */
[C---:B------:R-:W-:Y:S01]  /*d350*/  HMMA.16816.F32.BF16 R104, R184.reuse, R6, R104 ;  /* 0x00000006b868723c */ /* 0x040fe20000041868 */
[----:B------:R-:W1:Y:S07]  /*d360*/  LDSM.16.MT88.4 R4, [R233+0xb800] ;  /* 0x00b80000e904783b */ /* 0x000e6e0000004200 */
[C---:B--2---:R-:W-:Y:S08]  /*d370*/  HMMA.16816.F32.BF16 R108, R184.reuse, R8, R108 ;  /* 0x00000008b86c723c */ /* 0x044ff0000004186c */
[C---:B------:R-:W-:Y:S08]  /*d380*/  HMMA.16816.F32.BF16 R112, R184.reuse, R10, R112 ;  /* 0x0000000ab870723c */ /* 0x040ff00000041870 */
[C---:B----4-:R-:W-:Y:S07]  /*d390*/  HMMA.16816.F32.BF16 R116, R184.reuse, R12, R116 ;  /* 0x0000000cb874723c */ /* 0x050fee0000041874 */
[-C--:B------:R-:W-:Y:S01]  /*d3a0*/  MOV R12, R3.reuse ;  /* 0x00000003000c7202 */ /* 0x080fe20000000f00 */
[C---:B------:R-:W-:Y:S08]  /*d3b0*/  HMMA.16816.F32.BF16 R120, R184.reuse, R14, R120 ;  /* 0x0000000eb878723c */ /* 0x040ff00000041878 */
[C---:B-1----:R-:W-:Y:S07]  /*d3c0*/  HMMA.16816.F32.BF16 R124, R184.reuse, R4, R124 ;  /* 0x00000004b87c723c */ /* 0x042fee000004187c */
[----:B------:R-:W-:Y:S01]  /*d3d0*/  FADD.FTZ R4, R194, R2 ;  /* 0x00000002c2047221 */ /* 0x000fe20000010000 */
[----:B------:R-:W-:Y:S04]  /*d3e0*/  HMMA.16816.F32.BF16 R128, R184, R6, R128 ;  /* 0x00000006b880723c */ /* 0x000fe80000041880 */
[----:B------:R-:W-:Y:S02]  /*d3f0*/  FADD.FTZ R2, R190, R0 ;  /* 0x00000000be027221 */ /* 0x000fe40000010000 */
[----:B------:R-:W-:Y:S02]  /*d400*/  FADD.FTZ R0, R188, R4 ;  /* 0x00000004bc007221 */ /* 0x000fe40000010000 */
[----:B------:R-:W-:Y:S04]  /*d410*/  FADD.FTZ R2, R191, R2 ;  /* 0x00000002bf027221 */ /* 0x000fe80000010000 */
[----:B------:R-:W-:Y:S01]  /*d420*/  FADD.FTZ R0, R133, R0 ;  /* 0x0000000085007221 */ /* 0x000fe20000010000 */
[----:B------:R-:W-:Y:S01]  /*d430*/  MOV R133, R132 ;  /* 0x0000008400857202 */ /* 0x000fe20000000f00 */
[----:B------:R-:W-:Y:S02]  /*d440*/  FADD.FTZ R2, R192, R2 ;  /* 0x00000002c0027221 */ /* 0x000fe40000010000 */
[----:B------:R-:W-:Y:S01]  /*d450*/  FADD.FTZ R0, R134, R0 ;  /* 0x0000000086007221 */ /* 0x000fe20000010000 */
[----:B------:R-:W-:Y:S01]  /*d460*/  MOV R134, R3 ;  /* 0x0000000300867202 */ /* 0x000fe20000000f00 */
[----:B------:R-:W-:Y:S02]  /*d470*/  FADD.FTZ R2, R193, R2 ;  /* 0x00000002c1027221 */ /* 0x000fe40000010000 */
[----:B------:R-:W-:Y:S03]  /*d480*/  FADD.FTZ R0, R189, R0 ;  /* 0x00000000bd007221 */ /* 0x000fe60000010000 */
[----:B------:R1:W-:Y:S04]  /*d490*/  STL [R1+0x8], R2 ;  /* 0x0000080201007387 */ /* 0x0003e80000100800 */
[----:B------:R1:W-:Y:S01]  /*d4a0*/  STL [R1+0xc], R0 ;  /* 0x00000c0001007387 */ /* 0x0003e20000100800 */
[C---:B-----5:R-:W-:Y:S02]  /*d4b0*/  ISETP.GT.AND P0, PT, R247.reuse, R16, PT ;  /* 0x00000010f700720c */ /* 0x060fe40003f04270 */
[----:B------:R-:W-:Y:S11]  /*d4c0*/  IADD3 R247, R247, -0x1, RZ ;  /* 0xfffffffff7f77810 */ /* 0x000ff60007ffe0ff */
[----:B-1----:R-:W-:-:S05]  /*d4d0*/  @P0 BRA `(.L_x_1487) ;  /* 0xffffa6d000000947 */ /* 0x002fca000383ffff */
.L_x_1476:
[----:B-1----:R-:W-:-:S13]  /*d4e0*/  ISETP.GE.AND P0, PT, R247, RZ, PT ;  /* 0x000000fff700720c */ /* 0x002fda0003f06270 */
[----:B------:R-:W-:Y:S05]  /*d4f0*/  @!P0 BRA `(.L_x_1488) ;  /* 0x0000516000008947 */ /* 0x000fea0003800000 */
[----:B------:R-:W-:Y:S02]  /*d500*/  MOV R134, R12 ;  /* 0x0000000c00867202 */ /* 0x000fe40000000f00 */
[----:B------:R-:W-:Y:S02]  /*d510*/  MOV R133, R132 ;  /* 0x0000008400857202 */ /* 0x000fe40000000f00 */
.L_x_1495:
[----:B------:R-:W-:Y:S01]  /*d520*/  SHF.R.S32.HI R0, RZ, 0x1f, R252 ;  /* 0x0000001fff007819 */ /* 0x000fe200000114fc */
[----:B------:R-:W2:Y:S01]  /*d530*/  LDL.64 R6, [R1+0x30] ;  /* 0x0000300001067983 */ /* 0x000ea20000100a00 */
[----:B------:R-:W-:Y:S01]  /*d540*/  SHF.R.S32.HI R4, RZ, 0x1f, R246 ;  /* 0x0000001fff047819 */ /* 0x000fe200000114f6 */
[----:B------:R-:W-:Y:S04]  /*d550*/  DEPBAR.LE SB0, 0x0 ;  /* 0x000080000000791a */ /* 0x000fe80000000000 */
[C---:B------:R-:W-:Y:S01]  /*d560*/  IADD3 R14, R245.reuse, 0x80, RZ ;  /* 0x00000080f50e7810 */ /* 0x040fe20007ffe0ff */
[----:B------:R-:W3:Y:S01]  /*d570*/  LDL R5, [R1+0x3c] ;  /* 0x00003c0001057983 */ /* 0x000ee20000100800 */
[----:B------:R-:W-:Y:S01]  /*d580*/  IADD3 R13, R245, 0x40, RZ ;  /* 0x00000040f50d7810 */ /* 0x000fe20007ffe0ff */
[----:B------:R-:W-:Y:S01]  /*d590*/  WARPSYNC 0xffffffff ;  /* 0xffffffff00007948 */ /* 0x000fe20003800000 */
[C---:B------:R-:W-:Y:S01]  /*d5a0*/  IADD3 R238, R135.reuse, 0xb800, RZ ;  /* 0x0000b80087ee7810 */ /* 0x040fe20007ffe0ff */
[----:B------:R-:W-:Y:S01]  /*d5b0*/  BAR.SYNC.DEFER_BLOCKING 0x0 ;  /* 0x0000000000007b1d */ /* 0x000fe20000010000 */
[----:B------:R-:W-:Y:S01]  /*d5c0*/  SHF.R.S32.HI R13, RZ, 0x1f, R13 ;  /* 0x0000001fff0d7819 */ /* 0x000fe2000001140d */
[----:B------:R-:W-:Y:S01]  /*d5d0*/  IMAD R0, R0, c[0x0][0x208], RZ ;  /* 0x0000820000007a24 */ /* 0x000fe200078e02ff */
[C---:B------:R-:W-:Y:S01]  /*d5e0*/  IADD3 R237, R135.reuse, 0xb000, RZ ;  /* 0x0000b00087ed7810 */ /* 0x040fe20007ffe0ff */
[C---:B------:R-:W-:Y:S01]  /*d5f0*/  IMAD.WIDE.U32 R2, R252.reuse, c[0x0][0x208], RZ ;  /* 0x00008200fc027a25 */ /* 0x040fe200078e00ff */
[C---:B------:R-:W-:Y:S02]  /*d600*/  IADD3 R236, R135.reuse, 0xa800, RZ ;  /* 0x0000a80087ec7810 */ /* 0x040fe40007ffe0ff */
[C---:B------:R-:W-:Y:S01]  /*d610*/  IADD3 R235, R135.reuse, 0xa000, RZ ;  /* 0x0000a00087eb7810 */ /* 0x040fe20007ffe0ff */
[----:B------:R-:W-:Y:S01]  /*d620*/  IMAD R0, R252, c[0x0][0x20c], R0 ;  /* 0x00008300fc007a24 */ /* 0x000fe200078e0200 */
[C---:B------:R-:W-:Y:S01]  /*d630*/  IADD3 R227, R135.reuse, 0x9800, RZ ;  /* 0x0000980087e37810 */ /* 0x040fe20007ffe0ff */
[----:B------:R-:W-:Y:S01]  /*d640*/  IMAD R4, R4, c[0x0][0x218], RZ ;  /* 0x0000860004047a24 */ /* 0x000fe200078e02ff */
[----:B------:R-:W-:Y:S01]  /*d650*/  IADD3 R226, R135, 0x9000, RZ ;  /* 0x0000900087e27810 */ /* 0x000fe20007ffe0ff */
[----:B------:R-:W-:Y:S01]  /*d660*/  IMAD.IADD R3, R3, 0x1, R0 ;  /* 0x0000000103037824 */ /* 0x000fe200078e0200 */
[C---:B------:R-:W-:Y:S01]  /*d670*/  IADD3 R225, R135.reuse, 0x8800, RZ ;  /* 0x0000880087e17810 */ /* 0x040fe20007ffe0ff */
[C---:B------:R-:W-:Y:S01]  /*d680*/  IMAD R4, R246.reuse, c[0x0][0x21c], R4 ;  /* 0x00008700f6047a24 */ /* 0x040fe200078e0204 */
[C---:B------:R-:W-:Y:S01]  /*d690*/  IADD3 R224, R135.reuse, 0x8000, RZ ;  /* 0x0000800087e07810 */ /* 0x040fe20007ffe0ff */
[----:B------:R-:W-:Y:S01]  /*d6a0*/  IMAD.WIDE.U32 R2, R246, c[0x0][0x218], R2 ;  /* 0x00008600f6027a25 */ /* 0x000fe200078e0002 */
[C---:B------:R-:W-:Y:S02]  /*d6b0*/  IADD3 R223, R135.reuse, 0x7800, RZ ;  /* 0x0000780087df7810 */ /* 0x040fe40007ffe0ff */
[C---:B------:R-:W-:Y:S01]  /*d6c0*/  IADD3 R222, R135.reuse, 0x7000, RZ ;  /* 0x0000700087de7810 */ /* 0x040fe20007ffe0ff */
[----:B------:R-:W-:Y:S01]  /*d6d0*/  IMAD.SHL.U32 R45, R14, 0x2, RZ ;  /* 0x000000020e2d7824 */ /* 0x000fe200078e00ff */
[----:B------:R-:W-:Y:S01]  /*d6e0*/  IADD3 R221, R135, 0x6800, RZ ;  /* 0x0000680087dd7810 */ /* 0x000fe20007ffe0ff */
[----:B------:R-:W-:Y:S01]  /*d6f0*/  IMAD.SHL.U32 R37, R245, 0x2, RZ ;  /* 0x00000002f5257824 */ /* 0x000fe200078e00ff */
[C---:B------:R-:W-:Y:S01]  /*d700*/  IADD3 R220, R135.reuse, 0x6000, RZ ;  /* 0x0000600087dc7810 */ /* 0x040fe20007ffe0ff */
[----:B------:R1:W4:Y:S01]  /*d710*/  LDSM.16.M88.4 R48, [R239] ;  /* 0x00000000ef30783b */ /* 0x0003220000000200 */
[C---:B------:R-:W-:Y:S02]  /*d720*/  IADD3 R219, R135.reuse, 0x5800, RZ ;  /* 0x0000580087db7810 */ /* 0x040fe40007ffe0ff */
[C---:B------:R-:W-:Y:S01]  /*d730*/  IADD3 R218, R135.reuse, 0x5000, RZ ;  /* 0x0000500087da7810 */ /* 0x040fe20007ffe0ff */
[----:B------:R1:W1:Y:S01]  /*d740*/  LDSM.16.M88.4 R8, [R228] ;  /* 0x00000000e408783b */ /* 0x0002620000000200 */
[C---:B------:R-:W-:Y:S02]  /*d750*/  IADD3 R217, R135.reuse, 0x4800, RZ ;  /* 0x0000480087d97810 */ /* 0x040fe40007ffe0ff */
[C---:B------:R-:W-:Y:S01]  /*d760*/  IADD3 R216, R135.reuse, 0x4000, RZ ;  /* 0x0000400087d87810 */ /* 0x040fe20007ffe0ff */
[----:B------:R1:W1:Y:S01]  /*d770*/  LDSM.16.M88.4 R16, [R228+0x800] ;  /* 0x00080000e410783b */ /* 0x0002620000000200 */
[C---:B------:R-:W-:Y:S02]  /*d780*/  IADD3 R132, R135.reuse, 0x3800, RZ ;  /* 0x0000380087847810 */ /* 0x040fe40007ffe0ff */
[----:B------:R-:W-:Y:S01]  /*d790*/  IADD3 R0, R135, 0x3000, RZ ;  /* 0x0000300087007810 */ /* 0x000fe20007ffe0ff */
        /* <DEDUP_REMOVED lines=11> */
[----:B--2---:R-:W-:Y:S02]  /*d850*/  IADD3 R12, P0, R6, R2, RZ ;  /* 0x00000002060c7210 */ /* 0x004fe40007f1e0ff */
[----:B------:R-:W-:Y:S04]  /*d860*/  IADD3 R6, R245, 0xc0, RZ ;  /* 0x000000c0f5067810 */ /* 0x000fe80007ffe0ff */
[----:B------:R-:W-:Y:S02]  /*d870*/  SHF.R.S32.HI R6, RZ, 0x1f, R6 ;  /* 0x0000001fff067819 */ /* 0x000fe40000011406 */
[----:B---3--:R-:W-:Y:S02]  /*d880*/  IADD3.X R4, R5, R3, R4, P0, !PT ;  /* 0x0000000305047210 */ /* 0x008fe400007fe404 */
[----:B------:R-:W-:Y:S02]  /*d890*/  IADD3 R5, R245, 0xc0, RZ ;  /* 0x000000c0f5057810 */ /* 0x000fe40007ffe0ff */
[C---:B------:R-:W-:Y:S02]  /*d8a0*/  LEA R7, P0, R12.reuse, c[0x0][0x1f8], 0x1 ;  /* 0x00007e000c077a11 */ /* 0x040fe400078008ff */
[C---:B------:R-:W-:Y:S01]  /*d8b0*/  SHF.L.U64.HI R20, R5.reuse, 0x1, R6 ;  /* 0x0000000105147819 */ /* 0x040fe20000010206 */
[----:B------:R-:W-:Y:S01]  /*d8c0*/  IMAD.SHL.U32 R47, R5, 0x2, RZ ;  /* 0x00000002052f7824 */ /* 0x000fe200078e00ff */
[C---:B------:R-:W-:Y:S02]  /*d8d0*/  IADD3 R5, R245.reuse, 0x80, RZ ;  /* 0x00000080f5057810 */ /* 0x040fe40007ffe0ff */
[C---:B------:R-:W-:Y:S02]  /*d8e0*/  IADD3 R6, R245.reuse, 0x40, RZ ;  /* 0x00000040f5067810 */ /* 0x040fe40007ffe0ff */
[----:B------:R-:W-:Y:S02]  /*d8f0*/  SHF.R.S32.HI R5, RZ, 0x1f, R5 ;  /* 0x0000001fff057819 */ /* 0x000fe40000011405 */
[----:B------:R-:W-:Y:S01]  /*d900*/  LEA.HI.X R12, R12, c[0x0][0x1fc], R4, 0x1, P0 ;  /* 0x00007f000c0c7a11 */ /* 0x000fe200000f0c04 */
[----:B------:R-:W-:Y:S01]  /*d910*/  IMAD.SHL.U32 R39, R6, 0x2, RZ ;  /* 0x0000000206277824 */ /* 0x000fe200078e00ff */
[----:B------:R-:W-:Y:S02]  /*d920*/  SHF.L.U64.HI R15, R14, 0x1, R5 ;  /* 0x000000010e0f7819 */ /* 0x000fe40000010205 */
[----:B------:R-:W-:Y:S02]  /*d930*/  SHF.R.S32.HI R5, RZ, 0x1f, R245 ;  /* 0x0000001fff057819 */ /* 0x000fe400000114f5 */
[----:B------:R-:W-:Y:S02]  /*d940*/  SHF.L.U64.HI R14, R6, 0x1, R13 ;  /* 0x00000001060e7819 */ /* 0x000fe4000001020d */
[----:B------:R-:W-:Y:S01]  /*d950*/  SHF.L.U64.HI R13, R245, 0x1, R5 ;  /* 0x00000001f50d7819 */ /* 0x000fe20000010205 */
[----:B------:R-:W-:-:S05]  /*d960*/  BRA.DIV ~URZ, `(.L_x_1489) ;  /* 0x0000a2627f007947 */ /* 0x000fca000b800000 */
[----:B-1--4-:R1:W2:Y:S02]  /*d970*/  SHFL.IDX PT, R2, R12, RZ, 0x181f ;  /* 0x00181fff0c027589 */ /* 0x0122a400000e0000 */
.L_x_1544:
[----:B------:R-:W3:Y:S01]  /*d980*/  SHFL.IDX PT, R6, R7, RZ, 0x181f ;  /* 0x00181fff07067589 */ /* 0x000ee200000e0000 */
[C---:B------:R-:W-:Y:S01]  /*d990*/  ISETP.GE.AND P1, PT, R245.reuse, c[0x0][0x1d4], PT ;  /* 0x00007500f5007a0c */ /* 0x040fe20003f26270 */
[----:B------:R-:W-:Y:S01]  /*d9a0*/  BSSY B0, `(.L_x_1490) ;  /* 0x0000231000007945 */ /* 0x000fe20003800000 */
[C---:B------:R-:W-:Y:S02]  /*d9b0*/  IADD3 R3, R245.reuse, 0x80, RZ ;  /* 0x00000080f5037810 */ /* 0x040fe40007ffe0ff */
[----:B------:R-:W-:Y:S02]  /*d9c0*/  IADD3 R21, R245, 0x40, RZ ;  /* 0x00000040f5157810 */ /* 0x000fe40007ffe0ff */
[----:B------:R-:W-:Y:S01]  /*d9d0*/  ISETP.GE.AND P4, PT, R3, c[0x0][0x1d4], PT ;  /* 0x0000750003007a0c */ /* 0x000fe20003f86270 */
[----:B------:R-:W4:Y:S01]  /*d9e0*/  SHFL.IDX PT, R4, R7, 0x1, 0x181f ;  /* 0x00381f0007047f89 */ /* 0x000f2200000e0000 */
[----:B------:R-:W-:Y:S02]  /*d9f0*/  IADD3 R3, R245, 0xc0, RZ ;  /* 0x000000c0f5037810 */ /* 0x000fe40007ffe0ff */
[----:B------:R-:W-:Y:S02]  /*da00*/  ISETP.GE.AND P5, PT, R21, c[0x0][0x1d4], PT ;  /* 0x0000750015007a0c */ /* 0x000fe40003fa6270 */
[----:B------:R-:W-:Y:S02]  /*da10*/  ISETP.GE.AND P3, PT, R3, c[0x0][0x1d4], PT ;  /* 0x0000750003007a0c */ /* 0x000fe40003f66270 */
[----:B------:R-:W-:Y:S01]  /*da20*/  SEL R244, RZ, 0x10, P1 ;  /* 0x00000010fff47807 */ /* 0x000fe20000800000 */
[----:B------:R5:W-:Y:S01]  /*da30*/  SHFL.IDX PT, R3, R7, 0x2, 0x181f ;  /* 0x00581f0007037f89 */ /* 0x000be200000e0000 */
[----:B------:R-:W-:Y:S02]  /*da40*/  SEL R21, RZ, 0x10, P4 ;  /* 0x00000010ff157807 */ /* 0x000fe40002000000 */
[----:B------:R-:W-:Y:S02]  /*da50*/  IADD3 R36, -R244, 0x10, RZ ;  /* 0x00000010f4247810 */ /* 0x000fe40007ffe1ff */
[----:B------:R-:W-:Y:S02]  /*da60*/  SEL R46, RZ, 0x10, P3 ;  /* 0x00000010ff2e7807 */ /* 0x000fe40001800000 */
[----:B------:R-:W-:Y:S01]  /*da70*/  LOP3.LUT R36, R36, 0xf, RZ, 0xc0, !PT ;  /* 0x0000000f24247812 */ /* 0x000fe200078ec0ff */
[----:B------:R-:W1:Y:S01]  /*da80*/  SHFL.IDX PT, R5, R12, 0x1, 0x181f ;  /* 0x00381f000c057f89 */ /* 0x000e6200000e0000 */
[----:B------:R-:W-:Y:S02]  /*da90*/  IADD3 R38, -R21, 0x10, RZ ;  /* 0x0000001015267810 */ /* 0x000fe40007ffe1ff */
[----:B------:R-:W-:Y:S02]  /*daa0*/  IADD3 R44, -R46, 0x10, RZ ;  /* 0x000000102e2c7810 */ /* 0x000fe40007ffe1ff */
[----:B------:R-:W-:Y:S02]  /*dab0*/  LOP3.LUT R38, R38, 0xf, RZ, 0xc0, !PT ;  /* 0x0000000f26267812 */ /* 0x000fe400078ec0ff */
[----:B------:R-:W-:Y:S02]  /*dac0*/  LOP3.LUT R44, R44, 0xf, RZ, 0xc0, !PT ;  /* 0x0000000f2c2c7812 */ /* 0x000fe400078ec0ff */
[C---:B---3--:R-:W-:Y:S02]  /*dad0*/  IADD3 R28, P0, R6.reuse, R37, RZ ;  /* 0x00000025061c7210 */ /* 0x048fe40007f1e0ff */
[----:B------:R-:W-:Y:S02]  /*dae0*/  IADD3 R22, P2, R6, R39, RZ ;  /* 0x0000002706167210 */ /* 0x000fe40007f5e0ff */
[C---:B--2---:R-:W-:Y:S02]  /*daf0*/  IADD3.X R29, R2.reuse, R13, RZ, P0, !PT ;  /* 0x0000000d021d7210 */ /* 0x044fe400007fe4ff */
[----:B------:R-:W-:Y:S02]  /*db00*/  IADD3.X R23, R2, R14, RZ, P2, !PT ;  /* 0x0000000e02177210 */ /* 0x000fe400017fe4ff */
[----:B------:R-:W-:Y:S01]  /*db10*/  IADD3 R30, P0, R6, R45, RZ ;  /* 0x0000002d061e7210 */ /* 0x000fe20007f1e0ff */
[----:B------:R2:W-:Y:S03]  /*db20*/  LDGSTS.E.BYPASS.LTC128B.128 [R243+0x100], [R28.64], !P1 ;  /* 0x001000001cf37fae */ /* 0x0005e6000c901d46 */
[----:B------:R-:W-:Y:S02]  /*db30*/  IADD3.X R31, R2, R15, RZ, P0, !PT ;  /* 0x0000000f021f7210 */ /* 0x000fe400007fe4ff */
[----:B------:R-:W-:Y:S03]  /*db40*/  IADD3 R6, P0, R6, R47, RZ ;  /* 0x0000002f06067210 */ /* 0x000fe60007f1e0ff */
[----:B------:R4:W-:Y:S01]  /*db50*/  LDGSTS.E.BYPASS.LTC128B.128 [R243+0x3100], [R22.64], !P5 ;  /* 0x0310000016f37fae */ /* 0x0009e2000e901d46 */
[----:B-----5:R-:W-:Y:S07]  /*db60*/  IADD3.X R7, R2, R20, RZ, P0, !PT ;  /* 0x0000001402077210 */ /* 0x020fee00007fe4ff */
[----:B------:R3:W-:Y:S08]  /*db70*/  LDGSTS.E.BYPASS.LTC128B.128 [R243+0x6100], [R30.64], !P4 ;  /* 0x061000001ef37fae */ /* 0x0007f0000e101d46 */
[----:B------:R5:W-:Y:S08]  /*db80*/  LDGSTS.E.BYPASS.LTC128B.128 [R243+0x9100], [R6.64], !P3 ;  /* 0x0910000006f37fae */ /* 0x000bf0000d901d46 */
[----:B------:R2:W2:Y:S01]  /*db90*/  SHFL.IDX PT, R2, R12, 0x2, 0x181f ;  /* 0x00581f000c027f89 */ /* 0x0004a200000e0000 */
[C---:B----4-:R-:W-:Y:S04]  /*dba0*/  IADD3 R22, P0, R4.reuse, R37, RZ ;  /* 0x0000002504167210 */ /* 0x050fe80007f1e0ff */
[C---:B-1----:R-:W-:Y:S05]  /*dbb0*/  IADD3.X R23, R5.reuse, R13, RZ, P0, !PT ;  /* 0x0000000d05177210 */ /* 0x042fea00007fe4ff */
[----:B------:R1:W-:Y:S01]  /*dbc0*/  LDGSTS.E.BYPASS.LTC128B.128 [R243+0x1100], [R22.64], !P1 ;  /* 0x0110000016f37fae */ /* 0x0003e2000c901d46 */
[C---:B-----5:R-:W-:Y:S04]  /*dbd0*/  IADD3 R6, P0, R4.reuse, R39, RZ ;  /* 0x0000002704067210 */ /* 0x060fe80007f1e0ff */
[C---:B------:R-:W-:Y:S02]  /*dbe0*/  IADD3.X R7, R5.reuse, R14, RZ, P0, !PT ;  /* 0x0000000e05077210 */ /* 0x040fe400007fe4ff */
[----:B--2---:R-:W-:Y:S02]  /*dbf0*/  SEL R12, RZ, 0x10, P5 ;  /* 0x00000010ff0c7807 */ /* 0x004fe40002800000 */
[----:B------:R-:W-:Y:S01]  /*dc00*/  IADD3 R28, P0, R4, R47, RZ ;  /* 0x0000002f041c7210 */ /* 0x000fe20007f1e0ff */
[----:B------:R2:W-:Y:S01]  /*dc10*/  LDGSTS.E.BYPASS.LTC128B.128 [R243+0x4100], [R6.64], !P5 ;  /* 0x0410000006f37fae */ /* 0x0005e2000e901d46 */
[----:B---3--:R-:W-:Y:S02]  /*dc20*/  IADD3 R30, -R12, 0x10, RZ ;  /* 0x000000100c1e7810 */ /* 0x008fe40007ffe1ff */
[C---:B------:R-:W-:Y:S02]  /*dc30*/  IADD3.X R29, R5.reuse, R20, RZ, P0, !PT ;  /* 0x00000014051d7210 */ /* 0x040fe400007fe4ff */
[----:B------:R-:W-:Y:S02]  /*dc40*/  LOP3.LUT R30, R30, 0xf, RZ, 0xc0, !PT ;  /* 0x0000000f1e1e7812 */ /* 0x000fe400078ec0ff */
[----:B------:R-:W-:Y:S02]  /*dc50*/  ISETP.NE.U32.AND P2, PT, R12, RZ, PT ;  /* 0x000000ff0c00720c */ /* 0x000fe40003f45070 */
[----:B-1----:R-:W-:Y:S04]  /*dc60*/  IADD3 R22, P1, R4, R45, RZ ;  /* 0x0000002d04167210 */ /* 0x002fe80007f3e0ff */
[----:B------:R-:W-:Y:S02]  /*dc70*/  IADD3.X R23, R5, R15, RZ, P1, !PT ;  /* 0x0000000f05177210 */ /* 0x000fe40000ffe4ff */
[-C--:B------:R-:W-:Y:S03]  /*dc80*/  IADD3 R36, P1, P0, R36, R3.reuse, R37 ;  /* 0x0000000324247210 */ /* 0x080fe6000783e025 */
[----:B------:R1:W-:Y:S01]  /*dc90*/  LDGSTS.E.BYPASS.LTC128B.128 [R243+0x7100], [R22.64], !P4 ;  /* 0x0710000016f37fae */ /* 0x0003e2000e101d46 */
[-C--:B------:R-:W-:Y:S02]  /*dca0*/  IADD3.X R37, RZ, R2.reuse, R13, P1, P0 ;  /* 0x00000002ff257210 */ /* 0x080fe40000fe040d */
[-C--:B------:R-:W-:Y:S01]  /*dcb0*/  IADD3 R30, P1, P0, R30, R3.reuse, R39 ;  /* 0x000000031e1e7210 */ /* 0x080fe2000783e027 */
[C---:B--2---:R-:W-:Y:S04]  /*dcc0*/  HMMA.16816.F32.BF16 R4, R48.reuse, R8, RZ ;  /* 0x000000083004723c */ /* 0x044fe800000418ff */
[----:B------:R2:W-:Y:S01]  /*dcd0*/  LDGSTS.E.BYPASS.LTC128B.128 [R243+0xa100], [R28.64], !P3 ;  /* 0x0a1000001cf37fae */ /* 0x0005e2000d901d46 */
[-C--:B------:R-:W-:Y:S02]  /*dce0*/  IADD3.X R31, RZ, R2.reuse, R14, P1, P0 ;  /* 0x00000002ff1f7210 */ /* 0x080fe40000fe040e */
[-C--:B------:R-:W-:Y:S01]  /*dcf0*/  IADD3 R38, P1, P0, R38, R3.reuse, R45 ;  /* 0x0000000326267210 */ /* 0x080fe2000783e02d */
[C---:B------:R-:W-:Y:S04]  /*dd00*/  HMMA.16816.F32.BF16 R8, R48.reuse, R10, RZ ;  /* 0x0000000a3008723c */ /* 0x040fe800000418ff */
[-C--:B------:R-:W-:Y:S02]  /*dd10*/  IADD3.X R39, RZ, R2.reuse, R15, P1, P0 ;  /* 0x00000002ff277210 */ /* 0x080fe40000fe040f */
[----:B------:R-:W-:Y:S02]  /*dd20*/  IADD3 R44, P1, P0, R44, R3, R47 ;  /* 0x000000032c2c7210 */ /* 0x000fe4000783e02f */
[C---:B------:R-:W-:Y:S04]  /*dd30*/  HMMA.16816.F32.BF16 R12, R48.reuse, R16, RZ ;  /* 0x00000010300c723c */ /* 0x040fe800000418ff */
[----:B------:R-:W-:Y:S02]  /*dd40*/  IADD3.X R45, RZ, R2, R20, P1, P0 ;  /* 0x00000002ff2d7210 */ /* 0x000fe40000fe0414 */
[----:B------:R-:W-:Y:S02]  /*dd50*/  ISETP.NE.U32.AND P0, PT, R244, RZ, PT ;  /* 0x000000fff400720c */ /* 0x000fe40003f05070 */
[----:B------:R-:W-:Y:S01]  /*dd60*/  ISETP.NE.U32.AND P1, PT, R21, RZ, PT ;  /* 0x000000ff1500720c */ /* 0x000fe20003f25070 */
[C---:B------:R-:W-:Y:S08]  /*dd70*/  HMMA.16816.F32.BF16 R16, R48.reuse, R18, RZ ;  /* 0x000000123010723c */ /* 0x040ff000000418ff */
[C---:B-1----:R-:W-:Y:S02]  /*dd80*/  HMMA.16816.F32.BF16 R20, R48.reuse, R24, RZ ;  /* 0x000000183014723c */ /* 0x042fe400000418ff */
[----:B------:R1:W-:Y:S01]  /*dd90*/  LDGSTS.E.BYPASS.LTC128B.128.ZFILL [R243+0x2100], [R36.64], P0 ;  /* 0x0210000024f37fae */ /* 0x0003e20008141d46 */
[----:B------:R-:W-:Y:S05]  /*dda0*/  ISETP.NE.U32.AND P0, PT, R46, RZ, PT ;  /* 0x000000ff2e00720c */ /* 0x000fea0003f05070 */
[C---:B------:R-:W-:Y:S02]  /*ddb0*/  HMMA.16816.F32.BF16 R24, R48.reuse, R26, RZ ;  /* 0x0000001a3018723c */ /* 0x040fe400000418ff */
[----:B------:R2:W-:Y:S08]  /*ddc0*/  LDGSTS.E.BYPASS.LTC128B.128.ZFILL [R243+0x5100], [R30.64], P2 ;  /* 0x051000001ef37fae */ /* 0x0005f00009141d46 */
[----:B------:R1:W-:Y:S08]  /*ddd0*/  LDGSTS.E.BYPASS.LTC128B.128.ZFILL [R243+0x8100], [R38.64], P1 ;  /* 0x0810000026f37fae */ /* 0x0003f00008941d46 */
[----:B------:R3:W-:Y:S01]  /*dde0*/  LDGSTS.E.BYPASS.LTC128B.128.ZFILL [R243+0xb100], [R44.64], P0 ;  /* 0x0b1000002cf37fae */ /* 0x0007e20008141d46 */
[----:B------:R-:W-:Y:S07]  /*ddf0*/  ISETP.GE.AND P0, PT, R247, 0x1, PT ;  /* 0x00000001f700780c */ /* 0x000fee0003f06270 */
[----:B------:R-:W0:Y:S01]  /*de00*/  LDGDEPBAR ;  /* 0x00000000000079af */ /* 0x000e220000000000 */
[C---:B--2---:R-:W-:Y:S08]  /*de10*/  HMMA.16816.F32.BF16 R28, R48.reuse, R32, RZ ;  /* 0x00000020301c723c */ /* 0x044ff000000418ff */
[C---:B------:R-:W-:Y:S08]  /*de20*/  HMMA.16816.F32.BF16 R32, R48.reuse, R34, RZ ;  /* 0x000000223020723c */ /* 0x040ff000000418ff */
[C---:B-1----:R-:W-:Y:S08]  /*de30*/  HMMA.16816.F32.BF16 R36, R48.reuse, R40, RZ ;  /* 0x000000283024723c */ /* 0x042ff000000418ff */
[C---:B------:R-:W-:Y:S08]  /*de40*/  HMMA.16816.F32.BF16 R40, R48.reuse, R42, RZ ;  /* 0x0000002a3028723c */ /* 0x040ff000000418ff */
[C---:B---3--:R-:W-:Y:S08]  /*de50*/  HMMA.16816.F32.BF16 R44, R48.reuse, R184, RZ ;  /* 0x000000b8302c723c */ /* 0x048ff000000418ff */
        /* <DEDUP_REMOVED lines=20> */
[C---:B-1----:R-:W-:Y:S01]  /*dfa0*/  HMMA.16816.F32.BF16 R4, R184.reuse, R192, R4 ;  /* 0x000000c0b804723c */ /* 0x042fe20000041804 */
[----:B------:R-:W-:Y:S07]  /*dfb0*/  LDSM.16.M88.4 R212, [R228+0x7000] ;  /* 0x00700000e4d4783b */ /* 0x000fee0000000200 */
[C---:B------:R-:W-:Y:S01]  /*dfc0*/  HMMA.16816.F32.BF16 R8, R184.reuse, R194, R8 ;  /* 0x000000c2b808723c */ /* 0x040fe20000041808 */
[----:B------:R-:W-:Y:S07]  /*dfd0*/  LDSM.16.M88.4 R192, [R241] ;  /* 0x00000000f1c0783b */ /* 0x000fee0000000200 */
[C---:B--2---:R-:W-:Y:S08]  /*dfe0*/  HMMA.16816.F32.BF16 R12, R184.reuse, R196, R12 ;  /* 0x000000c4b80c723c */ /* 0x044ff0000004180c */
[C---:B------:R-:W-:Y:S01]  /*dff0*/  HMMA.16816.F32.BF16 R16, R184.reuse, R198, R16 ;  /* 0x000000c6b810723c */ /* 0x040fe20000041810 */
[----:B------:R-:W1:Y:S07]  /*e000*/  LDSM.16.M88.4 R196, [R229+-0x9000] ;  /* 0xff700000e5c4783b */ /* 0x000e6e0000000200 */
[C---:B---3--:R-:W-:Y:S08]  /*e010*/  HMMA.16816.F32.BF16 R20, R184.reuse, R200, R20 ;  /* 0x000000c8b814723c */ /* 0x048ff00000041814 */
[C---:B------:R-:W-:Y:S01]  /*e020*/  HMMA.16816.F32.BF16 R24, R184.reuse, R202, R24 ;  /* 0x000000cab818723c */ /* 0x040fe20000041818 */
[----:B------:R-:W2:Y:S07]  /*e030*/  LDSM.16.M88.4 R200, [R229+-0x8800] ;  /* 0xff780000e5c8783b */ /* 0x000eae0000000200 */
[C---:B----4-:R-:W-:Y:S08]  /*e040*/  HMMA.16816.F32.BF16 R28, R184.reuse, R204, R28 ;  /* 0x000000ccb81c723c */ /* 0x050ff0000004181c */
[C---:B------:R-:W-:Y:S01]  /*e050*/  HMMA.16816.F32.BF16 R32, R184.reuse, R206, R32 ;  /* 0x000000ceb820723c */ /* 0x040fe20000041820 */
[----:B------:R-:W3:Y:S07]  /*e060*/  LDSM.16.M88.4 R204, [R229+-0x8000] ;  /* 0xff800000e5cc783b */ /* 0x000eee0000000200 */
[C---:B-----5:R-:W-:Y:S08]  /*e070*/  HMMA.16816.F32.BF16 R36, R184.reuse, R188, R36 ;  /* 0x000000bcb824723c */ /* 0x060ff00000041824 */
[C---:B------:R-:W-:Y:S01]  /*e080*/  HMMA.16816.F32.BF16 R40, R184.reuse, R190, R40 ;  /* 0x000000beb828723c */ /* 0x040fe20000041828 */
[----:B------:R-:W4:Y:S07]  /*e090*/  LDSM.16.M88.4 R188, [R229+-0x7800] ;  /* 0xff880000e5bc783b */ /* 0x000f2e0000000200 */
[C---:B------:R-:W-:Y:S08]  /*e0a0*/  HMMA.16816.F32.BF16 R44, R184.reuse, R208, R44 ;  /* 0x000000d0b82c723c */ /* 0x040ff0000004182c */
[----:B------:R-:W-:Y:S01]  /*e0b0*/  HMMA.16816.F32.BF16 R48, R184, R210, R48 ;  /* 0x000000d2b830723c */ /* 0x000fe20000041830 */
[----:B------:R-:W5:Y:S07]  /*e0c0*/  LDSM.16.M88.4 R184, [R229+-0x7000] ;  /* 0xff900000e5b8783b */ /* 0x000f6e0000000200 */
[C---:B-1----:R-:W-:Y:S01]  /*e0d0*/  HMMA.16816.F32.BF16 R4, R192.reuse, R196, R4 ;  /* 0x000000c4c004723c */ /* 0x042fe20000041804 */
[----:B------:R-:W-:Y:S07]  /*e0e0*/  LDSM.16.M88.4 R208, [R228+0x3000] ;  /* 0x00300000e4d0783b */ /* 0x000fee0000000200 */
[C---:B------:R-:W-:Y:S01]  /*e0f0*/  HMMA.16816.F32.BF16 R8, R192.reuse, R198, R8 ;  /* 0x000000c6c008723c */ /* 0x040fe20000041808 */
[----:B------:R-:W1:Y:S07]  /*e100*/  LDSM.16.M88.4 R196, [R229+-0x6800] ;  /* 0xff980000e5c4783b */ /* 0x000e6e0000000200 */
[C---:B--2---:R-:W-:Y:S08]  /*e110*/  HMMA.16816.F32.BF16 R12, R192.reuse, R200, R12 ;  /* 0x000000c8c00c723c */ /* 0x044ff0000004180c */
[C---:B------:R-:W-:Y:S01]  /*e120*/  HMMA.16816.F32.BF16 R16, R192.reuse, R202, R16 ;  /* 0x000000cac010723c */ /* 0x040fe20000041810 */
[----:B------:R-:W2:Y:S07]  /*e130*/  LDSM.16.M88.4 R200, [R239+0x4000] ;  /* 0x00400000efc8783b */ /* 0x000eae0000000200 */
[C---:B---3--:R-:W-:Y:S08]  /*e140*/  HMMA.16816.F32.BF16 R20, R192.reuse, R204, R20 ;  /* 0x000000ccc014723c */ /* 0x048ff00000041814 */
[C---:B------:R-:W-:Y:S01]  /*e150*/  HMMA.16816.F32.BF16 R24, R192.reuse, R206, R24 ;  /* 0x000000cec018723c */ /* 0x040fe20000041818 */
[----:B------:R-:W3:Y:S07]  /*e160*/  LDSM.16.M88.4 R204, [R228+0x3800] ;  /* 0x00380000e4cc783b */ /* 0x000eee0000000200 */
[C---:B----4-:R-:W-:Y:S08]  /*e170*/  HMMA.16816.F32.BF16 R28, R192.reuse, R188, R28 ;  /* 0x000000bcc01c723c */ /* 0x050ff0000004181c */
[C---:B------:R-:W-:Y:S01]  /*e180*/  HMMA.16816.F32.BF16 R32, R192.reuse, R190, R32 ;  /* 0x000000bec020723c */ /* 0x040fe20000041820 */
[----:B------:R-:W4:Y:S07]  /*e190*/  LDSM.16.M88.4 R188, [R228+0x4000] ;  /* 0x00400000e4bc783b */ /* 0x000f2e0000000200 */
[C---:B-----5:R-:W-:Y:S08]  /*e1a0*/  HMMA.16816.F32.BF16 R36, R192.reuse, R184, R36 ;  /* 0x000000b8c024723c */ /* 0x060ff00000041824 */
[C---:B------:R-:W-:Y:S01]  /*e1b0*/  HMMA.16816.F32.BF16 R40, R192.reuse, R186, R40 ;  /* 0x000000bac028723c */ /* 0x040fe20000041828 */
[----:B------:R-:W5:Y:S07]  /*e1c0*/  LDSM.16.M88.4 R184, [R228+0x4800] ;  /* 0x00480000e4b8783b */ /* 0x000f6e0000000200 */
[C---:B-1----:R-:W-:Y:S08]  /*e1d0*/  HMMA.16816.F32.BF16 R44, R192.reuse, R196, R44 ;  /* 0x000000c4c02c723c */ /* 0x042ff0000004182c */
[----:B------:R-:W-:Y:S01]  /*e1e0*/  HMMA.16816.F32.BF16 R48, R192, R198, R48 ;  /* 0x000000c6c030723c */ /* 0x000fe20000041830 */
[----:B------:R-:W1:Y:S07]  /*e1f0*/  LDSM.16.M88.4 R192, [R228+0x5000] ;  /* 0x00500000e4c0783b */ /* 0x000e6e0000000200 */
[C---:B--2---:R-:W-:Y:S01]  /*e200*/  HMMA.16816.F32.BF16 R4, R200.reuse, R208, R4 ;  /* 0x000000d0c804723c */ /* 0x044fe20000041804 */
[----:B------:R-:W2:Y:S07]  /*e210*/  LDSM.16.M88.4 R196, [R228+0x5800] ;  /* 0x00580000e4c4783b */ /* 0x000eae0000000200 */
[C---:B------:R-:W-:Y:S01]  /*e220*/  HMMA.16816.F32.BF16 R8, R200.reuse, R210, R8 ;  /* 0x000000d2c808723c */ /* 0x040fe20000041808 */
[----:B------:R-:W-:Y:S07]  /*e230*/  LDSM.16.M88.4 R208, [R0] ;  /* 0x0000000000d0783b */ /* 0x000fee0000000200 */
[C---:B---3--:R-:W-:Y:S08]  /*e240*/  HMMA.16816.F32.BF16 R12, R200.reuse, R204, R12 ;  /* 0x000000ccc80c723c */ /* 0x048ff0000004180c */
[C---:B------:R-:W-:Y:S01]  /*e250*/  HMMA.16816.F32.BF16 R16, R200.reuse, R206, R16 ;  /* 0x000000cec810723c */ /* 0x040fe20000041810 */
[----:B------:R-:W3:Y:S07]  /*e260*/  LDSM.16.M88.4 R204, [R240+0x4000] ;  /* 0x00400000f0cc783b */ /* 0x000eee0000000200 */
[C---:B----4-:R-:W-:Y:S08]  /*e270*/  HMMA.16816.F32.BF16 R20, R200.reuse, R188, R20 ;  /* 0x000000bcc814723c */ /* 0x050ff00000041814 */
[C---:B------:R-:W-:Y:S01]  /*e280*/  HMMA.16816.F32.BF16 R24, R200.reuse, R190, R24 ;  /* 0x000000bec818723c */ /* 0x040fe20000041818 */
[----:B------:R-:W4:Y:S07]  /*e290*/  LDSM.16.M88.4 R188, [R132] ;  /* 0x0000000084bc783b */ /* 0x000f2e0000000200 */
[C---:B-----5:R-:W-:Y:S08]  /*e2a0*/  HMMA.16816.F32.BF16 R28, R200.reuse, R184, R28 ;  /* 0x000000b8c81c723c */ /* 0x060ff0000004181c */
[C---:B------:R-:W-:Y:S01]  /*e2b0*/  HMMA.16816.F32.BF16 R32, R200.reuse, R186, R32 ;  /* 0x000000bac820723c */ /* 0x040fe20000041820 */
[----:B------:R-:W5:Y:S07]  /*e2c0*/  LDSM.16.M88.4 R184, [R216] ;  /* 0x00000000d8b8783b */ /* 0x000f6e0000000200 */
[C---:B-1----:R-:W-:Y:S08]  /*e2d0*/  HMMA.16816.F32.BF16 R36, R200.reuse, R192, R36 ;  /* 0x000000c0c824723c */ /* 0x042ff00000041824 */
[C---:B------:R-:W-:Y:S01]  /*e2e0*/  HMMA.16816.F32.BF16 R40, R200.reuse, R194, R40 ;  /* 0x000000c2c828723c */ /* 0x040fe20000041828 */
[----:B------:R-:W1:Y:S07]  /*e2f0*/  LDSM.16.M88.4 R192, [R217] ;  /* 0x00000000d9c0783b */ /* 0x000e6e0000000200 */
[C---:B--2---:R-:W-:Y:S08]  /*e300*/  HMMA.16816.F32.BF16 R44, R200.reuse, R196, R44 ;  /* 0x000000c4c82c723c */ /* 0x044ff0000004182c */
[----:B------:R-:W-:Y:S01]  /*e310*/  HMMA.16816.F32.BF16 R48, R200, R198, R48 ;  /* 0x000000c6c830723c */ /* 0x000fe20000041830 */
[----:B------:R-:W2:Y:S07]  /*e320*/  LDSM.16.M88.4 R196, [R218] ;  /* 0x00000000dac4783b */ /* 0x000eae0000000200 */
[C---:B---3--:R-:W-:Y:S01]  /*e330*/  HMMA.16816.F32.BF16 R4, R204.reuse, R208, R4 ;  /* 0x000000d0cc04723c */ /* 0x048fe20000041804 */
[----:B------:R-:W3:Y:S07]  /*e340*/  LDSM.16.M88.4 R200, [R219] ;  /* 0x00000000dbc8783b */ /* 0x000eee0000000200 */
[C---:B------:R-:W-:Y:S01]  /*e350*/  HMMA.16816.F32.BF16 R8, R204.reuse, R210, R8 ;  /* 0x000000d2cc08723c */ /* 0x040fe20000041808 */
[----:B------:R-:W-:Y:S07]  /*e360*/  LDSM.16.M88.4 R208, [R230+0x3000] ;  /* 0x00300000e6d0783b */ /* 0x000fee0000000200 */
[C---:B----4-:R-:W-:Y:S01]  /*e370*/  HMMA.16816.F32.BF16 R12, R204.reuse, R188, R12 ;  /* 0x000000bccc0c723c */ /* 0x050fe2000004180c */
[----:B------:R-:W-:Y:S07]  /*e380*/  LDSM.16.M88.4 R216, [R222] ;  /* 0x00000000ded8783b */ /* 0x000fee0000000200 */
[C---:B------:R-:W-:Y:S01]  /*e390*/  HMMA.16816.F32.BF16 R16, R204.reuse, R190, R16 ;  /* 0x000000becc10723c */ /* 0x040fe20000041810 */
[----:B------:R-:W4:Y:S07]  /*e3a0*/  LDSM.16.M88.4 R188, [R242+0x4000] ;  /* 0x00400000f2bc783b */ /* 0x000f2e0000000200 */
[C---:B-----5:R-:W-:Y:S08]  /*e3b0*/  HMMA.16816.F32.BF16 R20, R204.reuse, R184, R20 ;  /* 0x000000b8cc14723c */ /* 0x060ff00000041814 */
[C---:B------:R-:W-:Y:S01]  /*e3c0*/  HMMA.16816.F32.BF16 R24, R204.reuse, R186, R24 ;  /* 0x000000bacc18723c */ /* 0x040fe20000041818 */
[----:B------:R-:W5:Y:S07]  /*e3d0*/  LDSM.16.M88.4 R184, [R230+0x3800] ;  /* 0x00380000e6b8783b */ /* 0x000f6e0000000200 */
        /* <DEDUP_REMOVED lines=8> */
[----:B------:R-:W3:Y:S07]  /*e460*/  LDSM.16.M88.4 R200, [R230+0x5000] ;  /* 0x00500000e6c8783b */ /* 0x000eee0000000200 */
[C---:B----4-:R-:W-:Y:S01]  /*e470*/  HMMA.16816.F32.BF16 R4, R188.reuse, R208, R4 ;  /* 0x000000d0bc04723c */ /* 0x050fe20000041804 */
[----:B------:R-:W-:Y:S07]  /*e480*/  LDSM.16.M88.4 R204, [R241+0x4000] ;  /* 0x00400000f1cc783b */ /* 0x000fee0000000200 */
[C---:B------:R-:W-:Y:S01]  /*e490*/  HMMA.16816.F32.BF16 R8, R188.reuse, R210, R8 ;  /* 0x000000d2bc08723c */ /* 0x040fe20000041808 */
[----:B------:R-:W-:Y:S07]  /*e4a0*/  LDSM.16.M88.4 R208, [R229+-0x6000] ;  /* 0xffa00000e5d0783b */ /* 0x000fee0000000200 */
[C---:B-----5:R-:W-:Y:S08]  /*e4b0*/  HMMA.16816.F32.BF16 R12, R188.reuse, R184, R12 ;  /* 0x000000b8bc0c723c */ /* 0x060ff0000004180c */
[C---:B------:R-:W-:Y:S01]  /*e4c0*/  HMMA.16816.F32.BF16 R16, R188.reuse, R186, R16 ;  /* 0x000000babc10723c */ /* 0x040fe20000041810 */
[----:B------:R-:W4:Y:S07]  /*e4d0*/  LDSM.16.M88.4 R184, [R230+0x5800] ;  /* 0x00580000e6b8783b */ /* 0x000f2e0000000200 */
[C---:B-1----:R-:W-:Y:S08]  /*e4e0*/  HMMA.16816.F32.BF16 R20, R188.reuse, R192, R20 ;  /* 0x000000c0bc14723c */ /* 0x042ff00000041814 */
[C---:B------:R-:W-:Y:S01]  /*e4f0*/  HMMA.16816.F32.BF16 R24, R188.reuse, R194, R24 ;  /* 0x000000c2bc18723c */ /* 0x040fe20000041818 */
[----:B------:R-:W1:Y:S07]  /*e500*/  LDSM.16.M88.4 R192, [R229+-0x5800] ;  /* 0xffa80000e5c0783b */ /* 0x000e6e0000000200 */
[C---:B--2---:R-:W-:Y:S08]  /*e510*/  HMMA.16816.F32.BF16 R28, R188.reuse, R196, R28 ;  /* 0x000000c4bc1c723c */ /* 0x044ff0000004181c */
[C---:B------:R-:W-:Y:S01]  /*e520*/  HMMA.16816.F32.BF16 R32, R188.reuse, R198, R32 ;  /* 0x000000c6bc20723c */ /* 0x040fe20000041820 */
[----:B------:R-:W2:Y:S07]  /*e530*/  LDSM.16.M88.4 R196, [R229+-0x5000] ;  /* 0xffb00000e5c4783b */ /* 0x000eae0000000200 */
[C---:B---3--:R-:W-:Y:S08]  /*e540*/  HMMA.16816.F32.BF16 R36, R188.reuse, R200, R36 ;  /* 0x000000c8bc24723c */ /* 0x048ff00000041824 */
[C---:B------:R-:W-:Y:S01]  /*e550*/  HMMA.16816.F32.BF16 R40, R188.reuse, R202, R40 ;  /* 0x000000cabc28723c */ /* 0x040fe20000041828 */
[----:B------:R-:W3:Y:S07]  /*e560*/  LDSM.16.M88.4 R200, [R229+-0x4800] ;  /* 0xffb80000e5c8783b */ /* 0x000eee0000000200 */
[C---:B----4-:R-:W-:Y:S08]  /*e570*/  HMMA.16816.F32.BF16 R44, R188.reuse, R184, R44 ;  /* 0x000000b8bc2c723c */ /* 0x050ff0000004182c */
[----:B------:R-:W-:Y:S01]  /*e580*/  HMMA.16816.F32.BF16 R48, R188, R186, R48 ;  /* 0x000000babc30723c */ /* 0x000fe20000041830 */
[----:B------:R-:W4:Y:S07]  /*e590*/  LDSM.16.M88.4 R184, [R229+-0x4000] ;  /* 0xffc00000e5b8783b */ /* 0x000f2e0000000200 */
[C---:B------:R-:W-:Y:S01]  /*e5a0*/  HMMA.16816.F32.BF16 R4, R204.reuse, R208, R4 ;  /* 0x000000d0cc04723c */ /* 0x040fe20000041804 */
[----:B------:R-:W5:Y:S07]  /*e5b0*/  LDSM.16.M88.4 R188, [R229+-0x3800] ;  /* 0xffc80000e5bc783b */ /* 0x000f6e0000000200 */
[C---:B------:R-:W-:Y:S01]  /*e5c0*/  HMMA.16816.F32.BF16 R8, R204.reuse, R210, R8 ;  /* 0x000000d2cc08723c */ /* 0x040fe20000041808 */
[----:B------:R-:W-:Y:S07]  /*e5d0*/  LDSM.16.M88.4 R208, [R228+0x6800] ;  /* 0x00680000e4d0783b */ /* 0x000fee0000000200 */
[C---:B-1----:R-:W-:Y:S08]  /*e5e0*/  HMMA.16816.F32.BF16 R12, R204.reuse, R192, R12 ;  /* 0x000000c0cc0c723c */ /* 0x042ff0000004180c */
[C---:B------:R-:W-:Y:S01]  /*e5f0*/  HMMA.16816.F32.BF16 R16, R204.reuse, R194, R16 ;  /* 0x000000c2cc10723c */ /* 0x040fe20000041810 */
[----:B------:R-:W-:Y:S07]  /*e600*/  LDSM.16.M88.4 R192, [R239+0x8000] ;  /* 0x00800000efc0783b */ /* 0x000fee0000000200 */
[C---:B--2---:R-:W-:Y:S08]  /*e610*/  HMMA.16816.F32.BF16 R20, R204.reuse, R196, R20 ;  /* 0x000000c4cc14723c */ /* 0x044ff00000041814 */
[C---:B------:R-:W-:Y:S01]  /*e620*/  HMMA.16816.F32.BF16 R24, R204.reuse, R198, R24 ;  /* 0x000000c6cc18723c */ /* 0x040fe20000041818 */
[----:B------:R-:W1:Y:S07]  /*e630*/  LDSM.16.M88.4 R196, [R228+0x6000] ;  /* 0x00600000e4c4783b */ /* 0x000e6e0000000200 */
        /* <DEDUP_REMOVED lines=8> */
[----:B------:R-:W4:Y:S07]  /*e6c0*/  LDSM.16.M88.4 R188, [R228+0x8800] ;  /* 0x00880000e4bc783b */ /* 0x000f2e0000000200 */
[C---:B-1----:R-:W-:Y:S01]  /*e6d0*/  HMMA.16816.F32.BF16 R4, R192.reuse, R196, R4 ;  /* 0x000000c4c004723c */ /* 0x042fe20000041804 */
[----:B------:R-:W-:Y:S07]  /*e6e0*/  LDSM.16.M88.4 R204, [R220] ;  /* 0x00000000dccc783b */ /* 0x000fee0000000200 */
[C---:B------:R-:W-:Y:S01]  /*e6f0*/  HMMA.16816.F32.BF16 R8, R192.reuse, R198, R8 ;  /* 0x000000c6c008723c */ /* 0x040fe20000041808 */
[----:B------:R-:W1:Y:S07]  /*e700*/  LDSM.16.M88.4 R196, [R240+0x8000] ;  /* 0x00800000f0c4783b */ /* 0x000e6e0000000200 */
[C---:B------:R-:W-:Y:S08]  /*e710*/  HMMA.16816.F32.BF16 R12, R192.reuse, R208, R12 ;  /* 0x000000d0c00c723c */ /* 0x040ff0000004180c */
[C---:B------:R-:W-:Y:S01]  /*e720*/  HMMA.16816.F32.BF16 R16, R192.reuse, R210, R16 ;  /* 0x000000d2c010723c */ /* 0x040fe20000041810 */
[----:B------:R-:W5:Y:S07]  /*e730*/  LDSM.16.M88.4 R208, [R221] ;  /* 0x00000000ddd0783b */ /* 0x000f6e0000000200 */
[C---:B------:R-:W-:Y:S08]  /*e740*/  HMMA.16816.F32.BF16 R20, R192.reuse, R212, R20 ;  /* 0x000000d4c014723c */ /* 0x040ff00000041814 */
[C---:B------:R-:W-:Y:S01]  /*e750*/  HMMA.16816.F32.BF16 R24, R192.reuse, R214, R24 ;  /* 0x000000d6c018723c */ /* 0x040fe20000041818 */
[----:B------:R-:W-:Y:S07]  /*e760*/  LDSM.16.M88.4 R212, [R230+0x6000] ;  /* 0x00600000e6d4783b */ /* 0x000fee0000000200 */
[C---:B--2---:R-:W-:Y:S08]  /*e770*/  HMMA.16816.F32.BF16 R28, R192.reuse, R200, R28 ;  /* 0x000000c8c01c723c */ /* 0x044ff0000004181c */
[C---:B------:R-:W-:Y:S01]  /*e780*/  HMMA.16816.F32.BF16 R32, R192.reuse, R202, R32 ;  /* 0x000000cac020723c */ /* 0x040fe20000041820 */
[----:B------:R-:W2:Y:S07]  /*e790*/  LDSM.16.M88.4 R200, [R223] ;  /* 0x00000000dfc8783b */ /* 0x000eae0000000200 */
[C---:B---3--:R-:W-:Y:S01]  /*e7a0*/  HMMA.16816.F32.BF16 R36, R192.reuse, R184, R36 ;  /* 0x000000b8c024723c */ /* 0x048fe20000041824 */
[----:B------:R-:W-:Y:S07]  /*e7b0*/  LDSM.16.M88.4 R220, [R230+0x6800] ;  /* 0x00680000e6dc783b */ /* 0x000fee0000000200 */
[C---:B------:R-:W-:Y:S01]  /*e7c0*/  HMMA.16816.F32.BF16 R40, R192.reuse, R186, R40 ;  /* 0x000000bac028723c */ /* 0x040fe20000041828 */
[----:B------:R-:W3:Y:S07]  /*e7d0*/  LDSM.16.M88.4 R184, [R224] ;  /* 0x00000000e0b8783b */ /* 0x000eee0000000200 */
[C---:B----4-:R-:W-:Y:S08]  /*e7e0*/  HMMA.16816.F32.BF16 R44, R192.reuse, R188, R44 ;  /* 0x000000bcc02c723c */ /* 0x050ff0000004182c */
[----:B------:R-:W-:Y:S01]  /*e7f0*/  HMMA.16816.F32.BF16 R48, R192, R190, R48 ;  /* 0x000000bec030723c */ /* 0x000fe20000041830 */
[----:B------:R-:W4:Y:S07]  /*e800*/  LDSM.16.M88.4 R188, [R225] ;  /* 0x00000000e1bc783b */ /* 0x000f2e0000000200 */
[C---:B-1----:R-:W-:Y:S01]  /*e810*/  HMMA.16816.F32.BF16 R4, R196.reuse, R204, R4 ;  /* 0x000000ccc404723c */ /* 0x042fe20000041804 */
[----:B------:R-:W1:Y:S07]  /*e820*/  LDSM.16.M88.4 R192, [R242+0x8000] ;  /* 0x00800000f2c0783b */ /* 0x000e6e0000000200 */
[C---:B------:R-:W-:Y:S01]  /*e830*/  HMMA.16816.F32.BF16 R8, R196.reuse, R206, R8 ;  /* 0x000000cec408723c */ /* 0x040fe20000041808 */
[----:B------:R-:W1:Y:S07]  /*e840*/  LDSM.16.M88.4 R204, [R230+0x7000] ;  /* 0x00700000e6cc783b */ /* 0x000e6e0000000200 */
[C---:B-----5:R-:W-:Y:S08]  /*e850*/  HMMA.16816.F32.BF16 R12, R196.reuse, R208, R12 ;  /* 0x000000d0c40c723c */ /* 0x060ff0000004180c */
[C---:B------:R-:W-:Y:S01]  /*e860*/  HMMA.16816.F32.BF16 R16, R196.reuse, R210, R16 ;  /* 0x000000d2c410723c */ /* 0x040fe20000041810 */
[----:B------:R-:W5:Y:S07]  /*e870*/  LDSM.16.M88.4 R208, [R230+0x7800] ;  /* 0x00780000e6d0783b */ /* 0x000f6e0000000200 */
[C---:B------:R-:W-:Y:S08]  /*e880*/  HMMA.16816.F32.BF16 R20, R196.reuse, R216, R20 ;  /* 0x000000d8c414723c */ /* 0x040ff00000041814 */
[C---:B------:R-:W-:Y:S01]  /*e890*/  HMMA.16816.F32.BF16 R24, R196.reuse, R218, R24 ;  /* 0x000000dac418723c */ /* 0x040fe20000041818 */
[----:B------:R-:W1:Y:S07]  /*e8a0*/  LDSM.16.M88.4 R216, [R230+0x8000] ;  /* 0x00800000e6d8783b */ /* 0x000e6e0000000200 */
[C---:B--2---:R-:W-:Y:S08]  /*e8b0*/  HMMA.16816.F32.BF16 R28, R196.reuse, R200, R28 ;  /* 0x000000c8c41c723c */ /* 0x044ff0000004181c */
[C---:B------:R-:W-:Y:S01]  /*e8c0*/  HMMA.16816.F32.BF16 R32, R196.reuse, R202, R32 ;  /* 0x000000cac420723c */ /* 0x040fe20000041820 */
[----:B------:R-:W-:Y:S07]  /*e8d0*/  LDSM.16.M88.4 R200, [R229+-0x2800] ;  /* 0xffd80000e5c8783b */ /* 0x000fee0000000200 */
[C---:B---3--:R-:W-:Y:S08]  /*e8e0*/  HMMA.16816.F32.BF16 R36, R196.reuse, R184, R36 ;  /* 0x000000b8c424723c */ /* 0x048ff00000041824 */
[C---:B------:R-:W-:Y:S01]  /*e8f0*/  HMMA.16816.F32.BF16 R40, R196.reuse, R186, R40 ;  /* 0x000000bac428723c */ /* 0x040fe20000041828 */
[----:B------:R-:W2:Y:S07]  /*e900*/  LDSM.16.M88.4 R184, [R230+0x8800] ;  /* 0x00880000e6b8783b */ /* 0x000eae0000000200 */
[C---:B----4-:R-:W-:Y:S08]  /*e910*/  HMMA.16816.F32.BF16 R44, R196.reuse, R188, R44 ;  /* 0x000000bcc42c723c */ /* 0x050ff0000004182c */
[----:B------:R-:W-:Y:S01]  /*e920*/  HMMA.16816.F32.BF16 R48, R196, R190, R48 ;  /* 0x000000bec430723c */ /* 0x000fe20000041830 */
[----:B------:R-:W-:Y:S07]  /*e930*/  LDSM.16.M88.4 R188, [R241+0x8000] ;  /* 0x00800000f1bc783b */ /* 0x000fee0000000200 */
[C---:B-1----:R-:W-:Y:S01]  /*e940*/  HMMA.16816.F32.BF16 R4, R192.reuse, R212, R4 ;  /* 0x000000d4c004723c */ /* 0x042fe20000041804 */
[----:B------:R-:W1:Y:S07]  /*e950*/  LDSM.16.M88.4 R196, [R229+-0x3000] ;  /* 0xffd00000e5c4783b */ /* 0x000e6e0000000200 */
[C---:B------:R-:W-:Y:S01]  /*e960*/  HMMA.16816.F32.BF16 R8, R192.reuse, R214, R8 ;  /* 0x000000d6c008723c */ /* 0x040fe20000041808 */
[----:B------:R-:W-:Y:S07]  /*e970*/  LDSM.16.M88.4 R212, [R229+-0x1000] ;  /* 0xfff00000e5d4783b */ /* 0x000fee0000000200 */
[C---:B------:R-:W-:Y:S08]  /*e980*/  HMMA.16816.F32.BF16 R12, R192.reuse, R220, R12 ;  /* 0x000000dcc00c723c */ /* 0x040ff0000004180c */
[C---:B------:R-:W-:Y:S01]  /*e990*/  HMMA.16816.F32.BF16 R16, R192.reuse, R222, R16 ;  /* 0x000000dec010723c */ /* 0x040fe20000041810 */
[----:B------:R-:W-:Y:S07]  /*e9a0*/  LDSM.16.M88.4 R220, [R229+-0x800] ;  /* 0xfff80000e5dc783b */ /* 0x000fee0000000200 */
[C---:B------:R-:W-:Y:S08]  /*e9b0*/  HMMA.16816.F32.BF16 R20, R192.reuse, R204, R20 ;  /* 0x000000ccc014723c */ /* 0x040ff00000041814 */
[C---:B------:R-:W-:Y:S01]  /*e9c0*/  HMMA.16816.F32.BF16 R24, R192.reuse, R206, R24 ;  /* 0x000000cec018723c */ /* 0x040fe20000041818 */
[----:B------:R-:W3:Y:S07]  /*e9d0*/  LDSM.16.M88.4 R204, [R229+-0x2000] ;  /* 0xffe00000e5cc783b */ /* 0x000eee0000000200 */
[C---:B-----5:R-:W-:Y:S08]  /*e9e0*/  HMMA.16816.F32.BF16 R28, R192.reuse, R208, R28 ;  /* 0x000000d0c01c723c */ /* 0x060ff0000004181c */
[C---:B------:R-:W-:Y:S01]  /*e9f0*/  HMMA.16816.F32.BF16 R32, R192.reuse, R210, R32 ;  /* 0x000000d2c020723c */ /* 0x040fe20000041820 */
[----:B------:R-:W4:Y:S07]  /*ea00*/  LDSM.16.M88.4 R208, [R229+-0x1800] ;  /* 0xffe80000e5d0783b */ /* 0x000f2e0000000200 */
[C---:B------:R-:W-:Y:S08]  /*ea10*/  HMMA.16816.F32.BF16 R36, R192.reuse, R216, R36 ;  /* 0x000000d8c024723c */ /* 0x040ff00000041824 */
[C---:B------:R-:W-:Y:S01]  /*ea20*/  HMMA.16816.F32.BF16 R40, R192.reuse, R218, R40 ;  /* 0x000000dac028723c */ /* 0x040fe20000041828 */
[----:B------:R-:W-:Y:S07]  /*ea30*/  LDSM.16.M88.4 R216, [R226] ;  /* 0x00000000e2d8783b */ /* 0x000fee0000000200 */
[C---:B--2---:R-:W-:Y:S08]  /*ea40*/  HMMA.16816.F32.BF16 R44, R192.reuse, R184, R44 ;  /* 0x000000b8c02c723c */ /* 0x044ff0000004182c */
[----:B------:R-:W-:Y:S01]  /*ea50*/  HMMA.16816.F32.BF16 R48, R192, R186, R48 ;  /* 0x000000bac030723c */ /* 0x000fe20000041830 */
[----:B------:R-:W-:Y:S07]  /*ea60*/  LDSM.16.M88.4 R184, [R239+0xc000] ;  /* 0x00c00000efb8783b */ /* 0x000fee0000000200 */
[C---:B-1----:R-:W-:Y:S01]  /*ea70*/  HMMA.16816.F32.BF16 R4, R188.reuse, R196, R4 ;  /* 0x000000c4bc04723c */ /* 0x042fe20000041804 */
[----:B------:R-:W1:Y:S07]  /*ea80*/  LDSM.16.M88.4 R192, [R228+0x9000] ;  /* 0x00900000e4c0783b */ /* 0x000e6e0000000200 */
[C---:B------:R-:W-:Y:S01]  /*ea90*/  HMMA.16816.F32.BF16 R8, R188.reuse, R198, R8 ;  /* 0x000000c6bc08723c */ /* 0x040fe20000041808 */
[----:B------:R-:W2:Y:S07]  /*eaa0*/  LDSM.16.M88.4 R196, [R228+0x9800] ;  /* 0x00980000e4c4783b */ /* 0x000eae0000000200 */
[C---:B------:R-:W-:Y:S08]  /*eab0*/  HMMA.16816.F32.BF16 R12, R188.reuse, R200, R12 ;  /* 0x000000c8bc0c723c */ /* 0x040ff0000004180c */
[C---:B------:R-:W-:Y:S01]  /*eac0*/  HMMA.16816.F32.BF16 R16, R188.reuse, R202, R16 ;  /* 0x000000cabc10723c */ /* 0x040fe20000041810 */
[----:B------:R-:W5:Y:S07]  /*ead0*/  LDSM.16.M88.4 R200, [R228+0xa000] ;  /* 0x00a00000e4c8783b */ /* 0x000f6e0000000200 */
[C---:B---3--:R-:W-:Y:S08]  /*eae0*/  HMMA.16816.F32.BF16 R20, R188.reuse, R204, R20 ;  /* 0x000000ccbc14723c */ /* 0x048ff00000041814 */
[C---:B------:R-:W-:Y:S01]  /*eaf0*/  HMMA.16816.F32.BF16 R24, R188.reuse, R206, R24 ;  /* 0x000000cebc18723c */ /* 0x040fe20000041818 */
[----:B------:R-:W3:Y:S07]  /*eb00*/  LDSM.16.M88.4 R204, [R228+0xa800] ;  /* 0x00a80000e4cc783b */ /* 0x000eee0000000200 */
[C---:B----4-:R-:W-:Y:S08]  /*eb10*/  HMMA.16816.F32.BF16 R28, R188.reuse, R208, R28 ;  /* 0x000000d0bc1c723c */ /* 0x050ff0000004181c */
[C---:B------:R-:W-:Y:S01]  /*eb20*/  HMMA.16816.F32.BF16 R32, R188.reuse, R210, R32 ;  /* 0x000000d2bc20723c */ /* 0x040fe20000041820 */
[----:B------:R-:W4:Y:S07]  /*eb30*/  LDSM.16.M88.4 R208, [R228+0xb000] ;  /* 0x00b00000e4d0783b */ /* 0x000f2e0000000200 */
[C---:B------:R-:W-:Y:S08]  /*eb40*/  HMMA.16816.F32.BF16 R36, R188.reuse, R212, R36 ;  /* 0x000000d4bc24723c */ /* 0x040ff00000041824 */
[C---:B------:R-:W-:Y:S01]  /*eb50*/  HMMA.16816.F32.BF16 R40, R188.reuse, R214, R40 ;  /* 0x000000d6bc28723c */ /* 0x040fe20000041828 */
[----:B------:R-:W-:Y:S07]  /*eb60*/  LDSM.16.M88.4 R212, [R240+0xc000] ;  /* 0x00c00000f0d4783b */ /* 0x000fee0000000200 */
[C---:B------:R-:W-:Y:S08]  /*eb70*/  HMMA.16816.F32.BF16 R44, R188.reuse, R220, R44 ;  /* 0x000000dcbc2c723c */ /* 0x040ff0000004182c */
[----:B------:R-:W-:Y:S01]  /*eb80*/  HMMA.16816.F32.BF16 R48, R188, R222, R48 ;  /* 0x000000debc30723c */ /* 0x000fe20000041830 */
[----:B------:R-:W3:Y:S07]  /*eb90*/  LDSM.16.M88.4 R188, [R228+0xb800] ;  /* 0x00b80000e4bc783b */ /* 0x000eee0000000200 */
[C---:B-1----:R-:W-:Y:S01]  /*eba0*/  HMMA.16816.F32.BF16 R4, R184.reuse, R192, R4 ;  /* 0x000000c0b804723c */ /* 0x042fe20000041804 */
[----:B------:R-:W1:Y:S07]  /*ebb0*/  LDSM.16.M88.4 R220, [R227] ;  /* 0x00000000e3dc783b */ /* 0x000e6e0000000200 */
[C---:B------:R-:W-:Y:S01]  /*ebc0*/  HMMA.16816.F32.BF16 R8, R184.reuse, R194, R8 ;  /* 0x000000c2b808723c */ /* 0x040fe20000041808 */
[----:B------:R-:W1:Y:S07]  /*ebd0*/  LDSM.16.M88.4 R192, [R235] ;  /* 0x00000000ebc0783b */ /* 0x000e6e0000000200 */
[C---:B--2---:R-:W-:Y:S01]  /*ebe0*/  HMMA.16816.F32.BF16 R12, R184.reuse, R196, R12 ;  /* 0x000000c4b80c723c */ /* 0x044fe2000004180c */
[----:B------:R-:W2:Y:S07]  /*ebf0*/  LDSM.16.M88.4 R224, [R236] ;  /* 0x00000000ece0783b */ /* 0x000eae0000000200 */
[C---:B------:R-:W-:Y:S01]  /*ec00*/  HMMA.16816.F32.BF16 R16, R184.reuse, R198, R16 ;  /* 0x000000c6b810723c */ /* 0x040fe20000041810 */
[----:B------:R-:W1:Y:S07]  /*ec10*/  LDSM.16.M88.4 R196, [R237] ;  /* 0x00000000edc4783b */ /* 0x000e6e0000000200 */
[C---:B-----5:R-:W-:Y:S08]  /*ec20*/  HMMA.16816.F32.BF16 R20, R184.reuse, R200, R20 ;  /* 0x000000c8b814723c */ /* 0x060ff00000041814 */
        /* <DEDUP_REMOVED lines=8> */
[C---:B------:R-:W-:Y:S08]  /*ecb0*/  HMMA.16816.F32.BF16 R44, R184.reuse, R188, R44 ;  /* 0x000000bcb82c723c */ /* 0x040ff0000004182c */
[----:B------:R-:W-:Y:S01]  /*ecc0*/  HMMA.16816.F32.BF16 R48, R184, R190, R48 ;  /* 0x000000beb830723c */ /* 0x000fe20000041830 */
[----:B------:R-:W3:Y:S07]  /*ecd0*/  LDSM.16.M88.4 R184, [R238] ;  /* 0x00000000eeb8783b */ /* 0x000eee0000000200 */
[C---:B------:R-:W-:Y:S01]  /*ece0*/  HMMA.16816.F32.BF16 R4, R212.reuse, R216, R4 ;  /* 0x000000d8d404723c */ /* 0x040fe20000041804 */
[----:B------:R-:W4:Y:S07]  /*ecf0*/  LDSM.16.M88.4 R188, [R242+0xc000] ;  /* 0x00c00000f2bc783b */ /* 0x000f2e0000000200 */
[C---:B------:R-:W-:Y:S01]  /*ed00*/  HMMA.16816.F32.BF16 R8, R212.reuse, R218, R8 ;  /* 0x000000dad408723c */ /* 0x040fe20000041808 */
[----:B------:R-:W-:Y:S07]  /*ed10*/  LDSM.16.M88.4 R216, [R230+0xb000] ;  /* 0x00b00000e6d8783b */ /* 0x000fee0000000200 */
[C---:B-1----:R-:W-:Y:S08]  /*ed20*/  HMMA.16816.F32.BF16 R12, R212.reuse, R220, R12 ;  /* 0x000000dcd40c723c */ /* 0x042ff0000004180c */
[C---:B------:R-:W-:Y:S01]  /*ed30*/  HMMA.16816.F32.BF16 R16, R212.reuse, R222, R16 ;  /* 0x000000ded410723c */ /* 0x040fe20000041810 */
[----:B------:R-:W-:Y:S07]  /*ed40*/  LDSM.16.M88.4 R220, [R241+0xc000] ;  /* 0x00c00000f1dc783b */ /* 0x000fee0000000200 */
[C---:B------:R-:W-:Y:S08]  /*ed50*/  HMMA.16816.F32.BF16 R20, R212.reuse, R192, R20 ;  /* 0x000000c0d414723c */ /* 0x040ff00000041814 */
[C---:B------:R-:W-:Y:S01]  /*ed60*/  HMMA.16816.F32.BF16 R24, R212.reuse, R194, R24 ;  /* 0x000000c2d418723c */ /* 0x040fe20000041818 */
[----:B------:R-:W1:Y:S07]  /*ed70*/  LDSM.16.M88.4 R192, [R230+0x9800] ;  /* 0x00980000e6c0783b */ /* 0x000e6e0000000200 */
[C---:B--2---:R-:W-:Y:S08]  /*ed80*/  HMMA.16816.F32.BF16 R28, R212.reuse, R224, R28 ;  /* 0x000000e0d41c723c */ /* 0x044ff0000004181c */
[C---:B------:R-:W-:Y:S01]  /*ed90*/  HMMA.16816.F32.BF16 R32, R212.reuse, R226, R32 ;  /* 0x000000e2d420723c */ /* 0x040fe20000041820 */
[----:B------:R-:W-:Y:S07]  /*eda0*/  LDSM.16.M88.4 R224, [R229] ;  /* 0x00000000e5e0783b */ /* 0x000fee0000000200 */
[C---:B------:R-:W-:Y:S08]  /*edb0*/  HMMA.16816.F32.BF16 R36, R212.reuse, R196, R36 ;  /* 0x000000c4d424723c */ /* 0x040ff00000041824 */
[C---:B------:R-:W-:Y:S01]  /*edc0*/  HMMA.16816.F32.BF16 R40, R212.reuse, R198, R40 ;  /* 0x000000c6d428723c */ /* 0x040fe20000041828 */
[----:B------:R-:W2:Y:S07]  /*edd0*/  LDSM.16.M88.4 R196, [R230+0xb800] ;  /* 0x00b80000e6c4783b */ /* 0x000eae0000000200 */
[C---:B---3--:R-:W-:Y:S08]  /*ede0*/  HMMA.16816.F32.BF16 R44, R212.reuse, R184, R44 ;  /* 0x000000b8d42c723c */ /* 0x048ff0000004182c */
[----:B------:R-:W-:Y:S01]  /*edf0*/  HMMA.16816.F32.BF16 R48, R212, R186, R48 ;  /* 0x000000bad430723c */ /* 0x000fe20000041830 */
[----:B------:R-:W3:Y:S07]  /*ee00*/  LDSM.16.M88.4 R184, [R229+0x800] ;  /* 0x00080000e5b8783b */ /* 0x000eee0000000200 */
[C---:B----4-:R-:W-:Y:S08]  /*ee10*/  HMMA.16816.F32.BF16 R4, R188.reuse, R200, R4 ;  /* 0x000000c8bc04723c */ /* 0x050ff00000041804 */
[C---:B------:R-:W-:Y:S08]  /*ee20*/  HMMA.16816.F32.BF16 R8, R188.reuse, R202, R8 ;  /* 0x000000cabc08723c */ /* 0x040ff00000041808 */
[C---:B-1----:R-:W-:Y:S08]  /*ee30*/  HMMA.16816.F32.BF16 R12, R188.reuse, R192, R12 ;  /* 0x000000c0bc0c723c */ /* 0x042ff0000004180c */
        /* <DEDUP_REMOVED lines=8> */
[----:B------:R-:W-:Y:S08]  /*eec0*/  HMMA.16816.F32.BF16 R48, R188, R198, R48 ;  /* 0x000000c6bc30723c */ /* 0x000ff00000041830 */
[C---:B------:R-:W-:Y:S08]  /*eed0*/  HMMA.16816.F32.BF16 R4, R220.reuse, R224, R4 ;  /* 0x000000e0dc04723c */ /* 0x040ff00000041804 */
[C---:B------:R-:W-:Y:S08]  /*eee0*/  HMMA.16816.F32.BF16 R8, R220.reuse, R226, R8 ;  /* 0x000000e2dc08723c */ /* 0x040ff00000041808 */
[C---:B---3--:R-:W-:Y:S08]  /*eef0*/  HMMA.16816.F32.BF16 R12, R220.reuse, R184, R12 ;  /* 0x000000b8dc0c723c */ /* 0x048ff0000004180c */
        /* <DEDUP_REMOVED lines=26> */
[----:B------:R1:W1:Y:S10]  /*f0a0*/  MUFU.TANH R200, R12 ;  /* 0x0000000c00c87308 */ /* 0x0002740000002400 */
[----:B------:R1:W1:Y:S01]  /*f0b0*/  MUFU.TANH R197, R13 ;  /* 0x0000000d00c57308 */ /* 0x0002620000002400 */
[----:B-----5:R-:W5:Y:S01]  /*f0c0*/  LDSM.16.M88.4 R8, [R229+0x1800] ;  /* 0x00180000e508783b */ /* 0x020f620000000200 */
[C---:B----4-:R-:W-:Y:S08]  /*f0d0*/  HMMA.16816.F32.BF16 R20, R220.reuse, R4, R20 ;  /* 0x00000004dc14723c */ /* 0x050ff00000041814 */
[----:B------:R4:W1:Y:S01]  /*f0e0*/  MUFU.TANH R199, R14 ;  /* 0x0000000e00c77308 */ /* 0x0008620000002400 */
[C---:B------:R-:W-:Y:S01]  /*f0f0*/  HMMA.16816.F32.BF16 R24, R220.reuse, R6, R24 ;  /* 0x00000006dc18723c */ /* 0x040fe20000041818 */
[----:B------:R-:W1:Y:S08]  /*f100*/  LDSM.16.M88.4 R4, [R229+0x2000] ;  /* 0x00200000e504783b */ /* 0x000e700000000200 */
[----:B------:R4:W1:Y:S06]  /*f110*/  MUFU.TANH R201, R15 ;  /* 0x0000000f00c97308 */ /* 0x00086c0000002400 */
[----:B------:R-:W-:Y:S04]  /*f120*/  FMUL.FTZ R20, R20, c[0x0][0x320] ;  /* 0x0000c80014147a20 */ /* 0x000fe80000410000 */
[----:B------:R4:W1:Y:S01]  /*f130*/  MUFU.TANH R196, R16 ;  /* 0x0000001000c47308 */ /* 0x0008620000002400 */
[----:B------:R-:W-:Y:S02]  /*f140*/  FMUL.FTZ R21, R21, c[0x0][0x320] ;  /* 0x0000c80015157a20 */ /* 0x000fe40000410000 */
[----:B------:R-:W-:Y:S02]  /*f150*/  FMUL.FTZ R22, R22, c[0x0][0x320] ;  /* 0x0000c80016167a20 */ /* 0x000fe40000410000 */
[----:B------:R-:W-:Y:S02]  /*f160*/  FMUL.FTZ R23, R23, c[0x0][0x320] ;  /* 0x0000c80017177a20 */ /* 0x000fe40000410000 */
[----:B------:R-:W-:Y:S02]  /*f170*/  FMUL.FTZ R24, R24, c[0x0][0x320] ;  /* 0x0000c80018187a20 */ /* 0x000fe40000410000 */
[----:B------:R-:W-:Y:S01]  /*f180*/  FMUL.FTZ R25, R25, c[0x0][0x320] ;  /* 0x0000c80019197a20 */ /* 0x000fe20000410000 */
[----:B------:R4:W2:Y:S01]  /*f190*/  MUFU.TANH R195, R17 ;  /* 0x0000001100c37308 */ /* 0x0008a20000002400 */
[----:B------:R-:W-:Y:S02]  /*f1a0*/  FMUL.FTZ R26, R26, c[0x0][0x320] ;  /* 0x0000c8001a1a7a20 */ /* 0x000fe40000410000 */
[----:B------:R-:W-:Y:S01]  /*f1b0*/  FMUL.FTZ R27, R27, c[0x0][0x320] ;  /* 0x0000c8001b1b7a20 */ /* 0x000fe20000410000 */
[C---:B-----5:R-:W-:Y:S06]  /*f1c0*/  HMMA.16816.F32.BF16 R28, R220.reuse, R8, R28 ;  /* 0x00000008dc1c723c */ /* 0x060fec000004181c */
[----:B------:R4:W2:Y:S02]  /*f1d0*/  MUFU.TANH R198, R18 ;  /* 0x0000001200c67308 */ /* 0x0008a40000002400 */
        /* <DEDUP_REMOVED lines=12> */
[----:B------:R4:W1:Y:S03]  /*f2a0*/  MUFU.TANH R216, R21 ;  /* 0x0000001500d87308 */ /* 0x0008660000002400 */
[----:B------:R-:W-:Y:S02]  /*f2b0*/  FMUL.FTZ R32, R32, c[0x0][0x320] ;  /* 0x0000c80020207a20 */ /* 0x000fe40000410000 */
[----:B------:R-:W-:Y:S02]  /*f2c0*/  FMUL.FTZ R33, R33, c[0x0][0x320] ;  /* 0x0000c80021217a20 */ /* 0x000fe40000410000 */
[----:B------:R-:W-:Y:S02]  /*f2d0*/  FMUL.FTZ R34, R34, c[0x0][0x320] ;  /* 0x0000c80022227a20 */ /* 0x000fe40000410000 */
[----:B------:R-:W-:Y:S01]  /*f2e0*/  FMUL.FTZ R35, R35, c[0x0][0x320] ;  /* 0x0000c80023237a20 */ /* 0x000fe20000410000 */
[----:B------:R4:W1:Y:S01]  /*f2f0*/  MUFU.TANH R218, R22 ;  /* 0x0000001600da7308 */ /* 0x0008620000002400 */
[----:B------:R-:W-:Y:S01]  /*f300*/  FMUL.FTZ R36, R36, c[0x0][0x320] ;  /* 0x0000c80024247a20 */ /* 0x000fe20000410000 */
[C---:B-----5:R-:W-:Y:S03]  /*f310*/  HMMA.16816.F32.BF16 R44, R220.reuse, R8, R44 ;  /* 0x00000008dc2c723c */ /* 0x060fe6000004182c */
[----:B------:R-:W-:Y:S02]  /*f320*/  FMUL.FTZ R37, R37, c[0x0][0x320] ;  /* 0x0000c80025257a20 */ /* 0x000fe40000410000 */
[----:B------:R-:W-:Y:S03]  /*f330*/  FMUL.FTZ R38, R38, c[0x0][0x320] ;  /* 0x0000c80026267a20 */ /* 0x000fe60000410000 */
[----:B------:R4:W1:Y:S01]  /*f340*/  MUFU.TANH R225, R23 ;  /* 0x0000001700e17308 */ /* 0x0008620000002400 */
[----:B------:R-:W-:Y:S03]  /*f350*/  HMMA.16816.F32.BF16 R48, R220, R10, R48 ;  /* 0x0000000adc30723c */ /* 0x000fe60000041830 */
        /* <DEDUP_REMOVED lines=42> */
[C---:B--23--:R-:W-:Y:S01]  /*f600*/  IADD3 R194, R245.reuse, 0xc0, RZ ;  /* 0x000000c0f5c27810 */ /* 0x04cfe20007ffe0ff */
[----:B------:R-:W2:Y:S01]  /*f610*/  LDL R2, [R1+0x18] ;  /* 0x0000180001027983 */ /* 0x000ea20000100800 */
[C---:B------:R-:W-:Y:S01]  /*f620*/  IADD3 R7, R245.reuse, 0x80, RZ ;  /* 0x00000080f5077810 */ /* 0x040fe20007ffe0ff */
[----:B------:R-:W-:Y:S01]  /*f630*/  IMAD.MOV.U32 R0, RZ, RZ, c[0x0][0x2b8] ;  /* 0x0000ae00ff007624 */ /* 0x000fe200078e00ff */
[----:B------:R-:W-:Y:S01]  /*f640*/  SHF.R.S32.HI R194, RZ, 0x1f, R194 ;  /* 0x0000001fffc27819 */ /* 0x000fe200000114c2 */
[----:B------:R-:W3:Y:S01]  /*f650*/  LDL R3, [R1+0x10] ;  /* 0x0000100001037983 */ /* 0x000ee20000100800 */
[----:B------:R-:W-:Y:S01]  /*f660*/  SHF.R.S32.HI R7, RZ, 0x1f, R7 ;  /* 0x0000001fff077819 */ /* 0x000fe20000011407 */
[----:B------:R-:W-:Y:S01]  /*f670*/  IMAD.MOV.U32 R246, RZ, RZ, RZ ;  /* 0x000000fffff67224 */ /* 0x000fe200078e00ff */
[----:B------:R-:W-:Y:S01]  /*f680*/  ISETP.NE.AND P2, PT, R0, 0x1, PT ;  /* 0x000000010000780c */ /* 0x000fe20003f45270 */
[----:B----4-:R-:W4:Y:S01]  /*f690*/  LDL.64 R14, [R1+0x28] ;  /* 0x00002800010e7983 */ /* 0x010f220000100a00 */
        /* <DEDUP_REMOVED lines=24> */
[C---:B------:R-:W-:Y:S01]  /*f820*/  IADD3 R132, R245.reuse, 0x40, RZ ;  /* 0x00000040f5847810 */ /* 0x040fe20007ffe0ff */
        /* <DEDUP_REMOVED lines=19> */
.L_x_1545:
[----:B------:R-:W-:-:S05]  /*f960*/  BRA.DIV ~URZ, `(.L_x_1493) ;  /* 0x000083427f007947 */ /* 0x000fca000b800000 */
[----:B------:R-:W4:Y:S01]  /*f970*/  SHFL.IDX PT, R0, R6, RZ, 0x181f ;  /* 0x00181fff06007589 */ /* 0x000f2200000e0000 */
[C---:B------:R-:W-:Y:S02]  /*f980*/  IADD3 R12, -R244.reuse, 0x10, RZ ;  /* 0x00000010f40c7810 */ /* 0x040fe40007ffe1ff */
[----:B------:R-:W-:Y:S02]  /*f990*/  ISETP.NE.U32.AND P2, PT, R244, RZ, PT ;  /* 0x000000fff400720c */ /* 0x000fe40003f45070 */
[----:B------:R-:W-:Y:S04]  /*f9a0*/  LOP3.LUT R12, R12, 0xf, RZ, 0xc0, !PT ;  /* 0x0000000f0c0c7812 */ /* 0x000fe800078ec0ff */
[----:B----4-:R-:W-:Y:S04]  /*f9b0*/  IADD3 R2, P1, P0, R12, R0, R11 ;  /* 0x000000000c027210 */ /* 0x010fe8000783e00b */
[----:B---3--:R-:W-:Y:S02]  /*f9c0*/  IADD3.X R3, RZ, R4, R7, P1, P0 ;  /* 0x00000004ff037210 */ /* 0x008fe40000fe0407 */
[----:B------:R-:W-:Y:S03]  /*f9d0*/  IADD3 R14, P0, R0, R16, RZ ;  /* 0x00000010000e7210 */ /* 0x000fe60007f1e0ff */
[----:B------:R-:W-:Y:S01]  /*f9e0*/  @!PT LDS RZ, [RZ] ;  /* 0x00000000fffff984 */ /* 0x000fe20000000800 */
[----:B------:R-:W-:Y:S01]  /*f9f0*/  @!PT LDS RZ, [RZ] ;  /* 0x00000000fffff984 */ /* 0x000fe20000000800 */
[----:B------:R3:W-:Y:S02]  /*fa00*/  LDGSTS.E.BYPASS.LTC128B.128.ZFILL [R243+0xc100], [R2.64], P2 ;  /* 0x0c10000002f37fae */ /* 0x0007e40009141d46 */
[----:B------:R-:W-:Y:S05]  /*fa10*/  IMAD.X R15, R4, 0x1, R8, P0 ;  /* 0x00000001040f7824 */ /* 0x000fea00000e0608 */
[----:B------:R4:W-:Y:S01]  /*fa20*/  LDGSTS.E.BYPASS.LTC128B.128 [R243+0xf100], [R14.64], !P5 ;  /* 0x0f1000000ef37fae */ /* 0x0009e2000e901d46 */
[-C--:B---3--:R-:W-:Y:S05]  /*fa30*/  IADD3 R2, P0, R0, R17.reuse, RZ ;  /* 0x0000001100027210 */ /* 0x088fea0007f1e0ff */
[----:B------:R-:W-:Y:S05]  /*fa40*/  IMAD.X R3, R4, 0x1, R9, P0 ;  /* 0x0000000104037824 */ /* 0x000fea00000e0609 */
[----:B------:R3:W-:Y:S02]  /*fa50*/  LDGSTS.E.BYPASS.LTC128B.128 [R243+0x12100], [R2.64], !P4 ;  /* 0x1210000002f37fae */ /* 0x0007e4000e101d46 */
[----:B---3--:R-:W-:Y:S02]  /*fa60*/  IADD3 R2, P0, R0, R18, RZ ;  /* 0x0000001200027210 */ /* 0x008fe40007f1e0ff */
[----:B------:R-:W3:Y:S03]  /*fa70*/  SHFL.IDX PT, R0, R6, 0x1, 0x181f ;  /* 0x00381f0006007f89 */ /* 0x000ee600000e0000 */
[----:B------:R-:W-:Y:S02]  /*fa80*/  IMAD.X R3, R4, 0x1, R10, P0 ;  /* 0x0000000104037824 */ /* 0x000fe400000e060a */
[----:B------:R-:W-:Y:S04]  /*fa90*/  SHFL.IDX PT, R4, R5, 0x2, 0x181f ;  /* 0x00581f0005047f89 */ /* 0x000fe800000e0000 */
[----:B------:R5:W-:Y:S01]  /*faa0*/  LDGSTS.E.BYPASS.LTC128B.128 [R243+0x15100], [R2.64], !P3 ;  /* 0x1510000002f37fae */ /* 0x000be2000d901d46 */
[----:B---3--:R-:W-:Y:S03]  /*fab0*/  IADD3 R12, P1, P0, R12, R0, R11 ;  /* 0x000000000c0c7210 */ /* 0x008fe6000783e00b */
[----:B-----5:R-:W3:Y:S02]  /*fac0*/  SHFL.IDX PT, R2, R5, 0x1, 0x181f ;  /* 0x00381f0005027f89 */ /* 0x020ee400000e0000 */
[----:B---3--:R-:W-:Y:S05]  /*fad0*/  IADD3.X R13, RZ, R2, R7, P1, P0 ;  /* 0x00000002ff0d7210 */ /* 0x008fea0000fe0407 */
[----:B------:R3:W-:Y:S02]  /*fae0*/  LDGSTS.E.BYPASS.LTC128B.128.ZFILL [R243+0xd100], [R12.64], P2 ;  /* 0x0d1000000cf37fae */ /* 0x0007e40009141d46 */
[----:B---3--:R-:W-:Y:S05]  /*faf0*/  IADD3 R12, P0, R0, R16, RZ ;  /* 0x00000010000c7210 */ /* 0x008fea0007f1e0ff */
[----:B------:R-:W-:Y:S05]  /*fb00*/  IMAD.X R13, R2, 0x1, R8, P0 ;  /* 0x00000001020d7824 */ /* 0x000fea00000e0608 */
[----:B------:R3:W-:Y:S02]  /*fb10*/  LDGSTS.E.BYPASS.LTC128B.128 [R243+0x10100], [R12.64], !P5 ;  /* 0x101000000cf37fae */ /* 0x0007e4000e901d46 */
[----:B---3--:R-:W-:Y:S05]  /*fb20*/  IADD3 R12, P0, R0, R17, RZ ;  /* 0x00000011000c7210 */ /* 0x008fea0007f1e0ff */
[----:B------:R-:W-:Y:S01]  /*fb30*/  IMAD.X R13, R2, 0x1, R9, P0 ;  /* 0x00000001020d7824 */ /* 0x000fe200000e0609 */
[----:B----4-:R-:W-:Y:S02]  /*fb40*/  IADD3 R14, P0, R0, R18, RZ ;  /* 0x00000012000e7210 */ /* 0x010fe40007f1e0ff */
[----:B------:R3:W4:Y:S03]  /*fb50*/  SHFL.IDX PT, R0, R6, 0x2, 0x181f ;  /* 0x00581f0006007f89 */ /* 0x00072600000e0000 */
[----:B------:R-:W-:Y:S01]  /*fb60*/  IMAD.X R15, R2, 0x1, R10, P0 ;  /* 0x00000001020f7824 */ /* 0x000fe200000e060a */
[----:B------:R3:W-:Y:S04]  /*fb70*/  LDGSTS.E.BYPASS.LTC128B.128 [R243+0x13100], [R12.64], !P4 ;  /* 0x131000000cf37fae */ /* 0x0007e8000e101d46 */
[----:B------:R3:W-:Y:S03]  /*fb80*/  LDGSTS.E.BYPASS.LTC128B.128 [R243+0x16100], [R14.64], !P3 ;  /* 0x161000000ef37fae */ /* 0x0007e6000d901d46 */
.L_x_1546:
[C---:B---3--:R-:W-:Y:S02]  /*fb90*/  IADD3 R14, -R244.reuse, 0x10, RZ ;  /* 0x00000010f40e7810 */ /* 0x048fe40007ffe1ff */
[----:B------:R-:W-:Y:S02]  /*fba0*/  ISETP.NE.U32.AND P2, PT, R244, RZ, PT ;  /* 0x000000fff400720c */ /* 0x000fe40003f45070 */
[----:B------:R-:W-:Y:S04]  /*fbb0*/  LOP3.LUT R14, R14, 0xf, RZ, 0xc0, !PT ;  /* 0x0000000f0e0e7812 */ /* 0x000fe800078ec0ff */
[----:B----4-:R-:W-:Y:S04]  /*fbc0*/  IADD3 R14, P1, P0, R14, R0, R11 ;  /* 0x000000000e0e7210 */ /* 0x010fe8000783e00b */
[----:B------:R-:W-:Y:S02]  /*fbd0*/  IADD3.X R15, RZ, R4, R7, P1, P0 ;  /* 0x00000004ff0f7210 */ /* 0x000fe40000fe0407 */
[----:B------:R-:W-:Y:S03]  /*fbe0*/  IADD3 R12, P0, R0, R16, RZ ;  /* 0x00000010000c7210 */ /* 0x000fe60007f1e0ff */
[----:B------:R-:W-:Y:S01]  /*fbf0*/  @!PT LDS RZ, [RZ] ;  /* 0x00000000fffff984 */ /* 0x000fe20000000800 */
[----:B------:R-:W-:Y:S01]  /*fc00*/  @!PT LDS RZ, [RZ] ;  /* 0x00000000fffff984 */ /* 0x000fe20000000800 */
[----:B------:R-:W-:Y:S01]  /*fc10*/  @!PT LDS RZ, [RZ] ;  /* 0x00000000fffff984 */ /* 0x000fe20000000800 */
[----:B------:R3:W-:Y:S02]  /*fc20*/  LDGSTS.E.BYPASS.LTC128B.128.ZFILL [R243+0xe100], [R14.64], P2 ;  /* 0x0e1000000ef37fae */ /* 0x0007e40009141d46 */
        /* <DEDUP_REMOVED lines=8> */
.L_x_1491:
[----:B--23--:R-:W-:Y:S05]  /*fcb0*/  BSYNC B0 ;  /* 0x0000000000007941 */ /* 0x00cfea0003800000 */
.L_x_1490:
        /* <DEDUP_REMOVED lines=17> */
[----:B-1----:R-:W-:Y:S02]  /*fdd0*/  FMNMX.FTZ R4, R219, R4, !PT ;  /* 0x00000004db047209 */ /* 0x002fe40007810000 */
        /* <DEDUP_REMOVED lines=32> */
[----:B------:R-:W1:Y:S04]  /*ffe0*/  SHFL.BFLY PT, R132, R4, 0x2, 0x1f ;  /* 0x0c401f0004847f89 */ /* 0x000e6800000e0000 */
[----:B------:R-:W2:Y:S01]  /*fff0*/  SHFL.BFLY PT, R0, R5, 0x2, 0x1f ;  /* 0x0c401f0005007f89 */ /* 0x000ea200000e0000 */
[----:B-1----:R-:W-:Y:S02]  /*10000*/  FMNMX.FTZ R132, R4, R132, !PT ;  /* 0x0000008404847209 */ /* 0x002fe40007810000 */
[----:B--2---:R-:W-:Y:S03]  /*10010*/  FMNMX.FTZ R4, R5, R0, !PT ;  /* 0x0000000005047209 */ /* 0x004fe60007810000 */
[----:B------:R-:W1:Y:S04]  /*10020*/  SHFL.BFLY PT, R2, R132, 0x1, 0x1f ;  /* 0x0c201f0084027f89 */ /* 0x000e6800000e0000 */
[----:B------:R2:W3:Y:S01]  /*10030*/  SHFL.BFLY PT, R0, R4, 0x1, 0x1f ;  /* 0x0c201f0004007f89 */ /* 0x0004e200000e0000 */
[----:B-1----:R-:W-:Y:S05]  /*10040*/  FMNMX.FTZ R132, R132, R2, !PT ;  /* 0x0000000284847209 */ /* 0x002fea0007810000 */
.L_x_1547:
[C---:B------:R-:W-:Y:S01]  /*10050*/  FMUL.FTZ R194, R132.reuse, c[0x0][0x2d0] ;  /* 0x0000b40084c27a20 */ /* 0x040fe20000410000 */
[----:B------:R-:W-:Y:S01]  /*10060*/  WARPSYNC 0xffffffff ;  /* 0xffffffff00007948 */ /* 0x000fe20003800000 */
[----:B------:R-:W-:Y:S01]  /*10070*/  FADD.FTZ R2, -R132, R133 ;  /* 0x0000008584027221 */ /* 0x000fe20000010100 */
[----:B----4-:R-:W1:Y:S01]  /*10080*/  LDSM.16.MT88.4 R12, [R231] ;  /* 0x00000000e70c783b */ /* 0x010e620000004200 */
[--C-:B------:R-:W-:Y:S01]  /*10090*/  FFMA.FTZ R3, R188, c[0x0][0x2d0], -R194.reuse ;  /* 0x0000b400bc037a23 */ /* 0x100fe200000108c2 */
[----:B------:R-:W-:Y:S01]  /*100a0*/  ISETP.GT.AND P0, PT, R247, RZ, PT ;  /* 0x000000fff700720c */ /* 0x000fe20003f04270 */
[----:B------:R-:W-:Y:S02]  /*100b0*/  FMUL.FTZ R2, R2, c[0x0][0x2d0] ;  /* 0x0000b40002027a20 */ /* 0x000fe40000410000 */
[----:B------:R4:W-:Y:S01]  /*100c0*/  MUFU.EX2 R220, R3 ;  /* 0x0000000300dc7308 */ /* 0x0009e20000000800 */
[--C-:B------:R-:W-:Y:S02]  /*100d0*/  FFMA.FTZ R133, R200, c[0x0][0x2d0], -R194.reuse ;  /* 0x0000b400c8857a23 */ /* 0x100fe400000108c2 */
[----:B------:R-:W5:Y:S07]  /*100e0*/  LDSM.16.MT88.4 R20, [R232] ;  /* 0x00000000e814783b */ /* 0x000f6e0000004200 */
[----:B------:R-:W-:Y:S01]  /*100f0*/  MUFU.EX2 R2, R2 ;  /* 0x0000000200027308 */ /* 0x000fe20000000800 */
[----:B------:R-:W2:Y:S08]  /*10100*/  LDSM.16.MT88.4 R28, [R234] ;  /* 0x00000000ea1c783b */ /* 0x000eb00000004200 */
[----:B------:R-:W3:Y:S01]  /*10110*/  LDSM.16.MT88.4 R36, [R233] ;  /* 0x00000000e924783b */ /* 0x000ee20000004200 */
[--C-:B----4-:R-:W-:Y:S07]  /*10120*/  FFMA.FTZ R3, R191, c[0x0][0x2d0], -R194.reuse ;  /* 0x0000b400bf037a23 */ /* 0x110fee00000108c2 */
[----:B------:R-:W4:Y:S01]  /*10130*/  LDSM.16.MT88.4 R44, [R231+0x3000] ;  /* 0x00300000e72c783b */ /* 0x000f220000004200 */
[----:B------:R1:W1:Y:S02]  /*10140*/  MUFU.EX2 R191, R3 ;  /* 0x0000000300bf7308 */ /* 0x0002640000000800 */
[--C-:B-1----:R-:W-:Y:S08]  /*10150*/  FFMA.FTZ R3, R190, c[0x0][0x2d0], -R194.reuse ;  /* 0x0000b400be037a23 */ /* 0x102ff000000108c2 */
[----:B------:R1:W-:Y:S02]  /*10160*/  MUFU.EX2 R190, R3 ;  /* 0x0000000300be7308 */ /* 0x0003e40000000800 */
[----:B-1-3--:R-:W-:Y:S01]  /*10170*/  FMNMX.FTZ R3, R0, R4, !PT ;  /* 0x0000000400037209 */ /* 0x00afe20007810000 */
[----:B------:R-:W-:Y:S01]  /*10180*/  FFMA.FTZ R0, R184, c[0x0][0x2d0], -R194 ;  /* 0x0000b400b8007a23 */ /* 0x000fe200000108c2 */
[----:B------:R-:W-:Y:S01]  /*10190*/  F2FP.BF16.PACK_AB R184, R191, R220 ;  /* 0x000000dcbfb8723e */ /* 0x000fe200000010ff */
[C---:B------:R-:W-:Y:S05]  /*101a0*/  FMUL.FTZ R8, R2.reuse, R140 ;  /* 0x0000008c02087220 */ /* 0x040fea0000410000 */
[----:B------:R1:W3:Y:S01]  /*101b0*/  MUFU.EX2 R5, R0 ;  /* 0x0000000000057308 */ /* 0x0002e20000000800 */
[----:B------:R-:W-:Y:S02]  /*101c0*/  FMUL.FTZ R188, R3, c[0x0][0x2d0] ;  /* 0x0000b40003bc7a20 */ /* 0x000fe40000410000 */
[C---:B------:R-:W-:Y:S02]  /*101d0*/  FMUL.FTZ R9, R2.reuse, R141 ;  /* 0x0000008d02097220 */ /* 0x040fe40000410000 */
[----:B--2---:R-:W-:Y:S02]  /*101e0*/  FFMA.FTZ R4, R189, c[0x0][0x2d0], -R188 ;  /* 0x0000b400bd047a23 */ /* 0x004fe400000108bc */
        /* <DEDUP_REMOVED lines=9> */
[----:B-1----:R-:W-:Y:S02]  /*10280*/  FADD.FTZ R0, -R3, R134 ;  /* 0x0000008603007221 */ /* 0x002fe40000010100 */
[----:B------:R1:W-:Y:S01]  /*10290*/  MUFU.EX2 R134, R4 ;  /* 0x0000000400867308 */ /* 0x0003e20000000800 */
[----:B------:R-:W-:Y:S02]  /*102a0*/  FMUL.FTZ R49, R2, R181 ;  /* 0x000000b502317220 */ /* 0x000fe40000410000 */
[----:B------:R-:W-:Y:S02]  /*102b0*/  FMUL.FTZ R0, R0, c[0x0][0x2d0] ;  /* 0x0000b40000007a20 */ /* 0x000fe40000410000 */
        /* <DEDUP_REMOVED lines=11> */
[--C-:B-1----:R-:W-:Y:S01]  /*10370*/  FFMA.FTZ R4, R193, c[0x0][0x2d0], -R188.reuse ;  /* 0x0000b400c1047a23 */ /* 0x102fe200000108bc */
[----:B---3--:R-:W-:Y:S01]  /*10380*/  MOV R193, R5 ;  /* 0x0000000500c17202 */ /* 0x008fe20000000f00 */
[C---:B------:R-:W-:Y:S02]  /*10390*/  FMUL.FTZ R5, R2.reuse, R137 ;  /* 0x0000008902057220 */ /* 0x040fe40000410000 */
[----:B------:R1:W3:Y:S01]  /*103a0*/  MUFU.EX2 R189, R4 ;  /* 0x0000000400bd7308 */ /* 0x0002e20000000800 */
[----:B------:R-:W-:Y:S01]  /*103b0*/  F2FP.BF16.PACK_AB R186, R193, R190 ;  /* 0x000000bec1ba723e */ /* 0x000fe200000010ff */
[C---:B------:R-:W-:Y:S02]  /*103c0*/  FMUL.FTZ R72, R2.reuse, R72 ;  /* 0x0000004802487220 */ /* 0x040fe40000410000 */
[----:B------:R-:W-:Y:S02]  /*103d0*/  FMUL.FTZ R73, R2, R73 ;  /* 0x0000004902497220 */ /* 0x000fe40000410000 */
[C---:B--2---:R-:W-:Y:S02]  /*103e0*/  FMUL.FTZ R6, R0.reuse, R138 ;  /* 0x0000008a00067220 */ /* 0x044fe40000410000 */
        /* <DEDUP_REMOVED lines=9> */
[--C-:B-1----:R-:W-:Y:S01]  /*10480*/  FFMA.FTZ R4, R185, c[0x0][0x2d0], -R188.reuse ;  /* 0x0000b400b9047a23 */ /* 0x102fe200000108bc */
[----:B---3--:R-:W-:Y:S01]  /*10490*/  F2FP.BF16.PACK_AB R185, R189, R134 ;  /* 0x00000086bdb9723e */ /* 0x008fe200000010ff */
[C---:B------:R-:W-:Y:S02]  /*104a0*/  FMUL.FTZ R35, R0.reuse, R167 ;  /* 0x000000a700237220 */ /* 0x040fe40000410000 */
[----:B------:R1:W-:Y:S01]  /*104b0*/  MUFU.EX2 R244, R4 ;  /* 0x0000000400f47308 */ /* 0x0003e20000000800 */
[C---:B------:R-:W-:Y:S02]  /*104c0*/  FMUL.FTZ R42, R0.reuse, R174 ;  /* 0x000000ae002a7220 */ /* 0x040fe40000410000 */
[C---:B------:R-:W-:Y:S02]  /*104d0*/  FMUL.FTZ R43, R0.reuse, R175 ;  /* 0x000000af002b7220 */ /* 0x040fe40000410000 */
[C---:B------:R-:W-:Y:S01]  /*104e0*/  FMUL.FTZ R50, R0.reuse, R182 ;  /* 0x000000b600327220 */ /* 0x040fe20000410000 */
[----:B------:R-:W-:Y:S01]  /*104f0*/  LDSM.16.MT88.4 R172, [R231+0x5800] ;  /* 0x00580000e7ac783b */ /* 0x000fe20000004200 */
        /* <DEDUP_REMOVED lines=9> */
[----:B------:R-:W-:Y:S02]  /*10590*/  FMUL.FTZ R67, R0, R67 ;  /* 0x0000004300437220 */ /* 0x000fe40000410000 */
[----:B-1----:R-:W-:Y:S02]  /*105a0*/  FFMA.FTZ R4, R192, c[0x0][0x2d0], -R188 ;  /* 0x0000b400c0047a23 */ /* 0x002fe400000108bc */
[C---:B------:R-:W-:Y:S02]  /*105b0*/  FMUL.FTZ R70, R0.reuse, R70 ;  /* 0x0000004600467220 */ /* 0x040fe40000410000 */
[----:B------:R-:W1:Y:S01]  /*105c0*/  MUFU.EX2 R192, R4 ;  /* 0x0000000400c07308 */ /* 0x000e620000000800 */
[C---:B------:R-:W-:Y:S02]  /*105d0*/  FMUL.FTZ R71, R0.reuse, R71 ;  /* 0x0000004700477220 */ /* 0x040fe40000410000 */
        /* <DEDUP_REMOVED lines=11> */
[----:B-1----:R-:W-:Y:S01]  /*10690*/  F2FP.BF16.PACK_AB R187, R192, R244 ;  /* 0x000000f4c0bb723e */ /* 0x002fe200000010ff */
[----:B------:R-:W-:Y:S02]  /*106a0*/  FMUL.FTZ R4, R2, R136 ;  /* 0x0000008802047220 */ /* 0x000fe40000410000 */
[----:B------:R-:W1:Y:S01]  /*106b0*/  LDSM.16.MT88.4 R136, [R232+0x3000] ;  /* 0x00300000e888783b */ /* 0x000e620000004200 */
[--C-:B------:R-:W-:Y:S02]  /*106c0*/  FFMA.FTZ R157, R210, c[0x0][0x2d0], -R194.reuse ;  /* 0x0000b400d29d7a23 */ /* 0x100fe400000108c2 */
[--C-:B------:R-:W-:Y:S02]  /*106d0*/  FFMA.FTZ R159, R207, c[0x0][0x2d0], -R194.reuse ;  /* 0x0000b400cf9f7a23 */ /* 0x100fe400000108c2 */
[C---:B------:R-:W-:Y:S05]  /*106e0*/  HMMA.16816.F32.BF16 R4, R184.reuse, R12, R4 ;  /* 0x0000000cb804723c */ /* 0x040fea0000041804 */
[--C-:B------:R-:W-:Y:S02]  /*106f0*/  FFMA.FTZ R158, R208, c[0x0][0x2d0], -R194.reuse ;  /* 0x0000b400d09e7a23 */ /* 0x100fe400000108c2 */
[C---:B------:R-:W-:Y:S01]  /*10700*/  FMUL.FTZ R12, R2.reuse, R144 ;  /* 0x00000090020c7220 */ /* 0x040fe20000410000 */
[C---:B------:R-:W-:Y:S01]  /*10710*/  HMMA.16816.F32.BF16 R8, R184.reuse, R14, R8 ;  /* 0x0000000eb808723c */ /* 0x040fe20000041808 */
[----:B------:R-:W2:Y:S01]  /*10720*/  LDL.LU R144, [R1+0x8] ;  /* 0x0000080001907983 */ /* 0x000ea20000300800 */
[----:B------:R-:W-:Y:S02]  /*10730*/  MUFU.EX2 R200, R158 ;  /* 0x0000009e00c87308 */ /* 0x000fe40000000800 */
[C---:B------:R-:W-:Y:S01]  /*10740*/  FMUL.FTZ R13, R2.reuse, R145 ;  /* 0x00000091020d7220 */ /* 0x040fe20000410000 */
[----:B------:R-:W3:Y:S01]  /*10750*/  LDL.LU R148, [R1+0xc] ;  /* 0x00000c0001947983 */ /* 0x000ee20000300800 */
[----:B------:R-:W-:Y:S02]  /*10760*/  FMUL.FTZ R85, R2, R85 ;  /* 0x0000005502557220 */ /* 0x000fe40000410000 */
[C---:B------:R-:W-:Y:S04]  /*10770*/  FMUL.FTZ R14, R0.reuse, R146 ;  /* 0x00000092000e7220 */ /* 0x040fe80000410000 */
[C---:B------:R-:W-:Y:S02]  /*10780*/  FMUL.FTZ R15, R0.reuse, R147 ;  /* 0x00000093000f7220 */ /* 0x040fe40000410000 */
[--C-:B------:R-:W-:Y:S02]  /*10790*/  FFMA.FTZ R156, R209, c[0x0][0x2d0], -R194.reuse ;  /* 0x0000b400d19c7a23 */ /* 0x100fe400000108c2 */
[C---:B------:R-:W-:Y:S02]  /*107a0*/  FMUL.FTZ R86, R0.reuse, R86 ;  /* 0x0000005600567220 */ /* 0x040fe40000410000 */
[----:B------:R-:W-:Y:S01]  /*107b0*/  FMUL.FTZ R87, R0, R87 ;  /* 0x0000005700577220 */ /* 0x000fe20000410000 */
[C---:B-----5:R-:W-:Y:S03]  /*107c0*/  HMMA.16816.F32.BF16 R12, R184.reuse, R20, R12 ;  /* 0x00000014b80c723c */ /* 0x060fe6000004180c */
[C---:B------:R-:W-:Y:S02]  /*107d0*/  FMUL.FTZ R88, R2.reuse, R88 ;  /* 0x0000005802587220 */ /* 0x040fe40000410000 */
[C---:B------:R-:W-:Y:S02]  /*107e0*/  FMUL.FTZ R89, R2.reuse, R89 ;  /* 0x0000005902597220 */ /* 0x040fe40000410000 */
[C---:B------:R-:W-:Y:S01]  /*107f0*/  FMUL.FTZ R20, R2.reuse, R152 ;  /* 0x0000009802147220 */ /* 0x040fe20000410000 */
[C---:B------:R-:W-:Y:S04]  /*10800*/  HMMA.16816.F32.BF16 R16, R184.reuse, R22, R16 ;  /* 0x00000016b810723c */ /* 0x040fe80000041810 */
[----:B------:R-:W-:Y:S02]  /*10810*/  FMUL.FTZ R21, R2, R153 ;  /* 0x0000009902157220 */ /* 0x000fe40000410000 */
[C---:B------:R-:W-:Y:S02]  /*10820*/  FMUL.FTZ R90, R0.reuse, R90 ;  /* 0x0000005a005a7220 */ /* 0x040fe40000410000 */
[C---:B------:R-:W-:Y:S04]  /*10830*/  FMUL.FTZ R22, R0.reuse, R154 ;  /* 0x0000009a00167220 */ /* 0x040fe80000410000 */
[C---:B------:R-:W-:Y:S01]  /*10840*/  FMUL.FTZ R23, R0.reuse, R155 ;  /* 0x0000009b00177220 */ /* 0x040fe20000410000 */
[----:B------:R-:W-:Y:S01]  /*10850*/  MOV R155, R192 ;  /* 0x000000c0009b7202 */ /* 0x000fe20000000f00 */
[--C-:B------:R-:W-:Y:S02]  /*10860*/  FFMA.FTZ R152, R217, c[0x0][0x2d0], -R194.reuse ;  /* 0x0000b400d9987a23 */ /* 0x100fe400000108c2 */
[----:B------:R-:W-:Y:S02]  /*10870*/  FMUL.FTZ R91, R0, R91 ;  /* 0x0000005b005b7220 */ /* 0x000fe40000410000 */
[----:B------:R-:W-:Y:S01]  /*10880*/  MUFU.EX2 R208, R152 ;  /* 0x0000009800d07308 */ /* 0x000fe20000000800 */
[C---:B------:R-:W-:Y:S03]  /*10890*/  HMMA.16816.F32.BF16 R20, R184.reuse, R28, R20 ;  /* 0x0000001cb814723c */ /* 0x040fe60000041814 */
[C---:B------:R-:W-:Y:S02]  /*108a0*/  FMUL.FTZ R92, R2.reuse, R92 ;  /* 0x0000005c025c7220 */ /* 0x040fe40000410000 */
[----:B------:R-:W-:Y:S02]  /*108b0*/  FMUL.FTZ R93, R2, R93 ;  /* 0x0000005d025d7220 */ /* 0x000fe40000410000 */
[----:B------:R-:W-:Y:S01]  /*108c0*/  FMUL.FTZ R94, R0, R94 ;  /* 0x0000005e005e7220 */ /* 0x000fe20000410000 */
[C---:B------:R-:W-:Y:S04]  /*108d0*/  HMMA.16816.F32.BF16 R24, R184.reuse, R30, R24 ;  /* 0x0000001eb818723c */ /* 0x040fe80000041818 */
[C---:B------:R-:W-:Y:S02]  /*108e0*/  FMUL.FTZ R28, R2.reuse, R160 ;  /* 0x000000a0021c7220 */ /* 0x040fe40000410000 */
[----:B------:R-:W-:Y:S02]  /*108f0*/  FMUL.FTZ R29, R2, R161 ;  /* 0x000000a1021d7220 */ /* 0x000fe40000410000 */
[C---:B------:R-:W-:Y:S01]  /*10900*/  FMUL.FTZ R30, R0.reuse, R162 ;  /* 0x000000a2001e7220 */ /* 0x040fe20000410000 */
[----:B------:R5:W-:Y:S03]  /*10910*/  MUFU.EX2 R161, R133 ;  /* 0x0000008500a17308 */ /* 0x000be60000000800 */
[C---:B------:R-:W-:Y:S02]  /*10920*/  FMUL.FTZ R31, R0.reuse, R163 ;  /* 0x000000a3001f7220 */ /* 0x040fe40000410000 */
[----:B------:R-:W-:Y:S02]  /*10930*/  FMUL.FTZ R95, R0, R95 ;  /* 0x0000005f005f7220 */ /* 0x000fe40000410000 */
[C---:B------:R-:W-:Y:S02]  /*10940*/  FMUL.FTZ R96, R2.reuse, R96 ;  /* 0x0000006002607220 */ /* 0x040fe40000410000 */
[----:B------:R-:W-:Y:S01]  /*10950*/  FMUL.FTZ R97, R2, R97 ;  /* 0x0000006102617220 */ /* 0x000fe20000410000 */
[C---:B------:R-:W-:Y:S03]  /*10960*/  HMMA.16816.F32.BF16 R28, R184.reuse, R36, R28 ;  /* 0x00000024b81c723c */ /* 0x040fe6000004181c */
[C---:B------:R-:W-:Y:S02]  /*10970*/  FMUL.FTZ R98, R0.reuse, R98 ;  /* 0x0000006200627220 */ /* 0x040fe40000410000 */
[----:B------:R-:W-:Y:S02]  /*10980*/  FMUL.FTZ R99, R0, R99 ;  /* 0x0000006300637220 */ /* 0x000fe40000410000 */
[C---:B------:R-:W-:Y:S01]  /*10990*/  FMUL.FTZ R100, R2.reuse, R100 ;  /* 0x0000006402647220 */ /* 0x040fe20000410000 */
[C---:B------:R-:W-:Y:S04]  /*109a0*/  HMMA.16816.F32.BF16 R32, R184.reuse, R38, R32 ;  /* 0x00000026b820723c */ /* 0x040fe80000041820 */
[C---:B------:R-:W-:Y:S02]  /*109b0*/  FMUL.FTZ R36, R2.reuse, R168 ;  /* 0x000000a802247220 */ /* 0x040fe40000410000 */
[----:B------:R-:W-:Y:S02]  /*109c0*/  FMUL.FTZ R37, R2, R169 ;  /* 0x000000a902257220 */ /* 0x000fe40000410000 */
[C---:B------:R-:W-:Y:S01]  /*109d0*/  FMUL.FTZ R38, R0.reuse, R170 ;  /* 0x000000aa00267220 */ /* 0x040fe20000410000 */
[----:B------:R-:W-:Y:S03]  /*109e0*/  MOV R170, R193 ;  /* 0x000000c100aa7202 */ /* 0x000fe60000000f00 */
[----:B------:R-:W-:Y:S02]  /*109f0*/  FMUL.FTZ R39, R0, R171 ;  /* 0x000000ab00277220 */ /* 0x000fe40000410000 */
[--C-:B-----5:R-:W-:Y:S02]  /*10a00*/  FFMA.FTZ R133, R197, c[0x0][0x2d0], -R194.reuse ;  /* 0x0000b400c5857a23 */ /* 0x120fe400000108c2 */
[----:B------:R-:W-:Y:S02]  /*10a10*/  FMUL.FTZ R101, R2, R101 ;  /* 0x0000006502657220 */ /* 0x000fe40000410000 */
[----:B------:R5:W-:Y:S01]  /*10a20*/  MUFU.EX2 R165, R133 ;  /* 0x0000008500a57308 */ /* 0x000be20000000800 */
[C---:B----4-:R-:W-:Y:S03]  /*10a30*/  HMMA.16816.F32.BF16 R36, R184.reuse, R44, R36 ;  /* 0x0000002cb824723c */ /* 0x050fe60000041824 */
        /* <DEDUP_REMOVED lines=19> */
[----:B------:R-:W-:Y:S04]  /*10b70*/  FMUL.FTZ R113, R2, R113 ;  /* 0x0000007102717220 */ /* 0x000fe80000410000 */
        /* <DEDUP_REMOVED lines=13> */
[----:B------:R-:W-:Y:S02]  /*10c50*/  FMUL.FTZ R129, R2, R129 ;  /* 0x0000008102817220 */ /* 0x000fe40000410000 */
[C---:B------:R-:W-:Y:S01]  /*10c60*/  FMUL.FTZ R126, R0.reuse, R126 ;  /* 0x0000007e007e7220 */ /* 0x040fe20000410000 */
[C---:B-1----:R-:W-:Y:S03]  /*10c70*/  HMMA.16816.F32.BF16 R52, R184.reuse, R136, R52 ;  /* 0x00000088b834723c */ /* 0x042fe60000041834 */
[C---:B------:R-:W-:Y:S02]  /*10c80*/  FMUL.FTZ R127, R0.reuse, R127 ;  /* 0x0000007f007f7220 */ /* 0x040fe40000410000 */
[C---:B------:R-:W-:Y:S02]  /*10c90*/  FMUL.FTZ R130, R0.reuse, R130 ;  /* 0x0000008200827220 */ /* 0x040fe40000410000 */
[----:B------:R-:W-:Y:S01]  /*10ca0*/  FMUL.FTZ R131, R0, R131 ;  /* 0x0000008300837220 */ /* 0x000fe20000410000 */
[C---:B------:R-:W-:Y:S01]  /*10cb0*/  HMMA.16816.F32.BF16 R56, R184.reuse, R138, R56 ;  /* 0x0000008ab838723c */ /* 0x040fe20000041838 */
[----:B------:R-:W1:Y:S03]  /*10cc0*/  LDSM.16.MT88.4 R136, [R233+0x3000] ;  /* 0x00300000e988783b */ /* 0x000e660000004200 */
[--C-:B-----5:R-:W-:Y:S02]  /*10cd0*/  FFMA.FTZ R133, R196, c[0x0][0x2d0], -R194.reuse ;  /* 0x0000b400c4857a23 */ /* 0x120fe400000108c2 */
[--C-:B------:R-:W-:Y:S02]  /*10ce0*/  FFMA.FTZ R192, R205, c[0x0][0x2d0], -R194.reuse ;  /* 0x0000b400cdc07a23 */ /* 0x100fe400000108c2 */
[----:B------:R4:W-:Y:S01]  /*10cf0*/  MUFU.EX2 R168, R133 ;  /* 0x0000008500a87308 */ /* 0x0009e20000000800 */
[--C-:B------:R-:W-:Y:S09]  /*10d00*/  FFMA.FTZ R193, R204, c[0x0][0x2d0], -R194.reuse ;  /* 0x0000b400ccc17a23 */ /* 0x100ff200000108c2 */
[----:B------:R-:W-:Y:S10]  /*10d10*/  MUFU.EX2 R192, R192 ;  /* 0x000000c000c07308 */ /* 0x000ff40000000800 */
[----:B------:R-:W-:Y:S01]  /*10d20*/  MUFU.EX2 R193, R193 ;  /* 0x000000c100c17308 */ /* 0x000fe20000000800 */
[----:B----4-:R-:W-:Y:S09]  /*10d30*/  FFMA.FTZ R133, R195, c[0x0][0x2d0], -R194 ;  /* 0x0000b400c3857a23 */ /* 0x010ff200000108c2 */
[----:B------:R4:W-:Y:S01]  /*10d40*/  MUFU.EX2 R169, R133 ;  /* 0x0000008500a97308 */ /* 0x0009e20000000800 */
[C---:B-1----:R-:W-:Y:S08]  /*10d50*/  HMMA.16816.F32.BF16 R60, R184.reuse, R136, R60 ;  /* 0x00000088b83c723c */ /* 0x042ff0000004183c */
[C---:B------:R-:W-:Y:S01]  /*10d60*/  HMMA.16816.F32.BF16 R64, R184.reuse, R138, R64 ;  /* 0x0000008ab840723c */ /* 0x040fe20000041840 */
[----:B------:R-:W1:Y:S03]  /*10d70*/  LDSM.16.MT88.4 R136, [R231+0x6000] ;  /* 0x00600000e788783b */ /* 0x000e660000004200 */
[--C-:B----4-:R-:W-:Y:S02]  /*10d80*/  FFMA.FTZ R133, R199, c[0x0][0x2d0], -R188.reuse ;  /* 0x0000b400c7857a23 */ /* 0x110fe400000108bc */
[----:B------:R-:W-:Y:S10]  /*10d90*/  MUFU.EX2 R199, R159 ;  /* 0x0000009f00c77308 */ /* 0x000ff40000000800 */
[----:B------:R4:W-:Y:S01]  /*10da0*/  MUFU.EX2 R160, R133 ;  /* 0x0000008500a07308 */ /* 0x0009e20000000800 */
[C---:B-1----:R-:W-:Y:S08]  /*10db0*/  HMMA.16816.F32.BF16 R68, R184.reuse, R136, R68 ;  /* 0x00000088b844723c */ /* 0x042ff00000041844 */
[C---:B------:R-:W-:Y:S01]  /*10dc0*/  HMMA.16816.F32.BF16 R72, R184.reuse, R138, R72 ;  /* 0x0000008ab848723c */ /* 0x040fe20000041848 */
[----:B------:R-:W1:Y:S03]  /*10dd0*/  LDSM.16.MT88.4 R136, [R232+0x6000] ;  /* 0x00600000e888783b */ /* 0x000e660000004200 */
[----:B----4-:R-:W-:Y:S02]  /*10de0*/  FFMA.FTZ R133, R201, c[0x0][0x2d0], -R188 ;  /* 0x0000b400c9857a23 */ /* 0x010fe400000108bc */
[----:B------:R-:W-:Y:S10]  /*10df0*/  MUFU.EX2 R201, R157 ;  /* 0x0000009d00c97308 */ /* 0x000ff40000000800 */
[----:B------:R4:W-:Y:S01]  /*10e00*/  MUFU.EX2 R162, R133 ;  /* 0x0000008500a27308 */ /* 0x0009e20000000800 */
[----:B---3--:R-:W-:Y:S02]  /*10e10*/  FFMA.FTZ R153, R0, R148, R134 ;  /* 0x0000009400997223 */ /* 0x008fe40000010086 */
[----:B------:R-:W-:Y:S01]  /*10e20*/  LDSM.16.MT88.4 R148, [R234+0x1000] ;  /* 0x00100000ea94783b */ /* 0x000fe20000004200 */
[--C-:B------:R-:W-:Y:S02]  /*10e30*/  FFMA.FTZ R0, R219, c[0x0][0x2d0], -R194.reuse ;  /* 0x0000b400db007a23 */ /* 0x100fe400000108c2 */
[----:B------:R-:W-:Y:S04]  /*10e40*/  FADD.FTZ R154, R189, R153 ;  /* 0x00000099bd9a7221 */ /* 0x000fe80000010000 */
[----:B------:R3:W-:Y:S01]  /*10e50*/  MUFU.EX2 R164, R0 ;  /* 0x0000000000a47308 */ /* 0x0007e20000000800 */
[----:B------:R-:W-:Y:S02]  /*10e60*/  FFMA.FTZ R134, R214, c[0x0][0x2d0], -R194 ;  /* 0x0000b400d6867a23 */ /* 0x000fe400000108c2 */
[----:B----4-:R-:W-:Y:S01]  /*10e70*/  FFMA.FTZ R133, R198, c[0x0][0x2d0], -R188 ;  /* 0x0000b400c6857a23 */ /* 0x010fe200000108bc */
[C---:B-1----:R-:W-:Y:S06]  /*10e80*/  HMMA.16816.F32.BF16 R76, R184.reuse, R136, R76 ;  /* 0x00000088b84c723c */ /* 0x042fec000004184c */
[----:B------:R1:W-:Y:S02]  /*10e90*/  MUFU.EX2 R209, R134 ;  /* 0x0000008600d17308 */ /* 0x0003e40000000800 */
[C---:B------:R-:W-:Y:S01]  /*10ea0*/  HMMA.16816.F32.BF16 R80, R184.reuse, R138, R80 ;  /* 0x0000008ab850723c */ /* 0x040fe20000041850 */
[----:B------:R-:W4:Y:S07]  /*10eb0*/  LDSM.16.MT88.4 R136, [R234+0x6000] ;  /* 0x00600000ea88783b */ /* 0x000f2e0000004200 */
[----:B------:R2:W-:Y:S01]  /*10ec0*/  MUFU.EX2 R166, R133 ;  /* 0x0000008500a67308 */ /* 0x0005e20000000800 */
[----:B---3--:R-:W-:Y:S03]  /*10ed0*/  FFMA.FTZ R0, R216, c[0x0][0x2d0], -R194 ;  /* 0x0000b400d8007a23 */ /* 0x008fe600000108c2 */
[----:B-1----:R-:W-:Y:S02]  /*10ee0*/  FFMA.FTZ R134, R222, c[0x0][0x2d0], -R188 ;  /* 0x0000b400de867a23 */ /* 0x002fe400000108bc */
[----:B--2---:R-:W-:Y:S02]  /*10ef0*/  FFMA.FTZ R133, R2, R144, R220 ;  /* 0x0000009002857223 */ /* 0x004fe400000100dc */
[----:B------:R-:W-:Y:S01]  /*10f00*/  LDSM.16.MT88.4 R144, [R232+0x800] ;  /* 0x00080000e890783b */ /* 0x000fe20000004200 */
[----:B------:R-:W-:Y:S01]  /*10f10*/  FFMA.FTZ R2, R202, c[0x0][0x2d0], -R188 ;  /* 0x0000b400ca027a23 */ /* 0x000fe200000108bc */
[----:B------:R1:W-:Y:S01]  /*10f20*/  MUFU.EX2 R220, R0 ;  /* 0x0000000000dc7308 */ /* 0x0003e20000000800 */
[C---:B----4-:R-:W-:Y:S09]  /*10f30*/  HMMA.16816.F32.BF16 R84, R184.reuse, R136, R84 ;  /* 0x00000088b854723c */ /* 0x050ff20000041854 */
[----:B------:R-:W-:Y:S01]  /*10f40*/  MUFU.EX2 R167, R2 ;  /* 0x0000000200a77308 */ /* 0x000fe20000000800 */
[C---:B------:R-:W-:Y:S01]  /*10f50*/  HMMA.16816.F32.BF16 R88, R184.reuse, R138, R88 ;  /* 0x0000008ab858723c */ /* 0x040fe20000041858 */
[----:B------:R-:W2:Y:S08]  /*10f60*/  LDSM.16.MT88.4 R136, [R233+0x6000] ;  /* 0x00600000e988783b */ /* 0x000eb00000004200 */
[----:B------:R3:W-:Y:S03]  /*10f70*/  MUFU.EX2 R202, R156 ;  /* 0x0000009c00ca7308 */ /* 0x0007e60000000800 */
[--C-:B-1----:R-:W-:Y:S07]  /*10f80*/  FFMA.FTZ R0, R213, c[0x0][0x2d0], -R194.reuse ;  /* 0x0000b400d5007a23 */ /* 0x102fee00000108c2 */
[----:B------:R1:W-:Y:S01]  /*10f90*/  MUFU.EX2 R219, R0 ;  /* 0x0000000000db7308 */ /* 0x0003e20000000800 */
[----:B---3--:R-:W-:Y:S01]  /*10fa0*/  LDSM.16.MT88.4 R156, [R233+0x2000] ;  /* 0x00200000e99c783b */ /* 0x008fe20000004200 */
[----:B-1----:R-:W-:Y:S01]  /*10fb0*/  FFMA.FTZ R0, R211, c[0x0][0x2d0], -R194 ;  /* 0x0000b400d3007a23 */ /* 0x002fe200000108c2 */
[C---:B--2---:R-:W-:Y:S07]  /*10fc0*/  HMMA.16816.F32.BF16 R92, R184.reuse, R136, R92 ;  /* 0x00000088b85c723c */ /* 0x044fee000004185c */
[----:B------:R1:W2:Y:S01]  /*10fd0*/  MUFU.EX2 R2, R0 ;  /* 0x0000000000027308 */ /* 0x0002a20000000800 */
[C---:B------:R-:W-:Y:S01]  /*10fe0*/  HMMA.16816.F32.BF16 R96, R184.reuse, R138, R96 ;  /* 0x0000008ab860723c */ /* 0x040fe20000041860 */
[----:B------:R-:W3:Y:S03]  /*10ff0*/  LDSM.16.MT88.4 R136, [R231+0x9000] ;  /* 0x00900000e788783b */ /* 0x000ee60000004200 */
[----:B-1----:R-:W-:Y:S01]  /*11000*/  FFMA.FTZ R0, R218, c[0x0][0x2d0], -R188 ;  /* 0x0000b400da007a23 */ /* 0x002fe200000108bc */
[----:B--2---:R-:W-:Y:S01]  /*11010*/  MOV R218, R2 ;  /* 0x0000000200da7202 */ /* 0x004fe20000000f00 */
[----:B------:R-:W-:Y:S03]  /*11020*/  FFMA.FTZ R2, R224, c[0x0][0x2d0], -R194 ;  /* 0x0000b400e0027a23 */ /* 0x000fe600000108c2 */
[----:B------:R1:W-:Y:S10]  /*11030*/  MUFU.EX2 R163, R0 ;  /* 0x0000000000a37308 */ /* 0x0003f40000000800 */
[----:B------:R-:W-:Y:S01]  /*11040*/  MUFU.EX2 R207, R2 ;  /* 0x0000000200cf7308 */ /* 0x000fe20000000800 */
[C---:B---3--:R-:W-:Y:S03]  /*11050*/  HMMA.16816.F32.BF16 R100, R184.reuse, R136, R100 ;  /* 0x00000088b864723c */ /* 0x048fe60000041864 */
[--C-:B-1----:R-:W-:Y:S05]  /*11060*/  FFMA.FTZ R0, R225, c[0x0][0x2d0], -R188.reuse ;  /* 0x0000b400e1007a23 */ /* 0x102fea00000108bc */
[C---:B------:R-:W-:Y:S01]  /*11070*/  HMMA.16816.F32.BF16 R104, R184.reuse, R138, R104 ;  /* 0x0000008ab868723c */ /* 0x040fe20000041868 */
[----:B------:R-:W1:Y:S01]  /*11080*/  LDSM.16.MT88.4 R136, [R232+0x9000] ;  /* 0x00900000e888783b */ /* 0x000e620000004200 */
[----:B------:R2:W-:Y:S02]  /*11090*/  MUFU.EX2 R216, R0 ;  /* 0x0000000000d87308 */ /* 0x0005e40000000800 */
[--C-:B--2---:R-:W-:Y:S08]  /*110a0*/  FFMA.FTZ R0, R215, c[0x0][0x2d0], -R188.reuse ;  /* 0x0000b400d7007a23 */ /* 0x104ff000000108bc */
[----:B------:R2:W-:Y:S01]  /*110b0*/  MUFU.EX2 R213, R0 ;  /* 0x0000000000d57308 */ /* 0x0005e20000000800 */
[C---:B-1----:R-:W-:Y:S08]  /*110c0*/  HMMA.16816.F32.BF16 R108, R184.reuse, R136, R108 ;  /* 0x00000088b86c723c */ /* 0x042ff0000004186c */
[C---:B------:R-:W-:Y:S01]  /*110d0*/  HMMA.16816.F32.BF16 R112, R184.reuse, R138, R112 ;  /* 0x0000008ab870723c */ /* 0x040fe20000041870 */
[----:B------:R-:W1:Y:S03]  /*110e0*/  LDSM.16.MT88.4 R136, [R234+0x9000] ;  /* 0x00900000ea88783b */ /* 0x000e660000004200 */
[----:B--2---:R-:W-:Y:S04]  /*110f0*/  FFMA.FTZ R0, R226, c[0x0][0x2d0], -R188 ;  /* 0x0000b400e2007a23 */ /* 0x004fe800000108bc */
[----:B------:R2:W-:Y:S04]  /*11100*/  MUFU.EX2 R211, R0 ;  /* 0x0000000000d37308 */ /* 0x0005e80000000800 */
[----:B--2---:R-:W-:Y:S02]  /*11110*/  FADD.FTZ R0, R191, R133 ;  /* 0x00000085bf007221 */ /* 0x004fe40000010000 */
[----:B------:R-:W-:Y:S02]  /*11120*/  FFMA.FTZ R133, R212, c[0x0][0x2d0], -R194 ;  /* 0x0000b400d4857a23 */ /* 0x000fe400000108c2 */
[----:B------:R-:W-:Y:S02]  /*11130*/  FADD.FTZ R153, R190, R0 ;  /* 0x00000000be997221 */ /* 0x000fe40000010000 */
[----:B------:R2:W-:Y:S01]  /*11140*/  MUFU.EX2 R210, R133 ;  /* 0x0000008500d27308 */ /* 0x0005e20000000800 */
[----:B------:R-:W-:Y:S01]  /*11150*/  FFMA.FTZ R0, R235, c[0x0][0x2d0], -R188 ;  /* 0x0000b400eb007a23 */ /* 0x000fe200000108bc */
[C---:B-1----:R-:W-:Y:S03]  /*11160*/  HMMA.16816.F32.BF16 R116, R184.reuse, R136, R116 ;  /* 0x00000088b874723c */ /* 0x042fe60000041874 */
[----:B------:R-:W-:Y:S02]  /*11170*/  FADD.FTZ R2, R170, R153 ;  /* 0x00000099aa027221 */ /* 0x000fe40000010000 */
[--C-:B------:R-:W-:Y:S02]  /*11180*/  FFMA.FTZ R191, R206, c[0x0][0x2d0], -R194.reuse ;  /* 0x0000b400cebf7a23 */ /* 0x100fe400000108c2 */
[----:B------:R-:W-:Y:S01]  /*11190*/  FFMA.FTZ R194, R203, c[0x0][0x2d0], -R194 ;  /* 0x0000b400cbc27a23 */ /* 0x000fe200000108c2 */
[C---:B------:R-:W-:Y:S01]  /*111a0*/  HMMA.16816.F32.BF16 R120, R184.reuse, R138, R120 ;  /* 0x0000008ab878723c */ /* 0x040fe20000041878 */
[----:B------:R-:W1:Y:S01]  /*111b0*/  LDSM.16.MT88.4 R136, [R233+0x9000] ;  /* 0x00900000e988783b */ /* 0x000e620000004200 */
[----:B------:R3:W-:Y:S10]  /*111c0*/  MUFU.EX2 R206, R0 ;  /* 0x0000000000ce7308 */ /* 0x0007f40000000800 */
[----:B------:R-:W-:Y:S01]  /*111d0*/  MUFU.EX2 R194, R194 ;  /* 0x000000c200c27308 */ /* 0x000fe20000000800 */
[----:B--2---:R-:W-:Y:S04]  /*111e0*/  FADD.FTZ R133, R244, R154 ;  /* 0x0000009af4857221 */ /* 0x004fe80000010000 */
[----:B------:R-:W-:Y:S02]  /*111f0*/  FADD.FTZ R133, R155, R133 ;  /* 0x000000859b857221 */ /* 0x000fe40000010000 */
[----:B------:R-:W-:Y:S03]  /*11200*/  LDSM.16.MT88.4 R152, [R234+0x1800] ;  /* 0x00180000ea98783b */ /* 0x000fe60000004200 */
[----:B------:R-:W2:Y:S01]  /*11210*/  MUFU.EX2 R191, R191 ;  /* 0x000000bf00bf7308 */ /* 0x000ea20000000800 */
[----:B---3--:R-:W-:Y:S09]  /*11220*/  FFMA.FTZ R0, R236, c[0x0][0x2d0], -R188 ;  /* 0x0000b400ec007a23 */ /* 0x008ff200000108bc */
[----:B------:R3:W-:Y:S01]  /*11230*/  MUFU.EX2 R205, R0 ;  /* 0x0000000000cd7308 */ /* 0x0007e20000000800 */
[C---:B-1----:R-:W-:Y:S07]  /*11240*/  HMMA.16816.F32.BF16 R124, R184.reuse, R136, R124 ;  /* 0x00000088b87c723c */ /* 0x042fee000004187c */
[----:B------:R-:W-:Y:S01]  /*11250*/  F2FP.BF16.PACK_AB R136, R165, R161 ;  /* 0x000000a1a588723e */ /* 0x000fe200000010ff */
[----:B------:R-:W-:Y:S04]  /*11260*/  HMMA.16816.F32.BF16 R128, R184, R138, R128 ;  /* 0x0000008ab880723c */ /* 0x000fe80000041880 */
[----:B------:R-:W-:Y:S01]  /*11270*/  F2FP.BF16.PACK_AB R137, R162, R160 ;  /* 0x000000a0a289723e */ /* 0x000fe200000010ff */
[----:B------:R-:W-:Y:S02]  /*11280*/  FADD.FTZ R161, R161, R2 ;  /* 0x00000002a1a17221 */ /* 0x000fe40000010000 */
[----:B------:R-:W-:Y:S01]  /*11290*/  F2FP.BF16.PACK_AB R139, R167, R166 ;  /* 0x000000a6a78b723e */ /* 0x000fe200000010ff */
[--C-:B---3--:R-:W-:Y:S01]  /*112a0*/  FFMA.FTZ R0, R227, c[0x0][0x2d0], -R188.reuse ;  /* 0x0000b400e3007a23 */ /* 0x108fe200000108bc */
[----:B------:R-:W-:Y:S03]  /*112b0*/  F2FP.BF16.PACK_AB R138, R169, R168 ;  /* 0x000000a8a98a723e */ /* 0x000fe600000010ff */
[----:B------:R-:W-:Y:S01]  /*112c0*/  FADD.FTZ R161, R165, R161 ;  /* 0x000000a1a5a17221 */ /* 0x000fe20000010000 */
[----:B--2---:R-:W-:Y:S01]  /*112d0*/  F2FP.BF16.PACK_AB R184, R192, R191 ;  /* 0x000000bfc0b8723e */ /* 0x004fe200000010ff */
[----:B------:R1:W-:Y:S01]  /*112e0*/  MUFU.EX2 R204, R0 ;  /* 0x0000000000cc7308 */ /* 0x0003e20000000800 */
[----:B------:R-:W-:Y:S01]  /*112f0*/  F2FP.BF16.PACK_AB R186, R194, R193 ;  /* 0x000000c1c2ba723e */ /* 0x000fe200000010ff */
[C---:B------:R-:W-:Y:S05]  /*11300*/  HMMA.16816.F32.BF16 R4, R136.reuse, R140, R4 ;  /* 0x0000008c8804723c */ /* 0x040fea0000041804 */
[--C-:B------:R-:W-:Y:S03]  /*11310*/  FFMA.FTZ R2, R251, c[0x0][0x2d0], -R188.reuse ;  /* 0x0000b400fb027a23 */ /* 0x100fe600000108bc */
[C---:B------:R-:W-:Y:S01]  /*11320*/  HMMA.16816.F32.BF16 R8, R136.reuse, R142, R8 ;  /* 0x0000008e8808723c */ /* 0x040fe20000041808 */
[----:B------:R-:W2:Y:S01]  /*11330*/  LDSM.16.MT88.4 R140, [R234+0x800] ;  /* 0x00080000ea8c783b */ /* 0x000ea20000004200 */
[----:B------:R3:W-:Y:S06]  /*11340*/  MUFU.EX2 R190, R2 ;  /* 0x0000000200be7308 */ /* 0x0007ec0000000800 */
[C---:B------:R-:W-:Y:S04]  /*11350*/  HMMA.16816.F32.BF16 R12, R136.reuse, R144, R12 ;  /* 0x00000090880c723c */ /* 0x040fe8000004180c */
[----:B-1----:R-:W-:Y:S04]  /*11360*/  FFMA.FTZ R0, R237, c[0x0][0x2d0], -R188 ;  /* 0x0000b400ed007a23 */ /* 0x002fe800000108bc */
[C---:B------:R-:W-:Y:S01]  /*11370*/  HMMA.16816.F32.BF16 R16, R136.reuse, R146, R16 ;  /* 0x000000928810723c */ /* 0x040fe20000041810 */
[----:B------:R-:W1:Y:S01]  /*11380*/  LDSM.16.MT88.4 R144, [R233+0x800] ;  /* 0x00080000e990783b */ /* 0x000e620000004200 */
[----:B------:R4:W-:Y:S02]  /*11390*/  MUFU.EX2 R203, R0 ;  /* 0x0000000000cb7308 */ /* 0x0009e40000000800 */
[----:B---3--:R-:W-:Y:S04]  /*113a0*/  FADD.FTZ R2, R168, R161 ;  /* 0x000000a1a8027221 */ /* 0x008fe80000010000 */
[----:B------:R-:W-:Y:S01]  /*113b0*/  FADD.FTZ R2, R169, R2 ;  /* 0x00000002a9027221 */ /* 0x000fe20000010000 */
[C---:B--2---:R-:W-:Y:S03]  /*113c0*/  HMMA.16816.F32.BF16 R20, R136.reuse, R140, R20 ;  /* 0x0000008c8814723c */ /* 0x044fe60000041814 */
[--C-:B----4-:R-:W-:Y:S04]  /*113d0*/  FFMA.FTZ R0, R248, c[0x0][0x2d0], -R188.reuse ;  /* 0x0000b400f8007a23 */ /* 0x110fe800000108bc */
[----:B------:R2:W-:Y:S01]  /*113e0*/  MUFU.EX2 R198, R0 ;  /* 0x0000000000c67308 */ /* 0x0005e20000000800 */
[C---:B------:R-:W-:Y:S01]  /*113f0*/  HMMA.16816.F32.BF16 R24, R136.reuse, R142, R24 ;  /* 0x0000008e8818723c */ /* 0x040fe20000041818 */
[----:B------:R-:W3:Y:S07]  /*11400*/  LDSM.16.MT88.4 R140, [R231+0x3800] ;  /* 0x00380000e78c783b */ /* 0x000eee0000004200 */
[C---:B-1----:R-:W-:Y:S08]  /*11410*/  HMMA.16816.F32.BF16 R28, R136.reuse, R144, R28 ;  /* 0x00000090881c723c */ /* 0x042ff0000004181c */
[C---:B------:R-:W-:Y:S01]  /*11420*/  HMMA.16816.F32.BF16 R32, R136.reuse, R146, R32 ;  /* 0x000000928820723c */ /* 0x040fe20000041820 */
[----:B------:R-:W1:Y:S03]  /*11430*/  LDSM.16.MT88.4 R144, [R232+0x3800] ;  /* 0x00380000e890783b */ /* 0x000e660000004200 */
[--C-:B--2---:R-:W-:Y:S04]  /*11440*/  FFMA.FTZ R0, R250, c[0x0][0x2d0], -R188.reuse ;  /* 0x0000b400fa007a23 */ /* 0x104fe800000108bc */
[----:B------:R2:W-:Y:S01]  /*11450*/  MUFU.EX2 R197, R0 ;  /* 0x0000000000c57308 */ /* 0x0005e20000000800 */
[C---:B---3--:R-:W-:Y:S08]  /*11460*/  HMMA.16816.F32.BF16 R36, R136.reuse, R140, R36 ;  /* 0x0000008c8824723c */ /* 0x048ff00000041824 */
[C---:B------:R-:W-:Y:S01]  /*11470*/  HMMA.16816.F32.BF16 R40, R136.reuse, R142, R40 ;  /* 0x0000008e8828723c */ /* 0x040fe20000041828 */
[----:B------:R-:W3:Y:S03]  /*11480*/  LDSM.16.MT88.4 R140, [R234+0x3800] ;  /* 0x00380000ea8c783b */ /* 0x000ee60000004200 */
[--C-:B--2---:R-:W-:Y:S04]  /*11490*/  FFMA.FTZ R0, R238, c[0x0][0x2d0], -R188.reuse ;  /* 0x0000b400ee007a23 */ /* 0x104fe800000108bc */
[C---:B-1----:R-:W-:Y:S01]  /*114a0*/  HMMA.16816.F32.BF16 R44, R136.reuse, R144, R44 ;  /* 0x00000090882c723c */ /* 0x042fe2000004182c */
[----:B------:R1:W-:Y:S07]  /*114b0*/  MUFU.EX2 R196, R0 ;  /* 0x0000000000c47308 */ /* 0x0003ee0000000800 */
[C---:B------:R-:W-:Y:S01]  /*114c0*/  HMMA.16816.F32.BF16 R48, R136.reuse, R146, R48 ;  /* 0x000000928830723c */ /* 0x040fe20000041830 */
[----:B------:R-:W2:Y:S03]  /*114d0*/  LDSM.16.MT88.4 R144, [R233+0x3800] ;  /* 0x00380000e990783b */ /* 0x000ea60000004200 */
[--C-:B-1----:R-:W-:Y:S04]  /*114e0*/  FFMA.FTZ R0, R249, c[0x0][0x2d0], -R188.reuse ;  /* 0x0000b400f9007a23 */ /* 0x102fe800000108bc */
[----:B------:R1:W-:Y:S01]  /*114f0*/  MUFU.EX2 R195, R0 ;  /* 0x0000000000c37308 */ /* 0x0003e20000000800 */
[C---:B---3--:R-:W-:Y:S08]  /*11500*/  HMMA.16816.F32.BF16 R52, R136.reuse, R140, R52 ;  /* 0x0000008c8834723c */ /* 0x048ff00000041834 */
[C---:B------:R-:W-:Y:S01]  /*11510*/  HMMA.16816.F32.BF16 R56, R136.reuse, R142, R56 ;  /* 0x0000008e8838723c */ /* 0x040fe20000041838 */
[----:B------:R-:W3:Y:S07]  /*11520*/  LDSM.16.MT88.4 R140, [R231+0x6800] ;  /* 0x00680000e78c783b */ /* 0x000eee0000004200 */
[C---:B--2---:R-:W-:Y:S04]  /*11530*/  HMMA.16816.F32.BF16 R60, R136.reuse, R144, R60 ;  /* 0x00000090883c723c */ /* 0x044fe8000004183c */
[----:B-1----:R-:W-:Y:S02]  /*11540*/  FADD.FTZ R0, R160, R133 ;  /* 0x00000085a0007221 */ /* 0x002fe40000010000 */
[----:B------:R-:W-:Y:S02]  /*11550*/  FFMA.FTZ R133, R223, c[0x0][0x2d0], -R188 ;  /* 0x0000b400df857a23 */ /* 0x000fe400000108bc */
[C---:B------:R-:W-:Y:S01]  /*11560*/  HMMA.16816.F32.BF16 R64, R136.reuse, R146, R64 ;  /* 0x000000928840723c */ /* 0x040fe20000041840 */
[----:B------:R-:W1:Y:S01]  /*11570*/  LDSM.16.MT88.4 R144, [R232+0x6800] ;  /* 0x00680000e890783b */ /* 0x000e620000004200 */
[----:B------:R2:W4:Y:S02]  /*11580*/  MUFU.EX2 R189, R133 ;  /* 0x0000008500bd7308 */ /* 0x0005240000000800 */
[----:B------:R-:W-:Y:S02]  /*11590*/  FADD.FTZ R0, R162, R0 ;  /* 0x00000000a2007221 */ /* 0x000fe40000010000 */
[----:B------:R-:W-:Y:S02]  /*115a0*/  FFMA.FTZ R160, R221, c[0x0][0x2d0], -R188 ;  /* 0x0000b400dda07a23 */ /* 0x000fe400000108bc */
[----:B------:R-:W-:Y:S04]  /*115b0*/  FADD.FTZ R0, R166, R0 ;  /* 0x00000000a6007221 */ /* 0x000fe80000010000 */
[----:B------:R-:W-:Y:S01]  /*115c0*/  FADD.FTZ R0, R167, R0 ;  /* 0x00000000a7007221 */ /* 0x000fe20000010000 */
[----:B------:R-:W-:Y:S10]  /*115d0*/  MUFU.EX2 R188, R134 ;  /* 0x0000008600bc7308 */ /* 0x000ff40000000800 */
[----:B------:R-:W5:Y:S01]  /*115e0*/  MUFU.EX2 R134, R160 ;  /* 0x000000a000867308 */ /* 0x000f620000000800 */
[C---:B---3--:R-:W-:Y:S03]  /*115f0*/  HMMA.16816.F32.BF16 R68, R136.reuse, R140, R68 ;  /* 0x0000008c8844723c */ /* 0x048fe60000041844 */
[----:B--2---:R-:W-:Y:S01]  /*11600*/  FADD.FTZ R133, R164, R2 ;  /* 0x00000002a4857221 */ /* 0x004fe20000010000 */
[----:B----4-:R-:W-:Y:S01]  /*11610*/  F2FP.BF16.PACK_AB R185, R189, R190 ;  /* 0x000000bebdb9723e */ /* 0x010fe200000010ff */
[----:B------:R-:W-:Y:S02]  /*11620*/  FADD.FTZ R2, R163, R0 ;  /* 0x00000000a3027221 */ /* 0x000fe40000010000 */
[----:B------:R-:W-:Y:S01]  /*11630*/  FADD.FTZ R0, R220, R133 ;  /* 0x00000085dc007221 */ /* 0x000fe20000010000 */
[C---:B------:R-:W-:Y:S01]  /*11640*/  HMMA.16816.F32.BF16 R72, R136.reuse, R142, R72 ;  /* 0x0000008e8848723c */ /* 0x040fe20000041848 */
[----:B------:R-:W2:Y:S03]  /*11650*/  LDSM.16.MT88.4 R140, [R234+0x6800] ;  /* 0x00680000ea8c783b */ /* 0x000ea60000004200 */
[----:B------:R-:W-:Y:S01]  /*11660*/  FADD.FTZ R2, R216, R2 ;  /* 0x00000002d8027221 */ /* 0x000fe20000010000 */
[----:B------:R-:W-:Y:S01]  /*11670*/  MOV R133, R132 ;  /* 0x0000008400857202 */ /* 0x000fe20000000f00 */
[----:B------:R-:W-:Y:S02]  /*11680*/  FADD.FTZ R0, R219, R0 ;  /* 0x00000000db007221 */ /* 0x000fe40000010000 */
[C---:B-1----:R-:W-:Y:S04]  /*11690*/  HMMA.16816.F32.BF16 R76, R136.reuse, R144, R76 ;  /* 0x00000090884c723c */ /* 0x042fe8000004184c */
[----:B------:R-:W-:Y:S01]  /*116a0*/  FADD.FTZ R2, R213, R2 ;  /* 0x00000002d5027221 */ /* 0x000fe20000010000 */
[----:B-----5:R-:W-:Y:S01]  /*116b0*/  F2FP.BF16.PACK_AB R187, R134, R188 ;  /* 0x000000bc86bb723e */ /* 0x020fe200000010ff */
[----:B------:R-:W-:Y:S02]  /*116c0*/  FADD.FTZ R0, R218, R0 ;  /* 0x00000000da007221 */ /* 0x000fe40000010000 */
[C---:B------:R-:W-:Y:S01]  /*116d0*/  HMMA.16816.F32.BF16 R80, R136.reuse, R146, R80 ;  /* 0x000000928850723c */ /* 0x040fe20000041850 */
[----:B------:R-:W1:Y:S03]  /*116e0*/  LDSM.16.MT88.4 R144, [R233+0x6800] ;  /* 0x00680000e990783b */ /* 0x000e660000004200 */
        /* <DEDUP_REMOVED lines=9> */
[----:B------:R-:W-:Y:S01]  /*11780*/  FADD.FTZ R2, R198, R2 ;  /* 0x00000002c6027221 */ /* 0x000fe20000010000 */
[C---:B--2---:R-:W-:Y:S03]  /*11790*/  HMMA.16816.F32.BF16 R84, R136.reuse, R140, R84 ;  /* 0x0000008c8854723c */ /* 0x044fe60000041854 */
[----:B------:R-:W-:Y:S02]  /*117a0*/  FADD.FTZ R2, R197, R2 ;  /* 0x00000002c5027221 */ /* 0x000fe40000010000 */
[----:B------:R-:W-:Y:S02]  /*117b0*/  FADD.FTZ R0, R201, R0 ;  /* 0x00000000c9007221 */ /* 0x000fe40000010000 */
[----:B------:R-:W-:Y:S01]  /*117c0*/  FADD.FTZ R2, R196, R2 ;  /* 0x00000002c4027221 */ /* 0x000fe20000010000 */
        /* <DEDUP_REMOVED lines=21> */
[----:B------:R-:W-:Y:S01]  /*11920*/  F2FP.BF16.PACK_AB R138, R218, R219 ;  /* 0x000000dbda8a723e */ /* 0x000fe200000010ff */
[----:B------:R-:W-:Y:S02]  /*11930*/  LDSM.16.MT88.4 R164, [R233+0x2800] ;  /* 0x00280000e9a4783b */ /* 0x000fe40000004200 */
        /* <DEDUP_REMOVED lines=57> */
[C---:B---3--:R-:W-:Y:S08]  /*11cd0*/  HMMA.16816.F32.BF16 R12, R136.reuse, R148, R12 ;  /* 0x00000094880c723c */ /* 0x048ff0000004180c */
[C---:B------:R-:W-:Y:S01]  /*11ce0*/  HMMA.16816.F32.BF16 R16, R136.reuse, R150, R16 ;  /* 0x000000968810723c */ /* 0x040fe20000041810 */
[----:B------:R-:W3:Y:S07]  /*11cf0*/  LDSM.16.MT88.4 R148, [R232+0x4800] ;  /* 0x00480000e894783b */ /* 0x000eee0000004200 */
[C---:B------:R-:W-:Y:S08]  /*11d00*/  HMMA.16816.F32.BF16 R20, R136.reuse, R152, R20 ;  /* 0x000000988814723c */ /* 0x040ff00000041814 */
        /* <DEDUP_REMOVED lines=39> */
[----:B------:R-:W-:Y:S01]  /*11f80*/  HMMA.16816.F32.BF16 R128, R136, R142, R128 ;  /* 0x0000008e8880723c */ /* 0x000fe20000041880 */
[----:B------:R-:W2:Y:S06]  /*11f90*/  LDSM.16.MT88.4 R140, [R231+0x5000] ;  /* 0x00500000e78c783b */ /* 0x000eac0000004200 */
[----:B------:R-:W-:Y:S02]  /*11fa0*/  F2FP.BF16.PACK_AB R136, R202, R201 ;  /* 0x000000c9ca88723e */ /* 0x000fe400000010ff */
[----:B------:R-:W-:Y:S03]  /*11fb0*/  F2FP.BF16.PACK_AB R138, R199, R200 ;  /* 0x000000c8c78a723e */ /* 0x000fe600000010ff */
[----:B------:R-:W-:Y:S02]  /*11fc0*/  F2FP.BF16.PACK_AB R137, R197, R198 ;  /* 0x000000c6c589723e */ /* 0x000fe400000010ff */
[C---:B------:R-:W-:Y:S07]  /*11fd0*/  F2FP.BF16.PACK_AB R139, R195.reuse, R196 ;  /* 0x000000c4c38b723e */ /* 0x040fee00000010ff */
        /* <DEDUP_REMOVED lines=23> */
[----:B------:R-:W-:Y:S07]  /*12150*/  LDSM.16.MT88.4 R152, [R232+0xb000] ;  /* 0x00b00000e898783b */ /* 0x000fee0000004200 */
        /* <DEDUP_REMOVED lines=11> */
[----:B------:R-:W-:Y:S07]  /*12210*/  LDSM.16.MT88.4 R148, [R232+0x2800] ;  /* 0x00280000e894783b */ /* 0x000fee0000004200 */
[C---:B--2---:R-:W-:Y:S08]  /*12220*/  HMMA.16816.F32.BF16 R100, R136.reuse, R140, R100 ;  /* 0x0000008c8864723c */ /* 0x044ff00000041864 */
[C---:B------:R-:W-:Y:S01]  /*12230*/  HMMA.16816.F32.BF16 R104, R136.reuse, R142, R104 ;  /* 0x0000008e8868723c */ /* 0x040fe20000041868 */
[----:B------:R-:W2:Y:S07]  /*12240*/  LDSM.16.MT88.4 R140, [R231+0x2800] ;  /* 0x00280000e78c783b */ /* 0x000eae0000004200 */
[C---:B------:R-:W-:Y:S08]  /*12250*/  HMMA.16816.F32.BF16 R108, R136.reuse, R152, R108 ;  /* 0x00000098886c723c */ /* 0x040ff0000004186c */
[C---:B------:R-:W-:Y:S08]  /*12260*/  HMMA.16816.F32.BF16 R112, R136.reuse, R154, R112 ;  /* 0x0000009a8870723c */ /* 0x040ff00000041870 */
[C---:B----4-:R-:W-:Y:S08]  /*12270*/  HMMA.16816.F32.BF16 R116, R136.reuse, R156, R116 ;  /* 0x0000009c8874723c */ /* 0x050ff00000041874 */
[C---:B------:R-:W-:Y:S01]  /*12280*/  HMMA.16816.F32.BF16 R120, R136.reuse, R158, R120 ;  /* 0x0000009e8878723c */ /* 0x040fe20000041878 */
[----:B------:R-:W3:Y:S07]  /*12290*/  LDSM.16.MT88.4 R156, [R234+0x2800] ;  /* 0x00280000ea9c783b */ /* 0x000eee0000004200 */
[C---:B-1----:R-:W-:Y:S08]  /*122a0*/  HMMA.16816.F32.BF16 R124, R136.reuse, R144, R124 ;  /* 0x00000090887c723c */ /* 0x042ff0000004187c */
[----:B------:R-:W-:Y:S08]  /*122b0*/  HMMA.16816.F32.BF16 R128, R136, R146, R128 ;  /* 0x000000928880723c */ /* 0x000ff00000041880 */
[C---:B--2---:R-:W-:Y:S01]  /*122c0*/  HMMA.16816.F32.BF16 R136, R184.reuse, R140, R4 ;  /* 0x0000008cb888723c */ /* 0x044fe20000041804 */
        /* <DEDUP_REMOVED lines=26> */
[C---:B-----5:R-:W-:Y:S08]  /*12470*/  HMMA.16816.F32.BF16 R76, R184.reuse, R16, R76 ;  /* 0x00000010b84c723c */ /* 0x060ff0000004184c */
        /* <DEDUP_REMOVED lines=19> */
[----:B------:R-:W-:Y:S02]  /*125b0*/  FADD.FTZ R0, R189, R0 ;  /* 0x00000000bd007221 */ /* 0x000fe40000010000 */
[----:B------:R-:W-:Y:S02]  /*125c0*/  FADD.FTZ R4, R193, R2 ;  /* 0x00000002c1047221 */ /* 0x000fe40000010000 */
[----:B------:R-:W-:Y:S01]  /*125d0*/  FADD.FTZ R2, R188, R0 ;  /* 0x00000000bc027221 */ /* 0x000fe20000010000 */
[----:B------:R-:W-:Y:S01]  /*125e0*/  IADD3 R0, R247, -0x1, RZ ;  /* 0xfffffffff7007810 */ /* 0x000fe20007ffe0ff */
[----:B------:R-:W-:Y:S02]  /*125f0*/  FADD.FTZ R4, R194, R4 ;  /* 0x00000004c2047221 */ /* 0x000fe40000010000 */
[----:B------:R-:W-:Y:S01]  /*12600*/  FADD.FTZ R2, R134, R2 ;  /* 0x0000000286027221 */ /* 0x000fe20000010000 */
[----:B------:R-:W-:Y:S02]  /*12610*/  MOV R247, R0 ;  /* 0x0000000000f77202 */ /* 0x000fe40000000f00 */
[----:B------:R1:W-:Y:S01]  /*12620*/  STL [R1+0x8], R4 ;  /* 0x0000080401007387 */ /* 0x0003e20000100800 */
[----:B------:R-:W-:Y:S03]  /*12630*/  MOV R134, R3 ;  /* 0x0000000300867202 */ /* 0x000fe60000000f00 */
[----:B------:R1:W-:Y:S02]  /*12640*/  STL [R1+0xc], R2 ;  /* 0x00000c0201007387 */ /* 0x0003e40000100800 */
[----:B-1----:R-:W-:-:S05]  /*12650*/  @P0 BRA `(.L_x_1495) ;  /* 0xffffaec000000947 */ /* 0x002fca000383ffff */
.L_x_1488:
[----:B------:R-:W-:Y:S05]  /*12660*/  BRA.DIV ~URZ, `(.L_x_1496) ;  /* 0x00005bc27f007947 */ /* 0x000fea000b800000 */
[----:B------:R-:W2:Y:S04]  /*12670*/  LDL R0, [R1+0x8] ;  /* 0x0000080001007983 */ /* 0x000ea80000100800 */
[----:B--2---:R1:W2:Y:S02]  /*12680*/  SHFL.BFLY PT, R5, R0, 0x2, 0x1f ;  /* 0x0c401f0000057f89 */ /* 0x0042a400000e0000 */
.L_x_1548:
        /* <DEDUP_REMOVED lines=9> */
.L_x_1549:
        /* <DEDUP_REMOVED lines=77> */
[----:B------:R3:W4:Y:S01]  /*12bf0*/  @P0 MUFU.LG2 R2, R3 ;  /* 0x0000000300020308 */ /* 0x0007220000000c00 */
[----:B-1----:R-:W-:Y:S02]  /*12c00*/  @P1 FMUL.FTZ R5, R5, 0.69314718246459960938 ;  /* 0x3f31721805051820 */ /* 0x002fe40000410000 */
[----:B--2---:R-:W-:Y:S02]  /*12c10*/  FMUL.FTZ R138, R0, R138 ;  /* 0x0000008a008a7220 */ /* 0x004fe40000410000 */
[----:B------:R-:W-:Y:S02]  /*12c20*/  @P1 FFMA.FTZ R184, R4, R132, R5 ;  /* 0x0000008404b81223 */ /* 0x000fe40000010005 */
[C---:B------:R-:W-:Y:S02]  /*12c30*/  FMUL.FTZ R139, R0.reuse, R139 ;  /* 0x0000008b008b7220 */ /* 0x040fe40000410000 */
[----:B------:R-:W-:-:S02]  /*12c40*/  FMUL.FTZ R142, R0, R142 ;  /* 0x0000008e008e7220 */ /* 0x000fc40000410000 */
[C---:B------:R-:W-:Y:S02]  /*12c50*/  FMUL.FTZ R61, R0.reuse, R143 ;  /* 0x0000008f003d7220 */ /* 0x040fe40000410000 */
[C---:B------:R-:W-:Y:S02]  /*12c60*/  FMUL.FTZ R146, R0.reuse, R146 ;  /* 0x0000009200927220 */ /* 0x040fe40000410000 */
[----:B------:R-:W-:Y:S01]  /*12c70*/  FMUL.FTZ R147, R0, R147 ;  /* 0x0000009300937220 */ /* 0x000fe20000410000 */
[----:B---3--:R-:W-:Y:S01]  /*12c80*/  @P0 MOV R3, 0x3f317218 ;  /* 0x3f31721800030802 */ /* 0x008fe20000000f00 */
[----:B----4-:R-:W-:Y:S02]  /*12c90*/  @P0 FMUL.FTZ R2, R2, 0.69314718246459960938 ;  /* 0x3f31721802020820 */ /* 0x010fe40000410000 */
[----:B------:R-:W-:Y:S02]  /*12ca0*/  FMUL.FTZ R150, R0, R150 ;  /* 0x0000009600967220 */ /* 0x000fe40000410000 */
[----:B------:R-:W-:-:S02]  /*12cb0*/  @P0 FMUL.FTZ R3, R3, c[0x0][0x2d0] ;  /* 0x0000b40003030a20 */ /* 0x000fc40000410000 */
        /* <DEDUP_REMOVED lines=56> */
[----:B------:R-:W-:Y:S01]  /*13040*/  FMUL.FTZ R131, R0, R131 ;  /* 0x0000008300837220 */ /* 0x000fe20000410000 */
[----:B------:R-:W-:Y:S01]  /*13050*/  PRMT R0, R52, 0x7610, R0 ;  /* 0x0000761034007816 */ /* 0x000fe20000000000 */
[----:B------:R-:W-:Y:S02]  /*13060*/  @P0 FFMA.FTZ R65, R3, R12, R2 ;  /* 0x0000000c03410223 */ /* 0x000fe40000010002 */
.L_x_1457:
[----:B-1----:R1:W5:Y:S01]  /*13070*/  LDL R52, [R1+0x54] ;  /* 0x0000540001347983 */ /* 0x0023620000100800 */
[----:B------:R-:W-:Y:S03]  /*13080*/  BSSY B0, `(.L_x_1498) ;  /* 0x0000012000007945 */ /* 0x000fe60003800000 */
[----:B------:R-:W2:Y:S02]  /*13090*/  S2R R69, SR_TID.X ;  /* 0x0000000000457919 */ /* 0x000ea40000002100 */
[----:B--2---:R-:W-:-:S13]  /*130a0*/  LOP3.LUT P0, RZ, R69, 0xff, RZ, 0xc0, !PT ;  /* 0x000000ff45ff7812 */ /* 0x004fda000780c0ff */
[----:B------:R-:W-:Y:S05]  /*130b0*/  @P0 BRA `(.L_x_1499) ;  /* 0x000000e000000947 */ /* 0x000fea0003800000 */
[----:B-1----:R-:W1:Y:S01]  /*130c0*/  S2R R12, SR_LANEID ;  /* 0x00000000000c7919 */ /* 0x002e620000000000 */
        /* <DEDUP_REMOVED lines=13> */
.L_x_1499:
[----:B-1----:R-:W-:Y:S05]  /*131a0*/  BSYNC B0 ;  /* 0x0000000000007941 */ /* 0x002fea0003800000 */
.L_x_1498:
        /* <DEDUP_REMOVED lines=145> */
[----:B------:R2:W-:Y:S01]  /*13ac0*/  STL [R1], RZ ;  /* 0x000000ff01007387 */ /* 0x0005e20000100800 */
[----:B-1----:R-:W-:Y:S01]  /*13ad0*/  SHF.R.S32.HI R67, RZ, 0x1f, R69 ;  /* 0x0000001fff437819 */ /* 0x002fe20000011445 */
[----:B------:R-:W-:Y:S01]  /*13ae0*/  IMAD.MOV.U32 R3, RZ, RZ, 0x1f ;  /* 0x0000001fff037424 */ /* 0x000fe200078e00ff */
[----:B------:R-:W-:-:S02]  /*13af0*/  MOV R2, 0x13b40 ;  /* 0x00013b4000027802 */ /* 0x000fc40000000f00 */
[----:B------:R-:W-:-:S04]  /*13b00*/  LEA.HI R67, R67, R69, RZ, 0x7 ;  /* 0x0000004543437211 */ /* 0x000fc800078f38ff */
[----:B------:R-:W-:-:S05]  /*13b10*/  SHF.R.S32.HI R67, RZ, 0x7, R67 ;  /* 0x00000007ff437819 */ /* 0x000fca0000011443 */
[----:B------:R-:W-:Y:S02]  /*13b20*/  IMAD.MOV.U32 R44, RZ, RZ, R67 ;  /* 0x000000ffff2c7224 */ /* 0x000fe400078e0043 */
[----:B--2---:R-:W-:Y:S05]  /*13b30*/  CALL.REL.NOINC `($__internal_8_$__cuda_sm70_shflsync_idx_p) ;  /* 0x00004ce000007944 */ /* 0x004fea0003c00000 */
.L_x_1502:
        /* <DEDUP_REMOVED lines=8> */
[----:B------:R-:W1:Y:S01]  /*13bc0*/  S2R R16, SR_TID.X ;  /* 0x0000000000107919 */ /* 0x000e620000002100 */
[----:B------:R-:W-:Y:S02]  /*13bd0*/  ULDC UR5, c[0x0][0x4e8] ;  /* 0x00013a0000057ab9 */ /* 0x000fe40000000800 */
[----:B------:R-:W-:Y:S02]  /*13be0*/  ULDC UR4, c[0x0][0x388] ;  /* 0x0000e20000047ab9 */ /* 0x000fe40000000800 */
[----:B------:R-:W-:Y:S01]  /*13bf0*/  UIMAD UR4, UR5, UR4, URZ ;  /* 0x00000004050472a4 */ /* 0x000fe2000f8e023f */
[C---:B------:R-:W-:Y:S01]  /*13c00*/  IADD3 R80, R245.reuse, 0xc0, RZ ;  /* 0x000000c0f5507810 */ /* 0x040fe20007ffe0ff */
[----:B------:R-:W-:Y:S01]  /*13c10*/  BSSY B0, `(.L_x_1503) ;  /* 0x0000075000007945 */ /* 0x000fe20003800000 */
[----:B------:R-:W-:-:S02]  /*13c20*/  IADD3 R83, R245, 0x80, RZ ;  /* 0x00000080f5537810 */ /* 0x000fc40007ffe0ff */
[C---:B------:R-:W-:Y:S02]  /*13c30*/  IADD3 R85, R245.reuse, 0x40, RZ ;  /* 0x00000040f5557810 */ /* 0x040fe40007ffe0ff */
[----:B------:R-:W-:Y:S02]  /*13c40*/  SHF.R.S32.HI R80, RZ, 0x1f, R80 ;  /* 0x0000001fff507819 */ /* 0x000fe40000011450 */
[C---:B------:R-:W-:Y:S02]  /*13c50*/  IADD3 R82, R245.reuse, 0x80, RZ ;  /* 0x00000080f5527810 */ /* 0x040fe40007ffe0ff */
[----:B------:R-:W-:Y:S02]  /*13c60*/  SHF.R.S32.HI R83, RZ, 0x1f, R83 ;  /* 0x0000001fff537819 */ /* 0x000fe40000011453 */
[----:B------:R-:W-:Y:S02]  /*13c70*/  IADD3 R84, R245, 0x40, RZ ;  /* 0x00000040f5547810 */ /* 0x000fe40007ffe0ff */
[----:B------:R-:W-:-:S02]  /*13c80*/  SHF.R.S32.HI R85, RZ, 0x1f, R85 ;  /* 0x0000001fff557819 */ /* 0x000fc40000011455 */
[----:B------:R-:W-:Y:S02]  /*13c90*/  SHF.R.S32.HI R86, RZ, 0x1f, R245 ;  /* 0x0000001fff567819 */ /* 0x000fe400000114f5 */
[----:B----4-:R-:W-:Y:S01]  /*13ca0*/  SHF.R.S32.HI R5, RZ, 0x1f, R10 ;  /* 0x0000001fff057819 */ /* 0x010fe2000001140a */
[----:B--2---:R-:W-:-:S04]  /*13cb0*/  IMAD.IADD R4, R2, 0x1, R15 ;  /* 0x0000000102047824 */ /* 0x004fc800078e020f */
[----:B------:R-:W-:Y:S02]  /*13cc0*/  IMAD R6, R5, c[0x0][0x490], RZ ;  /* 0x0001240005067a24 */ /* 0x000fe400078e02ff */
[----:B------:R-:W-:-:S04]  /*13cd0*/  @P0 IMAD.HI.U32 R7, R4, c[0x0][0x4ec], RZ ;  /* 0x00013b0004070a27 */ /* 0x000fc800078e00ff */
[----:B------:R-:W-:Y:S01]  /*13ce0*/  IMAD.MOV.U32 R0, RZ, RZ, R4 ;  /* 0x000000ffff007224 */ /* 0x000fe200078e0004 */
[----:B------:R-:W-:Y:S01]  /*13cf0*/  @P0 SHF.R.U32.HI R0, RZ, c[0x0][0x4f0], R7 ;  /* 0x00013c00ff000a19 */ /* 0x000fe20000011607 */
[----:B------:R-:W-:-:S04]  /*13d00*/  IMAD.WIDE.U32 R2, R10, c[0x0][0x490], RZ ;  /* 0x000124000a027a25 */ /* 0x000fc800078e00ff */
[----:B------:R-:W-:Y:S01]  /*13d10*/  IMAD R6, R10, c[0x0][0x494], R6 ;  /* 0x000125000a067a24 */ /* 0x000fe200078e0206 */
[----:B------:R-:W-:Y:S02]  /*13d20*/  SHF.R.S32.HI R11, RZ, 0x1f, R12 ;  /* 0x0000001fff0b7819 */ /* 0x000fe4000001140c */
[----:B------:R-:W-:Y:S01]  /*13d30*/  IADD3 R8, -R0, RZ, RZ ;  /* 0x000000ff00087210 */ /* 0x000fe20007ffe1ff */
[----:B------:R-:W-:Y:S02]  /*13d40*/  IMAD.IADD R3, R3, 0x1, R6 ;  /* 0x0000000103037824 */ /* 0x000fe400078e0206 */
[----:B------:R-:W-:Y:S02]  /*13d50*/  IMAD R9, R11, c[0x0][0x498], RZ ;  /* 0x000126000b097a24 */ /* 0x000fe400078e02ff */
[----:B------:R-:W-:-:S04]  /*13d60*/  IMAD.WIDE.U32 R6, R12, c[0x0][0x498], R2 ;  /* 0x000126000c067a25 */ /* 0x000fc800078e0002 */
[----:B------:R-:W-:Y:S01]  /*13d70*/  IMAD R2, R8, c[0x0][0x4e8], R4 ;  /* 0x00013a0008027a24 */ /* 0x000fe200078e0204 */
[----:B------:R-:W-:Y:S01]  /*13d80*/  IADD3 R4, P1, R0, R6, RZ ;  /* 0x0000000600047210 */ /* 0x000fe20007f3e0ff */
[----:B------:R-:W-:Y:S01]  /*13d90*/  IMAD R3, R12, c[0x0][0x49c], R9 ;  /* 0x000127000c037a24 */ /* 0x000fe200078e0209 */
[----:B------:R-:W-:Y:S02]  /*13da0*/  SHF.R.S32.HI R8, RZ, 0x1f, R0 ;  /* 0x0000001fff087819 */ /* 0x000fe40000011400 */
[----:B------:R-:W-:Y:S01]  /*13db0*/  SHF.R.S32.HI R6, RZ, 0x1f, R2 ;  /* 0x0000001fff067819 */ /* 0x000fe20000011402 */
[----:B------:R-:W-:Y:S01]  /*13dc0*/  IMAD R0, R5, c[0x0][0x3e8], RZ ;  /* 0x0000fa0005007a24 */ /* 0x000fe200078e02ff */
[----:B------:R-:W-:Y:S01]  /*13dd0*/  IADD3.X R5, R8, R7, R3, P1, !PT ;  /* 0x0000000708057210 */ /* 0x000fe20000ffe403 */
[----:B---3--:R-:W-:Y:S02]  /*13de0*/  IMAD.IADD R8, R14, 0x1, R15 ;  /* 0x000000010e087824 */ /* 0x008fe400078e020f */
[----:B------:R-:W-:-:S02]  /*13df0*/  IMAD R3, R6, c[0x0][0x488], RZ ;  /* 0x0001220006037a24 */ /* 0x000fc400078e02ff */
[C---:B------:R-:W-:Y:S02]  /*13e00*/  IMAD R9, R10.reuse, c[0x0][0x3ec], R0 ;  /* 0x0000fb000a097a24 */ /* 0x040fe400078e0200 */
[----:B------:R-:W-:-:S04]  /*13e10*/  IMAD.WIDE.U32 R6, R10, c[0x0][0x3e8], RZ ;  /* 0x0000fa000a067a25 */ /* 0x000fc800078e00ff */
[C---:B------:R-:W-:Y:S02]  /*13e20*/  IMAD R10, R2.reuse, c[0x0][0x48c], R3 ;  /* 0x00012300020a7a24 */ /* 0x040fe400078e0203 */
[----:B------:R-:W-:-:S04]  /*13e30*/  IMAD.WIDE.U32 R4, R2, c[0x0][0x488], R4 ;  /* 0x0001220002047a25 */ /* 0x000fc800078e0004 */
[----:B------:R-:W-:Y:S01]  /*13e40*/  @P0 IMAD.HI.U32 R2, R8, c[0x0][0x4ec], RZ ;  /* 0x00013b0008020a27 */ /* 0x000fe200078e00ff */
[----:B-1----:R-:W-:-:S03]  /*13e50*/  SHF.R.S32.HI R14, RZ, 0x1f, R16 ;  /* 0x0000001fff0e7819 */ /* 0x002fc60000011410 */
[----:B------:R-:W-:Y:S01]  /*13e60*/  IMAD.MOV.U32 R0, RZ, RZ, R8 ;  /* 0x000000ffff007224 */ /* 0x000fe200078e0008 */
[----:B------:R-:W-:Y:S01]  /*13e70*/  @P0 SHF.R.U32.HI R0, RZ, c[0x0][0x4f0], R2 ;  /* 0x00013c00ff000a19 */ /* 0x000fe20000011602 */
[----:B------:R-:W-:Y:S01]  /*13e80*/  IMAD.IADD R3, R7, 0x1, R9 ;  /* 0x0000000107037824 */ /* 0x000fe200078e0209 */
[----:B------:R-:W-:Y:S02]  /*13e90*/  IADD3 R5, R5, R10, RZ ;  /* 0x0000000a05057210 */ /* 0x000fe40007ffe0ff */
[----:B------:R-:W-:Y:S01]  /*13ea0*/  LEA R9, P0, R4, c[0x0][0x450], 0x2 ;  /* 0x0001140004097a11 */ /* 0x000fe200078010ff */
[----:B------:R-:W-:Y:S01]  /*13eb0*/  IMAD.MOV.U32 R2, RZ, RZ, R6 ;  /* 0x000000ffff027224 */ /* 0x000fe200078e0006 */
[----:B------:R-:W-:Y:S01]  /*13ec0*/  LEA.HI R14, R14, R16, RZ, 0x5 ;  /* 0x000000100e0e7211 */ /* 0x000fe200078f28ff */
[----:B------:R-:W-:Y:S01]  /*13ed0*/  IMAD R6, R11, c[0x0][0x3f0], RZ ;  /* 0x0000fc000b067a24 */ /* 0x000fe200078e02ff */
[----:B------:R-:W-:Y:S02]  /*13ee0*/  LEA.HI.X R5, R4, c[0x0][0x454], R5, 0x2, P0 ;  /* 0x0001150004057a11 */ /* 0x000fe400000f1405 */
[----:B------:R-:W-:Y:S01]  /*13ef0*/  LOP3.LUT R14, R14, 0xffffffe0, RZ, 0xc0, !PT ;  /* 0xffffffe00e0e7812 */ /* 0x000fe200078ec0ff */
[----:B------:R-:W-:Y:S01]  /*13f00*/  IMAD R10, R12, c[0x0][0x3f4], R6 ;  /* 0x0000fd000c0a7a24 */ /* 0x000fe200078e0206 */
[----:B------:R-:W-:Y:S01]  /*13f10*/  SHFL.IDX PT, R4, R9, 0x1, 0x1c1f ;  /* 0x003c1f0009047f89 */ /* 0x000fe200000e0000 */
[----:B------:R-:W-:-:S03]  /*13f20*/  IMAD.MOV R11, RZ, RZ, -R0 ;  /* 0x000000ffff0b7224 */ /* 0x000fc600078e0a00 */
[----:B------:R1:W-:Y:S01]  /*13f30*/  SHFL.IDX PT, R6, R9, RZ, 0x1c1f ;  /* 0x001c1fff09067589 */ /* 0x0003e200000e0000 */
[----:B------:R-:W-:-:S03]  /*13f40*/  IMAD.IADD R14, R16, 0x1, -R14 ;  /* 0x00000001100e7824 */ /* 0x000fc600078e0a0e */
[----:B------:R-:W2:Y:S04]  /*13f50*/  SHFL.IDX PT, R7, R5, RZ, 0x1c1f ;  /* 0x001c1fff05077589 */ /* 0x000ea800000e0000 */
[----:B------:R-:W3:Y:S01]  /*13f60*/  SHFL.IDX PT, R5, R5, 0x1, 0x1c1f ;  /* 0x003c1f0005057f89 */ /* 0x000ee200000e0000 */
[----:B------:R-:W-:Y:S01]  /*13f70*/  LOP3.LUT P0, RZ, R14, 0x3, RZ, 0xc0, !PT ;  /* 0x000000030eff7812 */ /* 0x000fe2000780c0ff */
[----:B------:R-:W-:Y:S02]  /*13f80*/  IMAD R8, R11, c[0x0][0x4e8], R8 ;  /* 0x00013a000b087a24 */ /* 0x000fe400078e0208 */
[----:B-1----:R-:W-:-:S05]  /*13f90*/  IMAD.IADD R9, R13, 0x1, R15 ;  /* 0x000000010d097824 */ /* 0x002fca00078e020f */
[C---:B------:R-:W-:Y:S02]  /*13fa0*/  IADD3 R11, R9.reuse, 0x8, RZ ;  /* 0x00000008090b7810 */ /* 0x040fe40007ffe0ff */
[----:B------:R-:W-:Y:S02]  /*13fb0*/  ISETP.GE.OR P1, PT, R9, UR4, P0 ;  /* 0x0000000409007c0c */ /* 0x000fe40008726670 */
[----:B------:R-:W-:Y:S01]  /*13fc0*/  ISETP.GE.OR P0, PT, R11, UR4, P0 ;  /* 0x000000040b007c0c */ /* 0x000fe20008706670 */
[----:B------:R-:W-:Y:S01]  /*13fd0*/  IMAD.WIDE.U32 R2, R12, c[0x0][0x3f0], R2 ;  /* 0x0000fc000c027a25 */ /* 0x000fe200078e0002 */
[----:B------:R-:W-:-:S04]  /*13fe0*/  SHF.R.S32.HI R12, RZ, 0x1f, R0 ;  /* 0x0000001fff0c7819 */ /* 0x000fc80000011400 */
[----:B------:R-:W-:Y:S01]  /*13ff0*/  IADD3 R3, R3, R10, RZ ;  /* 0x0000000a03037210 */ /* 0x000fe20007ffe0ff */
[----:B------:R-:W-:-:S04]  /*14000*/  IMAD R10, R12, c[0x0][0x3e0], RZ ;  /* 0x0000f8000c0a7a24 */ /* 0x000fc800078e02ff */
[----:B--2---:R1:W-:Y:S01]  /*14010*/  @!P1 ST.E [R6.64], R184 ;  /* 0x000000b806009985 */ /* 0x0043e2000c101906 */
[----:B------:R-:W-:-:S03]  /*14020*/  IMAD R9, R0, c[0x0][0x3e4], R10 ;  /* 0x0000f90000097a24 */ /* 0x000fc600078e020a */
[----:B---3--:R1:W-:Y:S01]  /*14030*/  @!P0 ST.E [R4.64], R65 ;  /* 0x0000004104008985 */ /* 0x0083e2000c101906 */
[----:B------:R-:W-:Y:S01]  /*14040*/  IMAD.WIDE.U32 R2, R0, c[0x0][0x3e0], R2 ;  /* 0x0000f80000027a25 */ /* 0x000fe200078e0002 */
[----:B------:R-:W-:Y:S02]  /*14050*/  SHF.R.S32.HI R0, RZ, 0x1f, R8 ;  /* 0x0000001fff007819 */ /* 0x000fe40000011408 */
[----:B------:R1:W2:Y:S01]  /*14060*/  LDS.128 R44, [R243+0x1080] ;  /* 0x00108000f32c7984 */ /* 0x0002a20000000c00 */
[----:B------:R-:W-:-:S03]  /*14070*/  SHF.R.S32.HI R13, RZ, 0x1f, R16 ;  /* 0x0000001fff0d7819 */ /* 0x000fc60000011410 */
        /* <DEDUP_REMOVED lines=23> */
[----:B------:R-:W-:-:S03]  /*141f0*/  IADD3 R15, R245, 0xc0, RZ ;  /* 0x000000c0f50f7810 */ /* 0x000fc60007ffe0ff */
[----:B------:R1:W1:Y:S08]  /*14200*/  SHFL.IDX PT, R2, R12, RZ, 0x181f ;  /* 0x00181fff0c027589 */ /* 0x00027000000e0000 */
[----:B------:R-:W-:Y:S05]  /*14210*/  @P0 BRA `(.L_x_1504) ;  /* 0x0000014000000947 */ /* 0x000fea0003800000 */
[----:B--234-:R-:W2:Y:S01]  /*14220*/  LDS.128 R28, [R243+0x80] ;  /* 0x00008000f31c7984 */ /* 0x01cea20000000c00 */
[----:B------:R-:W-:Y:S02]  /*14230*/  ISETP.GE.AND P3, PT, R245, c[0x0][0x3c8], PT ;  /* 0x0000f200f5007a0c */ /* 0x000fe40003f66270 */
[----:B------:R-:W-:Y:S01]  /*14240*/  ISETP.GE.AND P2, PT, R84, c[0x0][0x3c8], PT ;  /* 0x0000f20054007a0c */ /* 0x000fe20003f46270 */
[----:B------:R-:W3:Y:S01]  /*14250*/  LDS.128 R24, [R243+0x4080] ;  /* 0x00408000f3187984 */ /* 0x000ee20000000c00 */
[----:B------:R-:W-:-:S02]  /*14260*/  ISETP.GE.AND P1, PT, R82, c[0x0][0x3c8], PT ;  /* 0x0000f20052007a0c */ /* 0x000fc40003f26270 */
[----:B------:R-:W-:Y:S01]  /*14270*/  ISETP.GE.AND P0, PT, R15, c[0x0][0x3c8], PT ;  /* 0x0000f2000f007a0c */ /* 0x000fe20003f06270 */
[----:B------:R-:W4:Y:S04]  /*14280*/  LDS.128 R20, [R243+0x8080] ;  /* 0x00808000f3147984 */ /* 0x000f280000000c00 */
[----:B------:R-:W5:Y:S02]  /*14290*/  LDS.128 R16, [R243+0xc080] ;  /* 0x00c08000f3107984 */ /* 0x000f640000000c00 */
[CC--:B-1----:R-:W-:Y:S02]  /*142a0*/  @!P3 LEA R10, P4, R245.reuse, R0.reuse, 0x1 ;  /* 0x00000000f50ab211 */ /* 0x0c2fe400078808ff */
[----:B------:R-:W-:Y:S02]  /*142b0*/  @!P2 LEA R8, P6, R84, R0, 0x1 ;  /* 0x000000005408a211 */ /* 0x000fe400078c08ff */
[----:B------:R-:W-:-:S02]  /*142c0*/  @!P3 LEA.HI.X R11, R245, R2, R86, 0x1, P4 ;  /* 0x00000002f50bb211 */ /* 0x000fc400020f0c56 */
[-C--:B------:R-:W-:Y:S02]  /*142d0*/  @!P1 LEA R6, P5, R82, R0.reuse, 0x1 ;  /* 0x0000000052069211 */ /* 0x080fe400078a08ff */
[C---:B------:R-:W-:Y:S02]  /*142e0*/  @!P0 LEA R4, P4, R15.reuse, R0, 0x1 ;  /* 0x000000000f048211 */ /* 0x040fe400078808ff */
[-C--:B------:R-:W-:Y:S02]  /*142f0*/  @!P2 LEA.HI.X R9, R84, R2.reuse, R85, 0x1, P6 ;  /* 0x000000025409a211 */ /* 0x080fe400030f0c55 */
[-C--:B------:R-:W-:Y:S02]  /*14300*/  @!P1 LEA.HI.X R7, R82, R2.reuse, R83, 0x1, P5 ;  /* 0x0000000252079211 */ /* 0x080fe400028f0c53 */
[----:B------:R-:W-:Y:S01]  /*14310*/  @!P0 LEA.HI.X R5, R15, R2, R80, 0x1, P4 ;  /* 0x000000020f058211 */ /* 0x000fe200020f0c50 */
[----:B--2---:R1:W-:Y:S04]  /*14320*/  @!P3 ST.E.128 [R10.64], R28 ;  /* 0x0000001c0a00b985 */ /* 0x0043e8000c101d06 */
[----:B---3--:R1:W-:Y:S04]  /*14330*/  @!P2 ST.E.128 [R8.64], R24 ;  /* 0x000000180800a985 */ /* 0x0083e8000c101d06 */
[----:B----4-:R1:W-:Y:S04]  /*14340*/  @!P1 ST.E.128 [R6.64], R20 ;  /* 0x0000001406009985 */ /* 0x0103e8000c101d06 */
[----:B-----5:R1:W-:Y:S02]  /*14350*/  @!P0 ST.E.128 [R4.64], R16 ;  /* 0x0000001004008985 */ /* 0x0203e4000c101d06 */
.L_x_1504:
[----:B--234-:R-:W-:Y:S05]  /*14360*/  BSYNC B0 ;  /* 0x0000000000007941 */ /* 0x01cfea0003800000 */
.L_x_1503:
[----:B------:R-:W-:Y:S01]  /*14370*/  IADD3 R3, R13, 0x20, RZ ;  /* 0x000000200d037810 */ /* 0x000fe20007ffe0ff */
[----:B-1----:R1:W2:Y:S01]  /*14380*/  SHFL.IDX PT, R2, R12, 0x1, 0x181f ;  /* 0x00381f000c027f89 */ /* 0x0022a200000e0000 */
[----:B------:R-:W-:Y:S02]  /*14390*/  BSSY B0, `(.L_x_1505) ;  /* 0x0000014000007945 */ /* 0x000fe40003800000 */
[----:B------:R-:W-:Y:S01]  /*143a0*/  ISETP.GE.AND P0, PT, R3, UR4, PT ;  /* 0x0000000403007c0c */ /* 0x000fe2000bf06270 */
[----:B------:R1:W3:-:S12]  /*143b0*/  SHFL.IDX PT, R0, R14, 0x1, 0x181f ;  /* 0x00381f000e007f89 */ /* 0x0002d800000e0000 */
[----:B------:R-:W-:Y:S05]  /*143c0*/  @P0 BRA `(.L_x_1506) ;  /* 0x0000010000000947 */ /* 0x000fea0003800000 */
[----:B------:R-:W-:Y:S02]  /*143d0*/  ISETP.GE.AND P3, PT, R245, c[0x0][0x3c8], PT ;  /* 0x0000f200f5007a0c */ /* 0x000fe40003f66270 */
[----:B------:R-:W-:Y:S02]  /*143e0*/  ISETP.GE.AND P2, PT, R84, c[0x0][0x3c8], PT ;  /* 0x0000f20054007a0c */ /* 0x000fe40003f46270 */
[----:B------:R-:W-:Y:S02]  /*143f0*/  ISETP.GE.AND P1, PT, R82, c[0x0][0x3c8], PT ;  /* 0x0000f20052007a0c */ /* 0x000fe40003f26270 */
[----:B------:R-:W-:-:S07]  /*14400*/  ISETP.GE.AND P0, PT, R15, c[0x0][0x3c8], PT ;  /* 0x0000f2000f007a0c */ /* 0x000fce0003f06270 */
[CC--:B---3--:R-:W-:Y:S02]  /*14410*/  @!P3 LEA R10, P4, R245.reuse, R0.reuse, 0x1 ;  /* 0x00000000f50ab211 */ /* 0x0c8fe400078808ff */
[----:B------:R-:W-:Y:S02]  /*14420*/  @!P2 LEA R8, P6, R84, R0, 0x1 ;  /* 0x000000005408a211 */ /* 0x000fe400078c08ff */
[----:B--2---:R-:W-:Y:S02]  /*14430*/  @!P3 LEA.HI.X R11, R245, R2, R86, 0x1, P4 ;  /* 0x00000002f50bb211 */ /* 0x004fe400020f0c56 */
        /* <DEDUP_REMOVED lines=9> */
.L_x_1506:
[----:B------:R-:W-:Y:S05]  /*144d0*/  BSYNC B0 ;  /* 0x0000000000007941 */ /* 0x000fea0003800000 */
.L_x_1505:
[----:B------:R-:W-:Y:S01]  /*144e0*/  IADD3 R3, R13, 0x40, RZ ;  /* 0x000000400d037810 */ /* 0x000fe20007ffe0ff */
[----:B--2---:R2:W4:Y:S01]  /*144f0*/  SHFL.IDX PT, R2, R12, 0x2, 0x181f ;  /* 0x00581f000c027f89 */ /* 0x00452200000e0000 */
[----:B------:R-:W-:Y:S02]  /*14500*/  BSSY B0, `(.L_x_1507) ;  /* 0x0000014000007945 */ /* 0x000fe40003800000 */
[----:B------:R-:W-:Y:S01]  /*14510*/  ISETP.GE.AND P0, PT, R3, UR4, PT ;  /* 0x0000000403007c0c */ /* 0x000fe2000bf06270 */
[----:B---3--:R2:W3:-:S12]  /*14520*/  SHFL.IDX PT, R0, R14, 0x2, 0x181f ;  /* 0x00581f000e007f89 */ /* 0x0084d800000e0000 */
[----:B------:R-:W-:Y:S05]  /*14530*/  @P0 BRA `(.L_x_1508) ;  /* 0x0000010000000947 */ /* 0x000fea0003800000 */
[----:B------:R-:W-:Y:S02]  /*14540*/  ISETP.GE.AND P3, PT, R245, c[0x0][0x3c8], PT ;  /* 0x0000f200f5007a0c */ /* 0x000fe40003f66270 */
[----:B------:R-:W-:Y:S02]  /*14550*/  ISETP.GE.AND P2, PT, R84, c[0x0][0x3c8], PT ;  /* 0x0000f20054007a0c */ /* 0x000fe40003f46270 */
[----:B------:R-:W-:Y:S02]  /*14560*/  ISETP.GE.AND P1, PT, R82, c[0x0][0x3c8], PT ;  /* 0x0000f20052007a0c */ /* 0x000fe40003f26270 */
[----:B------:R-:W-:-:S07]  /*14570*/  ISETP.GE.AND P0, PT, R15, c[0x0][0x3c8], PT ;  /* 0x0000f2000f007a0c */ /* 0x000fce0003f06270 */
[CC--:B---3--:R-:W-:Y:S02]  /*14580*/  @!P3 LEA R10, P4, R245.reuse, R0.reuse, 0x1 ;  /* 0x00000000f50ab211 */ /* 0x0c8fe400078808ff */
[----:B------:R-:W-:Y:S02]  /*14590*/  @!P2 LEA R8, P6, R84, R0, 0x1 ;  /* 0x000000005408a211 */ /* 0x000fe400078c08ff */
[----:B----4-:R-:W-:Y:S02]  /*145a0*/  @!P3 LEA.HI.X R11, R245, R2, R86, 0x1, P4 ;  /* 0x00000002f50bb211 */ /* 0x010fe400020f0c56 */
        /* <DEDUP_REMOVED lines=9> */
.L_x_1508:
[----:B------:R-:W-:Y:S05]  /*14640*/  BSYNC B0 ;  /* 0x0000000000007941 */ /* 0x000fea0003800000 */
.L_x_1507:
[----:B------:R-:W-:Y:S01]  /*14650*/  IADD3 R3, R13, 0x60, RZ ;  /* 0x000000600d037810 */ /* 0x000fe20007ffe0ff */
[----:B----4-:R4:W1:Y:S03]  /*14660*/  SHFL.IDX PT, R2, R12, 0x3, 0x181f ;  /* 0x00781f000c027f89 */ /* 0x01086600000e0000 */
[----:B------:R-:W-:Y:S01]  /*14670*/  ISETP.GE.AND P0, PT, R3, UR4, PT ;  /* 0x0000000403007c0c */ /* 0x000fe2000bf06270 */
[----:B---3--:R4:W3:-:S12]  /*14680*/  SHFL.IDX PT, R0, R14, 0x3, 0x181f ;  /* 0x00781f000e007f89 */ /* 0x0088d800000e0000 */
[----:B------:R-:W-:Y:S05]  /*14690*/  @P0 BRA `(.L_x_1509) ;  /* 0x00000e9000000947 */ /* 0x000fea0003800000 */
[----:B------:R-:W-:Y:S02]  /*146a0*/  ISETP.GE.AND P2, PT, R245, c[0x0][0x3c8], PT ;  /* 0x0000f200f5007a0c */ /* 0x000fe40003f46270 */
[----:B------:R-:W-:Y:S02]  /*146b0*/  ISETP.GE.AND P1, PT, R84, c[0x0][0x3c8], PT ;  /* 0x0000f20054007a0c */ /* 0x000fe40003f26270 */
[----:B------:R-:W-:-:S09]  /*146c0*/  ISETP.GE.AND P0, PT, R82, c[0x0][0x3c8], PT ;  /* 0x0000f20052007a0c */ /* 0x000fd20003f06270 */
[CC--:B---3--:R-:W-:Y:S02]  /*146d0*/  @!P2 LEA R8, P5, R245.reuse, R0.reuse, 0x1 ;  /* 0x00000000f508a211 */ /* 0x0c8fe400078a08ff */
[-C--:B------:R-:W-:Y:S02]  /*146e0*/  @!P1 LEA R6, P4, R84, R0.reuse, 0x1 ;  /* 0x0000000054069211 */ /* 0x080fe400078808ff */
[----:B------:R-:W-:Y:S02]  /*146f0*/  @!P0 LEA R4, P3, R82, R0, 0x1 ;  /* 0x0000000052048211 */ /* 0x000fe400078608ff */
[-C--:B-1----:R-:W-:Y:S02]  /*14700*/  @!P2 LEA.HI.X R9, R245, R2.reuse, R86, 0x1, P5 ;  /* 0x00000002f509a211 */ /* 0x082fe400028f0c56 */
[-C--:B------:R-:W-:Y:S02]  /*14710*/  @!P1 LEA.HI.X R7, R84, R2.reuse, R85, 0x1, P4 ;  /* 0x0000000254079211 */ /* 0x080fe400020f0c55 */
[----:B------:R-:W-:Y:S01]  /*14720*/  @!P0 LEA.HI.X R5, R82, R2, R83, 0x1, P3 ;  /* 0x0000000252058211 */ /* 0x000fe200018f0c53 */
[----:B------:R1:W-:Y:S04]  /*14730*/  @!P2 ST.E.128 [R8.64], R72 ;  /* 0x000000480800a985 */ /* 0x0003e8000c101d06 */
[----:B------:R1:W-:Y:S04]  /*14740*/  @!P1 ST.E.128 [R6.64], R68 ;  /* 0x0000004406009985 */ /* 0x0003e8000c101d06 */
[----:B------:R1:W-:Y:S01]  /*14750*/  @!P0 ST.E.128 [R4.64], R64 ;  /* 0x0000004004008985 */ /* 0x0003e2000c101d06 */
[----:B------:R-:W-:-:S13]  /*14760*/  ISETP.GE.AND P0, PT, R15, c[0x0][0x3c8], PT ;  /* 0x0000f2000f007a0c */ /* 0x000fda0003f06270 */
[----:B------:R-:W-:Y:S05]  /*14770*/  @P0 BRA `(.L_x_1509) ;  /* 0x00000db000000947 */ /* 0x000fea0003800000 */
[----:B-1----:R-:W-:-:S04]  /*14780*/  LEA R4, P0, R15, R0, 0x1 ;  /* 0x000000000f047211 */ /* 0x002fc800078008ff */
[----:B------:R-:W-:-:S05]  /*14790*/  LEA.HI.X R5, R15, R2, R80, 0x1, P0 ;  /* 0x000000020f057211 */ /* 0x000fca00000f0c50 */
[----:B------:R1:W-:Y:S01]  /*147a0*/  ST.E.128 [R4.64], R76 ;  /* 0x0000004c04007985 */ /* 0x0003e2000c101d06 */
[----:B------:R-:W-:Y:S05]  /*147b0*/  BRA `(.L_x_1509) ;  /* 0x00000d7000007947 */ /* 0x000fea0003800000 */
.L_x_1501:
[----:B------:R-:W2:Y:S04]  /*147c0*/  LDL R2, [R1+0x48] ;  /* 0x0000480001027983 */ /* 0x000ea80000100800 */
[----:B------:R-:W3:Y:S04]  /*147d0*/  LDL R0, [R1+0x44] ;  /* 0x0000440001007983 */ /* 0x000ee80000100800 */
[----:B------:R-:W4:Y:S04]  /*147e0*/  LDL R4, [R1+0x40] ;  /* 0x0000400001047983 */ /* 0x000f280000100800 */
[----:B------:R-:W1:Y:S01]  /*147f0*/  S2R R3, SR_TID.X ;  /* 0x0000000000037919 */ /* 0x000e620000002100 */
[----:B------:R-:W-:Y:S01]  /*14800*/  BSSY B0, `(.L_x_1510) ;  /* 0x0000026000007945 */ /* 0x000fe20003800000 */
[----:B-1----:R-:W-:Y:S01]  /*14810*/  ISETP.GE.AND P0, PT, R3, 0x80, PT ;  /* 0x000000800300780c */ /* 0x002fe20003f06270 */
        /* <DEDUP_REMOVED lines=36> */
.L_x_1511:
[----:B------:R-:W-:Y:S05]  /*14a60*/  BSYNC B0 ;  /* 0x0000000000007941 */ /* 0x000fea0003800000 */
.L_x_1510:
[----:B------:R-:W2:Y:S01]  /*14a70*/  LDL R2, [R1+0x10] ;  /* 0x0000100001027983 */ /* 0x000ea20000100800 */
[----:B-1----:R-:W-:Y:S01]  /*14a80*/  MOV R0, c[0x0][0x4e8] ;  /* 0x00013a0000007a02 */ /* 0x002fe20000000f00 */
[----:B------:R-:W-:-:S03]  /*14a90*/  IMAD R6, R10, c[0x0][0x3f0], RZ ;  /* 0x0000fc000a067a24 */ /* 0x000fc600078e02ff */
[----:B------:R-:W-:Y:S01]  /*14aa0*/  ISETP.NE.AND P0, PT, R0, 0x1, PT ;  /* 0x000000010000780c */ /* 0x000fe20003f05270 */
[----:B------:R-:W-:Y:S02]  /*14ab0*/  IMAD R0, R9, c[0x0][0x3e8], RZ ;  /* 0x0000fa0009007a24 */ /* 0x000fe400078e02ff */
[----:B------:R-:W-:Y:S02]  /*14ac0*/  IMAD R8, R11, c[0x0][0x3f4], R6 ;  /* 0x0000fd000b087a24 */ /* 0x000fe400078e0206 */
[----:B------:R-:W-:Y:S01]  /*14ad0*/  IMAD R5, R12, c[0x0][0x3ec], R0 ;  /* 0x0000fb000c057a24 */ /* 0x000fe200078e0200 */
[----:B--2---:R-:W-:Y:S01]  /*14ae0*/  IADD3 R4, R2, R13, RZ ;  /* 0x0000000d02047210 */ /* 0x004fe20007ffe0ff */
        /* <DEDUP_REMOVED lines=22> */
[----:B------:R1:W2:Y:S02]  /*14c50*/  SHFL.IDX PT, R4, R5, RZ, 0x181f ;  /* 0x00181fff05047589 */ /* 0x0002a400000e0000 */
.L_x_1550:
[----:B------:R-:W-:Y:S05]  /*14c60*/  BRA.DIV ~URZ, `(.L_x_1513) ;  /* 0x000037927f007947 */ /* 0x000fea000b800000 */
[----:B------:R3:W4:Y:S02]  /*14c70*/  SHFL.IDX PT, R0, R13, RZ, 0x181f ;  /* 0x00181fff0d007589 */ /* 0x00072400000e0000 */
.L_x_1551:
[----:B------:R-:W5:Y:S04]  /*14c80*/  LDL.LU R3, [R1+0x40] ;  /* 0x0000400001037983 */ /* 0x000f680000300800 */
[----:B------:R-:W1:Y:S01]  /*14c90*/  S2R R6, SR_TID.X ;  /* 0x0000000000067919 */ /* 0x000e620000002100 */
[----:B------:R-:W-:-:S04]  /*14ca0*/  IMAD.MOV.U32 R14, RZ, RZ, c[0x0][0x4e8] ;  /* 0x00013a00ff0e7624 */ /* 0x000fc800078e00ff */
[----:B------:R-:W-:Y:S01]  /*14cb0*/  IMAD R14, R14, c[0x0][0x388], RZ ;  /* 0x0000e2000e0e7a24 */ /* 0x000fe200078e02ff */
[----:B-1----:R-:W-:-:S04]  /*14cc0*/  SHF.R.S32.HI R2, RZ, 0x1f, R6 ;  /* 0x0000001fff027819 */ /* 0x002fc80000011406 */
[----:B------:R-:W-:-:S04]  /*14cd0*/  LEA.HI R2, R2, R6, RZ, 0x3 ;  /* 0x0000000602027211 */ /* 0x000fc800078f18ff */
[----:B------:R-:W-:Y:S01]  /*14ce0*/  SHF.R.S32.HI R2, RZ, 0x3, R2 ;  /* 0x00000003ff027819 */ /* 0x000fe20000011402 */
[----:B------:R-:W-:Y:S04]  /*14cf0*/  BSSY B0, `(.L_x_1514) ;  /* 0x000001e000007945 */ /* 0x000fe80003800000 */
[----:B-----5:R-:W-:-:S05]  /*14d00*/  IMAD.IADD R12, R2, 0x1, R3 ;  /* 0x00000001020c7824 */ /* 0x020fca00078e0203 */
[----:B------:R-:W-:-:S13]  /*14d10*/  ISETP.GE.AND P0, PT, R12, R14, PT ;  /* 0x0000000e0c00720c */ /* 0x000fda0003f06270 */
[----:B------:R-:W-:Y:S05]  /*14d20*/  @P0 BRA `(.L_x_1515) ;  /* 0x000001a000000947 */ /* 0x000fea0003800000 */
[C---:B------:R-:W-:Y:S02]  /*14d30*/  ISETP.GE.AND P3, PT, R245.reuse, c[0x0][0x3c8], PT ;  /* 0x0000f200f5007a0c */ /* 0x040fe40003f66270 */
[C---:B------:R-:W-:Y:S02]  /*14d40*/  IADD3 R2, R245.reuse, 0x40, RZ ;  /* 0x00000040f5027810 */ /* 0x040fe40007ffe0ff */
[C---:B------:R-:W-:Y:S02]  /*14d50*/  IADD3 R17, R245.reuse, 0x80, RZ ;  /* 0x00000080f5117810 */ /* 0x040fe40007ffe0ff */
[----:B------:R-:W-:Y:S02]  /*14d60*/  ISETP.GE.AND P2, PT, R2, c[0x0][0x3c8], PT ;  /* 0x0000f20002007a0c */ /* 0x000fe40003f46270 */
[----:B------:R-:W-:Y:S02]  /*14d70*/  IADD3 R15, R245, 0xc0, RZ ;  /* 0x000000c0f50f7810 */ /* 0x000fe40007ffe0ff */
[----:B------:R-:W-:-:S02]  /*14d80*/  ISETP.GE.AND P1, PT, R17, c[0x0][0x3c8], PT ;  /* 0x0000f20011007a0c */ /* 0x000fc40003f26270 */
[----:B------:R-:W-:Y:S02]  /*14d90*/  SHF.R.S32.HI R3, RZ, 0x1f, R245 ;  /* 0x0000001fff037819 */ /* 0x000fe400000114f5 */
[----:B----4-:R-:W-:Y:S02]  /*14da0*/  @!P3 LEA R10, P4, R245, R0, 0x1 ;  /* 0x00000000f50ab211 */ /* 0x010fe400078808ff */
[----:B------:R-:W-:Y:S02]  /*14db0*/  ISETP.GE.AND P0, PT, R15, c[0x0][0x3c8], PT ;  /* 0x0000f2000f007a0c */ /* 0x000fe40003f06270 */
[C---:B--2---:R-:W-:Y:S02]  /*14dc0*/  @!P3 LEA.HI.X R11, R245.reuse, R4, R3, 0x1, P4 ;  /* 0x00000004f50bb211 */ /* 0x044fe400020f0c03 */
[----:B------:R-:W-:Y:S02]  /*14dd0*/  IADD3 R3, R245, 0x40, RZ ;  /* 0x00000040f5037810 */ /* 0x000fe40007ffe0ff */
[----:B------:R-:W-:Y:S01]  /*14de0*/  @!P2 LEA R8, P6, R2, R0, 0x1 ;  /* 0x000000000208a211 */ /* 0x000fe200078c08ff */
[----:B------:R1:W-:Y:S01]  /*14df0*/  @!P3 ST.E.128 [R10.64], RZ ;  /* 0x000000ff0a00b985 */ /* 0x0003e2000c101d06 */
[----:B------:R-:W-:-:S02]  /*14e00*/  SHF.R.S32.HI R3, RZ, 0x1f, R3 ;  /* 0x0000001fff037819 */ /* 0x000fc40000011403 */
[C---:B------:R-:W-:Y:S02]  /*14e10*/  IADD3 R18, R245.reuse, 0x80, RZ ;  /* 0x00000080f5127810 */ /* 0x040fe40007ffe0ff */
[----:B------:R-:W-:Y:S02]  /*14e20*/  IADD3 R16, R245, 0xc0, RZ ;  /* 0x000000c0f5107810 */ /* 0x000fe40007ffe0ff */
[----:B------:R-:W-:Y:S02]  /*14e30*/  @!P1 LEA R6, P5, R17, R0, 0x1 ;  /* 0x0000000011069211 */ /* 0x000fe400078a08ff */
[----:B------:R-:W-:Y:S02]  /*14e40*/  SHF.R.S32.HI R18, RZ, 0x1f, R18 ;  /* 0x0000001fff127819 */ /* 0x000fe40000011412 */
[----:B------:R-:W-:Y:S02]  /*14e50*/  @!P2 LEA.HI.X R9, R2, R4, R3, 0x1, P6 ;  /* 0x000000040209a211 */ /* 0x000fe400030f0c03 */
[----:B------:R-:W-:-:S02]  /*14e60*/  SHF.R.S32.HI R16, RZ, 0x1f, R16 ;  /* 0x0000001fff107819 */ /* 0x000fc40000011410 */
[----:B------:R-:W-:Y:S01]  /*14e70*/  @!P0 LEA R2, P4, R15, R0, 0x1 ;  /* 0x000000000f028211 */ /* 0x000fe200078808ff */
[----:B------:R1:W-:Y:S01]  /*14e80*/  @!P2 ST.E.128 [R8.64], RZ ;  /* 0x000000ff0800a985 */ /* 0x0003e2000c101d06 */
[-C--:B------:R-:W-:Y:S02]  /*14e90*/  @!P1 LEA.HI.X R7, R17, R4.reuse, R18, 0x1, P5 ;  /* 0x0000000411079211 */ /* 0x080fe400028f0c12 */
[----:B------:R-:W-:-:S03]  /*14ea0*/  @!P0 LEA.HI.X R3, R15, R4, R16, 0x1, P4 ;  /* 0x000000040f038211 */ /* 0x000fc600020f0c10 */
[----:B------:R1:W-:Y:S04]  /*14eb0*/  @!P1 ST.E.128 [R6.64], RZ ;  /* 0x000000ff06009985 */ /* 0x0003e8000c101d06 */
[----:B------:R1:W-:Y:S02]  /*14ec0*/  @!P0 ST.E.128 [R2.64], RZ ;  /* 0x000000ff02008985 */ /* 0x0003e4000c101d06 */
.L_x_1515:
[----:B------:R-:W-:Y:S05]  /*14ed0*/  BSYNC B0 ;  /* 0x0000000000007941 */ /* 0x000fea0003800000 */
.L_x_1514:
[----:B------:R-:W-:Y:S05]  /*14ee0*/  BRA.DIV ~URZ, `(.L_x_1516) ;  /* 0x000035827f007947 */ /* 0x000fea000b800000 */
[----:B--2---:R2:W1:Y:S04]  /*14ef0*/  SHFL.IDX PT, R4, R5, 0x1, 0x181f ;  /* 0x00381f0005047f89 */ /* 0x00446800000e0000 */
[----:B----4-:R2:W4:Y:S02]  /*14f00*/  SHFL.IDX PT, R0, R13, 0x1, 0x181f ;  /* 0x00381f000d007f89 */ /* 0x01052400000e0000 */
.L_x_1552:
[----:B-1----:R-:W-:Y:S01]  /*14f10*/  IADD3 R2, R12, 0x20, RZ ;  /* 0x000000200c027810 */ /* 0x002fe20007ffe0ff */
[----:B------:R-:W-:Y:S03]  /*14f20*/  BSSY B0, `(.L_x_1517) ;  /* 0x000001d000007945 */ /* 0x000fe60003800000 */
[----:B------:R-:W-:-:S13]  /*14f30*/  ISETP.GE.AND P0, PT, R2, R14, PT ;  /* 0x0000000e0200720c */ /* 0x000fda0003f06270 */
[----:B------:R-:W-:Y:S05]  /*14f40*/  @P0 BRA `(.L_x_1518) ;  /* 0x000001a000000947 */ /* 0x000fea0003800000 */
[C---:B------:R-:W-:Y:S02]  /*14f50*/  IADD3 R3, R245.reuse, 0x40, RZ ;  /* 0x00000040f5037810 */ /* 0x040fe40007ffe0ff */
[C---:B------:R-:W-:Y:S02]  /*14f60*/  ISETP.GE.AND P3, PT, R245.reuse, c[0x0][0x3c8], PT ;  /* 0x0000f200f5007a0c */ /* 0x040fe40003f66270 */
[C---:B------:R-:W-:Y:S02]  /*14f70*/  IADD3 R17, R245.reuse, 0x80, RZ ;  /* 0x00000080f5117810 */ /* 0x040fe40007ffe0ff */
[----:B------:R-:W-:Y:S02]  /*14f80*/  IADD3 R15, R245, 0xc0, RZ ;  /* 0x000000c0f50f7810 */ /* 0x000fe40007ffe0ff */
[----:B------:R-:W-:Y:S02]  /*14f90*/  ISETP.GE.AND P2, PT, R3, c[0x0][0x3c8], PT ;  /* 0x0000f20003007a0c */ /* 0x000fe40003f46270 */
[----:B------:R-:W-:-:S02]  /*14fa0*/  ISETP.GE.AND P1, PT, R17, c[0x0][0x3c8], PT ;  /* 0x0000f20011007a0c */ /* 0x000fc40003f26270 */
[----:B------:R-:W-:Y:S02]  /*14fb0*/  ISETP.GE.AND P0, PT, R15, c[0x0][0x3c8], PT ;  /* 0x0000f2000f007a0c */ /* 0x000fe40003f06270 */
[----:B------:R-:W-:Y:S02]  /*14fc0*/  SHF.R.S32.HI R6, RZ, 0x1f, R245 ;  /* 0x0000001fff067819 */ /* 0x000fe400000114f5 */
[C---:B----4-:R-:W-:Y:S02]  /*14fd0*/  @!P3 LEA R10, P4, R245.reuse, R0, 0x1 ;  /* 0x00000000f50ab211 */ /* 0x050fe400078808ff */
[C---:B------:R-:W-:Y:S02]  /*14fe0*/  IADD3 R19, R245.reuse, 0x40, RZ ;  /* 0x00000040f5137810 */ /* 0x040fe40007ffe0ff */
[C---:B------:R-:W-:Y:S02]  /*14ff0*/  IADD3 R18, R245.reuse, 0x80, RZ ;  /* 0x00000080f5127810 */ /* 0x040fe40007ffe0ff */
[----:B------:R-:W-:-:S02]  /*15000*/  IADD3 R16, R245, 0xc0, RZ ;  /* 0x000000c0f5107810 */ /* 0x000fc40007ffe0ff */
[----:B------:R-:W-:Y:S02]  /*15010*/  @!P2 LEA R8, P6, R3, R0, 0x1 ;  /* 0x000000000308a211 */ /* 0x000fe400078c08ff */
[----:B------:R-:W-:Y:S02]  /*15020*/  @!P3 LEA.HI.X R11, R245, R4, R6, 0x1, P4 ;  /* 0x00000004f50bb211 */ /* 0x000fe400020f0c06 */
[----:B------:R-:W-:Y:S02]  /*15030*/  SHF.R.S32.HI R19, RZ, 0x1f, R19 ;  /* 0x0000001fff137819 */ /* 0x000fe40000011413 */
[----:B------:R-:W-:Y:S01]  /*15040*/  @!P1 LEA R6, P5, R17, R0, 0x1 ;  /* 0x0000000011069211 */ /* 0x000fe200078a08ff */
[----:B------:R1:W-:Y:S01]  /*15050*/  @!P3 ST.E.128 [R10.64], RZ ;  /* 0x000000ff0a00b985 */ /* 0x0003e2000c101d06 */
[----:B------:R-:W-:Y:S02]  /*15060*/  SHF.R.S32.HI R18, RZ, 0x1f, R18 ;  /* 0x0000001fff127819 */ /* 0x000fe40000011412 */
[----:B------:R-:W-:-:S02]  /*15070*/  SHF.R.S32.HI R16, RZ, 0x1f, R16 ;  /* 0x0000001fff107819 */ /* 0x000fc40000011410 */
[----:B------:R-:W-:Y:S02]  /*15080*/  @!P0 LEA R2, P4, R15, R0, 0x1 ;  /* 0x000000000f028211 */ /* 0x000fe400078808ff */
[-C--:B------:R-:W-:Y:S02]  /*15090*/  @!P2 LEA.HI.X R9, R3, R4.reuse, R19, 0x1, P6 ;  /* 0x000000040309a211 */ /* 0x080fe400030f0c13 */
[-C--:B------:R-:W-:Y:S02]  /*150a0*/  @!P1 LEA.HI.X R7, R17, R4.reuse, R18, 0x1, P5 ;  /* 0x0000000411079211 */ /* 0x080fe400028f0c12 */
[----:B------:R-:W-:Y:S01]  /*150b0*/  @!P0 LEA.HI.X R3, R15, R4, R16, 0x1, P4 ;  /* 0x000000040f038211 */ /* 0x000fe200020f0c10 */
[----:B------:R1:W-:Y:S04]  /*150c0*/  @!P2 ST.E.128 [R8.64], RZ ;  /* 0x000000ff0800a985 */ /* 0x0003e8000c101d06 */
[----:B------:R1:W-:Y:S04]  /*150d0*/  @!P1 ST.E.128 [R6.64], RZ ;  /* 0x000000ff06009985 */ /* 0x0003e8000c101d06 */
[----:B------:R1:W-:Y:S02]  /*150e0*/  @!P0 ST.E.128 [R2.64], RZ ;  /* 0x000000ff02008985 */ /* 0x0003e4000c101d06 */
.L_x_1518:
[----:B------:R-:W-:Y:S05]  /*150f0*/  BSYNC B0 ;  /* 0x0000000000007941 */ /* 0x000fea0003800000 */
.L_x_1517:
[----:B------:R-:W-:Y:S05]  /*15100*/  BRA.DIV ~URZ, `(.L_x_1519) ;  /* 0x000034527f007947 */ /* 0x000fea000b800000 */
[----:B------:R1:W2:Y:S02]  /*15110*/  SHFL.IDX PT, R4, R5, 0x2, 0x181f ;  /* 0x00581f0005047f89 */ /* 0x0002a400000e0000 */
.L_x_1553:
[----:B------:R-:W-:Y:S05]  /*15120*/  BRA.DIV ~URZ, `(.L_x_1520) ;  /* 0x000034b27f007947 */ /* 0x000fea000b800000 */
[----:B----4-:R4:W1:Y:S02]  /*15130*/  SHFL.IDX PT, R0, R13, 0x2, 0x181f ;  /* 0x00581f000d007f89 */ /* 0x01086400000e0000 */
.L_x_1554:
        /* <DEDUP_REMOVED lines=12> */
[C---:B------:R-:W-:Y:S02]  /*15200*/  @!P3 LEA R10, P4, R245.reuse, R0, 0x1 ;  /* 0x00000000f50ab211 */ /* 0x040fe400078808ff */
[C---:B------:R-:W-:Y:S02]  /*15210*/  IADD3 R19, R245.reuse, 0x40, RZ ;  /* 0x00000040f5137810 */ /* 0x040fe40007ffe0ff */
[C---:B------:R-:W-:Y:S02]  /*15220*/  IADD3 R18, R245.reuse, 0x80, RZ ;  /* 0x00000080f5127810 */ /* 0x040fe40007ffe0ff */
[----:B------:R-:W-:-:S02]  /*15230*/  IADD3 R16, R245, 0xc0, RZ ;  /* 0x000000c0f5107810 */ /* 0x000fc40007ffe0ff */
[----:B------:R-:W-:Y:S02]  /*15240*/  @!P2 LEA R8, P6, R3, R0, 0x1 ;  /* 0x000000000308a211 */ /* 0x000fe400078c08ff */
[----:B--2---:R-:W-:Y:S02]  /*15250*/  @!P3 LEA.HI.X R11, R245, R4, R6, 0x1, P4 ;  /* 0x00000004f50bb211 */ /* 0x004fe400020f0c06 */
        /* <DEDUP_REMOVED lines=12> */
.L_x_1522:
[----:B------:R-:W-:Y:S05]  /*15320*/  BSYNC B0 ;  /* 0x0000000000007941 */ /* 0x000fea0003800000 */
.L_x_1521:
[----:B------:R-:W-:Y:S05]  /*15330*/  BRA.DIV ~URZ, `(.L_x_1523) ;  /* 0x000033227f007947 */ /* 0x000fea000b800000 */
[----:B--2---:R2:W1:Y:S04]  /*15340*/  SHFL.IDX PT, R4, R5, 0x3, 0x181f ;  /* 0x00781f0005047f89 */ /* 0x00446800000e0000 */
[----:B------:R2:W3:Y:S02]  /*15350*/  SHFL.IDX PT, R0, R13, 0x3, 0x181f ;  /* 0x00781f000d007f89 */ /* 0x0004e400000e0000 */
.L_x_1555:
[----:B-1----:R-:W-:-:S04]  /*15360*/  IADD3 R2, R12, 0x60, RZ ;  /* 0x000000600c027810 */ /* 0x002fc80007ffe0ff */
[----:B------:R-:W-:-:S13]  /*15370*/  ISETP.GE.AND P0, PT, R2, R14, PT ;  /* 0x0000000e0200720c */ /* 0x000fda0003f06270 */
[----:B------:R-:W-:Y:S05]  /*15380*/  @P0 BRA `(.L_x_1509) ;  /* 0x000001a000000947 */ /* 0x000fea0003800000 */
[C---:B------:R-:W-:Y:S02]  /*15390*/  IADD3 R3, R245.reuse, 0x40, RZ ;  /* 0x00000040f5037810 */ /* 0x040fe40007ffe0ff */
[C---:B------:R-:W-:Y:S02]  /*153a0*/  ISETP.GE.AND P3, PT, R245.reuse, c[0x0][0x3c8], PT ;  /* 0x0000f200f5007a0c */ /* 0x040fe40003f66270 */
[C---:B------:R-:W-:Y:S02]  /*153b0*/  IADD3 R15, R245.reuse, 0x80, RZ ;  /* 0x00000080f50f7810 */ /* 0x040fe40007ffe0ff */
[----:B--2---:R-:W-:Y:S02]  /*153c0*/  IADD3 R5, R245, 0xc0, RZ ;  /* 0x000000c0f5057810 */ /* 0x004fe40007ffe0ff */
[----:B------:R-:W-:Y:S02]  /*153d0*/  ISETP.GE.AND P2, PT, R3, c[0x0][0x3c8], PT ;  /* 0x0000f20003007a0c */ /* 0x000fe40003f46270 */
[----:B------:R-:W-:-:S02]  /*153e0*/  ISETP.GE.AND P1, PT, R15, c[0x0][0x3c8], PT ;  /* 0x0000f2000f007a0c */ /* 0x000fc40003f26270 */
[----:B------:R-:W-:Y:S02]  /*153f0*/  ISETP.GE.AND P0, PT, R5, c[0x0][0x3c8], PT ;  /* 0x0000f20005007a0c */ /* 0x000fe40003f06270 */
[----:B------:R-:W-:Y:S02]  /*15400*/  SHF.R.S32.HI R6, RZ, 0x1f, R245 ;  /* 0x0000001fff067819 */ /* 0x000fe400000114f5 */
[C---:B---3--:R-:W-:Y:S02]  /*15410*/  @!P3 LEA R10, P4, R245.reuse, R0, 0x1 ;  /* 0x00000000f50ab211 */ /* 0x048fe400078808ff */
[C---:B------:R-:W-:Y:S02]  /*15420*/  IADD3 R17, R245.reuse, 0x40, RZ ;  /* 0x00000040f5117810 */ /* 0x040fe40007ffe0ff */
[C---:B------:R-:W-:Y:S02]  /*15430*/  IADD3 R16, R245.reuse, 0x80, RZ ;  /* 0x00000080f5107810 */ /* 0x040fe40007ffe0ff */
[----:B----4-:R-:W-:-:S02]  /*15440*/  IADD3 R13, R245, 0xc0, RZ ;  /* 0x000000c0f50d7810 */ /* 0x010fc40007ffe0ff */
        /* <DEDUP_REMOVED lines=14> */
.L_x_1509:
[----:B------:R-:W-:Y:S05]  /*15530*/  BSYNC B1 ;  /* 0x0000000000017941 */ /* 0x000fea0003800000 */
.L_x_1500:
[----:B---3--:R-:W3:Y:S02]  /*15540*/  LDL R0, [R1+0x78] ;  /* 0x0000780001007983 */ /* 0x008ee40000100800 */
        /* <DEDUP_REMOVED lines=8> */
[----:B---3--:R3:W2:Y:S02]  /*155d0*/  SHFL.IDX PT, R0, R81, RZ, 0x1f ;  /* 0x00001fff51007589 */ /* 0x0086a400000e0000 */
.L_x_1556:
[----:B-1----:R-:W1:Y:S01]  /*155e0*/  S2R R2, SR_TID.X ;  /* 0x0000000000027919 */ /* 0x002e620000002100 */
[----:B------:R-:W-:Y:S03]  /*155f0*/  WARPSYNC 0xffffffff ;  /* 0xffffffff00007948 */ /* 0x000fe60003800000 */
[----:B------:R-:W-:Y:S06]  /*15600*/  BAR.SYNC.DEFER_BLOCKING 0x4, 0x100 ;  /* 0x0104000000007b1d */ /* 0x000fec0000010000 */
[----:B--2---:R2:W-:Y:S01]  /*15610*/  STL [R1+0x54], R0 ;  /* 0x0000540001007387 */ /* 0x0045e20000100800 */
[----:B-1----:R-:W-:-:S13]  /*15620*/  LOP3.LUT P0, RZ, R2, 0xff, RZ, 0xc0, !PT ;  /* 0x000000ff02ff7812 */ /* 0x002fda000780c0ff */
[----:B------:R2:W-:Y:S04]  /*15630*/  @!P0 STS [0x28100], R81 ;  /* 0x02810051ff008388 */ /* 0x0005e80000000800 */
[----:B------:R-:W-:Y:S06]  /*15640*/  BAR.ARV 0x5, 0x100 ;  /* 0x0144000000007b1d */ /* 0x000fec0000002000 */
.L_x_1524:
[----:B--23--:R-:W2:Y:S02]  /*15650*/  LDL R0, [R1+0x54] ;  /* 0x0000540001007983 */ /* 0x00cea40000100800 */
[----:B--2---:R-:W-:-:S13]  /*15660*/  ISETP.GE.AND P0, PT, R0, c[0x0][0x538], PT ;  /* 0x00014e0000007a0c */ /* 0x004fda0003f06270 */
[----:B-1--4-:R-:W-:Y:S01]  /*15670*/  @P0 CALL.REL.NOINC `(.L_x_1526) ;  /* 0x0000001000000944 */ /* 0x012fe20003c00000 */
[----:B------:R-:W-:Y:S05]  /*15680*/  BRA `(.L_x_1527) ;  /* 0xfffeb22000007947 */ /* 0x000fea000383ffff */
.L_x_1526:
[----:B------:R-:W-:Y:S05]  /*15690*/  EXIT ;  /* 0x000000000000794d */ /* 0x000fea0003800000 */
.L_x_1458:
[----:B------:R1:W-:Y:S01]  /*156a0*/  STL [R1], RZ ;  /* 0x000000ff01007387 */ /* 0x0003e20000100800 */
[----:B------:R-:W-:Y:S01]  /*156b0*/  IMAD.MOV.U32 R44, RZ, RZ, R5 ;  /* 0x000000ffff2c7224 */ /* 0x000fe200078e0005 */
[----:B------:R-:W-:Y:S02]  /*156c0*/  MOV R3, 0x181f ;  /* 0x0000181f00037802 */ /* 0x000fe40000000f00 */
[----:B------:R-:W-:Y:S02]  /*156d0*/  MOV R2, 0x156f0 ;  /* 0x000156f000027802 */ /* 0x000fe40000000f00 */
[----:B-1---5:R-:W-:Y:S05]  /*156e0*/  CALL.REL.NOINC `($__internal_8_$__cuda_sm70_shflsync_idx_p) ;  /* 0x0000313000007944 */ /* 0x022fea0003c00000 */
[----:B-----5:R-:W-:Y:S01]  /*156f0*/  MOV R4, R44 ;  /* 0x0000002c00047202 */ /* 0x020fe20000000f00 */
[----:B-1----:R-:W-:Y:S05]  /*15700*/  BRA `(.L_x_1528) ;  /* 0xfffebe5000007947 */ /* 0x002fea000383ffff */
.L_x_1459:
[----:B------:R3:W-:Y:S01]  /*15710*/  STL [R1], RZ ;  /* 0x000000ff01007387 */ /* 0x0007e20000100800 */
[----:B------:R-:W-:Y:S01]  /*15720*/  IMAD.MOV.U32 R44, RZ, RZ, R13 ;  /* 0x000000ffff2c7224 */ /* 0x000fe200078e000d */
[----:B------:R-:W-:Y:S02]  /*15730*/  MOV R3, 0x181f ;  /* 0x0000181f00037802 */ /* 0x000fe40000000f00 */
[----:B------:R-:W-:Y:S02]  /*15740*/  MOV R2, 0x15760 ;  /* 0x0001576000027802 */ /* 0x000fe40000000f00 */
[----:B-123-5:R-:W-:Y:S05]  /*15750*/  CALL.REL.NOINC `($__internal_8_$__cuda_sm70_shflsync_idx_p) ;  /* 0x000030c000007944 */ /* 0x02efea0003c00000 */
[----:B-----5:R-:W-:Y:S01]  /*15760*/  MOV R0, R44 ;  /* 0x0000002c00007202 */ /* 0x020fe20000000f00 */
[----:B-1----:R-:W-:Y:S05]  /*15770*/  BRA `(.L_x_1529) ;  /* 0xfffebe0000007947 */ /* 0x002fea000383ffff */
.L_x_1462:
[----:B----4-:R-:W-:Y:S01]  /*15780*/  MOV R0, 0x1 ;  /* 0x0000000100007802 */ /* 0x010fe20000000f00 */
[----:B------:R-:W-:Y:S01]  /*15790*/  IMAD.MOV.U32 R44, RZ, RZ, R5 ;  /* 0x000000ffff2c7224 */ /* 0x000fe200078e0005 */
[----:B-1----:R-:W-:Y:S01]  /*157a0*/  MOV R2, 0x157e0 ;  /* 0x000157e000027802 */ /* 0x002fe20000000f00 */
[----:B------:R-:W-:-:S02]  /*157b0*/  IMAD.MOV.U32 R3, RZ, RZ, 0x181f ;  /* 0x0000181fff037424 */ /* 0x000fc400078e00ff */
[----:B------:R1:W-:Y:S04]  /*157c0*/  STL [R1], R0 ;  /* 0x0000000001007387 */ /* 0x0003e80000100800 */
[----:B-12--5:R-:W-:Y:S05]  /*157d0*/  CALL.REL.NOINC `($__internal_8_$__cuda_sm70_shflsync_idx_p) ;  /* 0x0000304000007944 */ /* 0x026fea0003c00000 */
[----:B-----5:R-:W-:Y:S01]  /*157e0*/  MOV R0, 0x1 ;  /* 0x0000000100007802 */ /* 0x020fe20000000f00 */
[----:B------:R-:W-:Y:S01]  /*157f0*/  IMAD.MOV.U32 R4, RZ, RZ, R44 ;  /* 0x000000ffff047224 */ /* 0x000fe200078e002c */
[----:B------:R-:W-:Y:S01]  /*15800*/  MOV R3, 0x181f ;  /* 0x0000181f00037802 */ /* 0x000fe20000000f00 */
[----:B------:R-:W-:Y:S01]  /*15810*/  IMAD.MOV.U32 R44, RZ, RZ, R13 ;  /* 0x000000ffff2c7224 */ /* 0x000fe200078e000d */
[----:B------:R-:W-:Y:S01]  /*15820*/  MOV R2, 0x15850 ;  /* 0x0001585000027802 */ /* 0x000fe20000000f00 */
[----:B------:R2:W-:Y:S04]  /*15830*/  STL [R1], R0 ;  /* 0x0000000001007387 */ /* 0x0005e80000100800 */
[----:B-12---:R-:W-:Y:S05]  /*15840*/  CALL.REL.NOINC `($__internal_8_$__cuda_sm70_shflsync_idx_p) ;  /* 0x00002fd000007944 */ /* 0x006fea0003c00000 */
[----:B-----5:R-:W-:Y:S01]  /*15850*/  MOV R0, R44 ;  /* 0x0000002c00007202 */ /* 0x020fe20000000f00 */
[----:B-1----:R-:W-:Y:S05]  /*15860*/  BRA `(.L_x_1530) ;  /* 0xfffebf9000007947 */ /* 0x002fea000383ffff */
.L_x_1465:
[----:B----4-:R-:W-:Y:S01]  /*15870*/  MOV R0, 0x2 ;  /* 0x0000000200007802 */ /* 0x010fe20000000f00 */
[----:B------:R-:W-:Y:S01]  /*15880*/  IMAD.MOV.U32 R44, RZ, RZ, R5 ;  /* 0x000000ffff2c7224 */ /* 0x000fe200078e0005 */
[----:B-1----:R-:W-:Y:S01]  /*15890*/  MOV R2, 0x158d0 ;  /* 0x000158d000027802 */ /* 0x002fe20000000f00 */
[----:B------:R-:W-:Y:S02]  /*158a0*/  IMAD.MOV.U32 R3, RZ, RZ, 0x181f ;  /* 0x0000181fff037424 */ /* 0x000fe400078e00ff */
[----:B------:R1:W-:Y:S04]  /*158b0*/  STL [R1], R0 ;  /* 0x0000000001007387 */ /* 0x0003e80000100800 */
[----:B-123-5:R-:W-:Y:S05]  /*158c0*/  CALL.REL.NOINC `($__internal_8_$__cuda_sm70_shflsync_idx_p) ;  /* 0x00002f5000007944 */ /* 0x02efea0003c00000 */
[----:B-----5:R-:W-:Y:S01]  /*158d0*/  MOV R4, R44 ;  /* 0x0000002c00047202 */ /* 0x020fe20000000f00 */
[----:B-1----:R-:W-:Y:S05]  /*158e0*/  BRA `(.L_x_1531) ;  /* 0xfffec11000007947 */ /* 0x002fea000383ffff */
.L_x_1466:
[----:B----4-:R-:W-:Y:S01]  /*158f0*/  MOV R0, 0x2 ;  /* 0x0000000200007802 */ /* 0x010fe20000000f00 */
[----:B------:R-:W-:Y:S01]  /*15900*/  IMAD.MOV.U32 R44, RZ, RZ, R13 ;  /* 0x000000ffff2c7224 */ /* 0x000fe200078e000d */
[----:B-1----:R-:W-:Y:S01]  /*15910*/  MOV R2, 0x15950 ;  /* 0x0001595000027802 */ /* 0x002fe20000000f00 */
[----:B------:R-:W-:-:S02]  /*15920*/  IMAD.MOV.U32 R3, RZ, RZ, 0x181f ;  /* 0x0000181fff037424 */ /* 0x000fc400078e00ff */
[----:B------:R1:W-:Y:S04]  /*15930*/  STL [R1], R0 ;  /* 0x0000000001007387 */ /* 0x0003e80000100800 */
[----:B-123-5:R-:W-:Y:S05]  /*15940*/  CALL.REL.NOINC `($__internal_8_$__cuda_sm70_shflsync_idx_p) ;  /* 0x00002ed000007944 */ /* 0x02efea0003c00000 */
[----:B-----5:R-:W-:Y:S01]  /*15950*/  MOV R0, R44 ;  /* 0x0000002c00007202 */ /* 0x020fe20000000f00 */
[----:B-1----:R-:W-:Y:S05]  /*15960*/  BRA `(.L_x_1532) ;  /* 0xfffec0b000007947 */ /* 0x002fea000383ffff */
.L_x_1469:
[----:B--2---:R-:W-:Y:S01]  /*15970*/  MOV R0, 0x3 ;  /* 0x0000000300007802 */ /* 0x004fe20000000f00 */
[----:B------:R-:W-:Y:S01]  /*15980*/  IMAD.MOV.U32 R44, RZ, RZ, R5 ;  /* 0x000000ffff2c7224 */ /* 0x000fe200078e0005 */
[----:B-1----:R-:W-:Y:S01]  /*15990*/  MOV R2, 0x159d0 ;  /* 0x000159d000027802 */ /* 0x002fe20000000f00 */
[----:B------:R-:W-:Y:S02]  /*159a0*/  IMAD.MOV.U32 R3, RZ, RZ, 0x181f ;  /* 0x0000181fff037424 */ /* 0x000fe400078e00ff */
[----:B------:R1:W-:Y:S04]  /*159b0*/  STL [R1], R0 ;  /* 0x0000000001007387 */ /* 0x0003e80000100800 */
[----:B-1-345:R-:W-:Y:S05]  /*159c0*/  CALL.REL.NOINC `($__internal_8_$__cuda_sm70_shflsync_idx_p) ;  /* 0x00002e5000007944 */ /* 0x03afea0003c00000 */
        /* <DEDUP_REMOVED lines=9> */
.L_x_1472:
[----:B------:R1:W-:Y:S01]  /*15a60*/  STL [R1], RZ ;  /* 0x000000ff01007387 */ /* 0x0003e20000100800 */
[----:B------:R-:W-:Y:S01]  /*15a70*/  IMAD.MOV.U32 R44, RZ, RZ, R22 ;  /* 0x000000ffff2c7224 */ /* 0x000fe200078e0016 */
[----:B------:R-:W-:-:S02]  /*15a80*/  MOV R3, 0x181f ;  /* 0x0000181f00037802 */ /* 0x000fc40000000f00 */
[----:B------:R-:W-:Y:S02]  /*15a90*/  MOV R2, 0x15ab0 ;  /* 0x00015ab000027802 */ /* 0x000fe40000000f00 */
[----:B-1----:R-:W-:Y:S05]  /*15aa0*/  CALL.REL.NOINC `($__internal_8_$__cuda_sm70_shflsync_idx_p) ;  /* 0x00002d7000007944 */ /* 0x002fea0003c00000 */
[----:B-----5:R-:W-:Y:S01]  /*15ab0*/  MOV R4, R44 ;  /* 0x0000002c00047202 */ /* 0x020fe20000000f00 */
[----:B-1----:R-:W-:Y:S05]  /*15ac0*/  BRA `(.L_x_1534) ;  /* 0xfffeec4000007947 */ /* 0x002fea000383ffff */
.L_x_1473:
[----:B------:R3:W-:Y:S01]  /*15ad0*/  STL [R1], RZ ;  /* 0x000000ff01007387 */ /* 0x0007e20000100800 */
[----:B------:R-:W-:Y:S01]  /*15ae0*/  IMAD.MOV.U32 R44, RZ, RZ, R23 ;  /* 0x000000ffff2c7224 */ /* 0x000fe200078e0017 */
[----:B------:R-:W-:Y:S02]  /*15af0*/  MOV R3, 0x181f ;  /* 0x0000181f00037802 */ /* 0x000fe40000000f00 */
[----:B------:R-:W-:Y:S02]  /*15b00*/  MOV R2, 0x15b20 ;  /* 0x00015b2000027802 */ /* 0x000fe40000000f00 */
[----:B-123--:R-:W-:Y:S05]  /*15b10*/  CALL.REL.NOINC `($__internal_8_$__cuda_sm70_shflsync_idx_p) ;  /* 0x00002d0000007944 */ /* 0x00efea0003c00000 */
[C---:B-----5:R-:W-:Y:S02]  /*15b20*/  IADD3 R0, R245.reuse, 0x40, RZ ;  /* 0x00000040f5007810 */ /* 0x060fe40007ffe0ff */
[----:B------:R-:W-:Y:S02]  /*15b30*/  IADD3 R8, P0, R44, R156, RZ ;  /* 0x0000009c2c087210 */ /* 0x000fe40007f1e0ff */
[----:B------:R-:W-:Y:S02]  /*15b40*/  ISETP.GE.AND P2, PT, R0, c[0x0][0x1d4], PT ;  /* 0x0000750000007a0c */ /* 0x000fe40003f46270 */
[----:B------:R-:W-:Y:S01]  /*15b50*/  IADD3 R0, R245, 0xc0, RZ ;  /* 0x000000c0f5007810 */ /* 0x000fe20007ffe0ff */
[----:B------:R-:W-:Y:S01]  /*15b60*/  IMAD.X R9, R4, 0x1, R133, P0 ;  /* 0x0000000104097824 */ /* 0x000fe200000e0685 */
[----:B------:R-:W-:-:S02]  /*15b70*/  IADD3 R10, P1, R44, R155, RZ ;  /* 0x0000009b2c0a7210 */ /* 0x000fc40007f3e0ff */
[----:B------:R-:W-:Y:S01]  /*15b80*/  ISETP.GE.AND P0, PT, R0, c[0x0][0x1d4], PT ;  /* 0x0000750000007a0c */ /* 0x000fe20003f06270 */
[----:B------:R-:W-:Y:S01]  /*15b90*/  IMAD.MOV.U32 R0, RZ, RZ, 0x1 ;  /* 0x00000001ff007424 */ /* 0x000fe200078e00ff */
[C---:B------:R-:W-:Y:S01]  /*15ba0*/  IADD3 R5, R245.reuse, 0x80, RZ ;  /* 0x00000080f5057810 */ /* 0x040fe20007ffe0ff */
[----:B------:R-:W-:Y:S01]  /*15bb0*/  IMAD.X R11, R4, 0x1, R132, P1 ;  /* 0x00000001040b7824 */ /* 0x000fe200008e0684 */
[----:B------:R-:W-:Y:S02]  /*15bc0*/  ISETP.GE.AND P3, PT, R245, c[0x0][0x1d4], PT ;  /* 0x00007500f5007a0c */ /* 0x000fe40003f66270 */
[----:B------:R2:W-:Y:S01]  /*15bd0*/  STL [R1], R0 ;  /* 0x0000000001007387 */ /* 0x0005e20000100800 */
[----:B------:R-:W-:Y:S02]  /*15be0*/  ISETP.GE.AND P1, PT, R5, c[0x0][0x1d4], PT ;  /* 0x0000750005007a0c */ /* 0x000fe40003f26270 */
[C---:B------:R-:W-:Y:S02]  /*15bf0*/  IADD3 R6, P5, R44.reuse, R157, RZ ;  /* 0x0000009d2c067210 */ /* 0x040fe40007fbe0ff */
[----:B------:R-:W-:Y:S01]  /*15c00*/  IADD3 R2, P4, R44, R158, RZ ;  /* 0x0000009e2c027210 */ /* 0x000fe20007f9e0ff */
[----:B------:R-:W-:Y:S01]  /*15c10*/  IMAD.MOV.U32 R44, RZ, RZ, R22 ;  /* 0x000000ffff2c7224 */ /* 0x000fe200078e0016 */
[----:B------:R-:W-:Y:S01]  /*15c20*/  SEL R5, RZ, 0x10, P3 ;  /* 0x00000010ff057807 */ /* 0x000fe20001800000 */
[C---:B------:R-:W-:Y:S01]  /*15c30*/  IMAD.X R7, R4.reuse, 0x1, R134, P5 ;  /* 0x0000000104077824 */ /* 0x040fe200028e0686 */
[----:B------:R-:W-:Y:S01]  /*15c40*/  SEL R14, RZ, 0x10, P2 ;  /* 0x00000010ff0e7807 */ /* 0x000fe20001000000 */
[----:B------:R-:W-:Y:S01]  /*15c50*/  IMAD.X R3, R4, 0x1, R152, P4 ;  /* 0x0000000104037824 */ /* 0x000fe200020e0698 */
[----:B------:R-:W-:Y:S01]  /*15c60*/  @!PT LDS RZ, [RZ] ;  /* 0x00000000fffff984 */ /* 0x000fe20000000800 */
[----:B------:R-:W-:Y:S01]  /*15c70*/  @!PT LDS RZ, [RZ] ;  /* 0x00000000fffff984 */ /* 0x000fe20000000800 */
[----:B------:R-:W-:Y:S01]  /*15c80*/  @!PT LDS RZ, [RZ] ;  /* 0x00000000fffff984 */ /* 0x000fe20000000800 */
[----:B------:R2:W-:Y:S01]  /*15c90*/  LDGSTS.E.BYPASS.LTC128B.128 [R243+0xc100], [R10.64], !P3 ;  /* 0x0c1000000af37fae */ /* 0x0005e2000d901d46 */
[----:B------:R-:W-:-:S02]  /*15ca0*/  SEL R13, RZ, 0x10, P1 ;  /* 0x00000010ff0d7807 */ /* 0x000fc40000800000 */
[----:B------:R-:W-:Y:S01]  /*15cb0*/  SEL R12, RZ, 0x10, P0 ;  /* 0x00000010ff0c7807 */ /* 0x000fe20000000000 */
[----:B------:R2:W-:Y:S04]  /*15cc0*/  LDGSTS.E.BYPASS.LTC128B.128 [R243+0xf100], [R8.64], !P2 ;  /* 0x0f10000008f37fae */ /* 0x0005e8000d101d46 */
[----:B------:R2:W-:Y:S04]  /*15cd0*/  LDGSTS.E.BYPASS.LTC128B.128 [R243+0x12100], [R6.64], !P1 ;  /* 0x1210000006f37fae */ /* 0x0005e8000c901d46 */
[----:B------:R3:W-:Y:S02]  /*15ce0*/  LDGSTS.E.BYPASS.LTC128B.128 [R243+0x15100], [R2.64], !P0 ;  /* 0x1510000002f37fae */ /* 0x0007e4000c101d46 */
[----:B---3--:R-:W-:Y:S01]  /*15cf0*/  IMAD.MOV.U32 R3, RZ, RZ, 0x181f ;  /* 0x0000181fff037424 */ /* 0x008fe200078e00ff */
[----:B------:R-:W-:-:S02]  /*15d00*/  MOV R2, 0x15d20 ;  /* 0x00015d2000027802 */ /* 0x000fc40000000f00 */
[----:B-12---:R-:W-:Y:S05]  /*15d10*/  CALL.REL.NOINC `($__internal_8_$__cuda_sm70_shflsync_idx_p) ;  /* 0x00002b0000007944 */ /* 0x006fea0003c00000 */
[----:B------:R-:W-:Y:S01]  /*15d20*/  MOV R2, 0x1 ;  /* 0x0000000100027802 */ /* 0x000fe20000000f00 */
[----:B-----5:R-:W-:Y:S01]  /*15d30*/  IMAD.MOV.U32 R0, RZ, RZ, R44 ;  /* 0x000000ffff007224 */ /* 0x020fe200078e002c */
[----:B------:R-:W-:Y:S01]  /*15d40*/  MOV R3, 0x181f ;  /* 0x0000181f00037802 */ /* 0x000fe20000000f00 */
[----:B------:R-:W-:-:S02]  /*15d50*/  IMAD.MOV.U32 R44, RZ, RZ, R23 ;  /* 0x000000ffff2c7224 */ /* 0x000fc400078e0017 */
[----:B------:R2:W-:Y:S02]  /*15d60*/  STL [R1], R2 ;  /* 0x0000000201007387 */ /* 0x0005e40000100800 */
[----:B--2---:R-:W-:Y:S02]  /*15d70*/  MOV R2, 0x15d90 ;  /* 0x00015d9000027802 */ /* 0x004fe40000000f00 */
[----:B-1----:R-:W-:Y:S05]  /*15d80*/  CALL.REL.NOINC `($__internal_8_$__cuda_sm70_shflsync_idx_p) ;  /* 0x00002a9000007944 */ /* 0x002fea0003c00000 */
[----:B------:R-:W-:Y:S02]  /*15d90*/  IADD3 R10, -R5, 0x10, RZ ;  /* 0x00000010050a7810 */ /* 0x000fe40007ffe1ff */
[----:B------:R-:W-:Y:S02]  /*15da0*/  IADD3 R2, -R14, 0x10, RZ ;  /* 0x000000100e027810 */ /* 0x000fe40007ffe1ff */
[----:B------:R-:W-:Y:S02]  /*15db0*/  LOP3.LUT R10, R10, 0xf, RZ, 0xc0, !PT ;  /* 0x0000000f0a0a7812 */ /* 0x000fe400078ec0ff */
[----:B------:R-:W-:Y:S02]  /*15dc0*/  IADD3 R6, -R13, 0x10, RZ ;  /* 0x000000100d067810 */ /* 0x000fe40007ffe1ff */
[----:B------:R-:W-:-:S02]  /*15dd0*/  IADD3 R3, -R12, 0x10, RZ ;  /* 0x000000100c037810 */ /* 0x000fc40007ffe1ff */
[----:B------:R-:W-:Y:S02]  /*15de0*/  LOP3.LUT R2, R2, 0xf, RZ, 0xc0, !PT ;  /* 0x0000000f02027812 */ /* 0x000fe400078ec0ff */
[-C--:B------:R-:W-:Y:S02]  /*15df0*/  IADD3 R10, P1, P0, R10, R44.reuse, R155 ;  /* 0x0000002c0a0a7210 */ /* 0x080fe4000783e09b */
[----:B------:R-:W-:Y:S02]  /*15e00*/  LOP3.LUT R6, R6, 0xf, RZ, 0xc0, !PT ;  /* 0x0000000f06067812 */ /* 0x000fe400078ec0ff */
[----:B------:R-:W-:Y:S02]  /*15e10*/  LOP3.LUT R3, R3, 0xf, RZ, 0xc0, !PT ;  /* 0x0000000f03037812 */ /* 0x000fe400078ec0ff */
[----:B------:R-:W-:Y:S02]  /*15e20*/  IADD3 R8, P5, P4, R2, R44, R156 ;  /* 0x0000002c02087210 */ /* 0x000fe40007cbe09c */
[----:B-----5:R-:W-:-:S02]  /*15e30*/  IADD3.X R11, RZ, R0, R132, P1, P0 ;  /* 0x00000000ff0b7210 */ /* 0x020fc40000fe0484 */
[-C--:B------:R-:W-:Y:S02]  /*15e40*/  IADD3 R6, P3, P2, R6, R44.reuse, R157 ;  /* 0x0000002c06067210 */ /* 0x080fe40007a7e09d */
[----:B------:R-:W-:Y:S01]  /*15e50*/  IADD3 R2, P1, P0, R3, R44, R158 ;  /* 0x0000002c03027210 */ /* 0x000fe2000783e09e */
[----:B------:R-:W-:Y:S01]  /*15e60*/  IMAD.MOV.U32 R44, RZ, RZ, R22 ;  /* 0x000000ffff2c7224 */ /* 0x000fe200078e0016 */
[-C--:B------:R-:W-:Y:S02]  /*15e70*/  IADD3.X R9, RZ, R0.reuse, R133, P5, P4 ;  /* 0x00000000ff097210 */ /* 0x080fe40002fe8485 */
[-C--:B------:R-:W-:Y:S02]  /*15e80*/  IADD3.X R7, RZ, R0.reuse, R134, P3, P2 ;  /* 0x00000000ff077210 */ /* 0x080fe40001fe4486 */
[----:B------:R-:W-:Y:S01]  /*15e90*/  IADD3.X R3, RZ, R0, R152, P1, P0 ;  /* 0x00000000ff037210 */ /* 0x000fe20000fe0498 */
[----:B------:R-:W-:Y:S01]  /*15ea0*/  IMAD.MOV.U32 R0, RZ, RZ, 0x2 ;  /* 0x00000002ff007424 */ /* 0x000fe200078e00ff */
[----:B------:R-:W-:-:S02]  /*15eb0*/  ISETP.NE.U32.AND P3, PT, R5, RZ, PT ;  /* 0x000000ff0500720c */ /* 0x000fc40003f65070 */
[----:B------:R-:W-:Y:S02]  /*15ec0*/  ISETP.NE.U32.AND P2, PT, R14, RZ, PT ;  /* 0x000000ff0e00720c */ /* 0x000fe40003f45070 */
[----:B------:R2:W-:Y:S01]  /*15ed0*/  STL [R1], R0 ;  /* 0x0000000001007387 */ /* 0x0005e20000100800 */
[----:B------:R-:W-:Y:S02]  /*15ee0*/  ISETP.NE.U32.AND P1, PT, R13, RZ, PT ;  /* 0x000000ff0d00720c */ /* 0x000fe40003f25070 */
[----:B------:R-:W-:-:S06]  /*15ef0*/  ISETP.NE.U32.AND P0, PT, R12, RZ, PT ;  /* 0x000000ff0c00720c */ /* 0x000fcc0003f05070 */
[----:B------:R-:W-:Y:S01]  /*15f00*/  @!PT LDS RZ, [RZ] ;  /* 0x00000000fffff984 */ /* 0x000fe20000000800 */
[----:B------:R-:W-:Y:S01]  /*15f10*/  @!PT LDS RZ, [RZ] ;  /* 0x00000000fffff984 */ /* 0x000fe20000000800 */
[----:B------:R-:W-:Y:S01]  /*15f20*/  @!PT LDS RZ, [RZ] ;  /* 0x00000000fffff984 */ /* 0x000fe20000000800 */
[----:B------:R2:W-:Y:S04]  /*15f30*/  LDGSTS.E.BYPASS.LTC128B.128.ZFILL [R243+0xd100], [R10.64], P3 ;  /* 0x0d1000000af37fae */ /* 0x0005e80009941d46 */
[----:B------:R2:W-:Y:S04]  /*15f40*/  LDGSTS.E.BYPASS.LTC128B.128.ZFILL [R243+0x10100], [R8.64], P2 ;  /* 0x1010000008f37fae */ /* 0x0005e80009141d46 */
[----:B------:R2:W-:Y:S04]  /*15f50*/  LDGSTS.E.BYPASS.LTC128B.128.ZFILL [R243+0x13100], [R6.64], P1 ;  /* 0x1310000006f37fae */ /* 0x0005e80008941d46 */
[----:B------:R3:W-:Y:S02]  /*15f60*/  LDGSTS.E.BYPASS.LTC128B.128.ZFILL [R243+0x16100], [R2.64], P0 ;  /* 0x1610000002f37fae */ /* 0x0007e40008141d46 */
[----:B---3--:R-:W-:Y:S01]  /*15f70*/  IMAD.MOV.U32 R3, RZ, RZ, 0x181f ;  /* 0x0000181fff037424 */ /* 0x008fe200078e00ff */
[----:B------:R-:W-:-:S02]  /*15f80*/  MOV R2, 0x15fa0 ;  /* 0x00015fa000027802 */ /* 0x000fc40000000f00 */
[----:B-12---:R-:W-:Y:S05]  /*15f90*/  CALL.REL.NOINC `($__internal_8_$__cuda_sm70_shflsync_idx_p) ;  /* 0x0000288000007944 */ /* 0x006fea0003c00000 */
        /* <DEDUP_REMOVED lines=9> */
.L_x_1474:
[----:B------:R1:W-:Y:S01]  /*16030*/  STL [R1], RZ ;  /* 0x000000ff01007387 */ /* 0x0003e20000100800 */
[----:B------:R-:W-:Y:S01]  /*16040*/  IMAD.MOV.U32 R44, RZ, RZ, R4 ;  /* 0x000000ffff2c7224 */ /* 0x000fe200078e0004 */
[----:B------:R-:W-:-:S02]  /*16050*/  MOV R3, 0x1c1f ;  /* 0x00001c1f00037802 */ /* 0x000fc40000000f00 */
[----:B------:R-:W-:Y:S02]  /*16060*/  MOV R2, 0x16080 ;  /* 0x0001608000027802 */ /* 0x000fe40000000f00 */
[----:B-1----:R-:W-:Y:S05]  /*16070*/  CALL.REL.NOINC `($__internal_8_$__cuda_sm70_shflsync_idx_p) ;  /* 0x000027a000007944 */ /* 0x002fea0003c00000 */
[----:B-----5:R-:W-:Y:S01]  /*16080*/  MOV R0, R44 ;  /* 0x0000002c00007202 */ /* 0x020fe20000000f00 */
[----:B-1----:R-:W-:Y:S05]  /*16090*/  BRA `(.L_x_1536) ;  /* 0xfffeeba000007947 */ /* 0x002fea000383ffff */
.L_x_1475:
[----:B------:R-:W-:Y:S01]  /*160a0*/  MOV R0, 0x1 ;  /* 0x0000000100007802 */ /* 0x000fe20000000f00 */
[----:B------:R-:W-:Y:S01]  /*160b0*/  IMAD.MOV.U32 R44, RZ, RZ, R4 ;  /* 0x000000ffff2c7224 */ /* 0x000fe200078e0004 */
[----:B------:R-:W-:Y:S01]  /*160c0*/  MOV R2, 0x16100 ;  /* 0x0001610000027802 */ /* 0x000fe20000000f00 */
[----:B------:R-:W-:Y:S02]  /*160d0*/  IMAD.MOV.U32 R3, RZ, RZ, 0x1c1f ;  /* 0x00001c1fff037424 */ /* 0x000fe400078e00ff */
[----:B------:R2:W-:Y:S04]  /*160e0*/  STL [R1], R0 ;  /* 0x0000000001007387 */ /* 0x0005e80000100800 */
[----:B-12---:R-:W-:Y:S05]  /*160f0*/  CALL.REL.NOINC `($__internal_8_$__cuda_sm70_shflsync_idx_p) ;  /* 0x0000272000007944 */ /* 0x006fea0003c00000 */
        /* <DEDUP_REMOVED lines=89> */
[----:B------:R-:W-:Y:S01]  /*16690*/  ISETP.GT.AND P0, PT, R0, 0x59, PT ;  /* 0x000000590000780c */ /* 0x000fe20003f04270 */
[----:B------:R-:W-:Y:S01]  /*166a0*/  IMAD.MOV.U32 R0, RZ, RZ, 0x2 ;  /* 0x00000002ff007424 */ /* 0x000fe200078e00ff */
[----:B------:R-:W-:Y:S02]  /*166b0*/  FSEL R249, R31, -INF , P1 ;  /* 0xff8000001ff97808 */ /* 0x000fe40000800000 */
[----:B------:R-:W-:-:S02]  /*166c0*/  FMNMX.FTZ R5, R250, R5, !PT ;  /* 0x00000005fa057209 */ /* 0x000fc40007810000 */
[----:B------:R-:W-:Y:S02]  /*166d0*/  FMNMX.FTZ R132, R237, R132, !PT ;  /* 0x00000084ed847209 */ /* 0x000fe40007810000 */
[----:B------:R-:W-:Y:S02]  /*166e0*/  FSEL R248, R30, -INF , P0 ;  /* 0xff8000001ef87808 */ /* 0x000fe40000000000 */
[----:B------:R-:W-:Y:S01]  /*166f0*/  FMNMX.FTZ R5, R249, R5, !PT ;  /* 0x00000005f9057209 */ /* 0x000fe20007810000 */
[----:B------:R-:W-:Y:S01]  /*16700*/  IMAD.MOV.U32 R4, RZ, RZ, R132 ;  /* 0x000000ffff047224 */ /* 0x000fe200078e0084 */
[----:B------:R-:W-:Y:S02]  /*16710*/  MOV R2, 0x16740 ;  /* 0x0001674000027802 */ /* 0x000fe40000000f00 */
[----:B------:R-:W-:Y:S02]  /*16720*/  FMNMX.FTZ R5, R248, R5, !PT ;  /* 0x00000005f8057209 */ /* 0x000fe40007810000 */
[----:B-1----:R-:W-:Y:S05]  /*16730*/  CALL.REL.NOINC `($__internal_7_$__cuda_sm70_shflsync_bfly_p) ;  /* 0x0000208000007944 */ /* 0x002fea0003c00000 */
[----:B------:R-:W-:Y:S01]  /*16740*/  FMNMX.FTZ R132, R132, R0, !PT ;  /* 0x0000000084847209 */ /* 0x000fe20007810000 */
[----:B------:R-:W-:Y:S01]  /*16750*/  IMAD.MOV.U32 R0, RZ, RZ, 0x1 ;  /* 0x00000001ff007424 */ /* 0x000fe200078e00ff */
[----:B------:R-:W-:-:S03]  /*16760*/  MOV R2, 0x16790 ;  /* 0x0001679000027802 */ /* 0x000fc60000000f00 */
[----:B------:R-:W-:Y:S02]  /*16770*/  IMAD.MOV.U32 R4, RZ, RZ, R132 ;  /* 0x000000ffff047224 */ /* 0x000fe400078e0084 */
[----:B------:R-:W-:Y:S05]  /*16780*/  CALL.REL.NOINC `($__internal_7_$__cuda_sm70_shflsync_bfly_p) ;  /* 0x0000203000007944 */ /* 0x000fea0003c00000 */
[----:B------:R-:W-:Y:S01]  /*16790*/  FMNMX.FTZ R132, R132, R0, !PT ;  /* 0x0000000084847209 */ /* 0x000fe20007810000 */
[----:B------:R-:W-:Y:S01]  /*167a0*/  IMAD.MOV.U32 R4, RZ, RZ, R5 ;  /* 0x000000ffff047224 */ /* 0x000fe200078e0005 */
[----:B------:R-:W-:Y:S01]  /*167b0*/  MOV R2, 0x167e0 ;  /* 0x000167e000027802 */ /* 0x000fe20000000f00 */
[----:B------:R-:W-:Y:S02]  /*167c0*/  IMAD.MOV.U32 R0, RZ, RZ, 0x2 ;  /* 0x00000002ff007424 */ /* 0x000fe400078e00ff */
[----:B------:R-:W-:Y:S05]  /*167d0*/  CALL.REL.NOINC `($__internal_7_$__cuda_sm70_shflsync_bfly_p) ;  /* 0x00001fe000007944 */ /* 0x000fea0003c00000 */
[----:B------:R-:W-:Y:S01]  /*167e0*/  FMNMX.FTZ R4, R5, R0, !PT ;  /* 0x0000000005047209 */ /* 0x000fe20007810000 */
[----:B------:R-:W-:Y:S01]  /*167f0*/  IMAD.MOV.U32 R0, RZ, RZ, 0x1 ;  /* 0x00000001ff007424 */ /* 0x000fe200078e00ff */
[----:B------:R-:W-:Y:S02]  /*16800*/  MOV R2, 0x16820 ;  /* 0x0001682000027802 */ /* 0x000fe40000000f00 */
[----:B------:R-:W-:Y:S05]  /*16810*/  CALL.REL.NOINC `($__internal_7_$__cuda_sm70_shflsync_bfly_p) ;  /* 0x00001fa000007944 */ /* 0x000fea0003c00000 */
[----:B------:R-:W-:Y:S01]  /*16820*/  MOV R12, R0 ;  /* 0x00000000000c7202 */ /* 0x000fe20000000f00 */
[----:B------:R-:W-:Y:S05]  /*16830*/  BRA `(.L_x_1537) ;  /* 0xfffeedb000007947 */ /* 0x000fea000383ffff */
.L_x_1479:
[----:B------:R-:W-:Y:S01]  /*16840*/  MOV R3, 0x181f ;  /* 0x0000181f00037802 */ /* 0x000fe20000000f00 */
[----:B------:R2:W-:Y:S01]  /*16850*/  STL [R1], RZ ;  /* 0x000000ff01007387 */ /* 0x0005e20000100800 */
[----:B------:R-:W-:Y:S01]  /*16860*/  MOV R2, 0x16890 ;  /* 0x0001689000027802 */ /* 0x000fe20000000f00 */
[----:B------:R-:W-:Y:S02]  /*16870*/  IMAD.MOV.U32 R44, RZ, RZ, R5 ;  /* 0x000000ffff2c7224 */ /* 0x000fe400078e0005 */
[----:B-12---:R-:W-:Y:S05]  /*16880*/  CALL.REL.NOINC `($__internal_8_$__cuda_sm70_shflsync_idx_p) ;  /* 0x00001f9000007944 */ /* 0x006fea0003c00000 */
[----:B-----5:R-:W-:Y:S01]  /*16890*/  MOV R4, R44 ;  /* 0x0000002c00047202 */ /* 0x020fe20000000f00 */
[----:B-1----:R-:W-:-:S05]  /*168a0*/  BRA `(.L_x_1538) ;  /* 0xffff167000007947 */ /* 0x002fca000383ffff */
.L_x_1480:
[----:B------:R-:W-:Y:S01]  /*168b0*/  MOV R3, 0x181f ;  /* 0x0000181f00037802 */ /* 0x000fe20000000f00 */
[----:B------:R4:W-:Y:S01]  /*168c0*/  STL [R1], RZ ;  /* 0x000000ff01007387 */ /* 0x0009e20000100800 */
[----:B------:R-:W-:Y:S01]  /*168d0*/  MOV R2, 0x16900 ;  /* 0x0001690000027802 */ /* 0x000fe20000000f00 */
[----:B------:R-:W-:Y:S02]  /*168e0*/  IMAD.MOV.U32 R44, RZ, RZ, R6 ;  /* 0x000000ffff2c7224 */ /* 0x000fe400078e0006 */
[----:B-1234-:R-:W-:Y:S05]  /*168f0*/  CALL.REL.NOINC `($__internal_8_$__cuda_sm70_shflsync_idx_p) ;  /* 0x00001f2000007944 */ /* 0x01efea0003c00000 */
[C---:B------:R-:W-:Y:S02]  /*16900*/  ISETP.GE.AND P3, PT, R245.reuse, c[0x0][0x1d4], PT ;  /* 0x00007500f5007a0c */ /* 0x040fe40003f66270 */
[C---:B-----5:R-:W-:Y:S02]  /*16910*/  IADD3 R0, R245.reuse, 0x40, RZ ;  /* 0x00000040f5007810 */ /* 0x060fe40007ffe0ff */
[----:B------:R-:W-:Y:S02]  /*16920*/  IADD3 R20, P0, R44, R28, RZ ;  /* 0x0000001c2c147210 */ /* 0x000fe40007f1e0ff */
[----:B------:R-:W-:Y:S02]  /*16930*/  ISETP.GE.AND P2, PT, R0, c[0x0][0x1d4], PT ;  /* 0x0000750000007a0c */ /* 0x000fe40003f46270 */
[C---:B------:R-:W-:Y:S01]  /*16940*/  IADD3 R0, R245.reuse, 0x80, RZ ;  /* 0x00000080f5007810 */ /* 0x040fe20007ffe0ff */
[----:B------:R-:W-:Y:S01]  /*16950*/  IMAD.X R21, R4, 0x1, R7, P0 ;  /* 0x0000000104157824 */ /* 0x000fe200000e0607 */
[----:B------:R-:W-:Y:S02]  /*16960*/  IADD3 R2, P0, R44, R29, RZ ;  /* 0x0000001d2c027210 */ /* 0x000fe40007f1e0ff */
[----:B------:R-:W-:Y:S02]  /*16970*/  ISETP.GE.AND P1, PT, R0, c[0x0][0x1d4], PT ;  /* 0x0000750000007a0c */ /* 0x000fe40003f26270 */
[----:B------:R-:W-:Y:S01]  /*16980*/  @!PT LDS RZ, [RZ] ;  /* 0x00000000fffff984 */ /* 0x000fe20000000800 */
[----:B------:R-:W-:Y:S01]  /*16990*/  @!PT LDS RZ, [RZ] ;  /* 0x00000000fffff984 */ /* 0x000fe20000000800 */
[----:B------:R-:W-:Y:S01]  /*169a0*/  @!PT LDS RZ, [RZ] ;  /* 0x00000000fffff984 */ /* 0x000fe20000000800 */
[----:B------:R2:W-:Y:S01]  /*169b0*/  LDGSTS.E.BYPASS.LTC128B.128 [R243+0x100], [R20.64], !P3 ;  /* 0x0010000014f37fae */ /* 0x0005e2000d901d46 */
[----:B------:R-:W-:Y:S01]  /*169c0*/  IADD3 R0, R245, 0xc0, RZ ;  /* 0x000000c0f5007810 */ /* 0x000fe20007ffe0ff */
[----:B------:R-:W-:Y:S01]  /*169d0*/  IMAD.X R3, R4, 0x1, R12, P0 ;  /* 0x0000000104037824 */ /* 0x000fe200000e060c */
[----:B------:R-:W-:Y:S02]  /*169e0*/  SEL R15, RZ, 0x10, P3 ;  /* 0x00000010ff0f7807 */ /* 0x000fe40001800000 */
[----:B------:R-:W-:Y:S02]  /*169f0*/  SEL R23, RZ, 0x10, P1 ;  /* 0x00000010ff177807 */ /* 0x000fe40000800000 */
[----:B------:R3:W-:Y:S01]  /*16a00*/  LDGSTS.E.BYPASS.LTC128B.128 [R243+0x3100], [R2.64], !P2 ;  /* 0x0310000002f37fae */ /* 0x0007e2000d101d46 */
[----:B--2---:R-:W-:Y:S02]  /*16a10*/  SEL R20, RZ, 0x10, P2 ;  /* 0x00000010ff147807 */ /* 0x004fe40001000000 */
[----:B---3--:R-:W-:Y:S05]  /*16a20*/  IADD3 R2, P0, R44, R30, RZ ;  /* 0x0000001e2c027210 */ /* 0x008fea0007f1e0ff */
[----:B------:R-:W-:Y:S05]  /*16a30*/  IMAD.X R3, R4, 0x1, R13, P0 ;  /* 0x0000000104037824 */ /* 0x000fea00000e060d */
[----:B------:R2:W-:Y:S02]  /*16a40*/  LDGSTS.E.BYPASS.LTC128B.128 [R243+0x6100], [R2.64], !P1 ;  /* 0x0610000002f37fae */ /* 0x0005e4000c901d46 */
[----:B--2---:R-:W-:Y:S01]  /*16a50*/  IADD3 R2, P0, R44, R31, RZ ;  /* 0x0000001f2c027210 */ /* 0x004fe20007f1e0ff */
[----:B------:R-:W-:Y:S04]  /*16a60*/  IMAD.MOV.U32 R44, RZ, RZ, R5 ;  /* 0x000000ffff2c7224 */ /* 0x000fe800078e0005 */
[----:B------:R-:W-:Y:S01]  /*16a70*/  IMAD.X R3, R4, 0x1, R14, P0 ;  /* 0x0000000104037824 */ /* 0x000fe200000e060e */
[----:B------:R-:W-:Y:S01]  /*16a80*/  ISETP.GE.AND P0, PT, R0, c[0x0][0x1d4], PT ;  /* 0x0000750000007a0c */ /* 0x000fe20003f06270 */
[----:B------:R-:W-:Y:S03]  /*16a90*/  IMAD.MOV.U32 R0, RZ, RZ, 0x1 ;  /* 0x00000001ff007424 */ /* 0x000fe600078e00ff */
[----:B------:R-:W-:Y:S02]  /*16aa0*/  SEL R22, RZ, 0x10, P0 ;  /* 0x00000010ff167807 */ /* 0x000fe40000000000 */
[----:B------:R2:W-:Y:S07]  /*16ab0*/  STL [R1], R0 ;  /* 0x0000000001007387 */ /* 0x0005ee0000100800 */
[----:B------:R3:W-:Y:S02]  /*16ac0*/  LDGSTS.E.BYPASS.LTC128B.128 [R243+0x9100], [R2.64], !P0 ;  /* 0x0910000002f37fae */ /* 0x0007e4000c101d46 */
[----:B---3--:R-:W-:Y:S01]  /*16ad0*/  MOV R2, 0x16b00 ;  /* 0x00016b0000027802 */ /* 0x008fe20000000f00 */
[----:B------:R-:W-:Y:S02]  /*16ae0*/  IMAD.MOV.U32 R3, RZ, RZ, 0x181f ;  /* 0x0000181fff037424 */ /* 0x000fe400078e00ff */
[----:B-12---:R-:W-:Y:S05]  /*16af0*/  CALL.REL.NOINC `($__internal_8_$__cuda_sm70_shflsync_idx_p) ;  /* 0x00001d2000007944 */ /* 0x006fea0003c00000 */
[----:B------:R-:W-:Y:S01]  /*16b00*/  MOV R2, 0x1 ;  /* 0x0000000100027802 */ /* 0x000fe20000000f00 */
[----:B-----5:R-:W-:Y:S01]  /*16b10*/  IMAD.MOV.U32 R0, RZ, RZ, R44 ;  /* 0x000000ffff007224 */ /* 0x020fe200078e002c */
[----:B------:R-:W-:Y:S01]  /*16b20*/  MOV R3, 0x181f ;  /* 0x0000181f00037802 */ /* 0x000fe20000000f00 */
[----:B------:R-:W-:Y:S02]  /*16b30*/  IMAD.MOV.U32 R44, RZ, RZ, R6 ;  /* 0x000000ffff2c7224 */ /* 0x000fe400078e0006 */
[----:B------:R2:W-:Y:S02]  /*16b40*/  STL [R1], R2 ;  /* 0x0000000201007387 */ /* 0x0005e40000100800 */
[----:B--2---:R-:W-:Y:S02]  /*16b50*/  MOV R2, 0x16b70 ;  /* 0x00016b7000027802 */ /* 0x004fe40000000f00 */
[----:B-1----:R-:W-:Y:S05]  /*16b60*/  CALL.REL.NOINC `($__internal_8_$__cuda_sm70_shflsync_idx_p) ;  /* 0x00001cb000007944 */ /* 0x002fea0003c00000 */
[C---:B------:R-:W-:Y:S02]  /*16b70*/  IADD3 R2, -R15.reuse, 0x10, RZ ;  /* 0x000000100f027810 */ /* 0x040fe40007ffe1ff */
[----:B------:R-:W-:Y:S02]  /*16b80*/  ISETP.NE.U32.AND P2, PT, R15, RZ, PT ;  /* 0x000000ff0f00720c */ /* 0x000fe40003f45070 */
[----:B------:R-:W-:Y:S04]  /*16b90*/  LOP3.LUT R2, R2, 0xf, RZ, 0xc0, !PT ;  /* 0x0000000f02027812 */ /* 0x000fe800078ec0ff */
[----:B------:R-:W-:Y:S04]  /*16ba0*/  IADD3 R2, P1, P0, R2, R44, R28 ;  /* 0x0000002c02027210 */ /* 0x000fe8000783e01c */
[----:B-----5:R-:W-:Y:S05]  /*16bb0*/  IADD3.X R3, RZ, R0, R7, P1, P0 ;  /* 0x00000000ff037210 */ /* 0x020fea0000fe0407 */
[----:B------:R-:W-:Y:S01]  /*16bc0*/  @!PT LDS RZ, [RZ] ;  /* 0x00000000fffff984 */ /* 0x000fe20000000800 */
[----:B------:R-:W-:Y:S01]  /*16bd0*/  @!PT LDS RZ, [RZ] ;  /* 0x00000000fffff984 */ /* 0x000fe20000000800 */
[----:B------:R-:W-:Y:S01]  /*16be0*/  @!PT LDS RZ, [RZ] ;  /* 0x00000000fffff984 */ /* 0x000fe20000000800 */
[----:B------:R2:W-:Y:S01]  /*16bf0*/  LDGSTS.E.BYPASS.LTC128B.128.ZFILL [R243+0x1100], [R2.64], P2 ;  /* 0x0110000002f37fae */ /* 0x0005e20009141d46 */
[C---:B------:R-:W-:Y:S02]  /*16c00*/  ISETP.NE.U32.AND P2, PT, R20.reuse, RZ, PT ;  /* 0x000000ff1400720c */ /* 0x040fe40003f45070 */
[----:B--2---:R-:W-:Y:S04]  /*16c10*/  IADD3 R2, -R20, 0x10, RZ ;  /* 0x0000001014027810 */ /* 0x004fe80007ffe1ff */
[----:B------:R-:W-:Y:S04]  /*16c20*/  LOP3.LUT R2, R2, 0xf, RZ, 0xc0, !PT ;  /* 0x0000000f02027812 */ /* 0x000fe800078ec0ff */
[----:B------:R-:W-:Y:S04]  /*16c30*/  IADD3 R2, P1, P0, R2, R44, R29 ;  /* 0x0000002c02027210 */ /* 0x000fe8000783e01d */
[----:B------:R-:W-:Y:S05]  /*16c40*/  IADD3.X R3, RZ, R0, R12, P1, P0 ;  /* 0x00000000ff037210 */ /* 0x000fea0000fe040c */
        /* <DEDUP_REMOVED lines=10> */
[----:B------:R-:W-:Y:S01]  /*16cf0*/  IADD3 R2, P1, P0, R2, R44, R31 ;  /* 0x0000002c02027210 */ /* 0x000fe2000783e01f */
[----:B------:R-:W-:Y:S03]  /*16d00*/  IMAD.MOV.U32 R44, RZ, RZ, R5 ;  /* 0x000000ffff2c7224 */ /* 0x000fe600078e0005 */
[----:B------:R-:W-:Y:S01]  /*16d10*/  IADD3.X R3, RZ, R0, R14, P1, P0 ;  /* 0x00000000ff037210 */ /* 0x000fe20000fe040e */
[----:B------:R-:W-:Y:S04]  /*16d20*/  IMAD.MOV.U32 R0, RZ, RZ, 0x2 ;  /* 0x00000002ff007424 */ /* 0x000fe800078e00ff */
[----:B------:R2:W-:Y:S04]  /*16d30*/  LDGSTS.E.BYPASS.LTC128B.128.ZFILL [R243+0xa100], [R2.64], P2 ;  /* 0x0a10000002f37fae */ /* 0x0005e80009141d46 */
[----:B------:R3:W-:Y:S01]  /*16d40*/  STL [R1], R0 ;  /* 0x0000000001007387 */ /* 0x0007e20000100800 */
[----:B--2---:R-:W-:Y:S01]  /*16d50*/  MOV R2, 0x16d80 ;  /* 0x00016d8000027802 */ /* 0x004fe20000000f00 */
[----:B------:R-:W-:Y:S02]  /*16d60*/  IMAD.MOV.U32 R3, RZ, RZ, 0x181f ;  /* 0x0000181fff037424 */ /* 0x000fe400078e00ff */
[----:B-1-3--:R-:W-:Y:S05]  /*16d70*/  CALL.REL.NOINC `($__internal_8_$__cuda_sm70_shflsync_idx_p) ;  /* 0x00001aa000007944 */ /* 0x00afea0003c00000 */
        /* <DEDUP_REMOVED lines=8> */
[----:B-1----:R-:W-:-:S05]  /*16e00*/  BRA `(.L_x_1539) ;  /* 0xffff13a000007947 */ /* 0x002fca000383ffff */
.L_x_1483:
[----:B------:R-:W-:Y:S01]  /*16e10*/  MOV R3, 0x181f ;  /* 0x0000181f00037802 */ /* 0x000fe20000000f00 */
[----:B------:R2:W-:Y:S01]  /*16e20*/  STL [R1], RZ ;  /* 0x000000ff01007387 */ /* 0x0005e20000100800 */
[----:B------:R-:W-:Y:S01]  /*16e30*/  MOV R2, 0x16e60 ;  /* 0x00016e6000027802 */ /* 0x000fe20000000f00 */
[----:B------:R-:W-:Y:S02]  /*16e40*/  IMAD.MOV.U32 R44, RZ, RZ, R5 ;  /* 0x000000ffff2c7224 */ /* 0x000fe400078e0005 */
[----:B-12---:R-:W-:Y:S05]  /*16e50*/  CALL.REL.NOINC `($__internal_8_$__cuda_sm70_shflsync_idx_p) ;  /* 0x000019c000007944 */ /* 0x006fea0003c00000 */
[----:B-----5:R-:W-:Y:S01]  /*16e60*/  MOV R4, R44 ;  /* 0x0000002c00047202 */ /* 0x020fe20000000f00 */
[----:B-1----:R-:W-:-:S05]  /*16e70*/  BRA `(.L_x_1540) ;  /* 0xffff30f000007947 */ /* 0x002fca000383ffff */
.L_x_1484:
        /* <DEDUP_REMOVED lines=86> */
.L_x_1485:
[----:B------:R-:W-:Y:S01]  /*173e0*/  MOV R3, 0x1c1f ;  /* 0x00001c1f00037802 */ /* 0x000fe20000000f00 */
[----:B------:R2:W-:Y:S01]  /*173f0*/  STL [R1], RZ ;  /* 0x000000ff01007387 */ /* 0x0005e20000100800 */
[----:B------:R-:W-:Y:S01]  /*17400*/  MOV R2, 0x17430 ;  /* 0x0001743000027802 */ /* 0x000fe20000000f00 */
[----:B------:R-:W-:Y:S02]  /*17410*/  IMAD.MOV.U32 R44, RZ, RZ, R4 ;  /* 0x000000ffff2c7224 */ /* 0x000fe400078e0004 */
[----:B-12---:R-:W-:Y:S05]  /*17420*/  CALL.REL.NOINC `($__internal_8_$__cuda_sm70_shflsync_idx_p) ;  /* 0x000013f000007944 */ /* 0x006fea0003c00000 */
[----:B-----5:R-:W-:Y:S01]  /*17430*/  MOV R0, R44 ;  /* 0x0000002c00007202 */ /* 0x020fe20000000f00 */
[----:B-1----:R-:W-:-:S05]  /*17440*/  BRA `(.L_x_1542) ;  /* 0xffff308000007947 */ /* 0x002fca000383ffff */
.L_x_1486:
[----:B------:R-:W-:Y:S01]  /*17450*/  MOV R0, 0x1 ;  /* 0x0000000100007802 */ /* 0x000fe20000000f00 */
[----:B------:R-:W-:Y:S01]  /*17460*/  IMAD.MOV.U32 R44, RZ, RZ, R4 ;  /* 0x000000ffff2c7224 */ /* 0x000fe200078e0004 */
[----:B------:R-:W-:Y:S01]  /*17470*/  MOV R2, 0x174b0 ;  /* 0x000174b000027802 */ /* 0x000fe20000000f00 */
[----:B------:R-:W-:Y:S02]  /*17480*/  IMAD.MOV.U32 R3, RZ, RZ, 0x1c1f ;  /* 0x00001c1fff037424 */ /* 0x000fe400078e00ff */
[----:B------:R1:W-:Y:S04]  /*17490*/  STL [R1], R0 ;  /* 0x0000000001007387 */ /* 0x0003e80000100800 */
[----:B-12---:R-:W-:Y:S05]  /*174a0*/  CALL.REL.NOINC `($__internal_8_$__cuda_sm70_shflsync_idx_p) ;  /* 0x0000137000007944 */ /* 0x006fea0003c00000 */
[----:B-----5:R-:W-:Y:S01]  /*174b0*/  FMNMX.FTZ R0, R6, R133, !PT ;  /* 0x0000008506007209 */ /* 0x020fe20007810000 */
[----:B------:R-:W-:Y:S03]  /*174c0*/  IMAD.IADD R44, R5, 0x1, R44 ;  /* 0x00000001052c7824 */ /* 0x000fe600078e022c */
        /* <DEDUP_REMOVED lines=82> */
[----:B------:R-:W-:Y:S02]  /*179f0*/  ISETP.GT.AND P1, PT, R44, 0x58, PT ;  /* 0x000000582c00780c */ /* 0x000fe40003f24270 */
[----:B------:R-:W-:Y:S01]  /*17a00*/  FMNMX.FTZ R4, R213, R0, !PT ;  /* 0x00000000d5047209 */ /* 0x000fe20007810000 */
[----:B------:R-:W-:Y:S01]  /*17a10*/  IMAD.MOV.U32 R0, RZ, RZ, 0x2 ;  /* 0x00000002ff007424 */ /* 0x000fe200078e00ff */
[----:B------:R-:W-:Y:S02]  /*17a20*/  FSEL R235, R47, -INF , P2 ;  /* 0xff8000002feb7808 */ /* 0x000fe40001000000 */
[----:B------:R-:W-:Y:S02]  /*17a30*/  FMNMX.FTZ R13, R236, R13, !PT ;  /* 0x0000000dec0d7209 */ /* 0x000fe40007810000 */
[----:B------:R-:W-:Y:S02]  /*17a40*/  ISETP.GT.AND P0, PT, R44, 0x59, PT ;  /* 0x000000592c00780c */ /* 0x000fe40003f04270 */
[----:B------:R-:W-:Y:S02]  /*17a50*/  FMNMX.FTZ R4, R212, R4, !PT ;  /* 0x00000004d4047209 */ /* 0x000fe40007810000 */
[----:B------:R-:W-:Y:S02]  /*17a60*/  FSEL R227, R50, -INF , P1 ;  /* 0xff80000032e37808 */ /* 0x000fe40000800000 */
[----:B------:R-:W-:Y:S02]  /*17a70*/  FMNMX.FTZ R13, R235, R13, !PT ;  /* 0x0000000deb0d7209 */ /* 0x000fe40007810000 */
[----:B------:R-:W-:Y:S02]  /*17a80*/  FMNMX.FTZ R4, R211, R4, !PT ;  /* 0x00000004d3047209 */ /* 0x000fe40007810000 */
[----:B------:R-:W-:Y:S02]  /*17a90*/  FSEL R226, R51, -INF , P0 ;  /* 0xff80000033e27808 */ /* 0x000fe40000000000 */
[----:B------:R-:W-:Y:S02]  /*17aa0*/  FMNMX.FTZ R13, R227, R13, !PT ;  /* 0x0000000de30d7209 */ /* 0x000fe40007810000 */
[----:B------:R-:W-:Y:S02]  /*17ab0*/  FMNMX.FTZ R4, R210, R4, !PT ;  /* 0x00000004d2047209 */ /* 0x000fe40007810000 */
[----:B------:R-:W-:Y:S02]  /*17ac0*/  FMNMX.FTZ R13, R226, R13, !PT ;  /* 0x0000000de20d7209 */ /* 0x000fe40007810000 */
[----:B------:R-:W-:Y:S02]  /*17ad0*/  MOV R2, 0x17af0 ;  /* 0x00017af000027802 */ /* 0x000fe40000000f00 */
[----:B-1----:R-:W-:Y:S05]  /*17ae0*/  CALL.REL.NOINC `($__internal_7_$__cuda_sm70_shflsync_bfly_p) ;  /* 0x00000cd000007944 */ /* 0x002fea0003c00000 */
[----:B------:R-:W-:Y:S01]  /*17af0*/  FMNMX.FTZ R4, R4, R0, !PT ;  /* 0x0000000004047209 */ /* 0x000fe20007810000 */
[----:B------:R-:W-:Y:S01]  /*17b00*/  IMAD.MOV.U32 R0, RZ, RZ, 0x1 ;  /* 0x00000001ff007424 */ /* 0x000fe200078e00ff */
[----:B------:R-:W-:Y:S02]  /*17b10*/  MOV R2, 0x17b30 ;  /* 0x00017b3000027802 */ /* 0x000fe40000000f00 */
        /* <DEDUP_REMOVED lines=10> */
[----:B------:R-:W-:-:S05]  /*17bc0*/  BRA `(.L_x_1543) ;  /* 0xffff32b000007947 */ /* 0x000fca000383ffff */
.L_x_1489:
[----:B-1--4-:R-:W-:Y:S01]  /*17bd0*/  MOV R3, 0x181f ;  /* 0x0000181f00037802 */ /* 0x012fe20000000f00 */
[----:B------:R1:W-:Y:S01]  /*17be0*/  STL [R1], RZ ;  /* 0x000000ff01007387 */ /* 0x0003e20000100800 */
[----:B------:R-:W-:Y:S01]  /*17bf0*/  MOV R2, 0x17c20 ;  /* 0x00017c2000027802 */ /* 0x000fe20000000f00 */
[----:B------:R-:W-:Y:S02]  /*17c00*/  IMAD.MOV.U32 R44, RZ, RZ, R12 ;  /* 0x000000ffff2c7224 */ /* 0x000fe400078e000c */
[----:B-1----:R-:W-:Y:S05]  /*17c10*/  CALL.REL.NOINC `($__internal_8_$__cuda_sm70_shflsync_idx_p) ;  /* 0x00000c0000007944 */ /* 0x002fea0003c00000 */
[----:B------:R-:W-:Y:S01]  /*17c20*/  MOV R2, R44 ;  /* 0x0000002c00027202 */ /* 0x000fe20000000f00 */
[----:B-1---5:R-:W-:-:S05]  /*17c30*/  BRA `(.L_x_1544) ;  /* 0xffff5d4000007947 */ /* 0x022fca000383ffff */
.L_x_1492:
[----:B------:R-:W-:Y:S01]  /*17c40*/  MOV R3, 0x181f ;  /* 0x0000181f00037802 */ /* 0x000fe20000000f00 */
[----:B------:R2:W-:Y:S01]  /*17c50*/  STL [R1], RZ ;  /* 0x000000ff01007387 */ /* 0x0005e20000100800 */
[----:B------:R-:W-:Y:S01]  /*17c60*/  MOV R2, 0x17c90 ;  /* 0x00017c9000027802 */ /* 0x000fe20000000f00 */
[----:B------:R-:W-:Y:S02]  /*17c70*/  IMAD.MOV.U32 R44, RZ, RZ, R5 ;  /* 0x000000ffff2c7224 */ /* 0x000fe400078e0005 */
[----:B-12---:R-:W-:Y:S05]  /*17c80*/  CALL.REL.NOINC `($__internal_8_$__cuda_sm70_shflsync_idx_p) ;  /* 0x00000b9000007944 */ /* 0x006fea0003c00000 */
[----:B-----5:R-:W-:Y:S01]  /*17c90*/  MOV R4, R44 ;  /* 0x0000002c00047202 */ /* 0x020fe20000000f00 */
[----:B-1----:R-:W-:-:S05]  /*17ca0*/  BRA `(.L_x_1545) ;  /* 0xffff7cb000007947 */ /* 0x002fca000383ffff */
.L_x_1493:
[----:B------:R-:W-:Y:S01]  /*17cb0*/  MOV R3, 0x181f ;  /* 0x0000181f00037802 */ /* 0x000fe20000000f00 */
[----:B------:R4:W-:Y:S01]  /*17cc0*/  STL [R1], RZ ;  /* 0x000000ff01007387 */ /* 0x0009e20000100800 */
[----:B------:R-:W-:Y:S01]  /*17cd0*/  MOV R2, 0x17d00 ;  /* 0x00017d0000027802 */ /* 0x000fe20000000f00 */
[----:B------:R-:W-:Y:S02]  /*17ce0*/  IMAD.MOV.U32 R44, RZ, RZ, R6 ;  /* 0x000000ffff2c7224 */ /* 0x000fe400078e0006 */
[----:B-1234-:R-:W-:Y:S05]  /*17cf0*/  CALL.REL.NOINC `($__internal_8_$__cuda_sm70_shflsync_idx_p) ;  /* 0x00000b2000007944 */ /* 0x01efea0003c00000 */
[----:B------:R-:W-:Y:S01]  /*17d00*/  IADD3 R2, -R244, 0x10, RZ ;  /* 0x00000010f4027810 */ /* 0x000fe20007ffe1ff */
[----:B-----5:R-:W-:Y:S03]  /*17d10*/  IMAD.MOV.U32 R0, RZ, RZ, 0x1 ;  /* 0x00000001ff007424 */ /* 0x020fe600078e00ff */
[----:B------:R-:W-:Y:S02]  /*17d20*/  LOP3.LUT R2, R2, 0xf, RZ, 0xc0, !PT ;  /* 0x0000000f02027812 */ /* 0x000fe400078ec0ff */
[----:B------:R2:W-:Y:S02]  /*17d30*/  STL [R1], R0 ;  /* 0x0000000001007387 */ /* 0x0005e40000100800 */
[----:B------:R-:W-:Y:S04]  /*17d40*/  IADD3 R2, P1, P0, R2, R44, R11 ;  /* 0x0000002c02027210 */ /* 0x000fe8000783e00b */
[----:B------:R-:W-:Y:S02]  /*17d50*/  IADD3.X R3, RZ, R4, R7, P1, P0 ;  /* 0x00000004ff037210 */ /* 0x000fe40000fe0407 */
[----:B------:R-:W-:Y:S11]  /*17d60*/  ISETP.NE.U32.AND P0, PT, R244, RZ, PT ;  /* 0x000000fff400720c */ /* 0x000ff60003f05070 */
[----:B------:R-:W-:Y:S02]  /*17d70*/  @!UPT UIADD3 URZ, URZ, URZ, URZ ;  /* 0x0000003f3f3ff290 */ /* 0x000fe4000fffe03f */
[----:B------:R-:W-:Y:S01]  /*17d80*/  @!PT LDS RZ, [RZ] ;  /* 0x00000000fffff984 */ /* 0x000fe20000000800 */
[----:B------:R-:W-:Y:S01]  /*17d90*/  @!PT LDS RZ, [RZ] ;  /* 0x00000000fffff984 */ /* 0x000fe20000000800 */
[----:B------:R-:W-:Y:S01]  /*17da0*/  @!PT LDS RZ, [RZ] ;  /* 0x00000000fffff984 */ /* 0x000fe20000000800 */
[----:B------:R3:W-:Y:S02]  /*17db0*/  LDGSTS.E.BYPASS.LTC128B.128.ZFILL [R243+0xc100], [R2.64], P0 ;  /* 0x0c10000002f37fae */ /* 0x0007e40008141d46 */
[----:B---3--:R-:W-:Y:S05]  /*17dc0*/  IADD3 R2, P0, R44, R16, RZ ;  /* 0x000000102c027210 */ /* 0x008fea0007f1e0ff */
[----:B------:R-:W-:Y:S01]  /*17dd0*/  IMAD.X R3, R4, 0x1, R8, P0 ;  /* 0x0000000104037824 */ /* 0x000fe200000e0608 */
[----:B------:R-:W-:Y:S04]  /*17de0*/  IADD3 R12, P0, R44, R17, RZ ;  /* 0x000000112c0c7210 */ /* 0x000fe80007f1e0ff */
[----:B------:R3:W-:Y:S01]  /*17df0*/  LDGSTS.E.BYPASS.LTC128B.128 [R243+0xf100], [R2.64], !P5 ;  /* 0x0f10000002f37fae */ /* 0x0007e2000e901d46 */
[----:B------:R-:W-:Y:S05]  /*17e00*/  IMAD.X R13, R4, 0x1, R9, P0 ;  /* 0x00000001040d7824 */ /* 0x000fea00000e0609 */
[----:B------:R2:W-:Y:S01]  /*17e10*/  LDGSTS.E.BYPASS.LTC128B.128 [R243+0x12100], [R12.64], !P4 ;  /* 0x121000000cf37fae */ /* 0x0005e2000e101d46 */
[----:B---3--:R-:W-:Y:S01]  /*17e20*/  IADD3 R2, P0, R44, R18, RZ ;  /* 0x000000122c027210 */ /* 0x008fe20007f1e0ff */
[----:B------:R-:W-:Y:S04]  /*17e30*/  IMAD.MOV.U32 R44, RZ, RZ, R5 ;  /* 0x000000ffff2c7224 */ /* 0x000fe800078e0005 */
[----:B------:R-:W-:Y:S05]  /*17e40*/  IMAD.X R3, R4, 0x1, R10, P0 ;  /* 0x0000000104037824 */ /* 0x000fea00000e060a */
        /* <DEDUP_REMOVED lines=11> */
[----:B------:R-:W-:Y:S04]  /*17f00*/  IADD3 R2, -R244, 0x10, RZ ;  /* 0x00000010f4027810 */ /* 0x000fe80007ffe1ff */
[----:B------:R-:W-:Y:S04]  /*17f10*/  LOP3.LUT R2, R2, 0xf, RZ, 0xc0, !PT ;  /* 0x0000000f02027812 */ /* 0x000fe800078ec0ff */
[----:B------:R-:W-:Y:S04]  /*17f20*/  IADD3 R2, P1, P0, R2, R44, R11 ;  /* 0x0000002c02027210 */ /* 0x000fe8000783e00b */
[----:B-----5:R-:W-:Y:S02]  /*17f30*/  IADD3.X R3, RZ, R0, R7, P1, P0 ;  /* 0x00000000ff037210 */ /* 0x020fe40000fe0407 */
[----:B------:R-:W-:Y:S11]  /*17f40*/  ISETP.NE.U32.AND P0, PT, R244, RZ, PT ;  /* 0x000000fff400720c */ /* 0x000ff60003f05070 */
[----:B------:R-:W-:Y:S02]  /*17f50*/  @!UPT UIADD3 URZ, URZ, URZ, URZ ;  /* 0x0000003f3f3ff290 */ /* 0x000fe4000fffe03f */
[----:B------:R-:W-:Y:S01]  /*17f60*/  @!PT LDS RZ, [RZ] ;  /* 0x00000000fffff984 */ /* 0x000fe20000000800 */
[----:B------:R-:W-:Y:S01]  /*17f70*/  @!PT LDS RZ, [RZ] ;  /* 0x00000000fffff984 */ /* 0x000fe20000000800 */
[----:B------:R-:W-:Y:S01]  /*17f80*/  @!PT LDS RZ, [RZ] ;  /* 0x00000000fffff984 */ /* 0x000fe20000000800 */
[----:B------:R2:W-:Y:S02]  /*17f90*/  LDGSTS.E.BYPASS.LTC128B.128.ZFILL [R243+0xd100], [R2.64], P0 ;  /* 0x0d10000002f37fae */ /* 0x0005e40008141d46 */
[----:B--2---:R-:W-:Y:S05]  /*17fa0*/  IADD3 R2, P0, R44, R16, RZ ;  /* 0x000000102c027210 */ /* 0x004fea0007f1e0ff */
[----:B------:R-:W-:Y:S01]  /*17fb0*/  IMAD.X R3, R0, 0x1, R8, P0 ;  /* 0x0000000100037824 */ /* 0x000fe200000e0608 */
[----:B------:R-:W-:Y:S04]  /*17fc0*/  IADD3 R12, P0, R44, R17, RZ ;  /* 0x000000112c0c7210 */ /* 0x000fe80007f1e0ff */
[----:B------:R2:W-:Y:S01]  /*17fd0*/  LDGSTS.E.BYPASS.LTC128B.128 [R243+0x10100], [R2.64], !P5 ;  /* 0x1010000002f37fae */ /* 0x0005e2000e901d46 */
[----:B------:R-:W-:Y:S05]  /*17fe0*/  IMAD.X R13, R0, 0x1, R9, P0 ;  /* 0x00000001000d7824 */ /* 0x000fea00000e0609 */
[----:B------:R3:W-:Y:S01]  /*17ff0*/  LDGSTS.E.BYPASS.LTC128B.128 [R243+0x13100], [R12.64], !P4 ;  /* 0x131000000cf37fae */ /* 0x0007e2000e101d46 */
[----:B--2---:R-:W-:Y:S01]  /*18000*/  IADD3 R2, P0, R44, R18, RZ ;  /* 0x000000122c027210 */ /* 0x004fe20007f1e0ff */
[----:B------:R-:W-:Y:S04]  /*18010*/  IMAD.MOV.U32 R44, RZ, RZ, R5 ;  /* 0x000000ffff2c7224 */ /* 0x000fe800078e0005 */
[----:B------:R-:W-:Y:S02]  /*18020*/  IMAD.X R3, R0, 0x1, R10, P0 ;  /* 0x0000000100037824 */ /* 0x000fe400000e060a */
[----:B------:R-:W-:Y:S03]  /*18030*/  IMAD.MOV.U32 R0, RZ, RZ, 0x2 ;  /* 0x00000002ff007424 */ /* 0x000fe600078e00ff */
[----:B------:R2:W-:Y:S04]  /*18040*/  LDGSTS.E.BYPASS.LTC128B.128 [R243+0x16100], [R2.64], !P3 ;  /* 0x1610000002f37fae */ /* 0x0005e8000d901d46 */
        /* <DEDUP_REMOVED lines=13> */
.L_x_1494:
[----:B------:R-:W-:Y:S02]  /*18120*/  MOV R0, 0x2 ;  /* 0x0000000200007802 */ /* 0x000fe40000000f00 */
[----:B------:R-:W-:Y:S02]  /*18130*/  MOV R2, 0x18150 ;  /* 0x0001815000027802 */ /* 0x000fe40000000f00 */
[----:B----4-:R-:W-:Y:S05]  /*18140*/  CALL.REL.NOINC `($__internal_7_$__cuda_sm70_shflsync_bfly_p) ;  /* 0x0000067000007944 */ /* 0x010fea0003c00000 */
        /* <DEDUP_REMOVED lines=14> */
.L_x_1496:
[----:B------:R1:W5:Y:S01]  /*18230*/  LDL R4, [R1+0x8] ;  /* 0x0000080001047983 */ /* 0x0003620000100800 */
[----:B------:R-:W-:-:S02]  /*18240*/  MOV R0, 0x2 ;  /* 0x0000000200007802 */ /* 0x000fc40000000f00 */
[----:B------:R-:W-:Y:S02]  /*18250*/  MOV R2, 0x18270 ;  /* 0x0001827000027802 */ /* 0x000fe40000000f00 */
[----:B-1---5:R-:W-:Y:S05]  /*18260*/  CALL.REL.NOINC `($__internal_7_$__cuda_sm70_shflsync_bfly_p) ;  /* 0x0000055000007944 */ /* 0x022fea0003c00000 */
[----:B------:R-:W-:Y:S01]  /*18270*/  MOV R5, R0 ;  /* 0x0000000000057202 */ /* 0x000fe20000000f00 */
[----:B------:R-:W-:Y:S05]  /*18280*/  BRA `(.L_x_1548) ;  /* 0xffffa40000007947 */ /* 0x000fea000383ffff */
.L_x_1497:
[----:B------:R-:W-:Y:S01]  /*18290*/  IMAD.MOV.U32 R4, RZ, RZ, R5 ;  /* 0x000000ffff047224 */ /* 0x000fe200078e0005 */
[----:B------:R-:W-:Y:S02]  /*182a0*/  MOV R0, 0x1 ;  /* 0x0000000100007802 */ /* 0x000fe40000000f00 */
[----:B------:R-:W-:Y:S02]  /*182b0*/  MOV R2, 0x182d0 ;  /* 0x000182d000027802 */ /* 0x000fe40000000f00 */
[----:B------:R-:W-:Y:S05]  /*182c0*/  CALL.REL.NOINC `($__internal_7_$__cuda_sm70_shflsync_bfly_p) ;  /* 0x000004f000007944 */ /* 0x000fea0003c00000 */
[----:B------:R1:W5:Y:S01]  /*182d0*/  LDL R4, [R1+0xc] ;  /* 0x00000c0001047983 */ /* 0x0003620000100800 */
[----:B------:R-:W-:Y:S01]  /*182e0*/  FADD.FTZ R5, R5, R0 ;  /* 0x0000000005057221 */ /* 0x000fe20000010000 */
[----:B------:R-:W-:Y:S02]  /*182f0*/  MOV R0, 0x2 ;  /* 0x0000000200007802 */ /* 0x000fe40000000f00 */
[----:B------:R-:W-:Y:S02]  /*18300*/  MOV R2, 0x18320 ;  /* 0x0001832000027802 */ /* 0x000fe40000000f00 */
[----:B-1---5:R-:W-:Y:S05]  /*18310*/  CALL.REL.NOINC `($__internal_7_$__cuda_sm70_shflsync_bfly_p) ;  /* 0x000004a000007944 */ /* 0x022fea0003c00000 */
[----:B------:R-:W2:Y:S02]  /*18320*/  LDL.LU R2, [R1+0xc] ;  /* 0x00000c0001027983 */ /* 0x000ea40000300800 */
[----:B--2---:R-:W-:Y:S01]  /*18330*/  FADD.FTZ R4, R2, R0 ;  /* 0x0000000002047221 */ /* 0x004fe20000010000 */
[----:B------:R-:W-:-:S02]  /*18340*/  MOV R0, 0x1 ;  /* 0x0000000100007802 */ /* 0x000fc40000000f00 */
[----:B------:R-:W-:Y:S02]  /*18350*/  MOV R2, 0x18370 ;  /* 0x0001837000027802 */ /* 0x000fe40000000f00 */
[----:B------:R-:W-:Y:S05]  /*18360*/  CALL.REL.NOINC `($__internal_7_$__cuda_sm70_shflsync_bfly_p) ;  /* 0x0000045000007944 */ /* 0x000fea0003c00000 */
[----:B------:R-:W-:Y:S01]  /*18370*/  MOV R3, R0 ;  /* 0x0000000000037202 */ /* 0x000fe20000000f00 */
[----:B------:R-:W-:Y:S05]  /*18380*/  BRA `(.L_x_1549) ;  /* 0xffffa39000007947 */ /* 0x000fea000383ffff */
.L_x_1512:
[----:B------:R1:W-:Y:S01]  /*18390*/  STL [R1], RZ ;  /* 0x000000ff01007387 */ /* 0x0003e20000100800 */
[----:B------:R-:W-:Y:S01]  /*183a0*/  IMAD.MOV.U32 R44, RZ, RZ, R5 ;  /* 0x000000ffff2c7224 */ /* 0x000fe200078e0005 */
[----:B------:R-:W-:Y:S02]  /*183b0*/  MOV R3, 0x181f ;  /* 0x0000181f00037802 */ /* 0x000fe40000000f00 */
[----:B------:R-:W-:Y:S02]  /*183c0*/  MOV R2, 0x183e0 ;  /* 0x000183e000027802 */ /* 0x000fe40000000f00 */
[----:B-1----:R-:W-:Y:S05]  /*183d0*/  CALL.REL.NOINC `($__internal_8_$__cuda_sm70_shflsync_idx_p) ;  /* 0x0000044000007944 */ /* 0x002fea0003c00000 */
[----:B-----5:R-:W-:Y:S01]  /*183e0*/  MOV R4, R44 ;  /* 0x0000002c00047202 */ /* 0x020fe20000000f00 */
[----:B-1----:R-:W-:Y:S05]  /*183f0*/  BRA `(.L_x_1550) ;  /* 0xffffc86000007947 */ /* 0x002fea000383ffff */
.L_x_1513:
[----:B------:R3:W-:Y:S01]  /*18400*/  STL [R1], RZ ;  /* 0x000000ff01007387 */ /* 0x0007e20000100800 */
[----:B------:R-:W-:Y:S01]  /*18410*/  IMAD.MOV.U32 R44, RZ, RZ, R13 ;  /* 0x000000ffff2c7224 */ /* 0x000fe200078e000d */
[----:B------:R-:W-:Y:S02]  /*18420*/  MOV R3, 0x181f ;  /* 0x0000181f00037802 */ /* 0x000fe40000000f00 */
[----:B------:R-:W-:-:S02]  /*18430*/  MOV R2, 0x18450 ;  /* 0x0001845000027802 */ /* 0x000fc40000000f00 */
[----:B-123--:R-:W-:Y:S05]  /*18440*/  CALL.REL.NOINC `($__internal_8_$__cuda_sm70_shflsync_idx_p) ;  /* 0x000003d000007944 */ /* 0x00efea0003c00000 */
[----:B-----5:R-:W-:Y:S01]  /*18450*/  MOV R0, R44 ;  /* 0x0000002c00007202 */ /* 0x020fe20000000f00 */
[----:B-1----:R-:W-:Y:S05]  /*18460*/  BRA `(.L_x_1551) ;  /* 0xffffc81000007947 */ /* 0x002fea000383ffff */
.L_x_1516:
[----:B----4-:R-:W-:Y:S01]  /*18470*/  MOV R0, 0x1 ;  /* 0x0000000100007802 */ /* 0x010fe20000000f00 */
[----:B------:R-:W-:Y:S01]  /*18480*/  IMAD.MOV.U32 R44, RZ, RZ, R5 ;  /* 0x000000ffff2c7224 */ /* 0x000fe200078e0005 */
[----:B-1----:R-:W-:Y:S01]  /*18490*/  MOV R2, 0x184d0 ;  /* 0x000184d000027802 */ /* 0x002fe20000000f00 */
[----:B------:R-:W-:-:S02]  /*184a0*/  IMAD.MOV.U32 R3, RZ, RZ, 0x181f ;  /* 0x0000181fff037424 */ /* 0x000fc400078e00ff */
[----:B------:R1:W-:Y:S04]  /*184b0*/  STL [R1], R0 ;  /* 0x0000000001007387 */ /* 0x0003e80000100800 */
[----:B-123--:R-:W-:Y:S05]  /*184c0*/  CALL.REL.NOINC `($__internal_8_$__cuda_sm70_shflsync_idx_p) ;  /* 0x0000035000007944 */ /* 0x00efea0003c00000 */
        /* <DEDUP_REMOVED lines=9> */
.L_x_1519:
[----:B----4-:R-:W-:Y:S01]  /*18560*/  MOV R0, 0x2 ;  /* 0x0000000200007802 */ /* 0x010fe20000000f00 */
[----:B------:R-:W-:Y:S01]  /*18570*/  IMAD.MOV.U32 R44, RZ, RZ, R5 ;  /* 0x000000ffff2c7224 */ /* 0x000fe200078e0005 */
[----:B-1----:R-:W-:Y:S01]  /*18580*/  MOV R2, 0x185c0 ;  /* 0x000185c000027802 */ /* 0x002fe20000000f00 */
[----:B------:R-:W-:Y:S02]  /*18590*/  IMAD.MOV.U32 R3, RZ, RZ, 0x181f ;  /* 0x0000181fff037424 */ /* 0x000fe400078e00ff */
[----:B------:R1:W-:Y:S04]  /*185a0*/  STL [R1], R0 ;  /* 0x0000000001007387 */ /* 0x0003e80000100800 */
[----:B-123--:R-:W-:Y:S05]  /*185b0*/  CALL.REL.NOINC `($__internal_8_$__cuda_sm70_shflsync_idx_p) ;  /* 0x0000026000007944 */ /* 0x00efea0003c00000 */
[----:B-----5:R-:W-:Y:S01]  /*185c0*/  MOV R4, R44 ;  /* 0x0000002c00047202 */ /* 0x020fe20000000f00 */
[----:B-1----:R-:W-:Y:S05]  /*185d0*/  BRA `(.L_x_1553) ;  /* 0xffffcb4000007947 */ /* 0x002fea000383ffff */
.L_x_1520:
[----:B----4-:R-:W-:Y:S01]  /*185e0*/  MOV R0, 0x2 ;  /* 0x0000000200007802 */ /* 0x010fe20000000f00 */
[----:B------:R-:W-:Y:S01]  /*185f0*/  IMAD.MOV.U32 R44, RZ, RZ, R13 ;  /* 0x000000ffff2c7224 */ /* 0x000fe200078e000d */
[----:B-1----:R-:W-:Y:S01]  /*18600*/  MOV R2, 0x18640 ;  /* 0x0001864000027802 */ /* 0x002fe20000000f00 */
[----:B------:R-:W-:-:S02]  /*18610*/  IMAD.MOV.U32 R3, RZ, RZ, 0x181f ;  /* 0x0000181fff037424 */ /* 0x000fc400078e00ff */
[----:B------:R1:W-:Y:S04]  /*18620*/  STL [R1], R0 ;  /* 0x0000000001007387 */ /* 0x0003e80000100800 */
[----:B-123--:R-:W-:Y:S05]  /*18630*/  CALL.REL.NOINC `($__internal_8_$__cuda_sm70_shflsync_idx_p) ;  /* 0x000001e000007944 */ /* 0x00efea0003c00000 */
[----:B-----5:R-:W-:Y:S01]  /*18640*/  MOV R0, R44 ;  /* 0x0000002c00007202 */ /* 0x020fe20000000f00 */
[----:B-1----:R-:W-:Y:S05]  /*18650*/  BRA `(.L_x_1554) ;  /* 0xffffcae000007947 */ /* 0x002fea000383ffff */
.L_x_1523:
[----:B------:R-:W-:Y:S01]  /*18660*/  MOV R0, 0x3 ;  /* 0x0000000300007802 */ /* 0x000fe20000000f00 */
[----:B------:R-:W-:Y:S01]  /*18670*/  IMAD.MOV.U32 R44, RZ, RZ, R5 ;  /* 0x000000ffff2c7224 */ /* 0x000fe200078e0005 */
[----:B-1----:R-:W-:Y:S01]  /*18680*/  MOV R2, 0x186c0 ;  /* 0x000186c000027802 */ /* 0x002fe20000000f00 */
[----:B------:R-:W-:Y:S02]  /*18690*/  IMAD.MOV.U32 R3, RZ, RZ, 0x181f ;  /* 0x0000181fff037424 */ /* 0x000fe400078e00ff */
[----:B------:R1:W-:Y:S04]  /*186a0*/  STL [R1], R0 ;  /* 0x0000000001007387 */ /* 0x0003e80000100800 */
[----:B-1234-:R-:W-:Y:S05]  /*186b0*/  CALL.REL.NOINC `($__internal_8_$__cuda_sm70_shflsync_idx_p) ;  /* 0x0000016000007944 */ /* 0x01efea0003c00000 */
        /* <DEDUP_REMOVED lines=9> */
.L_x_1525:
[----:B------:R2:W-:Y:S01]  /*18750*/  STL [R1], RZ ;  /* 0x000000ff01007387 */ /* 0x0005e20000100800 */
[----:B------:R-:W-:Y:S01]  /*18760*/  IMAD.MOV.U32 R44, RZ, RZ, R81 ;  /* 0x000000ffff2c7224 */ /* 0x000fe200078e0051 */
[----:B-1----:R-:W-:-:S02]  /*18770*/  MOV R3, 0x1f ;  /* 0x0000001f00037802 */ /* 0x002fc40000000f00 */
[----:B------:R-:W-:Y:S02]  /*18780*/  MOV R2, 0x187a0 ;  /* 0x000187a000027802 */ /* 0x000fe40000000f00 */
[----:B--234-:R-:W-:Y:S05]  /*18790*/  CALL.REL.NOINC `($__internal_8_$__cuda_sm70_shflsync_idx_p) ;  /* 0x0000008000007944 */ /* 0x01cfea0003c00000 */
[----:B-----5:R-:W-:Y:S01]  /*187a0*/  MOV R0, R44 ;  /* 0x0000002c00007202 */ /* 0x020fe20000000f00 */
[----:B-1----:R-:W-:Y:S05]  /*187b0*/  BRA `(.L_x_1556) ;  /* 0xffffce2000007947 */ /* 0x002fea000383ffff */
        .weak           $__internal_7_$__cuda_sm70_shflsync_bfly_p
        .type           $__internal_7_$__cuda_sm70_shflsync_bfly_p,@function
        .size           $__internal_7_$__cuda_sm70_shflsync_bfly_p,($__internal_8_$__cuda_sm70_shflsync_idx_p - $__internal_7_$__cuda_sm70_shflsync_bfly_p)
$__internal_7_$__cuda_sm70_shflsync_bfly_p:
[----:B------:R-:W-:Y:S02]  /*187c0*/  MOV R22, 0xffffffff ;  /* 0xffffffff00167802 */ /* 0x000fe40000000f00 */
[----:B------:R-:W-:Y:S02]  /*187d0*/  MOV R3, 0x1f ;  /* 0x0000001f00037802 */ /* 0x000fe40000000f00 */
[----:B------:R-:W-:Y:S04]  /*187e0*/  WARPSYNC R22 ;  /* 0x0000001600007348 */ /* 0x000fe80003800000 */
[----:B------:R1:W2:Y:S02]  /*187f0*/  SHFL.BFLY PT, R0, R4, R0, R3 ;  /* 0x0c00000004007389 */ /* 0x0002a400000e0003 */
[----:B-1----:R-:W-:-:S04]  /*18800*/  MOV R3, 0x0 ;  /* 0x0000000000037802 */ /* 0x002fc80000000f00 */
[----:B--2---:R-:W-:Y:S05]  /*18810*/  RET.REL.NODEC R2 `(_ZN7cutlass13device_kernelIN5flash19enable_sm80_to_sm89INS1_16FlashAttnFwdSm80INS1_25CollectiveMainloopFwdSm80ILi8ELi1ELb0EN4cute5tupleIJNS5_1CILi128EEENS7_ILi96EEENS7_ILi256EEEEEELi256ENS_10bfloat16_tEfNS_4arch4Sm80ELb1ELb0ELb1ELb0ELb1ELb0ELb1ELb0EEENS1_21CollectiveEpilogueFwdINS6_IJS8_SA_S9_EEENS6_IJNS7_ILi1EEESI_SI_EEESC_SE_Li256ELb0ELb1ELb0ELb0EEENS1_30DynamicPersistentTileSchedulerILi256ELi256ELb0ELb1ELb0EEEEEEEEEvNT_6ParamsE) ;  /* 0xfffe77e002007950 */ /* 0x004fea0003c3ffff */
        .weak           $__internal_8_$__cuda_sm70_shflsync_idx_p
        .type           $__internal_8_$__cuda_sm70_shflsync_idx_p,@function
        .size           $__internal_8_$__cuda_sm70_shflsync_idx_p,(.L_x_3650 - $__internal_8_$__cuda_sm70_shflsync_idx_p)
$__internal_8_$__cuda_sm70_shflsync_idx_p:
[----:B------:R1:W-:Y:S04]  /*18820*/  STL [R1+0x84], R4 ;  /* 0x0000840401007387 */ /* 0x0003e80000100800 */
[----:B------:R2:W-:Y:S01]  /*18830*/  STL [R1+0x80], R0 ;  /* 0x0000800001007387 */ /* 0x0005e20000100800 */
[----:B-1----:R-:W-:-:S03]  /*18840*/  MOV R4, 0xffffffff ;  /* 0xffffffff00047802 */ /* 0x002fc60000000f00 */
[----:B--2---:R-:W2:Y:S01]  /*18850*/  LDL.LU R0, [R1] ;  /* 0x0000000001007983 */ /* 0x004ea20000300800 */
[----:B------:R-:W-:Y:S04]  /*18860*/  WARPSYNC R4 ;  /* 0x0000000400007348 */ /* 0x000fe80003800000 */
[----:B--2---:R1:W2:Y:S04]  /*18870*/  SHFL.IDX PT, R44, R44, R0, R3 ;  /* 0x000000002c2c7389 */ /* 0x0042a800000e0003 */
[----:B-1----:R1:W5:Y:S04]  /*18880*/  LDL.LU R4, [R1+0x84] ;  /* 0x0000840001047983 */ /* 0x0023680000300800 */
[----:B------:R1:W5:Y:S01]  /*18890*/  LDL.LU R0, [R1+0x80] ;  /* 0x0000800001007983 */ /* 0x0003620000300800 */
[----:B------:R-:W-:-:S04]  /*188a0*/  MOV R3, 0x0 ;  /* 0x0000000000037802 */ /* 0x000fc80000000f00 */
[----:B--2---:R-:W-:Y:S05]  /*188b0*/  RET.REL.NODEC R2 `(_ZN7cutlass13device_kernelIN5flash19enable_sm80_to_sm89INS1_16FlashAttnFwdSm80INS1_25CollectiveMainloopFwdSm80ILi8ELi1ELb0EN4cute5tupleIJNS5_1CILi128EEENS7_ILi96EEENS7_ILi256EEEEEELi256ENS_10bfloat16_tEfNS_4arch4Sm80ELb1ELb0ELb1ELb0ELb1ELb0ELb1ELb0EEENS1_21CollectiveEpilogueFwdINS6_IJS8_SA_S9_EEENS6_IJNS7_ILi1EEESI_SI_EEESC_SE_Li256ELb0ELb1ELb0ELb0EEENS1_30DynamicPersistentTileSchedulerILi256ELi256ELb0ELb1ELb0EEEEEEEEEvNT_6ParamsE) ;  /* 0xfffe774002007950 */ /* 0x004fea0003c3ffff */
.L_x_1557:
        /* <DEDUP_REMOVED lines=12> */
.L_x_3650:


//--------------------- .text._ZN7cutlass13device_kernelIN5flash19enable_sm80_to_sm89INS1_16FlashAttnFwdSm80INS1_25CollectiveMainloopFwdSm80ILi8ELi1ELb0EN4cute5tupleIJNS5_1CILi128EEENS7_ILi96EEENS7_ILi256EEEEEELi256ENS_10bfloat16_tEfNS_4arch4Sm80ELb1ELb0ELb1ELb1ELb1ELb0ELb1ELb0EEENS1_21CollectiveEpilogueFwdINS6_IJS8_SA_S9_EEENS6_IJNS7_ILi1EEESI_SI_EEESC_SE_Li256ELb1ELb1ELb0ELb0EEENS1_19SingleTileSchedulerILb1ELb0ELb1ELi128EEEEEEEEEvNT_6ParamsE --------------------------
	.section	.text._ZN7cutlass13device_kernelIN5flash19enable_sm80_to_sm89INS1_16FlashAttnFwdSm80INS1_25CollectiveMainloopFwdSm80ILi8ELi1ELb0EN4cute5tupleIJNS5_1CILi128EEENS7_ILi96EEENS7_ILi256EEEEEELi256ENS_10bfloat16_tEfNS_4arch4Sm80ELb1ELb0ELb1ELb1ELb1ELb0ELb1ELb0EEENS1_21CollectiveEpilogueFwdINS6_IJS8_SA_S9_EEENS6_IJNS7_ILi1EEESI_SI_EEESC_SE_Li256ELb1ELb1ELb0ELb0EEENS1_19SingleTileSchedulerILb1ELb0ELb1ELi128EEEEEEEEEvNT_6ParamsE,"ax",@progbits
	.sectioninfo	@"SHI_REGISTERS=255"
	.align	128
.text._ZN7cutlass13device_kernelIN5flash19enable_sm80_to_sm89INS1_16FlashAttnFwdSm80INS1_25CollectiveMainloopFwdSm80ILi8ELi1ELb0EN4cute5tupleIJNS5_1CILi128EEENS7_ILi96EEENS7_ILi256EEEEEELi256ENS_10bfloat16_tEfNS_4arch4Sm80ELb1ELb0ELb1ELb1ELb1ELb0ELb1ELb0EEENS1_21CollectiveEpilogueFwdINS6_IJS8_SA_S9_EEENS6_IJNS7_ILi1EEESI_SI_EEESC_SE_Li256ELb1ELb1ELb0ELb0EEENS1_19SingleTileSchedulerILb1ELb0ELb1ELi128EEEEEEEEEvNT_6ParamsE:
        .type           _ZN7cutlass13device_kernelIN5flash19enable_sm80_to_sm89INS1_16FlashAttnFwdSm80INS1_25CollectiveMainloopFwdSm80ILi8ELi1ELb0EN4cute5tupleIJNS5_1CILi128EEENS7_ILi96EEENS7_ILi256EEEEEELi256ENS_10bfloat16_tEfNS_4arch4Sm80ELb1ELb0ELb1ELb1ELb1ELb0ELb1ELb0EEENS1_21CollectiveEpilogueFwdINS6_IJS8_SA_S9_EEENS6_IJNS7_ILi1EEESI_SI_EEESC_SE_Li256ELb1ELb1ELb0ELb0EEENS1_19SingleTileSchedulerILb1ELb0ELb1ELi128EEEEEEEEEvNT_6ParamsE,@function
        .size           _ZN7cutlass13device_kernelIN5flash19enable_sm80_to_sm89INS1_16FlashAttnFwdSm80INS1_25CollectiveMainloopFwdSm80ILi8ELi1ELb0EN4cute5tupleIJNS5_1CILi128EEENS7_ILi96EEENS7_ILi256EEEEEELi256ENS_10bfloat16_tEfNS_4arch4Sm80ELb1ELb0ELb1ELb1ELb1ELb0ELb1ELb0EEENS1_21CollectiveEpilogueFwdINS6_IJS8_SA_S9_EEENS6_IJNS7_ILi1EEESI_SI_EEESC_SE_Li256ELb1ELb1ELb0ELb0EEENS1_19SingleTileSchedulerILb1ELb0ELb1ELi128EEEEEEEEEvNT_6ParamsE,(.L_x_3653 - _ZN7cutlass13device_kernelIN5flash19enable_sm80_to_sm89INS1_16FlashAttnFwdSm80INS1_25CollectiveMainloopFwdSm80ILi8ELi1ELb0EN4cute5tupleIJNS5_1CILi128EEENS7_ILi96EEENS7_ILi256EEEEEELi256ENS_10bfloat16_tEfNS_4arch4Sm80ELb1ELb0ELb1ELb1ELb1ELb0ELb1ELb0EEENS1_21CollectiveEpilogueFwdINS6_IJS8_SA_S9_EEENS6_IJNS7_ILi1EEESI_SI_EEESC_SE_Li256ELb1ELb1ELb0ELb0EEENS1_19SingleTileSchedulerILb1ELb0ELb1ELi128EEEEEEEEEvNT_6ParamsE)
        .other          _ZN7cutlass13device_kernelIN5flash19enable_sm80_to_sm89INS1_16FlashAttnFwdSm80INS1_25CollectiveMainloopFwdSm80ILi8ELi1ELb0EN4cute5tupleIJNS5_1CILi128EEENS7_ILi96EEENS7_ILi256EEEEEELi256ENS_10bfloat16_tEfNS_4arch4Sm80ELb1ELb0ELb1ELb1ELb1ELb0ELb1ELb0EEENS1_21CollectiveEpilogueFwdINS6_IJS8_SA_S9_EEENS6_IJNS7_ILi1EEESI_SI_EEESC_SE_Li256ELb1ELb1ELb0ELb0EEENS1_19SingleTileSchedulerILb1ELb0ELb1ELi128EEEEEEEEEvNT_6ParamsE,@"STO_CUDA_ENTRY STV_DEFAULT"
_ZN7cutlass13device_kernelIN5flash19enable_sm80_to_sm89INS1_16FlashAttnFwdSm80INS1_25CollectiveMainloopFwdSm80ILi8ELi1ELb0EN4cute5tupleIJNS5_1CILi128EEENS7_ILi96EEENS7_ILi256EEEEEELi256ENS_10bfloat16_tEfNS_4arch4Sm80ELb1ELb0ELb1ELb1ELb1ELb0ELb1ELb0EEENS1_21CollectiveEpilogueFwdINS6_IJS8_SA_S9_EEENS6_IJNS7_ILi1EEESI_SI_EEESC_SE_Li256ELb1ELb1ELb0ELb0EEENS1_19SingleTileSchedulerILb1ELb0ELb1ELi128EEEEEEEEEvNT_6ParamsE:
        /* <DEDUP_REMOVED lines=21> */
.L_x_1559:
        /* <DEDUP_REMOVED lines=13> */
.L_x_1561:
[----:B------:R-:W-:Y:S02]  /*0220*/  ULDC UR5, c[0x0][0x54c] ;  /* 0x0001530000057ab9 */ /* 0x000fe40000000800 */
.L_x_1560:
[----:B------:R-:W-:Y:S02]  /*0230*/  ULDC UR4, c[0x0][0x548] ;  /* 0x0001520000047ab9 */ /* 0x000fe40000000800 */
[----:B------:R-:W-:-:S02]  /*0240*/  USHF.L.U32 UR11, UR10, 0x7, URZ ;  /* 0x000000070a0b7899 */ /* 0x000fc4000800063f */
[----:B------:R-:W-:-:S04]  /*0250*/  UIMAD UR4, UR5, UR4, URZ ;  /* 0x00000004050472a4 */ /* 0x000fc8000f8e023f */
[----:B------:R-:W-:-:S04]  /*0260*/  UISETP.GE.AND UP0, UPT, UR11, UR4, UPT ;  /* 0x000000040b00728c */ /* 0x000fc8000bf06270 */
[----:B------:R-:W-:Y:S01]  /*0270*/  USEL UR14, UR14, 0xffffffff, !UP0 ;  /* 0xffffffff0e0e7887 */ /* 0x000fe2000c000000 */
[----:B------:R-:W-:Y:S05]  /*0280*/  BRA `(.L_x_1562) ;  /* 0x000001b000007947 */ /* 0x000fea0003800000 */
.L_x_1558:
        /* <DEDUP_REMOVED lines=8> */
.L_x_1563:
        /* <DEDUP_REMOVED lines=13> */
.L_x_1565:
[----:B------:R-:W-:Y:S02]  /*03e0*/  ULDC UR5, c[0x0][0x54c] ;  /* 0x0001530000057ab9 */ /* 0x000fe40000000800 */
.L_x_1564:
[----:B------:R-:W-:Y:S02]  /*03f0*/  ULDC UR4, c[0x0][0x548] ;  /* 0x0001520000047ab9 */ /* 0x000fe40000000800 */
[----:B------:R-:W-:-:S02]  /*0400*/  USHF.L.U32 UR11, UR10, 0x7, URZ ;  /* 0x000000070a0b7899 */ /* 0x000fc4000800063f */
[----:B------:R-:W-:-:S04]  /*0410*/  UIMAD UR4, UR5, UR4, URZ ;  /* 0x00000004050472a4 */ /* 0x000fc8000f8e023f */
[----:B------:R-:W-:-:S04]  /*0420*/  UISETP.GE.AND UP0, UPT, UR11, UR4, UPT ;  /* 0x000000040b00728c */ /* 0x000fc8000bf06270 */
[----:B------:R-:W-:-:S06]  /*0430*/  USEL UR14, UR14, 0xffffffff, !UP0 ;  /* 0xffffffff0e0e7887 */ /* 0x000fcc000c000000 */
.L_x_1562:
[----:B------:R-:W-:-:S13]  /*0440*/  ISETP.LE.AND P0, PT, RZ, UR14, PT ;  /* 0x0000000eff007c0c */ /* 0x000fda000bf03270 */
[----:B------:R-:W-:Y:S05]  /*0450*/  @!P0 EXIT ;  /* 0x000000000000894d */ /* 0x000fea0003800000 */
[----:B------:R-:W-:Y:S02]  /*0460*/  ULDC.64 UR8, c[0x0][0x370] ;  /* 0x0000dc0000087ab9 */ /* 0x000fe40000000a00 */
[----:B------:R-:W-:Y:S02]  /*0470*/  ULDC.64 UR4, c[0x0][0x360] ;  /* 0x0000d80000047ab9 */ /* 0x000fe40000000a00 */
[----:B------:R-:W-:Y:S02]  /*0480*/  UISETP.NE.U32.AND UP1, UPT, URZ, UR8, UPT ;  /* 0x000000083f00728c */ /* 0x000fe4000bf25070 */
        /* <DEDUP_REMOVED lines=21> */
[----:B------:R-:W2:Y:S04]  /*05e0*/  @P2 LDG.E R4, [R4.64] ;  /* 0x0000001004042981 */ /* 0x000ea8000c1e1900 */
[----:B------:R-:W3:Y:S04]  /*05f0*/  @P0 LDG.E R0, [R8.64] ;  /* 0x0000001008000981 */ /* 0x000ee8000c1e1900 */
[----:B------:R-:W4:Y:S01]  /*0600*/  @P1 LDG.E R3, [R6.64] ;  /* 0x0000001006031981 */ /* 0x000f22000c1e1900 */
        /* <DEDUP_REMOVED lines=12> */
[----:B------:R-:W-:Y:S05]  /*06d0*/  @!P1 BRA `(.L_x_1566) ;  /* 0x0000005000009947 */ /* 0x000fea0003800000 */
[----:B------:R1:W4:Y:S04]  /*06e0*/  LDG.E R0, [R6.64] ;  /* 0x0000001006007981 */ /* 0x000328000c1e1900 */
[----:B-1----:R-:W5:Y:S01]  /*06f0*/  LDG.E R6, [R6.64+0x4] ;  /* 0x0000041006067981 */ /* 0x002f62000c1e1900 */
[----:B---34-:R-:W1:Y:S08]  /*0700*/  R2UR UR13, R0 ;  /* 0x00000000000d73c2 */ /* 0x018e7000000e0000 */
[----:B-----5:R-:W1:Y:S02]  /*0710*/  R2UR UR4, R6 ;  /* 0x00000000060473c2 */ /* 0x020e6400000e0000 */
[----:B-1----:R-:W-:-:S06]  /*0720*/  UIADD3 UR13, -UR13, UR4, URZ ;  /* 0x000000040d0d7290 */ /* 0x002fcc000fffe13f */
.L_x_1566:
[----:B------:R-:W-:-:S04]  /*0730*/  ISETP.NE.U32.AND P0, PT, RZ, c[0x0][0x368], PT ;  /* 0x0000da00ff007a0c */ /* 0x000fc80003f05070 */
[----:B------:R-:W-:-:S13]  /*0740*/  ISETP.NE.AND.EX P0, PT, RZ, c[0x0][0x36c], PT, P0 ;  /* 0x0000db00ff007a0c */ /* 0x000fda0003f05300 */
[----:B------:R-:W-:Y:S05]  /*0750*/  @!P0 BRA `(.L_x_1567) ;  /* 0x0000007000008947 */ /* 0x000fea0003800000 */
[----:B------:R-:W-:Y:S02]  /*0760*/  ULDC.64 UR4, c[0x0][0x368] ;  /* 0x0000da0000047ab9 */ /* 0x000fe40000000a00 */
[----:B------:R-:W-:-:S06]  /*0770*/  UIMAD.WIDE UR4, UR14, UR15, UR4 ;  /* 0x0000000f0e0472a5 */ /* 0x000fcc000f8e0204 */
[----:B------:R-:W-:Y:S02]  /*0780*/  MOV R4, UR4 ;  /* 0x0000000400047c02 */ /* 0x000fe40008000f00 */
[----:B------:R-:W-:-:S05]  /*0790*/  MOV R5, UR5 ;  /* 0x0000000500057c02 */ /* 0x000fca0008000f00 */
[----:B------:R-:W4:Y:S02]  /*07a0*/  LDG.E R4, [R4.64] ;  /* 0x0000001004047981 */ /* 0x000f24000c1e1900 */
[----:B----4-:R1:W4:Y:S02]  /*07b0*/  R2UR UR7, R4 ;  /* 0x00000000040773c2 */ /* 0x01032400000e0000 */
[----:B-1--4-:R-:W-:Y:S05]  /*07c0*/  BRA `(.L_x_1568) ;  /* 0x000000c000007947 */ /* 0x012fea0003800000 */
.L_x_1567:
[----:B------:R-:W-:-:S04]  /*07d0*/  ISETP.NE.U32.AND P0, PT, RZ, c[0x0][0x350], PT ;  /* 0x0000d400ff007a0c */ /* 0x000fc80003f05070 */
[----:B------:R-:W-:-:S13]  /*07e0*/  ISETP.NE.AND.EX P0, PT, RZ, c[0x0][0x354], PT, P0 ;  /* 0x0000d500ff007a0c */ /* 0x000fda0003f05300 */
[----:B------:R-:W-:Y:S05]  /*07f0*/  @!P0 BRA `(.L_x_1568) ;  /* 0x0000009000008947 */ /* 0x000fea0003800000 */
[----:B------:R-:W-:Y:S02]  /*0800*/  ULDC.64 UR4, c[0x0][0x350] ;  /* 0x0000d40000047ab9 */ /* 0x000fe40000000a00 */
[----:B------:R-:W-:-:S06]  /*0810*/  UIMAD.WIDE UR4, UR14, UR15, UR4 ;  /* 0x0000000f0e0472a5 */ /* 0x000fcc000f8e0204 */
[----:B------:R-:W-:Y:S02]  /*0820*/  MOV R4, UR4 ;  /* 0x0000000400047c02 */ /* 0x000fe40008000f00 */
[----:B------:R-:W-:-:S05]  /*0830*/  MOV R5, UR5 ;  /* 0x0000000500057c02 */ /* 0x000fca0008000f00 */
[----:B------:R-:W4:Y:S04]  /*0840*/  LDG.E R3, [R4.64] ;  /* 0x0000001004037981 */ /* 0x000f28000c1e1900 */
[----:B------:R-:W5:Y:S01]  /*0850*/  LDG.E R0, [R4.64+0x4] ;  /* 0x0000041004007981 */ /* 0x000f62000c1e1900 */
[----:B----4-:R-:W1:Y:S08]  /*0860*/  R2UR UR4, R3 ;  /* 0x00000000030473c2 */ /* 0x010e7000000e0000 */
[----:B-----5:R-:W1:Y:S02]  /*0870*/  R2UR UR7, R0 ;  /* 0x00000000000773c2 */ /* 0x020e6400000e0000 */
[----:B-1----:R-:W-:-:S06]  /*0880*/  UIADD3 UR7, -UR4, UR7, URZ ;  /* 0x0000000704077290 */ /* 0x002fcc000fffe13f */
.L_x_1568:
[----:B------:R-:W-:Y:S01]  /*0890*/  ULDC UR4, c[0x0][0x2c4] ;  /* 0x0000b10000047ab9 */ /* 0x000fe20000000800 */
[----:B------:R-:W-:Y:S01]  /*08a0*/  PLOP3.LUT P2, PT, PT, PT, PT, 0x80, 0x0 ;  /* 0x000000000000781c */ /* 0x000fe20003f4f070 */
[----:B------:R-:W-:Y:S01]  /*08b0*/  UISETP.NE.AND UP1, UPT, UR4, 0x1, UPT ;  /* 0x000000010400788c */ /* 0x000fe2000bf25270 */
[----:B------:R-:W-:Y:S01]  /*08c0*/  CS2R R4, SRZ ;  /* 0x0000000000047805 */ /* 0x000fe2000001ff00 */
[----:B--2---:R-:W-:Y:S01]  /*08d0*/  UIADD3 UR7, -UR12, UR7, URZ ;  /* 0x000000070c077290 */ /* 0x004fe2000fffe13f */
[----:B------:R-:W-:Y:S01]  /*08e0*/  IMAD.MOV.U32 R130, RZ, RZ, RZ ;  /* 0x000000ffff827224 */ /* 0x000fe200078e00ff */
[----:B------:R-:W-:Y:S01]  /*08f0*/  ULDC.64 UR4, c[0x0][0x2c8] ;  /* 0x0000b20000047ab9 */ /* 0x000fe20000000a00 */
[----:B------:R-:W-:Y:S01]  /*0900*/  IMAD.MOV.U32 R128, RZ, RZ, RZ ;  /* 0x000000ffff807224 */ /* 0x000fe200078e00ff */
[----:B------:R-:W-:Y:S01]  /*0910*/  UIADD3 UR6, UR7, 0x5f, URZ ;  /* 0x0000005f07067890 */ /* 0x000fe2000fffe03f */
[----:B------:R-:W-:Y:S01]  /*0920*/  CS2R R126, SRZ ;  /* 0x00000000007e7805 */ /* 0x000fe2000001ff00 */
[----:B------:R-:W-:Y:S01]  /*0930*/  CS2R R124, SRZ ;  /* 0x00000000007c7805 */ /* 0x000fe2000001ff00 */
[----:B------:R-:W-:Y:S01]  /*0940*/  CS2R R122, SRZ ;  /* 0x00000000007a7805 */ /* 0x000fe2000001ff00 */
[----:B------:R-:W-:Y:S01]  /*0950*/  CS2R R120, SRZ ;  /* 0x0000000000787805 */ /* 0x000fe2000001ff00 */
[----:B------:R-:W-:Y:S01]  /*0960*/  @UP1 UIADD3 UR20, UR11, 0x7f, URZ ;  /* 0x0000007f0b141890 */ /* 0x000fe2000fffe03f */
[----:B------:R-:W-:Y:S01]  /*0970*/  CS2R R118, SRZ ;  /* 0x0000000000767805 */ /* 0x000fe2000001ff00 */
[----:B------:R-:W-:Y:S01]  /*0980*/  CS2R R116, SRZ ;  /* 0x0000000000747805 */ /* 0x000fe2000001ff00 */
[----:B------:R-:W-:Y:S01]  /*0990*/  CS2R R114, SRZ ;  /* 0x0000000000727805 */ /* 0x000fe2000001ff00 */
[----:B------:R-:W-:Y:S01]  /*09a0*/  UIMAD.WIDE.U32 UR20, UR20, UR4, URZ ;  /* 0x00000004141472a5 */ /* 0x000fe2000f8e003f */
[----:B------:R-:W-:Y:S01]  /*09b0*/  CS2R R112, SRZ ;  /* 0x0000000000707805 */ /* 0x000fe2000001ff00 */
[----:B------:R-:W-:Y:S01]  /*09c0*/  UIADD3 UR4, UR11, 0x7f, URZ ;  /* 0x0000007f0b047890 */ /* 0x000fe2000fffe03f */
[----:B------:R-:W-:Y:S01]  /*09d0*/  CS2R R110, SRZ ;  /* 0x00000000006e7805 */ /* 0x000fe2000001ff00 */
[----:B------:R-:W-:Y:S01]  /*09e0*/  @UP1 USHF.R.U32.HI UR4, URZ, UR5, UR21 ;  /* 0x000000053f041299 */ /* 0x000fe20008011615 */
[----:B------:R-:W-:Y:S01]  /*09f0*/  CS2R R108, SRZ ;  /* 0x00000000006c7805 */ /* 0x000fe2000001ff00 */
[----:B---3--:R-:W-:Y:S01]  /*0a00*/  UIADD3 UR5, UR7, 0x60, -UR13 ;  /* 0x0000006007057890 */ /* 0x008fe2000fffe80d */
[----:B------:R-:W-:Y:S01]  /*0a10*/  CS2R R106, SRZ ;  /* 0x00000000006a7805 */ /* 0x000fe2000001ff00 */
[----:B------:R-:W-:Y:S01]  /*0a20*/  UIMAD.WIDE UR20, UR6, 0x2aaaaaab, URZ ;  /* 0x2aaaaaab061478a5 */ /* 0x000fe2000f8e023f */
[----:B------:R-:W-:Y:S01]  /*0a30*/  CS2R R104, SRZ ;  /* 0x0000000000687805 */ /* 0x000fe2000001ff00 */
[----:B------:R-:W-:Y:S01]  /*0a40*/  UIADD3 UR4, UR5, UR4, URZ ;  /* 0x0000000405047290 */ /* 0x000fe2000fffe03f */
[----:B------:R-:W-:Y:S01]  /*0a50*/  CS2R R102, SRZ ;  /* 0x0000000000667805 */ /* 0x000fe2000001ff00 */
[----:B------:R-:W-:Y:S01]  /*0a60*/  CS2R R100, SRZ ;  /* 0x0000000000647805 */ /* 0x000fe2000001ff00 */
[----:B------:R-:W-:Y:S01]  /*0a70*/  CS2R R98, SRZ ;  /* 0x0000000000627805 */ /* 0x000fe2000001ff00 */
[----:B------:R-:W-:Y:S01]  /*0a80*/  UIMAD.WIDE UR4, UR4, 0x2aaaaaab, URZ ;  /* 0x2aaaaaab040478a5 */ /* 0x000fe2000f8e023f */
[----:B------:R-:W-:Y:S01]  /*0a90*/  CS2R R96, SRZ ;  /* 0x0000000000607805 */ /* 0x000fe2000001ff00 */
[----:B------:R-:W-:Y:S01]  /*0aa0*/  UMOV UR19, UR21 ;  /* 0x0000001500137c82 */ /* 0x000fe20008000000 */
[----:B------:R-:W-:Y:S01]  /*0ab0*/  CS2R R94, SRZ ;  /* 0x00000000005e7805 */ /* 0x000fe2000001ff00 */
[----:B------:R-:W-:Y:S01]  /*0ac0*/  USHF.R.U32.HI UR6, URZ, 0x1f, UR19 ;  /* 0x0000001f3f067899 */ /* 0x000fe20008011613 */
[----:B------:R-:W-:Y:S01]  /*0ad0*/  CS2R R92, SRZ ;  /* 0x00000000005c7805 */ /* 0x000fe2000001ff00 */
[----:B------:R-:W-:Y:S01]  /*0ae0*/  USHF.R.U32.HI UR4, URZ, 0x1f, UR5 ;  /* 0x0000001f3f047899 */ /* 0x000fe20008011605 */
[----:B------:R-:W-:Y:S01]  /*0af0*/  CS2R R90, SRZ ;  /* 0x00000000005a7805 */ /* 0x000fe2000001ff00 */
[----:B------:R-:W-:Y:S01]  /*0b00*/  ULEA.HI.SX32 UR6, UR19, UR6, 0x1c ;  /* 0x0000000613067291 */ /* 0x000fe2000f8fe23f */
[----:B------:R-:W-:Y:S01]  /*0b10*/  CS2R R88, SRZ ;  /* 0x0000000000587805 */ /* 0x000fe2000001ff00 */
[----:B------:R-:W-:Y:S01]  /*0b20*/  ULEA.HI.SX32 UR4, UR5, UR4, 0x1c ;  /* 0x0000000405047291 */ /* 0x000fe2000f8fe23f */
        /* <DEDUP_REMOVED lines=61> */
[----:B------:R-:W-:Y:S01]  /*0f00*/  LEA.HI R84, R7, R2, RZ, 0x3 ;  /* 0x0000000207547211 */ /* 0x000fe200078f18ff */
[----:B------:R-:W-:Y:S01]  /*0f10*/  UIMAD UR15, UR15, UR4, URZ ;  /* 0x000000040f0f72a4 */ /* 0x000fe2000f8e023f */
[----:B------:R-:W-:Y:S01]  /*0f20*/  PLOP3.LUT P1, PT, PT, PT, UP1, 0x80, 0x0 ;  /* 0x000000000000781c */ /* 0x000fe20003f2f018 */
[----:B------:R-:W-:Y:S01]  /*0f30*/  UIMAD.WIDE.U32 UR20, UR18, UR4, URZ ;  /* 0x00000004121472a5 */ /* 0x000fe2000f8e003f */
[----:B------:R-:W-:Y:S01]  /*0f40*/  LOP3.LUT R13, R84, 0xfffffff8, RZ, 0xc0, !PT ;  /* 0xfffffff8540d7812 */ /* 0x000fe200078ec0ff */
[----:B------:R-:W-:Y:S01]  /*0f50*/  UIMAD UR15, UR18, UR5, UR15 ;  /* 0x00000005120f72a4 */ /* 0x000fe2000f8e020f */
[----:B------:R-:W-:Y:S01]  /*0f60*/  SHF.R.S32.HI R84, RZ, 0x3, R84 ;  /* 0x00000003ff547819 */ /* 0x000fe20000011454 */
[----:B------:R-:W-:Y:S01]  /*0f70*/  USHF.R.S32.HI UR18, URZ, 0x1f, UR14 ;  /* 0x0000001f3f127899 */ /* 0x000fe2000801140e */
[----:B------:R-:W-:Y:S01]  /*0f80*/  PLOP3.LUT P0, PT, PT, PT, UP1, 0x80, 0x0 ;  /* 0x000000000000781c */ /* 0x000fe20003f0f018 */
[----:B------:R-:W-:Y:S01]  /*0f90*/  IMAD.IADD R13, R2, 0x1, -R13 ;  /* 0x00000001020d7824 */ /* 0x000fe200078e0a0d */
[----:B------:R-:W-:Y:S01]  /*0fa0*/  ULDC.64 UR4, c[0x0][0x1b8] ;  /* 0x00006e0000047ab9 */ /* 0x000fe20000000a00 */
[----:B------:R-:W-:Y:S01]  /*0fb0*/  IMAD.SHL.U32 R251, R84, 0x40, RZ ;  /* 0x0000004054fb7824 */ /* 0x000fe200078e00ff */
[----:B------:R-:W-:Y:S01]  /*0fc0*/  UIADD3 UR21, UR21, UR15, URZ ;  /* 0x0000000f15157290 */ /* 0x000fe2000fffe03f */
[C---:B------:R-:W-:Y:S01]  /*0fd0*/  IMAD R112, R13.reuse, 0x20, R84 ;  /* 0x000000200d707824 */ /* 0x040fe200078e0254 */
[----:B------:R-:W-:Y:S01]  /*0fe0*/  UIMAD UR15, UR8, UR4, URZ ;  /* 0x00000004080f72a4 */ /* 0x000fe2000f8e023f */
[----:B------:R-:W-:Y:S01]  /*0ff0*/  IMAD.SHL.U32 R211, R13, 0x8, RZ ;  /* 0x000000080dd37824 */ /* 0x000fe200078e00ff */
[----:B------:R-:W-:Y:S01]  /*1000*/  UIMAD.WIDE.U32 UR20, UR9, UR4, UR20 ;  /* 0x00000004091472a5 */ /* 0x000fe2000f8e0014 */
[----:B------:R-:W-:Y:S01]  /*1010*/  LOP3.LUT R251, R251, 0x1c0, RZ, 0xc0, !PT ;  /* 0x000001c0fbfb7812 */ /* 0x000fe200078ec0ff */
[----:B------:R-:W-:Y:S01]  /*1020*/  UIMAD UR15, UR9, UR5, UR15 ;  /* 0x00000005090f72a4 */ /* 0x000fe2000f8e020f */
[----:B------:R-:W-:Y:S01]  /*1030*/  IADD3 R0, R112, UR11, RZ ;  /* 0x0000000b70007c10 */ /* 0x000fe2000fffe0ff */
[----:B------:R-:W-:Y:S01]  /*1040*/  USEL UR18, UR18, URZ, !UP2 ;  /* 0x0000003f12127287 */ /* 0x000fe2000d000000 */
[----:B------:R3:W-:Y:S01]  /*1050*/  STL [R1+0x8], R112 ;  /* 0x0000087001007387 */ /* 0x0007e20000100800 */
[----:B------:R-:W-:Y:S01]  /*1060*/  ULDC.64 UR4, c[0x0][0x1c0] ;  /* 0x0000700000047ab9 */ /* 0x000fe20000000a00 */
[C---:B------:R-:W-:Y:S01]  /*1070*/  IADD3 R12, R211.reuse, 0x40, RZ ;  /* 0x00000040d30c7810 */ /* 0x040fe20007ffe0ff */
[----:B-1----:R-:W-:Y:S01]  /*1080*/  @P1 IMAD.HI.U32 R4, R0, c[0x0][0x2c8], RZ ;  /* 0x0000b20000041a27 */ /* 0x002fe200078e00ff */
[----:B------:R-:W-:Y:S01]  /*1090*/  USEL UR19, UR14, URZ, !UP2 ;  /* 0x0000003f0e137287 */ /* 0x000fe2000d000000 */
[----:B------:R3:W-:Y:S01]  /*10a0*/  STL [R1+0x1c], R211 ;  /* 0x00001cd301007387 */ /* 0x0007e20000100800 */
[----:B------:R-:W-:Y:S01]  /*10b0*/  UIMAD UR18, UR18, UR4, URZ ;  /* 0x00000004121272a4 */ /* 0x000fe2000f8e023f */
[----:B------:R-:W-:Y:S01]  /*10c0*/  IMAD.MOV.U32 R6, RZ, RZ, R0 ;  /* 0x000000ffff067224 */ /* 0x000fe200078e0000 */
[----:B------:R-:W-:Y:S01]  /*10d0*/  UIADD3 UR21, UR21, UR15, URZ ;  /* 0x0000000f15157290 */ /* 0x000fe2000fffe03f */
[----:B------:R-:W-:Y:S01]  /*10e0*/  @P0 SHF.R.U32.HI R6, RZ, c[0x0][0x2cc], R4 ;  /* 0x0000b300ff060a19 */ /* 0x000fe20000011604 */
[----:B------:R-:W-:Y:S01]  /*10f0*/  UIMAD UR5, UR19, UR5, UR18 ;  /* 0x00000005130572a4 */ /* 0x000fe2000f8e0212 */
[C---:B------:R-:W-:Y:S01]  /*1100*/  IADD3 R85, R211.reuse, 0x80, RZ ;  /* 0x00000080d3557810 */ /* 0x040fe20007ffe0ff */
[----:B------:R-:W-:Y:S01]  /*1110*/  UIMAD.WIDE.U32 UR20, UR19, UR4, UR20 ;  /* 0x00000004131472a5 */ /* 0x000fe2000f8e0014 */
[--C-:B------:R-:W-:Y:S01]  /*1120*/  SHF.R.S32.HI R5, RZ, 0x1f, R6.reuse ;  /* 0x0000001fff057819 */ /* 0x100fe20000011406 */
[----:B------:R-:W-:Y:S01]  /*1130*/  IMAD.MOV R4, RZ, RZ, -R6 ;  /* 0x000000ffff047224 */ /* 0x000fe200078e0a06 */
[----:B------:R-:W-:Y:S01]  /*1140*/  ULDC UR4, c[0x0][0x2c4] ;  /* 0x0000b10000047ab9 */ /* 0x000fe20000000800 */
[----:B------:R-:W-:Y:S01]  /*1150*/  ISETP.GE.AND P4, PT, R211, c[0x0][0x198], PT ;  /* 0x00006600d3007a0c */ /* 0x000fe20003f86270 */
[----:B------:R-:W-:Y:S01]  /*1160*/  UIADD3 UR5, UR21, UR5, URZ ;  /* 0x0000000515057290 */ /* 0x000fe2000fffe03f */
[----:B------:R-:W-:Y:S01]  /*1170*/  IMAD R4, R4, c[0x0][0x2c4], R0 ;  /* 0x0000b10004047a24 */ /* 0x000fe200078e0200 */
[----:B------:R-:W-:Y:S01]  /*1180*/  UIMAD UR4, UR13, UR4, URZ ;  /* 0x000000040d0472a4 */ /* 0x000fe2000f8e023f */
[----:B------:R-:W-:Y:S01]  /*1190*/  IMAD.U32 R9, RZ, RZ, UR21 ;  /* 0x00000015ff097e24 */ /* 0x000fe2000f8e00ff */
[----:B------:R-:W-:Y:S01]  /*11a0*/  ISETP.GE.AND P3, PT, R12, c[0x0][0x198], PT ;  /* 0x000066000c007a0c */ /* 0x000fe20003f66270 */
[----:B------:R-:W-:Y:S01]  /*11b0*/  IMAD.U32 R8, RZ, RZ, UR20 ;  /* 0x00000014ff087e24 */ /* 0x000fe2000f8e00ff */
[----:B------:R-:W-:Y:S01]  /*11c0*/  SHF.R.S32.HI R0, RZ, 0x1f, R4 ;  /* 0x0000001fff007819 */ /* 0x000fe20000011404 */
[----:B------:R-:W-:Y:S01]  /*11d0*/  IMAD.U32 R9, RZ, RZ, UR5 ;  /* 0x00000005ff097e24 */ /* 0x000fe2000f8e00ff */
[----:B------:R-:W-:Y:S01]  /*11e0*/  ISETP.GE.AND P6, PT, R85, c[0x0][0x198], PT ;  /* 0x0000660055007a0c */ /* 0x000fe20003fc6270 */
[----:B------:R-:W-:Y:S01]  /*11f0*/  IMAD R5, R5, c[0x0][0x1b0], RZ ;  /* 0x00006c0005057a24 */ /* 0x000fe200078e02ff */
[----:B------:R-:W-:Y:S01]  /*1200*/  BSSY B0, `(.L_x_1570) ;  /* 0x0000039000007945 */ /* 0x000fe20003800000 */
[----:B------:R-:W-:-:S04]  /*1210*/  IMAD.WIDE.U32 R8, R6, c[0x0][0x1b0], R8 ;  /* 0x00006c0006087a25 */ /* 0x000fc800078e0008 */
[----:B------:R-:W-:Y:S02]  /*1220*/  IMAD R5, R6, c[0x0][0x1b4], R5 ;  /* 0x00006d0006057a24 */ /* 0x000fe400078e0205 */
[----:B------:R-:W-:Y:S02]  /*1230*/  IMAD R0, R0, c[0x0][0x1a8], RZ ;  /* 0x00006a0000007a24 */ /* 0x000fe400078e02ff */
[----:B------:R-:W-:Y:S02]  /*1240*/  IMAD.IADD R11, R9, 0x1, R5 ;  /* 0x00000001090b7824 */ /* 0x000fe400078e0205 */
[----:B------:R-:W-:Y:S01]  /*1250*/  IMAD.MOV.U32 R10, RZ, RZ, R8 ;  /* 0x000000ffff0a7224 */ /* 0x000fe200078e0008 */
[----:B------:R-:W-:Y:S01]  /*1260*/  IADD3 R8, R84, UR11, RZ ;  /* 0x0000000b54087c10 */ /* 0x000fe2000fffe0ff */
[C---:B------:R-:W-:Y:S02]  /*1270*/  IMAD R9, R4.reuse, c[0x0][0x1ac], R0 ;  /* 0x00006b0004097a24 */ /* 0x040fe400078e0200 */
[----:B------:R-:W-:Y:S01]  /*1280*/  IMAD.WIDE.U32 R4, R4, c[0x0][0x1a8], R10 ;  /* 0x00006a0004047a25 */ /* 0x000fe200078e000a */
[----:B------:R-:W-:-:S02]  /*1290*/  LEA.HI R11, R7, R2, RZ, 0x4 ;  /* 0x00000002070b7211 */ /* 0x000fc400078f20ff */
[----:B------:R-:W-:Y:S01]  /*12a0*/  LEA.HI R10, R7, R2, RZ, 0x6 ;  /* 0x00000002070a7211 */ /* 0x000fe200078f30ff */
[----:B------:R-:W-:Y:S01]  /*12b0*/  IMAD.IADD R9, R5, 0x1, R9 ;  /* 0x0000000105097824 */ /* 0x000fe200078e0209 */
[----:B------:R-:W-:Y:S02]  /*12c0*/  LOP3.LUT R0, R11, 0xfffffff0, RZ, 0xc0, !PT ;  /* 0xfffffff00b007812 */ /* 0x000fe400078ec0ff */
[----:B------:R-:W-:Y:S01]  /*12d0*/  LEA R16, P0, R4, c[0x0][0x160], 0x1 ;  /* 0x0000580004107a11 */ /* 0x000fe200078008ff */
[----:B------:R-:W-:Y:S02]  /*12e0*/  IMAD.SHL.U32 R10, R10, 0x8, RZ ;  /* 0x000000080a0a7824 */ /* 0x000fe400078e00ff */
[----:B------:R-:W-:Y:S01]  /*12f0*/  IMAD.IADD R0, R2, 0x1, -R0 ;  /* 0x0000000102007824 */ /* 0x000fe200078e0a00 */
[----:B------:R-:W-:Y:S01]  /*1300*/  LEA.HI.X R9, R4, c[0x0][0x164], R9, 0x1, P0 ;  /* 0x0000590004097a11 */ /* 0x000fe200000f0c09 */
[----:B------:R-:W-:Y:S01]  /*1310*/  IMAD.MOV.U32 R4, RZ, RZ, 0x10 ;  /* 0x00000010ff047424 */ /* 0x000fe200078e00ff */
[----:B------:R-:W-:Y:S01]  /*1320*/  ISETP.GE.AND P0, PT, R8, UR4, PT ;  /* 0x0000000408007c0c */ /* 0x000fe2000bf06270 */
[----:B------:R3:W1:Y:S01]  /*1330*/  SHFL.IDX PT, R18, R16, RZ, 0x181f ;  /* 0x00181fff10127589 */ /* 0x00066200000e0000 */
[----:B------:R-:W-:-:S03]  /*1340*/  SHF.R.S32.HI R6, RZ, 0x1f, R0 ;  /* 0x0000001fff067819 */ /* 0x000fc60000011400 */
[----:B------:R3:W4:Y:S01]  /*1350*/  SHFL.IDX PT, R19, R9, RZ, 0x181f ;  /* 0x00181fff09137589 */ /* 0x00072200000e0000 */
[----:B------:R-:W-:-:S04]  /*1360*/  LEA.HI R6, R6, R0, RZ, 0x3 ;  /* 0x0000000006067211 */ /* 0x000fc800078f18ff */
[----:B------:R-:W-:-:S05]  /*1370*/  LOP3.LUT R5, R6, 0xfffffff8, RZ, 0xc0, !PT ;  /* 0xfffffff806057812 */ /* 0x000fca00078ec0ff */
[----:B------:R-:W-:Y:S01]  /*1380*/  IMAD.IADD R5, R0, 0x1, -R5 ;  /* 0x0000000100057824 */ /* 0x000fe200078e0a05 */
[----:B------:R-:W-:-:S04]  /*1390*/  IADD3 R0, R211, 0xc0, RZ ;  /* 0x000000c0d3007810 */ /* 0x000fc80007ffe0ff */
[----:B------:R-:W-:Y:S01]  /*13a0*/  ISETP.GE.AND P5, PT, R0, c[0x0][0x198], PT ;  /* 0x0000660000007a0c */ /* 0x000fe20003fa6270 */
[----:B--2---:R2:W5:Y:S03]  /*13b0*/  @P2 R2UR UR19, R3 ;  /* 0x00000000031323c2 */ /* 0x00456600000e0000 */
[----:B------:R-:W-:Y:S01]  /*13c0*/  R2P PR, R5, 0x6 ;  /* 0x0000000605007804 */ /* 0x000fe20000000000 */
[----:B-----5:R-:W-:-:S04]  /*13d0*/  @!UP0 UMOV UR19, UR14 ;  /* 0x0000000e00138c82 */ /* 0x020fc80008000000 */
[----:B------:R-:W-:Y:S02]  /*13e0*/  SEL R4, R4, 0xfffffff0, !P1 ;  /* 0xfffffff004047807 */ /* 0x000fe40004800000 */
[----:B--2---:R-:W-:Y:S02]  /*13f0*/  SHF.R.U32.HI R3, RZ, 0x3, R251 ;  /* 0x00000003ff037819 */ /* 0x004fe400000116fb */
[----:B------:R-:W-:-:S04]  /*1400*/  LOP3.LUT R251, R251, 0x38, R211, 0xf8, !PT ;  /* 0x00000038fbfb7812 */ /* 0x000fc800078ef8d3 */
[----:B------:R-:W-:Y:S01]  /*1410*/  LOP3.LUT R251, R251, R3, RZ, 0x3c, !PT ;  /* 0x00000003fbfb7212 */ /* 0x000fe200078e3cff */
[----:B------:R-:W-:-:S03]  /*1420*/  IMAD.MOV.U32 R3, RZ, RZ, 0x20 ;  /* 0x00000020ff037424 */ /* 0x000fc600078e00ff */
[----:B------:R-:W-:Y:S02]  /*1430*/  LOP3.LUT R251, R251, 0xfffffe00, R10, 0xf8, !PT ;  /* 0xfffffe00fbfb7812 */ /* 0x000fe400078ef80a */
        /* <DEDUP_REMOVED lines=21> */
.L_x_1571:
[----:B-1-34-:R-:W-:Y:S05]  /*1590*/  BSYNC B0 ;  /* 0x0000000000007941 */ /* 0x01afea0003800000 */
.L_x_1570:
        /* <DEDUP_REMOVED lines=25> */
.L_x_1573:
[----:B------:R-:W-:Y:S05]  /*1730*/  BSYNC B0 ;  /* 0x0000000000007941 */ /* 0x000fea0003800000 */
.L_x_1572:
        /* <DEDUP_REMOVED lines=25> */
.L_x_1575:
[----:B------:R-:W-:Y:S05]  /*18d0*/  BSYNC B0 ;  /* 0x0000000000007941 */ /* 0x000fea0003800000 */
.L_x_1574:
[----:B------:R-:W-:Y:S01]  /*18e0*/  IMAD.MOV.U32 R252, RZ, RZ, c[0x0][0x2b8] ;  /* 0x0000ae00fffc7624 */ /* 0x000fe200078e00ff */
[----:B------:R-:W-:Y:S01]  /*18f0*/  UMOV UR15, 0x60 ;  /* 0x00000060000f7882 */ /* 0x000fe20000000000 */
[----:B-12---:R-:W-:Y:S01]  /*1900*/  SHFL.IDX PT, R16, R16, 0x3, 0x181f ;  /* 0x00781f0010107f89 */ /* 0x006fe200000e0000 */
[----:B------:R-:W-:Y:S01]  /*1910*/  UIMAD UR15, UR6, UR15, -0x60 ;  /* 0xffffffa0060f74a4 */ /* 0x000fe2000f8e020f */
[----:B---3--:R-:W-:Y:S01]  /*1920*/  SHF.R.S32.HI R15, RZ, 0x1f, R12 ;  /* 0x0000001fff0f7819 */ /* 0x008fe2000001140c */
[----:B------:R-:W-:Y:S01]  /*1930*/  IMAD.SHL.U32 R251, R251, 0x2, RZ ;  /* 0x00000002fbfb7824 */ /* 0x000fe200078e00ff */
[----:B------:R-:W-:Y:S01]  /*1940*/  ISETP.NE.AND P2, PT, R252, 0x1, PT ;  /* 0x00000001fc00780c */ /* 0x000fe20003f45270 */
[----:B------:R1:W2:Y:S01]  /*1950*/  SHFL.IDX PT, R17, R9, 0x3, 0x181f ;  /* 0x00781f0009117f89 */ /* 0x0002a200000e0000 */
[----:B------:R-:W-:Y:S01]  /*1960*/  LEA.HI R15, R15, R12, RZ, 0x3 ;  /* 0x0000000c0f0f7211 */ /* 0x000fe200078f18ff */
[----:B------:R-:W-:Y:S01]  /*1970*/  USHF.R.S32.HI UR18, URZ, 0x1f, UR19 ;  /* 0x0000001f3f127899 */ /* 0x000fe20008011413 */
[----:B------:R-:W-:Y:S01]  /*1980*/  IADD3 R10, R112, UR15, RZ ;  /* 0x0000000f700a7c10 */ /* 0x000fe2000fffe0ff */
[----:B------:R-:W-:Y:S01]  /*1990*/  IMAD.MOV.U32 R23, RZ, RZ, RZ ;  /* 0x000000ffff177224 */ /* 0x000fe200078e00ff */
[----:B------:R-:W-:-:S02]  /*19a0*/  LOP3.LUT R209, R15, 0xfffffff8, RZ, 0xc0, !PT ;  /* 0xfffffff80fd17812 */ /* 0x000fc400078ec0ff */
[----:B------:R-:W-:Y:S01]  /*19b0*/  ISETP.GE.AND P1, PT, R10, UR7, PT ;  /* 0x000000070a007c0c */ /* 0x000fe2000bf26270 */
[----:B------:R-:W-:Y:S02]  /*19c0*/  IMAD.SHL.U32 R249, R13, 0x40, RZ ;  /* 0x000000400df97824 */ /* 0x000fe400078e00ff */
[----:B------:R-:W-:Y:S01]  /*19d0*/  STL [R1+0x18], R209 ;  /* 0x000018d101007387 */ /* 0x000fe20000100800 */
[----:B------:R-:W-:Y:S02]  /*19e0*/  ISETP.GT.OR P1, PT, R112, 0x5f, P1 ;  /* 0x0000005f7000780c */ /* 0x000fe40000f24670 */
[----:B-1----:R-:W-:Y:S02]  /*19f0*/  IADD3 R9, R8, 0x60, RZ ;  /* 0x0000006008097810 */ /* 0x002fe40007ffe0ff */
[----:B------:R-:W-:Y:S02]  /*1a00*/  IADD3 R8, R10, UR12, RZ ;  /* 0x0000000c0a087c10 */ /* 0x000fe4000fffe0ff */
[----:B------:R-:W-:Y:S01]  /*1a10*/  ISETP.GE.AND P0, PT, R9, UR4, PT ;  /* 0x0000000409007c0c */ /* 0x000fe2000bf06270 */
[----:B------:R-:W-:Y:S01]  /*1a20*/  ULDC.64 UR4, c[0x0][0x2b0] ;  /* 0x0000ac0000047ab9 */ /* 0x000fe20000000a00 */
[----:B------:R-:W-:Y:S01]  /*1a30*/  SHF.R.S32.HI R10, RZ, 0x1f, R0 ;  /* 0x0000001fff0a7819 */ /* 0x000fe20000011400 */
[----:B------:R-:W-:Y:S01]  /*1a40*/  @P2 IMAD.HI.U32 R14, R8, c[0x0][0x2bc], RZ ;  /* 0x0000af00080e2a27 */ /* 0x000fe200078e00ff */
[----:B------:R-:W-:-:S02]  /*1a50*/  UIMAD UR18, UR18, UR4, URZ ;  /* 0x00000004121272a4 */ /* 0x000fc4000f8e023f */
[----:B------:R-:W-:Y:S01]  /*1a60*/  LEA.HI R10, R10, R0, RZ, 0x3 ;  /* 0x000000000a0a7211 */ /* 0x000fe200078f18ff */
[----:B------:R-:W-:Y:S01]  /*1a70*/  IMAD.MOV.U32 R9, RZ, RZ, R8 ;  /* 0x000000ffff097224 */ /* 0x000fe200078e0008 */
[----:B------:R-:W-:Y:S01]  /*1a80*/  @P2 SHF.R.U32.HI R9, RZ, c[0x0][0x2c0], R14 ;  /* 0x0000b000ff092a19 */ /* 0x000fe2000001160e */
[----:B------:R-:W-:Y:S01]  /*1a90*/  UIMAD.WIDE.U32 UR20, UR19, UR4, URZ ;  /* 0x00000004131472a5 */ /* 0x000fe2000f8e003f */
[----:B------:R-:W-:Y:S01]  /*1aa0*/  SHF.R.S32.HI R14, RZ, 0x1f, R85 ;  /* 0x0000001fff0e7819 */ /* 0x000fe20000011455 */
[----:B------:R-:W-:Y:S01]  /*1ab0*/  UIMAD UR18, UR19, UR5, UR18 ;  /* 0x00000005131272a4 */ /* 0x000fe2000f8e0212 */
[----:B------:R-:W-:Y:S01]  /*1ac0*/  LOP3.LUT R111, R10, 0xfffffff8, RZ, 0xc0, !PT ;  /* 0xfffffff80a6f7812 */ /* 0x000fe200078ec0ff */
[--C-:B--2---:R-:W-:Y:S01]  /*1ad0*/  @!P0 IMAD.WIDE R20, R211, 0x2, R16.reuse ;  /* 0x00000002d3148825 */ /* 0x104fe200078e0210 */
[----:B------:R-:W-:Y:S01]  /*1ae0*/  LEA.HI R14, R14, R85, RZ, 0x3 ;  /* 0x000000550e0e7211 */ /* 0x000fe200078f18ff */
[----:B------:R-:W-:Y:S01]  /*1af0*/  UIADD3 UR18, UR21, UR18, URZ ;  /* 0x0000001215127290 */ /* 0x000fe2000fffe03f */
[----:B------:R-:W-:Y:S01]  /*1b00*/  @!P1 IADD3 R15, P2, R9, UR20, RZ ;  /* 0x00000014090f9c10 */ /* 0x000fe2000ff5e0ff */
[----:B----4-:R-:W-:Y:S01]  /*1b10*/  @!P0 IMAD.WIDE R18, R209, 0x2, R16 ;  /* 0x00000002d1128825 */ /* 0x010fe200078e0210 */
[----:B------:R-:W-:Y:S01]  /*1b20*/  LOP3.LUT R207, R14, 0xfffffff8, RZ, 0xc0, !PT ;  /* 0xfffffff80ecf7812 */ /* 0x000fe200078ec0ff */
[----:B------:R-:W-:Y:S01]  /*1b30*/  @!PT LDS RZ, [RZ] ;  /* 0x00000000fffff984 */ /* 0x000fe20000000800 */
[----:B------:R1:W-:Y:S01]  /*1b40*/  @!P0 LDGSTS.E.BYPASS.LTC128B.128 [R251+0x1b100], [R20.64], !P4 ;  /* 0x1b10000014fb8fae */ /* 0x0003e2000e101d50 */
[----:B------:R-:W-:Y:S01]  /*1b50*/  LOP3.LUT R249, R249, 0x1c0, RZ, 0xc0, !PT ;  /* 0x000001c0f9f97812 */ /* 0x000fe200078ec0ff */
[----:B------:R-:W-:Y:S01]  /*1b60*/  ULDC.64 UR4, c[0x0][0x1e8] ;  /* 0x00007a0000047ab9 */ /* 0x000fe20000000a00 */
[----:B------:R-:W-:Y:S01]  /*1b70*/  @!P1 LEA.HI.X.SX32 R10, R9, UR18, 0x1, P2 ;  /* 0x00000012090a9c11 */ /* 0x000fe200090f0eff */
[----:B------:R2:W-:Y:S01]  /*1b80*/  @!P0 LDGSTS.E.BYPASS.LTC128B.128 [R251+0x1f100], [R18.64], !P3 ;  /* 0x1f10000012fb8fae */ /* 0x0005e2000d901d50 */
[----:B------:R-:W-:-:S03]  /*1b90*/  @!P1 LEA R14, P2, R15, c[0x0][0x2a0], 0x2 ;  /* 0x0000a8000f0e9a11 */ /* 0x000fc600078410ff */
[----:B------:R-:W-:Y:S01]  /*1ba0*/  STL [R1+0x14], R207 ;  /* 0x000014cf01007387 */ /* 0x000fe20000100800 */
[----:B------:R-:W-:Y:S01]  /*1bb0*/  @!P1 LEA.HI.X R15, R15, c[0x0][0x2a4], R10, 0x2, P2 ;  /* 0x0000a9000f0f9a11 */ /* 0x000fe200010f140a */
[--C-:B--2---:R-:W-:Y:S01]  /*1bc0*/  @!P0 IMAD.WIDE R18, R207, 0x2, R16.reuse ;  /* 0x00000002cf128825 */ /* 0x104fe200078e0210 */
[----:B------:R-:W-:Y:S01]  /*1bd0*/  UIMAD UR19, UR8, UR4, URZ ;  /* 0x00000004081372a4 */ /* 0x000fe2000f8e023f */
[----:B------:R-:W-:Y:S01]  /*1be0*/  ISETP.GE.AND P4, PT, R85, c[0x0][0x1d4], PT ;  /* 0x0000750055007a0c */ /* 0x000fe20003f86270 */
[----:B------:R-:W-:Y:S01]  /*1bf0*/  UIMAD.WIDE.U32 UR22, UR9, UR4, URZ ;  /* 0x00000004091672a5 */ /* 0x000fe2000f8e003f */
[----:B------:R-:W-:Y:S01]  /*1c00*/  @!P0 IMAD.WIDE R16, R111, 0x2, R16 ;  /* 0x000000026f108825 */ /* 0x000fe200078e0210 */
[----:B------:R2:W-:Y:S04]  /*1c10*/  @!P0 LDGSTS.E.BYPASS.LTC128B.128 [R251+0x23100], [R18.64], !P6 ;  /* 0x2310000012fb8fae */ /* 0x0005e8000f101d50 */
[----:B------:R3:W-:Y:S04]  /*1c20*/  @!P0 LDGSTS.E.BYPASS.LTC128B.128 [R251+0x27100], [R16.64], !P5 ;  /* 0x2710000010fb8fae */ /* 0x0007e8000e901d50 */
[----:B------:R-:W0:Y:S04]  /*1c30*/  LDGDEPBAR ;  /* 0x00000000000079af */ /* 0x000e280000000000 */
[----:B------:R-:W-:Y:S01]  /*1c40*/  BAR.SYNC.DEFER_BLOCKING 0x0 ;  /* 0x0000000000007b1d */ /* 0x000fe20000010000 */
[----:B------:R-:W-:-:S04]  /*1c50*/  IMAD.MOV R9, RZ, RZ, -R9 ;  /* 0x000000ffff097224 */ /* 0x000fc800078e0a09 */
[----:B------:R-:W-:Y:S01]  /*1c60*/  IMAD R24, R9, c[0x0][0x2b8], R8 ;  /* 0x0000ae0009187a24 */ /* 0x000fe200078e0208 */
[----:B------:R-:W-:Y:S01]  /*1c70*/  STL [R1+0x10], R111 ;  /* 0x0000106f01007387 */ /* 0x000fe20000100800 */
[----:B------:R-:W-:-:S03]  /*1c80*/  IMAD.SHL.U32 R8, R84, 0x8, RZ ;  /* 0x0000000854087824 */ /* 0x000fc600078e00ff */
[----:B------:R-:W-:Y:S02]  /*1c90*/  SHF.R.S32.HI R10, RZ, 0x1f, R24 ;  /* 0x0000001fff0a7819 */ /* 0x000fe40000011418 */
[----:B------:R-:W-:-:S03]  /*1ca0*/  LOP3.LUT R8, R249, 0x8, R8, 0xf8, !PT ;  /* 0x00000008f9087812 */ /* 0x000fc600078ef808 */
[----:B------:R-:W-:Y:S01]  /*1cb0*/  IMAD R9, R10, c[0x0][0x1e0], RZ ;  /* 0x000078000a097a24 */ /* 0x000fe200078e02ff */
[----:B------:R-:W-:Y:S01]  /*1cc0*/  SHF.R.U32.HI R249, RZ, 0x3, R249 ;  /* 0x00000003fff97819 */ /* 0x000fe200000116f9 */
[----:B---3--:R-:W-:-:S03]  /*1cd0*/  IMAD.WIDE.U32 R16, R24, c[0x0][0x1e0], RZ ;  /* 0x0000780018107a25 */ /* 0x008fc600078e00ff */
[----:B------:R-:W-:Y:S01]  /*1ce0*/  LOP3.LUT R249, R8, R249, RZ, 0x3c, !PT ;  /* 0x000000f908f97212 */ /* 0x000fe200078e3cff */
[----:B------:R-:W-:Y:S01]  /*1cf0*/  IMAD R9, R24, c[0x0][0x1e4], R9 ;  /* 0x0000790018097a24 */ /* 0x000fe200078e0209 */
[----:B------:R3:W4:Y:S01]  /*1d00*/  @!P1 LDG.E R23, [R14.64] ;  /* 0x000000100e179981 */ /* 0x000722000c1e1900 */
[----:B------:R-:W-:Y:S01]  /*1d10*/  UIMAD UR19, UR9, UR5, UR19 ;  /* 0x00000005091372a4 */ /* 0x000fe2000f8e0213 */
[----:B------:R-:W-:Y:S01]  /*1d20*/  IMAD R10, R10, c[0x0][0x208], RZ ;  /* 0x000082000a0a7a24 */ /* 0x000fe200078e02ff */
[----:B------:R-:W-:Y:S01]  /*1d30*/  LOP3.LUT P1, RZ, R13, 0x2, RZ, 0xc0, !PT ;  /* 0x000000020dff7812 */ /* 0x000fe2000782c0ff */
[----:B------:R-:W-:Y:S01]  /*1d40*/  IMAD.IADD R17, R17, 0x1, R9 ;  /* 0x0000000111117824 */ /* 0x000fe200078e0209 */
[----:B------:R-:W-:Y:S01]  /*1d50*/  UIADD3 UR19, UR23, UR19, URZ ;  /* 0x0000001317137290 */ /* 0x000fe2000fffe03f */
[C---:B--2---:R-:W-:Y:S01]  /*1d60*/  IMAD.WIDE.U32 R18, R24.reuse, c[0x0][0x208], RZ ;  /* 0x0000820018127a25 */ /* 0x044fe200078e00ff */
[----:B------:R-:W-:Y:S01]  /*1d70*/  ULDC.64 UR4, c[0x0][0x210] ;  /* 0x0000840000047ab9 */ /* 0x000fe20000000a00 */
[----:B------:R-:W-:Y:S01]  /*1d80*/  ISETP.GE.AND P2, PT, R211, c[0x0][0x1d4], PT ;  /* 0x00007500d3007a0c */ /* 0x000fe20003f46270 */
[----:B------:R-:W-:Y:S01]  /*1d90*/  UIMAD UR8, UR8, UR4, URZ ;  /* 0x00000004080872a4 */ /* 0x000fe2000f8e023f */
[----:B------:R-:W-:Y:S01]  /*1da0*/  IMAD R10, R24, c[0x0][0x20c], R10 ;  /* 0x00008300180a7a24 */ /* 0x000fe200078e020a */
[----:B------:R-:W-:Y:S01]  /*1db0*/  UIMAD.WIDE.U32 UR24, UR9, UR4, URZ ;  /* 0x00000004091872a5 */ /* 0x000fe2000f8e003f */
[----:B------:R-:W-:Y:S01]  /*1dc0*/  ISETP.GE.AND P5, PT, R12, c[0x0][0x1d4], PT ;  /* 0x000075000c007a0c */ /* 0x000fe20003fa6270 */
[----:B------:R-:W-:Y:S01]  /*1dd0*/  UIMAD UR8, UR9, UR5, UR8 ;  /* 0x00000005090872a4 */ /* 0x000fe2000f8e0208 */
[----:B------:R-:W-:Y:S01]  /*1de0*/  IMAD.IADD R19, R19, 0x1, R10 ;  /* 0x0000000113137824 */ /* 0x000fe200078e020a */
[----:B------:R-:W-:Y:S01]  /*1df0*/  UIADD3 UR4, UR6, -0x1, URZ ;  /* 0xffffffff06047890 */ /* 0x000fe2000fffe03f */
[----:B------:R-:W-:Y:S01]  /*1e00*/  ISETP.GE.AND P6, PT, R0, c[0x0][0x1d4], PT ;  /* 0x0000750000007a0c */ /* 0x000fe20003fc6270 */
[----:B------:R-:W-:Y:S01]  /*1e10*/  UIADD3 UR8, UR25, UR8, URZ ;  /* 0x0000000819087290 */ /* 0x000fe2000fffe03f */
[----:B-1----:R-:W-:Y:S01]  /*1e20*/  IMAD.U32 R20, RZ, RZ, UR9 ;  /* 0x00000009ff147e24 */ /* 0x002fe2000f8e00ff */
[----:B------:R-:W-:Y:S01]  /*1e30*/  UIMAD UR4, UR4, -0x60, UR7 ;  /* 0xffffffa0040478a4 */ /* 0x000fe2000f8e0207 */
[----:B------:R-:W-:Y:S01]  /*1e40*/  IMAD.SHL.U32 R5, R5, 0x40, RZ ;  /* 0x0000004005057824 */ /* 0x000fe200078e00ff */
[----:B------:R-:W-:Y:S01]  /*1e50*/  LEA.HI R109, R7, R2, RZ, 0x5 ;  /* 0x00000002076d7211 */ /* 0x000fe200078f28ff */
[----:B------:R-:W-:Y:S01]  /*1e60*/  IMAD.SHL.U32 R6, R6, 0x40, RZ ;  /* 0x0000004006067824 */ /* 0x000fe200078e00ff */
[----:B------:R-:W-:Y:S01]  /*1e70*/  SHF.R.S32.HI R210, RZ, 0x1f, R209 ;  /* 0x0000001fffd27819 */ /* 0x000fe200000114d1 */
[----:B------:R-:W-:Y:S01]  /*1e80*/  UISETP.GE.AND UP0, UPT, UR6, 0x2, UPT ;  /* 0x000000020600788c */ /* 0x000fe2000bf06270 */
[----:B---3--:R-:W-:-:S02]  /*1e90*/  SHF.R.S32.HI R14, RZ, 0x4, R11 ;  /* 0x00000004ff0e7819 */ /* 0x008fc4000001140b */
[----:B------:R-:W-:Y:S02]  /*1ea0*/  IADD3 R84, -R84, UR4, RZ ;  /* 0x0000000454547c10 */ /* 0x000fe4000fffe1ff */
[----:B------:R-:W-:Y:S02]  /*1eb0*/  LEA.HI R11, R11, R14, RZ, 0x1 ;  /* 0x0000000e0b0b7211 */ /* 0x000fe400078f08ff */
[----:B------:R-:W-:Y:S02]  /*1ec0*/  LOP3.LUT R5, R5, 0x1c0, RZ, 0xc0, !PT ;  /* 0x000001c005057812 */ /* 0x000fe400078ec0ff */
[----:B------:R-:W-:Y:S02]  /*1ed0*/  LOP3.LUT R11, R11, 0xfffffffe, RZ, 0xc0, !PT ;  /* 0xfffffffe0b0b7812 */ /* 0x000fe400078ec0ff */
[----:B------:R-:W-:Y:S02]  /*1ee0*/  LOP3.LUT R6, R6, 0xfffffe00, RZ, 0xc0, !PT ;  /* 0xfffffe0006067812 */ /* 0x000fe400078ec0ff */
[----:B------:R-:W-:Y:S01]  /*1ef0*/  SHF.R.S32.HI R108, RZ, 0x5, R109 ;  /* 0x00000005ff6c7819 */ /* 0x000fe2000001146d */
[----:B------:R-:W-:Y:S01]  /*1f00*/  IMAD.IADD R11, R14, 0x1, -R11 ;  /* 0x000000010e0b7824 */ /* 0x000fe200078e0a0b */
[----:B------:R-:W-:-:S02]  /*1f10*/  SHF.R.S32.HI R208, RZ, 0x1f, R207 ;  /* 0x0000001fffd07819 */ /* 0x000fc400000114cf */
[----:B------:R-:W-:Y:S01]  /*1f20*/  SEL R110, RZ, 0x10, P6 ;  /* 0x00000010ff6e7807 */ /* 0x000fe20003000000 */
[C---:B------:R-:W-:Y:S02]  /*1f30*/  IMAD R249, R11.reuse, 0x200, R249 ;  /* 0x000002000bf97824 */ /* 0x040fe400078e02f9 */
[----:B------:R-:W-:Y:S02]  /*1f40*/  IMAD.SHL.U32 R11, R11, 0x8, RZ ;  /* 0x000000080b0b7824 */ /* 0x000fe400078e00ff */
[----:B------:R-:W-:Y:S02]  /*1f50*/  IMAD.SHL.U32 R249, R249, 0x2, RZ ;  /* 0x00000002f9f97824 */ /* 0x000fe400078e00ff */
[----:B------:R-:W-:Y:S01]  /*1f60*/  IMAD R250, R108, 0x400, R6 ;  /* 0x000004006cfa7824 */ /* 0x000fe200078e0206 */
[----:B------:R-:W-:Y:S02]  /*1f70*/  LOP3.LUT R11, R5, 0x8, R11, 0xf8, !PT ;  /* 0x00000008050b7812 */ /* 0x000fe400078ef80b */
[----:B------:R-:W-:-:S02]  /*1f80*/  IADD3 R248, R249, 0xc120, RZ ;  /* 0x0000c120f9f87810 */ /* 0x000fc40007ffe0ff */
[----:B------:R-:W-:-:S04]  /*1f90*/  SHF.R.U32.HI R5, RZ, 0x3, R5 ;  /* 0x00000003ff057819 */ /* 0x000fc80000011605 */
[----:B------:R-:W-:-:S05]  /*1fa0*/  LOP3.LUT R5, R11, R5, RZ, 0x3c, !PT ;  /* 0x000000050b057212 */ /* 0x000fca00078e3cff */
[----:B------:R-:W-:-:S04]  /*1fb0*/  IMAD.IADD R250, R5, 0x1, R250 ;  /* 0x0000000105fa7824 */ /* 0x000fc800078e02fa */
[----:B------:R-:W-:-:S04]  /*1fc0*/  IMAD.SHL.U32 R250, R250, 0x2, RZ ;  /* 0x00000002fafa7824 */ /* 0x000fc800078e00ff */
[--C-:B------:R-:W-:Y:S02]  /*1fd0*/  IMAD R246, R4, 0x2, R250.reuse ;  /* 0x0000000204f67824 */ /* 0x100fe400078e02fa */
[C---:B------:R-:W-:Y:S02]  /*1fe0*/  IMAD R245, R3.reuse, 0x2, R250 ;  /* 0x0000000203f57824 */ /* 0x040fe400078e02fa */
[----:B------:R-:W-:Y:S01]  /*1ff0*/  IMAD R243, R3, 0x2, R246 ;  /* 0x0000000203f37824 */ /* 0x000fe200078e02f6 */
[----:B----4-:R-:W-:Y:S01]  /*2000*/  SHF.R.S32.HI R8, RZ, 0x1f, R23 ;  /* 0x0000001fff087819 */ /* 0x010fe20000011417 */
[C---:B------:R-:W-:Y:S01]  /*2010*/  IMAD.WIDE.U32 R16, R23.reuse, c[0x0][0x1f0], R16 ;  /* 0x00007c0017107a25 */ /* 0x040fe200078e0010 */
[----:B------:R-:W-:Y:S03]  /*2020*/  STL [R1], R23 ;  /* 0x0000001701007387 */ /* 0x000fe60000100800 */
[----:B------:R-:W-:Y:S01]  /*2030*/  IMAD R14, R8, c[0x0][0x1f0], RZ ;  /* 0x00007c00080e7a24 */ /* 0x000fe200078e02ff */
[----:B------:R-:W-:Y:S01]  /*2040*/  IADD3 R9, P0, R16, UR22, RZ ;  /* 0x0000001610097c10 */ /* 0x000fe2000ff1e0ff */
[----:B------:R-:W-:Y:S01]  /*2050*/  IMAD R8, R8, c[0x0][0x218], RZ ;  /* 0x0000860008087a24 */ /* 0x000fe200078e02ff */
[----:B------:R-:W-:Y:S01]  /*2060*/  STL [R1+0x4], R24 ;  /* 0x0000041801007387 */ /* 0x000fe20000100800 */
[----:B------:R-:W-:-:S02]  /*2070*/  IMAD R14, R23, c[0x0][0x1f4], R14 ;  /* 0x00007d00170e7a24 */ /* 0x000fc400078e020e */
[----:B------:R-:W-:Y:S01]  /*2080*/  IMAD.WIDE.U32 R18, R23, c[0x0][0x218], R18 ;  /* 0x0000860017127a25 */ /* 0x000fe200078e0012 */
[----:B------:R-:W-:Y:S02]  /*2090*/  STL [R1+0x28], R210 ;  /* 0x000028d201007387 */ /* 0x000fe40000100800 */
[----:B------:R-:W-:Y:S01]  /*20a0*/  IADD3.X R14, R17, UR19, R14, P0, !PT ;  /* 0x00000013110e7c10 */ /* 0x000fe200087fe40e */
[----:B------:R-:W-:Y:S01]  /*20b0*/  IMAD R8, R23, c[0x0][0x21c], R8 ;  /* 0x0000870017087a24 */ /* 0x000fe200078e0208 */
[----:B------:R-:W-:-:S04]  /*20c0*/  LEA R22, P0, R9, c[0x0][0x1c8], 0x1 ;  /* 0x0000720009167a11 */ /* 0x000fc800078008ff */
[----:B------:R-:W-:Y:S01]  /*20d0*/  LEA.HI.X R14, R9, c[0x0][0x1cc], R14, 0x1, P0 ;  /* 0x00007300090e7a11 */ /* 0x000fe200000f0c0e */
[----:B------:R-:W-:Y:S01]  /*20e0*/  SHFL.IDX PT, R16, R22, RZ, 0x181f ;  /* 0x00181fff16107589 */ /* 0x000fe200000e0000 */
[----:B------:R-:W-:Y:S02]  /*20f0*/  IADD3 R10, P0, R18, UR24, RZ ;  /* 0x00000018120a7c10 */ /* 0x000fe4000ff1e0ff */
[----:B------:R-:W-:Y:S01]  /*2100*/  IADD3 R9, R249, 0xc100, RZ ;  /* 0x0000c100f9097810 */ /* 0x000fe20007ffe0ff */
[----:B------:R-:W1:Y:S01]  /*2110*/  SHFL.IDX PT, R17, R14, RZ, 0x181f ;  /* 0x00181fff0e117589 */ /* 0x000e6200000e0000 */
[----:B------:R-:W-:Y:S02]  /*2120*/  IADD3.X R8, R19, UR8, R8, P0, !PT ;  /* 0x0000000813087c10 */ /* 0x000fe400087fe408 */
[----:B------:R-:W-:Y:S01]  /*2130*/  LEA R80, P0, R10, c[0x0][0x1f8], 0x1 ;  /* 0x00007e000a507a11 */ /* 0x000fe200078008ff */
[----:B------:R-:W-:Y:S01]  /*2140*/  SHFL.IDX PT, R22, R22, 0x1, 0x181f ;  /* 0x00381f0016167f89 */ /* 0x000fe200000e0000 */
[----:B------:R-:W-:Y:S01]  /*2150*/  @P1 IADD3 R248, R9, -0x20, RZ ;  /* 0xffffffe009f81810 */ /* 0x000fe20007ffe0ff */
[----:B------:R-:W-:Y:S01]  /*2160*/  IMAD R9, R24, c[0x0][0x1e0], RZ ;  /* 0x0000780018097a24 */ /* 0x000fe200078e02ff */
[----:B------:R-:W-:Y:S01]  /*2170*/  LEA.HI.X R8, R10, c[0x0][0x1fc], R8, 0x1, P0 ;  /* 0x00007f000a087a11 */ /* 0x000fe200000f0c08 */
[----:B------:R-:W-:Y:S01]  /*2180*/  SHFL.IDX PT, R21, R14, 0x2, 0x181f ;  /* 0x00581f000e157f89 */ /* 0x000fe200000e0000 */
[----:B------:R-:W-:Y:S01]  /*2190*/  ISETP.GE.AND P0, PT, R84, 0x1, PT ;  /* 0x000000015400780c */ /* 0x000fe20003f06270 */
[----:B------:R-:W-:Y:S01]  /*21a0*/  IMAD R9, R23, c[0x0][0x1f0], R9 ;  /* 0x00007c0017097a24 */ /* 0x000fe200078e0209 */
[C---:B------:R-:W-:Y:S01]  /*21b0*/  IADD3 R239, R248.reuse, 0x800, RZ ;  /* 0x00000800f8ef7810 */ /* 0x040fe20007ffe0ff */
[----:B------:R-:W-:Y:S01]  /*21c0*/  SHFL.IDX PT, R23, R14, 0x1, 0x181f ;  /* 0x00381f000e177f89 */ /* 0x000fe200000e0000 */
[----:B------:R-:W-:Y:S01]  /*21d0*/  IADD3 R238, R248, 0x1000, RZ ;  /* 0x00001000f8ee7810 */ /* 0x000fe20007ffe0ff */
[----:B------:R-:W-:Y:S01]  /*21e0*/  IMAD R20, R20, c[0x0][0x1e8], R9 ;  /* 0x00007a0014147a24 */ /* 0x000fe200078e0209 */
[C---:B------:R-:W-:Y:S01]  /*21f0*/  IADD3 R237, R248.reuse, 0x1800, RZ ;  /* 0x00001800f8ed7810 */ /* 0x040fe20007ffe0ff */
[----:B------:R-:W2:Y:S01]  /*2200*/  SHFL.IDX PT, R38, R80, RZ, 0x181f ;  /* 0x00181fff50267589 */ /* 0x000ea200000e0000 */
[----:B------:R-:W-:-:S02]  /*2210*/  IADD3 R236, R248, 0x2000, RZ ;  /* 0x00002000f8ec7810 */ /* 0x000fc40007ffe0ff */
[----:B------:R-:W-:Y:S01]  /*2220*/  LEA R20, R20, c[0x0][0x1c8], 0x1 ;  /* 0x0000720014147a11 */ /* 0x000fe200078e08ff */
[----:B------:R-:W3:Y:S01]  /*2230*/  SHFL.IDX PT, R10, R8, RZ, 0x181f ;  /* 0x00181fff080a7589 */ /* 0x000ee200000e0000 */
[C---:B------:R-:W-:Y:S02]  /*2240*/  IADD3 R235, R248.reuse, 0x2800, RZ ;  /* 0x00002800f8eb7810 */ /* 0x040fe40007ffe0ff */
[C---:B------:R-:W-:Y:S01]  /*2250*/  IADD3 R233, R248.reuse, 0x3000, RZ ;  /* 0x00003000f8e97810 */ /* 0x040fe20007ffe0ff */
[--C-:B-1----:R-:W-:Y:S01]  /*2260*/  @P0 IMAD.WIDE R28, R211, 0x2, R16.reuse ;  /* 0x00000002d31c0825 */ /* 0x102fe200078e0210 */
[----:B------:R-:W-:Y:S01]  /*2270*/  SHFL.IDX PT, R20, R20, 0x2, 0x181f ;  /* 0x00581f0014147f89 */ /* 0x000fe200000e0000 */
[C---:B------:R-:W-:Y:S02]  /*2280*/  IADD3 R232, R248.reuse, 0x3800, RZ ;  /* 0x00003800f8e87810 */ /* 0x040fe40007ffe0ff */
[----:B------:R-:W-:Y:S01]  /*2290*/  @P0 IMAD.WIDE R26, R209, 0x2, R16 ;  /* 0x00000002d11a0825 */ /* 0x000fe200078e0210 */
[----:B------:R1:W-:Y:S01]  /*22a0*/  @P0 LDGSTS.E.BYPASS.LTC128B.128 [R251+0xc100], [R28.64], !P2 ;  /* 0x0c1000001cfb0fae */ /* 0x0003e2000d101d50 */
[----:B------:R-:W-:-:S02]  /*22b0*/  IADD3 R231, R248, 0x4000, RZ ;  /* 0x00004000f8e77810 */ /* 0x000fc40007ffe0ff */
[--C-:B------:R-:W-:Y:S01]  /*22c0*/  @P0 IMAD.WIDE R24, R207, 0x2, R16.reuse ;  /* 0x00000002cf180825 */ /* 0x100fe200078e0210 */
[----:B------:R4:W-:Y:S01]  /*22d0*/  @P0 LDGSTS.E.BYPASS.LTC128B.128 [R251+0xf100], [R26.64], !P5 ;  /* 0x0f1000001afb0fae */ /* 0x0009e2000e901d50 */
[C---:B------:R-:W-:Y:S02]  /*22e0*/  IADD3 R230, R248.reuse, 0x4800, RZ ;  /* 0x00004800f8e67810 */ /* 0x040fe40007ffe0ff */
[----:B------:R-:W-:Y:S01]  /*22f0*/  @P0 IMAD.WIDE R30, R111, 0x2, R16 ;  /* 0x000000026f1e0825 */ /* 0x000fe200078e0210 */
[----:B------:R5:W-:Y:S01]  /*2300*/  @P0 LDGSTS.E.BYPASS.LTC128B.128 [R251+0x12100], [R24.64], !P4 ;  /* 0x1210000018fb0fae */ /* 0x000be2000e101d50 */
[----:B------:R-:W-:Y:S02]  /*2310*/  IADD3 R229, R248, 0x5000, RZ ;  /* 0x00005000f8e57810 */ /* 0x000fe40007ffe0ff */
[----:B------:R-:W-:Y:S01]  /*2320*/  IMAD.WIDE R16, R211, 0x2, RZ ;  /* 0x00000002d3107825 */ /* 0x000fe200078e02ff */
[----:B------:R1:W-:Y:S01]  /*2330*/  @P0 LDGSTS.E.BYPASS.LTC128B.128 [R251+0x15100], [R30.64], !P6 ;  /* 0x151000001efb0fae */ /* 0x0003e2000f101d50 */
[----:B------:R-:W-:-:S02]  /*2340*/  ISETP.GE.AND P0, PT, R84, 0x21, PT ;  /* 0x000000215400780c */ /* 0x000fc40003f06270 */
[----:B------:R-:W-:Y:S01]  /*2350*/  IADD3 R228, R248, 0x5800, RZ ;  /* 0x00005800f8e47810 */ /* 0x000fe20007ffe0ff */
[----:B------:R-:W1:Y:S01]  /*2360*/  SHFL.IDX PT, R18, R80, 0x1, 0x181f ;  /* 0x00381f0050127f89 */ /* 0x000e6200000e0000 */
[----:B--2---:R-:W-:Y:S02]  /*2370*/  IADD3 R52, P1, R38, R16, RZ ;  /* 0x0000001026347210 */ /* 0x004fe40007f3e0ff */
[C---:B------:R-:W-:Y:S01]  /*2380*/  IADD3 R227, R248.reuse, 0x6000, RZ ;  /* 0x00006000f8e37810 */ /* 0x040fe20007ffe0ff */
[----:B------:R-:W2:Y:S01]  /*2390*/  SHFL.IDX PT, R9, R8, 0x1, 0x181f ;  /* 0x00381f0008097f89 */ /* 0x000ea200000e0000 */
[----:B------:R-:W-:Y:S01]  /*23a0*/  IADD3 R226, R248, 0x6800, RZ ;  /* 0x00006800f8e27810 */ /* 0x000fe20007ffe0ff */
[----:B---3--:R-:W-:Y:S01]  /*23b0*/  IMAD.X R53, R10, 0x1, R17, P1 ;  /* 0x000000010a357824 */ /* 0x008fe200008e0611 */
[C---:B------:R-:W-:Y:S01]  /*23c0*/  IADD3 R225, R248.reuse, 0x7000, RZ ;  /* 0x00007000f8e17810 */ /* 0x040fe20007ffe0ff */
[----:B------:R-:W3:Y:S01]  /*23d0*/  SHFL.IDX PT, R80, R80, 0x2, 0x181f ;  /* 0x00581f0050507f89 */ /* 0x000ee200000e0000 */
[C---:B------:R-:W-:Y:S01]  /*23e0*/  IADD3 R224, R248.reuse, 0x7800, RZ ;  /* 0x00007800f8e07810 */ /* 0x040fe20007ffe0ff */
[--C-:B------:R-:W-:Y:S01]  /*23f0*/  @P0 IMAD.WIDE R14, R209, 0x2, R22.reuse ;  /* 0x00000002d10e0825 */ /* 0x100fe200078e0216 */
[C---:B------:R-:W-:Y:S01]  /*2400*/  IADD3 R223, R248.reuse, 0x8000, RZ ;  /* 0x00008000f8df7810 */ /* 0x040fe20007ffe0ff */
[----:B------:R-:W3:Y:S01]  /*2410*/  SHFL.IDX PT, R8, R8, 0x2, 0x181f ;  /* 0x00581f0008087f89 */ /* 0x000ee200000e0000 */
[C---:B------:R-:W-:Y:S01]  /*2420*/  IADD3 R222, R248.reuse, 0x8800, RZ ;  /* 0x00008800f8de7810 */ /* 0x040fe20007ffe0ff */
[----:B----4-:R-:W-:Y:S01]  /*2430*/  @P0 IMAD.WIDE R26, R211, 0x2, R22 ;  /* 0x00000002d31a0825 */ /* 0x010fe200078e0216 */
[----:B------:R-:W-:-:S02]  /*2440*/  IADD3 R221, R248, 0x9000, RZ ;  /* 0x00009000f8dd7810 */ /* 0x000fc40007ffe0ff */
[C---:B------:R-:W-:Y:S01]  /*2450*/  IADD3 R220, R248.reuse, 0x9800, RZ ;  /* 0x00009800f8dc7810 */ /* 0x040fe20007ffe0ff */
[--C-:B-----5:R-:W-:Y:S01]  /*2460*/  @P0 IMAD.WIDE R24, R207, 0x2, R22.reuse ;  /* 0x00000002cf180825 */ /* 0x120fe200078e0216 */
[----:B------:R4:W-:Y:S01]  /*2470*/  @P0 LDGSTS.E.BYPASS.LTC128B.128 [R251+0xd100], [R26.64], !P2 ;  /* 0x0d1000001afb0fae */ /* 0x0009e2000d101d50 */
[----:B------:R-:W-:Y:S02]  /*2480*/  IADD3 R219, R248, 0xa000, RZ ;  /* 0x0000a000f8db7810 */ /* 0x000fe40007ffe0ff */
[----:B------:R-:W-:Y:S01]  /*2490*/  @P0 IMAD.WIDE R22, R111, 0x2, R22 ;  /* 0x000000026f160825 */ /* 0x000fe200078e0216 */
[----:B------:R5:W-:Y:S01]  /*24a0*/  @P0 LDGSTS.E.BYPASS.LTC128B.128 [R251+0x10100], [R14.64], !P5 ;  /* 0x101000000efb0fae */ /* 0x000be2000e901d50 */
[----:B-1----:R-:W-:Y:S02]  /*24b0*/  IADD3 R36, P1, R16, R18, RZ ;  /* 0x0000001210247210 */ /* 0x002fe40007f3e0ff */
[C---:B------:R-:W-:Y:S01]  /*24c0*/  IADD3 R218, R248.reuse, 0xa800, RZ ;  /* 0x0000a800f8da7810 */ /* 0x040fe20007ffe0ff */
[----:B------:R1:W-:Y:S01]  /*24d0*/  @P0 LDGSTS.E.BYPASS.LTC128B.128 [R251+0x13100], [R24.64], !P4 ;  /* 0x1310000018fb0fae */ /* 0x0003e2000e101d50 */
[C---:B------:R-:W-:Y:S01]  /*24e0*/  IADD3 R217, R248.reuse, 0xb000, RZ ;  /* 0x0000b000f8d97810 */ /* 0x040fe20007ffe0ff */
[----:B--2---:R-:W-:Y:S01]  /*24f0*/  IMAD.X R37, R17, 0x1, R9, P1 ;  /* 0x0000000111257824 */ /* 0x004fe200008e0609 */
[----:B------:R-:W-:Y:S01]  /*2500*/  IADD3 R216, R248, 0xb800, RZ ;  /* 0x0000b800f8d87810 */ /* 0x000fe20007ffe0ff */
[----:B------:R2:W-:Y:S01]  /*2510*/  @P0 LDGSTS.E.BYPASS.LTC128B.128 [R251+0x16100], [R22.64], !P6 ;  /* 0x1610000016fb0fae */ /* 0x0005e2000f101d50 */
[----:B------:R-:W-:-:S02]  /*2520*/  ISETP.GT.AND P0, PT, R84, 0x40, PT ;  /* 0x000000405400780c */ /* 0x000fc40003f04270 */
[----:B---3--:R-:W-:-:S05]  /*2530*/  IADD3 R16, P1, R16, R80, RZ ;  /* 0x0000005010107210 */ /* 0x008fca0007f3e0ff */
[----:B------:R-:W-:Y:S02]  /*2540*/  IMAD.X R17, R17, 0x1, R8, P1 ;  /* 0x0000000111117824 */ /* 0x000fe400008e0608 */
[----:B-----5:R-:W-:-:S04]  /*2550*/  IMAD.WIDE R14, R209, 0x2, RZ ;  /* 0x00000002d10e7825 */ /* 0x020fc800078e02ff */
[----:B-1----:R-:W-:Y:S01]  /*2560*/  @P0 IMAD.WIDE R24, R211, 0x2, R20 ;  /* 0x00000002d3180825 */ /* 0x002fe200078e0214 */
[----:B------:R-:W-:-:S03]  /*2570*/  IADD3 R46, P1, R38, R14, RZ ;  /* 0x0000000e262e7210 */ /* 0x000fc60007f3e0ff */
[----:B--2---:R-:W-:Y:S01]  /*2580*/  @P0 IMAD.WIDE R22, R209, 0x2, R20 ;  /* 0x00000002d1160825 */ /* 0x004fe200078e0214 */
[----:B------:R1:W-:Y:S03]  /*2590*/  @P0 LDGSTS.E.BYPASS.LTC128B.128 [R251+0xe100], [R24.64], !P2 ;  /* 0x0e10000018fb0fae */ /* 0x0003e6000d101d50 */
[----:B------:R-:W-:Y:S01]  /*25a0*/  IMAD.X R47, R10, 0x1, R15, P1 ;  /* 0x000000010a2f7824 */ /* 0x000fe200008e060f */
[----:B------:R2:W-:Y:S01]  /*25b0*/  @P0 LDGSTS.E.BYPASS.LTC128B.128 [R251+0x11100], [R22.64], !P5 ;  /* 0x1110000016fb0fae */ /* 0x0005e2000e901d50 */
[----:B----4-:R-:W-:-:S05]  /*25c0*/  IADD3 R26, P1, R14, R18, RZ ;  /* 0x000000120e1a7210 */ /* 0x010fca0007f3e0ff */
[----:B------:R-:W-:Y:S01]  /*25d0*/  IMAD.X R27, R15, 0x1, R9, P1 ;  /* 0x000000010f1b7824 */ /* 0x000fe200008e0609 */
[----:B------:R-:W-:-:S05]  /*25e0*/  IADD3 R14, P1, R14, R80, RZ ;  /* 0x000000500e0e7210 */ /* 0x000fca0007f3e0ff */
[----:B------:R-:W-:Y:S02]  /*25f0*/  IMAD.X R15, R15, 0x1, R8, P1 ;  /* 0x000000010f0f7824 */ /* 0x000fe400008e0608 */
[----:B-1----:R-:W-:-:S04]  /*2600*/  @P0 IMAD.WIDE R24, R207, 0x2, R20 ;  /* 0x00000002cf180825 */ /* 0x002fc800078e0214 */
[----:B------:R-:W-:Y:S01]  /*2610*/  @P0 IMAD.WIDE R20, R111, 0x2, R20 ;  /* 0x000000026f140825 */ /* 0x000fe200078e0214 */
[----:B------:R1:W-:Y:S03]  /*2620*/  @P0 LDGSTS.E.BYPASS.LTC128B.128 [R251+0x14100], [R24.64], !P4 ;  /* 0x1410000018fb0fae */ /* 0x0003e6000e101d50 */
[----:B--2---:R-:W-:Y:S01]  /*2630*/  IMAD.WIDE R22, R207, 0x2, RZ ;  /* 0x00000002cf167825 */ /* 0x004fe200078e02ff */
[----:B------:R2:W-:Y:S04]  /*2640*/  @P0 LDGSTS.E.BYPASS.LTC128B.128 [R251+0x17100], [R20.64], !P6 ;  /* 0x1710000014fb0fae */ /* 0x0005e8000f101d50 */
[----:B------:R-:W0:Y:S01]  /*2650*/  LDGDEPBAR ;  /* 0x00000000000079af */ /* 0x000e220000000000 */
[----:B------:R-:W-:-:S05]  /*2660*/  IADD3 R44, P0, R38, R22, RZ ;  /* 0x00000016262c7210 */ /* 0x000fca0007f1e0ff */
[----:B------:R-:W-:Y:S01]  /*2670*/  IMAD.X R45, R10, 0x1, R23, P0 ;  /* 0x000000010a2d7824 */ /* 0x000fe200000e0617 */
[----:B------:R-:W-:-:S05]  /*2680*/  IADD3 R82, P0, R22, R80, RZ ;  /* 0x0000005016527210 */ /* 0x000fca0007f1e0ff */
[----:B------:R-:W-:Y:S01]  /*2690*/  IMAD.X R83, R23, 0x1, R8, P0 ;  /* 0x0000000117537824 */ /* 0x000fe200000e0608 */
[----:B-1----:R-:W-:Y:S01]  /*26a0*/  IADD3 R24, P1, R22, R18, RZ ;  /* 0x0000001216187210 */ /* 0x002fe20007f3e0ff */
[----:B--2---:R-:W-:Y:S01]  /*26b0*/  IMAD.WIDE R20, R111, 0x2, RZ ;  /* 0x000000026f147825 */ /* 0x004fe200078e02ff */
[----:B------:R-:W-:-:S04]  /*26c0*/  DEPBAR.LE SB0, 0x1 ;  /* 0x000080400000791a */ /* 0x000fc80000000000 */
[----:B------:R-:W-:-:S04]  /*26d0*/  DEPBAR.LE SB0, 0x0 ;  /* 0x000080000000791a */ /* 0x000fc80000000000 */
[----:B------:R-:W-:Y:S01]  /*26e0*/  BAR.SYNC.DEFER_BLOCKING 0x0 ;  /* 0x0000000000007b1d */ /* 0x000fe20000010000 */
[----:B------:R-:W-:Y:S01]  /*26f0*/  IADD3 R38, P3, R38, R20, RZ ;  /* 0x0000001426267210 */ /* 0x000fe20007f7e0ff */
[----:B------:R-:W-:Y:S01]  /*2700*/  IMAD.X R25, R23, 0x1, R9, P1 ;  /* 0x0000000117197824 */ /* 0x000fe200008e0609 */
[C---:B------:R-:W-:Y:S02]  /*2710*/  IADD3 R80, P0, R20.reuse, R80, RZ ;  /* 0x0000005014507210 */ /* 0x040fe40007f1e0ff */
[----:B------:R-:W-:Y:S01]  /*2720*/  IADD3 R18, P1, R20, R18, RZ ;  /* 0x0000001214127210 */ /* 0x000fe20007f3e0ff */
[----:B------:R-:W-:Y:S01]  /*2730*/  IMAD.X R39, R10, 0x1, R21, P3 ;  /* 0x000000010a277824 */ /* 0x000fe200018e0615 */
[----:B------:R-:W-:Y:S01]  /*2740*/  ISETP.GE.AND P3, PT, R211, c[0x0][0x1d4], PT ;  /* 0x00007500d3007a0c */ /* 0x000fe20003f66270 */
[C---:B------:R-:W-:Y:S02]  /*2750*/  IMAD.X R81, R21.reuse, 0x1, R8, P0 ;  /* 0x0000000115517824 */ /* 0x040fe400000e0608 */
[----:B------:R-:W-:Y:S01]  /*2760*/  IMAD.X R19, R21, 0x1, R9, P1 ;  /* 0x0000000115137824 */ /* 0x000fe200008e0609 */
[----:B------:R-:W-:-:S02]  /*2770*/  ISETP.LT.OR P0, PT, R84, 0x1, P3 ;  /* 0x000000015400780c */ /* 0x000fc40001f01670 */
[----:B------:R-:W-:Y:S02]  /*2780*/  ISETP.GE.AND P1, PT, R12, c[0x0][0x1d4], PT ;  /* 0x000075000c007a0c */ /* 0x000fe40003f26270 */
[----:B------:R-:W-:Y:S01]  /*2790*/  ISETP.GE.AND P3, PT, R85, c[0x0][0x1d4], PT ;  /* 0x0000750055007a0c */ /* 0x000fe20003f66270 */
[----:B------:R-:W-:Y:S04]  /*27a0*/  LDSM.16.M88.4 R64, [R250+0x18100] ;  /* 0x01810000fa40783b */ /* 0x000fe80000000200 */
[----:B------:R-:W-:Y:S04]  /*27b0*/  LDSM.16.M88.4 R96, [R246+0x18100] ;  /* 0x01810000f660783b */ /* 0x000fe80000000200 */
[----:B------:R-:W-:Y:S04]  /*27c0*/  LDSM.16.M88.4 R20, [R249+0xc100] ;  /* 0x00c10000f914783b */ /* 0x000fe80000000200 */
[----:B------:R-:W-:Y:S04]  /*27d0*/  LDSM.16.M88.4 R32, [R249+0xc900] ;  /* 0x00c90000f920783b */ /* 0x000fe80000000200 */
[----:B------:R-:W-:Y:S04]  /*27e0*/  LDSM.16.M88.4 R8, [R249+0xd100] ;  /* 0x00d10000f908783b */ /* 0x000fe80000000200 */
[----:B------:R-:W1:Y:S04]  /*27f0*/  LDSM.16.M88.4 R48, [R249+0xd900] ;  /* 0x00d90000f930783b */ /* 0x000e680000000200 */
[----:B------:R-:W-:Y:S04]  /*2800*/  LDSM.16.M88.4 R40, [R249+0xe100] ;  /* 0x00e10000f928783b */ /* 0x000fe80000000200 */
[----:B------:R-:W-:Y:S04]  /*2810*/  LDSM.16.M88.4 R76, [R249+0xe900] ;  /* 0x00e90000f94c783b */ /* 0x000fe80000000200 */
[----:B------:R-:W-:Y:S04]  /*2820*/  LDSM.16.M88.4 R68, [R248] ;  /* 0x00000000f844783b */ /* 0x000fe80000000200 */
[----:B------:R-:W-:Y:S04]  /*2830*/  LDSM.16.M88.4 R28, [R248+0x800] ;  /* 0x00080000f81c783b */ /* 0x000fe80000000200 */
[----:B------:R-:W-:Y:S04]  /*2840*/  LDSM.16.M88.4 R72, [R248+0x1000] ;  /* 0x00100000f848783b */ /* 0x000fe80000000200 */
[----:B------:R-:W2:Y:S04]  /*2850*/  LDSM.16.M88.4 R60, [R248+0x1800] ;  /* 0x00180000f83c783b */ /* 0x000ea80000000200 */
[----:B------:R-:W3:Y:S04]  /*2860*/  LDSM.16.M88.4 R56, [R248+0x2000] ;  /* 0x00200000f838783b */ /* 0x000ee80000000200 */
[----:B------:R-:W4:Y:S04]  /*2870*/  LDSM.16.M88.4 R100, [R248+0x2800] ;  /* 0x00280000f864783b */ /* 0x000f280000000200 */
[----:B------:R-:W-:Y:S01]  /*2880*/  @!PT LDS RZ, [RZ] ;  /* 0x00000000fffff984 */ /* 0x000fe20000000800 */
[----:B------:R-:W-:Y:S01]  /*2890*/  @!PT LDS RZ, [RZ] ;  /* 0x00000000fffff984 */ /* 0x000fe20000000800 */
[----:B------:R-:W-:Y:S01]  /*28a0*/  @!PT LDS RZ, [RZ] ;  /* 0x00000000fffff984 */ /* 0x000fe20000000800 */
[----:B------:R1:W-:Y:S01]  /*28b0*/  LDGSTS.E.BYPASS.LTC128B.128 [R251+0x100], [R52.64], !P0 ;  /* 0x0010000034fb7fae */ /* 0x0003e2000c101d50 */
[----:B------:R-:W-:-:S13]  /*28c0*/  ISETP.LT.OR P0, PT, R84, 0x1, P1 ;  /* 0x000000015400780c */ /* 0x000fda0000f01670 */
[----:B------:R5:W-:Y:S01]  /*28d0*/  LDGSTS.E.BYPASS.LTC128B.128 [R251+0x3100], [R46.64], !P0 ;  /* 0x031000002efb7fae */ /* 0x000be2000c101d50 */
[----:B------:R-:W-:Y:S02]  /*28e0*/  ISETP.LT.OR P0, PT, R84, 0x1, P3 ;  /* 0x000000015400780c */ /* 0x000fe40001f01670 */
[----:B------:R-:W-:Y:S01]  /*28f0*/  ISETP.GE.AND P3, PT, R0, c[0x0][0x1d4], PT ;  /* 0x0000750000007a0c */ /* 0x000fe20003f66270 */
[----:B------:R-:W-:Y:S01]  /*2900*/  IMAD.MOV.U32 R0, RZ, RZ, 0x40 ;  /* 0x00000040ff007424 */ /* 0x000fe200078e00ff */
[C---:B-1----:R-:W-:Y:S09]  /*2910*/  HMMA.16816.F32.BF16 R52, R64.reuse, R48, RZ ;  /* 0x000000304034723c */ /* 0x042ff200000418ff */
[----:B------:R5:W-:Y:S01]  /*2920*/  LDGSTS.E.BYPASS.LTC128B.128 [R251+0x6100], [R44.64], !P0 ;  /* 0x061000002cfb7fae */ /* 0x000be2000c101d50 */
[----:B------:R-:W-:Y:S01]  /*2930*/  ISETP.LT.OR P0, PT, R84, 0x1, P3 ;  /* 0x000000015400780c */ /* 0x000fe20001f01670 */
[----:B------:R-:W-:Y:S11]  /*2940*/  HMMA.16816.F32.BF16 R48, R64, R50, RZ ;  /* 0x000000324030723c */ /* 0x000ff600000418ff */
[----:B------:R-:W-:Y:S01]  /*2950*/  @!UPT UIADD3 URZ, URZ, URZ, URZ ;  /* 0x0000003f3f3ff290 */ /* 0x000fe2000fffe03f */
[----:B------:R1:W-:Y:S01]  /*2960*/  LDGSTS.E.BYPASS.LTC128B.128 [R251+0x9100], [R38.64], !P0 ;  /* 0x0910000026fb7fae */ /* 0x0003e2000c101d50 */
[----:B------:R-:W-:-:S04]  /*2970*/  ISETP.GE.AND P0, PT, R211, c[0x0][0x1d4], PT ;  /* 0x00007500d3007a0c */ /* 0x000fc80003f06270 */
[C---:B------:R-:W-:Y:S01]  /*2980*/  ISETP.LT.OR P0, PT, R84.reuse, 0x21, P0 ;  /* 0x000000215400780c */ /* 0x040fe20000701670 */
[----:B--2---:R-:W-:Y:S08]  /*2990*/  HMMA.16816.F32.BF16 R52, R96, R60, R52 ;  /* 0x0000003c6034723c */ /* 0x004ff00000041834 */
[----:B-----5:R-:W-:Y:S04]  /*29a0*/  HMMA.16816.F32.BF16 R44, R64, R40, RZ ;  /* 0x00000028402c723c */ /* 0x020fe800000418ff */
[----:B------:R1:W-:Y:S01]  /*29b0*/  LDGSTS.E.BYPASS.LTC128B.128 [R251+0x1100], [R36.64], !P0 ;  /* 0x0110000024fb7fae */ /* 0x0003e2000c101d50 */
[----:B------:R-:W-:-:S03]  /*29c0*/  ISETP.LT.OR P0, PT, R84, 0x21, P1 ;  /* 0x000000215400780c */ /* 0x000fc60000f01670 */
[----:B------:R-:W-:Y:S10]  /*29d0*/  HMMA.16816.F32.BF16 R40, R64, R42, RZ ;  /* 0x0000002a4028723c */ /* 0x000ff400000418ff */
[----:B------:R2:W-:Y:S01]  /*29e0*/  LDGSTS.E.BYPASS.LTC128B.128 [R251+0x4100], [R26.64], !P0 ;  /* 0x041000001afb7fae */ /* 0x0005e2000c101d50 */
[----:B------:R-:W-:Y:S01]  /*29f0*/  ISETP.GE.AND P0, PT, R85, c[0x0][0x1d4], PT ;  /* 0x0000750055007a0c */ /* 0x000fe20003f06270 */
[----:B------:R-:W-:Y:S03]  /*2a00*/  HMMA.16816.F32.BF16 R48, R96, R62, R48 ;  /* 0x0000003e6030723c */ /* 0x000fe60000041830 */
[----:B------:R-:W-:-:S05]  /*2a10*/  ISETP.LT.OR P0, PT, R84, 0x21, P0 ;  /* 0x000000215400780c */ /* 0x000fca0000701670 */
[----:B---3--:R-:W-:Y:S08]  /*2a20*/  HMMA.16816.F32.BF16 R44, R96, R56, R44 ;  /* 0x00000038602c723c */ /* 0x008ff0000004182c */
[----:B------:R2:W-:Y:S01]  /*2a30*/  LDGSTS.E.BYPASS.LTC128B.128 [R251+0x7100], [R24.64], !P0 ;  /* 0x0710000018fb7fae */ /* 0x0005e2000c101d50 */
[----:B------:R-:W-:Y:S01]  /*2a40*/  ISETP.LT.OR P0, PT, R84, 0x21, P3 ;  /* 0x000000215400780c */ /* 0x000fe20001f01670 */
[----:B-1----:R-:W-:Y:S08]  /*2a50*/  HMMA.16816.F32.BF16 R36, R64, R76, RZ ;  /* 0x0000004c4024723c */ /* 0x002ff000000418ff */
[----:B------:R-:W-:Y:S04]  /*2a60*/  HMMA.16816.F32.BF16 R40, R96, R58, R40 ;  /* 0x0000003a6028723c */ /* 0x000fe80000041828 */
[----:B------:R1:W-:Y:S01]  /*2a70*/  LDGSTS.E.BYPASS.LTC128B.128 [R251+0xa100], [R18.64], !P0 ;  /* 0x0a10000012fb7fae */ /* 0x0003e2000c101d50 */
[----:B------:R-:W-:-:S04]  /*2a80*/  ISETP.GE.AND P0, PT, R211, c[0x0][0x1d4], PT ;  /* 0x00007500d3007a0c */ /* 0x000fc80003f06270 */
[----:B------:R-:W-:-:S07]  /*2a90*/  ISETP.LT.OR P0, PT, R84, 0x41, P0 ;  /* 0x000000415400780c */ /* 0x000fce0000701670 */
[----:B----4-:R-:W-:Y:S06]  /*2aa0*/  HMMA.16816.F32.BF16 R36, R96, R100, R36 ;  /* 0x000000646024723c */ /* 0x010fec0000041824 */
[----:B------:R1:W-:Y:S01]  /*2ab0*/  LDGSTS.E.BYPASS.LTC128B.128 [R251+0x2100], [R16.64], !P0 ;  /* 0x0210000010fb7fae */ /* 0x0003e2000c101d50 */
[----:B------:R-:W-:Y:S01]  /*2ac0*/  ISETP.LT.OR P0, PT, R84, 0x41, P1 ;  /* 0x000000415400780c */ /* 0x000fe20000f01670 */
[----:B--2---:R-:W-:Y:S01]  /*2ad0*/  HMMA.16816.F32.BF16 R24, R64, R20, RZ ;  /* 0x000000144018723c */ /* 0x004fe200000418ff */
[----:B------:R-:W-:-:S04]  /*2ae0*/  ISETP.GE.AND P1, PT, R85, c[0x0][0x1d4], PT ;  /* 0x0000750055007a0c */ /* 0x000fc80003f26270 */
[----:B------:R-:W-:-:S03]  /*2af0*/  ISETP.LT.OR P1, PT, R84, 0x41, P1 ;  /* 0x000000415400780c */ /* 0x000fc60000f21670 */
[----:B------:R-:W-:Y:S04]  /*2b00*/  HMMA.16816.F32.BF16 R20, R64, R22, RZ ;  /* 0x000000164014723c */ /* 0x000fe800000418ff */
[----:B------:R2:W-:Y:S01]  /*2b10*/  LDGSTS.E.BYPASS.LTC128B.128 [R251+0x5100], [R14.64], !P0 ;  /* 0x051000000efb7fae */ /* 0x0005e2000c101d50 */
[----:B------:R-:W-:-:S04]  /*2b20*/  LOP3.LUT P0, RZ, R13, 0x4, RZ, 0xc0, !PT ;  /* 0x000000040dff7812 */ /* 0x000fc8000780c0ff */
[----:B------:R-:W-:Y:S01]  /*2b30*/  SEL R0, R0, 0xffffffc0, !P0 ;  /* 0xffffffc000007807 */ /* 0x000fe20004000000 */
[----:B------:R3:W-:Y:S01]  /*2b40*/  LDGSTS.E.BYPASS.LTC128B.128 [R251+0x8100], [R82.64], !P1 ;  /* 0x0810000052fb7fae */ /* 0x0007e2000c901d50 */
[----:B------:R-:W-:Y:S02]  /*2b50*/  ISETP.LT.OR P0, PT, R84, 0x41, P3 ;  /* 0x000000415400780c */ /* 0x000fe40001f01670 */
[----:B------:R-:W-:Y:S01]  /*2b60*/  ISETP.GT.AND P3, PT, R112, 0x5f, PT ;  /* 0x0000005f7000780c */ /* 0x000fe20003f64270 */
[----:B------:R-:W-:Y:S02]  /*2b70*/  IMAD.IADD R244, R249, 0x1, R0 ;  /* 0x00000001f9f47824 */ /* 0x000fe400078e0200 */
[----:B------:R-:W-:Y:S01]  /*2b80*/  HMMA.16816.F32.BF16 R24, R96, R68, R24 ;  /* 0x000000446018723c */ /* 0x000fe20000041818 */
[----:B------:R-:W-:Y:S01]  /*2b90*/  IMAD.IADD R234, R0, 0x1, R248 ;  /* 0x0000000100ea7824 */ /* 0x000fe200078e02f8 */
[----:B------:R-:W-:-:S06]  /*2ba0*/  IADD3 R0, R251, 0x100, RZ ;  /* 0x00000100fb007810 */ /* 0x000fcc0007ffe0ff */
[----:B------:R-:W-:Y:S01]  /*2bb0*/  HMMA.16816.F32.BF16 R20, R96, R70, R20 ;  /* 0x000000466014723c */ /* 0x000fe20000041814 */
[----:B------:R3:W-:Y:S01]  /*2bc0*/  LDGSTS.E.BYPASS.LTC128B.128 [R251+0xb100], [R80.64], !P0 ;  /* 0x0b10000050fb7fae */ /* 0x0007e2000c101d50 */
[----:B------:R-:W-:-:S03]  /*2bd0*/  PLOP3.LUT P0, PT, PT, PT, UP0, 0x40, 0x0 ;  /* 0x000000000000781c */ /* 0x000fc60003f0e808 */
[----:B------:R-:W-:Y:S03]  /*2be0*/  LDSM.16.M88.4 R68, [R244+0xc100] ;  /* 0x00c10000f444783b */ /* 0x000fe60000000200 */
[C---:B--2---:R-:W-:Y:S01]  /*2bf0*/  HMMA.16816.F32.BF16 R12, R64.reuse, R32, RZ ;  /* 0x00000020400c723c */ /* 0x044fe200000418ff */
[----:B------:R-:W-:Y:S04]  /*2c00*/  LDSM.16.M88.4 R60, [R244+0xd100] ;  /* 0x00d10000f43c783b */ /* 0x000fe80000000200 */
[----:B------:R-:W-:Y:S03]  /*2c10*/  LDSM.16.M88.4 R92, [R244+0xd900] ;  /* 0x00d90000f45c783b */ /* 0x000fe60000000200 */
[C---:B------:R-:W-:Y:S01]  /*2c20*/  HMMA.16816.F32.BF16 R32, R64.reuse, R34, RZ ;  /* 0x000000224020723c */ /* 0x040fe200000418ff */
[----:B------:R-:W-:Y:S04]  /*2c30*/  LDSM.16.M88.4 R88, [R244+0xe100] ;  /* 0x00e10000f458783b */ /* 0x000fe80000000200 */
[----:B------:R-:W-:Y:S03]  /*2c40*/  LDSM.16.M88.4 R84, [R244+0xe900] ;  /* 0x00e90000f454783b */ /* 0x000fe60000000200 */
[----:B-1----:R-:W-:Y:S01]  /*2c50*/  HMMA.16816.F32.BF16 R16, R64, R8, RZ ;  /* 0x000000084010723c */ /* 0x002fe200000418ff */
[----:B------:R-:W-:Y:S04]  /*2c60*/  LDSM.16.M88.4 R56, [R234] ;  /* 0x00000000ea38783b */ /* 0x000fe80000000200 */
[----:B---3--:R-:W-:Y:S03]  /*2c70*/  LDSM.16.M88.4 R80, [R234+0x800] ;  /* 0x00080000ea50783b */ /* 0x008fe60000000200 */
[C---:B------:R-:W-:Y:S01]  /*2c80*/  HMMA.16816.F32.BF16 R12, R96.reuse, R28, R12 ;  /* 0x0000001c600c723c */ /* 0x040fe2000004180c */
[----:B------:R-:W-:Y:S04]  /*2c90*/  LDSM.16.M88.4 R104, [R244+0x15900] ;  /* 0x01590000f468783b */ /* 0x000fe80000000200 */
[----:B------:R-:W0:Y:S03]  /*2ca0*/  LDGDEPBAR ;  /* 0x00000000000079af */ /* 0x000e260000000000 */
[----:B------:R-:W-:Y:S01]  /*2cb0*/  HMMA.16816.F32.BF16 R32, R96, R30, R32 ;  /* 0x0000001e6020723c */ /* 0x000fe20000041820 */
[----:B------:R-:W1:Y:S07]  /*2cc0*/  LDSM.16.M88.4 R28, [R245+0x18100] ;  /* 0x01810000f51c783b */ /* 0x000e6e0000000200 */
[C---:B------:R-:W-:Y:S08]  /*2cd0*/  HMMA.16816.F32.BF16 R8, R64.reuse, R10, RZ ;  /* 0x0000000a4008723c */ /* 0x040ff000000418ff */
[----:B------:R-:W-:Y:S01]  /*2ce0*/  HMMA.16816.F32.BF16 R64, R64, R78, RZ ;  /* 0x0000004e4040723c */ /* 0x000fe200000418ff */
[----:B------:R-:W2:Y:S07]  /*2cf0*/  LDSM.16.M88.4 R76, [R244+0xc900] ;  /* 0x00c90000f44c783b */ /* 0x000eae0000000200 */
[C---:B------:R-:W-:Y:S08]  /*2d00*/  HMMA.16816.F32.BF16 R16, R96.reuse, R72, R16 ;  /* 0x000000486010723c */ /* 0x040ff00000041810 */
[C---:B------:R-:W-:Y:S01]  /*2d10*/  HMMA.16816.F32.BF16 R8, R96.reuse, R74, R8 ;  /* 0x0000004a6008723c */ /* 0x040fe20000041808 */
[----:B------:R-:W3:Y:S07]  /*2d20*/  LDSM.16.M88.4 R72, [R243+0x18100] ;  /* 0x01810000f348783b */ /* 0x000eee0000000200 */
[----:B------:R-:W-:Y:S01]  /*2d30*/  HMMA.16816.F32.BF16 R64, R96, R102, R64 ;  /* 0x000000666040723c */ /* 0x000fe20000041840 */
[----:B------:R-:W-:Y:S04]  /*2d40*/  LDSM.16.M88.4 R96, [R234+0x2800] ;  /* 0x00280000ea60783b */ /* 0x000fe80000000200 */
[----:B------:R-:W-:Y:S03]  /*2d50*/  LDSM.16.M88.4 R100, [R249+0x17100] ;  /* 0x01710000f964783b */ /* 0x000fe60000000200 */
[C---:B-1----:R-:W-:Y:S08]  /*2d60*/  HMMA.16816.F32.BF16 R24, R28.reuse, R68, R24 ;  /* 0x000000441c18723c */ /* 0x042ff00000041818 */
[C---:B------:R-:W-:Y:S01]  /*2d70*/  HMMA.16816.F32.BF16 R20, R28.reuse, R70, R20 ;  /* 0x000000461c14723c */ /* 0x040fe20000041814 */
[----:B------:R-:W1:Y:S07]  /*2d80*/  LDSM.16.M88.4 R68, [R234+0x1000] ;  /* 0x00100000ea44783b */ /* 0x000e6e0000000200 */
[C---:B------:R-:W-:Y:S08]  /*2d90*/  HMMA.16816.F32.BF16 R16, R28.reuse, R60, R16 ;  /* 0x0000003c1c10723c */ /* 0x040ff00000041810 */
[C---:B------:R-:W-:Y:S01]  /*2da0*/  HMMA.16816.F32.BF16 R8, R28.reuse, R62, R8 ;  /* 0x0000003e1c08723c */ /* 0x040fe20000041808 */
[----:B------:R-:W-:Y:S07]  /*2db0*/  LDSM.16.M88.4 R60, [R234+0x2000] ;  /* 0x00200000ea3c783b */ /* 0x000fee0000000200 */
[C---:B--2---:R-:W-:Y:S08]  /*2dc0*/  HMMA.16816.F32.BF16 R12, R28.reuse, R76, R12 ;  /* 0x0000004c1c0c723c */ /* 0x044ff0000004180c */
        /* <DEDUP_REMOVED lines=10> */
[----:B------:R-:W-:Y:S04]  /*2e70*/  LDSM.16.M88.4 R64, [R250+0x1c100] ;  /* 0x01c10000fa40783b */ /* 0x000fe80000000200 */
[----:B------:R-:W-:Y:S03]  /*2e80*/  LDSM.16.M88.4 R84, [R249+0x11100] ;  /* 0x01110000f954783b */ /* 0x000fe60000000200 */
        /* <DEDUP_REMOVED lines=8> */
[----:B------:R-:W4:Y:S07]  /*2f10*/  LDSM.16.M88.4 R80, [R249+0x11900] ;  /* 0x01190000f950783b */ /* 0x000f2e0000000200 */
[C---:B--2---:R-:W-:Y:S08]  /*2f20*/  HMMA.16816.F32.BF16 R52, R72.reuse, R76, R52 ;  /* 0x0000004c4834723c */ /* 0x044ff00000041834 */
[C---:B------:R-:W-:Y:S01]  /*2f30*/  HMMA.16816.F32.BF16 R48, R72.reuse, R78, R48 ;  /* 0x0000004e4830723c */ /* 0x040fe20000041830 */
[----:B------:R-:W-:Y:S07]  /*2f40*/  LDSM.16.M88.4 R76, [R248+0x3000] ;  /* 0x00300000f84c783b */ /* 0x000fee0000000200 */
[C---:B------:R-:W-:Y:S08]  /*2f50*/  HMMA.16816.F32.BF16 R44, R72.reuse, R60, R44 ;  /* 0x0000003c482c723c */ /* 0x040ff0000004182c */
[C---:B------:R-:W-:Y:S01]  /*2f60*/  HMMA.16816.F32.BF16 R40, R72.reuse, R62, R40 ;  /* 0x0000003e4828723c */ /* 0x040fe20000041828 */
[----:B------:R-:W-:Y:S07]  /*2f70*/  LDSM.16.M88.4 R60, [R246+0x1c100] ;  /* 0x01c10000f63c783b */ /* 0x000fee0000000200 */
[C---:B------:R-:W-:Y:S08]  /*2f80*/  HMMA.16816.F32.BF16 R36, R72.reuse, R96, R36 ;  /* 0x000000604824723c */ /* 0x040ff00000041824 */
[----:B------:R-:W-:Y:S01]  /*2f90*/  HMMA.16816.F32.BF16 R28, R72, R98, R28 ;  /* 0x00000062481c723c */ /* 0x000fe2000004181c */
[----:B------:R-:W2:Y:S04]  /*2fa0*/  LDSM.16.M88.4 R72, [R248+0x3800] ;  /* 0x00380000f848783b */ /* 0x000ea80000000200 */
        /* <DEDUP_REMOVED lines=24> */
[C---:B------:R-:W-:Y:S01]  /*3130*/  HMMA.16816.F32.BF16 R8, R60.reuse, R58, R8 ;  /* 0x0000003a3c08723c */ /* 0x040fe20000041808 */
[----:B------:R-:W3:Y:S07]  /*3140*/  LDSM.16.M88.4 R56, [R244+0x11100] ;  /* 0x01110000f438783b */ /* 0x000eee0000000200 */
[C---:B------:R-:W-:Y:S08]  /*3150*/  HMMA.16816.F32.BF16 R24, R60.reuse, R76, R24 ;  /* 0x0000004c3c18723c */ /* 0x040ff00000041818 */
        /* <DEDUP_REMOVED lines=8> */
[C---:B--2---:R-:W-:Y:S08]  /*31e0*/  HMMA.16816.F32.BF16 R24, R72.reuse, R92, R24 ;  /* 0x0000005c4818723c */ /* 0x044ff00000041818 */
[----:B------:R-:W-:Y:S01]  /*31f0*/  HMMA.16816.F32.BF16 R20, R72, R94, R20 ;  /* 0x0000005e4814723c */ /* 0x000fe20000041814 */
        /* <DEDUP_REMOVED lines=15> */
[----:B------:R-:W-:Y:S01]  /*32f0*/  HMMA.16816.F32.BF16 R20, R64, R70, R20 ;  /* 0x000000464014723c */ /* 0x000fe20000041814 */
[----:B------:R-:W1:Y:S07]  /*3300*/  LDSM.16.M88.4 R68, [R234+0x5000] ;  /* 0x00500000ea44783b */ /* 0x000e6e0000000200 */
[C---:B------:R-:W-:Y:S08]  /*3310*/  HMMA.16816.F32.BF16 R36, R72.reuse, R76, R36 ;  /* 0x0000004c4824723c */ /* 0x040ff00000041824 */
[C---:B------:R-:W-:Y:S01]  /*3320*/  HMMA.16816.F32.BF16 R28, R72.reuse, R78, R28 ;  /* 0x0000004e481c723c */ /* 0x040fe2000004181c */
[----:B------:R-:W4:Y:S07]  /*3330*/  LDSM.16.M88.4 R76, [R234+0x4800] ;  /* 0x00480000ea4c783b */ /* 0x000f2e0000000200 */
[C---:B------:R-:W-:Y:S08]  /*3340*/  HMMA.16816.F32.BF16 R52, R72.reuse, R80, R52 ;  /* 0x000000504834723c */ /* 0x040ff00000041834 */
[----:B------:R-:W-:Y:S01]  /*3350*/  HMMA.16816.F32.BF16 R48, R72, R82, R48 ;  /* 0x000000524830723c */ /* 0x000fe20000041830 */
[----:B------:R-:W-:Y:S04]  /*3360*/  LDSM.16.M88.4 R72, [R249+0x12100] ;  /* 0x01210000f948783b */ /* 0x000fe80000000200 */
[----:B------:R-:W-:Y:S03]  /*3370*/  LDSM.16.M88.4 R80, [R249+0x13100] ;  /* 0x01310000f950783b */ /* 0x000fe60000000200 */
        /* <DEDUP_REMOVED lines=11> */
[----:B------:R-:W-:Y:S07]  /*3430*/  LDSM.16.M88.4 R76, [R249+0x14100] ;  /* 0x01410000f94c783b */ /* 0x000fee0000000200 */
[C---:B------:R-:W-:Y:S08]  /*3440*/  HMMA.16816.F32.BF16 R36, R64.reuse, R84, R36 ;  /* 0x000000544024723c */ /* 0x040ff00000041824 */
[----:B------:R-:W-:Y:S01]  /*3450*/  HMMA.16816.F32.BF16 R28, R64, R86, R28 ;  /* 0x00000056401c723c */ /* 0x000fe2000004181c */
[----:B------:R-:W4:Y:S04]  /*3460*/  LDSM.16.M88.4 R64, [R249+0x14900] ;  /* 0x01490000f940783b */ /* 0x000f280000000200 */
[----:B------:R-:W-:Y:S03]  /*3470*/  LDSM.16.M88.4 R84, [R244+0x12100] ;  /* 0x01210000f454783b */ /* 0x000fe60000000200 */
[C---:B--2---:R-:W-:Y:S08]  /*3480*/  HMMA.16816.F32.BF16 R24, R60.reuse, R72, R24 ;  /* 0x000000483c18723c */ /* 0x044ff00000041818 */
[C---:B------:R-:W-:Y:S01]  /*3490*/  HMMA.16816.F32.BF16 R20, R60.reuse, R74, R20 ;  /* 0x0000004a3c14723c */ /* 0x040fe20000041814 */
[----:B------:R-:W-:Y:S07]  /*34a0*/  LDSM.16.M88.4 R72, [R248+0x6000] ;  /* 0x00600000f848783b */ /* 0x000fee0000000200 */
[C---:B---3--:R-:W-:Y:S08]  /*34b0*/  HMMA.16816.F32.BF16 R12, R60.reuse, R56, R12 ;  /* 0x000000383c0c723c */ /* 0x048ff0000004180c */
[C---:B------:R-:W-:Y:S01]  /*34c0*/  HMMA.16816.F32.BF16 R32, R60.reuse, R58, R32 ;  /* 0x0000003a3c20723c */ /* 0x040fe20000041820 */
[----:B------:R-:W2:Y:S07]  /*34d0*/  LDSM.16.M88.4 R56, [R246+0x20100] ;  /* 0x02010000f638783b */ /* 0x000eae0000000200 */
[C---:B-1----:R-:W-:Y:S08]  /*34e0*/  HMMA.16816.F32.BF16 R52, R60.reuse, R68, R52 ;  /* 0x000000443c34723c */ /* 0x042ff00000041834 */
[C---:B------:R-:W-:Y:S01]  /*34f0*/  HMMA.16816.F32.BF16 R48, R60.reuse, R70, R48 ;  /* 0x000000463c30723c */ /* 0x040fe20000041830 */
[----:B------:R-:W1:Y:S07]  /*3500*/  LDSM.16.M88.4 R68, [R248+0x6800] ;  /* 0x00680000f844783b */ /* 0x000e6e0000000200 */
[C---:B------:R-:W-:Y:S08]  /*3510*/  HMMA.16816.F32.BF16 R16, R60.reuse, R80, R16 ;  /* 0x000000503c10723c */ /* 0x040ff00000041810 */
[C---:B------:R-:W-:Y:S01]  /*3520*/  HMMA.16816.F32.BF16 R8, R60.reuse, R82, R8 ;  /* 0x000000523c08723c */ /* 0x040fe20000041808 */
[----:B------:R-:W-:Y:S07]  /*3530*/  LDSM.16.M88.4 R80, [R244+0x12900] ;  /* 0x01290000f450783b */ /* 0x000fee0000000200 */
[C---:B----4-:R-:W-:Y:S08]  /*3540*/  HMMA.16816.F32.BF16 R36, R60.reuse, R64, R36 ;  /* 0x000000403c24723c */ /* 0x050ff00000041824 */
[C---:B------:R-:W-:Y:S01]  /*3550*/  HMMA.16816.F32.BF16 R28, R60.reuse, R66, R28 ;  /* 0x000000423c1c723c */ /* 0x040fe2000004181c */
[----:B------:R-:W3:Y:S07]  /*3560*/  LDSM.16.M88.4 R64, [R248+0x8800] ;  /* 0x00880000f840783b */ /* 0x000eee0000000200 */
[C---:B------:R-:W-:Y:S08]  /*3570*/  HMMA.16816.F32.BF16 R44, R60.reuse, R76, R44 ;  /* 0x0000004c3c2c723c */ /* 0x040ff0000004182c */
[----:B------:R-:W-:Y:S01]  /*3580*/  HMMA.16816.F32.BF16 R40, R60, R78, R40 ;  /* 0x0000004e3c28723c */ /* 0x000fe20000041828 */
[----:B------:R-:W4:Y:S04]  /*3590*/  LDSM.16.M88.4 R60, [R245+0x20100] ;  /* 0x02010000f53c783b */ /* 0x000f280000000200 */
[----:B------:R-:W5:Y:S03]  /*35a0*/  LDSM.16.M88.4 R76, [R244+0x13100] ;  /* 0x01310000f44c783b */ /* 0x000f660000000200 */
        /* <DEDUP_REMOVED lines=15> */
[C---:B---3--:R-:W-:Y:S08]  /*36a0*/  HMMA.16816.F32.BF16 R36, R56.reuse, R64, R36 ;  /* 0x000000403824723c */ /* 0x048ff00000041824 */
[----:B------:R-:W-:Y:S01]  /*36b0*/  HMMA.16816.F32.BF16 R28, R56, R66, R28 ;  /* 0x00000042381c723c */ /* 0x000fe2000004181c */
[----:B------:R-:W-:Y:S04]  /*36c0*/  LDSM.16.M88.4 R56, [R243+0x20100] ;  /* 0x02010000f338783b */ /* 0x000fe80000000200 */
[----:B------:R-:W3:Y:S03]  /*36d0*/  LDSM.16.M88.4 R64, [R234+0x6000] ;  /* 0x00600000ea40783b */ /* 0x000ee60000000200 */
[C---:B----4-:R-:W-:Y:S08]  /*36e0*/  HMMA.16816.F32.BF16 R24, R60.reuse, R84, R24 ;  /* 0x000000543c18723c */ /* 0x050ff00000041818 */
[C---:B------:R-:W-:Y:S01]  /*36f0*/  HMMA.16816.F32.BF16 R20, R60.reuse, R86, R20 ;  /* 0x000000563c14723c */ /* 0x040fe20000041814 */
[----:B------:R-:W4:Y:S07]  /*3700*/  LDSM.16.M88.4 R84, [R234+0x7000] ;  /* 0x00700000ea54783b */ /* 0x000f2e0000000200 */
[C---:B------:R-:W-:Y:S08]  /*3710*/  HMMA.16816.F32.BF16 R12, R60.reuse, R80, R12 ;  /* 0x000000503c0c723c */ /* 0x040ff0000004180c */
[C---:B------:R-:W-:Y:S01]  /*3720*/  HMMA.16816.F32.BF16 R32, R60.reuse, R82, R32 ;  /* 0x000000523c20723c */ /* 0x040fe20000041820 */
[----:B------:R-:W3:Y:S07]  /*3730*/  LDSM.16.M88.4 R80, [R234+0x7800] ;  /* 0x00780000ea50783b */ /* 0x000eee0000000200 */
[C---:B-----5:R-:W-:Y:S08]  /*3740*/  HMMA.16816.F32.BF16 R16, R60.reuse, R76, R16 ;  /* 0x0000004c3c10723c */ /* 0x060ff00000041810 */
[C---:B------:R-:W-:Y:S01]  /*3750*/  HMMA.16816.F32.BF16 R8, R60.reuse, R78, R8 ;  /* 0x0000004e3c08723c */ /* 0x040fe20000041808 */
[----:B------:R-:W5:Y:S07]  /*3760*/  LDSM.16.M88.4 R76, [R234+0x8000] ;  /* 0x00800000ea4c783b */ /* 0x000f6e0000000200 */
[C---:B--2---:R-:W-:Y:S08]  /*3770*/  HMMA.16816.F32.BF16 R52, R60.reuse, R72, R52 ;  /* 0x000000483c34723c */ /* 0x044ff00000041834 */
[C---:B------:R-:W-:Y:S01]  /*3780*/  HMMA.16816.F32.BF16 R48, R60.reuse, R74, R48 ;  /* 0x0000004a3c30723c */ /* 0x040fe20000041830 */
[----:B------:R-:W2:Y:S07]  /*3790*/  LDSM.16.M88.4 R72, [R234+0x8800] ;  /* 0x00880000ea48783b */ /* 0x000eae0000000200 */
[C---:B-1----:R-:W-:Y:S08]  /*37a0*/  HMMA.16816.F32.BF16 R44, R60.reuse, R68, R44 ;  /* 0x000000443c2c723c */ /* 0x042ff0000004182c */
[C---:B------:R-:W-:Y:S01]  /*37b0*/  HMMA.16816.F32.BF16 R40, R60.reuse, R70, R40 ;  /* 0x000000463c28723c */ /* 0x040fe20000041828 */
[----:B------:R-:W-:Y:S07]  /*37c0*/  LDSM.16.M88.4 R68, [R249+0x15100] ;  /* 0x01510000f944783b */ /* 0x000fee0000000200 */
[C---:B------:R-:W-:Y:S08]  /*37d0*/  HMMA.16816.F32.BF16 R36, R60.reuse, R96, R36 ;  /* 0x000000603c24723c */ /* 0x040ff00000041824 */
[----:B------:R-:W-:Y:S01]  /*37e0*/  HMMA.16816.F32.BF16 R28, R60, R98, R28 ;  /* 0x000000623c1c723c */ /* 0x000fe2000004181c */
[----:B------:R-:W1:Y:S04]  /*37f0*/  LDSM.16.M88.4 R60, [R249+0x15900] ;  /* 0x01590000f93c783b */ /* 0x000e680000000200 */
[----:B------:R-:W-:Y:S03]  /*3800*/  LDSM.16.M88.4 R96, [R249+0x17900] ;  /* 0x01790000f960783b */ /* 0x000fe60000000200 */
[C---:B---3--:R-:W-:Y:S08]  /*3810*/  HMMA.16816.F32.BF16 R24, R56.reuse, R64, R24 ;  /* 0x000000403818723c */ /* 0x048ff00000041818 */
[C---:B------:R-:W-:Y:S01]  /*3820*/  HMMA.16816.F32.BF16 R20, R56.reuse, R66, R20 ;  /* 0x000000423814723c */ /* 0x040fe20000041814 */
[----:B------:R-:W3:Y:S07]  /*3830*/  LDSM.16.M88.4 R64, [R249+0x16100] ;  /* 0x01610000f940783b */ /* 0x000eee0000000200 */
[C---:B------:R-:W-:Y:S08]  /*3840*/  HMMA.16816.F32.BF16 R12, R56.reuse, R88, R12 ;  /* 0x00000058380c723c */ /* 0x040ff0000004180c */
[C---:B------:R-:W-:Y:S01]  /*3850*/  HMMA.16816.F32.BF16 R32, R56.reuse, R90, R32 ;  /* 0x0000005a3820723c */ /* 0x040fe20000041820 */
[----:B------:R-:W-:Y:S07]  /*3860*/  LDSM.16.M88.4 R88, [R248+0x9000] ;  /* 0x00900000f858783b */ /* 0x000fee0000000200 */
[C---:B----4-:R-:W-:Y:S08]  /*3870*/  HMMA.16816.F32.BF16 R16, R56.reuse, R84, R16 ;  /* 0x000000543810723c */ /* 0x050ff00000041810 */
[C---:B------:R-:W-:Y:S01]  /*3880*/  HMMA.16816.F32.BF16 R8, R56.reuse, R86, R8 ;  /* 0x000000563808723c */ /* 0x040fe20000041808 */
[----:B------:R-:W-:Y:S07]  /*3890*/  LDSM.16.M88.4 R84, [R245+0x24100] ;  /* 0x02410000f554783b */ /* 0x000fee0000000200 */
[C---:B------:R-:W-:Y:S08]  /*38a0*/  HMMA.16816.F32.BF16 R52, R56.reuse, R80, R52 ;  /* 0x000000503834723c */ /* 0x040ff00000041834 */
[C---:B------:R-:W-:Y:S01]  /*38b0*/  HMMA.16816.F32.BF16 R48, R56.reuse, R82, R48 ;  /* 0x000000523830723c */ /* 0x040fe20000041830 */
[----:B------:R-:W-:Y:S07]  /*38c0*/  LDSM.16.M88.4 R80, [R248+0x9800] ;  /* 0x00980000f850783b */ /* 0x000fee0000000200 */
[C---:B-----5:R-:W-:Y:S08]  /*38d0*/  HMMA.16816.F32.BF16 R44, R56.reuse, R76, R44 ;  /* 0x0000004c382c723c */ /* 0x060ff0000004182c */
[C---:B------:R-:W-:Y:S01]  /*38e0*/  HMMA.16816.F32.BF16 R40, R56.reuse, R78, R40 ;  /* 0x0000004e3828723c */ /* 0x040fe20000041828 */
[----:B------:R-:W-:Y:S07]  /*38f0*/  LDSM.16.M88.4 R76, [R248+0xa000] ;  /* 0x00a00000f84c783b */ /* 0x000fee0000000200 */
[C---:B--2---:R-:W-:Y:S08]  /*3900*/  HMMA.16816.F32.BF16 R36, R56.reuse, R72, R36 ;  /* 0x000000483824723c */ /* 0x044ff00000041824 */
[----:B------:R-:W-:Y:S01]  /*3910*/  HMMA.16816.F32.BF16 R28, R56, R74, R28 ;  /* 0x0000004a381c723c */ /* 0x000fe2000004181c */
[----:B------:R-:W2:Y:S04]  /*3920*/  LDSM.16.M88.4 R56, [R249+0x16900] ;  /* 0x01690000f938783b */ /* 0x000ea80000000200 */
[----:B------:R-:W-:Y:S03]  /*3930*/  LDSM.16.M88.4 R72, [R248+0xa800] ;  /* 0x00a80000f848783b */ /* 0x000fe60000000200 */
[C---:B-1----:R-:W-:Y:S08]  /*3940*/  HMMA.16816.F32.BF16 R12, R92.reuse, R60, R12 ;  /* 0x0000003c5c0c723c */ /* 0x042ff0000004180c */
[C---:B------:R-:W-:Y:S01]  /*3950*/  HMMA.16816.F32.BF16 R32, R92.reuse, R62, R32 ;  /* 0x0000003e5c20723c */ /* 0x040fe20000041820 */
[----:B------:R-:W1:Y:S07]  /*3960*/  LDSM.16.M88.4 R60, [R246+0x24100] ;  /* 0x02410000f63c783b */ /* 0x000e6e0000000200 */
[C---:B------:R-:W-:Y:S08]  /*3970*/  HMMA.16816.F32.BF16 R24, R92.reuse, R68, R24 ;  /* 0x000000445c18723c */ /* 0x040ff00000041818 */
[C---:B------:R-:W-:Y:S01]  /*3980*/  HMMA.16816.F32.BF16 R20, R92.reuse, R70, R20 ;  /* 0x000000465c14723c */ /* 0x040fe20000041814 */
[----:B------:R-:W-:Y:S07]  /*3990*/  LDSM.16.M88.4 R68, [R248+0xb000] ;  /* 0x00b00000f844783b */ /* 0x000fee0000000200 */
[C---:B---3--:R-:W-:Y:S08]  /*39a0*/  HMMA.16816.F32.BF16 R16, R92.reuse, R64, R16 ;  /* 0x000000405c10723c */ /* 0x048ff00000041810 */
[C---:B------:R-:W-:Y:S01]  /*39b0*/  HMMA.16816.F32.BF16 R8, R92.reuse, R66, R8 ;  /* 0x000000425c08723c */ /* 0x040fe20000041808 */
[----:B------:R-:W3:Y:S07]  /*39c0*/  LDSM.16.M88.4 R64, [R248+0xb800] ;  /* 0x00b80000f840783b */ /* 0x000eee0000000200 */
        /* <DEDUP_REMOVED lines=8> */
[----:B------:R-:W-:Y:S04]  /*3a50*/  LDSM.16.M88.4 R96, [R244+0x16900] ;  /* 0x01690000f460783b */ /* 0x000fe80000000200 */
[----:B------:R-:W-:Y:S03]  /*3a60*/  LDSM.16.M88.4 R92, [R244+0x17100] ;  /* 0x01710000f45c783b */ /* 0x000fe60000000200 */
[C---:B-1----:R-:W-:Y:S08]  /*3a70*/  HMMA.16816.F32.BF16 R24, R60.reuse, R88, R24 ;  /* 0x000000583c18723c */ /* 0x042ff00000041818 */
[C---:B------:R-:W-:Y:S01]  /*3a80*/  HMMA.16816.F32.BF16 R20, R60.reuse, R90, R20 ;  /* 0x0000005a3c14723c */ /* 0x040fe20000041814 */
[----:B------:R-:W1:Y:S07]  /*3a90*/  LDSM.16.M88.4 R88, [R244+0x17900] ;  /* 0x01790000f458783b */ /* 0x000e6e0000000200 */
[C---:B---3--:R-:W-:Y:S08]  /*3aa0*/  HMMA.16816.F32.BF16 R36, R60.reuse, R64, R36 ;  /* 0x000000403c24723c */ /* 0x048ff00000041824 */
        /* <DEDUP_REMOVED lines=12> */
[----:B------:R-:W-:Y:S01]  /*3b70*/  HMMA.16816.F32.BF16 R28, R60, R66, R28 ;  /* 0x000000423c1c723c */ /* 0x000fe2000004181c */
[----:B------:R-:W-:Y:S04]  /*3b80*/  LDSM.16.M88.4 R64, [R234+0xa800] ;  /* 0x00a80000ea40783b */ /* 0x000fe80000000200 */
[----:B------:R-:W-:Y:S03]  /*3b90*/  LDSM.16.M88.4 R60, [R234+0xb000] ;  /* 0x00b00000ea3c783b */ /* 0x000fe60000000200 */
[C---:B--2---:R-:W-:Y:S08]  /*3ba0*/  HMMA.16816.F32.BF16 R24, R84.reuse, R56, R24 ;  /* 0x000000385418723c */ /* 0x044ff00000041818 */
[----:B------:R-:W-:Y:S01]  /*3bb0*/  HMMA.16816.F32.BF16 R20, R84, R58, R20 ;  /* 0x0000003a5414723c */ /* 0x000fe20000041814 */
[----:B------:R-:W2:Y:S01]  /*3bc0*/  LDSM.16.M88.4 R56, [R234+0xb800] ;  /* 0x00b80000ea38783b */ /* 0x000ea20000000200 */
[----:B------:R-:W-:-:S06]  /*3bd0*/  DEPBAR.LE SB0, 0x0 ;  /* 0x000080000000791a */ /* 0x000fcc0000000000 */
        /* <DEDUP_REMOVED lines=21> */
[----:B------:R-:W-:Y:S07]  /*3d30*/  HMMA.16816.F32.BF16 R56, R68, R58, R28 ;  /* 0x0000003a4438723c */ /* 0x000fee000004181c */
[----:B------:R-:W-:-:S02]  /*3d40*/  SHF.R.S32.HI R70, RZ, 0x1f, R111 ;  /* 0x0000001fff467819 */ /* 0x000fc4000001146f */
[----:B------:R-:W-:-:S03]  /*3d50*/  SHF.R.S32.HI R28, RZ, 0x1f, R211 ;  /* 0x0000001fff1c7819 */ /* 0x000fc600000114d3 */
[----:B------:R1:W-:Y:S04]  /*3d60*/  STL [R1+0x20], R70 ;  /* 0x0000204601007387 */ /* 0x0003e80000100800 */
[----:B------:R1:W-:Y:S04]  /*3d70*/  STL [R1+0x24], R208 ;  /* 0x000024d001007387 */ /* 0x0003e80000100800 */
[----:B------:R-:W-:Y:S06]  /*3d80*/  BAR.SYNC.DEFER_BLOCKING 0x0 ;  /* 0x0000000000007b1d */ /* 0x000fec0000010000 */
[----:B------:R-:W-:Y:S05]  /*3d90*/  @P0 BRA `(.L_x_1576) ;  /* 0x000005f000000947 */ /* 0x000fea0003800000 */
[----:B------:R-:W-:Y:S01]  /*3da0*/  IMAD.U32 R0, RZ, RZ, UR15 ;  /* 0x0000000fff007e24 */ /* 0x000fe2000f8e00ff */
        /* <DEDUP_REMOVED lines=17> */
[----:B------:R-:W-:Y:S02]  /*3ec0*/  IADD3 R78, -R64, 0x10, RZ ;  /* 0x00000010404e7810 */ /* 0x000fe40007ffe1ff */
[----:B------:R-:W-:Y:S02]  /*3ed0*/  SHF.L.U64.HI R63, R209, 0x1, R210 ;  /* 0x00000001d13f7819 */ /* 0x000fe400000102d2 */
[----:B------:R-:W-:-:S02]  /*3ee0*/  SHF.R.S32.HI R0, RZ, 0x1f, R62 ;  /* 0x0000001fff007819 */ /* 0x000fc4000001143e */
[----:B------:R-:W-:Y:S02]  /*3ef0*/  LOP3.LUT R78, R78, 0xf, RZ, 0xc0, !PT ;  /* 0x0000000f4e4e7812 */ /* 0x000fe400078ec0ff */
[----:B------:R-:W-:Y:S01]  /*3f00*/  IADD3 R72, -R110, 0x10, RZ ;  /* 0x000000106e487810 */ /* 0x000fe20007ffe1ff */
[----:B------:R-:W-:Y:S01]  /*3f10*/  IMAD R0, R0, c[0x0][0x1e0], RZ ;  /* 0x0000780000007a24 */ /* 0x000fe200078e02ff */
[----:B------:R-:W-:Y:S02]  /*3f20*/  SHF.L.U64.HI R60, R207, 0x1, R208 ;  /* 0x00000001cf3c7819 */ /* 0x000fe400000102d0 */
[----:B------:R-:W-:Y:S01]  /*3f30*/  LOP3.LUT R72, R72, 0xf, RZ, 0xc0, !PT ;  /* 0x0000000f48487812 */ /* 0x000fe200078ec0ff */
[C---:B------:R-:W-:Y:S01]  /*3f40*/  IMAD R0, R62.reuse, c[0x0][0x1e4], R0 ;  /* 0x000079003e007a24 */ /* 0x040fe200078e0200 */
[----:B------:R-:W-:Y:S01]  /*3f50*/  SHF.L.U64.HI R29, R111, 0x1, R70 ;  /* 0x000000016f1d7819 */ /* 0x000fe20000010246 */
[----:B--2---:R-:W-:-:S04]  /*3f60*/  IMAD.WIDE.U32 R30, R62, c[0x0][0x1e0], RZ ;  /* 0x000078003e1e7a25 */ /* 0x004fc800078e00ff */
[----:B------:R-:W-:Y:S01]  /*3f70*/  IMAD.IADD R31, R31, 0x1, R0 ;  /* 0x000000011f1f7824 */ /* 0x000fe200078e0200 */
[----:B---3--:R-:W-:-:S03]  /*3f80*/  SHF.R.S32.HI R0, RZ, 0x1f, R61 ;  /* 0x0000001fff007819 */ /* 0x008fc6000001143d */
[C---:B------:R-:W-:Y:S01]  /*3f90*/  IMAD.WIDE.U32 R30, R61.reuse, c[0x0][0x1f0], R30 ;  /* 0x00007c003d1e7a25 */ /* 0x040fe200078e001e */
[----:B------:R2:W-:Y:S03]  /*3fa0*/  STL [R1], R61 ;  /* 0x0000003d01007387 */ /* 0x0005e60000100800 */
[----:B------:R-:W-:Y:S01]  /*3fb0*/  IMAD R0, R0, c[0x0][0x1f0], RZ ;  /* 0x00007c0000007a24 */ /* 0x000fe200078e02ff */
[----:B------:R-:W-:Y:S01]  /*3fc0*/  IADD3 R67, P0, R30, UR22, RZ ;  /* 0x000000161e437c10 */ /* 0x000fe2000ff1e0ff */
[----:B------:R3:W-:Y:S01]  /*3fd0*/  STL [R1+0x4], R62 ;  /* 0x0000043e01007387 */ /* 0x0007e20000100800 */
[----:B------:R-:W-:Y:S01]  /*3fe0*/  SEL R30, RZ, 0x10, P4 ;  /* 0x00000010ff1e7807 */ /* 0x000fe20002000000 */
[----:B------:R-:W-:-:S03]  /*3ff0*/  IMAD R0, R61, c[0x0][0x1f4], R0 ;  /* 0x00007d003d007a24 */ /* 0x000fc600078e0200 */
[----:B------:R-:W-:Y:S02]  /*4000*/  IADD3 R74, -R30, 0x10, RZ ;  /* 0x000000101e4a7810 */ /* 0x000fe40007ffe1ff */
[----:B------:R-:W-:Y:S01]  /*4010*/  IADD3.X R0, R31, UR19, R0, P0, !PT ;  /* 0x000000131f007c10 */ /* 0x000fe200087fe400 */
[----:B------:R-:W-:Y:S01]  /*4020*/  IMAD.SHL.U32 R31, R207, 0x2, RZ ;  /* 0x00000002cf1f7824 */ /* 0x000fe200078e00ff */
[C---:B------:R-:W-:Y:S02]  /*4030*/  LEA R68, P0, R67.reuse, c[0x0][0x1c8], 0x1 ;  /* 0x0000720043447a11 */ /* 0x040fe400078008ff */
[----:B------:R-:W-:Y:S02]  /*4040*/  LOP3.LUT R74, R74, 0xf, RZ, 0xc0, !PT ;  /* 0x0000000f4a4a7812 */ /* 0x000fe400078ec0ff */
[----:B------:R-:W-:Y:S01]  /*4050*/  LEA.HI.X R67, R67, c[0x0][0x1cc], R0, 0x1, P0 ;  /* 0x0000730043437a11 */ /* 0x000fe200000f0c00 */
[----:B------:R-:W4:Y:S01]  /*4060*/  SHFL.IDX PT, R73, R68, 0x2, 0x181f ;  /* 0x00581f0044497f89 */ /* 0x000f2200000e0000 */
[----:B------:R-:W-:-:S03]  /*4070*/  IMAD.SHL.U32 R0, R111, 0x2, RZ ;  /* 0x000000026f007824 */ /* 0x000fc600078e00ff */
[----:B------:R-:W5:Y:S01]  /*4080*/  SHFL.IDX PT, R69, R67, 0x2, 0x181f ;  /* 0x00581f0043457f89 */ /* 0x000f6200000e0000 */
[----:B--2---:R-:W-:-:S03]  /*4090*/  SEL R61, RZ, 0x10, P5 ;  /* 0x00000010ff3d7807 */ /* 0x004fc60002800000 */
[----:B-1----:R-:W-:Y:S01]  /*40a0*/  SHFL.IDX PT, R70, R67, RZ, 0x181f ;  /* 0x00181fff43467589 */ /* 0x002fe200000e0000 */
[----:B------:R-:W-:Y:S01]  /*40b0*/  IADD3 R76, -R61, 0x10, RZ ;  /* 0x000000103d4c7810 */ /* 0x000fe20007ffe1ff */
[----:B---3--:R-:W-:Y:S02]  /*40c0*/  IMAD.SHL.U32 R62, R209, 0x2, RZ ;  /* 0x00000002d13e7824 */ /* 0x008fe400078e00ff */
[----:B------:R-:W-:Y:S01]  /*40d0*/  SHFL.IDX PT, R67, R67, 0x1, 0x181f ;  /* 0x00381f0043437f89 */ /* 0x000fe200000e0000 */
[----:B------:R-:W-:Y:S02]  /*40e0*/  LOP3.LUT R76, R76, 0xf, RZ, 0xc0, !PT ;  /* 0x0000000f4c4c7812 */ /* 0x000fe400078ec0ff */
[----:B----4-:R-:W-:-:S04]  /*40f0*/  IADD3 R78, P1, P0, R78, R73, R65 ;  /* 0x000000494e4e7210 */ /* 0x010fc8000783e041 */
[----:B-----5:R-:W-:Y:S02]  /*4100*/  IADD3.X R79, RZ, R69, R66, P1, P0 ;  /* 0x00000045ff4f7210 */ /* 0x020fe40000fe0442 */
        /* <DEDUP_REMOVED lines=40> */
.L_x_1576:
[----:B------:R-:W-:Y:S01]  /*4390*/  FMUL.FTZ R9, R9, c[0x0][0x320] ;  /* 0x0000c80009097a20 */ /* 0x000fe20000410000 */
[----:B------:R-:W-:Y:S01]  /*43a0*/  LEA.HI R7, R7, R2, RZ, 0x2 ;  /* 0x0000000207077211 */ /* 0x000fe200078f10ff */
[----:B------:R-:W-:Y:S01]  /*43b0*/  FMUL.FTZ R13, R13, c[0x0][0x320] ;  /* 0x0000c8000d0d7a20 */ /* 0x000fe20000410000 */
[----:B------:R-:W-:Y:S01]  /*43c0*/  PLOP3.LUT P0, PT, PT, PT, UP1, 0x80, 0x0 ;  /* 0x000000000000781c */ /* 0x000fe20003f0f018 */
[----:B------:R2:W-:Y:S01]  /*43d0*/  MUFU.TANH R29, R9 ;  /* 0x00000009001d7308 */ /* 0x0005e20000002400 */
[----:B------:R-:W-:Y:S01]  /*43e0*/  FMUL.FTZ R8, R8, c[0x0][0x320] ;  /* 0x0000c80008087a20 */ /* 0x000fe20000410000 */
[----:B------:R-:W-:Y:S01]  /*43f0*/  LOP3.LUT R7, R7, 0xfffffffc, RZ, 0xc0, !PT ;  /* 0xfffffffc07077812 */ /* 0x000fe200078ec0ff */
[----:B------:R-:W-:Y:S01]  /*4400*/  FMUL.FTZ R0, R16, c[0x0][0x320] ;  /* 0x0000c80010007a20 */ /* 0x000fe20000410000 */
[----:B------:R-:W-:Y:S01]  /*4410*/  @UP1 USHF.L.U32 UR10, UR10, 0x7, URZ ;  /* 0x000000070a0a1899 */ /* 0x000fe2000800063f */
[----:B------:R-:W-:Y:S01]  /*4420*/  FMUL.FTZ R20, R20, c[0x0][0x320] ;  /* 0x0000c80014147a20 */ /* 0x000fe20000410000 */
[----:B------:R-:W-:Y:S01]  /*4430*/  UIADD3 UR6, UR6, -0x2, URZ ;  /* 0xfffffffe06067890 */ /* 0x000fe2000fffe03f */
[----:B------:R-:W-:Y:S01]  /*4440*/  IMAD.IADD R7, R2, 0x1, -R7 ;  /* 0x0000000102077824 */ /* 0x000fe200078e0a07 */
[----:B------:R3:W-:Y:S01]  /*4450*/  MUFU.TANH R30, R13 ;  /* 0x0000000d001e7308 */ /* 0x0007e20000002400 */
[----:B------:R-:W-:Y:S01]  /*4460*/  FMUL.FTZ R12, R12, c[0x0][0x320] ;  /* 0x0000c8000c0c7a20 */ /* 0x000fe20000410000 */
[----:B------:R-:W0:Y:S01]  /*4470*/  LDGDEPBAR ;  /* 0x00000000000079af */ /* 0x000e220000000000 */
[----:B------:R-:W-:-:S02]  /*4480*/  FMUL.FTZ R17, R17, c[0x0][0x320] ;  /* 0x0000c80011117a20 */ /* 0x000fc40000410000 */
[----:B------:R-:W-:Y:S02]  /*4490*/  FMUL.FTZ R44, R44, c[0x0][0x320] ;  /* 0x0000c8002c2c7a20 */ /* 0x000fe40000410000 */
[----:B------:R-:W-:Y:S01]  /*44a0*/  FMUL.FTZ R25, R25, c[0x0][0x320] ;  /* 0x0000c80019197a20 */ /* 0x000fe20000410000 */
[----:B--2---:R-:W-:Y:S01]  /*44b0*/  LOP3.LUT R9, R109, 0xffffffe0, RZ, 0xc0, !PT ;  /* 0xffffffe06d097812 */ /* 0x004fe200078ec0ff */
[----:B------:R-:W-:Y:S01]  /*44c0*/  MUFU.TANH R31, R20 ;  /* 0x00000014001f7308 */ /* 0x000fe20000002400 */
[----:B------:R-:W-:Y:S02]  /*44d0*/  FMUL.FTZ R24, R24, c[0x0][0x320] ;  /* 0x0000c80018187a20 */ /* 0x000fe40000410000 */
[----:B------:R-:W-:Y:S02]  /*44e0*/  FMUL.FTZ R40, R40, c[0x0][0x320] ;  /* 0x0000c80028287a20 */ /* 0x000fe40000410000 */
[----:B------:R-:W-:Y:S02]  /*44f0*/  IMAD.IADD R9, R2, 0x1, -R9 ;  /* 0x0000000102097824 */ /* 0x000fe400078e0a09 */
[----:B---3--:R-:W-:Y:S01]  /*4500*/  FMUL.FTZ R13, R32, c[0x0][0x320] ;  /* 0x0000c800200d7a20 */ /* 0x008fe20000410000 */
[----:B------:R2:W-:Y:S01]  /*4510*/  MUFU.TANH R20, R12 ;  /* 0x0000000c00147308 */ /* 0x0005e20000002400 */
[----:B------:R-:W-:Y:S01]  /*4520*/  FMUL.FTZ R41, R41, c[0x0][0x320] ;  /* 0x0000c80029297a20 */ /* 0x000fe20000410000 */
[----:B------:R-:W-:Y:S01]  /*4530*/  SHF.R.S32.HI R16, RZ, 0x1f, R9 ;  /* 0x0000001fff107819 */ /* 0x000fe20000011409 */
[----:B------:R-:W-:-:S02]  /*4540*/  FMUL.FTZ R21, R21, c[0x0][0x320] ;  /* 0x0000c80015157a20 */ /* 0x000fc40000410000 */
[----:B------:R-:W-:Y:S01]  /*4550*/  FMUL.FTZ R52, R52, c[0x0][0x320] ;  /* 0x0000c80034347a20 */ /* 0x000fe20000410000 */
[----:B------:R-:W-:Y:S01]  /*4560*/  LEA.HI R2, R16, R9, RZ, 0x2 ;  /* 0x0000000910027211 */ /* 0x000fe200078f10ff */
[----:B------:R-:W-:Y:S01]  /*4570*/  FMUL.FTZ R53, R53, c[0x0][0x320] ;  /* 0x0000c80035357a20 */ /* 0x000fe20000410000 */
[----:B------:R3:W-:Y:S01]  /*4580*/  MUFU.TANH R32, R8 ;  /* 0x0000000800207308 */ /* 0x0007e20000002400 */
[----:B------:R-:W-:Y:S01]  /*4590*/  LEA.HI R16, R7, R7, RZ, 0x1 ;  /* 0x0000000707107211 */ /* 0x000fe200078f08ff */
[----:B------:R-:W-:Y:S02]  /*45a0*/  FMUL.FTZ R48, R48, c[0x0][0x320] ;  /* 0x0000c80030307a20 */ /* 0x000fe40000410000 */
[----:B------:R-:W-:Y:S01]  /*45b0*/  FMUL.FTZ R49, R49, c[0x0][0x320] ;  /* 0x0000c80031317a20 */ /* 0x000fe20000410000 */
[----:B------:R-:W-:Y:S01]  /*45c0*/  LOP3.LUT R16, R16, 0x1ffffffe, RZ, 0xc0, !PT ;  /* 0x1ffffffe10107812 */ /* 0x000fe200078ec0ff */
[----:B------:R-:W-:Y:S02]  /*45d0*/  FMUL.FTZ R45, R45, c[0x0][0x320] ;  /* 0x0000c8002d2d7a20 */ /* 0x000fe40000410000 */
[----:B--2---:R-:W-:Y:S01]  /*45e0*/  FMUL.FTZ R12, R33, c[0x0][0x320] ;  /* 0x0000c800210c7a20 */ /* 0x004fe20000410000 */
[----:B------:R-:W-:Y:S01]  /*45f0*/  MUFU.TANH R197, R44 ;  /* 0x0000002c00c57308 */ /* 0x000fe20000002400 */
[----:B------:R-:W-:-:S02]  /*4600*/  IMAD.IADD R16, R7, 0x1, -R16 ;  /* 0x0000000107107824 */ /* 0x000fc400078e0a10 */
[----:B------:R-:W-:Y:S02]  /*4610*/  FMUL.FTZ R7, R37, c[0x0][0x320] ;  /* 0x0000c80025077a20 */ /* 0x000fe40000410000 */
[----:B------:R-:W-:Y:S01]  /*4620*/  FMUL.FTZ R51, R51, c[0x0][0x320] ;  /* 0x0000c80033337a20 */ /* 0x000fe20000410000 */
[----:B---3--:R-:W-:Y:S02]  /*4630*/  SHF.R.S32.HI R8, RZ, 0x1f, R108 ;  /* 0x0000001fff087819 */ /* 0x008fe4000001146c */
[----:B------:R2:W-:Y:S01]  /*4640*/  MUFU.TANH R33, R17 ;  /* 0x0000001100217308 */ /* 0x0005e20000002400 */
[----:B------:R-:W-:Y:S01]  /*4650*/  FMUL.FTZ R50, R50, c[0x0][0x320] ;  /* 0x0000c80032327a20 */ /* 0x000fe20000410000 */
[----:B------:R-:W-:Y:S01]  /*4660*/  LEA.HI R8, R8, R108, RZ, 0x3 ;  /* 0x0000006c08087211 */ /* 0x000fe200078f18ff */
[----:B------:R-:W-:Y:S02]  /*4670*/  FMUL.FTZ R22, R22, c[0x0][0x320] ;  /* 0x0000c80016167a20 */ /* 0x000fe40000410000 */
[----:B------:R-:W-:Y:S01]  /*4680*/  FMUL.FTZ R18, R18, c[0x0][0x320] ;  /* 0x0000c80012127a20 */ /* 0x000fe20000410000 */
[----:B------:R-:W-:-:S02]  /*4690*/  LOP3.LUT R8, R8, 0xffffff8, RZ, 0xc0, !PT ;  /* 0x0ffffff808087812 */ /* 0x000fc400078ec0ff */
[----:B------:R-:W-:Y:S01]  /*46a0*/  MUFU.TANH R60, R25 ;  /* 0x00000019003c7308 */ /* 0x000fe20000002400 */
[----:B------:R-:W-:Y:S02]  /*46b0*/  FMUL.FTZ R19, R19, c[0x0][0x320] ;  /* 0x0000c80013137a20 */ /* 0x000fe40000410000 */
[----:B------:R-:W-:Y:S02]  /*46c0*/  FMUL.FTZ R11, R11, c[0x0][0x320] ;  /* 0x0000c8000b0b7a20 */ /* 0x000fe40000410000 */
[----:B------:R-:W-:Y:S02]  /*46d0*/  IMAD.IADD R8, R108, 0x1, -R8 ;  /* 0x000000016c087824 */ /* 0x000fe400078e0a08 */
[----:B------:R-:W-:Y:S01]  /*46e0*/  FMUL.FTZ R10, R10, c[0x0][0x320] ;  /* 0x0000c8000a0a7a20 */ /* 0x000fe20000410000 */
[C---:B--2---:R-:W-:Y:S01]  /*46f0*/  LEA.HI.SX32 R17, R2.reuse, UR11, 0x1e ;  /* 0x0000000b02117c11 */ /* 0x044fe2000f8ff2ff */
[----:B------:R-:W2:Y:S01]  /*4700*/  MUFU.TANH R25, R24 ;  /* 0x0000001800197308 */ /* 0x000ea20000002400 */
[----:B------:R-:W-:Y:S01]  /*4710*/  LOP3.LUT R2, R2, 0x7ffffffc, RZ, 0xc0, !PT ;  /* 0x7ffffffc02027812 */ /* 0x000fe200078ec0ff */
[----:B------:R-:W-:-:S02]  /*4720*/  FMUL.FTZ R54, R54, c[0x0][0x320] ;  /* 0x0000c80036367a20 */ /* 0x000fc40000410000 */
[----:B------:R-:W-:Y:S02]  /*4730*/  IMAD R8, R8, 0x10, R17 ;  /* 0x0000001008087824 */ /* 0x000fe400078e0211 */
[----:B------:R-:W-:Y:S02]  /*4740*/  IMAD.IADD R9, R9, 0x1, -R2 ;  /* 0x0000000109097824 */ /* 0x000fe400078e0a02 */
[----:B------:R-:W-:Y:S01]  /*4750*/  IMAD R212, R16, 0x8, R8 ;  /* 0x0000000810d47824 */ /* 0x000fe200078e0208 */
[----:B------:R3:W-:Y:S01]  /*4760*/  MUFU.TANH R195, R40 ;  /* 0x0000002800c37308 */ /* 0x0007e20000002400 */
[----:B------:R-:W-:Y:S02]  /*4770*/  IMAD.U32 R2, RZ, RZ, UR4 ;  /* 0x00000004ff027e24 */ /* 0x000fe4000f8e00ff */
[----:B------:R-:W-:Y:S01]  /*4780*/  @P0 IMAD.HI.U32 R16, R212, c[0x0][0x2c8], RZ ;  /* 0x0000b200d4100a27 */ /* 0x000fe200078e00ff */
[----:B------:R-:W-:Y:S01]  /*4790*/  PLOP3.LUT P0, PT, PT, PT, UP1, 0x80, 0x0 ;  /* 0x000000000000781c */ /* 0x000fe20003f0f018 */
[----:B------:R-:W-:Y:S02]  /*47a0*/  STL [R1+0x2c], R212 ;  /* 0x00002cd401007387 */ /* 0x000fe40000100800 */
[----:B------:R-:W-:Y:S01]  /*47b0*/  IMAD.MOV.U32 R44, RZ, RZ, R212 ;  /* 0x000000ffff2c7224 */ /* 0x000fe200078e00d4 */
[----:B------:R4:W-:Y:S01]  /*47c0*/  MUFU.TANH R194, R41 ;  /* 0x0000002900c27308 */ /* 0x0009e20000002400 */
[----:B------:R-:W-:-:S02]  /*47d0*/  IMAD.SHL.U32 R61, R9, 0x2, RZ ;  /* 0x00000002093d7824 */ /* 0x000fc400078e00ff */
[----:B------:R-:W-:Y:S02]  /*47e0*/  FMUL.FTZ R8, R36, c[0x0][0x320] ;  /* 0x0000c80024087a20 */ /* 0x000fe40000410000 */
[----:B------:R-:W-:Y:S01]  /*47f0*/  FMUL.FTZ R9, R23, c[0x0][0x320] ;  /* 0x0000c80017097a20 */ /* 0x000fe20000410000 */
[----:B------:R-:W-:Y:S01]  /*4800*/  IADD3 R2, -R61, 0x1, R2 ;  /* 0x000000013d027810 */ /* 0x000fe20007ffe102 */
[----:B------:R-:W-:Y:S01]  /*4810*/  FMUL.FTZ R55, R55, c[0x0][0x320] ;  /* 0x0000c80037377a20 */ /* 0x000fe20000410000 */
[----:B---3--:R-:W-:Y:S01]  /*4820*/  IADD3 R40, -R61, UR4, RZ ;  /* 0x000000043d287c10 */ /* 0x008fe2000fffe1ff */
[----:B------:R-:W3:Y:S01]  /*4830*/  MUFU.TANH R21, R21 ;  /* 0x0000001500157308 */ /* 0x000ee20000002400 */
[----:B------:R-:W-:Y:S01]  /*4840*/  @P0 SHF.R.U32.HI R44, RZ, c[0x0][0x2cc], R16 ;  /* 0x0000b300ff2c0a19 */ /* 0x000fe20000011610 */
[----:B------:R-:W-:Y:S01]  /*4850*/  FMUL.FTZ R46, R46, c[0x0][0x320] ;  /* 0x0000c8002e2e7a20 */ /* 0x000fe20000410000 */
[----:B------:R-:W-:Y:S01]  /*4860*/  IADD3 R36, R2, -UR13, RZ ;  /* 0x8000000d02247c10 */ /* 0x000fe2000fffe0ff */
[----:B------:R-:W-:Y:S01]  /*4870*/  FMUL.FTZ R47, R47, c[0x0][0x320] ;  /* 0x0000c8002f2f7a20 */ /* 0x000fe20000410000 */
[----:B------:R-:W-:Y:S01]  /*4880*/  STL [R1+0x30], R61 ;  /* 0x0000303d01007387 */ /* 0x000fe20000100800 */
[----:B------:R-:W-:Y:S01]  /*4890*/  FMUL.FTZ R42, R42, c[0x0][0x320] ;  /* 0x0000c8002a2a7a20 */ /* 0x000fe20000410000 */
[----:B------:R-:W-:Y:S01]  /*48a0*/  ULDC.64 UR4, c[0x0][0x2c8] ;  /* 0x0000b20000047ab9 */ /* 0x000fe20000000a00 */
[----:B------:R-:W5:Y:S01]  /*48b0*/  MUFU.TANH R13, R13 ;  /* 0x0000000d000d7308 */ /* 0x000f620000002400 */
[----:B------:R-:W1:Y:S01]  /*48c0*/  SHFL.IDX PT, R16, R44, RZ, 0x1c1f ;  /* 0x001c1fff2c107589 */ /* 0x000e6200000e0000 */
[----:B------:R-:W-:Y:S01]  /*48d0*/  FMUL.FTZ R43, R43, c[0x0][0x320] ;  /* 0x0000c8002b2b7a20 */ /* 0x000fe20000410000 */
[----:B------:R-:W-:Y:S01]  /*48e0*/  UIMAD.WIDE.U32 UR26, UR10, UR4, URZ ;  /* 0x000000040a1a72a5 */ /* 0x000fe2000f8e003f */
[----:B------:R-:W-:-:S02]  /*48f0*/  FMUL.FTZ R38, R38, c[0x0][0x320] ;  /* 0x0000c80026267a20 */ /* 0x000fc40000410000 */
[----:B------:R-:W-:Y:S02]  /*4900*/  FMUL.FTZ R39, R39, c[0x0][0x320] ;  /* 0x0000c80027277a20 */ /* 0x000fe40000410000 */
[----:B------:R-:W1:Y:S01]  /*4910*/  MUFU.TANH R12, R12 ;  /* 0x0000000c000c7308 */ /* 0x000e620000002400 */
[----:B------:R-:W-:Y:S01]  /*4920*/  FMUL.FTZ R58, R58, c[0x0][0x320] ;  /* 0x0000c8003a3a7a20 */ /* 0x000fe20000410000 */
[----:B------:R-:W-:Y:S01]  /*4930*/  @UP1 UMOV UR15, UR27 ;  /* 0x0000001b000f1c82 */ /* 0x000fe20008000000 */
[----:B------:R-:W-:Y:S01]  /*4940*/  FMUL.FTZ R59, R59, c[0x0][0x320] ;  /* 0x0000c8003b3b7a20 */ /* 0x000fe20000410000 */
[----:B------:R-:W-:Y:S01]  /*4950*/  @UP1 USHF.R.U32.HI UR11, URZ, UR5, UR15 ;  /* 0x000000053f0b1299 */ /* 0x000fe2000801160f */
[----:B------:R-:W-:-:S03]  /*4960*/  IMAD.IADD R247, R6, 0x1, R5 ;  /* 0x0000000106f77824 */ /* 0x000fc600078e0205 */
[----:B------:R-:W2:Y:S01]  /*4970*/  MUFU.TANH R0, R0 ;  /* 0x0000000000007308 */ /* 0x000ea20000002400 */
[----:B------:R-:W-:Y:S01]  /*4980*/  IMAD.SHL.U32 R247, R247, 0x2, RZ ;  /* 0x00000002f7f77824 */ /* 0x000fe200078e00ff */
[----:B------:R-:W-:-:S03]  /*4990*/  UIADD3 UR11, UR11, UR7, -UR13 ;  /* 0x000000070b0b7290 */ /* 0x000fc6000fffe80d */
[--C-:B------:R-:W-:Y:S01]  /*49a0*/  IMAD R242, R4, 0x2, R247.reuse ;  /* 0x0000000204f27824 */ /* 0x100fe200078e02f7 */
[----:B------:R-:W-:Y:S01]  /*49b0*/  LDSM.16.MT88.4 R172, [R247+0x100] ;  /* 0x00010000f7ac783b */ /* 0x000fe20000004200 */
[C---:B------:R-:W-:Y:S01]  /*49c0*/  IMAD R241, R3.reuse, 0x2, R247 ;  /* 0x0000000203f17824 */ /* 0x040fe200078e02f7 */
[----:B------:R-:W3:Y:S01]  /*49d0*/  MUFU.TANH R193, R52 ;  /* 0x0000003400c17308 */ /* 0x000ee20000002400 */
[----:B-1----:R-:W-:Y:S01]  /*49e0*/  IMAD.IADD R16, R36, 0x1, R16 ;  /* 0x0000000124107824 */ /* 0x002fe200078e0210 */
[----:B------:R-:W-:Y:S01]  /*49f0*/  LDSM.16.MT88.4 R164, [R242+0x100] ;  /* 0x00010000f2a4783b */ /* 0x000fe20000004200 */
[----:B------:R-:W-:Y:S01]  /*4a00*/  IMAD R240, R3, 0x2, R242 ;  /* 0x0000000203f07824 */ /* 0x000fe200078e02f2 */
[----:B------:R-:W-:Y:S02]  /*4a10*/  UIMAD.WIDE UR4, UR11, 0x2aaaaaab, URZ ;  /* 0x2aaaaaab0b0478a5 */ /* 0x000fe4000f8e023f */
[----:B----4-:R-:W-:Y:S01]  /*4a20*/  IMNMX R41, R40, R16, PT ;  /* 0x0000001028297217 */ /* 0x010fe20003800200 */
[----:B------:R-:W-:Y:S01]  /*4a30*/  LDSM.16.MT88.4 R156, [R241+0x100] ;  /* 0x00010000f19c783b */ /* 0x000fe20000004200 */
[----:B------:R-:W1:Y:S01]  /*4a40*/  MUFU.TANH R192, R53 ;  /* 0x0000003500c07308 */ /* 0x000e620000002400 */
[----:B------:R-:W-:Y:S01]  /*4a50*/  USHF.R.U32.HI UR4, URZ, 0x1f, UR5 ;  /* 0x0000001f3f047899 */ /* 0x000fe20008011605 */
[----:B------:R-:W-:Y:S01]  /*4a60*/  ISETP.GT.AND P0, PT, R41, RZ, PT ;  /* 0x000000ff2900720c */ /* 0x000fe20003f04270 */
[----:B------:R-:W-:Y:S02]  /*4a70*/  LDSM.16.MT88.4 R132, [R242+0x3100] ;  /* 0x00310000f284783b */ /* 0x000fe40000004200 */
[----:B------:R-:W-:Y:S01]  /*4a80*/  ULEA.HI.SX32 UR4, UR5, UR4, 0x1c ;  /* 0x0000000405047291 */ /* 0x000fe2000f8fe23f */
[----:B--2---:R-:W-:Y:S01]  /*4a90*/  FSEL R25, R25, -INF , P0 ;  /* 0xff80000019197808 */ /* 0x004fe20000000000 */
[----:B------:R-:W-:Y:S01]  /*4aa0*/  LDSM.16.MT88.4 R68, [R241+0x900] ;  /* 0x00090000f144783b */ /* 0x000fe20000004200 */
[----:B------:R-:W-:Y:S01]  /*4ab0*/  ISETP.GT.AND P0, PT, R41, 0x1, PT ;  /* 0x000000012900780c */ /* 0x000fe20003f04270 */
[----:B------:R2:W4:Y:S01]  /*4ac0*/  MUFU.TANH R205, R48 ;  /* 0x0000003000cd7308 */ /* 0x0005220000002400 */
[----:B------:R-:W-:Y:S01]  /*4ad0*/  UISETP.LT.AND UP0, UPT, URZ, UR4, UPT ;  /* 0x000000043f00728c */ /* 0x000fe2000bf01270 */
[----:B------:R-:W-:Y:S01]  /*4ae0*/  LDSM.16.MT88.4 R72, [R247+0x6100] ;  /* 0x00610000f748783b */ /* 0x000fe20000004200 */
[----:B------:R-:W-:-:S02]  /*4af0*/  FSEL R24, R60, -INF , P0 ;  /* 0xff8000003c187808 */ /* 0x000fc40000000000 */
[----:B------:R-:W-:Y:S01]  /*4b00*/  ISETP.GT.AND P0, PT, R41, 0x8, PT ;  /* 0x000000082900780c */ /* 0x000fe20003f04270 */
[----:B------:R-:W-:Y:S01]  /*4b10*/  LDSM.16.MT88.4 R140, [R247+0x3100] ;  /* 0x00310000f78c783b */ /* 0x000fe20000004200 */
[----:B------:R-:W-:Y:S01]  /*4b20*/  USEL UR4, URZ, UR4, !UP0 ;  /* 0x000000043f047287 */ /* 0x000fe2000c000000 */
[----:B------:R1:W1:Y:S01]  /*4b30*/  MUFU.TANH R204, R49 ;  /* 0x0000003100cc7308 */ /* 0x0002620000002400 */
[----:B------:R-:W-:Y:S01]  /*4b40*/  FSEL R23, R31, -INF , P0 ;  /* 0xff8000001f177808 */ /* 0x000fe20000000000 */
[----:B------:R-:W-:Y:S01]  /*4b50*/  FMUL.FTZ R31, R34, c[0x0][0x320] ;  /* 0x0000c800221f7a20 */ /* 0x000fe20000410000 */
[----:B------:R-:W-:Y:S01]  /*4b60*/  ISETP.GT.AND P0, PT, R41, 0x9, PT ;  /* 0x000000092900780c */ /* 0x000fe20003f04270 */
[----:B------:R-:W-:Y:S01]  /*4b70*/  LDSM.16.MT88.4 R80, [R247+0x6900] ;  /* 0x00690000f750783b */ /* 0x000fe20000004200 */
[----:B------:R-:W-:Y:S02]  /*4b80*/  UISETP.GE.AND UP0, UPT, UR6, UR4, UPT ;  /* 0x000000040600728c */ /* 0x000fe4000bf06270 */
[----:B---3--:R-:W-:Y:S01]  /*4b90*/  FSEL R21, R21, -INF , P0 ;  /* 0xff80000015157808 */ /* 0x008fe20000000000 */
[----:B------:R-:W3:Y:S01]  /*4ba0*/  MUFU.TANH R196, R45 ;  /* 0x0000002d00c47308 */ /* 0x000ee20000002400 */
[----:B------:R-:W-:Y:S01]  /*4bb0*/  ISETP.GT.AND P0, PT, R41, 0x10, PT ;  /* 0x000000102900780c */ /* 0x000fe20003f04270 */
[----:B--2---:R-:W-:Y:S01]  /*4bc0*/  FMUL.FTZ R48, R57, c[0x0][0x320] ;  /* 0x0000c80039307a20 */ /* 0x004fe20000410000 */
[----:B------:R-:W-:Y:S02]  /*4bd0*/  LDSM.16.MT88.4 R84, [R242+0x6100] ;  /* 0x00610000f254783b */ /* 0x000fe40000004200 */
[----:B------:R-:W-:-:S02]  /*4be0*/  FSEL R20, R20, -INF , P0 ;  /* 0xff80000014147808 */ /* 0x000fc40000000000 */
[C---:B------:R-:W-:Y:S01]  /*4bf0*/  ISETP.GT.AND P0, PT, R41.reuse, 0x11, PT ;  /* 0x000000112900780c */ /* 0x040fe20003f04270 */
[----:B------:R-:W2:Y:S01]  /*4c00*/  MUFU.TANH R8, R8 ;  /* 0x0000000800087308 */ /* 0x000ea20000002400 */
[----:B-1----:R-:W-:Y:S01]  /*4c10*/  FMUL.FTZ R49, R56, c[0x0][0x320] ;  /* 0x0000c80038317a20 */ /* 0x002fe20000410000 */
[----:B------:R-:W-:Y:S01]  /*4c20*/  LDSM.16.MT88.4 R88, [R241+0x6100] ;  /* 0x00610000f158783b */ /* 0x000fe20000004200 */
[----:B------:R-:W-:Y:S02]  /*4c30*/  FSEL R2, R30, -INF , P0 ;  /* 0xff8000001e027808 */ /* 0x000fe40000000000 */
[----:B------:R-:W-:Y:S01]  /*4c40*/  ISETP.GT.AND P0, PT, R41, 0x18, PT ;  /* 0x000000182900780c */ /* 0x000fe20003f04270 */
[----:B------:R-:W-:Y:S02]  /*4c50*/  LDSM.16.MT88.4 R96, [R240+0x6100] ;  /* 0x00610000f060783b */ /* 0x000fe40000004200 */
[----:B------:R-:W1:Y:S01]  /*4c60*/  MUFU.TANH R7, R7 ;  /* 0x0000000700077308 */ /* 0x000e620000002400 */
[----:B-----5:R-:W-:Y:S01]  /*4c70*/  FSEL R17, R13, -INF , P0 ;  /* 0xff8000000d117808 */ /* 0x020fe20000000000 */
[----:B------:R-:W-:Y:S01]  /*4c80*/  FMUL.FTZ R13, R27, c[0x0][0x320] ;  /* 0x0000c8001b0d7a20 */ /* 0x000fe20000410000 */
[C---:B------:R-:W-:Y:S01]  /*4c90*/  ISETP.GT.AND P0, PT, R41.reuse, 0x19, PT ;  /* 0x000000192900780c */ /* 0x040fe20003f04270 */
[----:B------:R-:W5:Y:S03]  /*4ca0*/  SHFL.IDX PT, R27, R44, 0x1, 0x1c1f ;  /* 0x003c1f002c1b7f89 */ /* 0x000f6600000e0000 */
[----:B------:R-:W-:Y:S01]  /*4cb0*/  FSEL R16, R12, -INF , P0 ;  /* 0xff8000000c107808 */ /* 0x000fe20000000000 */
[----:B------:R-:W1:Y:S01]  /*4cc0*/  MUFU.TANH R49, R49 ;  /* 0x0000003100317308 */ /* 0x000e620000002400 */
[----:B------:R-:W-:Y:S01]  /*4cd0*/  ISETP.GT.AND P0, PT, R41, 0x20, PT ;  /* 0x000000202900780c */ /* 0x000fe20003f04270 */
[----:B------:R-:W-:Y:S01]  /*4ce0*/  FMUL.FTZ R12, R26, c[0x0][0x320] ;  /* 0x0000c8001a0c7a20 */ /* 0x000fe20000410000 */
[----:B------:R-:W-:Y:S02]  /*4cf0*/  LDSM.16.MT88.4 R148, [R240+0x100] ;  /* 0x00010000f094783b */ /* 0x000fe40000004200 */
[----:B------:R-:W-:Y:S01]  /*4d00*/  FSEL R37, R0, -INF , P0 ;  /* 0xff80000000257808 */ /* 0x000fe20000000000 */
[----:B------:R-:W-:Y:S01]  /*4d10*/  FMUL.FTZ R0, R35, c[0x0][0x320] ;  /* 0x0000c80023007a20 */ /* 0x000fe20000410000 */
[----:B------:R-:W-:Y:S01]  /*4d20*/  ISETP.GT.AND P0, PT, R41, 0x21, PT ;  /* 0x000000212900780c */ /* 0x000fe20003f04270 */
[----:B------:R-:W1:Y:S01]  /*4d30*/  MUFU.TANH R48, R48 ;  /* 0x0000003000307308 */ /* 0x000e620000002400 */
[----:B------:R-:W-:Y:S02]  /*4d40*/  LDSM.16.MT88.4 R60, [R240+0x900] ;  /* 0x00090000f03c783b */ /* 0x000fe40000004200 */
[----:B------:R-:W-:-:S02]  /*4d50*/  FSEL R33, R33, -INF , P0 ;  /* 0xff80000021217808 */ /* 0x000fc40000000000 */
[C---:B------:R-:W-:Y:S01]  /*4d60*/  ISETP.GT.AND P0, PT, R41.reuse, 0x28, PT ;  /* 0x000000282900780c */ /* 0x040fe20003f04270 */
[----:B------:R-:W-:Y:S02]  /*4d70*/  LDSM.16.MT88.4 R64, [R240+0x3100] ;  /* 0x00310000f040783b */ /* 0x000fe40000004200 */
[----:B------:R2:W-:Y:S01]  /*4d80*/  MUFU.TANH R186, R51 ;  /* 0x0000003300ba7308 */ /* 0x0005e20000002400 */
[----:B------:R-:W-:Y:S01]  /*4d90*/  FSEL R32, R32, -INF , P0 ;  /* 0xff80000020207808 */ /* 0x000fe20000000000 */
[----:B------:R-:W-:Y:S01]  /*4da0*/  LDSM.16.MT88.4 R104, [R247+0x9100] ;  /* 0x00910000f768783b */ /* 0x000fe20000004200 */
[----:B------:R-:W-:Y:S01]  /*4db0*/  ISETP.GT.AND P0, PT, R41, 0x29, PT ;  /* 0x000000292900780c */ /* 0x000fe20003f04270 */
[----:B-----5:R-:W-:Y:S02]  /*4dc0*/  IMAD.IADD R27, R36, 0x1, R27 ;  /* 0x00000001241b7824 */ /* 0x020fe400078e021b */
[----:B------:R-:W-:Y:S01]  /*4dd0*/  LDSM.16.MT88.4 R112, [R242+0x9100] ;  /* 0x00910000f270783b */ /* 0x000fe20000004200 */
[----:B------:R-:W-:Y:S01]  /*4de0*/  FSEL R29, R29, -INF , P0 ;  /* 0xff8000001d1d7808 */ /* 0x000fe20000000000 */
[----:B------:R1:W-:Y:S01]  /*4df0*/  MUFU.TANH R187, R50 ;  /* 0x0000003200bb7308 */ /* 0x0003e20000002400 */
[----:B------:R-:W-:Y:S01]  /*4e00*/  ISETP.GT.AND P0, PT, R41, 0x30, PT ;  /* 0x000000302900780c */ /* 0x000fe20003f04270 */
[----:B------:R-:W-:Y:S01]  /*4e10*/  LDSM.16.MT88.4 R120, [R241+0x9100] ;  /* 0x00910000f178783b */ /* 0x000fe20000004200 */
[----:B------:R-:W-:-:S02]  /*4e20*/  IMNMX R40, R40, R27, PT ;  /* 0x0000001b28287217 */ /* 0x000fc40003800200 */
[----:B------:R-:W-:Y:S01]  /*4e30*/  FSEL R193, R193, -INF , P0 ;  /* 0xff800000c1c17808 */ /* 0x000fe20000000000 */
[----:B------:R-:W-:Y:S01]  /*4e40*/  LDSM.16.MT88.4 R188, [R242+0x6900] ;  /* 0x00690000f2bc783b */ /* 0x000fe20000004200 */
[C---:B------:R-:W-:Y:S01]  /*4e50*/  ISETP.GT.AND P0, PT, R41.reuse, 0x31, PT ;  /* 0x000000312900780c */ /* 0x040fe20003f04270 */
[----:B------:R-:W5:Y:S03]  /*4e60*/  MUFU.TANH R12, R12 ;  /* 0x0000000c000c7308 */ /* 0x000f660000002400 */
[----:B------:R-:W-:Y:S02]  /*4e70*/  FSEL R192, R192, -INF , P0 ;  /* 0xff800000c0c07808 */ /* 0x000fe40000000000 */
[----:B------:R-:W-:-:S03]  /*4e80*/  ISETP.GT.AND P0, PT, R41, 0x38, PT ;  /* 0x000000382900780c */ /* 0x000fc60003f04270 */
[----:B------:R-:W1:Y:S01]  /*4e90*/  MUFU.TANH R13, R13 ;  /* 0x0000000d000d7308 */ /* 0x000e620000002400 */
[----:B----4-:R-:W-:Y:S02]  /*4ea0*/  FSEL R205, R205, -INF , P0 ;  /* 0xff800000cdcd7808 */ /* 0x010fe40000000000 */
[----:B------:R-:W-:-:S04]  /*4eb0*/  ISETP.GT.AND P0, PT, R41, 0x39, PT ;  /* 0x000000392900780c */ /* 0x000fc80003f04270 */
[----:B------:R-:W-:Y:S01]  /*4ec0*/  FSEL R204, R204, -INF , P0 ;  /* 0xff800000cccc7808 */ /* 0x000fe20000000000 */
[----:B------:R-:W-:Y:S01]  /*4ed0*/  MUFU.TANH R9, R9 ;  /* 0x0000000900097308 */ /* 0x000fe20000002400 */
[----:B------:R-:W-:-:S04]  /*4ee0*/  ISETP.GT.AND P0, PT, R41, 0x40, PT ;  /* 0x000000402900780c */ /* 0x000fc80003f04270 */
[----:B------:R-:W-:Y:S02]  /*4ef0*/  FSEL R197, R197, -INF , P0 ;  /* 0xff800000c5c57808 */ /* 0x000fe40000000000 */
[C---:B------:R-:W-:Y:S01]  /*4f00*/  ISETP.GT.AND P0, PT, R41.reuse, 0x41, PT ;  /* 0x000000412900780c */ /* 0x040fe20003f04270 */
[----:B------:R5:W-:Y:S03]  /*4f10*/  MUFU.TANH R26, R18 ;  /* 0x00000012001a7308 */ /* 0x000be60000002400 */
[----:B---3--:R-:W-:Y:S02]  /*4f20*/  FSEL R196, R196, -INF , P0 ;  /* 0xff800000c4c47808 */ /* 0x008fe40000000000 */
[----:B------:R-:W-:-:S03]  /*4f30*/  ISETP.GT.AND P0, PT, R41, 0x48, PT ;  /* 0x000000482900780c */ /* 0x000fc60003f04270 */
[----:B------:R-:W-:Y:S01]  /*4f40*/  MUFU.TANH R31, R31 ;  /* 0x0000001f001f7308 */ /* 0x000fe20000002400 */
[----:B------:R-:W-:Y:S02]  /*4f50*/  FSEL R195, R195, -INF , P0 ;  /* 0xff800000c3c37808 */ /* 0x000fe40000000000 */
[----:B------:R-:W-:-:S04]  /*4f60*/  ISETP.GT.AND P0, PT, R41, 0x49, PT ;  /* 0x000000492900780c */ /* 0x000fc80003f04270 */
[----:B------:R-:W-:Y:S01]  /*4f70*/  FSEL R194, R194, -INF , P0 ;  /* 0xff800000c2c27808 */ /* 0x000fe20000000000 */
[----:B------:R-:W-:Y:S01]  /*4f80*/  MUFU.TANH R0, R0 ;  /* 0x0000000000007308 */ /* 0x000fe20000002400 */
[----:B------:R-:W-:-:S04]  /*4f90*/  ISETP.GT.AND P0, PT, R41, 0x50, PT ;  /* 0x000000502900780c */ /* 0x000fc80003f04270 */
[----:B--2---:R-:W-:Y:S01]  /*4fa0*/  FSEL R51, R8, -INF , P0 ;  /* 0xff80000008337808 */ /* 0x004fe20000000000 */
[----:B------:R-:W-:Y:S01]  /*4fb0*/  FMUL.FTZ R8, R14, c[0x0][0x320] ;  /* 0x0000c8000e087a20 */ /* 0x000fe20000410000 */
[----:B------:R-:W-:Y:S01]  /*4fc0*/  ISETP.GT.AND P0, PT, R41, 0x51, PT ;  /* 0x000000512900780c */ /* 0x000fe20003f04270 */
[----:B------:R-:W-:Y:S01]  /*4fd0*/  MUFU.TANH R19, R19 ;  /* 0x0000001300137308 */ /* 0x000fe20000002400 */
[----:B------:R-:W-:Y:S02]  /*4fe0*/  FMNMX.FTZ R14, R25, R24, !PT ;  /* 0x00000018190e7209 */ /* 0x000fe40007810000 */
[----:B-1----:R-:W-:Y:S02]  /*4ff0*/  FSEL R50, R7, -INF , P0 ;  /* 0xff80000007327808 */ /* 0x002fe40000000000 */
[----:B------:R-:W-:-:S03]  /*5000*/  ISETP.GT.AND P0, PT, R41, 0x58, PT ;  /* 0x000000582900780c */ /* 0x000fc60003f04270 */
[----:B------:R1:W2:Y:S01]  /*5010*/  MUFU.TANH R7, R22 ;  /* 0x0000001600077308 */ /* 0x0002a20000002400 */
[----:B------:R-:W-:Y:S02]  /*5020*/  FSEL R49, R49, -INF , P0 ;  /* 0xff80000031317808 */ /* 0x000fe40000000000 */
[----:B------:R-:W-:-:S04]  /*5030*/  ISETP.GT.AND P0, PT, R41, 0x59, PT ;  /* 0x000000592900780c */ /* 0x000fc80003f04270 */
[----:B------:R-:W-:Y:S01]  /*5040*/  FSEL R48, R48, -INF , P0 ;  /* 0xff80000030307808 */ /* 0x000fe20000000000 */
[----:B------:R-:W3:Y:S01]  /*5050*/  MUFU.TANH R8, R8 ;  /* 0x0000000800087308 */ /* 0x000ee20000002400 */
[----:B------:R-:W-:-:S04]  /*5060*/  ISETP.GT.AND P0, PT, R40, RZ, PT ;  /* 0x000000ff2800720c */ /* 0x000fc80003f04270 */
[----:B-----5:R-:W-:Y:S02]  /*5070*/  FSEL R18, R12, -INF , P0 ;  /* 0xff8000000c127808 */ /* 0x020fe40000000000 */
[C---:B------:R-:W-:Y:S01]  /*5080*/  ISETP.GT.AND P0, PT, R40.reuse, 0x1, PT ;  /* 0x000000012800780c */ /* 0x040fe20003f04270 */
[----:B-1----:R-:W-:Y:S01]  /*5090*/  FMUL.FTZ R22, R15, c[0x0][0x320] ;  /* 0x0000c8000f167a20 */ /* 0x002fe20000410000 */
[----:B------:R-:W-:Y:S01]  /*50a0*/  FMNMX.FTZ R12, R23, R14, !PT ;  /* 0x0000000e170c7209 */ /* 0x000fe20007810000 */
[----:B------:R-:W-:Y:S01]  /*50b0*/  MUFU.TANH R30, R11 ;  /* 0x0000000b001e7308 */ /* 0x000fe20000002400 */
[----:B------:R-:W-:Y:S02]  /*50c0*/  FSEL R15, R13, -INF , P0 ;  /* 0xff8000000d0f7808 */ /* 0x000fe40000000000 */
[----:B------:R-:W-:Y:S02]  /*50d0*/  ISETP.GT.AND P0, PT, R40, 0x8, PT ;  /* 0x000000082800780c */ /* 0x000fe40003f04270 */
[----:B------:R-:W-:-:S02]  /*50e0*/  FMNMX.FTZ R12, R21, R12, !PT ;  /* 0x0000000c150c7209 */ /* 0x000fc40007810000 */
[----:B--2---:R-:W-:Y:S01]  /*50f0*/  FSEL R14, R7, -INF , P0 ;  /* 0xff800000070e7808 */ /* 0x004fe20000000000 */
[----:B------:R-:W1:Y:S01]  /*5100*/  MUFU.TANH R22, R22 ;  /* 0x0000001600167308 */ /* 0x000e620000002400 */
[----:B------:R-:W-:Y:S02]  /*5110*/  ISETP.GT.AND P0, PT, R40, 0x9, PT ;  /* 0x000000092800780c */ /* 0x000fe40003f04270 */
[----:B------:R-:W-:Y:S02]  /*5120*/  FMNMX.FTZ R7, R20, R12, !PT ;  /* 0x0000000c14077209 */ /* 0x000fe40007810000 */
[----:B------:R-:W-:Y:S02]  /*5130*/  FSEL R13, R9, -INF , P0 ;  /* 0xff800000090d7808 */ /* 0x000fe40000000000 */
[----:B------:R-:W-:Y:S01]  /*5140*/  ISETP.GT.AND P0, PT, R40, 0x10, PT ;  /* 0x000000102800780c */ /* 0x000fe20003f04270 */
[----:B------:R2:W4:Y:S01]  /*5150*/  MUFU.TANH R206, R10 ;  /* 0x0000000a00ce7308 */ /* 0x0005220000002400 */
[----:B------:R-:W-:-:S02]  /*5160*/  FMNMX.FTZ R7, R2, R7, !PT ;  /* 0x0000000702077209 */ /* 0x000fc40007810000 */
[----:B---3--:R-:W-:Y:S02]  /*5170*/  FSEL R12, R8, -INF , P0 ;  /* 0xff800000080c7808 */ /* 0x008fe40000000000 */
[----:B------:R-:W-:Y:S02]  /*5180*/  FMNMX.FTZ R7, R17, R7, !PT ;  /* 0x0000000711077209 */ /* 0x000fe40007810000 */
[----:B------:R-:W-:Y:S01]  /*5190*/  ISETP.GT.AND P0, PT, R40, 0x11, PT ;  /* 0x000000112800780c */ /* 0x000fe20003f04270 */
[----:B------:R-:W3:Y:S01]  /*51a0*/  MUFU.TANH R203, R54 ;  /* 0x0000003600cb7308 */ /* 0x000ee20000002400 */
[----:B------:R-:W-:Y:S02]  /*51b0*/  FMNMX.FTZ R7, R16, R7, !PT ;  /* 0x0000000710077209 */ /* 0x000fe40007810000 */
[----:B-1----:R-:W-:Y:S02]  /*51c0*/  FSEL R9, R22, -INF , P0 ;  /* 0xff80000016097808 */ /* 0x002fe40000000000 */
[----:B------:R-:W-:-:S02]  /*51d0*/  ISETP.GT.AND P0, PT, R40, 0x18, PT ;  /* 0x000000182800780c */ /* 0x000fc40003f04270 */
[----:B------:R-:W-:Y:S01]  /*51e0*/  FMNMX.FTZ R7, R37, R7, !PT ;  /* 0x0000000725077209 */ /* 0x000fe20007810000 */
[----:B------:R-:W1:Y:S01]  /*51f0*/  MUFU.TANH R202, R55 ;  /* 0x0000003700ca7308 */ /* 0x000e620000002400 */
[----:B------:R-:W-:Y:S02]  /*5200*/  FSEL R8, R31, -INF , P0 ;  /* 0xff8000001f087808 */ /* 0x000fe40000000000 */
[----:B------:R-:W-:Y:S02]  /*5210*/  ISETP.GT.AND P0, PT, R40, 0x19, PT ;  /* 0x000000192800780c */ /* 0x000fe40003f04270 */
[----:B------:R-:W-:Y:S02]  /*5220*/  FMNMX.FTZ R11, R18, R15, !PT ;  /* 0x0000000f120b7209 */ /* 0x000fe40007810000 */
[----:B--2---:R-:W-:Y:S01]  /*5230*/  FMNMX.FTZ R10, R33, R7, !PT ;  /* 0x00000007210a7209 */ /* 0x004fe20007810000 */
[----:B------:R-:W2:Y:S01]  /*5240*/  MUFU.TANH R201, R46 ;  /* 0x0000002e00c97308 */ /* 0x000ea20000002400 */
[----:B------:R-:W-:-:S02]  /*5250*/  FSEL R7, R0, -INF , P0 ;  /* 0xff80000000077808 */ /* 0x000fc40000000000 */
[----:B------:R-:W-:Y:S02]  /*5260*/  FMNMX.FTZ R11, R14, R11, !PT ;  /* 0x0000000b0e0b7209 */ /* 0x000fe40007810000 */
[----:B------:R-:W-:Y:S02]  /*5270*/  ISETP.GT.AND P0, PT, R40, 0x20, PT ;  /* 0x000000202800780c */ /* 0x000fe40003f04270 */
[----:B------:R-:W-:Y:S01]  /*5280*/  FMNMX.FTZ R10, R32, R10, !PT ;  /* 0x0000000a200a7209 */ /* 0x000fe20007810000 */
[----:B------:R-:W5:Y:S01]  /*5290*/  MUFU.TANH R200, R47 ;  /* 0x0000002f00c87308 */ /* 0x000f620000002400 */
[----:B------:R-:W-:Y:S02]  /*52a0*/  FMNMX.FTZ R11, R13, R11, !PT ;  /* 0x0000000b0d0b7209 */ /* 0x000fe40007810000 */
[----:B------:R-:W-:Y:S02]  /*52b0*/  FSEL R36, R26, -INF , P0 ;  /* 0xff8000001a247808 */ /* 0x000fe40000000000 */
[----:B------:R-:W-:-:S02]  /*52c0*/  FMNMX.FTZ R0, R29, R10, !PT ;  /* 0x0000000a1d007209 */ /* 0x000fc40007810000 */
[----:B------:R-:W-:Y:S01]  /*52d0*/  ISETP.GT.AND P0, PT, R40, 0x21, PT ;  /* 0x000000212800780c */ /* 0x000fe20003f04270 */
[----:B------:R-:W1:Y:S01]  /*52e0*/  MUFU.TANH R199, R42 ;  /* 0x0000002a00c77308 */ /* 0x000e620000002400 */
[----:B------:R-:W-:Y:S02]  /*52f0*/  FMNMX.FTZ R11, R12, R11, !PT ;  /* 0x0000000b0c0b7209 */ /* 0x000fe40007810000 */
[----:B------:R-:W-:Y:S02]  /*5300*/  FMNMX.FTZ R0, R193, R0, !PT ;  /* 0x00000000c1007209 */ /* 0x000fe40007810000 */
[----:B------:R-:W-:Y:S02]  /*5310*/  FSEL R31, R19, -INF , P0 ;  /* 0xff800000131f7808 */ /* 0x000fe40000000000 */
[----:B------:R-:W-:Y:S01]  /*5320*/  ISETP.GT.AND P0, PT, R40, 0x28, PT ;  /* 0x000000282800780c */ /* 0x000fe20003f04270 */
[----:B------:R-:W1:Y:S01]  /*5330*/  MUFU.TANH R198, R43 ;  /* 0x0000002b00c67308 */ /* 0x000e620000002400 */
[----:B------:R-:W-:-:S02]  /*5340*/  FMNMX.FTZ R11, R9, R11, !PT ;  /* 0x0000000b090b7209 */ /* 0x000fc40007810000 */
[----:B------:R-:W-:Y:S02]  /*5350*/  FMNMX.FTZ R0, R192, R0, !PT ;  /* 0x00000000c0007209 */ /* 0x000fe40007810000 */
[----:B----4-:R-:W-:Y:S02]  /*5360*/  FSEL R206, R206, -INF , P0 ;  /* 0xff800000cece7808 */ /* 0x010fe40000000000 */
[----:B------:R-:W-:Y:S01]  /*5370*/  ISETP.GT.AND P0, PT, R40, 0x29, PT ;  /* 0x000000292800780c */ /* 0x000fe20003f04270 */
[----:B------:R-:W4:Y:S01]  /*5380*/  MUFU.TANH R185, R38 ;  /* 0x0000002600b97308 */ /* 0x000f220000002400 */
[----:B------:R-:W-:Y:S02]  /*5390*/  FMNMX.FTZ R11, R8, R11, !PT ;  /* 0x0000000b080b7209 */ /* 0x000fe40007810000 */
[----:B------:R-:W-:Y:S02]  /*53a0*/  FMNMX.FTZ R0, R205, R0, !PT ;  /* 0x00000000cd007209 */ /* 0x000fe40007810000 */
[----:B------:R-:W-:-:S02]  /*53b0*/  FSEL R30, R30, -INF , P0 ;  /* 0xff8000001e1e7808 */ /* 0x000fc40000000000 */
[----:B------:R-:W-:Y:S01]  /*53c0*/  FMNMX.FTZ R11, R7, R11, !PT ;  /* 0x0000000b070b7209 */ /* 0x000fe20007810000 */
[----:B------:R-:W1:Y:S01]  /*53d0*/  MUFU.TANH R184, R39 ;  /* 0x0000002700b87308 */ /* 0x000e620000002400 */
[----:B------:R-:W-:Y:S02]  /*53e0*/  ISETP.GT.AND P0, PT, R40, 0x30, PT ;  /* 0x000000302800780c */ /* 0x000fe40003f04270 */
[----:B------:R-:W-:Y:S02]  /*53f0*/  FMNMX.FTZ R0, R204, R0, !PT ;  /* 0x00000000cc007209 */ /* 0x000fe40007810000 */
[----:B------:R-:W-:Y:S02]  /*5400*/  FMNMX.FTZ R11, R36, R11, !PT ;  /* 0x0000000b240b7209 */ /* 0x000fe40007810000 */
[----:B---3--:R-:W-:Y:S01]  /*5410*/  FSEL R203, R203, -INF , P0 ;  /* 0xff800000cbcb7808 */ /* 0x008fe20000000000 */
[----:B------:R-:W3:Y:S01]  /*5420*/  MUFU.TANH R183, R58 ;  /* 0x0000003a00b77308 */ /* 0x000ee20000002400 */
[----:B------:R-:W-:-:S02]  /*5430*/  FMNMX.FTZ R0, R197, R0, !PT ;  /* 0x00000000c5007209 */ /* 0x000fc40007810000 */
[----:B------:R-:W-:Y:S02]  /*5440*/  ISETP.GT.AND P0, PT, R40, 0x31, PT ;  /* 0x000000312800780c */ /* 0x000fe40003f04270 */
[----:B------:R-:W-:Y:S02]  /*5450*/  FMNMX.FTZ R11, R31, R11, !PT ;  /* 0x0000000b1f0b7209 */ /* 0x000fe40007810000 */
[----:B------:R-:W-:Y:S01]  /*5460*/  FMNMX.FTZ R0, R196, R0, !PT ;  /* 0x00000000c4007209 */ /* 0x000fe20007810000 */
[----:B------:R2:W2:Y:S01]  /*5470*/  MUFU.TANH R182, R59 ;  /* 0x0000003b00b67308 */ /* 0x0004a20000002400 */
[----:B-1----:R-:W-:Y:S02]  /*5480*/  FSEL R202, R202, -INF , P0 ;  /* 0xff800000caca7808 */ /* 0x002fe40000000000 */
[----:B------:R-:W-:Y:S02]  /*5490*/  ISETP.GT.AND P0, PT, R40, 0x38, PT ;  /* 0x000000382800780c */ /* 0x000fe40003f04270 */
[----:B------:R-:W-:-:S02]  /*54a0*/  FMNMX.FTZ R11, R206, R11, !PT ;  /* 0x0000000bce0b7209 */ /* 0x000fc40007810000 */
[----:B------:R-:W-:Y:S02]  /*54b0*/  FMNMX.FTZ R0, R195, R0, !PT ;  /* 0x00000000c3007209 */ /* 0x000fe40007810000 */
[----:B------:R-:W-:Y:S02]  /*54c0*/  FSEL R187, R187, -INF , P0 ;  /* 0xff800000bbbb7808 */ /* 0x000fe40000000000 */
[----:B------:R-:W-:Y:S02]  /*54d0*/  ISETP.GT.AND P0, PT, R40, 0x39, PT ;  /* 0x000000392800780c */ /* 0x000fe40003f04270 */
[----:B------:R-:W-:Y:S02]  /*54e0*/  FMNMX.FTZ R11, R30, R11, !PT ;  /* 0x0000000b1e0b7209 */ /* 0x000fe40007810000 */
[----:B------:R-:W-:Y:S01]  /*54f0*/  FMNMX.FTZ R0, R194, R0, !PT ;  /* 0x00000000c2007209 */ /* 0x000fe20007810000 */
[----:B--2---:R-:W-:Y:S01]  /*5500*/  LDSM.16.MT88.4 R56, [R241+0x3100] ;  /* 0x00310000f138783b */ /* 0x004fe20000004200 */
[----:B------:R-:W-:-:S02]  /*5510*/  FSEL R186, R186, -INF , P0 ;  /* 0xff800000baba7808 */ /* 0x000fc40000000000 */
[----:B------:R-:W-:Y:S02]  /*5520*/  FMNMX.FTZ R11, R203, R11, !PT ;  /* 0x0000000bcb0b7209 */ /* 0x000fe40007810000 */
[----:B------:R-:W-:Y:S02]  /*5530*/  ISETP.GT.AND P0, PT, R40, 0x40, PT ;  /* 0x000000402800780c */ /* 0x000fe40003f04270 */
[----:B------:R-:W-:Y:S02]  /*5540*/  FMNMX.FTZ R0, R51, R0, !PT ;  /* 0x0000000033007209 */ /* 0x000fe40007810000 */
[----:B------:R-:W-:Y:S02]  /*5550*/  FMNMX.FTZ R11, R202, R11, !PT ;  /* 0x0000000bca0b7209 */ /* 0x000fe40007810000 */
[----:B------:R-:W-:Y:S02]  /*5560*/  FSEL R201, R201, -INF , P0 ;  /* 0xff800000c9c97808 */ /* 0x000fe40000000000 */
[----:B------:R-:W-:-:S02]  /*5570*/  FMNMX.FTZ R0, R50, R0, !PT ;  /* 0x0000000032007209 */ /* 0x000fc40007810000 */
[----:B------:R-:W-:Y:S02]  /*5580*/  ISETP.GT.AND P0, PT, R40, 0x41, PT ;  /* 0x000000412800780c */ /* 0x000fe40003f04270 */
[----:B------:R-:W-:Y:S02]  /*5590*/  FMNMX.FTZ R11, R187, R11, !PT ;  /* 0x0000000bbb0b7209 */ /* 0x000fe40007810000 */
[----:B------:R-:W-:Y:S02]  /*55a0*/  FMNMX.FTZ R0, R49, R0, !PT ;  /* 0x0000000031007209 */ /* 0x000fe40007810000 */
[----:B-----5:R-:W-:Y:S02]  /*55b0*/  FSEL R200, R200, -INF , P0 ;  /* 0xff800000c8c87808 */ /* 0x020fe40000000000 */
[----:B------:R-:W-:Y:S02]  /*55c0*/  ISETP.GT.AND P0, PT, R40, 0x48, PT ;  /* 0x000000482800780c */ /* 0x000fe40003f04270 */
[----:B------:R-:W-:-:S02]  /*55d0*/  FMNMX.FTZ R11, R186, R11, !PT ;  /* 0x0000000bba0b7209 */ /* 0x000fc40007810000 */
[----:B------:R-:W-:Y:S02]  /*55e0*/  FMNMX.FTZ R0, R48, R0, !PT ;  /* 0x0000000030007209 */ /* 0x000fe40007810000 */
[----:B------:R-:W-:Y:S02]  /*55f0*/  FSEL R199, R199, -INF , P0 ;  /* 0xff800000c7c77808 */ /* 0x000fe40000000000 */
[----:B------:R-:W-:Y:S01]  /*5600*/  ISETP.GT.AND P0, PT, R40, 0x49, PT ;  /* 0x000000492800780c */ /* 0x000fe20003f04270 */
[----:B------:R-:W1:Y:S01]  /*5610*/  SHFL.BFLY PT, R10, R0, 0x2, 0x1f ;  /* 0x0c401f00000a7f89 */ /* 0x000e6200000e0000 */
[----:B------:R-:W-:Y:S02]  /*5620*/  FMNMX.FTZ R11, R201, R11, !PT ;  /* 0x0000000bc90b7209 */ /* 0x000fe40007810000 */
[----:B------:R-:W-:Y:S02]  /*5630*/  FSEL R198, R198, -INF , P0 ;  /* 0xff800000c6c67808 */ /* 0x000fe40000000000 */
[----:B------:R-:W-:-:S02]  /*5640*/  FMNMX.FTZ R11, R200, R11, !PT ;  /* 0x0000000bc80b7209 */ /* 0x000fc40007810000 */
[C---:B------:R-:W-:Y:S02]  /*5650*/  ISETP.GT.AND P0, PT, R40.reuse, 0x50, PT ;  /* 0x000000502800780c */ /* 0x040fe40003f04270 */
[----:B------:R-:W-:Y:S02]  /*5660*/  FMNMX.FTZ R11, R199, R11, !PT ;  /* 0x0000000bc70b7209 */ /* 0x000fe40007810000 */
[----:B----4-:R-:W-:Y:S02]  /*5670*/  FSEL R185, R185, -INF , P0 ;  /* 0xff800000b9b97808 */ /* 0x010fe40000000000 */
[----:B------:R-:W-:Y:S02]  /*5680*/  ISETP.GT.AND P0, PT, R40, 0x51, PT ;  /* 0x000000512800780c */ /* 0x000fe40003f04270 */
[----:B------:R-:W-:Y:S02]  /*5690*/  FMNMX.FTZ R11, R198, R11, !PT ;  /* 0x0000000bc60b7209 */ /* 0x000fe40007810000 */
[----:B------:R-:W-:-:S02]  /*56a0*/  FSEL R184, R184, -INF , P0 ;  /* 0xff800000b8b87808 */ /* 0x000fc40000000000 */
[C---:B------:R-:W-:Y:S02]  /*56b0*/  ISETP.GT.AND P0, PT, R40.reuse, 0x58, PT ;  /* 0x000000582800780c */ /* 0x040fe40003f04270 */
[----:B------:R-:W-:Y:S02]  /*56c0*/  FMNMX.FTZ R11, R185, R11, !PT ;  /* 0x0000000bb90b7209 */ /* 0x000fe40007810000 */
[----:B---3--:R-:W-:Y:S02]  /*56d0*/  FSEL R183, R183, -INF , P0 ;  /* 0xff800000b7b77808 */ /* 0x008fe40000000000 */
[----:B------:R-:W-:Y:S02]  /*56e0*/  ISETP.GT.AND P0, PT, R40, 0x59, PT ;  /* 0x000000592800780c */ /* 0x000fe40003f04270 */
[----:B------:R-:W-:Y:S02]  /*56f0*/  FMNMX.FTZ R11, R184, R11, !PT ;  /* 0x0000000bb80b7209 */ /* 0x000fe40007810000 */
[----:B------:R-:W-:-:S02]  /*5700*/  FSEL R182, R182, -INF , P0 ;  /* 0xff800000b6b67808 */ /* 0x000fc40000000000 */
        /* <DEDUP_REMOVED lines=13> */
[--C-:B------:R-:W-:Y:S02]  /*57e0*/  FFMA.FTZ R25, R24, c[0x0][0x2d0], -R181.reuse ;  /* 0x0000b40018197a23 */ /* 0x100fe400000108b5 */
[--C-:B------:R-:W-:Y:S01]  /*57f0*/  FFMA.FTZ R24, R23, c[0x0][0x2d0], -R181.reuse ;  /* 0x0000b40017187a23 */ /* 0x100fe200000108b5 */
[----:B------:R-:W-:Y:S01]  /*5800*/  MUFU.EX2 R39, R39 ;  /* 0x0000002700277308 */ /* 0x000fe20000000800 */
[--C-:B------:R-:W-:Y:S02]  /*5810*/  FFMA.FTZ R45, R21, c[0x0][0x2d0], -R181.reuse ;  /* 0x0000b400152d7a23 */ /* 0x100fe400000108b5 */
[----:B------:R-:W-:-:S02]  /*5820*/  FFMA.FTZ R40, R20, c[0x0][0x2d0], -R181 ;  /* 0x0000b40014287a23 */ /* 0x000fc400000108b5 */
[--C-:B------:R-:W-:Y:S01]  /*5830*/  FFMA.FTZ R38, R17, c[0x0][0x2d0], -R181.reuse ;  /* 0x0000b40011267a23 */ /* 0x100fe200000108b5 */
[----:B------:R-:W-:Y:S01]  /*5840*/  LDSM.16.MT88.4 R20, [R240+0x3900] ;  /* 0x00390000f014783b */ /* 0x000fe20000004200 */
[--C-:B------:R-:W-:Y:S01]  /*5850*/  FFMA.FTZ R34, R16, c[0x0][0x2d0], -R181.reuse ;  /* 0x0000b40010227a23 */ /* 0x100fe200000108b5 */
[----:B------:R-:W-:Y:S01]  /*5860*/  MUFU.EX2 R26, R26 ;  /* 0x0000001a001a7308 */ /* 0x000fe20000000800 */
[--C-:B------:R-:W-:Y:S01]  /*5870*/  FFMA.FTZ R37, R37, c[0x0][0x2d0], -R181.reuse ;  /* 0x0000b40025257a23 */ /* 0x100fe200000108b5 */
[----:B-1----:R-:W-:Y:S01]  /*5880*/  FMNMX.FTZ R2, R11, R10, !PT ;  /* 0x0000000a0b027209 */ /* 0x002fe20007810000 */
[--C-:B------:R-:W-:Y:S02]  /*5890*/  FFMA.FTZ R33, R33, c[0x0][0x2d0], -R181.reuse ;  /* 0x0000b40021217a23 */ /* 0x100fe400000108b5 */
[--C-:B------:R-:W-:Y:S01]  /*58a0*/  FFMA.FTZ R32, R32, c[0x0][0x2d0], -R181.reuse ;  /* 0x0000b40020207a23 */ /* 0x100fe200000108b5 */
[C---:B------:R-:W-:Y:S01]  /*58b0*/  FSETP.NEU.FTZ.AND P0, PT, R2.reuse, -INF , PT ;  /* 0xff8000000200780b */ /* 0x040fe20003f1d000 */
[----:B------:R-:W-:Y:S01]  /*58c0*/  FMUL.FTZ R180, R2, c[0x0][0x2d0] ;  /* 0x0000b40002b47a20 */ /* 0x000fe20000410000 */
[----:B------:R-:W1:Y:S01]  /*58d0*/  MUFU.EX2 R25, R25 ;  /* 0x0000001900197308 */ /* 0x000e620000000800 */
[----:B------:R-:W-:-:S02]  /*58e0*/  FFMA.FTZ R29, R29, c[0x0][0x2d0], -R181 ;  /* 0x0000b4001d1d7a23 */ /* 0x000fc400000108b5 */
[--C-:B------:R-:W-:Y:S01]  /*58f0*/  FFMA.FTZ R193, R193, c[0x0][0x2d0], -R181.reuse ;  /* 0x0000b400c1c17a23 */ /* 0x100fe200000108b5 */
[----:B------:R-:W-:Y:S01]  /*5900*/  FSEL R180, R180, RZ, P0 ;  /* 0x000000ffb4b47208 */ /* 0x000fe20000000000 */
[--C-:B------:R-:W-:Y:S01]  /*5910*/  FFMA.FTZ R192, R192, c[0x0][0x2d0], -R181.reuse ;  /* 0x0000b400c0c07a23 */ /* 0x100fe200000108b5 */
[----:B------:R-:W-:Y:S01]  /*5920*/  PLOP3.LUT P0, PT, PT, PT, UP0, 0x40, 0x0 ;  /* 0x000000000000781c */ /* 0x000fe20003f0e808 */
[----:B------:R-:W-:Y:S01]  /*5930*/  FFMA.FTZ R196, R196, c[0x0][0x2d0], -R181 ;  /* 0x0000b400c4c47a23 */ /* 0x000fe200000108b5 */
[----:B------:R-:W-:Y:S01]  /*5940*/  MUFU.EX2 R24, R24 ;  /* 0x0000001800187308 */ /* 0x000fe20000000800 */
[--C-:B------:R-:W-:Y:S02]  /*5950*/  FFMA.FTZ R46, R18, c[0x0][0x2d0], -R180.reuse ;  /* 0x0000b400122e7a23 */ /* 0x100fe400000108b4 */
[--C-:B------:R-:W-:Y:S01]  /*5960*/  FFMA.FTZ R27, R15, c[0x0][0x2d0], -R180.reuse ;  /* 0x0000b4000f1b7a23 */ /* 0x100fe200000108b4 */
[----:B------:R-:W-:Y:S01]  /*5970*/  LDSM.16.MT88.4 R16, [R247+0x3900] ;  /* 0x00390000f710783b */ /* 0x000fe20000004200 */
[----:B------:R-:W-:-:S02]  /*5980*/  FFMA.FTZ R47, R14, c[0x0][0x2d0], -R180 ;  /* 0x0000b4000e2f7a23 */ /* 0x000fc400000108b4 */
[--C-:B------:R-:W-:Y:S01]  /*5990*/  FFMA.FTZ R44, R13, c[0x0][0x2d0], -R180.reuse ;  /* 0x0000b4000d2c7a23 */ /* 0x100fe200000108b4 */
[----:B------:R-:W2:Y:S01]  /*59a0*/  MUFU.EX2 R45, R45 ;  /* 0x0000002d002d7308 */ /* 0x000ea20000000800 */
[--C-:B------:R-:W-:Y:S01]  /*59b0*/  FFMA.FTZ R43, R12, c[0x0][0x2d0], -R180.reuse ;  /* 0x0000b4000c2b7a23 */ /* 0x100fe200000108b4 */
[----:B-1----:R-:W-:Y:S01]  /*59c0*/  F2FP.BF16.PACK_AB R128, R25, R26 ;  /* 0x0000001a1980723e */ /* 0x002fe200000010ff */
[--C-:B------:R-:W-:Y:S01]  /*59d0*/  FFMA.FTZ R42, R9, c[0x0][0x2d0], -R180.reuse ;  /* 0x0000b400092a7a23 */ /* 0x100fe200000108b4 */
[----:B------:R-:W1:Y:S01]  /*59e0*/  LDSM.16.MT88.4 R12, [R247+0x900] ;  /* 0x00090000f70c783b */ /* 0x000e620000004200 */
[--C-:B------:R-:W-:Y:S02]  /*59f0*/  FFMA.FTZ R41, R8, c[0x0][0x2d0], -R180.reuse ;  /* 0x0000b40008297a23 */ /* 0x100fe400000108b4 */
[--C-:B------:R-:W-:Y:S01]  /*5a00*/  FFMA.FTZ R35, R7, c[0x0][0x2d0], -R180.reuse ;  /* 0x0000b40007237a23 */ /* 0x100fe200000108b4 */
[----:B------:R-:W-:Y:S01]  /*5a10*/  MUFU.EX2 R46, R46 ;  /* 0x0000002e002e7308 */ /* 0x000fe20000000800 */
[----:B------:R-:W3:Y:S01]  /*5a20*/  LDSM.16.MT88.4 R8, [R242+0x900] ;  /* 0x00090000f208783b */ /* 0x000ee20000004200 */
[----:B------:R-:W-:-:S02]  /*5a30*/  FFMA.FTZ R36, R36, c[0x0][0x2d0], -R180 ;  /* 0x0000b40024247a23 */ /* 0x000fc400000108b4 */
[--C-:B------:R-:W-:Y:S02]  /*5a40*/  FFMA.FTZ R31, R31, c[0x0][0x2d0], -R180.reuse ;  /* 0x0000b4001f1f7a23 */ /* 0x100fe400000108b4 */
[--C-:B------:R-:W-:Y:S02]  /*5a50*/  FFMA.FTZ R3, R30, c[0x0][0x2d0], -R180.reuse ;  /* 0x0000b4001e037a23 */ /* 0x100fe400000108b4 */
[----:B------:R-:W4:Y:S01]  /*5a60*/  MUFU.EX2 R27, R27 ;  /* 0x0000001b001b7308 */ /* 0x000f220000000800 */
[----:B--2---:R-:W-:Y:S01]  /*5a70*/  F2FP.BF16.PACK_AB R130, R45, R24 ;  /* 0x000000182d82723e */ /* 0x004fe200000010ff */
[--C-:B------:R-:W-:Y:S02]  /*5a80*/  FFMA.FTZ R206, R206, c[0x0][0x2d0], -R180.reuse ;  /* 0x0000b400cece7a23 */ /* 0x100fe400000108b4 */
[--C-:B------:R-:W-:Y:S02]  /*5a90*/  FFMA.FTZ R187, R187, c[0x0][0x2d0], -R180.reuse ;  /* 0x0000b400bbbb7a23 */ /* 0x100fe400000108b4 */
[----:B------:R-:W-:-:S02]  /*5aa0*/  FFMA.FTZ R186, R186, c[0x0][0x2d0], -R180 ;  /* 0x0000b400baba7a23 */ /* 0x000fc400000108b4 */
[----:B------:R-:W-:Y:S01]  /*5ab0*/  MUFU.EX2 R47, R47 ;  /* 0x0000002f002f7308 */ /* 0x000fe20000000800 */
[--C-:B------:R-:W-:Y:S02]  /*5ac0*/  FFMA.FTZ R195, R195, c[0x0][0x2d0], -R181.reuse ;  /* 0x0000b400c3c37a23 */ /* 0x100fe400000108b5 */
[----:B------:R-:W-:Y:S02]  /*5ad0*/  FFMA.FTZ R194, R194, c[0x0][0x2d0], -R181 ;  /* 0x0000b400c2c27a23 */ /* 0x000fe400000108b5 */
[--C-:B------:R-:W-:Y:S02]  /*5ae0*/  FFMA.FTZ R201, R201, c[0x0][0x2d0], -R180.reuse ;  /* 0x0000b400c9c97a23 */ /* 0x100fe400000108b4 */
[--C-:B------:R-:W-:Y:S01]  /*5af0*/  FFMA.FTZ R200, R200, c[0x0][0x2d0], -R180.reuse ;  /* 0x0000b400c8c87a23 */ /* 0x100fe200000108b4 */
[----:B------:R-:W2:Y:S01]  /*5b00*/  MUFU.EX2 R44, R44 ;  /* 0x0000002c002c7308 */ /* 0x000ea20000000800 */
[----:B----4-:R-:W-:Y:S01]  /*5b10*/  F2FP.BF16.PACK_AB R129, R27, R46 ;  /* 0x0000002e1b81723e */ /* 0x010fe200000010ff */
[----:B------:R-:W-:-:S02]  /*5b20*/  FFMA.FTZ R199, R199, c[0x0][0x2d0], -R180 ;  /* 0x0000b400c7c77a23 */ /* 0x000fc400000108b4 */
[--C-:B------:R-:W-:Y:S02]  /*5b30*/  FFMA.FTZ R51, R51, c[0x0][0x2d0], -R181.reuse ;  /* 0x0000b40033337a23 */ /* 0x100fe400000108b5 */
[--C-:B------:R-:W-:Y:S02]  /*5b40*/  FFMA.FTZ R50, R50, c[0x0][0x2d0], -R181.reuse ;  /* 0x0000b40032327a23 */ /* 0x100fe400000108b5 */
[----:B------:R-:W4:Y:S01]  /*5b50*/  MUFU.EX2 R40, R40 ;  /* 0x0000002800287308 */ /* 0x000f220000000800 */
[--C-:B------:R-:W-:Y:S02]  /*5b60*/  FFMA.FTZ R49, R49, c[0x0][0x2d0], -R181.reuse ;  /* 0x0000b40031317a23 */ /* 0x100fe400000108b5 */
[----:B------:R-:W-:Y:S02]  /*5b70*/  FFMA.FTZ R48, R48, c[0x0][0x2d0], -R181 ;  /* 0x0000b40030307a23 */ /* 0x000fe400000108b5 */
[----:B------:R-:W-:Y:S02]  /*5b80*/  FFMA.FTZ R184, R184, c[0x0][0x2d0], -R180 ;  /* 0x0000b400b8b87a23 */ /* 0x000fe400000108b4 */
[----:B------:R-:W-:Y:S01]  /*5b90*/  FADD.FTZ R25, R26, R25 ;  /* 0x000000191a197221 */ /* 0x000fe20000010000 */
[----:B--2---:R-:W-:Y:S01]  /*5ba0*/  F2FP.BF16.PACK_AB R131, R44, R47 ;  /* 0x0000002f2c83723e */ /* 0x004fe200000010ff */
[----:B------:R-:W-:Y:S01]  /*5bb0*/  MUFU.EX2 R38, R38 ;  /* 0x0000002600267308 */ /* 0x000fe20000000800 */
[----:B------:R-:W-:-:S02]  /*5bc0*/  FADD.FTZ R27, R46, R27 ;  /* 0x0000001b2e1b7221 */ /* 0x000fc40000010000 */
[----:B------:R-:W-:Y:S02]  /*5bd0*/  FADD.FTZ R46, R24, R25 ;  /* 0x00000019182e7221 */ /* 0x000fe40000010000 */
[----:B------:R-:W-:Y:S01]  /*5be0*/  FADD.FTZ R47, R47, R27 ;  /* 0x0000001b2f2f7221 */ /* 0x000fe20000010000 */
[C---:B------:R-:W-:Y:S01]  /*5bf0*/  HMMA.16816.F32.BF16 R176, R128.reuse, R172, RZ ;  /* 0x000000ac80b0723c */ /* 0x040fe200000418ff */
[----:B----4-:R-:W-:Y:S01]  /*5c00*/  F2FP.BF16.PACK_AB R4, R39, R40 ;  /* 0x000000282704723e */ /* 0x010fe200000010ff */
[----:B------:R-:W2:Y:S01]  /*5c10*/  MUFU.EX2 R34, R34 ;  /* 0x0000002200227308 */ /* 0x000ea20000000800 */
[----:B------:R-:W-:Y:S01]  /*5c20*/  FADD.FTZ R46, R45, R46 ;  /* 0x0000002e2d2e7221 */ /* 0x000fe20000010000 */
[----:B------:R-:W-:Y:S01]  /*5c30*/  LDSM.16.MT88.4 R24, [R247+0x5900] ;  /* 0x00590000f718783b */ /* 0x000fe20000004200 */
[----:B------:R-:W-:Y:S02]  /*5c40*/  FADD.FTZ R47, R44, R47 ;  /* 0x0000002f2c2f7221 */ /* 0x000fe40000010000 */
[----:B------:R-:W-:Y:S01]  /*5c50*/  FADD.FTZ R46, R40, R46 ;  /* 0x0000002e282e7221 */ /* 0x000fe20000010000 */
[----:B------:R-:W-:Y:S02]  /*5c60*/  HMMA.16816.F32.BF16 R168, R128, R164, RZ ;  /* 0x000000a480a8723c */ /* 0x000fe400000418ff */
[----:B------:R-:W4:Y:S01]  /*5c70*/  MUFU.EX2 R43, R43 ;  /* 0x0000002b002b7308 */ /* 0x000f220000000800 */
[----:B------:R-:W-:-:S05]  /*5c80*/  FADD.FTZ R46, R39, R46 ;  /* 0x0000002e272e7221 */ /* 0x000fca0000010000 */
[----:B------:R-:W-:Y:S02]  /*5c90*/  HMMA.16816.F32.BF16 R172, R128, R174, RZ ;  /* 0x000000ae80ac723c */ /* 0x000fe400000418ff */
[----:B------:R-:W5:Y:S01]  /*5ca0*/  MUFU.EX2 R42, R42 ;  /* 0x0000002a002a7308 */ /* 0x000f620000000800 */
[----:B--2---:R-:W-:Y:S01]  /*5cb0*/  F2FP.BF16.PACK_AB R6, R34, R38 ;  /* 0x000000262206723e */ /* 0x004fe200000010ff */
[----:B------:R-:W-:-:S04]  /*5cc0*/  FADD.FTZ R38, R38, R46 ;  /* 0x0000002e26267221 */ /* 0x000fc80000010000 */
[----:B------:R-:W-:Y:S01]  /*5cd0*/  HMMA.16816.F32.BF16 R164, R128, R166, RZ ;  /* 0x000000a680a4723c */ /* 0x000fe200000418ff */
[----:B------:R-:W-:Y:S01]  /*5ce0*/  FADD.FTZ R38, R34, R38 ;  /* 0x0000002622267221 */ /* 0x000fe20000010000 */
[----:B------:R-:W-:Y:S01]  /*5cf0*/  MUFU.EX2 R41, R41 ;  /* 0x0000002900297308 */ /* 0x000fe20000000800 */
[----:B----4-:R-:W-:-:S05]  /*5d00*/  FADD.FTZ R47, R43, R47 ;  /* 0x0000002f2b2f7221 */ /* 0x010fca0000010000 */
[----:B------:R-:W-:Y:S02]  /*5d10*/  HMMA.16816.F32.BF16 R160, R128, R156, RZ ;  /* 0x0000009c80a0723c */ /* 0x000fe400000418ff */
[----:B------:R-:W2:Y:S01]  /*5d20*/  MUFU.EX2 R35, R35 ;  /* 0x0000002300237308 */ /* 0x000ea20000000800 */
[C---:B-----5:R-:W-:Y:S01]  /*5d30*/  F2FP.BF16.PACK_AB R5, R42.reuse, R43 ;  /* 0x0000002b2a05723e */ /* 0x060fe200000010ff */
        /* <DEDUP_REMOVED lines=10> */
[C---:B-1----:R-:W-:Y:S02]  /*5de0*/  HMMA.16816.F32.BF16 R176, R4.reuse, R12, R176 ;  /* 0x0000000c04b0723c */ /* 0x042fe400000418b0 */
[----:B------:R-:W-:Y:S06]  /*5df0*/  MUFU.EX2 R29, R29 ;  /* 0x0000001d001d7308 */ /* 0x000fec0000000800 */
[C---:B------:R-:W-:Y:S01]  /*5e00*/  HMMA.16816.F32.BF16 R172, R4.reuse, R14, R172 ;  /* 0x0000000e04ac723c */ /* 0x040fe200000418ac */
[----:B------:R-:W1:Y:S01]  /*5e10*/  LDSM.16.MT88.4 R12, [R242+0x3900] ;  /* 0x00390000f20c783b */ /* 0x000e620000004200 */
[----:B------:R-:W-:Y:S06]  /*5e20*/  MUFU.EX2 R36, R36 ;  /* 0x0000002400247308 */ /* 0x000fec0000000800 */
[C---:B---3--:R-:W-:Y:S02]  /*5e30*/  HMMA.16816.F32.BF16 R168, R4.reuse, R8, R168 ;  /* 0x0000000804a8723c */ /* 0x048fe400000418a8 */
[----:B------:R-:W3:Y:S06]  /*5e40*/  MUFU.EX2 R31, R31 ;  /* 0x0000001f001f7308 */ /* 0x000eec0000000800 */
[----:B------:R-:W-:Y:S01]  /*5e50*/  HMMA.16816.F32.BF16 R164, R4, R10, R164 ;  /* 0x0000000a04a4723c */ /* 0x000fe200000418a4 */
[----:B------:R-:W4:Y:S01]  /*5e60*/  LDSM.16.MT88.4 R8, [R241+0x3900] ;  /* 0x00390000f108783b */ /* 0x000f220000004200 */
[----:B------:R-:W-:Y:S06]  /*5e70*/  MUFU.EX2 R30, R206 ;  /* 0x000000ce001e7308 */ /* 0x000fec0000000800 */
[C---:B------:R-:W-:Y:S02]  /*5e80*/  HMMA.16816.F32.BF16 R132, R128.reuse, R134, RZ ;  /* 0x000000868084723c */ /* 0x040fe400000418ff */
[----:B------:R-:W5:Y:S06]  /*5e90*/  MUFU.EX2 R3, R3 ;  /* 0x0000000300037308 */ /* 0x000f6c0000000800 */
[----:B------:R-:W-:Y:S02]  /*5ea0*/  HMMA.16816.F32.BF16 R56, R128, R58, RZ ;  /* 0x0000003a8038723c */ /* 0x000fe400000418ff */
[----:B------:R-:W1:Y:S06]  /*5eb0*/  MUFU.EX2 R193, R193 ;  /* 0x000000c100c17308 */ /* 0x000e6c0000000800 */
[C---:B------:R-:W-:Y:S02]  /*5ec0*/  HMMA.16816.F32.BF16 R160, R4.reuse, R68, R160 ;  /* 0x0000004404a0723c */ /* 0x040fe400000418a0 */
[----:B------:R-:W-:Y:S06]  /*5ed0*/  MUFU.EX2 R192, R192 ;  /* 0x000000c000c07308 */ /* 0x000fec0000000800 */
[----:B------:R-:W-:Y:S02]  /*5ee0*/  HMMA.16816.F32.BF16 R156, R4, R70, R156 ;  /* 0x00000046049c723c */ /* 0x000fe4000004189c */
        /* <DEDUP_REMOVED lines=9> */
[C---:B-1----:R-:W-:Y:S02]  /*5f80*/  HMMA.16816.F32.BF16 R136, R4.reuse, R12, R136 ;  /* 0x0000000c0488723c */ /* 0x042fe40000041888 */
[----:B------:R-:W-:Y:S06]  /*5f90*/  MUFU.EX2 R201, R201 ;  /* 0x000000c900c97308 */ /* 0x000fec0000000800 */
[C---:B------:R-:W-:Y:S01]  /*5fa0*/  HMMA.16816.F32.BF16 R132, R4.reuse, R14, R132 ;  /* 0x0000000e0484723c */ /* 0x040fe20000041884 */
[----:B------:R-:W1:Y:S01]  /*5fb0*/  LDSM.16.MT88.4 R12, [R241+0x6900] ;  /* 0x00690000f10c783b */ /* 0x000e620000004200 */
[----:B------:R-:W-:Y:S06]  /*5fc0*/  MUFU.EX2 R200, R200 ;  /* 0x000000c800c87308 */ /* 0x000fec0000000800 */
[C---:B----4-:R-:W-:Y:S02]  /*5fd0*/  HMMA.16816.F32.BF16 R52, R4.reuse, R8, R52 ;  /* 0x000000080434723c */ /* 0x050fe40000041834 */
[----:B------:R-:W-:Y:S06]  /*5fe0*/  MUFU.EX2 R51, R51 ;  /* 0x0000003300337308 */ /* 0x000fec0000000800 */
[C---:B------:R-:W-:Y:S01]  /*5ff0*/  HMMA.16816.F32.BF16 R56, R4.reuse, R10, R56 ;  /* 0x0000000a0438723c */ /* 0x040fe20000041838 */
[----:B------:R-:W4:Y:S01]  /*6000*/  LDSM.16.MT88.4 R8, [R240+0x6900] ;  /* 0x00690000f008783b */ /* 0x000f220000004200 */
[----:B------:R-:W-:Y:S06]  /*6010*/  MUFU.EX2 R50, R50 ;  /* 0x0000003200327308 */ /* 0x000fec0000000800 */
[C---:B------:R-:W-:Y:S02]  /*6020*/  HMMA.16816.F32.BF16 R68, R4.reuse, R80, R68 ;  /* 0x000000500444723c */ /* 0x040fe40000041844 */
[----:B------:R-:W-:Y:S06]  /*6030*/  MUFU.EX2 R49, R49 ;  /* 0x0000003100317308 */ /* 0x000fec0000000800 */
[----:B------:R-:W-:Y:S02]  /*6040*/  HMMA.16816.F32.BF16 R72, R4, R82, R72 ;  /* 0x000000520448723c */ /* 0x000fe40000041848 */
[----:B------:R-:W-:Y:S06]  /*6050*/  MUFU.EX2 R48, R48 ;  /* 0x0000003000307308 */ /* 0x000fec0000000800 */
[C---:B------:R-:W-:Y:S02]  /*6060*/  HMMA.16816.F32.BF16 R76, R128.reuse, R84, RZ ;  /* 0x00000054804c723c */ /* 0x040fe400000418ff */
[----:B------:R-:W-:Y:S06]  /*6070*/  MUFU.EX2 R184, R184 ;  /* 0x000000b800b87308 */ /* 0x000fec0000000800 */
[----:B------:R-:W-:Y:S08]  /*6080*/  HMMA.16816.F32.BF16 R80, R128, R86, RZ ;  /* 0x000000568050723c */ /* 0x000ff000000418ff */
        /* <DEDUP_REMOVED lines=8> */
[----:B------:R-:W-:Y:S08]  /*6110*/  HMMA.16816.F32.BF16 R148, R128, R150, RZ ;  /* 0x000000968094723c */ /* 0x000ff000000418ff */
[C---:B-1----:R-:W-:Y:S08]  /*6120*/  HMMA.16816.F32.BF16 R84, R4.reuse, R12, R84 ;  /* 0x0000000c0454723c */ /* 0x042ff00000041854 */
[C---:B------:R-:W-:Y:S01]  /*6130*/  HMMA.16816.F32.BF16 R88, R4.reuse, R14, R88 ;  /* 0x0000000e0458723c */ /* 0x040fe20000041858 */
[----:B------:R-:W1:Y:S07]  /*6140*/  LDSM.16.MT88.4 R12, [R241+0x9900] ;  /* 0x00990000f10c783b */ /* 0x000e6e0000004200 */
[C---:B----4-:R-:W-:Y:S08]  /*6150*/  HMMA.16816.F32.BF16 R92, R4.reuse, R8, R92 ;  /* 0x00000008045c723c */ /* 0x050ff0000004185c */
[C---:B------:R-:W-:Y:S01]  /*6160*/  HMMA.16816.F32.BF16 R96, R4.reuse, R10, R96 ;  /* 0x0000000a0460723c */ /* 0x040fe20000041860 */
[----:B------:R-:W4:Y:S07]  /*6170*/  LDSM.16.MT88.4 R8, [R240+0x9900] ;  /* 0x00990000f008783b */ /* 0x000f2e0000004200 */
[C---:B------:R-:W-:Y:S08]  /*6180*/  HMMA.16816.F32.BF16 R152, R4.reuse, R60, R152 ;  /* 0x0000003c0498723c */ /* 0x040ff00000041898 */
[----:B------:R-:W-:Y:S08]  /*6190*/  HMMA.16816.F32.BF16 R148, R4, R62, R148 ;  /* 0x0000003e0494723c */ /* 0x000ff00000041894 */
        /* <DEDUP_REMOVED lines=9> */
[----:B------:R-:W-:Y:S01]  /*6230*/  HMMA.16816.F32.BF16 R128, R128, R18, RZ ;  /* 0x000000128080723c */ /* 0x000fe200000418ff */
        /* <DEDUP_REMOVED lines=10> */
[C---:B------:R-:W-:Y:S07]  /*62e0*/  HMMA.16816.F32.BF16 R76, R4.reuse, R188, R76 ;  /* 0x000000bc044c723c */ /* 0x040fee000004184c */
[----:B------:R-:W-:Y:S01]  /*62f0*/  FFMA.FTZ R188, R204, c[0x0][0x2d0], -R181 ;  /* 0x0000b400ccbc7a23 */ /* 0x000fe200000108b5 */
[----:B------:R-:W-:Y:S01]  /*6300*/  HMMA.16816.F32.BF16 R80, R4, R190, R80 ;  /* 0x000000be0450723c */ /* 0x000fe20000041850 */
[----:B------:R-:W-:-:S02]  /*6310*/  FFMA.FTZ R189, R202, c[0x0][0x2d0], -R180 ;  /* 0x0000b400cabd7a23 */ /* 0x000fc400000108b4 */
[--C-:B------:R-:W-:Y:S02]  /*6320*/  FFMA.FTZ R202, R197, c[0x0][0x2d0], -R181.reuse ;  /* 0x0000b400c5ca7a23 */ /* 0x100fe400000108b5 */
[----:B------:R-:W-:Y:S01]  /*6330*/  MUFU.EX2 R188, R188 ;  /* 0x000000bc00bc7308 */ /* 0x000fe20000000800 */
[--C-:B------:R-:W-:Y:S02]  /*6340*/  FFMA.FTZ R197, R198, c[0x0][0x2d0], -R180.reuse ;  /* 0x0000b400c6c57a23 */ /* 0x100fe400000108b4 */
[----:B--2---:R-:W-:Y:S01]  /*6350*/  HMMA.16816.F32.BF16 R100, R4, R20, R100 ;  /* 0x000000140464723c */ /* 0x004fe20000041864 */
[----:B------:R-:W-:Y:S02]  /*6360*/  FFMA.FTZ R191, R205, c[0x0][0x2d0], -R181 ;  /* 0x0000b400cdbf7a23 */ /* 0x000fe400000108b5 */
[--C-:B------:R-:W-:Y:S02]  /*6370*/  FFMA.FTZ R190, R203, c[0x0][0x2d0], -R180.reuse ;  /* 0x0000b400cbbe7a23 */ /* 0x100fe400000108b4 */
[----:B------:R-:W-:Y:S01]  /*6380*/  MUFU.EX2 R189, R189 ;  /* 0x000000bd00bd7308 */ /* 0x000fe20000000800 */
[----:B------:R-:W-:-:S02]  /*6390*/  FFMA.FTZ R181, R185, c[0x0][0x2d0], -R180 ;  /* 0x0000b400b9b57a23 */ /* 0x000fc400000108b4 */
[C---:B------:R-:W-:Y:S01]  /*63a0*/  HMMA.16816.F32.BF16 R104, R4.reuse, R22, R104 ;  /* 0x000000160468723c */ /* 0x040fe20000041868 */
[----:B------:R-:W2:Y:S04]  /*63b0*/  LDSM.16.MT88.4 R20, [R247+0x1100] ;  /* 0x00110000f714783b */ /* 0x000ea80000004200 */
[----:B------:R-:W-:Y:S03]  /*63c0*/  MUFU.EX2 R191, R191 ;  /* 0x000000bf00bf7308 */ /* 0x000fe60000000800 */
[C---:B------:R-:W-:Y:S05]  /*63d0*/  HMMA.16816.F32.BF16 R108, R4.reuse, R16, R108 ;  /* 0x00000010046c723c */ /* 0x040fea000004186c */
[----:B------:R-:W1:Y:S03]  /*63e0*/  MUFU.EX2 R190, R190 ;  /* 0x000000be00be7308 */ /* 0x000e660000000800 */
[----:B------:R-:W-:Y:S01]  /*63f0*/  HMMA.16816.F32.BF16 R112, R4, R18, R112 ;  /* 0x000000120470723c */ /* 0x000fe20000041870 */
[----:B------:R-:W2:Y:S04]  /*6400*/  LDSM.16.MT88.4 R16, [R240+0x1100] ;  /* 0x00110000f010783b */ /* 0x000ea80000004200 */
[----:B------:R-:W2:Y:S02]  /*6410*/  MUFU.EX2 R202, R202 ;  /* 0x000000ca00ca7308 */ /* 0x000ea40000000800 */
[----:B------:R-:W-:Y:S01]  /*6420*/  F2FP.BF16.PACK_AB R4, R33, R37 ;  /* 0x000000252104723e */ /* 0x000fe200000010ff */
[----:B------:R-:W-:Y:S01]  /*6430*/  FADD.FTZ R37, R37, R38 ;  /* 0x0000002625257221 */ /* 0x000fe20000010000 */
[----:B---3--:R-:W-:Y:S01]  /*6440*/  F2FP.BF16.PACK_AB R5, R31, R36 ;  /* 0x000000241f05723e */ /* 0x008fe200000010ff */
[----:B------:R-:W-:Y:S01]  /*6450*/  FADD.FTZ R36, R36, R41 ;  /* 0x0000002924247221 */ /* 0x000fe20000010000 */
[----:B------:R-:W-:Y:S01]  /*6460*/  F2FP.BF16.PACK_AB R6, R29, R32 ;  /* 0x000000201d06723e */ /* 0x000fe200000010ff */
[----:B------:R-:W-:Y:S01]  /*6470*/  FADD.FTZ R37, R33, R37 ;  /* 0x0000002521257221 */ /* 0x000fe20000010000 */
[----:B-----5:R-:W-:Y:S01]  /*6480*/  F2FP.BF16.PACK_AB R7, R3, R30 ;  /* 0x0000001e0307723e */ /* 0x020fe200000010ff */
[----:B------:R-:W-:Y:S01]  /*6490*/  MUFU.EX2 R198, R199 ;  /* 0x000000c700c67308 */ /* 0x000fe20000000800 */
[----:B------:R-:W-:-:S02]  /*64a0*/  FADD.FTZ R36, R31, R36 ;  /* 0x000000241f247221 */ /* 0x000fc40000010000 */
[----:B------:R-:W-:Y:S02]  /*64b0*/  FADD.FTZ R32, R32, R37 ;  /* 0x0000002520207221 */ /* 0x000fe40000010000 */
[----:B------:R-:W-:Y:S01]  /*64c0*/  FADD.FTZ R30, R30, R36 ;  /* 0x000000241e1e7221 */ /* 0x000fe20000010000 */
[C---:B-1----:R-:W-:Y:S01]  /*64d0*/  HMMA.16816.F32.BF16 R168, R4.reuse, R12, R168 ;  /* 0x0000000c04a8723c */ /* 0x042fe200000418a8 */
[----:B------:R-:W-:Y:S01]  /*64e0*/  FADD.FTZ R32, R29, R32 ;  /* 0x000000201d207221 */ /* 0x000fe20000010000 */
[----:B------:R-:W1:Y:S01]  /*64f0*/  MUFU.EX2 R197, R197 ;  /* 0x000000c500c57308 */ /* 0x000e620000000800 */
[----:B------:R-:W-:Y:S02]  /*6500*/  FADD.FTZ R30, R3, R30 ;  /* 0x0000001e031e7221 */ /* 0x000fe40000010000 */
[----:B------:R-:W-:Y:S02]  /*6510*/  FADD.FTZ R32, R193, R32 ;  /* 0x00000020c1207221 */ /* 0x000fe40000010000 */
[----:B------:R-:W-:Y:S01]  /*6520*/  FADD.FTZ R30, R190, R30 ;  /* 0x0000001ebe1e7221 */ /* 0x000fe20000010000 */
[----:B------:R-:W-:Y:S01]  /*6530*/  HMMA.16816.F32.BF16 R164, R4, R14, R164 ;  /* 0x0000000e04a4723c */ /* 0x000fe200000418a4 */
[----:B------:R-:W3:Y:S01]  /*6540*/  LDSM.16.MT88.4 R12, [R247+0x4100] ;  /* 0x00410000f70c783b */ /* 0x000ee20000004200 */
[----:B------:R-:W5:Y:S01]  /*6550*/  MUFU.EX2 R181, R181 ;  /* 0x000000b500b57308 */ /* 0x000f620000000800 */
[----:B------:R-:W-:-:S05]  /*6560*/  FADD.FTZ R32, R192, R32 ;  /* 0x00000020c0207221 */ /* 0x000fca0000010000 */
[C---:B----4-:R-:W-:Y:S08]  /*6570*/  HMMA.16816.F32.BF16 R160, R4.reuse, R8, R160 ;  /* 0x0000000804a0723c */ /* 0x050ff000000418a0 */
[C---:B------:R-:W-:Y:S01]  /*6580*/  HMMA.16816.F32.BF16 R156, R4.reuse, R10, R156 ;  /* 0x0000000a049c723c */ /* 0x040fe2000004189c */
[----:B------:R-:W4:Y:S07]  /*6590*/  LDSM.16.MT88.4 R8, [R242+0x4100] ;  /* 0x00410000f208783b */ /* 0x000f2e0000004200 */
[C---:B--2---:R-:W-:Y:S08]  /*65a0*/  HMMA.16816.F32.BF16 R176, R4.reuse, R20, R176 ;  /* 0x0000001404b0723c */ /* 0x044ff000000418b0 */
[C---:B------:R-:W-:Y:S01]  /*65b0*/  HMMA.16816.F32.BF16 R172, R4.reuse, R22, R172 ;  /* 0x0000001604ac723c */ /* 0x040fe200000418ac */
[----:B------:R-:W2:Y:S07]  /*65c0*/  LDSM.16.MT88.4 R20, [R241+0x4100] ;  /* 0x00410000f114783b */ /* 0x000eae0000004200 */
[C---:B------:R-:W-:Y:S08]  /*65d0*/  HMMA.16816.F32.BF16 R152, R4.reuse, R16, R152 ;  /* 0x000000100498723c */ /* 0x040ff00000041898 */
[C---:B---3--:R-:W-:Y:S08]  /*65e0*/  HMMA.16816.F32.BF16 R144, R4.reuse, R12, R144 ;  /* 0x0000000c0490723c */ /* 0x048ff00000041890 */
[C---:B------:R-:W-:Y:S01]  /*65f0*/  HMMA.16816.F32.BF16 R140, R4.reuse, R14, R140 ;  /* 0x0000000e048c723c */ /* 0x040fe2000004188c */
[----:B------:R-:W3:Y:S07]  /*6600*/  LDSM.16.MT88.4 R12, [R240+0x4100] ;  /* 0x00410000f00c783b */ /* 0x000eee0000004200 */
[C---:B----4-:R-:W-:Y:S08]  /*6610*/  HMMA.16816.F32.BF16 R136, R4.reuse, R8, R136 ;  /* 0x000000080488723c */ /* 0x050ff00000041888 */
[C---:B------:R-:W-:Y:S01]  /*6620*/  HMMA.16816.F32.BF16 R132, R4.reuse, R10, R132 ;  /* 0x0000000a0484723c */ /* 0x040fe20000041884 */
[----:B------:R-:W4:Y:S07]  /*6630*/  LDSM.16.MT88.4 R8, [R247+0x7100] ;  /* 0x00710000f708783b */ /* 0x000f2e0000004200 */
        /* <DEDUP_REMOVED lines=15> */
[C---:B---3--:R-:W-:Y:S08]  /*6730*/  HMMA.16816.F32.BF16 R84, R4.reuse, R12, R84 ;  /* 0x0000000c0454723c */ /* 0x048ff00000041854 */
[C---:B------:R-:W-:Y:S01]  /*6740*/  HMMA.16816.F32.BF16 R88, R4.reuse, R14, R88 ;  /* 0x0000000e0458723c */ /* 0x040fe20000041858 */
[----:B------:R-:W2:Y:S07]  /*6750*/  LDSM.16.MT88.4 R12, [R241+0xa100] ;  /* 0x00a10000f10c783b */ /* 0x000eae0000004200 */
[C---:B----4-:R-:W-:Y:S08]  /*6760*/  HMMA.16816.F32.BF16 R92, R4.reuse, R8, R92 ;  /* 0x00000008045c723c */ /* 0x050ff0000004185c */
[C---:B------:R-:W-:Y:S01]  /*6770*/  HMMA.16816.F32.BF16 R96, R4.reuse, R10, R96 ;  /* 0x0000000a0460723c */ /* 0x040fe20000041860 */
[----:B------:R-:W3:Y:S07]  /*6780*/  LDSM.16.MT88.4 R8, [R240+0xa100] ;  /* 0x00a10000f008783b */ /* 0x000eee0000004200 */
[C---:B------:R-:W-:Y:S01]  /*6790*/  HMMA.16816.F32.BF16 R104, R4.reuse, R22, R104 ;  /* 0x000000160468723c */ /* 0x040fe20000041868 */
[----:B------:R-:W4:Y:S07]  /*67a0*/  LDSM.16.MT88.4 R20, [R247+0x1900] ;  /* 0x00190000f714783b */ /* 0x000f2e0000004200 */
[C---:B-1----:R-:W-:Y:S08]  /*67b0*/  HMMA.16816.F32.BF16 R108, R4.reuse, R16, R108 ;  /* 0x00000010046c723c */ /* 0x042ff0000004186c */
[C---:B------:R-:W-:Y:S01]  /*67c0*/  HMMA.16816.F32.BF16 R112, R4.reuse, R18, R112 ;  /* 0x000000120470723c */ /* 0x040fe20000041870 */
[----:B------:R-:W-:Y:S07]  /*67d0*/  LDSM.16.MT88.4 R16, [R240+0x1900] ;  /* 0x00190000f010783b */ /* 0x000fee0000004200 */
[C---:B--2---:R-:W-:Y:S08]  /*67e0*/  HMMA.16816.F32.BF16 R116, R4.reuse, R12, R116 ;  /* 0x0000000c0474723c */ /* 0x044ff00000041874 */
[C---:B------:R-:W-:Y:S01]  /*67f0*/  HMMA.16816.F32.BF16 R120, R4.reuse, R14, R120 ;  /* 0x0000000e0478723c */ /* 0x040fe20000041878 */
[----:B------:R-:W1:Y:S07]  /*6800*/  LDSM.16.MT88.4 R12, [R242+0x1900] ;  /* 0x00190000f20c783b */ /* 0x000e6e0000004200 */
[C---:B---3--:R-:W-:Y:S08]  /*6810*/  HMMA.16816.F32.BF16 R124, R4.reuse, R8, R124 ;  /* 0x00000008047c723c */ /* 0x048ff0000004187c */
[----:B------:R-:W-:Y:S01]  /*6820*/  HMMA.16816.F32.BF16 R128, R4, R10, R128 ;  /* 0x0000000a0480723c */ /* 0x000fe20000041880 */
[----:B------:R-:W2:Y:S06]  /*6830*/  LDSM.16.MT88.4 R8, [R241+0x1900] ;  /* 0x00190000f108783b */ /* 0x000eac0000004200 */
[----:B------:R-:W-:-:S02]  /*6840*/  F2FP.BF16.PACK_AB R4, R192, R193 ;  /* 0x000000c1c004723e */ /* 0x000fc400000010ff */
[C---:B------:R-:W-:Y:S01]  /*6850*/  F2FP.BF16.PACK_AB R5, R189.reuse, R190 ;  /* 0x000000bebd05723e */ /* 0x040fe200000010ff */
[----:B------:R-:W-:Y:S01]  /*6860*/  FADD.FTZ R189, R189, R30 ;  /* 0x0000001ebdbd7221 */ /* 0x000fe20000010000 */
[----:B------:R-:W-:Y:S01]  /*6870*/  F2FP.BF16.PACK_AB R6, R188, R191 ;  /* 0x000000bfbc06723e */ /* 0x000fe200000010ff */
[----:B------:R-:W-:Y:S01]  /*6880*/  FADD.FTZ R191, R191, R32 ;  /* 0x00000020bfbf7221 */ /* 0x000fe20000010000 */
[----:B------:R-:W-:Y:S01]  /*6890*/  F2FP.BF16.PACK_AB R7, R186, R187 ;  /* 0x000000bbba07723e */ /* 0x000fe200000010ff */
[----:B------:R-:W-:Y:S02]  /*68a0*/  FADD.FTZ R189, R187, R189 ;  /* 0x000000bdbbbd7221 */ /* 0x000fe40000010000 */
[----:B------:R-:W-:Y:S02]  /*68b0*/  FADD.FTZ R191, R188, R191 ;  /* 0x000000bfbcbf7221 */ /* 0x000fe40000010000 */
[----:B------:R-:W-:Y:S02]  /*68c0*/  FADD.FTZ R186, R186, R189 ;  /* 0x000000bdbaba7221 */ /* 0x000fe40000010000 */
[----:B----4-:R-:W-:Y:S02]  /*68d0*/  HMMA.16816.F32.BF16 R176, R4, R20, R176 ;  /* 0x0000001404b0723c */ /* 0x010fe400000418b0 */
[----:B------:R-:W-:-:S04]  /*68e0*/  FADD.FTZ R186, R201, R186 ;  /* 0x000000bac9ba7221 */ /* 0x000fc80000010000 */
[----:B------:R-:W-:Y:S02]  /*68f0*/  FADD.FTZ R186, R200, R186 ;  /* 0x000000bac8ba7221 */ /* 0x000fe40000010000 */
[C---:B-1----:R-:W-:Y:S08]  /*6900*/  HMMA.16816.F32.BF16 R168, R4.reuse, R12, R168 ;  /* 0x0000000c04a8723c */ /* 0x042ff000000418a8 */
[C---:B------:R-:W-:Y:S01]  /*6910*/  HMMA.16816.F32.BF16 R164, R4.reuse, R14, R164 ;  /* 0x0000000e04a4723c */ /* 0x040fe200000418a4 */
[----:B------:R-:W1:Y:S07]  /*6920*/  LDSM.16.MT88.4 R12, [R247+0x4900] ;  /* 0x00490000f70c783b */ /* 0x000e6e0000004200 */
[C---:B--2---:R-:W-:Y:S08]  /*6930*/  HMMA.16816.F32.BF16 R160, R4.reuse, R8, R160 ;  /* 0x0000000804a0723c */ /* 0x044ff000000418a0 */
        /* <DEDUP_REMOVED lines=20> */
[C---:B--2---:R-:W-:Y:S08]  /*6a80*/  HMMA.16816.F32.BF16 R68, R4.reuse, R8, R68 ;  /* 0x000000080444723c */ /* 0x044ff00000041844 */
[C---:B------:R-:W-:Y:S01]  /*6a90*/  HMMA.16816.F32.BF16 R72, R4.reuse, R10, R72 ;  /* 0x0000000a0448723c */ /* 0x040fe20000041848 */
[----:B------:R-:W2:Y:S07]  /*6aa0*/  LDSM.16.MT88.4 R8, [R240+0x7900] ;  /* 0x00790000f008783b */ /* 0x000eae0000004200 */
[C---:B------:R-:W-:Y:S01]  /*6ab0*/  HMMA.16816.F32.BF16 R80, R4.reuse, R18, R80 ;  /* 0x000000120450723c */ /* 0x040fe20000041850 */
[----:B------:R-:W4:Y:S07]  /*6ac0*/  LDSM.16.MT88.4 R16, [R242+0xa900] ;  /* 0x00a90000f210783b */ /* 0x000f2e0000004200 */
[C---:B---3--:R-:W-:Y:S08]  /*6ad0*/  HMMA.16816.F32.BF16 R100, R4.reuse, R20, R100 ;  /* 0x000000140464723c */ /* 0x048ff00000041864 */
        /* <DEDUP_REMOVED lines=15> */
[----:B------:R-:W-:Y:S01]  /*6bd0*/  HMMA.16816.F32.BF16 R128, R4, R10, R128 ;  /* 0x0000000a0480723c */ /* 0x000fe20000041880 */
[----:B------:R-:W2:Y:S06]  /*6be0*/  LDSM.16.MT88.4 R8, [R241+0x2100] ;  /* 0x00210000f108783b */ /* 0x000eac0000004200 */
        /* <DEDUP_REMOVED lines=9> */
[----:B---3--:R-:W-:Y:S01]  /*6c80*/  HMMA.16816.F32.BF16 R152, R4, R16, R152 ;  /* 0x000000100498723c */ /* 0x008fe20000041898 */
[----:B------:R-:W-:-:S02]  /*6c90*/  FADD.FTZ R195, R194, R195 ;  /* 0x000000c3c2c37221 */ /* 0x000fc40000010000 */
[----:B-----5:R-:W-:Y:S02]  /*6ca0*/  FADD.FTZ R198, R181, R198 ;  /* 0x000000c6b5c67221 */ /* 0x020fe40000010000 */
[----:B------:R-:W-:Y:S02]  /*6cb0*/  FADD.FTZ R195, R51, R195 ;  /* 0x000000c333c37221 */ /* 0x000fe40000010000 */
[----:B------:R-:W-:Y:S01]  /*6cc0*/  FADD.FTZ R198, R184, R198 ;  /* 0x000000c6b8c67221 */ /* 0x000fe20000010000 */
[----:B-1----:R-:W-:Y:S01]  /*6cd0*/  HMMA.16816.F32.BF16 R168, R4, R12, R168 ;  /* 0x0000000c04a8723c */ /* 0x002fe200000418a8 */
[----:B------:R-:W-:-:S04]  /*6ce0*/  FADD.FTZ R195, R50, R195 ;  /* 0x000000c332c37221 */ /* 0x000fc80000010000 */
[----:B------:R-:W-:-:S03]  /*6cf0*/  FADD.FTZ R195, R49, R195 ;  /* 0x000000c331c37221 */ /* 0x000fc60000010000 */
[----:B------:R-:W-:Y:S01]  /*6d00*/  HMMA.16816.F32.BF16 R164, R4, R14, R164 ;  /* 0x0000000e04a4723c */ /* 0x000fe200000418a4 */
[----:B------:R-:W1:Y:S01]  /*6d10*/  LDSM.16.MT88.4 R12, [R247+0x5100] ;  /* 0x00510000f70c783b */ /* 0x000e620000004200 */
[----:B------:R-:W-:-:S05]  /*6d20*/  FADD.FTZ R3, R48, R195 ;  /* 0x000000c330037221 */ /* 0x000fca0000010000 */
[----:B------:R-:W-:Y:S01]  /*6d30*/  STL [R1+0xc], R3 ;  /* 0x00000c0301007387 */ /* 0x000fe20000100800 */
        /* <DEDUP_REMOVED lines=37> */
[----:B------:R-:W-:Y:S07]  /*6f90*/  LDSM.16.MT88.4 R20, [R247+0x2900] ;  /* 0x00290000f714783b */ /* 0x000fee0000004200 */
[C---:B-1----:R-:W-:Y:S08]  /*6fa0*/  HMMA.16816.F32.BF16 R116, R4.reuse, R12, R116 ;  /* 0x0000000c0474723c */ /* 0x042ff00000041874 */
[C---:B------:R-:W-:Y:S01]  /*6fb0*/  HMMA.16816.F32.BF16 R120, R4.reuse, R14, R120 ;  /* 0x0000000e0478723c */ /* 0x040fe20000041878 */
[----:B------:R-:W1:Y:S07]  /*6fc0*/  LDSM.16.MT88.4 R12, [R241+0x2900] ;  /* 0x00290000f10c783b */ /* 0x000e6e0000004200 */
[C---:B--2---:R-:W-:Y:S08]  /*6fd0*/  HMMA.16816.F32.BF16 R124, R4.reuse, R8, R124 ;  /* 0x00000008047c723c */ /* 0x044ff0000004187c */
[----:B------:R-:W-:Y:S01]  /*6fe0*/  HMMA.16816.F32.BF16 R128, R4, R10, R128 ;  /* 0x0000000a0480723c */ /* 0x000fe20000041880 */
[----:B------:R-:W2:Y:S06]  /*6ff0*/  LDSM.16.MT88.4 R8, [R240+0x2900] ;  /* 0x00290000f008783b */ /* 0x000eac0000004200 */
[--C-:B------:R-:W-:Y:S01]  /*7000*/  FFMA.FTZ R4, R183, c[0x0][0x2d0], -R180.reuse ;  /* 0x0000b400b7047a23 */ /* 0x100fe200000108b4 */
[----:B------:R-:W-:Y:S01]  /*7010*/  F2FP.BF16.PACK_AB R5, R184, R181 ;  /* 0x000000b5b805723e */ /* 0x000fe200000010ff */
[----:B------:R-:W-:Y:S01]  /*7020*/  FFMA.FTZ R183, R182, c[0x0][0x2d0], -R180 ;  /* 0x0000b400b6b77a23 */ /* 0x000fe200000108b4 */
[----:B------:R-:W-:Y:S01]  /*7030*/  F2FP.BF16.PACK_AB R6, R48, R49 ;  /* 0x000000313006723e */ /* 0x000fe200000010ff */
[----:B------:R3:W4:Y:S08]  /*7040*/  MUFU.EX2 R180, R4 ;  /* 0x0000000400b47308 */ /* 0x0007300000000800 */
[----:B------:R-:W5:Y:S01]  /*7050*/  MUFU.EX2 R183, R183 ;  /* 0x000000b700b77308 */ /* 0x000f620000000800 */
[----:B---3--:R-:W-:Y:S01]  /*7060*/  F2FP.BF16.PACK_AB R4, R50, R51 ;  /* 0x000000333204723e */ /* 0x008fe200000010ff */
[----:B----4-:R-:W-:Y:S01]  /*7070*/  FADD.FTZ R198, R180, R198 ;  /* 0x000000c6b4c67221 */ /* 0x010fe20000010000 */
[----:B-----5:R-:W-:-:S03]  /*7080*/  F2FP.BF16.PACK_AB R7, R183, R180 ;  /* 0x000000b4b707723e */ /* 0x020fc600000010ff */
[----:B------:R-:W-:-:S04]  /*7090*/  FADD.FTZ R183, R183, R198 ;  /* 0x000000c6b7b77221 */ /* 0x000fc80000010000 */
        /* <DEDUP_REMOVED lines=11> */
[----:B------:R-:W4:Y:S07]  /*7150*/  LDSM.16.MT88.4 R20, [R242+0x5900] ;  /* 0x00590000f214783b */ /* 0x000f2e0000004200 */
[C---:B---3--:R-:W-:Y:S08]  /*7160*/  HMMA.16816.F32.BF16 R68, R4.reuse, R16, R68 ;  /* 0x000000100444723c */ /* 0x048ff00000041844 */
        /* <DEDUP_REMOVED lines=31> */
[----:B------:R-:W-:Y:S01]  /*7360*/  PLOP3.LUT P0, PT, PT, PT, UP1, 0x80, 0x0 ;  /* 0x000000000000781c */ /* 0x000fe20003f0f018 */
[----:B------:R-:W-:Y:S01]  /*7370*/  IMAD.MOV.U32 R180, RZ, RZ, R2 ;  /* 0x000000ffffb47224 */ /* 0x000fe200078e0002 */
[----:B------:R-:W-:Y:S01]  /*7380*/  SHF.L.U64.HI R5, R211, 0x1, R28 ;  /* 0x00000001d3057819 */ /* 0x000fe2000001021c */
[----:B------:R-:W-:Y:S01]  /*7390*/  IMAD.MOV.U32 R3, RZ, RZ, R0 ;  /* 0x000000ffff037224 */ /* 0x000fe200078e0000 */
[----:B------:R-:W-:Y:S01]  /*73a0*/  SHF.L.U64.HI R0, R209, 0x1, R210 ;  /* 0x00000001d1007819 */ /* 0x000fe200000102d2 */
[----:B------:R-:W-:-:S02]  /*73b0*/  IMAD.SHL.U32 R2, R211, 0x2, RZ ;  /* 0x00000002d3027824 */ /* 0x000fc400078e00ff */
[----:B------:R1:W-:Y:S04]  /*73c0*/  STL [R1+0x50], R5 ;  /* 0x0000500501007387 */ /* 0x0003e80000100800 */
[----:B------:R2:W-:Y:S02]  /*73d0*/  STL [R1+0x4c], R2 ;  /* 0x00004c0201007387 */ /* 0x0005e40000100800 */
[----:B------:R-:W-:Y:S01]  /*73e0*/  @P0 IMAD.HI.U32 R4, R212, c[0x0][0x2c8], RZ ;  /* 0x0000b200d4040a27 */ /* 0x000fe200078e00ff */
[----:B------:R-:W-:Y:S01]  /*73f0*/  PLOP3.LUT P0, PT, PT, PT, UP1, 0x80, 0x0 ;  /* 0x000000000000781c */ /* 0x000fe20003f0f018 */
[----:B------:R3:W-:Y:S02]  /*7400*/  STL [R1+0x48], R0 ;  /* 0x0000480001007387 */ /* 0x0007e40000100800 */
[----:B-1----:R-:W-:Y:S01]  /*7410*/  IMAD.SHL.U32 R5, R209, 0x2, RZ ;  /* 0x00000002d1057824 */ /* 0x002fe200078e00ff */
[----:B--2---:R-:W-:-:S04]  /*7420*/  SEL R2, RZ, 0x10, P5 ;  /* 0x00000010ff027807 */ /* 0x004fc80002800000 */
[----:B------:R1:W-:Y:S01]  /*7430*/  STL [R1+0x44], R5 ;  /* 0x0000440501007387 */ /* 0x0003e20000100800 */
[----:B------:R-:W-:Y:S02]  /*7440*/  SEL R2, RZ, 0x10, P4 ;  /* 0x00000010ff027807 */ /* 0x000fe40002000000 */
[----:B---3--:R-:W-:-:S05]  /*7450*/  SHF.L.U64.HI R0, R207, 0x1, R208 ;  /* 0x00000001cf007819 */ /* 0x008fca00000102d0 */
[----:B------:R2:W-:Y:S01]  /*7460*/  STL [R1+0x40], R0 ;  /* 0x0000400001007387 */ /* 0x0005e20000100800 */
[----:B-1----:R-:W-:-:S05]  /*7470*/  IMAD.SHL.U32 R5, R207, 0x2, RZ ;  /* 0x00000002cf057824 */ /* 0x002fca00078e00ff */
[----:B------:R1:W-:Y:S01]  /*7480*/  STL [R1+0x3c], R5 ;  /* 0x00003c0501007387 */ /* 0x0003e20000100800 */
[----:B--2---:R-:W-:-:S05]  /*7490*/  @P0 SHF.R.U32.HI R0, RZ, c[0x0][0x2cc], R4 ;  /* 0x0000b300ff000a19 */ /* 0x004fca0000011604 */
[----:B------:R1:W-:Y:S02]  /*74a0*/  @P0 STL [R1+0x38], R0 ;  /* 0x0000380001000387 */ /* 0x0003e40000100800 */
.L_x_1580:
[----:B------:R-:W-:Y:S04]  /*74b0*/  DEPBAR.LE SB0, 0x0 ;  /* 0x000080000000791a */ /* 0x000fe80000000000 */
[----:B------:R-:W-:Y:S01]  /*74c0*/  BAR.SYNC.DEFER_BLOCKING 0x0 ;  /* 0x0000000000007b1d */ /* 0x000fe20000010000 */
[----:B------:R-:W-:Y:S05]  /*74d0*/  ISETP.LE.AND P0, PT, RZ, UR6, PT ;  /* 0x00000006ff007c0c */ /* 0x000fea000bf03270 */
        /* <DEDUP_REMOVED lines=8> */
[----:B------:R2:W1:Y:S04]  /*7560*/  LDSM.16.M88.4 R192, [R248] ;  /* 0x00000000f8c0783b */ /* 0x0004680000000200 */
[----:B------:R2:W1:Y:S04]  /*7570*/  LDSM.16.M88.4 R196, [R239] ;  /* 0x00000000efc4783b */ /* 0x0004680000000200 */
[----:B------:R2:W1:Y:S04]  /*7580*/  LDSM.16.M88.4 R200, [R238] ;  /* 0x00000000eec8783b */ /* 0x0004680000000200 */
[----:B------:R2:W1:Y:S04]  /*7590*/  LDSM.16.M88.4 R204, [R237] ;  /* 0x00000000edcc783b */ /* 0x0004680000000200 */
[----:B------:R2:W1:Y:S04]  /*75a0*/  LDSM.16.M88.4 R208, [R236] ;  /* 0x00000000ecd0783b */ /* 0x0004680000000200 */
[----:B------:R2:W1:Y:S01]  /*75b0*/  LDSM.16.M88.4 R212, [R235] ;  /* 0x00000000ebd4783b */ /* 0x0004620000000200 */
[----:B------:R-:W-:-:S05]  /*75c0*/  @!P0 BRA `(.L_x_1578) ;  /* 0x0000053000008947 */ /* 0x000fca0003800000 */
[----:B-1-34-:R-:W3:Y:S01]  /*75d0*/  LDL R0, [R1+0x4] ;  /* 0x0000040001007983 */ /* 0x01aee20000100800 */
[----:B------:R-:W-:Y:S02]  /*75e0*/  IADD3 R20, R251, 0x100, RZ ;  /* 0x00000100fb147810 */ /* 0x000fe40007ffe0ff */
[----:B------:R-:W-:Y:S01]  /*75f0*/  SEL R23, RZ, 0x10, P5 ;  /* 0x00000010ff177807 */ /* 0x000fe20002800000 */
[----:B------:R-:W4:Y:S04]  /*7600*/  LDL R6, [R1] ;  /* 0x0000000001067983 */ /* 0x000f280000100800 */
[----:B------:R-:W5:Y:S04]  /*7610*/  LDL R31, [R1+0x4c] ;  /* 0x00004c00011f7983 */ /* 0x000f680000100800 */
[----:B--2---:R-:W2:Y:S04]  /*7620*/  LDL R30, [R1+0x50] ;  /* 0x00005000011e7983 */ /* 0x004ea80000100800 */
[----:B------:R-:W2:Y:S04]  /*7630*/  LDL R29, [R1+0x44] ;  /* 0x00004400011d7983 */ /* 0x000ea80000100800 */
[----:B------:R-:W2:Y:S04]  /*7640*/  LDL R28, [R1+0x48] ;  /* 0x00004800011c7983 */ /* 0x000ea80000100800 */
[----:B------:R-:W2:Y:S04]  /*7650*/  LDL R7, [R1+0x10] ;  /* 0x0000100001077983 */ /* 0x000ea80000100800 */
[----:B------:R-:W2:Y:S04]  /*7660*/  LDL R22, [R1+0x3c] ;  /* 0x00003c0001167983 */ /* 0x000ea80000100800 */
[----:B------:R-:W2:Y:S04]  /*7670*/  LDL R13, [R1+0x20] ;  /* 0x00002000010d7983 */ /* 0x000ea80000100800 */
[----:B------:R-:W5:Y:S01]  /*7680*/  LDL R21, [R1+0x40] ;  /* 0x0000400001157983 */ /* 0x000f620000100800 */
[----:B---3--:R-:W-:Y:S01]  /*7690*/  SHF.R.S32.HI R2, RZ, 0x1f, R0 ;  /* 0x0000001fff027819 */ /* 0x008fe20000011400 */
[----:B------:R-:W-:Y:S04]  /*76a0*/  IMAD.WIDE.U32 R4, R0, c[0x0][0x208], RZ ;  /* 0x0000820000047a25 */ /* 0x000fe800078e00ff */
[----:B------:R-:W-:Y:S04]  /*76b0*/  IMAD R2, R2, c[0x0][0x208], RZ ;  /* 0x0000820002027a24 */ /* 0x000fe800078e02ff */
[----:B------:R-:W-:Y:S01]  /*76c0*/  IMAD R2, R0, c[0x0][0x20c], R2 ;  /* 0x0000830000027a24 */ /* 0x000fe200078e0202 */
[----:B----4-:R-:W-:Y:S03]  /*76d0*/  SHF.R.S32.HI R0, RZ, 0x1f, R6 ;  /* 0x0000001fff007819 */ /* 0x010fe60000011406 */
[----:B------:R-:W-:Y:S02]  /*76e0*/  IMAD.IADD R5, R5, 0x1, R2 ;  /* 0x0000000105057824 */ /* 0x000fe400078e0202 */
[----:B------:R-:W-:Y:S02]  /*76f0*/  IMAD R0, R0, c[0x0][0x218], RZ ;  /* 0x0000860000007a24 */ /* 0x000fe400078e02ff */
[C---:B------:R-:W-:Y:S04]  /*7700*/  IMAD.WIDE.U32 R4, R6.reuse, c[0x0][0x218], R4 ;  /* 0x0000860006047a25 */ /* 0x040fe800078e0004 */
[----:B------:R-:W-:Y:S01]  /*7710*/  IMAD R0, R6, c[0x0][0x21c], R0 ;  /* 0x0000870006007a24 */ /* 0x000fe200078e0200 */
[----:B------:R-:W-:Y:S04]  /*7720*/  IADD3 R4, P0, R4, UR24, RZ ;  /* 0x0000001804047c10 */ /* 0x000fe8000ff1e0ff */
[----:B------:R-:W-:Y:S02]  /*7730*/  IADD3.X R0, R5, UR8, R0, P0, !PT ;  /* 0x0000000805007c10 */ /* 0x000fe400087fe400 */
[C---:B------:R-:W-:Y:S04]  /*7740*/  LEA R5, P0, R4.reuse, c[0x0][0x1f8], 0x1 ;  /* 0x00007e0004057a11 */ /* 0x040fe800078008ff */
[----:B------:R-:W-:Y:S01]  /*7750*/  LEA.HI.X R4, R4, c[0x0][0x1fc], R0, 0x1, P0 ;  /* 0x00007f0004047a11 */ /* 0x000fe200000f0c00 */
[----:B------:R-:W5:Y:S01]  /*7760*/  SHFL.IDX PT, R12, R5, RZ, 0x181f ;  /* 0x00181fff050c7589 */ /* 0x000f6200000e0000 */
[C---:B--2---:R-:W-:Y:S01]  /*7770*/  IMAD.SHL.U32 R0, R7.reuse, 0x2, RZ ;  /* 0x0000000207007824 */ /* 0x044fe200078e00ff */
[----:B------:R-:W-:Y:S02]  /*7780*/  SHF.L.U64.HI R2, R7, 0x1, R13 ;  /* 0x0000000107027819 */ /* 0x000fe4000001020d */
[----:B------:R-:W1:Y:S04]  /*7790*/  SHFL.IDX PT, R6, R4, RZ, 0x181f ;  /* 0x00181fff04067589 */ /* 0x000e6800000e0000 */
[----:B------:R-:W-:Y:S04]  /*77a0*/  SHFL.IDX PT, R7, R4, 0x1, 0x181f ;  /* 0x00381f0004077f89 */ /* 0x000fe800000e0000 */
[----:B------:R-:W-:Y:S01]  /*77b0*/  SHFL.IDX PT, R4, R4, 0x2, 0x181f ;  /* 0x00581f0004047f89 */ /* 0x000fe200000e0000 */
[----:B-----5:R-:W-:Y:S05]  /*77c0*/  IADD3 R14, P0, R12, R31, RZ ;  /* 0x0000001f0c0e7210 */ /* 0x020fea0007f1e0ff */
[----:B-1----:R-:W-:Y:S05]  /*77d0*/  IMAD.X R15, R6, 0x1, R30, P0 ;  /* 0x00000001060f7824 */ /* 0x002fea00000e061e */
[----:B------:R1:W-:Y:S02]  /*77e0*/  LDGSTS.E.BYPASS.LTC128B.128 [R20], [R14.64], !P2 ;  /* 0x000000000e147fae */ /* 0x0003e4000d101d50 */
[----:B-1----:R-:W-:Y:S05]  /*77f0*/  IADD3 R14, P0, R12, R29, RZ ;  /* 0x0000001d0c0e7210 */ /* 0x002fea0007f1e0ff */
[----:B------:R-:W-:Y:S05]  /*7800*/  IMAD.X R15, R6, 0x1, R28, P0 ;  /* 0x00000001060f7824 */ /* 0x000fea00000e061c */
[----:B------:R1:W-:Y:S02]  /*7810*/  LDGSTS.E.BYPASS.LTC128B.128 [R20+0x3000], [R14.64], !P5 ;  /* 0x030000000e147fae */ /* 0x0003e4000e901d50 */
[----:B-1----:R-:W-:Y:S05]  /*7820*/  IADD3 R14, P0, R12, R22, RZ ;  /* 0x000000160c0e7210 */ /* 0x002fea0007f1e0ff */
[--C-:B------:R-:W-:Y:S01]  /*7830*/  IMAD.X R15, R6, 0x1, R21.reuse, P0 ;  /* 0x00000001060f7824 */ /* 0x100fe200000e0615 */
[----:B------:R-:W-:Y:S04]  /*7840*/  IADD3 R12, P0, R12, R0, RZ ;  /* 0x000000000c0c7210 */ /* 0x000fe80007f1e0ff */
[----:B------:R1:W-:Y:S01]  /*7850*/  LDGSTS.E.BYPASS.LTC128B.128 [R20+0x6000], [R14.64], !P4 ;  /* 0x060000000e147fae */ /* 0x0003e2000e101d50 */
[----:B------:R-:W-:Y:S03]  /*7860*/  IMAD.X R13, R6, 0x1, R2, P0 ;  /* 0x00000001060d7824 */ /* 0x000fe600000e0602 */
[----:B------:R-:W2:Y:S04]  /*7870*/  SHFL.IDX PT, R6, R5, 0x1, 0x181f ;  /* 0x00381f0005067f89 */ /* 0x000ea800000e0000 */
[----:B------:R2:W-:Y:S04]  /*7880*/  LDGSTS.E.BYPASS.LTC128B.128 [R20+0x9000], [R12.64], !P6 ;  /* 0x090000000c147fae */ /* 0x0005e8000f101d50 */
[----:B------:R-:W3:Y:S01]  /*7890*/  SHFL.IDX PT, R5, R5, 0x2, 0x181f ;  /* 0x00581f0005057f89 */ /* 0x000ee200000e0000 */
[----:B-1----:R-:W-:Y:S02]  /*78a0*/  SEL R14, RZ, 0x10, P6 ;  /* 0x00000010ff0e7807 */ /* 0x002fe40003000000 */
[----:B------:R-:W-:Y:S02]  /*78b0*/  SEL R15, RZ, 0x10, P4 ;  /* 0x00000010ff0f7807 */ /* 0x000fe40002000000 */
[C---:B--2---:R-:W-:Y:S05]  /*78c0*/  IADD3 R12, P0, R6.reuse, R31, RZ ;  /* 0x0000001f060c7210 */ /* 0x044fea0007f1e0ff */
[C---:B------:R-:W-:Y:S05]  /*78d0*/  IMAD.X R13, R7.reuse, 0x1, R30, P0 ;  /* 0x00000001070d7824 */ /* 0x040fea00000e061e */
[----:B------:R1:W-:Y:S02]  /*78e0*/  LDGSTS.E.BYPASS.LTC128B.128 [R20+0x1000], [R12.64], !P2 ;  /* 0x010000000c147fae */ /* 0x0003e4000d101d50 */
        /* <DEDUP_REMOVED lines=8> */
[----:B------:R3:W-:Y:S02]  /*7970*/  LDGSTS.E.BYPASS.LTC128B.128 [R20+0xa000], [R6.64], !P6 ;  /* 0x0a00000006147fae */ /* 0x0007e4000f101d50 */
[----:B---3--:R-:W-:Y:S05]  /*7980*/  IADD3 R6, P0, R5, R31, RZ ;  /* 0x0000001f05067210 */ /* 0x008fea0007f1e0ff */
[----:B------:R-:W-:Y:S05]  /*7990*/  IMAD.X R7, R4, 0x1, R30, P0 ;  /* 0x0000000104077824 */ /* 0x000fea00000e061e */
[----:B------:R2:W-:Y:S02]  /*79a0*/  LDGSTS.E.BYPASS.LTC128B.128 [R20+0x2000], [R6.64], !P2 ;  /* 0x0200000006147fae */ /* 0x0005e4000d101d50 */
[C---:B--2---:R-:W-:Y:S04]  /*79b0*/  IADD3 R6, -R23.reuse, 0x10, RZ ;  /* 0x0000001017067810 */ /* 0x044fe80007ffe1ff */
        /* <DEDUP_REMOVED lines=8> */
[-C--:B------:R-:W-:Y:S02]  /*7a40*/  IADD3 R6, P1, P0, R6, R5.reuse, R0 ;  /* 0x0000000506067210 */ /* 0x080fe4000783e000 */
[C---:B------:R-:W-:Y:S02]  /*7a50*/  IADD3 R0, -R15.reuse, 0x10, RZ ;  /* 0x000000100f007810 */ /* 0x040fe40007ffe1ff */
[-C--:B------:R-:W-:Y:S02]  /*7a60*/  IADD3.X R7, RZ, R4.reuse, R2, P1, P0 ;  /* 0x00000004ff077210 */ /* 0x080fe40000fe0402 */
[----:B------:R-:W-:Y:S04]  /*7a70*/  LOP3.LUT R0, R0, 0xf, RZ, 0xc0, !PT ;  /* 0x0000000f00007812 */ /* 0x000fe800078ec0ff */
[----:B-1----:R-:W-:Y:S04]  /*7a80*/  IADD3 R12, P1, P0, R0, R5, R22 ;  /* 0x00000005000c7210 */ /* 0x002fe8000783e016 */
[----:B------:R-:W-:Y:S02]  /*7a90*/  IADD3.X R13, RZ, R4, R21, P1, P0 ;  /* 0x00000004ff0d7210 */ /* 0x000fe40000fe0415 */
[----:B------:R-:W-:Y:S11]  /*7aa0*/  ISETP.NE.U32.AND P0, PT, R15, RZ, PT ;  /* 0x000000ff0f00720c */ /* 0x000ff60003f05070 */
[----:B------:R-:W-:Y:S02]  /*7ab0*/  @!UPT UIADD3 URZ, URZ, URZ, URZ ;  /* 0x0000003f3f3ff290 */ /* 0x000fe4000fffe03f */
[----:B------:R1:W-:Y:S01]  /*7ac0*/  LDGSTS.E.BYPASS.LTC128B.128.ZFILL [R20+0x8000], [R12.64], P0 ;  /* 0x080000000c147fae */ /* 0x0003e20008141d50 */
[----:B------:R-:W-:Y:S11]  /*7ad0*/  ISETP.NE.U32.AND P0, PT, R14, RZ, PT ;  /* 0x000000ff0e00720c */ /* 0x000ff60003f05070 */
[----:B------:R-:W-:Y:S02]  /*7ae0*/  @!UPT UIADD3 URZ, URZ, URZ, URZ ;  /* 0x0000003f3f3ff290 */ /* 0x000fe4000fffe03f */
[----:B------:R1:W-:Y:S02]  /*7af0*/  LDGSTS.E.BYPASS.LTC128B.128.ZFILL [R20+0xb000], [R6.64], P0 ;  /* 0x0b00000006147fae */ /* 0x0003e40008141d50 */
.L_x_1578:
[C---:B-1-34-:R-:W-:Y:S01]  /*7b00*/  HMMA.16816.F32.BF16 R4, R48.reuse, R8, RZ ;  /* 0x000000083004723c */ /* 0x05afe200000418ff */
[----:B------:R-:W0:Y:S01]  /*7b10*/  LDGDEPBAR ;  /* 0x00000000000079af */ /* 0x000e220000000000 */
[----:B------:R-:W-:Y:S06]  /*7b20*/  UISETP.GE.AND UP0, UPT, UR6, 0x1, UPT ;  /* 0x000000010600788c */ /* 0x000fec000bf06270 */
[C---:B------:R-:W-:Y:S01]  /*7b30*/  HMMA.16816.F32.BF16 R8, R48.reuse, R10, RZ ;  /* 0x0000000a3008723c */ /* 0x040fe200000418ff */
[----:B------:R-:W-:Y:S07]  /*7b40*/  PLOP3.LUT P0, PT, PT, PT, UP0, 0x40, 0x0 ;  /* 0x000000000000781c */ /* 0x000fee0003f0e808 */
        /* <DEDUP_REMOVED lines=40> */
[----:B------:R-:W-:Y:S07]  /*7dd0*/  LDSM.16.M88.4 R204, [R234+0x1800] ;  /* 0x00180000eacc783b */ /* 0x000fee0000000200 */
[C---:B--2---:R-:W-:Y:S08]  /*7de0*/  HMMA.16816.F32.BF16 R36, R184.reuse, R188, R36 ;  /* 0x000000bcb824723c */ /* 0x044ff00000041824 */
[C---:B------:R-:W-:Y:S01]  /*7df0*/  HMMA.16816.F32.BF16 R40, R184.reuse, R190, R40 ;  /* 0x000000beb828723c */ /* 0x040fe20000041828 */
[----:B------:R-:W1:Y:S07]  /*7e00*/  LDSM.16.M88.4 R188, [R243+0x18100] ;  /* 0x01810000f3bc783b */ /* 0x000e6e0000000200 */
[C---:B------:R-:W-:Y:S08]  /*7e10*/  HMMA.16816.F32.BF16 R44, R184.reuse, R208, R44 ;  /* 0x000000d0b82c723c */ /* 0x040ff0000004182c */
        /* <DEDUP_REMOVED lines=39> */
[----:B------:R-:W2:Y:S08]  /*8090*/  LDSM.16.M88.4 R184, [R229] ;  /* 0x00000000e5b8783b */ /* 0x000eb00000000200 */
[----:B------:R-:W3:Y:S01]  /*80a0*/  LDSM.16.M88.4 R208, [R228] ;  /* 0x00000000e4d0783b */ /* 0x000ee20000000200 */
        /* <DEDUP_REMOVED lines=151> */
[----:B------:R-:W-:Y:S01]  /*8a20*/  LDSM.16.M88.4 R208, [R244+0x16100] ;  /* 0x01610000f4d0783b */ /* 0x000fe20000000200 */
[C---:B-1----:R-:W-:Y:S08]  /*8a30*/  HMMA.16816.F32.BF16 R4, R188.reuse, R192, R4 ;  /* 0x000000c0bc04723c */ /* 0x042ff00000041804 */
[C---:B------:R-:W-:Y:S01]  /*8a40*/  HMMA.16816.F32.BF16 R8, R188.reuse, R194, R8 ;  /* 0x000000c2bc08723c */ /* 0x040fe20000041808 */
[----:B------:R-:W1:Y:S07]  /*8a50*/  LDSM.16.M88.4 R192, [R216] ;  /* 0x00000000d8c0783b */ /* 0x000e6e0000000200 */
        /* <DEDUP_REMOVED lines=21> */
[----:B------:R-:W4:Y:S07]  /*8bb0*/  LDSM.16.M88.4 R204, [R234+0x9000] ;  /* 0x00900000eacc783b */ /* 0x000f2e0000000200 */
        /* <DEDUP_REMOVED lines=19> */
[----:B------:R2:W3:Y:S01]  /*8cf0*/  MUFU.TANH R182, R5 ;  /* 0x0000000500b67308 */ /* 0x0004e20000002400 */
[----:B------:R-:W-:Y:S02]  /*8d00*/  FMUL.FTZ R10, R10, c[0x0][0x320] ;  /* 0x0000c8000a0a7a20 */ /* 0x000fe40000410000 */
[----:B------:R-:W-:Y:S02]  /*8d10*/  FMUL.FTZ R11, R11, c[0x0][0x320] ;  /* 0x0000c8000b0b7a20 */ /* 0x000fe40000410000 */
[----:B------:R-:W-:Y:S02]  /*8d20*/  FMUL.FTZ R0, R7, c[0x0][0x320] ;  /* 0x0000c80007007a20 */ /* 0x000fe40000410000 */
[----:B------:R-:W-:Y:S02]  /*8d30*/  FMUL.FTZ R12, R12, c[0x0][0x320] ;  /* 0x0000c8000c0c7a20 */ /* 0x000fe40000410000 */
[----:B------:R-:W-:Y:S01]  /*8d40*/  FMUL.FTZ R13, R13, c[0x0][0x320] ;  /* 0x0000c8000d0d7a20 */ /* 0x000fe20000410000 */
[----:B------:R-:W4:Y:S01]  /*8d50*/  MUFU.TANH R188, R8 ;  /* 0x0000000800bc7308 */ /* 0x000f220000002400 */
[----:B------:R-:W-:Y:S02]  /*8d60*/  FMUL.FTZ R17, R17, c[0x0][0x320] ;  /* 0x0000c80011117a20 */ /* 0x000fe40000410000 */
[----:B------:R-:W-:Y:S07]  /*8d70*/  FMUL.FTZ R16, R16, c[0x0][0x320] ;  /* 0x0000c80010107a20 */ /* 0x000fee0000410000 */
[----:B------:R-:W1:Y:S01]  /*8d80*/  MUFU.TANH R189, R9 ;  /* 0x0000000900bd7308 */ /* 0x000e620000002400 */
[----:B--2---:R-:W2:Y:S09]  /*8d90*/  LDSM.16.M88.4 R4, [R234+0xa000] ;  /* 0x00a00000ea04783b */ /* 0x004eb20000000200 */
[----:B------:R-:W1:Y:S10]  /*8da0*/  MUFU.TANH R185, R10 ;  /* 0x0000000a00b97308 */ /* 0x000e740000002400 */
[----:B------:R5:W1:Y:S10]  /*8db0*/  MUFU.TANH R184, R11 ;  /* 0x0000000b00b87308 */ /* 0x000a740000002400 */
[----:B------:R1:W1:Y:S10]  /*8dc0*/  MUFU.TANH R187, R12 ;  /* 0x0000000c00bb7308 */ /* 0x0002740000002400 */
[----:B------:R3:W3:Y:S01]  /*8dd0*/  MUFU.TANH R186, R13 ;  /* 0x0000000d00ba7308 */ /* 0x0006e20000002400 */
[----:B-----5:R-:W5:Y:S01]  /*8de0*/  LDSM.16.M88.4 R8, [R234+0xa800] ;  /* 0x00a80000ea08783b */ /* 0x020f620000000200 */
[C---:B--2---:R-:W-:Y:S08]  /*8df0*/  HMMA.16816.F32.BF16 R20, R200.reuse, R4, R20 ;  /* 0x00000004c814723c */ /* 0x044ff00000041814 */
[----:B------:R2:W2:Y:S01]  /*8e00*/  MUFU.TANH R190, R17 ;  /* 0x0000001100be7308 */ /* 0x0004a20000002400 */
[C---:B------:R-:W-:Y:S01]  /*8e10*/  HMMA.16816.F32.BF16 R24, R200.reuse, R6, R24 ;  /* 0x00000006c818723c */ /* 0x040fe20000041818 */
[----:B------:R-:W4:Y:S02]  /*8e20*/  LDSM.16.M88.4 R4, [R234+0xb000] ;  /* 0x00b00000ea04783b */ /* 0x000f240000000200 */
[----:B-1----:R-:W-:Y:S02]  /*8e30*/  FMUL.FTZ R12, R15, c[0x0][0x320] ;  /* 0x0000c8000f0c7a20 */ /* 0x002fe40000410000 */
[----:B------:R-:W-:Y:S04]  /*8e40*/  FMUL.FTZ R15, R18, c[0x0][0x320] ;  /* 0x0000c800120f7a20 */ /* 0x000fe80000410000 */
[----:B------:R-:W1:Y:S03]  /*8e50*/  MUFU.TANH R2, R2 ;  /* 0x0000000200027308 */ /* 0x000e660000002400 */
[----:B---3--:R-:W-:Y:S02]  /*8e60*/  FMUL.FTZ R13, R14, c[0x0][0x320] ;  /* 0x0000c8000e0d7a20 */ /* 0x008fe40000410000 */
[----:B------:R-:W-:Y:S02]  /*8e70*/  FMUL.FTZ R14, R19, c[0x0][0x320] ;  /* 0x0000c800130e7a20 */ /* 0x000fe40000410000 */
[----:B------:R-:W-:Y:S03]  /*8e80*/  FMUL.FTZ R20, R20, c[0x0][0x320] ;  /* 0x0000c80014147a20 */ /* 0x000fe60000410000 */
[----:B------:R-:W3:Y:S01]  /*8e90*/  MUFU.TANH R0, R0 ;  /* 0x0000000000007308 */ /* 0x000ee20000002400 */
[----:B------:R-:W-:Y:S02]  /*8ea0*/  FMUL.FTZ R19, R21, c[0x0][0x320] ;  /* 0x0000c80015137a20 */ /* 0x000fe40000410000 */
[----:B------:R-:W-:Y:S02]  /*8eb0*/  FMUL.FTZ R18, R22, c[0x0][0x320] ;  /* 0x0000c80016127a20 */ /* 0x000fe40000410000 */
[----:B--2---:R-:W-:Y:S02]  /*8ec0*/  FMUL.FTZ R17, R23, c[0x0][0x320] ;  /* 0x0000c80017117a20 */ /* 0x004fe40000410000 */
[----:B------:R-:W-:Y:S02]  /*8ed0*/  FMUL.FTZ R26, R26, c[0x0][0x320] ;  /* 0x0000c8001a1a7a20 */ /* 0x000fe40000410000 */
[----:B------:R-:W-:Y:S01]  /*8ee0*/  FMUL.FTZ R27, R27, c[0x0][0x320] ;  /* 0x0000c8001b1b7a20 */ /* 0x000fe20000410000 */
[----:B------:R-:W2:Y:S01]  /*8ef0*/  MUFU.TANH R13, R13 ;  /* 0x0000000d000d7308 */ /* 0x000ea20000002400 */
[----:B------:R-:W-:Y:S02]  /*8f00*/  FMUL.FTZ R21, R24, c[0x0][0x320] ;  /* 0x0000c80018157a20 */ /* 0x000fe40000410000 */
[----:B------:R-:W-:Y:S01]  /*8f10*/  FMUL.FTZ R24, R25, c[0x0][0x320] ;  /* 0x0000c80019187a20 */ /* 0x000fe20000410000 */
[C---:B-----5:R-:W-:Y:S06]  /*8f20*/  HMMA.16816.F32.BF16 R28, R200.reuse, R8, R28 ;  /* 0x00000008c81c723c */ /* 0x060fec000004181c */
[----:B------:R5:W1:Y:S02]  /*8f30*/  MUFU.TANH R195, R26 ;  /* 0x0000001a00c37308 */ /* 0x000a640000002400 */
[C---:B------:R-:W-:Y:S01]  /*8f40*/  HMMA.16816.F32.BF16 R32, R200.reuse, R10, R32 ;  /* 0x0000000ac820723c */ /* 0x040fe20000041820 */
[----:B------:R-:W1:Y:S01]  /*8f50*/  LDSM.16.M88.4 R8, [R234+0xb800] ;  /* 0x00b80000ea08783b */ /* 0x000e620000000200 */
[----:B------:R-:W-:Y:S06]  /*8f60*/  DEPBAR.LE SB0, 0x0 ;  /* 0x000080000000791a */ /* 0x000fec0000000000 */
[----:B------:R2:W1:Y:S01]  /*8f70*/  MUFU.TANH R196, R27 ;  /* 0x0000001b00c47308 */ /* 0x0004620000002400 */
[----:B------:R-:W-:Y:S01]  /*8f80*/  BAR.SYNC.DEFER_BLOCKING 0x0 ;  /* 0x0000000000007b1d */ /* 0x000fe20000010000 */
[C---:B----4-:R-:W-:Y:S06]  /*8f90*/  HMMA.16816.F32.BF16 R36, R200.reuse, R4, R36 ;  /* 0x00000004c824723c */ /* 0x050fec0000041824 */
[----:B------:R-:W-:Y:S02]  /*8fa0*/  FMUL.FTZ R25, R29, c[0x0][0x320] ;  /* 0x0000c8001d197a20 */ /* 0x000fe40000410000 */
[----:B------:R-:W4:Y:S01]  /*8fb0*/  MUFU.TANH R12, R12 ;  /* 0x0000000c000c7308 */ /* 0x000f220000002400 */
[C---:B------:R-:W-:Y:S03]  /*8fc0*/  HMMA.16816.F32.BF16 R40, R200.reuse, R6, R40 ;  /* 0x00000006c828723c */ /* 0x040fe60000041828 */
[----:B------:R-:W-:Y:S02]  /*8fd0*/  FMUL.FTZ R23, R30, c[0x0][0x320] ;  /* 0x0000c8001e177a20 */ /* 0x000fe40000410000 */
[----:B------:R-:W-:Y:S02]  /*8fe0*/  FMUL.FTZ R22, R31, c[0x0][0x320] ;  /* 0x0000c8001f167a20 */ /* 0x000fe40000410000 */
[----:B-----5:R-:W-:Y:S02]  /*8ff0*/  FMUL.FTZ R26, R32, c[0x0][0x320] ;  /* 0x0000c800201a7a20 */ /* 0x020fe40000410000 */
[----:B------:R-:W3:Y:S03]  /*9000*/  MUFU.TANH R16, R16 ;  /* 0x0000001000107308 */ /* 0x000ee60000002400 */
[----:B------:R-:W-:Y:S02]  /*9010*/  FMUL.FTZ R33, R33, c[0x0][0x320] ;  /* 0x0000c80021217a20 */ /* 0x000fe40000410000 */
[----:B--2---:R-:W-:Y:S02]  /*9020*/  FMUL.FTZ R27, R28, c[0x0][0x320] ;  /* 0x0000c8001c1b7a20 */ /* 0x004fe40000410000 */
[----:B------:R-:W-:Y:S02]  /*9030*/  FMUL.FTZ R34, R34, c[0x0][0x320] ;  /* 0x0000c80022227a20 */ /* 0x000fe40000410000 */
[----:B------:R-:W-:Y:S01]  /*9040*/  FMUL.FTZ R35, R35, c[0x0][0x320] ;  /* 0x0000c80023237a20 */ /* 0x000fe20000410000 */
        /* <DEDUP_REMOVED lines=44> */
[----:B------:R-:W1:Y:S10]  /*9310*/  MUFU.TANH R11, R11 ;  /* 0x0000000b000b7308 */ /* 0x000e740000002400 */
[----:B------:R-:W1:Y:S10]  /*9320*/  MUFU.TANH R4, R4 ;  /* 0x0000000400047308 */ /* 0x000e740000002400 */
[----:B------:R1:W1:Y:S10]  /*9330*/  MUFU.TANH R207, R48 ;  /* 0x0000003000cf7308 */ /* 0x0002740000002400 */
[----:B------:R1:W1:Y:S10]  /*9340*/  MUFU.TANH R204, R49 ;  /* 0x0000003100cc7308 */ /* 0x0002740000002400 */
[----:B------:R-:W1:Y:S10]  /*9350*/  MUFU.TANH R29, R29 ;  /* 0x0000001d001d7308 */ /* 0x000e740000002400 */
[----:B------:R-:W1:Y:S01]  /*9360*/  MUFU.TANH R28, R28 ;  /* 0x0000001c001c7308 */ /* 0x000e620000002400 */
[----:B------:R-:W-:-:S05]  /*9370*/  @P0 BRA `(.L_x_1579) ;  /* 0x0000061000000947 */ /* 0x000fca0003800000 */
[----:B--234-:R-:W2:Y:S01]  /*9380*/  LDL R209, [R1+0x8] ;  /* 0x0000080001d17983 */ /* 0x01cea20000100800 */
[----:B------:R-:W-:Y:S01]  /*9390*/  UIMAD UR5, UR6, 0x60, UR12 ;  /* 0x00000060060578a4 */ /* 0x000fe2000f8e020c */
[----:B------:R-:W-:Y:S01]  /*93a0*/  ISETP.NE.AND P1, PT, R252, 0x1, PT ;  /* 0x00000001fc00780c */ /* 0x000fe20003f25270 */
[----:B------:R-:W-:Y:S01]  /*93b0*/  IMAD.MOV.U32 R10, RZ, RZ, RZ ;  /* 0x000000ffff0a7224 */ /* 0x000fe200078e00ff */
[----:B-1----:R-:W3:Y:S01]  /*93c0*/  LDL R39, [R1+0x44] ;  /* 0x0000440001277983 */ /* 0x002ee20000100800 */
[----:B------:R-:W-:Y:S02]  /*93d0*/  SEL R205, RZ, 0x10, P5 ;  /* 0x00000010ffcd7807 */ /* 0x000fe40002800000 */
[----:B------:R-:W-:Y:S01]  /*93e0*/  IMAD.U32 R5, RZ, RZ, UR5 ;  /* 0x00000005ff057e24 */ /* 0x000fe2000f8e00ff */
[----:B------:R-:W4:Y:S01]  /*93f0*/  LDL R38, [R1+0x48] ;  /* 0x0000480001267983 */ /* 0x000f220000100800 */
[----:B------:R-:W-:Y:S02]  /*9400*/  SEL R198, RZ, 0x10, P4 ;  /* 0x00000010ffc67807 */ /* 0x000fe40002000000 */
[----:B------:R-:W-:Y:S01]  /*9410*/  IADD3 R34, -R205, 0x10, RZ ;  /* 0x00000010cd227810 */ /* 0x000fe20007ffe1ff */
[----:B------:R-:W5:Y:S01]  /*9420*/  LDL R40, [R1+0x3c] ;  /* 0x00003c0001287983 */ /* 0x000f620000100800 */
[----:B------:R-:W-:Y:S02]  /*9430*/  IADD3 R32, -R198, 0x10, RZ ;  /* 0x00000010c6207810 */ /* 0x000fe40007ffe1ff */
[----:B------:R-:W-:Y:S01]  /*9440*/  LOP3.LUT R34, R34, 0xf, RZ, 0xc0, !PT ;  /* 0x0000000f22227812 */ /* 0x000fe200078ec0ff */
[----:B------:R-:W3:Y:S01]  /*9450*/  LDL R43, [R1+0x40] ;  /* 0x00004000012b7983 */ /* 0x000ee20000100800 */
[----:B------:R-:W-:Y:S03]  /*9460*/  LOP3.LUT R32, R32, 0xf, RZ, 0xc0, !PT ;  /* 0x0000000f20207812 */ /* 0x000fe600078ec0ff */
        /* <DEDUP_REMOVED lines=20> */
[----:B------:R-:W-:Y:S01]  /*95b0*/  IMAD.WIDE.U32 R8, R10, c[0x0][0x1f0], R8 ;  /* 0x00007c000a087a25 */ /* 0x000fe200078e0008 */
[----:B------:R-:W-:Y:S03]  /*95c0*/  STL [R1+0x4], R30 ;  /* 0x0000041e01007387 */ /* 0x000fe60000100800 */
[----:B------:R-:W-:Y:S01]  /*95d0*/  IMAD R7, R7, c[0x0][0x1f0], RZ ;  /* 0x00007c0007077a24 */ /* 0x000fe200078e02ff */
[----:B------:R-:W-:Y:S01]  /*95e0*/  IADD3 R5, P0, R8, UR22, RZ ;  /* 0x0000001608057c10 */ /* 0x000fe2000ff1e0ff */
[----:B------:R-:W2:Y:S02]  /*95f0*/  LDL R209, [R1+0x10] ;  /* 0x0000100001d17983 */ /* 0x000ea40000100800 */
[----:B------:R-:W-:Y:S02]  /*9600*/  IMAD R7, R10, c[0x0][0x1f4], R7 ;  /* 0x00007d000a077a24 */ /* 0x000fe400078e0207 */
[----:B------:R-:W2:Y:S03]  /*9610*/  LDL R41, [R1+0x20] ;  /* 0x0000200001297983 */ /* 0x000ea60000100800 */
[----:B------:R-:W-:Y:S02]  /*9620*/  IADD3.X R7, R9, UR19, R7, P0, !PT ;  /* 0x0000001309077c10 */ /* 0x000fe400087fe407 */
[C---:B------:R-:W-:Y:S04]  /*9630*/  LEA R8, P0, R5.reuse, c[0x0][0x1c8], 0x1 ;  /* 0x0000720005087a11 */ /* 0x040fe800078008ff */
[----:B------:R-:W-:Y:S01]  /*9640*/  LEA.HI.X R7, R5, c[0x0][0x1cc], R7, 0x1, P0 ;  /* 0x0000730005077a11 */ /* 0x000fe200000f0c07 */
[----:B------:R-:W3:Y:S04]  /*9650*/  SHFL.IDX PT, R9, R8, 0x2, 0x181f ;  /* 0x00581f0008097f89 */ /* 0x000ee800000e0000 */
[----:B------:R-:W4:Y:S04]  /*9660*/  SHFL.IDX PT, R10, R7, 0x2, 0x181f ;  /* 0x00581f00070a7f89 */ /* 0x000f2800000e0000 */
[----:B------:R-:W1:Y:S04]  /*9670*/  SHFL.IDX PT, R30, R8, RZ, 0x181f ;  /* 0x00181fff081e7589 */ /* 0x000e6800000e0000 */
[----:B------:R-:W1:Y:S04]  /*9680*/  SHFL.IDX PT, R31, R7, RZ, 0x181f ;  /* 0x00181fff071f7589 */ /* 0x000e6800000e0000 */
[----:B------:R-:W2:Y:S01]  /*9690*/  SHFL.IDX PT, R8, R8, 0x1, 0x181f ;  /* 0x00381f0008087f89 */ /* 0x000ea200000e0000 */
[-C--:B---3--:R-:W-:Y:S04]  /*96a0*/  IADD3 R34, P1, P0, R34, R9.reuse, R39 ;  /* 0x0000000922227210 */ /* 0x088fe8000783e027 */
[-C--:B----4-:R-:W-:Y:S02]  /*96b0*/  IADD3.X R35, RZ, R10.reuse, R38, P1, P0 ;  /* 0x0000000aff237210 */ /* 0x090fe40000fe0426 */
[----:B-----5:R-:W-:Y:S04]  /*96c0*/  IADD3 R32, P1, P0, R32, R9, R40 ;  /* 0x0000000920207210 */ /* 0x020fe8000783e028 */
[--C-:B------:R-:W-:Y:S02]  /*96d0*/  IADD3.X R33, RZ, R10, R43.reuse, P1, P0 ;  /* 0x0000000aff217210 */ /* 0x100fe40000fe042b */
[C---:B-1----:R-:W-:Y:S05]  /*96e0*/  IADD3 R36, P0, R30.reuse, R42, RZ ;  /* 0x0000002a1e247210 */ /* 0x042fea0007f1e0ff */
[C---:B------:R-:W-:Y:S05]  /*96f0*/  IMAD.X R37, R31.reuse, 0x1, R206, P0 ;  /* 0x000000011f257824 */ /* 0x040fea00000e06ce */
[----:B------:R1:W-:Y:S02]  /*9700*/  LDGSTS.E.BYPASS.LTC128B.128 [R251+0xc100], [R36.64], !P2 ;  /* 0x0c10000024fb7fae */ /* 0x0003e4000d101d50 */
[C---:B-1----:R-:W-:Y:S05]  /*9710*/  IADD3 R36, P0, R30.reuse, R39, RZ ;  /* 0x000000271e247210 */ /* 0x042fea0007f1e0ff */
[C---:B------:R-:W-:Y:S05]  /*9720*/  IMAD.X R37, R31.reuse, 0x1, R38, P0 ;  /* 0x000000011f257824 */ /* 0x040fea00000e0626 */
[----:B------:R1:W-:Y:S02]  /*9730*/  LDGSTS.E.BYPASS.LTC128B.128 [R251+0xf100], [R36.64], !P5 ;  /* 0x0f10000024fb7fae */ /* 0x0003e4000e901d50 */
[C---:B-1----:R-:W-:Y:S05]  /*9740*/  IADD3 R36, P0, R30.reuse, R40, RZ ;  /* 0x000000281e247210 */ /* 0x042fea0007f1e0ff */
[----:B------:R-:W-:Y:S05]  /*9750*/  IMAD.X R37, R31, 0x1, R43, P0 ;  /* 0x000000011f257824 */ /* 0x000fea00000e062b */
[----:B------:R1:W-:Y:S01]  /*9760*/  LDGSTS.E.BYPASS.LTC128B.128 [R251+0x12100], [R36.64], !P4 ;  /* 0x1210000024fb7fae */ /* 0x0003e2000e101d50 */
[C---:B--2---:R-:W-:Y:S01]  /*9770*/  IMAD.SHL.U32 R5, R209.reuse, 0x2, RZ ;  /* 0x00000002d1057824 */ /* 0x044fe200078e00ff */
[----:B------:R-:W-:Y:S04]  /*9780*/  SHF.L.U64.HI R6, R209, 0x1, R41 ;  /* 0x00000001d1067819 */ /* 0x000fe80000010229 */
[----:B------:R-:W-:Y:S02]  /*9790*/  IADD3 R30, P0, R30, R5, RZ ;  /* 0x000000051e1e7210 */ /* 0x000fe40007f1e0ff */
[----:B------:R-:W-:Y:S03]  /*97a0*/  SEL R209, RZ, 0x10, P6 ;  /* 0x00000010ffd17807 */ /* 0x000fe60003000000 */
[----:B------:R-:W-:Y:S01]  /*97b0*/  IMAD.X R31, R31, 0x1, R6, P0 ;  /* 0x000000011f1f7824 */ /* 0x000fe200000e0606 */
[----:B-1----:R-:W-:Y:S04]  /*97c0*/  IADD3 R36, P0, R8, R42, RZ ;  /* 0x0000002a08247210 */ /* 0x002fe80007f1e0ff */
[----:B------:R1:W-:Y:S04]  /*97d0*/  LDGSTS.E.BYPASS.LTC128B.128 [R251+0x15100], [R30.64], !P6 ;  /* 0x151000001efb7fae */ /* 0x0003e8000f101d50 */
[----:B-1----:R1:W2:Y:S02]  /*97e0*/  SHFL.IDX PT, R30, R7, 0x1, 0x181f ;  /* 0x00381f00071e7f89 */ /* 0x0022a400000e0000 */
[----:B-1----:R-:W-:Y:S01]  /*97f0*/  IADD3 R7, -R209, 0x10, RZ ;  /* 0x00000010d1077810 */ /* 0x002fe20007ffe1ff */
[----:B--2---:R-:W-:Y:S03]  /*9800*/  IMAD.X R37, R30, 0x1, R206, P0 ;  /* 0x000000011e257824 */ /* 0x004fe600000e06ce */
[----:B------:R-:W-:Y:S02]  /*9810*/  LOP3.LUT R7, R7, 0xf, RZ, 0xc0, !PT ;  /* 0x0000000f07077812 */ /* 0x000fe400078ec0ff */
[----:B------:R1:W-:Y:S02]  /*9820*/  LDGSTS.E.BYPASS.LTC128B.128 [R251+0xd100], [R36.64], !P2 ;  /* 0x0d10000024fb7fae */ /* 0x0003e4000d101d50 */
[----:B-1----:R-:W-:Y:S05]  /*9830*/  IADD3 R36, P0, R8, R39, RZ ;  /* 0x0000002708247210 */ /* 0x002fea0007f1e0ff */
[----:B------:R-:W-:Y:S05]  /*9840*/  IMAD.X R37, R30, 0x1, R38, P0 ;  /* 0x000000011e257824 */ /* 0x000fea00000e0626 */
[----:B------:R1:W-:Y:S02]  /*9850*/  LDGSTS.E.BYPASS.LTC128B.128 [R251+0x10100], [R36.64], !P5 ;  /* 0x1010000024fb7fae */ /* 0x0003e4000e901d50 */
[----:B-1----:R-:W-:Y:S04]  /*9860*/  IADD3 R36, P1, P0, R7, R9, R5 ;  /* 0x0000000907247210 */ /* 0x002fe8000783e005 */
[--C-:B------:R-:W-:Y:S02]  /*9870*/  IADD3.X R37, RZ, R10, R6.reuse, P1, P0 ;  /* 0x0000000aff257210 */ /* 0x100fe40000fe0406 */
[C---:B------:R-:W-:Y:S02]  /*9880*/  IADD3 R38, P0, R8.reuse, R5, RZ ;  /* 0x0000000508267210 */ /* 0x040fe40007f1e0ff */
[----:B------:R-:W-:Y:S03]  /*9890*/  IADD3 R40, P1, R8, R40, RZ ;  /* 0x0000002808287210 */ /* 0x000fe60007f3e0ff */
[C---:B------:R-:W-:Y:S01]  /*98a0*/  IMAD.X R39, R30.reuse, 0x1, R6, P0 ;  /* 0x000000011e277824 */ /* 0x040fe200000e0606 */
[----:B------:R-:W-:Y:S01]  /*98b0*/  IADD3 R6, P0, R9, R42, RZ ;  /* 0x0000002a09067210 */ /* 0x000fe20007f1e0ff */
[----:B------:R-:W-:Y:S04]  /*98c0*/  IMAD.X R41, R30, 0x1, R43, P1 ;  /* 0x000000011e297824 */ /* 0x000fe800008e062b */
[----:B------:R-:W-:Y:S01]  /*98d0*/  IMAD.X R7, R10, 0x1, R206, P0 ;  /* 0x000000010a077824 */ /* 0x000fe200000e06ce */
[----:B------:R1:W-:Y:S01]  /*98e0*/  LDGSTS.E.BYPASS.LTC128B.128 [R251+0x13100], [R40.64], !P4 ;  /* 0x1310000028fb7fae */ /* 0x0003e2000e101d50 */
[----:B------:R-:W-:Y:S03]  /*98f0*/  ISETP.NE.U32.AND P0, PT, R205, RZ, PT ;  /* 0x000000ffcd00720c */ /* 0x000fe60003f05070 */
[----:B------:R1:W-:Y:S04]  /*9900*/  LDGSTS.E.BYPASS.LTC128B.128 [R251+0x16100], [R38.64], !P6 ;  /* 0x1610000026fb7fae */ /* 0x0003e8000f101d50 */
[----:B------:R1:W-:Y:S06]  /*9910*/  LDGSTS.E.BYPASS.LTC128B.128 [R251+0xe100], [R6.64], !P2 ;  /* 0x0e10000006fb7fae */ /* 0x0003ec000d101d50 */
[----:B------:R1:W-:Y:S01]  /*9920*/  LDGSTS.E.BYPASS.LTC128B.128.ZFILL [R251+0x11100], [R34.64], P0 ;  /* 0x1110000022fb7fae */ /* 0x0003e20008141d50 */
[----:B------:R-:W-:Y:S11]  /*9930*/  ISETP.NE.U32.AND P0, PT, R198, RZ, PT ;  /* 0x000000ffc600720c */ /* 0x000ff60003f05070 */
[----:B------:R-:W-:Y:S02]  /*9940*/  @!UPT UIADD3 URZ, URZ, URZ, URZ ;  /* 0x0000003f3f3ff290 */ /* 0x000fe4000fffe03f */
[----:B------:R1:W-:Y:S01]  /*9950*/  LDGSTS.E.BYPASS.LTC128B.128.ZFILL [R251+0x14100], [R32.64], P0 ;  /* 0x1410000020fb7fae */ /* 0x0003e20008141d50 */
[----:B------:R-:W-:Y:S11]  /*9960*/  ISETP.NE.U32.AND P0, PT, R209, RZ, PT ;  /* 0x000000ffd100720c */ /* 0x000ff60003f05070 */
[----:B------:R-:W-:Y:S02]  /*9970*/  @!UPT UIADD3 URZ, URZ, URZ, URZ ;  /* 0x0000003f3f3ff290 */ /* 0x000fe4000fffe03f */
[----:B------:R1:W-:Y:S02]  /*9980*/  LDGSTS.E.BYPASS.LTC128B.128.ZFILL [R251+0x17100], [R36.64], P0 ;  /* 0x1710000024fb7fae */ /* 0x0003e40008141d50 */
.L_x_1579:
[----:B-1234-:R-:W2:Y:S01]  /*9990*/  LDL R6, [R1+0x38] ;  /* 0x0000380001067983 */ /* 0x01eea20000100800 */
[----:B------:R-:W-:Y:S01]  /*99a0*/  PLOP3.LUT P0, PT, PT, PT, UP1, 0x80, 0x0 ;  /* 0x000000000000781c */ /* 0x000fe20003f0f018 */
[----:B------:R-:W-:Y:S01]  /*99b0*/  UIMAD UR5, UR6, -0x60, URZ ;  /* 0xffffffa0060578a4 */ /* 0x000fe2000f8e023f */
[----:B------:R-:W-:Y:S01]  /*99c0*/  MOV R30, UR13 ;  /* 0x0000000d001e7c02 */ /* 0x000fe20008000f00 */
[----:B------:R1:W2:Y:S01]  /*99d0*/  LDL R5, [R1+0x2c] ;  /* 0x00002c0001057983 */ /* 0x0002a20000100800 */
[----:B------:R-:W-:Y:S02]  /*99e0*/  UISETP.GT.AND UP0, UPT, UR6, UR4, UPT ;  /* 0x000000040600728c */ /* 0x000fe4000bf04270 */
[----:B------:R-:W-:Y:S01]  /*99f0*/  UIADD3 UR6, UR6, -0x1, URZ ;  /* 0xffffffff06067890 */ /* 0x000fe2000fffe03f */
[----:B------:R-:W3:Y:S04]  /*9a00*/  LDL R7, [R1+0x30] ;  /* 0x0000300001077983 */ /* 0x000ee80000100800 */
[----:B------:R-:W0:Y:S02]  /*9a10*/  LDGDEPBAR ;  /* 0x00000000000079af */ /* 0x000e240000000000 */
[----:B--2---:R-:W-:Y:S02]  /*9a20*/  @P0 MOV R5, R6 ;  /* 0x0000000600050202 */ /* 0x004fe40000000f00 */
[----:B------:R-:W-:Y:S04]  /*9a30*/  MOV R6, UR5 ;  /* 0x0000000500067c02 */ /* 0x000fe80008000f00 */
[----:B------:R-:W2:Y:S01]  /*9a40*/  SHFL.IDX PT, R31, R5, RZ, 0x1c1f ;  /* 0x001c1fff051f7589 */ /* 0x000ea200000e0000 */
[----:B---3--:R-:W-:Y:S04]  /*9a50*/  IADD3 R6, -R7, 0x1, R6 ;  /* 0x0000000107067810 */ /* 0x008fe80007ffe106 */
[----:B------:R-:W-:Y:S03]  /*9a60*/  IADD3 R30, -R30, UR7, R6 ;  /* 0x000000071e1e7c10 */ /* 0x000fe6000fffe106 */
[----:B------:R-:W3:Y:S01]  /*9a70*/  SHFL.IDX PT, R7, R5, 0x1, 0x1c1f ;  /* 0x003c1f0005077f89 */ /* 0x000ee200000e0000 */
[C---:B--2---:R-:W-:Y:S04]  /*9a80*/  IADD3 R31, R30.reuse, R31, RZ ;  /* 0x0000001f1e1f7210 */ /* 0x044fe80007ffe0ff */
[----:B------:R-:W-:Y:S04]  /*9a90*/  ISETP.GT.AND P0, PT, R31, RZ, PT ;  /* 0x000000ff1f00720c */ /* 0x000fe80003f04270 */
[----:B------:R-:W-:Y:S02]  /*9aa0*/  FSEL R9, R181, -INF , P0 ;  /* 0xff800000b5097808 */ /* 0x000fe40000000000 */
[C---:B------:R-:W-:Y:S02]  /*9ab0*/  ISETP.GT.AND P0, PT, R31.reuse, 0x1, PT ;  /* 0x000000011f00780c */ /* 0x040fe40003f04270 */
[----:B---3--:R-:W-:Y:S02]  /*9ac0*/  IADD3 R30, R30, R7, RZ ;  /* 0x000000071e1e7210 */ /* 0x008fe40007ffe0ff */
[----:B------:R-:W-:Y:S02]  /*9ad0*/  FSEL R8, R182, -INF , P0 ;  /* 0xff800000b6087808 */ /* 0x000fe40000000000 */
[C---:B------:R-:W-:Y:S04]  /*9ae0*/  ISETP.GT.AND P0, PT, R31.reuse, 0x8, PT ;  /* 0x000000081f00780c */ /* 0x040fe80003f04270 */
[----:B------:R-:W-:Y:S02]  /*9af0*/  FSEL R6, R188, -INF , P0 ;  /* 0xff800000bc067808 */ /* 0x000fe40000000000 */
[----:B------:R-:W-:Y:S04]  /*9b00*/  ISETP.GT.AND P0, PT, R31, 0x9, PT ;  /* 0x000000091f00780c */ /* 0x000fe80003f04270 */
[----:B------:R-:W-:Y:S02]  /*9b10*/  FSEL R5, R189, -INF , P0 ;  /* 0xff800000bd057808 */ /* 0x000fe40000000000 */
[----:B------:R-:W-:Y:S04]  /*9b20*/  ISETP.GT.AND P0, PT, R31, 0x10, PT ;  /* 0x000000101f00780c */ /* 0x000fe80003f04270 */
[----:B------:R-:W-:Y:S02]  /*9b30*/  FSEL R32, R187, -INF , P0 ;  /* 0xff800000bb207808 */ /* 0x000fe40000000000 */
[C---:B------:R-:W-:Y:S04]  /*9b40*/  ISETP.GT.AND P0, PT, R31.reuse, 0x11, PT ;  /* 0x000000111f00780c */ /* 0x040fe80003f04270 */
[----:B------:R-:W-:Y:S02]  /*9b50*/  FSEL R33, R186, -INF , P0 ;  /* 0xff800000ba217808 */ /* 0x000fe40000000000 */
[----:B------:R-:W-:Y:S04]  /*9b60*/  ISETP.GT.AND P0, PT, R30, RZ, PT ;  /* 0x000000ff1e00720c */ /* 0x000fe80003f04270 */
[----:B------:R-:W-:Y:S02]  /*9b70*/  FSEL R7, R2, -INF , P0 ;  /* 0xff80000002077808 */ /* 0x000fe40000000000 */
[----:B------:R-:W-:Y:S02]  /*9b80*/  ISETP.GT.AND P0, PT, R31, 0x18, PT ;  /* 0x000000181f00780c */ /* 0x000fe40003f04270 */
[----:B------:R-:W-:Y:S02]  /*9b90*/  FMNMX.FTZ R2, R7, R180, !PT ;  /* 0x000000b407027209 */ /* 0x000fe40007810000 */
[----:B------:R-:W-:Y:S02]  /*9ba0*/  FSEL R39, R16, -INF , P0 ;  /* 0xff80000010277808 */ /* 0x000fe40000000000 */
[----:B------:R-:W-:Y:S04]  /*9bb0*/  ISETP.GT.AND P0, PT, R30, 0x1, PT ;  /* 0x000000011e00780c */ /* 0x000fe80003f04270 */
        /* <DEDUP_REMOVED lines=110> */
[----:B------:R-:W-:Y:S01]  /*a2a0*/  FSEL R191, R191, -INF , P0 ;  /* 0xff800000bfbf7808 */ /* 0x000fe20000000000 */
[----:B------:R-:W-:Y:S01]  /*a2b0*/  LDSM.16.MT88.4 R12, [R247+0x100] ;  /* 0x00010000f70c783b */ /* 0x000fe20000004200 */
[----:B------:R-:W-:Y:S02]  /*a2c0*/  ISETP.GT.AND P0, PT, R30, 0x50, PT ;  /* 0x000000501e00780c */ /* 0x000fe40003f04270 */
[----:B------:R-:W-:Y:S02]  /*a2d0*/  FMNMX.FTZ R2, R204, R2, !PT ;  /* 0x00000002cc027209 */ /* 0x000fe40007810000 */
[----:B------:R-:W-:Y:S02]  /*a2e0*/  FMNMX.FTZ R0, R193, R0, !PT ;  /* 0x00000000c1007209 */ /* 0x000fe40007810000 */
[----:B------:R-:W-:Y:S02]  /*a2f0*/  FSEL R189, R11, -INF , P0 ;  /* 0xff8000000bbd7808 */ /* 0x000fe40000000000 */
[----:B------:R-:W2:Y:S01]  /*a300*/  SHFL.BFLY PT, R11, R2, 0x2, 0x1f ;  /* 0x0c401f00020b7f89 */ /* 0x000ea200000e0000 */
[----:B------:R-:W-:Y:S02]  /*a310*/  FMNMX.FTZ R0, R192, R0, !PT ;  /* 0x00000000c0007209 */ /* 0x000fe40007810000 */
        /* <DEDUP_REMOVED lines=9> */
[----:B------:R-:W-:Y:S01]  /*a3b0*/  FMNMX.FTZ R0, R182, R0, !PT ;  /* 0x00000000b6007209 */ /* 0x000fe20007810000 */
[----:B------:R-:W-:Y:S01]  /*a3c0*/  LDSM.16.MT88.4 R28, [R241+0x100] ;  /* 0x00010000f11c783b */ /* 0x000fe20000004200 */
[----:B--2---:R-:W-:Y:S02]  /*a3d0*/  FMNMX.FTZ R11, R11, R2, !PT ;  /* 0x000000020b0b7209 */ /* 0x004fe40007810000 */
[----:B------:R-:W-:Y:S05]  /*a3e0*/  FMNMX.FTZ R0, R181, R0, !PT ;  /* 0x00000000b5007209 */ /* 0x000fea0007810000 */
[----:B------:R-:W-:Y:S08]  /*a3f0*/  SHFL.BFLY PT, R2, R11, 0x1, 0x1f ;  /* 0x0c201f000b027f89 */ /* 0x000ff000000e0000 */
[----:B------:R-:W2:Y:S02]  /*a400*/  SHFL.BFLY PT, R4, R0, 0x2, 0x1f ;  /* 0x0c401f0000047f89 */ /* 0x000ea400000e0000 */
[----:B--2---:R-:W-:Y:S02]  /*a410*/  FMNMX.FTZ R4, R0, R4, !PT ;  /* 0x0000000400047209 */ /* 0x004fe40007810000 */
[----:B------:R-:W-:Y:S04]  /*a420*/  FMNMX.FTZ R0, R11, R2, !PT ;  /* 0x000000020b007209 */ /* 0x000fe80007810000 */
[----:B------:R-:W2:Y:S01]  /*a430*/  SHFL.BFLY PT, R2, R4, 0x1, 0x1f ;  /* 0x0c201f0004027f89 */ /* 0x000ea200000e0000 */
        /* <DEDUP_REMOVED lines=22> */
[----:B------:R-:W-:Y:S01]  /*a5a0*/  PLOP3.LUT P0, PT, PT, PT, UP0, 0x80, 0x0 ;  /* 0x000000000000781c */ /* 0x000fe20003f0f008 */
[----:B------:R-:W-:Y:S02]  /*a5b0*/  FADD.FTZ R4, -R4, R180 ;  /* 0x000000b404047221 */ /* 0x000fe40000010100 */
[--C-:B------:R-:W-:Y:S01]  /*a5c0*/  FFMA.FTZ R198, R184, c[0x0][0x2d0], -R190.reuse ;  /* 0x0000b400b8c67a23 */ /* 0x100fe200000108be */
[----:B------:R-:W2:Y:S01]  /*a5d0*/  MUFU.EX2 R41, R8 ;  /* 0x0000000800297308 */ /* 0x000ea20000000800 */
[--C-:B------:R-:W-:Y:S02]  /*a5e0*/  FFMA.FTZ R205, R10, c[0x0][0x2d0], -R190.reuse ;  /* 0x0000b4000acd7a23 */ /* 0x100fe400000108be */
[--C-:B------:R-:W-:Y:S02]  /*a5f0*/  FFMA.FTZ R200, R185, c[0x0][0x2d0], -R190.reuse ;  /* 0x0000b400b9c87a23 */ /* 0x100fe400000108be */
[--C-:B------:R-:W-:Y:S02]  /*a600*/  FFMA.FTZ R7, R7, c[0x0][0x2d0], -R190.reuse ;  /* 0x0000b40007077a23 */ /* 0x100fe400000108be */
[----:B------:R-:W-:Y:S02]  /*a610*/  FMUL.FTZ R4, R4, c[0x0][0x2d0] ;  /* 0x0000b40004047a20 */ /* 0x000fe40000410000 */
[--C-:B------:R-:W-:Y:S01]  /*a620*/  FFMA.FTZ R194, R194, c[0x0][0x2d0], -R190.reuse ;  /* 0x0000b400c2c27a23 */ /* 0x100fe200000108be */
[----:B------:R-:W3:Y:S01]  /*a630*/  MUFU.EX2 R201, R201 ;  /* 0x000000c900c97308 */ /* 0x000ee20000000800 */
[--C-:B------:R-:W-:Y:S02]  /*a640*/  FFMA.FTZ R193, R193, c[0x0][0x2d0], -R190.reuse ;  /* 0x0000b400c1c17a23 */ /* 0x100fe400000108be */
[--C-:B------:R-:W-:Y:S02]  /*a650*/  FFMA.FTZ R192, R192, c[0x0][0x2d0], -R190.reuse ;  /* 0x0000b400c0c07a23 */ /* 0x100fe400000108be */
[--C-:B------:R-:W-:Y:S02]  /*a660*/  FFMA.FTZ R191, R191, c[0x0][0x2d0], -R190.reuse ;  /* 0x0000b400bfbf7a23 */ /* 0x100fe400000108be */
[--C-:B------:R-:W-:Y:S02]  /*a670*/  FFMA.FTZ R195, R195, c[0x0][0x2d0], -R190.reuse ;  /* 0x0000b400c3c37a23 */ /* 0x100fe400000108be */
[--C-:B------:R-:W-:Y:S01]  /*a680*/  FFMA.FTZ R196, R196, c[0x0][0x2d0], -R190.reuse ;  /* 0x0000b400c4c47a23 */ /* 0x100fe200000108be */
[----:B------:R-:W-:Y:S01]  /*a690*/  MUFU.EX2 R40, R7 ;  /* 0x0000000700287308 */ /* 0x000fe20000000800 */
[--C-:B------:R-:W-:Y:S02]  /*a6a0*/  FFMA.FTZ R203, R203, c[0x0][0x2d0], -R190.reuse ;  /* 0x0000b400cbcb7a23 */ /* 0x100fe400000108be */
[--C-:B------:R-:W-:Y:S01]  /*a6b0*/  FFMA.FTZ R202, R202, c[0x0][0x2d0], -R190.reuse ;  /* 0x0000b400caca7a23 */ /* 0x100fe200000108be */
[----:B--2---:R-:W-:Y:S01]  /*a6c0*/  F2FP.BF16.PACK_AB R184, R41, R37 ;  /* 0x0000002529b8723e */ /* 0x004fe200000010ff */
[--C-:B------:R-:W-:Y:S02]  /*a6d0*/  FFMA.FTZ R199, R199, c[0x0][0x2d0], -R190.reuse ;  /* 0x0000b400c7c77a23 */ /* 0x100fe400000108be */
[--C-:B------:R-:W-:Y:S02]  /*a6e0*/  FFMA.FTZ R197, R197, c[0x0][0x2d0], -R190.reuse ;  /* 0x0000b400c5c57a23 */ /* 0x100fe400000108be */
[--C-:B------:R-:W-:Y:S01]  /*a6f0*/  FFMA.FTZ R189, R189, c[0x0][0x2d0], -R190.reuse ;  /* 0x0000b400bdbd7a23 */ /* 0x100fe200000108be */
[----:B------:R-:W2:Y:S01]  /*a700*/  MUFU.EX2 R205, R205 ;  /* 0x000000cd00cd7308 */ /* 0x000ea20000000800 */
[--C-:B------:R-:W-:Y:S01]  /*a710*/  FFMA.FTZ R188, R188, c[0x0][0x2d0], -R190.reuse ;  /* 0x0000b400bcbc7a23 */ /* 0x100fe200000108be */
[----:B---3--:R-:W-:Y:S08]  /*a720*/  F2FP.BF16.PACK_AB R186, R201, R206 ;  /* 0x000000cec9ba723e */ /* 0x008ff000000010ff */
[----:B------:R-:W3:Y:S10]  /*a730*/  MUFU.EX2 R3, R3 ;  /* 0x0000000300037308 */ /* 0x000ef40000000800 */
[----:B------:R4:W5:Y:S01]  /*a740*/  MUFU.EX2 R180, R4 ;  /* 0x0000000400b47308 */ /* 0x0009620000000800 */
[----:B--2---:R-:W-:Y:S09]  /*a750*/  F2FP.BF16.PACK_AB R185, R205, R40 ;  /* 0x00000028cdb9723e */ /* 0x004ff200000010ff */
[----:B------:R-:W-:Y:S01]  /*a760*/  MUFU.EX2 R200, R200 ;  /* 0x000000c800c87308 */ /* 0x000fe20000000800 */
[C---:B---3--:R-:W-:Y:S01]  /*a770*/  FMUL.FTZ R5, R3.reuse, R177 ;  /* 0x000000b103057220 */ /* 0x048fe20000410000 */
[----:B------:R-:W-:Y:S01]  /*a780*/  MOV R177, R25 ;  /* 0x0000001900b17202 */ /* 0x000fe20000000f00 */
[C---:B------:R-:W-:Y:S01]  /*a790*/  FMUL.FTZ R8, R3.reuse, R172 ;  /* 0x000000ac03087220 */ /* 0x040fe20000410000 */
[----:B------:R-:W-:Y:S01]  /*a7a0*/  MOV R172, R24 ;  /* 0x0000001800ac7202 */ /* 0x000fe20000000f00 */
[C---:B------:R-:W-:Y:S01]  /*a7b0*/  FMUL.FTZ R9, R3.reuse, R173 ;  /* 0x000000ad03097220 */ /* 0x040fe20000410000 */
[----:B------:R-:W-:Y:S04]  /*a7c0*/  MOV R173, R42 ;  /* 0x0000002a00ad7202 */ /* 0x000fe80000000f00 */
[----:B------:R-:W2:Y:S01]  /*a7d0*/  MUFU.EX2 R198, R198 ;  /* 0x000000c600c67308 */ /* 0x000ea20000000800 */
[C---:B------:R-:W-:Y:S01]  /*a7e0*/  FMUL.FTZ R16, R3.reuse, R164 ;  /* 0x000000a403107220 */ /* 0x040fe20000410000 */
[----:B------:R-:W-:Y:S01]  /*a7f0*/  MOV R164, R37 ;  /* 0x0000002500a47202 */ /* 0x000fe20000000f00 */
[C---:B------:R-:W-:Y:S01]  /*a800*/  FMUL.FTZ R17, R3.reuse, R165 ;  /* 0x000000a503117220 */ /* 0x040fe20000410000 */
[----:B------:R-:W-:Y:S01]  /*a810*/  MOV R165, R35 ;  /* 0x0000002300a57202 */ /* 0x000fe20000000f00 */
[C---:B----4-:R-:W-:Y:S01]  /*a820*/  FMUL.FTZ R4, R3.reuse, R176 ;  /* 0x000000b003047220 */ /* 0x050fe20000410000 */
[----:B------:R-:W-:Y:S01]  /*a830*/  MOV R176, R26 ;  /* 0x0000001a00b07202 */ /* 0x000fe20000000f00 */
[C---:B-----5:R-:W-:Y:S01]  /*a840*/  FMUL.FTZ R6, R180.reuse, R178 ;  /* 0x000000b2b4067220 */ /* 0x060fe20000410000 */
        /* <DEDUP_REMOVED lines=13> */
[----:B------:R-:W-:Y:S01]  /*a920*/  FMUL.FTZ R26, R180, R158 ;  /* 0x0000009eb41a7220 */ /* 0x000fe20000410000 */
[----:B--2---:R-:W-:Y:S01]  /*a930*/  F2FP.BF16.PACK_AB R187, R198, R200 ;  /* 0x000000c8c6bb723e */ /* 0x004fe200000010ff */
[C---:B------:R-:W-:Y:S02]  /*a940*/  FMUL.FTZ R41, R3.reuse, R141 ;  /* 0x0000008d03297220 */ /* 0x040fe40000410000 */
[C---:B------:R-:W-:Y:S01]  /*a950*/  FMUL.FTZ R42, R180.reuse, R142 ;  /* 0x0000008eb42a7220 */ /* 0x040fe20000410000 */
[----:B------:R-:W-:Y:S01]  /*a960*/  MUFU.EX2 R193, R193 ;  /* 0x000000c100c17308 */ /* 0x000fe20000000800 */
[C---:B------:R-:W-:Y:S02]  /*a970*/  FMUL.FTZ R43, R180.reuse, R143 ;  /* 0x0000008fb42b7220 */ /* 0x040fe40000410000 */
        /* <DEDUP_REMOVED lines=10> */
[----:B------:R-:W-:Y:S01]  /*aa20*/  MOV R171, R38 ;  /* 0x0000002600ab7202 */ /* 0x000fe20000000f00 */
[----:B------:R-:W-:Y:S01]  /*aa30*/  LDSM.16.MT88.4 R44, [R247+0x3100] ;  /* 0x00310000f72c783b */ /* 0x000fe20000004200 */
        /* <DEDUP_REMOVED lines=8> */
[C---:B------:R-:W-:Y:S01]  /*aac0*/  FMUL.FTZ R19, R180.reuse, R167 ;  /* 0x000000a7b4137220 */ /* 0x040fe20000410000 */
[----:B------:R-:W-:Y:S01]  /*aad0*/  MOV R167, R39 ;  /* 0x0000002700a77202 */ /* 0x000fe20000000f00 */
[C---:B------:R-:W-:Y:S02]  /*aae0*/  FMUL.FTZ R51, R180.reuse, R135 ;  /* 0x00000087b4337220 */ /* 0x040fe40000410000 */
[C---:B------:R-:W-:Y:S01]  /*aaf0*/  FMUL.FTZ R20, R3.reuse, R160 ;  /* 0x000000a003147220 */ /* 0x040fe20000410000 */
[----:B------:R-:W-:Y:S01]  /*ab00*/  MOV R160, R36 ;  /* 0x0000002400a07202 */ /* 0x000fe20000000f00 */
[----:B------:R-:W-:Y:S01]  /*ab10*/  LDSM.16.MT88.4 R132, [R241+0x3100] ;  /* 0x00310000f184783b */ /* 0x000fe20000004200 */
[C---:B------:R-:W-:Y:S02]  /*ab20*/  HMMA.16816.F32.BF16 R16, R184.reuse, R22, R16 ;  /* 0x00000016b810723c */ /* 0x040fe40000041810 */
[----:B------:R-:W-:Y:S01]  /*ab30*/  MUFU.EX2 R196, R196 ;  /* 0x000000c400c47308 */ /* 0x000fe20000000800 */
[----:B------:R-:W-:Y:S01]  /*ab40*/  FMUL.FTZ R21, R3, R161 ;  /* 0x000000a103157220 */ /* 0x000fe20000410000 */
[----:B------:R-:W-:Y:S01]  /*ab50*/  MOV R161, R34 ;  /* 0x0000002200a17202 */ /* 0x000fe20000000f00 */
[C---:B------:R-:W-:Y:S02]  /*ab60*/  FMUL.FTZ R34, R180.reuse, R150 ;  /* 0x00000096b4227220 */ /* 0x040fe40000410000 */
[----:B------:R-:W2:Y:S01]  /*ab70*/  LDSM.16.MT88.4 R36, [R240+0x100] ;  /* 0x00010000f024783b */ /* 0x000ea20000004200 */
[C---:B------:R-:W-:Y:S01]  /*ab80*/  FMUL.FTZ R22, R180.reuse, R162 ;  /* 0x000000a2b4167220 */ /* 0x040fe20000410000 */
[----:B------:R-:W-:Y:S03]  /*ab90*/  MOV R162, R33 ;  /* 0x0000002100a27202 */ /* 0x000fe60000000f00 */
[----:B------:R-:W-:Y:S01]  /*aba0*/  FMUL.FTZ R23, R180, R163 ;  /* 0x000000a3b4177220 */ /* 0x000fe20000410000 */
[----:B------:R-:W-:Y:S01]  /*abb0*/  MOV R163, R32 ;  /* 0x0000002000a37202 */ /* 0x000fe20000000f00 */
[--C-:B------:R-:W-:Y:S01]  /*abc0*/  FFMA.FTZ R156, R167, c[0x0][0x2d0], -R209.reuse ;  /* 0x0000b400a79c7a23 */ /* 0x100fe200000108d1 */
[----:B------:R-:W-:Y:S01]  /*abd0*/  MUFU.EX2 R203, R203 ;  /* 0x000000cb00cb7308 */ /* 0x000fe20000000800 */
[--C-:B------:R-:W-:Y:S02]  /*abe0*/  FFMA.FTZ R157, R166, c[0x0][0x2d0], -R209.reuse ;  /* 0x0000b400a69d7a23 */ /* 0x100fe400000108d1 */
[--C-:B------:R-:W-:Y:S01]  /*abf0*/  FFMA.FTZ R159, R175, c[0x0][0x2d0], -R190.reuse ;  /* 0x0000b400af9f7a23 */ /* 0x100fe200000108be */
[C---:B------:R-:W-:Y:S03]  /*ac00*/  HMMA.16816.F32.BF16 R20, R184.reuse, R28, R20 ;  /* 0x0000001cb814723c */ /* 0x040fe60000041814 */
[--C-:B------:R-:W-:Y:S02]  /*ac10*/  FFMA.FTZ R150, R177, c[0x0][0x2d0], -R209.reuse ;  /* 0x0000b400b1967a23 */ /* 0x100fe400000108d1 */
[C---:B------:R-:W-:Y:S01]  /*ac20*/  FMUL.FTZ R33, R3.reuse, R149 ;  /* 0x0000009503217220 */ /* 0x040fe20000410000 */
[----:B------:R-:W-:Y:S01]  /*ac30*/  MUFU.EX2 R157, R157 ;  /* 0x0000009d009d7308 */ /* 0x000fe20000000800 */
[--C-:B------:R-:W-:Y:S01]  /*ac40*/  FFMA.FTZ R149, R176, c[0x0][0x2d0], -R209.reuse ;  /* 0x0000b400b0957a23 */ /* 0x100fe200000108d1 */
[C---:B------:R-:W-:Y:S04]  /*ac50*/  HMMA.16816.F32.BF16 R24, R184.reuse, R30, R24 ;  /* 0x0000001eb818723c */ /* 0x040fe80000041818 */
[C---:B------:R-:W-:Y:S02]  /*ac60*/  FMUL.FTZ R28, R3.reuse, R152 ;  /* 0x00000098031c7220 */ /* 0x040fe40000410000 */
[C---:B------:R-:W-:Y:S02]  /*ac70*/  FMUL.FTZ R29, R3.reuse, R153 ;  /* 0x00000099031d7220 */ /* 0x040fe40000410000 */
[C---:B------:R-:W-:Y:S01]  /*ac80*/  FMUL.FTZ R30, R180.reuse, R154 ;  /* 0x0000009ab41e7220 */ /* 0x040fe20000410000 */
[----:B------:R-:W-:Y:S03]  /*ac90*/  MUFU.EX2 R159, R159 ;  /* 0x0000009f009f7308 */ /* 0x000fe60000000800 */
[C---:B------:R-:W-:Y:S02]  /*aca0*/  FMUL.FTZ R31, R180.reuse, R155 ;  /* 0x0000009bb41f7220 */ /* 0x040fe40000410000 */
[C---:B------:R-:W-:Y:S02]  /*acb0*/  FMUL.FTZ R35, R180.reuse, R151 ;  /* 0x00000097b4237220 */ /* 0x040fe40000410000 */
[C---:B------:R-:W-:Y:S02]  /*acc0*/  FMUL.FTZ R52, R3.reuse, R52 ;  /* 0x0000003403347220 */ /* 0x040fe40000410000 */
[C---:B------:R-:W-:Y:S01]  /*acd0*/  FMUL.FTZ R53, R3.reuse, R53 ;  /* 0x0000003503357220 */ /* 0x040fe20000410000 */
[----:B------:R-:W-:Y:S01]  /*ace0*/  MUFU.EX2 R156, R156 ;  /* 0x0000009c009c7308 */ /* 0x000fe20000000800 */
[C---:B--2---:R-:W-:Y:S03]  /*acf0*/  HMMA.16816.F32.BF16 R28, R184.reuse, R36, R28 ;  /* 0x00000024b81c723c */ /* 0x044fe6000004181c */
[C---:B------:R-:W-:Y:S02]  /*ad00*/  FMUL.FTZ R32, R3.reuse, R148 ;  /* 0x0000009403207220 */ /* 0x040fe40000410000 */
[C---:B------:R-:W-:Y:S02]  /*ad10*/  FMUL.FTZ R54, R180.reuse, R54 ;  /* 0x00000036b4367220 */ /* 0x040fe40000410000 */
[C---:B------:R-:W-:Y:S02]  /*ad20*/  FMUL.FTZ R37, R3.reuse, R145 ;  /* 0x0000009103257220 */ /* 0x040fe40000410000 */
[C---:B------:R-:W-:Y:S01]  /*ad30*/  FMUL.FTZ R36, R3.reuse, R144 ;  /* 0x0000009003247220 */ /* 0x040fe20000410000 */
[C---:B------:R-:W-:Y:S01]  /*ad40*/  HMMA.16816.F32.BF16 R32, R184.reuse, R38, R32 ;  /* 0x00000026b820723c */ /* 0x040fe20000041820 */
[----:B------:R-:W-:Y:S02]  /*ad50*/  MUFU.EX2 R202, R202 ;  /* 0x000000ca00ca7308 */ /* 0x000fe40000000800 */
[C---:B------:R-:W-:Y:S02]  /*ad60*/  FMUL.FTZ R55, R180.reuse, R55 ;  /* 0x00000037b4377220 */ /* 0x040fe40000410000 */
[C---:B------:R-:W-:Y:S02]  /*ad70*/  FMUL.FTZ R56, R3.reuse, R56 ;  /* 0x0000003803387220 */ /* 0x040fe40000410000 */
[C---:B------:R-:W-:Y:S02]  /*ad80*/  FMUL.FTZ R38, R180.reuse, R146 ;  /* 0x00000092b4267220 */ /* 0x040fe40000410000 */
[C---:B------:R-:W-:Y:S02]  /*ad90*/  FMUL.FTZ R39, R180.reuse, R147 ;  /* 0x00000093b4277220 */ /* 0x040fe40000410000 */
[----:B------:R-:W-:Y:S01]  /*ada0*/  MUFU.EX2 R199, R199 ;  /* 0x000000c700c77308 */ /* 0x000fe20000000800 */
[C---:B------:R-:W-:Y:S02]  /*adb0*/  FMUL.FTZ R57, R3.reuse, R57 ;  /* 0x0000003903397220 */ /* 0x040fe40000410000 */
[C---:B------:R-:W-:Y:S02]  /*adc0*/  FMUL.FTZ R58, R180.reuse, R58 ;  /* 0x0000003ab43a7220 */ /* 0x040fe40000410000 */
[C---:B------:R-:W-:Y:S03]  /*add0*/  HMMA.16816.F32.BF16 R36, R184.reuse, R44, R36 ;  /* 0x0000002cb824723c */ /* 0x040fe60000041824 */
[C---:B------:R-:W-:Y:S02]  /*ade0*/  FMUL.FTZ R59, R180.reuse, R59 ;  /* 0x0000003bb43b7220 */ /* 0x040fe40000410000 */
[C---:B------:R-:W-:Y:S01]  /*adf0*/  FMUL.FTZ R60, R3.reuse, R60 ;  /* 0x0000003c033c7220 */ /* 0x040fe20000410000 */
[----:B------:R-:W-:Y:S01]  /*ae00*/  MUFU.EX2 R197, R197 ;  /* 0x000000c500c57308 */ /* 0x000fe20000000800 */
[C---:B------:R-:W-:Y:S01]  /*ae10*/  FMUL.FTZ R44, R3.reuse, R136 ;  /* 0x00000088032c7220 */ /* 0x040fe20000410000 */
[C---:B------:R-:W-:Y:S04]  /*ae20*/  HMMA.16816.F32.BF16 R40, R184.reuse, R46, R40 ;  /* 0x0000002eb828723c */ /* 0x040fe80000041828 */
[C---:B------:R-:W-:Y:S02]  /*ae30*/  FMUL.FTZ R45, R3.reuse, R137 ;  /* 0x00000089032d7220 */ /* 0x040fe40000410000 */
[C---:B------:R-:W-:Y:S02]  /*ae40*/  FMUL.FTZ R61, R3.reuse, R61 ;  /* 0x0000003d033d7220 */ /* 0x040fe40000410000 */
[C---:B------:R-:W-:Y:S01]  /*ae50*/  FMUL.FTZ R46, R180.reuse, R138 ;  /* 0x0000008ab42e7220 */ /* 0x040fe20000410000 */
[----:B------:R-:W-:Y:S03]  /*ae60*/  MUFU.EX2 R189, R189 ;  /* 0x000000bd00bd7308 */ /* 0x000fe60000000800 */
[C---:B------:R-:W-:Y:S02]  /*ae70*/  FMUL.FTZ R47, R180.reuse, R139 ;  /* 0x0000008bb42f7220 */ /* 0x040fe40000410000 */
[----:B------:R-:W-:Y:S01]  /*ae80*/  LDSM.16.MT88.4 R136, [R247+0x900] ;  /* 0x00090000f788783b */ /* 0x000fe20000004200 */
[C---:B------:R-:W-:Y:S02]  /*ae90*/  FMUL.FTZ R62, R180.reuse, R62 ;  /* 0x0000003eb43e7220 */ /* 0x040fe40000410000 */
[C---:B------:R-:W-:Y:S02]  /*aea0*/  FMUL.FTZ R63, R180.reuse, R63 ;  /* 0x0000003fb43f7220 */ /* 0x040fe40000410000 */
[C---:B------:R-:W-:Y:S01]  /*aeb0*/  HMMA.16816.F32.BF16 R44, R184.reuse, R140, R44 ;  /* 0x0000008cb82c723c */ /* 0x040fe2000004182c */
[----:B------:R-:W-:Y:S02]  /*aec0*/  MUFU.EX2 R188, R188 ;  /* 0x000000bc00bc7308 */ /* 0x000fe40000000800 */
[----:B------:R-:W2:Y:S01]  /*aed0*/  LDL.LU R140, [R1+0xc] ;  /* 0x00000c00018c7983 */ /* 0x000ea20000300800 */
[C---:B------:R-:W-:Y:S02]  /*aee0*/  FMUL.FTZ R64, R3.reuse, R64 ;  /* 0x0000004003407220 */ /* 0x040fe40000410000 */
[C---:B------:R-:W-:Y:S02]  /*aef0*/  FMUL.FTZ R65, R3.reuse, R65 ;  /* 0x0000004103417220 */ /* 0x040fe40000410000 */
[C---:B------:R-:W-:Y:S04]  /*af00*/  HMMA.16816.F32.BF16 R48, R184.reuse, R142, R48 ;  /* 0x0000008eb830723c */ /* 0x040fe80000041830 */
        /* <DEDUP_REMOVED lines=67> */
[--C-:B------:R-:W-:Y:S02]  /*b340*/  FFMA.FTZ R148, R163, c[0x0][0x2d0], -R209.reuse ;  /* 0x0000b400a3947a23 */ /* 0x100fe400000108d1 */
[--C-:B------:R-:W-:Y:S02]  /*b350*/  FFMA.FTZ R154, R162, c[0x0][0x2d0], -R209.reuse ;  /* 0x0000b400a29a7a23 */ /* 0x100fe400000108d1 */
[--C-:B------:R-:W-:Y:S02]  /*b360*/  FFMA.FTZ R153, R161, c[0x0][0x2d0], -R190.reuse ;  /* 0x0000b400a1997a23 */ /* 0x100fe400000108be */
[----:B------:R-:W-:Y:S01]  /*b370*/  MUFU.EX2 R148, R148 ;  /* 0x0000009400947308 */ /* 0x000fe20000000800 */
[--C-:B------:R-:W-:Y:S02]  /*b380*/  FFMA.FTZ R152, R160, c[0x0][0x2d0], -R190.reuse ;  /* 0x0000b400a0987a23 */ /* 0x100fe400000108be */
[----:B------:R-:W-:Y:S01]  /*b390*/  FFMA.FTZ R158, R165, c[0x0][0x2d0], -R190 ;  /* 0x0000b400a59e7a23 */ /* 0x000fe200000108be */
[C---:B---3--:R-:W-:Y:S03]  /*b3a0*/  HMMA.16816.F32.BF16 R76, R184.reuse, R132, R76 ;  /* 0x00000084b84c723c */ /* 0x048fe6000004184c */
[--C-:B------:R-:W-:Y:S03]  /*b3b0*/  FFMA.FTZ R160, R169, c[0x0][0x2d0], -R209.reuse ;  /* 0x0000b400a9a07a23 */ /* 0x100fe600000108d1 */
[----:B------:R-:W-:Y:S01]  /*b3c0*/  MUFU.EX2 R154, R154 ;  /* 0x0000009a009a7308 */ /* 0x000fe20000000800 */
[--C-:B------:R-:W-:Y:S01]  /*b3d0*/  FFMA.FTZ R155, R178, c[0x0][0x2d0], -R209.reuse ;  /* 0x0000b400b29b7a23 */ /* 0x100fe200000108d1 */
[C---:B------:R-:W-:Y:S01]  /*b3e0*/  HMMA.16816.F32.BF16 R80, R184.reuse, R134, R80 ;  /* 0x00000086b850723c */ /* 0x040fe20000041850 */
[----:B------:R-:W3:Y:S03]  /*b3f0*/  LDSM.16.MT88.4 R132, [R241+0x6100] ;  /* 0x00610000f184783b */ /* 0x000ee60000004200 */
[--C-:B------:R-:W-:Y:S02]  /*b400*/  FFMA.FTZ R161, R204, c[0x0][0x2d0], -R209.reuse ;  /* 0x0000b400cca17a23 */ /* 0x100fe400000108d1 */
[--C-:B------:R-:W-:Y:S02]  /*b410*/  FFMA.FTZ R162, R207, c[0x0][0x2d0], -R209.reuse ;  /* 0x0000b400cfa27a23 */ /* 0x100fe400000108d1 */
[----:B------:R-:W4:Y:S01]  /*b420*/  MUFU.EX2 R153, R153 ;  /* 0x0000009900997308 */ /* 0x000f220000000800 */
[----:B------:R-:W-:Y:S03]  /*b430*/  FFMA.FTZ R163, R208, c[0x0][0x2d0], -R209 ;  /* 0x0000b400d0a37a23 */ /* 0x000fe600000108d1 */
[C---:B------:R-:W-:Y:S02]  /*b440*/  FMUL.FTZ R124, R3.reuse, R124 ;  /* 0x0000007c037c7220 */ /* 0x040fe40000410000 */
[C---:B------:R-:W-:Y:S02]  /*b450*/  FMUL.FTZ R125, R3.reuse, R125 ;  /* 0x0000007d037d7220 */ /* 0x040fe40000410000 */
[C---:B------:R-:W-:Y:S02]  /*b460*/  FMUL.FTZ R128, R3.reuse, R128 ;  /* 0x0000008003807220 */ /* 0x040fe40000410000 */
[----:B------:R-:W-:Y:S01]  /*b470*/  MUFU.EX2 R152, R152 ;  /* 0x0000009800987308 */ /* 0x000fe20000000800 */
[----:B------:R-:W-:Y:S02]  /*b480*/  FMUL.FTZ R129, R3, R129 ;  /* 0x0000008103817220 */ /* 0x000fe40000410000 */
[C---:B------:R-:W-:Y:S02]  /*b490*/  FMUL.FTZ R126, R180.reuse, R126 ;  /* 0x0000007eb47e7220 */ /* 0x040fe40000410000 */
[C---:B------:R-:W-:Y:S02]  /*b4a0*/  FMUL.FTZ R127, R180.reuse, R127 ;  /* 0x0000007fb47f7220 */ /* 0x040fe40000410000 */
[C---:B------:R-:W-:Y:S02]  /*b4b0*/  FMUL.FTZ R130, R180.reuse, R130 ;  /* 0x00000082b4827220 */ /* 0x040fe40000410000 */
[C---:B------:R-:W-:Y:S01]  /*b4c0*/  FMUL.FTZ R131, R180.reuse, R131 ;  /* 0x00000083b4837220 */ /* 0x040fe20000410000 */
[----:B------:R-:W-:Y:S01]  /*b4d0*/  MUFU.EX2 R158, R158 ;  /* 0x0000009e009e7308 */ /* 0x000fe20000000800 */
[----:B------:R-:W-:Y:S04]  /*b4e0*/  FFMA.FTZ R180, R180, R183, R170 ;  /* 0x000000b7b4b47223 */ /* 0x000fe800000100aa */
[----:B------:R-:W-:Y:S05]  /*b4f0*/  FADD.FTZ R180, R205, R180 ;  /* 0x000000b4cdb47221 */ /* 0x000fea0000010000 */
[----:B------:R-:W-:Y:S01]  /*b500*/  MUFU.EX2 R204, R150 ;  /* 0x0000009600cc7308 */ /* 0x000fe20000000800 */
[C---:B---3--:R-:W-:Y:S09]  /*b510*/  HMMA.16816.F32.BF16 R84, R184.reuse, R132, R84 ;  /* 0x00000084b854723c */ /* 0x048ff20000041854 */
[----:B------:R-:W-:Y:S01]  /*b520*/  MUFU.EX2 R205, R149 ;  /* 0x0000009500cd7308 */ /* 0x000fe20000000800 */
[C---:B------:R-:W-:Y:S01]  /*b530*/  HMMA.16816.F32.BF16 R88, R184.reuse, R134, R88 ;  /* 0x00000086b858723c */ /* 0x040fe20000041858 */
[----:B------:R-:W3:Y:S08]  /*b540*/  LDSM.16.MT88.4 R132, [R240+0x6100] ;  /* 0x00610000f084783b */ /* 0x000ef00000004200 */
[----:B------:R-:W-:Y:S10]  /*b550*/  MUFU.EX2 R160, R160 ;  /* 0x000000a000a07308 */ /* 0x000ff40000000800 */
[----:B------:R-:W-:Y:S10]  /*b560*/  MUFU.EX2 R208, R211 ;  /* 0x000000d300d07308 */ /* 0x000ff40000000800 */
[----:B------:R-:W-:Y:S10]  /*b570*/  MUFU.EX2 R211, R162 ;  /* 0x000000a200d37308 */ /* 0x000ff40000000800 */
[----:B------:R5:W-:Y:S01]  /*b580*/  MUFU.EX2 R207, R155 ;  /* 0x0000009b00cf7308 */ /* 0x000be20000000800 */
[C---:B---3--:R-:W-:Y:S08]  /*b590*/  HMMA.16816.F32.BF16 R92, R184.reuse, R132, R92 ;  /* 0x00000084b85c723c */ /* 0x048ff0000004185c */
[C---:B------:R-:W-:Y:S01]  /*b5a0*/  HMMA.16816.F32.BF16 R96, R184.reuse, R134, R96 ;  /* 0x00000086b860723c */ /* 0x040fe20000041860 */
[----:B------:R-:W3:Y:S03]  /*b5b0*/  LDSM.16.MT88.4 R132, [R247+0x9100] ;  /* 0x00910000f784783b */ /* 0x000ee60000004200 */
[----:B-----5:R-:W-:Y:S02]  /*b5c0*/  FADD.FTZ R155, R200, R180 ;  /* 0x000000b4c89b7221 */ /* 0x020fe40000010000 */
[----:B------:R5:W-:Y:S02]  /*b5d0*/  MUFU.EX2 R200, R213 ;  /* 0x000000d500c87308 */ /* 0x000be40000000800 */
[----:B------:R-:W-:Y:S04]  /*b5e0*/  FADD.FTZ R155, R198, R155 ;  /* 0x0000009bc69b7221 */ /* 0x000fe80000010000 */
[----:B----4-:R-:W-:Y:S04]  /*b5f0*/  FADD.FTZ R155, R153, R155 ;  /* 0x0000009b999b7221 */ /* 0x010fe80000010000 */
[----:B------:R-:W-:Y:S01]  /*b600*/  MUFU.EX2 R198, R214 ;  /* 0x000000d600c67308 */ /* 0x000fe20000000800 */
[----:B--2---:R-:W-:Y:S02]  /*b610*/  FFMA.FTZ R144, R3, R140, R164 ;  /* 0x0000008c03907223 */ /* 0x004fe400000100a4 */
[----:B------:R-:W-:Y:S01]  /*b620*/  LDSM.16.MT88.4 R140, [R242+0x900] ;  /* 0x00090000f28c783b */ /* 0x000fe20000004200 */
[----:B------:R-:W-:Y:S02]  /*b630*/  FFMA.FTZ R164, R210, c[0x0][0x2d0], -R209 ;  /* 0x0000b400d2a47a23 */ /* 0x000fe400000108d1 */
[----:B------:R-:W-:Y:S01]  /*b640*/  FADD.FTZ R151, R179, R144 ;  /* 0x00000090b3977221 */ /* 0x000fe20000010000 */
[C---:B---3--:R-:W-:Y:S03]  /*b650*/  HMMA.16816.F32.BF16 R100, R184.reuse, R132, R100 ;  /* 0x00000084b864723c */ /* 0x048fe60000041864 */
[----:B------:R-:W-:Y:S01]  /*b660*/  MUFU.EX2 R210, R164 ;  /* 0x000000a400d27308 */ /* 0x000fe20000000800 */
[----:B------:R-:W-:Y:S01]  /*b670*/  LDSM.16.MT88.4 R144, [R241+0x1100] ;  /* 0x00110000f190783b */ /* 0x000fe20000004200 */
[--C-:B------:R-:W-:Y:S02]  /*b680*/  FFMA.FTZ R3, R171, c[0x0][0x2d0], -R190.reuse ;  /* 0x0000b400ab037a23 */ /* 0x100fe400000108be */
[----:B------:R-:W-:Y:S01]  /*b690*/  FADD.FTZ R151, R206, R151 ;  /* 0x00000097ce977221 */ /* 0x000fe20000010000 */
[C---:B------:R-:W-:Y:S04]  /*b6a0*/  HMMA.16816.F32.BF16 R104, R184.reuse, R134, R104 ;  /* 0x00000086b868723c */ /* 0x040fe80000041868 */
[----:B------:R-:W2:Y:S01]  /*b6b0*/  LDSM.16.MT88.4 R132, [R242+0x9100] ;  /* 0x00910000f284783b */ /* 0x000ea20000004200 */
[----:B------:R-:W-:Y:S01]  /*b6c0*/  FADD.FTZ R151, R201, R151 ;  /* 0x00000097c9977221 */ /* 0x000fe20000010000 */
[----:B------:R-:W-:Y:S01]  /*b6d0*/  MUFU.EX2 R3, R3 ;  /* 0x0000000300037308 */ /* 0x000fe20000000800 */
[--C-:B-----5:R-:W-:Y:S02]  /*b6e0*/  FFMA.FTZ R213, R182, c[0x0][0x2d0], -R190.reuse ;  /* 0x0000b400b6d57a23 */ /* 0x120fe400000108be */
[----:B------:R-:W-:Y:S04]  /*b6f0*/  FADD.FTZ R165, R148, R151 ;  /* 0x0000009794a57221 */ /* 0x000fe80000010000 */
[----:B------:R-:W-:Y:S03]  /*b700*/  FADD.FTZ R165, R154, R165 ;  /* 0x000000a59aa57221 */ /* 0x000fe60000010000 */
[----:B------:R-:W-:Y:S10]  /*b710*/  MUFU.EX2 R201, R212 ;  /* 0x000000d400c97308 */ /* 0x000ff40000000800 */
[----:B------:R-:W3:Y:S10]  /*b720*/  MUFU.EX2 R212, R161 ;  /* 0x000000a100d47308 */ /* 0x000ef40000000800 */
[----:B------:R-:W-:Y:S01]  /*b730*/  MUFU.EX2 R206, R215 ;  /* 0x000000d700ce7308 */ /* 0x000fe20000000800 */
[C---:B--2---:R-:W-:Y:S09]  /*b740*/  HMMA.16816.F32.BF16 R108, R184.reuse, R132, R108 ;  /* 0x00000084b86c723c */ /* 0x044ff2000004186c */
[----:B------:R-:W-:Y:S03]  /*b750*/  MUFU.EX2 R213, R213 ;  /* 0x000000d500d57308 */ /* 0x000fe60000000800 */
[----:B---3--:R-:W-:Y:S01]  /*b760*/  F2FP.BF16.PACK_AB R182, R212, R211 ;  /* 0x000000d3d4b6723e */ /* 0x008fe200000010ff */
        /* <DEDUP_REMOVED lines=8> */
[----:B------:R-:W-:Y:S03]  /*b7f0*/  LDSM.16.MT88.4 R148, [R241+0x1900] ;  /* 0x00190000f194783b */ /* 0x000fe60000004200 */
[----:B------:R-:W-:Y:S03]  /*b800*/  F2FP.BF16.PACK_AB R133, R152, R153 ;  /* 0x000000999885723e */ /* 0x000fe600000010ff */
[----:B------:R-:W-:Y:S01]  /*b810*/  F2FP.BF16.PACK_AB R134, R157, R156 ;  /* 0x0000009c9d86723e */ /* 0x000fe200000010ff */
[----:B------:R-:W-:Y:S01]  /*b820*/  FFMA.FTZ R184, R174, c[0x0][0x2d0], -R190 ;  /* 0x0000b400aeb87a23 */ /* 0x000fe200000108be */
[----:B------:R-:W-:Y:S03]  /*b830*/  F2FP.BF16.PACK_AB R135, R3, R158 ;  /* 0x0000009e0387723e */ /* 0x000fe600000010ff */
[--C-:B------:R-:W-:Y:S02]  /*b840*/  FFMA.FTZ R185, R173, c[0x0][0x2d0], -R209.reuse ;  /* 0x0000b400adb97a23 */ /* 0x100fe400000108d1 */
[----:B------:R-:W-:Y:S01]  /*b850*/  FFMA.FTZ R187, R172, c[0x0][0x2d0], -R209 ;  /* 0x0000b400acbb7a23 */ /* 0x000fe200000108d1 */
[----:B------:R-:W-:Y:S01]  /*b860*/  MUFU.EX2 R184, R184 ;  /* 0x000000b800b87308 */ /* 0x000fe20000000800 */
[C---:B------:R-:W-:Y:S01]  /*b870*/  HMMA.16816.F32.BF16 R4, R132.reuse, R136, R4 ;  /* 0x000000888404723c */ /* 0x040fe20000041804 */
[----:B------:R-:W-:Y:S04]  /*b880*/  LDSM.16.MT88.4 R172, [R247+0x2900] ;  /* 0x00290000f7ac783b */ /* 0x000fe80000004200 */
[----:B------:R-:W-:Y:S02]  /*b890*/  FADD.FTZ R156, R156, R165 ;  /* 0x000000a59c9c7221 */ /* 0x000fe40000010000 */
[----:B------:R-:W-:Y:S01]  /*b8a0*/  FFMA.FTZ R186, R168, c[0x0][0x2d0], -R209 ;  /* 0x0000b400a8ba7a23 */ /* 0x000fe200000108d1 */
[C---:B------:R-:W-:Y:S01]  /*b8b0*/  HMMA.16816.F32.BF16 R8, R132.reuse, R138, R8 ;  /* 0x0000008a8408723c */ /* 0x040fe20000041808 */
[----:B------:R-:W2:Y:S01]  /*b8c0*/  LDSM.16.MT88.4 R136, [R241+0x900] ;  /* 0x00090000f188783b */ /* 0x000ea20000004200 */
[----:B------:R-:W3:Y:S02]  /*b8d0*/  MUFU.EX2 R209, R163 ;  /* 0x000000a300d17308 */ /* 0x000ee40000000800 */
[----:B------:R-:W-:Y:S02]  /*b8e0*/  FADD.FTZ R168, R152, R155 ;  /* 0x0000009b98a87221 */ /* 0x000fe40000010000 */
[----:B------:R-:W-:Y:S02]  /*b8f0*/  FADD.FTZ R156, R157, R156 ;  /* 0x0000009c9d9c7221 */ /* 0x000fe40000010000 */
[C---:B------:R-:W-:Y:S01]  /*b900*/  HMMA.16816.F32.BF16 R12, R132.reuse, R140, R12 ;  /* 0x0000008c840c723c */ /* 0x040fe2000004180c */
[----:B------:R-:W-:Y:S03]  /*b910*/  LDSM.16.MT88.4 R152, [R240+0x2100] ;  /* 0x00210000f098783b */ /* 0x000fe60000004200 */
[----:B------:R-:W-:Y:S01]  /*b920*/  FADD.FTZ R168, R158, R168 ;  /* 0x000000a89ea87221 */ /* 0x000fe20000010000 */
[----:B------:R-:W4:Y:S01]  /*b930*/  MUFU.EX2 R186, R186 ;  /* 0x000000ba00ba7308 */ /* 0x000f220000000800 */
[----:B------:R-:W-:Y:S01]  /*b940*/  FFMA.FTZ R190, R181, c[0x0][0x2d0], -R190 ;  /* 0x0000b400b5be7a23 */ /* 0x000fe200000108be */
[----:B------:R-:W-:Y:S01]  /*b950*/  F2FP.BF16.PACK_AB R181, R188, R189 ;  /* 0x000000bdbcb5723e */ /* 0x000fe200000010ff */
[C---:B------:R-:W-:Y:S01]  /*b960*/  HMMA.16816.F32.BF16 R16, R132.reuse, R142, R16 ;  /* 0x0000008e8410723c */ /* 0x040fe20000041810 */
[----:B------:R-:W5:Y:S03]  /*b970*/  LDSM.16.MT88.4 R140, [R240+0x900] ;  /* 0x00090000f08c783b */ /* 0x000f660000004200 */
[----:B------:R-:W-:Y:S02]  /*b980*/  FADD.FTZ R168, R3, R168 ;  /* 0x000000a803a87221 */ /* 0x000fe40000010000 */
[----:B------:R-:W-:Y:S01]  /*b990*/  FADD.FTZ R3, R160, R156 ;  /* 0x0000009ca0037221 */ /* 0x000fe20000010000 */
[----:B------:R-:W-:Y:S01]  /*b9a0*/  MUFU.EX2 R185, R185 ;  /* 0x000000b900b97308 */ /* 0x000fe20000000800 */
[----:B------:R-:W-:Y:S01]  /*b9b0*/  FADD.FTZ R214, R159, R168 ;  /* 0x000000a89fd67221 */ /* 0x000fe20000010000 */
[----:B------:R-:W-:Y:S03]  /*b9c0*/  LDSM.16.MT88.4 R164, [R242+0x2900] ;  /* 0x00290000f2a4783b */ /* 0x000fe60000004200 */
[----:B---3--:R-:W-:Y:S01]  /*b9d0*/  F2FP.BF16.PACK_AB R180, R209, R210 ;  /* 0x000000d2d1b4723e */ /* 0x008fe200000010ff */
[----:B------:R-:W-:Y:S04]  /*b9e0*/  FADD.FTZ R214, R184, R214 ;  /* 0x000000d6b8d67221 */ /* 0x000fe80000010000 */
[----:B------:R-:W-:Y:S01]  /*b9f0*/  MUFU.EX2 R187, R187 ;  /* 0x000000bb00bb7308 */ /* 0x000fe20000000800 */
[----:B------:R-:W-:Y:S02]  /*ba00*/  FADD.FTZ R214, R195, R214 ;  /* 0x000000d6c3d67221 */ /* 0x000fe40000010000 */
[----:B----4-:R-:W-:Y:S01]  /*ba10*/  FADD.FTZ R3, R186, R3 ;  /* 0x00000003ba037221 */ /* 0x010fe20000010000 */
[C---:B--2---:R-:W-:Y:S06]  /*ba20*/  HMMA.16816.F32.BF16 R20, R132.reuse, R136, R20 ;  /* 0x000000888414723c */ /* 0x044fec0000041814 */
[----:B------:R-:W2:Y:S02]  /*ba30*/  MUFU.EX2 R190, R190 ;  /* 0x000000be00be7308 */ /* 0x000ea40000000800 */
[C---:B------:R-:W-:Y:S01]  /*ba40*/  HMMA.16816.F32.BF16 R24, R132.reuse, R138, R24 ;  /* 0x0000008a8418723c */ /* 0x040fe20000041818 */
[----:B------:R-:W3:Y:S07]  /*ba50*/  LDSM.16.MT88.4 R136, [R247+0x3900] ;  /* 0x00390000f788783b */ /* 0x000eee0000004200 */
[C---:B-----5:R-:W-:Y:S08]  /*ba60*/  HMMA.16816.F32.BF16 R28, R132.reuse, R140, R28 ;  /* 0x0000008c841c723c */ /* 0x060ff0000004181c */
[C---:B------:R-:W-:Y:S01]  /*ba70*/  HMMA.16816.F32.BF16 R32, R132.reuse, R142, R32 ;  /* 0x0000008e8420723c */ /* 0x040fe20000041820 */
[----:B------:R-:W4:Y:S03]  /*ba80*/  LDSM.16.MT88.4 R140, [R242+0x3900] ;  /* 0x00390000f28c783b */ /* 0x000f260000004200 */
[----:B--2---:R-:W-:Y:S04]  /*ba90*/  F2FP.BF16.PACK_AB R183, R190, R213 ;  /* 0x000000d5beb7723e */ /* 0x004fe800000010ff */
[C---:B---3--:R-:W-:Y:S08]  /*baa0*/  HMMA.16816.F32.BF16 R36, R132.reuse, R136, R36 ;  /* 0x000000888424723c */ /* 0x048ff00000041824 */
[C---:B------:R-:W-:Y:S01]  /*bab0*/  HMMA.16816.F32.BF16 R40, R132.reuse, R138, R40 ;  /* 0x0000008a8428723c */ /* 0x040fe20000041828 */
[----:B------:R-:W2:Y:S07]  /*bac0*/  LDSM.16.MT88.4 R136, [R241+0x3900] ;  /* 0x00390000f188783b */ /* 0x000eae0000004200 */
[C---:B----4-:R-:W-:Y:S08]  /*bad0*/  HMMA.16816.F32.BF16 R44, R132.reuse, R140, R44 ;  /* 0x0000008c842c723c */ /* 0x050ff0000004182c */
[C---:B------:R-:W-:Y:S01]  /*bae0*/  HMMA.16816.F32.BF16 R48, R132.reuse, R142, R48 ;  /* 0x0000008e8430723c */ /* 0x040fe20000041830 */
[----:B------:R-:W3:Y:S07]  /*baf0*/  LDSM.16.MT88.4 R140, [R240+0x3900] ;  /* 0x00390000f08c783b */ /* 0x000eee0000004200 */
[C---:B--2---:R-:W-:Y:S08]  /*bb00*/  HMMA.16816.F32.BF16 R52, R132.reuse, R136, R52 ;  /* 0x000000888434723c */ /* 0x044ff00000041834 */
[C---:B------:R-:W-:Y:S01]  /*bb10*/  HMMA.16816.F32.BF16 R56, R132.reuse, R138, R56 ;  /* 0x0000008a8438723c */ /* 0x040fe20000041838 */
[----:B------:R-:W2:Y:S07]  /*bb20*/  LDSM.16.MT88.4 R136, [R247+0x6900] ;  /* 0x00690000f788783b */ /* 0x000eae0000004200 */
[C---:B---3--:R-:W-:Y:S08]  /*bb30*/  HMMA.16816.F32.BF16 R60, R132.reuse, R140, R60 ;  /* 0x0000008c843c723c */ /* 0x048ff0000004183c */
        /* <DEDUP_REMOVED lines=24> */
[----:B------:R-:W-:Y:S01]  /*bcc0*/  HMMA.16816.F32.BF16 R128, R132, R142, R128 ;  /* 0x0000008e8480723c */ /* 0x000fe20000041880 */
[----:B------:R-:W3:Y:S06]  /*bcd0*/  LDSM.16.MT88.4 R140, [R242+0x1100] ;  /* 0x00110000f28c783b */ /* 0x000eec0000004200 */
[----:B------:R-:W-:Y:S02]  /*bce0*/  F2FP.BF16.PACK_AB R133, R184, R159 ;  /* 0x0000009fb885723e */ /* 0x000fe400000010ff */
[----:B------:R-:W-:Y:S01]  /*bcf0*/  F2FP.BF16.PACK_AB R132, R186, R160 ;  /* 0x000000a0ba84723e */ /* 0x000fe200000010ff */
[----:B------:R-:W-:Y:S02]  /*bd00*/  LDSM.16.MT88.4 R156, [R241+0x2900] ;  /* 0x00290000f19c783b */ /* 0x000fe40000004200 */
[----:B------:R-:W-:Y:S01]  /*bd10*/  F2FP.BF16.PACK_AB R134, R187, R185 ;  /* 0x000000b9bb86723e */ /* 0x000fe200000010ff */
[----:B------:R-:W-:Y:S01]  /*bd20*/  FADD.FTZ R185, R185, R3 ;  /* 0x00000003b9b97221 */ /* 0x000fe20000010000 */
[C---:B------:R-:W-:Y:S01]  /*bd30*/  F2FP.BF16.PACK_AB R135, R196.reuse, R195 ;  /* 0x000000c3c487723e */ /* 0x040fe200000010ff */
[----:B------:R-:W-:Y:S02]  /*bd40*/  FADD.FTZ R196, R196, R214 ;  /* 0x000000d6c4c47221 */ /* 0x000fe40000010000 */
[----:B------:R-:W-:Y:S02]  /*bd50*/  FADD.FTZ R185, R187, R185 ;  /* 0x000000b9bbb97221 */ /* 0x000fe40000010000 */
[----:B------:R-:W-:Y:S02]  /*bd60*/  FADD.FTZ R196, R203, R196 ;  /* 0x000000c4cbc47221 */ /* 0x000fe40000010000 */
        /* <DEDUP_REMOVED lines=48> */
[----:B------:R-:W-:Y:S01]  /*c070*/  F2FP.BF16.PACK_AB R132, R204, R207 ;  /* 0x000000cfcc84723e */ /* 0x000fe200000010ff */
[----:B------:R-:W-:Y:S01]  /*c080*/  FADD.FTZ R207, R207, R185 ;  /* 0x000000b9cfcf7221 */ /* 0x000fe20000010000 */
[----:B------:R-:W-:Y:S03]  /*c090*/  F2FP.BF16.PACK_AB R133, R202, R203 ;  /* 0x000000cbca85723e */ /* 0x000fe600000010ff */
[----:B------:R-:W-:Y:S01]  /*c0a0*/  F2FP.BF16.PACK_AB R134, R206, R205 ;  /* 0x000000cdce86723e */ /* 0x000fe200000010ff */
[----:B------:R-:W-:Y:S01]  /*c0b0*/  FADD.FTZ R207, R204, R207 ;  /* 0x000000cfcccf7221 */ /* 0x000fe20000010000 */
[----:B------:R-:W-:Y:S01]  /*c0c0*/  F2FP.BF16.PACK_AB R135, R197, R199 ;  /* 0x000000c7c587723e */ /* 0x000fe200000010ff */
[----:B------:R-:W-:Y:S02]  /*c0d0*/  FADD.FTZ R202, R202, R196 ;  /* 0x000000c4caca7221 */ /* 0x000fe40000010000 */
[----:B------:R-:W-:Y:S02]  /*c0e0*/  FADD.FTZ R205, R205, R207 ;  /* 0x000000cfcdcd7221 */ /* 0x000fe40000010000 */
[----:B------:R-:W-:Y:S02]  /*c0f0*/  FADD.FTZ R202, R199, R202 ;  /* 0x000000cac7ca7221 */ /* 0x000fe40000010000 */
[C---:B---3--:R-:W-:Y:S03]  /*c100*/  HMMA.16816.F32.BF16 R4, R132.reuse, R140, R4 ;  /* 0x0000008c8404723c */ /* 0x048fe60000041804 */
[----:B------:R-:W-:Y:S02]  /*c110*/  FADD.FTZ R205, R206, R205 ;  /* 0x000000cdcecd7221 */ /* 0x000fe40000010000 */
[----:B------:R-:W-:Y:S03]  /*c120*/  FADD.FTZ R197, R197, R202 ;  /* 0x000000cac5c57221 */ /* 0x000fe60000010000 */
[C---:B------:R-:W-:Y:S01]  /*c130*/  HMMA.16816.F32.BF16 R8, R132.reuse, R142, R8 ;  /* 0x0000008e8408723c */ /* 0x040fe20000041808 */
[----:B------:R-:W3:Y:S03]  /*c140*/  LDSM.16.MT88.4 R140, [R247+0x4900] ;  /* 0x00490000f78c783b */ /* 0x000ee60000004200 */
[----:B------:R-:W-:Y:S04]  /*c150*/  FADD.FTZ R197, R194, R197 ;  /* 0x000000c5c2c57221 */ /* 0x000fe80000010000 */
[C---:B----4-:R-:W-:Y:S08]  /*c160*/  HMMA.16816.F32.BF16 R12, R132.reuse, R144, R12 ;  /* 0x00000090840c723c */ /* 0x050ff0000004180c */
[C---:B------:R-:W-:Y:S01]  /*c170*/  HMMA.16816.F32.BF16 R16, R132.reuse, R146, R16 ;  /* 0x000000928410723c */ /* 0x040fe20000041810 */
[----:B------:R-:W4:Y:S07]  /*c180*/  LDSM.16.MT88.4 R144, [R242+0x4900] ;  /* 0x00490000f290783b */ /* 0x000f2e0000004200 */
[C---:B------:R-:W-:Y:S08]  /*c190*/  HMMA.16816.F32.BF16 R20, R132.reuse, R148, R20 ;  /* 0x000000948414723c */ /* 0x040ff00000041814 */
[C---:B------:R-:W-:Y:S01]  /*c1a0*/  HMMA.16816.F32.BF16 R24, R132.reuse, R150, R24 ;  /* 0x000000968418723c */ /* 0x040fe20000041818 */
[----:B------:R-:W5:Y:S07]  /*c1b0*/  LDSM.16.MT88.4 R148, [R241+0x4900] ;  /* 0x00490000f194783b */ /* 0x000f6e0000004200 */
        /* <DEDUP_REMOVED lines=9> */
[C---:B-----5:R-:W-:Y:S08]  /*c250*/  HMMA.16816.F32.BF16 R52, R132.reuse, R148, R52 ;  /* 0x000000948434723c */ /* 0x060ff00000041834 */
[C---:B------:R-:W-:Y:S01]  /*c260*/  HMMA.16816.F32.BF16 R56, R132.reuse, R150, R56 ;  /* 0x000000968438723c */ /* 0x040fe20000041838 */
[----:B------:R-:W-:Y:S07]  /*c270*/  LDSM.16.MT88.4 R148, [R240+0x7900] ;  /* 0x00790000f094783b */ /* 0x000fee0000004200 */
        /* <DEDUP_REMOVED lines=15> */
[C---:B---3--:R-:W-:Y:S08]  /*c370*/  HMMA.16816.F32.BF16 R100, R132.reuse, R140, R100 ;  /* 0x0000008c8464723c */ /* 0x048ff00000041864 */
[C---:B------:R-:W-:Y:S01]  /*c380*/  HMMA.16816.F32.BF16 R104, R132.reuse, R142, R104 ;  /* 0x0000008e8468723c */ /* 0x040fe20000041868 */
[----:B------:R-:W-:Y:S07]  /*c390*/  LDSM.16.MT88.4 R140, [R242+0x2100] ;  /* 0x00210000f28c783b */ /* 0x000fee0000004200 */
[C---:B--2---:R-:W-:Y:S08]  /*c3a0*/  HMMA.16816.F32.BF16 R108, R132.reuse, R136, R108 ;  /* 0x00000088846c723c */ /* 0x044ff0000004186c */
[C---:B------:R-:W-:Y:S01]  /*c3b0*/  HMMA.16816.F32.BF16 R112, R132.reuse, R138, R112 ;  /* 0x0000008a8470723c */ /* 0x040fe20000041870 */
[----:B------:R-:W2:Y:S07]  /*c3c0*/  LDSM.16.MT88.4 R136, [R247+0x2100] ;  /* 0x00210000f788783b */ /* 0x000eae0000004200 */
[C---:B------:R-:W-:Y:S08]  /*c3d0*/  HMMA.16816.F32.BF16 R116, R132.reuse, R144, R116 ;  /* 0x000000908474723c */ /* 0x040ff00000041874 */
[C---:B------:R-:W-:Y:S01]  /*c3e0*/  HMMA.16816.F32.BF16 R120, R132.reuse, R146, R120 ;  /* 0x000000928478723c */ /* 0x040fe20000041878 */
[----:B------:R-:W3:Y:S07]  /*c3f0*/  LDSM.16.MT88.4 R144, [R241+0x2100] ;  /* 0x00210000f190783b */ /* 0x000eee0000004200 */
[C---:B----4-:R-:W-:Y:S08]  /*c400*/  HMMA.16816.F32.BF16 R124, R132.reuse, R148, R124 ;  /* 0x00000094847c723c */ /* 0x050ff0000004187c */
[----:B------:R-:W-:Y:S01]  /*c410*/  HMMA.16816.F32.BF16 R128, R132, R150, R128 ;  /* 0x000000968480723c */ /* 0x000fe20000041880 */
[----:B------:R-:W-:Y:S06]  /*c420*/  LDSM.16.MT88.4 R148, [R242+0x5100] ;  /* 0x00510000f294783b */ /* 0x000fec0000004200 */
        /* <DEDUP_REMOVED lines=9> */
[C---:B--2---:R-:W-:Y:S03]  /*c4c0*/  HMMA.16816.F32.BF16 R4, R132.reuse, R136, R4 ;  /* 0x000000888404723c */ /* 0x044fe60000041804 */
[----:B------:R-:W-:Y:S02]  /*c4d0*/  FADD.FTZ R201, R208, R201 ;  /* 0x000000c9d0c97221 */ /* 0x000fe40000010000 */
[----:B------:R-:W-:Y:S02]  /*c4e0*/  FADD.FTZ R191, R191, R193 ;  /* 0x000000c1bfbf7221 */ /* 0x000fe40000010000 */
[----:B------:R-:W-:Y:S01]  /*c4f0*/  FADD.FTZ R210, R210, R201 ;  /* 0x000000c9d2d27221 */ /* 0x000fe20000010000 */
[C---:B------:R-:W-:Y:S01]  /*c500*/  HMMA.16816.F32.BF16 R8, R132.reuse, R138, R8 ;  /* 0x0000008a8408723c */ /* 0x040fe20000041808 */
[----:B------:R-:W2:Y:S03]  /*c510*/  LDSM.16.MT88.4 R136, [R247+0x5100] ;  /* 0x00510000f788783b */ /* 0x000ea60000004200 */
        /* <DEDUP_REMOVED lines=9> */
[C---:B---3--:R-:W-:Y:S01]  /*c5b0*/  HMMA.16816.F32.BF16 R20, R132.reuse, R144, R20 ;  /* 0x000000908414723c */ /* 0x048fe20000041814 */
[----:B------:R3:W-:Y:S07]  /*c5c0*/  STL [R1+0xc], R3 ;  /* 0x00000c0301007387 */ /* 0x0007ee0000100800 */
[C---:B------:R-:W-:Y:S01]  /*c5d0*/  HMMA.16816.F32.BF16 R24, R132.reuse, R146, R24 ;  /* 0x000000928418723c */ /* 0x040fe20000041818 */
[----:B------:R-:W5:Y:S07]  /*c5e0*/  LDSM.16.MT88.4 R144, [R240+0x5100] ;  /* 0x00510000f090783b */ /* 0x000f6e0000004200 */
[C---:B------:R-:W-:Y:S08]  /*c5f0*/  HMMA.16816.F32.BF16 R28, R132.reuse, R152, R28 ;  /* 0x00000098841c723c */ /* 0x040ff0000004181c */
[C---:B------:R-:W-:Y:S01]  /*c600*/  HMMA.16816.F32.BF16 R32, R132.reuse, R154, R32 ;  /* 0x0000009a8420723c */ /* 0x040fe20000041820 */
[----:B------:R-:W-:Y:S03]  /*c610*/  LDSM.16.MT88.4 R152, [R242+0x8100] ;  /* 0x00810000f298783b */ /* 0x000fe60000004200 */
[----:B---3--:R-:W-:Y:S04]  /*c620*/  MOV R3, R0 ;  /* 0x0000000000037202 */ /* 0x008fe80000000f00 */
[C---:B--2---:R-:W-:Y:S08]  /*c630*/  HMMA.16816.F32.BF16 R36, R132.reuse, R136, R36 ;  /* 0x000000888424723c */ /* 0x044ff00000041824 */
        /* <DEDUP_REMOVED lines=14> */
[C---:B------:R-:W-:Y:S08]  /*c720*/  HMMA.16816.F32.BF16 R76, R132.reuse, R152, R76 ;  /* 0x00000098844c723c */ /* 0x040ff0000004184c */
[C---:B------:R-:W-:Y:S01]  /*c730*/  HMMA.16816.F32.BF16 R80, R132.reuse, R154, R80 ;  /* 0x0000009a8450723c */ /* 0x040fe20000041850 */
[----:B------:R-:W5:Y:S07]  /*c740*/  LDSM.16.MT88.4 R152, [R241+0xb100] ;  /* 0x00b10000f198783b */ /* 0x000f6e0000004200 */
[C---:B---3--:R-:W-:Y:S08]  /*c750*/  HMMA.16816.F32.BF16 R84, R132.reuse, R148, R84 ;  /* 0x000000948454723c */ /* 0x048ff00000041854 */
[C---:B------:R-:W-:Y:S01]  /*c760*/  HMMA.16816.F32.BF16 R88, R132.reuse, R150, R88 ;  /* 0x000000968458723c */ /* 0x040fe20000041858 */
[----:B------:R-:W3:Y:S07]  /*c770*/  LDSM.16.MT88.4 R148, [R240+0xb100] ;  /* 0x00b10000f094783b */ /* 0x000eee0000004200 */
[C---:B----4-:R-:W-:Y:S08]  /*c780*/  HMMA.16816.F32.BF16 R92, R132.reuse, R140, R92 ;  /* 0x0000008c845c723c */ /* 0x050ff0000004185c */
[C---:B------:R-:W-:Y:S01]  /*c790*/  HMMA.16816.F32.BF16 R96, R132.reuse, R142, R96 ;  /* 0x0000008e8460723c */ /* 0x040fe20000041860 */
[----:B------:R-:W-:Y:S07]  /*c7a0*/  LDSM.16.MT88.4 R140, [R247+0x5900] ;  /* 0x00590000f78c783b */ /* 0x000fee0000004200 */
[C---:B--2---:R-:W-:Y:S08]  /*c7b0*/  HMMA.16816.F32.BF16 R100, R132.reuse, R136, R100 ;  /* 0x000000888464723c */ /* 0x044ff00000041864 */
[C---:B------:R-:W-:Y:S08]  /*c7c0*/  HMMA.16816.F32.BF16 R104, R132.reuse, R138, R104 ;  /* 0x0000008a8468723c */ /* 0x040ff00000041868 */
[C---:B------:R-:W-:Y:S08]  /*c7d0*/  HMMA.16816.F32.BF16 R108, R132.reuse, R144, R108 ;  /* 0x00000090846c723c */ /* 0x040ff0000004186c */
[C---:B------:R-:W-:Y:S08]  /*c7e0*/  HMMA.16816.F32.BF16 R112, R132.reuse, R146, R112 ;  /* 0x000000928470723c */ /* 0x040ff00000041870 */
[C---:B-----5:R-:W-:Y:S08]  /*c7f0*/  HMMA.16816.F32.BF16 R116, R132.reuse, R152, R116 ;  /* 0x000000988474723c */ /* 0x060ff00000041874 */
        /* <DEDUP_REMOVED lines=15> */
[----:B------:R-:W1:Y:S07]  /*c8f0*/  LDSM.16.MT88.4 R20, [R241+0x8900] ;  /* 0x00890000f114783b */ /* 0x000e6e0000004200 */
[C---:B--2---:R-:W-:Y:S01]  /*c900*/  HMMA.16816.F32.BF16 R152, R180.reuse, R148, R28 ;  /* 0x00000094b498723c */ /* 0x044fe2000004181c */
[----:B------:R-:W2:Y:S07]  /*c910*/  LDSM.16.MT88.4 R24, [R240+0x8900] ;  /* 0x00890000f018783b */ /* 0x000eae0000004200 */
[C---:B------:R-:W-:Y:S08]  /*c920*/  HMMA.16816.F32.BF16 R148, R180.reuse, R150, R32 ;  /* 0x00000096b494723c */ /* 0x040ff00000041820 */
[C---:B------:R-:W-:Y:S08]  /*c930*/  HMMA.16816.F32.BF16 R144, R180.reuse, R140, R36 ;  /* 0x0000008cb490723c */ /* 0x040ff00000041824 */
[C---:B------:R-:W-:Y:S08]  /*c940*/  HMMA.16816.F32.BF16 R140, R180.reuse, R142, R40 ;  /* 0x0000008eb48c723c */ /* 0x040ff00000041828 */
[C---:B---3--:R-:W-:Y:S08]  /*c950*/  HMMA.16816.F32.BF16 R136, R180.reuse, R132, R44 ;  /* 0x00000084b488723c */ /* 0x048ff0000004182c */
[C---:B------:R-:W-:Y:S08]  /*c960*/  HMMA.16816.F32.BF16 R132, R180.reuse, R134, R48 ;  /* 0x00000086b484723c */ /* 0x040ff00000041830 */
[C---:B----4-:R-:W-:Y:S08]  /*c970*/  HMMA.16816.F32.BF16 R52, R180.reuse, R4, R52 ;  /* 0x00000004b434723c */ /* 0x050ff00000041834 */
[C---:B------:R-:W-:Y:S01]  /*c980*/  HMMA.16816.F32.BF16 R56, R180.reuse, R6, R56 ;  /* 0x00000006b438723c */ /* 0x040fe20000041838 */
[----:B------:R-:W3:Y:S07]  /*c990*/  LDSM.16.MT88.4 R4, [R247+0xb900] ;  /* 0x00b90000f704783b */ /* 0x000eee0000004200 */
[C---:B-----5:R-:W-:Y:S08]  /*c9a0*/  HMMA.16816.F32.BF16 R60, R180.reuse, R8, R60 ;  /* 0x00000008b43c723c */ /* 0x060ff0000004183c */
        /* <DEDUP_REMOVED lines=9> */
[C---:B--2---:R-:W-:Y:S08]  /*ca40*/  HMMA.16816.F32.BF16 R92, R180.reuse, R24, R92 ;  /* 0x00000018b45c723c */ /* 0x044ff0000004185c */
[C---:B------:R-:W-:Y:S08]  /*ca50*/  HMMA.16816.F32.BF16 R96, R180.reuse, R26, R96 ;  /* 0x0000001ab460723c */ /* 0x040ff00000041860 */
[C---:B---3--:R-:W-:Y:S08]  /*ca60*/  HMMA.16816.F32.BF16 R100, R180.reuse, R4, R100 ;  /* 0x00000004b464723c */ /* 0x048ff00000041864 */
[C---:B------:R-:W-:Y:S01]  /*ca70*/  HMMA.16816.F32.BF16 R104, R180.reuse, R6, R104 ;  /* 0x00000006b468723c */ /* 0x040fe20000041868 */
[----:B------:R-:W2:Y:S07]  /*ca80*/  LDSM.16.MT88.4 R4, [R240+0xb900] ;  /* 0x00b90000f004783b */ /* 0x000eae0000004200 */
[C---:B----4-:R-:W-:Y:S08]  /*ca90*/  HMMA.16816.F32.BF16 R108, R180.reuse, R8, R108 ;  /* 0x00000008b46c723c */ /* 0x050ff0000004186c */
[C---:B------:R-:W-:Y:S08]  /*caa0*/  HMMA.16816.F32.BF16 R112, R180.reuse, R10, R112 ;  /* 0x0000000ab470723c */ /* 0x040ff00000041870 */
[C---:B-1----:R-:W-:Y:S08]  /*cab0*/  HMMA.16816.F32.BF16 R116, R180.reuse, R12, R116 ;  /* 0x0000000cb474723c */ /* 0x042ff00000041874 */
[C---:B------:R-:W-:Y:S08]  /*cac0*/  HMMA.16816.F32.BF16 R120, R180.reuse, R14, R120 ;  /* 0x0000000eb478723c */ /* 0x040ff00000041878 */
[C---:B--2---:R-:W-:Y:S08]  /*cad0*/  HMMA.16816.F32.BF16 R124, R180.reuse, R4, R124 ;  /* 0x00000004b47c723c */ /* 0x044ff0000004187c */
[----:B------:R-:W-:Y:S07]  /*cae0*/  HMMA.16816.F32.BF16 R128, R180, R6, R128 ;  /* 0x00000006b480723c */ /* 0x000fee0000041880 */
[----:B------:R-:W-:Y:S01]  /*caf0*/  MOV R180, R2 ;  /* 0x0000000200b47202 */ /* 0x000fe20000000f00 */
[----:B------:R-:W-:Y:S01]  /*cb00*/  FADD.FTZ R183, R190, R191 ;  /* 0x000000bfbeb77221 */ /* 0x000fe20000010000 */
[----:B------:R-:W-:-:S05]  /*cb10*/  @P0 BRA `(.L_x_1580) ;  /* 0xffffa99000000947 */ /* 0x000fca000383ffff */
.L_x_1577:
[----:B------:R-:W-:-:S13]  /*cb20*/  ISETP.LE.AND P0, PT, RZ, UR6, PT ;  /* 0x00000006ff007c0c */ /* 0x000fda000bf03270 */
[----:B------:R-:W-:Y:S05]  /*cb30*/  @!P0 BRA `(.L_x_1581) ;  /* 0x0000525000008947 */ /* 0x000fea0003800000 */
[----:B------:R-:W2:Y:S01]  /*cb40*/  LDL.LU R5, [R1+0x1c] ;  /* 0x00001c0001057983 */ /* 0x000ea20000300800 */
[----:B------:R-:W-:Y:S02]  /*cb50*/  IMAD.MOV.U32 R180, RZ, RZ, R0 ;  /* 0x000000ffffb47224 */ /* 0x000fe400078e0000 */
[----:B------:R-:W-:Y:S01]  /*cb60*/  IMAD.MOV.U32 R3, RZ, RZ, R2 ;  /* 0x000000ffff037224 */ /* 0x000fe200078e0002 */
[----:B--2---:R-:W-:Y:S01]  /*cb70*/  SHF.R.S32.HI R4, RZ, 0x1f, R5 ;  /* 0x0000001fff047819 */ /* 0x004fe20000011405 */
[----:B------:R-:W-:-:S03]  /*cb80*/  IMAD.SHL.U32 R0, R5, 0x2, RZ ;  /* 0x0000000205007824 */ /* 0x000fc600078e00ff */
[----:B------:R-:W-:Y:S02]  /*cb90*/  SHF.L.U64.HI R2, R5, 0x1, R4 ;  /* 0x0000000105027819 */ /* 0x000fe40000010204 */
[----:B------:R-:W-:Y:S04]  /*cba0*/  STL [R1+0x1c], R0 ;  /* 0x00001c0001007387 */ /* 0x000fe80000100800 */
[----:B------:R1:W-:Y:S04]  /*cbb0*/  STL [R1+0x2c], R2 ;  /* 0x00002c0201007387 */ /* 0x0003e80000100800 */
[----:B------:R-:W2:Y:S04]  /*cbc0*/  LDL.LU R10, [R1+0x28] ;  /* 0x00002800010a7983 */ /* 0x000ea80000300800 */
[----:B------:R-:W2:Y:S04]  /*cbd0*/  LDL.LU R9, [R1+0x18] ;  /* 0x0000180001097983 */ /* 0x000ea80000300800 */
[----:B------:R-:W3:Y:S04]  /*cbe0*/  LDL.LU R8, [R1+0x24] ;  /* 0x0000240001087983 */ /* 0x000ee80000300800 */
[----:B------:R-:W3:Y:S04]  /*cbf0*/  LDL.LU R7, [R1+0x14] ;  /* 0x0000140001077983 */ /* 0x000ee80000300800 */
[----:B------:R-:W4:Y:S04]  /*cc00*/  LDL.LU R6, [R1+0x20] ;  /* 0x0000200001067983 */ /* 0x000f280000300800 */
[----:B------:R-:W4:Y:S01]  /*cc10*/  LDL.LU R5, [R1+0x10] ;  /* 0x0000100001057983 */ /* 0x000f220000300800 */
[----:B--2---:R-:W-:-:S02]  /*cc20*/  SHF.L.U64.HI R4, R9, 0x1, R10 ;  /* 0x0000000109047819 */ /* 0x004fc4000001020a */
[----:B-1----:R-:W-:-:S03]  /*cc30*/  SHF.L.U32 R2, R9, 0x1, RZ ;  /* 0x0000000109027819 */ /* 0x002fc600000006ff */
[----:B------:R1:W-:Y:S01]  /*cc40*/  STL [R1+0x28], R4 ;  /* 0x0000280401007387 */ /* 0x0003e20000100800 */
[----:B---3--:R-:W-:-:S03]  /*cc50*/  SHF.L.U64.HI R0, R7, 0x1, R8 ;  /* 0x0000000107007819 */ /* 0x008fc60000010208 */
[----:B------:R4:W-:Y:S04]  /*cc60*/  STL [R1+0x18], R2 ;  /* 0x0000180201007387 */ /* 0x0009e80000100800 */
[----:B------:R2:W-:Y:S01]  /*cc70*/  STL [R1+0x24], R0 ;  /* 0x0000240001007387 */ /* 0x0005e20000100800 */
[----:B-1----:R-:W-:Y:S01]  /*cc80*/  IMAD.SHL.U32 R4, R7, 0x2, RZ ;  /* 0x0000000207047824 */ /* 0x002fe200078e00ff */
[----:B----4-:R-:W-:-:S04]  /*cc90*/  SHF.L.U64.HI R2, R5, 0x1, R6 ;  /* 0x0000000105027819 */ /* 0x010fc80000010206 */
[----:B------:R1:W-:Y:S01]  /*cca0*/  STL [R1+0x14], R4 ;  /* 0x0000140401007387 */ /* 0x0003e20000100800 */
[----:B--2---:R-:W-:-:S05]  /*ccb0*/  SHF.L.U32 R0, R5, 0x1, RZ ;  /* 0x0000000105007819 */ /* 0x004fca00000006ff */
[----:B------:R1:W-:Y:S04]  /*ccc0*/  STL [R1+0x10], R0 ;  /* 0x0000100001007387 */ /* 0x0003e80000100800 */
[----:B------:R1:W-:Y:S01]  /*ccd0*/  STL [R1+0x20], R2 ;  /* 0x0000200201007387 */ /* 0x0003e20000100800 */
[----:B------:R-:W-:Y:S05]  /*cce0*/  BRA `(.L_x_1582) ;  /* 0x0000052000007947 */ /* 0x000fea0003800000 */
.L_x_1584:
        /* <DEDUP_REMOVED lines=82> */
.L_x_1582:
[----:B------:R-:W2:Y:S01]  /*d210*/  LDL R6, [R1+0x4] ;  /* 0x0000040001067983 */ /* 0x000ea20000100800 */
[----:B------:R-:W-:Y:S04]  /*d220*/  DEPBAR.LE SB0, 0x0 ;  /* 0x000080000000791a */ /* 0x000fe80000000000 */
[----:B-1----:R-:W3:Y:S01]  /*d230*/  LDL R2, [R1] ;  /* 0x0000000001027983 */ /* 0x002ee20000100800 */
        /* <DEDUP_REMOVED lines=33> */
[----:B------:R-:W-:Y:S05]  /*d450*/  IMAD R0, R6, c[0x0][0x20c], R0 ;  /* 0x0000830006007a24 */ /* 0x000fea00078e0200 */
[----:B------:R-:W-:Y:S02]  /*d460*/  IADD3 R5, R5, R0, RZ ;  /* 0x0000000005057210 */ /* 0x000fe40007ffe0ff */
[----:B---3--:R-:W-:Y:S03]  /*d470*/  SHF.R.S32.HI R0, RZ, 0x1f, R2 ;  /* 0x0000001fff007819 */ /* 0x008fe60000011402 */
[----:B------:R-:W-:Y:S04]  /*d480*/  IMAD.WIDE.U32 R4, R2, c[0x0][0x218], R4 ;  /* 0x0000860002047a25 */ /* 0x000fe800078e0004 */
[----:B------:R-:W-:Y:S01]  /*d490*/  IMAD R0, R0, c[0x0][0x218], RZ ;  /* 0x0000860000007a24 */ /* 0x000fe200078e02ff */
[----:B------:R-:W-:Y:S03]  /*d4a0*/  IADD3 R4, P0, R4, UR24, RZ ;  /* 0x0000001804047c10 */ /* 0x000fe6000ff1e0ff */
[----:B------:R-:W-:Y:S05]  /*d4b0*/  IMAD R0, R2, c[0x0][0x21c], R0 ;  /* 0x0000870002007a24 */ /* 0x000fea00078e0200 */
        /* <DEDUP_REMOVED lines=449> */
.L_x_1583:
[----:B---3--:R-:W2:Y:S01]  /*f0d0*/  LDL.LU R5, [R1+0x40] ;  /* 0x0000400001057983 */ /* 0x008ea20000300800 */
[----:B------:R-:W-:Y:S02]  /*f0e0*/  FMNMX.FTZ R6, R213, R180, !PT ;  /* 0x000000b4d5067209 */ /* 0x000fe40007810000 */
[----:B------:R-:W-:Y:S01]  /*f0f0*/  MOV R47, R24 ;  /* 0x00000018002f7202 */ /* 0x000fe20000000f00 */
[----:B------:R-:W3:Y:S01]  /*f100*/  LDL.LU R4, [R1+0x38] ;  /* 0x0000380001047983 */ /* 0x000ee20000300800 */
[----:B------:R-:W-:Y:S02]  /*f110*/  FMNMX.FTZ R6, R189, R6, !PT ;  /* 0x00000006bd067209 */ /* 0x000fe40007810000 */
[----:B------:R-:W-:Y:S01]  /*f120*/  MOV R24, R214 ;  /* 0x000000d600187202 */ /* 0x000fe20000000f00 */
[----:B------:R-:W4:Y:S01]  /*f130*/  LDL.LU R2, [R1+0x3c] ;  /* 0x00003c0001027983 */ /* 0x000f220000300800 */
[----:B------:R-:W-:Y:S02]  /*f140*/  MOV R44, R23 ;  /* 0x00000017002c7202 */ /* 0x000fe40000000f00 */
[----:B------:R-:W-:Y:S01]  /*f150*/  MOV R41, R22 ;  /* 0x0000001600297202 */ /* 0x000fe20000000f00 */
[----:B------:R-:W5:Y:S01]  /*f160*/  LDL.LU R0, [R1+0x34] ;  /* 0x0000340001007983 */ /* 0x000f620000300800 */
[----:B------:R-:W-:Y:S02]  /*f170*/  MOV R40, R186 ;  /* 0x000000ba00287202 */ /* 0x000fe40000000f00 */
[----:B------:R-:W-:Y:S01]  /*f180*/  MOV R35, R187 ;  /* 0x000000bb00237202 */ /* 0x000fe20000000f00 */
[----:B------:R-:W5:Y:S01]  /*f190*/  LDL.LU R8, [R1+0x54] ;  /* 0x0000540001087983 */ /* 0x000f620000300800 */
[----:B------:R-:W-:Y:S02]  /*f1a0*/  MOV R34, R215 ;  /* 0x000000d700227202 */ /* 0x000fe40000000f00 */
[----:B------:R-:W-:Y:S01]  /*f1b0*/  ISETP.LT.AND P0, PT, RZ, UR6, PT ;  /* 0x00000006ff007c0c */ /* 0x000fe2000bf01270 */
[----:B------:R-:W5:Y:S01]  /*f1c0*/  LDL.LU R7, [R1+0x58] ;  /* 0x0000580001077983 */ /* 0x000f620000300800 */
[----:B------:R-:W-:Y:S03]  /*f1d0*/  UIADD3 UR6, UR6, -0x1, URZ ;  /* 0xffffffff06067890 */ /* 0x000fe6000fffe03f */
        /* <DEDUP_REMOVED lines=699> */
.L_x_1581:
        /* <DEDUP_REMOVED lines=155> */
.L_x_1569:
        /* <DEDUP_REMOVED lines=197> */
.L_x_1586:
        /* <DEDUP_REMOVED lines=69> */
[----:B------:R-:W-:Y:S01]  /*137e0*/  ULDC.64 UR6, c[0x0][0x3f0] ;  /* 0x0000fc0000067ab9 */ /* 0x000fe20000000a00 */
[----:B------:R-:W-:Y:S01]  /*137f0*/  SHF.R.U32.HI R9, RZ, 0x3, R2 ;  /* 0x00000003ff097819 */ /* 0x000fe20000011602 */
[----:B------:R-:W-:Y:S01]  /*13800*/  UIMAD UR11, UR11, UR6, URZ ;  /* 0x000000060b0b72a4 */ /* 0x000fe2000f8e023f */
[----:B------:R-:W-:Y:S01]  /*13810*/  IMAD.IADD R11, R13, 0x1, R11 ;  /* 0x000000010d0b7824 */ /* 0x000fe200078e020b */
[----:B------:R-:W-:Y:S01]  /*13820*/  LOP3.LUT R2, R2, 0x38, R0, 0xf8, !PT ;  /* 0x0000003802027812 */ /* 0x000fe200078ef800 */
        /* <DEDUP_REMOVED lines=84> */
.L_x_1588:
[----:B--234-:R-:W-:Y:S05]  /*13d70*/  BSYNC B0 ;  /* 0x0000000000007941 */ /* 0x01cfea0003800000 */
.L_x_1587:
        /* <DEDUP_REMOVED lines=30> */
.L_x_1590:
[----:B------:R-:W-:Y:S05]  /*13f60*/  BSYNC B0 ;  /* 0x0000000000007941 */ /* 0x000fea0003800000 */
.L_x_1589:
        /* <DEDUP_REMOVED lines=30> */
.L_x_1592:
[----:B------:R-:W-:Y:S05]  /*14150*/  BSYNC B0 ;  /* 0x0000000000007941 */ /* 0x000fea0003800000 */
.L_x_1591:
        /* <DEDUP_REMOVED lines=31> */
.L_x_1585:
        /* <DEDUP_REMOVED lines=31> */
.L_x_1593:
        /* <DEDUP_REMOVED lines=43> */
.L_x_1595:
[----:B------:R-:W-:Y:S05]  /*147f0*/  BSYNC B0 ;  /* 0x0000000000007941 */ /* 0x000fea0003800000 */
.L_x_1594:
        /* <DEDUP_REMOVED lines=77> */
.L_x_1597:
[----:B------:R-:W-:Y:S05]  /*14cd0*/  BSYNC B0 ;  /* 0x0000000000007941 */ /* 0x000fea0003800000 */
.L_x_1596:
        /* <DEDUP_REMOVED lines=27> */
.L_x_1599:
[----:B------:R-:W-:Y:S05]  /*14e90*/  BSYNC B0 ;  /* 0x0000000000007941 */ /* 0x000fea0003800000 */
.L_x_1598:
        /* <DEDUP_REMOVED lines=27> */
.L_x_1601:
[----:B------:R-:W-:Y:S05]  /*15050*/  BSYNC B0 ;  /* 0x0000000000007941 */ /* 0x000fea0003800000 */
.L_x_1600:
        /* <DEDUP_REMOVED lines=28> */
.L_x_1602:
        /* <DEDUP_REMOVED lines=14> */
.L_x_3653:


//--------------------- .text._ZN7cutlass13device_kernelIN5flash19enable_sm80_to_sm89INS1_16FlashAttnFwdSm80INS1_25CollectiveMainloopFwdSm80ILi8ELi1ELb0EN4cute5tupleIJNS5_1CILi128EEENS7_ILi48EEENS7_ILi256EEEEEELi256ENS_10bfloat16_tEfNS_4arch4Sm80ELb1ELb0ELb1ELb1ELb1ELb1ELb1ELb0EEENS1_21CollectiveEpilogueFwdINS6_IJS8_SA_S9_EEENS6_IJNS7_ILi1EEESI_SI_EEESC_SE_Li256ELb1ELb1ELb0ELb0EEENS1_19SingleTileSchedulerILb1ELb0ELb1ELi128EEEEEEEEEvNT_6ParamsE --------------------------
	.section	.text._ZN7cutlass13device_kernelIN5flash19enable_sm80_to_sm89INS1_16FlashAttnFwdSm80INS1_25CollectiveMainloopFwdSm80ILi8ELi1ELb0EN4cute5tupleIJNS5_1CILi128EEENS7_ILi48EEENS7_ILi256EEEEEELi256ENS_10bfloat16_tEfNS_4arch4Sm80ELb1ELb0ELb1ELb1ELb1ELb1ELb1ELb0EEENS1_21CollectiveEpilogueFwdINS6_IJS8_SA_S9_EEENS6_IJNS7_ILi1EEESI_SI_EEESC_SE_Li256ELb1ELb1ELb0ELb0EEENS1_19SingleTileSchedulerILb1ELb0ELb1ELi128EEEEEEEEEvNT_6ParamsE,"ax",@progbits
	.sectioninfo	@"SHI_REGISTERS=255"
	.align	128
.text._ZN7cutlass13device_kernelIN5flash19enable_sm80_to_sm89INS1_16FlashAttnFwdSm80INS1_25CollectiveMainloopFwdSm80ILi8ELi1ELb0EN4cute5tupleIJNS5_1CILi128EEENS7_ILi48EEENS7_ILi256EEEEEELi256ENS_10bfloat16_tEfNS_4arch4Sm80ELb1ELb0ELb1ELb1ELb1ELb1ELb1ELb0EEENS1_21CollectiveEpilogueFwdINS6_IJS8_SA_S9_EEENS6_IJNS7_ILi1EEESI_SI_EEESC_SE_Li256ELb1ELb1ELb0ELb0EEENS1_19SingleTileSchedulerILb1ELb0ELb1ELi128EEEEEEEEEvNT_6ParamsE:
        .type           _ZN7cutlass13device_kernelIN5flash19enable_sm80_to_sm89INS1_16FlashAttnFwdSm80INS1_25CollectiveMainloopFwdSm80ILi8ELi1ELb0EN4cute5tupleIJNS5_1CILi128EEENS7_ILi48EEENS7_ILi256EEEEEELi256ENS_10bfloat16_tEfNS_4arch4Sm80ELb1ELb0ELb1ELb1ELb1ELb1ELb1ELb0EEENS1_21CollectiveEpilogueFwdINS6_IJS8_SA_S9_EEENS6_IJNS7_ILi1EEESI_SI_EEESC_SE_Li256ELb1ELb1ELb0ELb0EEENS1_19SingleTileSchedulerILb1ELb0ELb1ELi128EEEEEEEEEvNT_6ParamsE,@function
        .size           _ZN7cutlass13device_kernelIN5flash19enable_sm80_to_sm89INS1_16FlashAttnFwdSm80INS1_25CollectiveMainloopFwdSm80ILi8ELi1ELb0EN4cute5tupleIJNS5_1CILi128EEENS7_ILi48EEENS7_ILi256EEEEEELi256ENS_10bfloat16_tEfNS_4arch4Sm80ELb1ELb0ELb1ELb1ELb1ELb1ELb1ELb0EEENS1_21CollectiveEpilogueFwdINS6_IJS8_SA_S9_EEENS6_IJNS7_ILi1EEESI_SI_EEESC_SE_Li256ELb1ELb1ELb0ELb0EEENS1_19SingleTileSchedulerILb1ELb0ELb1ELi128EEEEEEEEEvNT_6ParamsE,(.L_x_3654 - _ZN7cutlass13device_kernelIN5flash19enable_sm80_to_sm89INS1_16FlashAttnFwdSm80INS1_25CollectiveMainloopFwdSm80ILi8ELi1ELb0EN4cute5tupleIJNS5_1CILi128EEENS7_ILi48EEENS7_ILi256EEEEEELi256ENS_10bfloat16_tEfNS_4arch4Sm80ELb1ELb0ELb1ELb1ELb1ELb1ELb1ELb0EEENS1_21CollectiveEpilogueFwdINS6_IJS8_SA_S9_EEENS6_IJNS7_ILi1EEESI_SI_EEESC_SE_Li256ELb1ELb1ELb0ELb0EEENS1_19SingleTileSchedulerILb1ELb0ELb1ELi128EEEEEEEEEvNT_6ParamsE)
        .other          _ZN7cutlass13device_kernelIN5flash19enable_sm80_to_sm89INS1_16FlashAttnFwdSm80INS1_25CollectiveMainloopFwdSm80ILi8ELi1ELb0EN4cute5tupleIJNS5_1CILi128EEENS7_ILi48EEENS7_ILi256EEEEEELi256ENS_10bfloat16_tEfNS_4arch4Sm80ELb1ELb0ELb1ELb1ELb1ELb1ELb1ELb0EEENS1_21CollectiveEpilogueFwdINS6_IJS8_SA_S9_EEENS6_IJNS7_ILi1EEESI_SI_EEESC_SE_Li256ELb1ELb1ELb0ELb0EEENS1_19SingleTileSchedulerILb1ELb0ELb1ELi128EEEEEEEEEvNT_6ParamsE,@"STO_CUDA_ENTRY STV_DEFAULT"
_ZN7cutlass13device_kernelIN5flash19enable_sm80_to_sm89INS1_16FlashAttnFwdSm80INS1_25CollectiveMainloopFwdSm80ILi8ELi1ELb0EN4cute5tupleIJNS5_1CILi128EEENS7_ILi48EEENS7_ILi256EEEEEELi256ENS_10bfloat16_tEfNS_4arch4Sm80ELb1ELb0ELb1ELb1ELb1ELb1ELb1ELb0EEENS1_21CollectiveEpilogueFwdINS6_IJS8_SA_S9_EEENS6_IJNS7_ILi1EEESI_SI_EEESC_SE_Li256ELb1ELb1ELb0ELb0EEENS1_19SingleTileSchedulerILb1ELb0ELb1ELi128EEEEEEEEEvNT_6ParamsE:
        /* <DEDUP_REMOVED lines=17> */
.L_x_1604:
        /* <DEDUP_REMOVED lines=8> */
.L_x_1606:
[----:B------:R-:W-:-:S05]  /*0190*/  MOV R0, c[0x0][0x54c] ;  /* 0x0001530000007a02 */ /* 0x000fca0000000f00 */
.L_x_1605:
[----:B-----5:R-:W-:Y:S01]  /*01a0*/  IMAD R0, R0, c[0x0][0x548], RZ ;  /* 0x0001520000007a24 */ /* 0x020fe200078e02ff */
[----:B------:R-:W-:-:S04]  /*01b0*/  SHF.L.U32 R11, R6, 0x7, RZ ;  /* 0x00000007060b7819 */ /* 0x000fc800000006ff */
[----:B------:R-:W-:-:S04]  /*01c0*/  ISETP.GE.AND P0, PT, R11, R0, PT ;  /* 0x000000000b00720c */ /* 0x000fc80003f06270 */
[----:B------:R-:W-:-:S05]  /*01d0*/  SEL R0, R5, 0xffffffff, !P0 ;  /* 0xffffffff05007807 */ /* 0x000fca0004000000 */
[----:B------:R2:W-:Y:S01]  /*01e0*/  STL [R1+0x70], R0 ;  /* 0x0000700001007387 */ /* 0x0005e20000100800 */
[----:B------:R-:W-:Y:S05]  /*01f0*/  BRA `(.L_x_1607) ;  /* 0x0000013000007947 */ /* 0x000fea0003800000 */
.L_x_1603:
[----:B---3--:R-:W-:-:S04]  /*0200*/  ISETP.NE.U32.AND P0, PT, RZ, c[0x0][0x568], PT ;  /* 0x00015a00ff007a0c */ /* 0x008fc80003f05070 */
[----:B------:R-:W-:-:S13]  /*0210*/  ISETP.NE.AND.EX P0, PT, RZ, c[0x0][0x56c], PT, P0 ;  /* 0x00015b00ff007a0c */ /* 0x000fda0003f05300 */
[----:B------:R-:W-:Y:S05]  /*0220*/  @!P0 BRA `(.L_x_1608) ;  /* 0x0000002000008947 */ /* 0x000fea0003800000 */
[----:B------:R1:W5:Y:S01]  /*0230*/  LDG.E R0, [R2.64] ;  /* 0x0000000e02007981 */ /* 0x000362000c1e1900 */
[----:B------:R-:W-:Y:S05]  /*0240*/  BRA `(.L_x_1609) ;  /* 0x0000009000007947 */ /* 0x000fea0003800000 */
.L_x_1608:
        /* <DEDUP_REMOVED lines=8> */
.L_x_1610:
[----:B------:R-:W-:-:S05]  /*02d0*/  MOV R0, c[0x0][0x54c] ;  /* 0x0001530000007a02 */ /* 0x000fca0000000f00 */
.L_x_1609:
[----:B-----5:R-:W-:Y:S01]  /*02e0*/  IMAD R0, R0, c[0x0][0x548], RZ ;  /* 0x0001520000007a24 */ /* 0x020fe200078e02ff */
[----:B------:R-:W-:-:S04]  /*02f0*/  SHF.L.U32 R11, R6, 0x7, RZ ;  /* 0x00000007060b7819 */ /* 0x000fc800000006ff */
[----:B------:R-:W-:-:S04]  /*0300*/  ISETP.GE.AND P0, PT, R11, R0, PT ;  /* 0x000000000b00720c */ /* 0x000fc80003f06270 */
[----:B------:R-:W-:-:S05]  /*0310*/  SEL R0, R5, 0xffffffff, !P0 ;  /* 0xffffffff05007807 */ /* 0x000fca0004000000 */
[----:B------:R2:W-:Y:S04]  /*0320*/  STL [R1+0x70], R0 ;  /* 0x0000700001007387 */ /* 0x0005e80000100800 */
.L_x_1607:
[----:B------:R-:W3:Y:S02]  /*0330*/  LDL R32, [R1+0x70] ;  /* 0x0000700001207983 */ /* 0x000ee40000100800 */
[----:B---3--:R-:W-:-:S13]  /*0340*/  ISETP.GE.AND P0, PT, R32, RZ, PT ;  /* 0x000000ff2000720c */ /* 0x008fda0003f06270 */
[----:B------:R-:W-:Y:S05]  /*0350*/  @!P0 EXIT ;  /* 0x000000000000894d */ /* 0x000fea0003800000 */
[----:B------:R-:W-:Y:S01]  /*0360*/  ISETP.NE.U32.AND P0, PT, RZ, c[0x0][0x370], PT ;  /* 0x0000dc00ff007a0c */ /* 0x000fe20003f05070 */
[----:B------:R-:W-:Y:S01]  /*0370*/  IMAD.MOV.U32 R10, RZ, RZ, RZ ;  /* 0x000000ffff0a7224 */ /* 0x000fe200078e00ff */
[----:B------:R-:W-:Y:S01]  /*0380*/  ISETP.NE.U32.AND P1, PT, RZ, c[0x0][0x348], PT ;  /* 0x0000d200ff007a0c */ /* 0x000fe20003f25070 */
[----:B------:R-:W-:Y:S01]  /*0390*/  CS2R R14, SRZ ;  /* 0x00000000000e7805 */ /* 0x000fe2000001ff00 */
[----:B------:R-:W-:Y:S01]  /*03a0*/  ISETP.NE.AND.EX P0, PT, RZ, c[0x0][0x374], PT, P0 ;  /* 0x0000dd00ff007a0c */ /* 0x000fe20003f05300 */
[CC--:B------:R-:W-:Y:S01]  /*03b0*/  IMAD.WIDE R6, R32.reuse, R16.reuse, c[0x0][0x350] ;  /* 0x0000d40020067625 */ /* 0x0c0fe200078e0210 */
[----:B------:R-:W-:Y:S02]  /*03c0*/  ISETP.NE.U32.AND P3, PT, RZ, c[0x0][0x358], PT ;  /* 0x0000d600ff007a0c */ /* 0x000fe40003f65070 */
[----:B------:R-:W-:Y:S02]  /*03d0*/  ISETP.NE.AND.EX P1, PT, RZ, c[0x0][0x34c], PT, P1 ;  /* 0x0000d300ff007a0c */ /* 0x000fe40003f25310 */
[----:B------:R-:W-:Y:S01]  /*03e0*/  ISETP.NE.AND.EX P3, PT, RZ, c[0x0][0x35c], PT, P3 ;  /* 0x0000d700ff007a0c */ /* 0x000fe20003f65330 */
[----:B--2---:R-:W-:Y:S01]  /*03f0*/  IMAD.MOV.U32 R0, RZ, RZ, RZ ;  /* 0x000000ffff007224 */ /* 0x004fe200078e00ff */
[----:B------:R-:W-:Y:S01]  /*0400*/  ISETP.NE.U32.AND P2, PT, RZ, c[0x0][0x350], PT ;  /* 0x0000d400ff007a0c */ /* 0x000fe20003f45070 */
[----:B------:R-:W-:-:S03]  /*0410*/  IMAD.WIDE R8, R32, R16, c[0x0][0x348] ;  /* 0x0000d20020087625 */ /* 0x000fc600078e0210 */
[----:B------:R-:W-:Y:S01]  /*0420*/  ISETP.NE.AND.EX P2, PT, RZ, c[0x0][0x354], PT, P2 ;  /* 0x0000d500ff007a0c */ /* 0x000fe20003f45320 */
[----:B-1----:R-:W-:-:S04]  /*0430*/  @P0 IMAD.WIDE R2, R32, R16, c[0x0][0x370] ;  /* 0x0000dc0020020625 */ /* 0x002fc800078e0210 */
[----:B------:R-:W2:Y:S04]  /*0440*/  @P1 LDG.E R0, [R8.64] ;  /* 0x0000000e08001981 */ /* 0x000ea8000c1e1900 */
[----:B------:R1:W3:Y:S04]  /*0450*/  @P0 LDG.E R10, [R2.64] ;  /* 0x0000000e020a0981 */ /* 0x0002e8000c1e1900 */
        /* <DEDUP_REMOVED lines=14> */
[----:B----4-:R-:W-:-:S05]  /*0540*/  IADD3 R4, R15, R10, RZ ;  /* 0x0000000a0f047210 */ /* 0x010fca0007ffe0ff */
[----:B------:R1:W-:Y:S04]  /*0550*/  STL [R1+0x50], R4 ;  /* 0x0000500401007387 */ /* 0x0003e80000100800 */
[----:B------:R2:W-:Y:S01]  /*0560*/  STL [R1+0x54], R14 ;  /* 0x0000540e01007387 */ /* 0x0005e20000100800 */
[----:B-1----:R-:W-:Y:S01]  /*0570*/  MOV R4, c[0x0][0x228] ;  /* 0x00008a0000047a02 */ /* 0x002fe20000000f00 */
[----:B------:R-:W-:Y:S05]  /*0580*/  @P0 BRA `(.L_x_1611) ;  /* 0x0000004000000947 */ /* 0x000fea0003800000 */
[----:B------:R-:W-:Y:S05]  /*0590*/  @!P1 BRA `(.L_x_1611) ;  /* 0x0000003000009947 */ /* 0x000fea0003800000 */
[----:B------:R1:W3:Y:S04]  /*05a0*/  LDG.E R0, [R8.64] ;  /* 0x0000000e08007981 */ /* 0x0002e8000c1e1900 */
[----:B-1----:R-:W3:Y:S02]  /*05b0*/  LDG.E R8, [R8.64+0x4] ;  /* 0x0000040e08087981 */ /* 0x002ee4000c1e1900 */
[----:B---3-5:R-:W-:-:S05]  /*05c0*/  IADD3 R12, -R0, R8, RZ ;  /* 0x00000008000c7210 */ /* 0x028fca0007ffe1ff */
.L_x_1611:
[----:B-----5:R1:W-:Y:S01]  /*05d0*/  STL [R1+0x58], R12 ;  /* 0x0000580c01007387 */ /* 0x0203e20000100800 */
[----:B------:R-:W-:-:S04]  /*05e0*/  ISETP.NE.U32.AND P0, PT, RZ, c[0x0][0x368], PT ;  /* 0x0000da00ff007a0c */ /* 0x000fc80003f05070 */
[----:B------:R-:W-:-:S13]  /*05f0*/  ISETP.NE.AND.EX P0, PT, RZ, c[0x0][0x36c], PT, P0 ;  /* 0x0000db00ff007a0c */ /* 0x000fda0003f05300 */
[----:B------:R-:W-:Y:S05]  /*0600*/  @!P0 BRA `(.L_x_1612) ;  /* 0x0000003000008947 */ /* 0x000fea0003800000 */
[----:B------:R-:W-:-:S05]  /*0610*/  IMAD.WIDE R6, R32, R16, c[0x0][0x368] ;  /* 0x0000da0020067625 */ /* 0x000fca00078e0210 */
[----:B------:R3:W5:Y:S01]  /*0620*/  LDG.E R13, [R6.64] ;  /* 0x0000000e060d7981 */ /* 0x000762000c1e1900 */
[----:B------:R-:W-:Y:S05]  /*0630*/  BRA `(.L_x_1613) ;  /* 0x0000004000007947 */ /* 0x000fea0003800000 */
.L_x_1612:
[----:B------:R-:W-:Y:S05]  /*0640*/  @!P2 BRA `(.L_x_1613) ;  /* 0x000000300000a947 */ /* 0x000fea0003800000 */
[----:B------:R3:W4:Y:S04]  /*0650*/  LDG.E R0, [R6.64] ;  /* 0x0000000e06007981 */ /* 0x000728000c1e1900 */
[----:B---3--:R-:W4:Y:S02]  /*0660*/  LDG.E R6, [R6.64+0x4] ;  /* 0x0000040e06067981 */ /* 0x008f24000c1e1900 */
[----:B----4-:R-:W-:Y:S02]  /*0670*/  IADD3 R13, -R0, R6, RZ ;  /* 0x00000006000d7210 */ /* 0x010fe40007ffe1ff */
.L_x_1613:
[----:B---3--:R3:W4:Y:S04]  /*0680*/  @P3 LDG.E R6, [R2.64] ;  /* 0x0000000e02063981 */ /* 0x008728000c1e1900 */
[----:B------:R3:W4:Y:S01]  /*0690*/  @P3 LDG.E R5, [R2.64+0x4] ;  /* 0x0000040e02053981 */ /* 0x000722000c1e1900 */
[----:B------:R-:W-:Y:S01]  /*06a0*/  ISETP.NE.U32.AND P0, PT, RZ, c[0x0][0x378], PT ;  /* 0x0000de00ff007a0c */ /* 0x000fe20003f05070 */
[----:B-----5:R-:W-:-:S03]  /*06b0*/  IMAD.MOV.U32 R22, RZ, RZ, R13 ;  /* 0x000000ffff167224 */ /* 0x020fc600078e000d */
[----:B------:R-:W-:-:S13]  /*06c0*/  ISETP.NE.AND.EX P0, PT, RZ, c[0x0][0x37c], PT, P0 ;  /* 0x0000df00ff007a0c */ /* 0x000fda0003f05300 */
[----:B---3--:R-:W-:-:S05]  /*06d0*/  @P0 IMAD.WIDE R2, R32, R16, c[0x0][0x378] ;  /* 0x0000de0020020625 */ /* 0x008fca00078e0210 */
[----:B--2---:R3:W2:Y:S01]  /*06e0*/  @P0 LDG.E R22, [R2.64] ;  /* 0x0000000e02160981 */ /* 0x0046a2000c1e1900 */
[----:B------:R-:W-:Y:S02]  /*06f0*/  IMAD.MOV.U32 R0, RZ, RZ, c[0x0][0x2c4] ;  /* 0x0000b100ff007624 */ /* 0x000fe400078e00ff */
[----:B------:R-:W-:-:S03]  /*0700*/  IMAD.IADD R10, R13, 0x1, -R10 ;  /* 0x000000010d0a7824 */ /* 0x000fc600078e0a0a */
[----:B------:R-:W-:Y:S02]  /*0710*/  ISETP.NE.AND P0, PT, R0, 0x1, PT ;  /* 0x000000010000780c */ /* 0x000fe40003f05270 */
[----:B------:R-:W-:Y:S01]  /*0720*/  IADD3 R0, R11, 0x7f, RZ ;  /* 0x0000007f0b007810 */ /* 0x000fe20007ffe0ff */
[----:B------:R1:W-:Y:S10]  /*0730*/  STL [R1+0x5c], R10 ;  /* 0x00005c0a01007387 */ /* 0x0003f40000100800 */
[----:B---3--:R-:W-:-:S05]  /*0740*/  @P0 IMAD.HI.U32 R2, R0, c[0x0][0x2c8], RZ ;  /* 0x0000b20000020a27 */ /* 0x008fca00078e00ff */
[----:B------:R-:W-:Y:S01]  /*0750*/  @P0 SHF.R.U32.HI R0, RZ, c[0x0][0x2cc], R2 ;  /* 0x0000b300ff000a19 */ /* 0x000fe20000011602 */
[----:B----4-:R-:W-:-:S04]  /*0760*/  @P3 IMAD.IADD R4, R5, 0x1, -R6 ;  /* 0x0000000105043824 */ /* 0x010fc800078e0a06 */
[----:B------:R-:W-:-:S05]  /*0770*/  IMAD.IADD R5, R10, 0x1, R4 ;  /* 0x000000010a057824 */ /* 0x000fca00078e0204 */
[----:B------:R-:W-:Y:S01]  /*0780*/  IADD3 R0, R0, 0x30, R5 ;  /* 0x0000003000007810 */ /* 0x000fe20007ffe005 */
[----:B------:R1:W-:Y:S01]  /*0790*/  STL.64 [R1+0x60], R4 ;  /* 0x0000600401007387 */ /* 0x0003e20000100a00 */
[----:B------:R-:W-:-:S03]  /*07a0*/  IADD3 R3, R5, 0x2f, RZ ;  /* 0x0000002f05037810 */ /* 0x000fc60007ffe0ff */
[----:B------:R-:W-:Y:S02]  /*07b0*/  IMAD.IADD R2, R0, 0x1, -R12 ;  /* 0x0000000100027824 */ /* 0x000fe400078e0a0c */
[----:B------:R-:W-:-:S04]  /*07c0*/  IMAD.HI R0, R3, 0x2aaaaaab, RZ ;  /* 0x2aaaaaab03007827 */ /* 0x000fc800078e02ff */
[----:B------:R-:W-:Y:S01]  /*07d0*/  IMAD.HI R3, R2, 0x2aaaaaab, RZ ;  /* 0x2aaaaaab02037827 */ /* 0x000fe200078e02ff */
[----:B------:R-:W-:-:S04]  /*07e0*/  SHF.R.U32.HI R2, RZ, 0x1f, R0 ;  /* 0x0000001fff027819 */ /* 0x000fc80000011600 */
[----:B------:R-:W-:Y:S02]  /*07f0*/  SHF.R.U32.HI R6, RZ, 0x1f, R3 ;  /* 0x0000001fff067819 */ /* 0x000fe40000011603 */
[----:B------:R-:W-:Y:S01]  /*0800*/  LEA.HI.SX32 R7, R0, R2, 0x1d ;  /* 0x0000000200077211 */ /* 0x000fe200078feaff */
[----:B------:R-:W-:Y:S01]  /*0810*/  IMAD.MOV R2, RZ, RZ, -R10 ;  /* 0x000000ffff027224 */ /* 0x000fe200078e0a0a */
[----:B------:R-:W-:Y:S01]  /*0820*/  LEA.HI.SX32 R0, R3, R6, 0x1d ;  /* 0x0000000603007211 */ /* 0x000fe200078feaff */
[----:B--2---:R1:W-:Y:S03]  /*0830*/  STL [R1+0x68], R22 ;  /* 0x0000681601007387 */ /* 0x0043e60000100800 */
[----:B------:R-:W-:Y:S02]  /*0840*/  IMNMX R0, R7, R0, PT ;  /* 0x0000000007007217 */ /* 0x000fe40003800200 */
[----:B------:R-:W-:-:S03]  /*0850*/  IMNMX R2, RZ, R2, !PT ;  /* 0x00000002ff027217 */ /* 0x000fc60007800200 */
        /* <DEDUP_REMOVED lines=12> */
[----:B-1----:R-:W-:Y:S02]  /*0920*/  ISETP.NE.U32.AND P2, PT, RZ, c[0x0][0x340], PT ;  /* 0x0000d000ff007a0c */ /* 0x002fe40003f45070 */
[----:B------:R-:W-:Y:S01]  /*0930*/  SHF.R.S32.HI R29, RZ, 0x1f, R33 ;  /* 0x0000001fff1d7819 */ /* 0x000fe20000011421 */
[----:B------:R-:W-:Y:S01]  /*0940*/  IMAD R5, R31, c[0x0][0x240], RZ ;  /* 0x000090001f057a24 */ /* 0x000fe200078e02ff */
[----:B------:R-:W-:Y:S01]  /*0950*/  ISETP.NE.AND.EX P2, PT, RZ, c[0x0][0x344], PT, P2 ;  /* 0x0000d100ff007a0c */ /* 0x000fe20003f45320 */
[----:B------:R-:W-:Y:S01]  /*0960*/  UMOV UR9, 0x30 ;  /* 0x0000003000097882 */ /* 0x000fe20000000000 */
[----:B------:R-:W-:Y:S01]  /*0970*/  SHF.R.S32.HI R23, RZ, 0x1f, R32 ;  /* 0x0000001fff177819 */ /* 0x000fe20000011420 */
[----:B------:R-:W-:-:S10]  /*0980*/  ULDC.64 UR4, c[0x0][0x238] ;  /* 0x00008e0000047ab9 */ /* 0x000fd40000000a00 */
[----:B------:R-:W-:-:S05]  /*0990*/  @P2 IMAD.WIDE R2, R32, R16, c[0x0][0x340] ;  /* 0x0000d00020022625 */ /* 0x000fca00078e0210 */
[----:B------:R1:W2:Y:S01]  /*09a0*/  @P2 LDG.E R26, [R2.64] ;  /* 0x0000000e021a2981 */ /* 0x0002a2000c1e1900 */
[----:B------:R-:W-:Y:S01]  /*09b0*/  LEA.HI R43, R29, R33, RZ, 0x3 ;  /* 0x000000211d2b7211 */ /* 0x000fe200078f18ff */
[----:B------:R-:W-:Y:S01]  /*09c0*/  IMAD R5, R30, c[0x0][0x244], R5 ;  /* 0x000091001e057a24 */ /* 0x000fe200078e0205 */
[----:B------:R-:W-:Y:S01]  /*09d0*/  UIMAD.WIDE.U32 UR10, UR9, UR4, URZ ;  /* 0x00000004090a72a5 */ /* 0x000fe2000f8e003f */
[----:B------:R-:W-:Y:S01]  /*09e0*/  SEL R28, R23, RZ, !P3 ;  /* 0x000000ff171c7207 */ /* 0x000fe20005800000 */
[----:B------:R-:W-:Y:S01]  /*09f0*/  UIMAD UR7, UR9, UR5, URZ ;  /* 0x00000005090772a4 */ /* 0x000fe2000f8e023f */
[----:B------:R-:W-:Y:S01]  /*0a00*/  LOP3.LUT R0, R43, 0xfffffff8, RZ, 0xc0, !PT ;  /* 0xfffffff82b007812 */ /* 0x000fe200078ec0ff */
[----:B------:R-:W-:Y:S01]  /*0a10*/  IMAD.IADD R156, R15, 0x1, R13 ;  /* 0x000000010f9c7824 */ /* 0x000fe200078e020d */
[----:B------:R-:W-:Y:S01]  /*0a20*/  SEL R27, R32, RZ, !P3 ;  /* 0x000000ff201b7207 */ /* 0x000fe20005800000 */
[----:B------:R-:W-:Y:S01]  /*0a30*/  UIADD3 UR7, UR11, UR7, URZ ;  /* 0x000000070b077290 */ /* 0x000fe2000fffe03f */
[----:B------:R-:W-:Y:S01]  /*0a40*/  IADD3 R46, R6, -0x1, RZ ;  /* 0xffffffff062e7810 */ /* 0x000fe20007ffe0ff */
[----:B------:R-:W-:Y:S01]  /*0a50*/  IMAD.IADD R0, R33, 0x1, -R0 ;  /* 0x0000000121007824 */ /* 0x000fe200078e0a00 */
[----:B------:R-:W-:Y:S01]  /*0a60*/  SHF.R.S32.HI R43, RZ, 0x3, R43 ;  /* 0x00000003ff2b7819 */ /* 0x000fe2000001142b */
[----:B------:R-:W-:Y:S01]  /*0a70*/  IMAD R20, R31, c[0x0][0x260], RZ ;  /* 0x000098001f147a24 */ /* 0x000fe200078e02ff */
[----:B------:R-:W-:Y:S01]  /*0a80*/  SHF.R.S32.HI R8, RZ, 0x1f, R46 ;  /* 0x0000001fff087819 */ /* 0x000fe2000001142e */
[----:B------:R-:W-:Y:S01]  /*0a90*/  IMAD.SHL.U32 R24, R0, 0x8, RZ ;  /* 0x0000000800187824 */ /* 0x000fe200078e00ff */
[----:B------:R-:W-:Y:S01]  /*0aa0*/  SHF.R.S32.HI R13, RZ, 0x1f, R43 ;  /* 0x0000001fff0d7819 */ /* 0x000fe2000001142b */
[----:B------:R-:W-:Y:S01]  /*0ab0*/  IMAD R7, R46, -0x30, R4 ;  /* 0xffffffd02e077824 */ /* 0x000fe200078e0204 */
[----:B------:R-:W-:Y:S01]  /*0ac0*/  IADD3 R140, P0, R43, R14, RZ ;  /* 0x0000000e2b8c7210 */ /* 0x000fe20007f1e0ff */
[----:B------:R-:W-:Y:S01]  /*0ad0*/  IMAD.SHL.U32 R38, R0, 0x4, RZ ;  /* 0x0000000400267824 */ /* 0x000fe200078e00ff */
[----:B------:R-:W-:Y:S01]  /*0ae0*/  SHF.R.S32.HI R25, RZ, 0x1f, R24 ;  /* 0x0000001fff197819 */ /* 0x000fe20000011418 */
[----:B------:R-:W-:Y:S01]  /*0af0*/  IMAD R16, R13, c[0x0][0x280], RZ ;  /* 0x0000a0000d107a24 */ /* 0x000fe200078e02ff */
[----:B------:R-:W-:Y:S01]  /*0b00*/  LEA.HI.X.SX32 R141, R14, R13, 0x1, P0 ;  /* 0x0000000d0e8d7211 */ /* 0x000fe200000f0eff */
[C---:B------:R-:W-:Y:S01]  /*0b10*/  IMAD R20, R30.reuse, c[0x0][0x264], R20 ;  /* 0x000099001e147a24 */ /* 0x040fe200078e0214 */
[----:B------:R-:W-:Y:S01]  /*0b20*/  SHF.R.S32.HI R39, RZ, 0x1f, R38 ;  /* 0x0000001fff277819 */ /* 0x000fe20000011426 */
[----:B-1----:R-:W-:Y:S01]  /*0b30*/  IMAD.WIDE.U32 R2, R30, c[0x0][0x240], R24 ;  /* 0x000090001e027a25 */ /* 0x002fe200078e0018 */
[----:B------:R-:W-:Y:S01]  /*0b40*/  IADD3 R37, R38, 0x40, RZ ;  /* 0x0000004026257810 */ /* 0x000fe20007ffe0ff */
[----:B------:R-:W-:Y:S01]  /*0b50*/  USHF.L.U32 UR8, UR4, 0x5, URZ ;  /* 0x0000000504087899 */ /* 0x000fe2000800063f */
[----:B------:R-:W-:Y:S01]  /*0b60*/  IADD3 R107, R24, 0x80, RZ ;  /* 0x00000080186b7810 */ /* 0x000fe20007ffe0ff */
[----:B------:R-:W-:Y:S01]  /*0b70*/  IMAD.IADD R3, R3, 0x1, R5 ;  /* 0x0000000103037824 */ /* 0x000fe200078e0205 */
[----:B------:R-:W-:Y:S01]  /*0b80*/  UMOV UR6, 0x5 ;  /* 0x0000000500067882 */ /* 0x000fe20000000000 */
[----:B------:R-:W-:Y:S01]  /*0b90*/  IMAD R5, R28, c[0x0][0x248], RZ ;  /* 0x000092001c057a24 */ /* 0x000fe200078e02ff */
[----:B------:R-:W-:Y:S01]  /*0ba0*/  USHF.L.U64.HI UR12, UR4, UR6, UR5 ;  /* 0x00000006040c7299 */ /* 0x000fe20008010205 */
[----:B------:R-:W-:Y:S01]  /*0bb0*/  IMAD.WIDE.U32 R2, R27, c[0x0][0x248], R2 ;  /* 0x000092001b027a25 */ /* 0x000fe200078e0002 */
[----:B------:R-:W-:Y:S01]  /*0bc0*/  IADD3 R106, R24, 0xc0, RZ ;  /* 0x000000c0186a7810 */ /* 0x000fe20007ffe0ff */
[----:B------:R-:W-:Y:S01]  /*0bd0*/  ULDC.64 UR4, c[0x0][0x290] ;  /* 0x0000a40000047ab9 */ /* 0x000fe20000000a00 */
[----:B------:R-:W-:Y:S01]  /*0be0*/  ISETP.GE.AND P6, PT, R107, c[0x0][0x1d4], PT ;  /* 0x000075006b007a0c */ /* 0x000fe20003fc6270 */
[----:B------:R-:W-:Y:S01]  /*0bf0*/  IMAD R6, R27, c[0x0][0x24c], R5 ;  /* 0x000093001b067a24 */ /* 0x000fe200078e0205 */
[----:B------:R-:W-:Y:S01]  /*0c00*/  ISETP.GE.AND P5, PT, R106, c[0x0][0x1d4], PT ;  /* 0x000075006a007a0c */ /* 0x000fe20003fa6270 */
[----:B------:R-:W-:Y:S01]  /*0c10*/  IMAD R5, R46, UR7, RZ ;  /* 0x000000072e057c24 */ /* 0x000fe2000f8e02ff */
[----:B------:R-:W-:Y:S01]  /*0c20*/  IADD3 R159, R43, 0x20, RZ ;  /* 0x000000202b9f7810 */ /* 0x000fe20007ffe0ff */
[----:B------:R-:W-:Y:S01]  /*0c30*/  IMAD.IADD R3, R3, 0x1, R6 ;  /* 0x0000000103037824 */ /* 0x000fe200078e0206 */
[----:B------:R-:W-:Y:S01]  /*0c40*/  UIMAD.WIDE.U32 UR18, UR9, UR4, URZ ;  /* 0x00000004091272a5 */ /* 0x000fe2000f8e003f */
[----:B------:R-:W-:Y:S01]  /*0c50*/  IMAD R12, R8, UR10, R5 ;  /* 0x0000000a080c7c24 */ /* 0x000fe2000f8e0205 */
[----:B------:R-:W-:Y:S01]  /*0c60*/  IMNMX R5, R7, 0x30, PT ;  /* 0x0000003007057817 */ /* 0x000fe20003800200 */
[----:B------:R-:W-:Y:S01]  /*0c70*/  IMAD R6, R141, c[0x0][0x238], RZ ;  /* 0x00008e008d067a24 */ /* 0x000fe200078e02ff */
[----:B------:R-:W-:Y:S01]  /*0c80*/  UIMAD UR9, UR9, UR5, URZ ;  /* 0x00000005090972a4 */ /* 0x000fe2000f8e023f */
[C---:B------:R-:W-:Y:S01]  /*0c90*/  IMAD.WIDE.U32 R144, R140.reuse, c[0x0][0x238], R2 ;  /* 0x00008e008c907a25 */ /* 0x040fe200078e0002 */
[----:B------:R-:W-:Y:S01]  /*0ca0*/  USHF.L.U64.HI UR13, UR4, UR6, UR5 ;  /* 0x00000006040d7299 */ /* 0x000fe20008010205 */
[----:B------:R-:W-:Y:S01]  /*0cb0*/  P2R R139, PR, RZ, 0x40 ;  /* 0x00000040ff8b7803 */ /* 0x000fe20000000000 */
[----:B------:R-:W-:Y:S01]  /*0cc0*/  USHF.L.U32 UR16, UR4, 0x5, URZ ;  /* 0x0000000504107899 */ /* 0x000fe2000800063f */
[----:B------:R-:W-:Y:S01]  /*0cd0*/  IMAD.IADD R5, R5, 0x1, -R43 ;  /* 0x0000000105057824 */ /* 0x000fe200078e0a2b */
[----:B------:R-:W-:Y:S01]  /*0ce0*/  P2R R138, PR, RZ, 0x20 ;  /* 0x00000020ff8a7803 */ /* 0x000fe20000000000 */
[----:B------:R-:W-:Y:S01]  /*0cf0*/  IMAD R10, R140, c[0x0][0x23c], R6 ;  /* 0x00008f008c0a7a24 */ /* 0x000fe200078e0206 */
[----:B------:R-:W-:Y:S01]  /*0d00*/  ULDC.64 UR4, c[0x0][0x280] ;  /* 0x0000a00000047ab9 */ /* 0x000fe20000000a00 */
[----:B------:R-:W-:Y:S01]  /*0d10*/  IMAD.MOV.U32 R142, RZ, RZ, R144 ;  /* 0x000000ffff8e7224 */ /* 0x000fe200078e0090 */
[----:B------:R-:W-:Y:S01]  /*0d20*/  ISETP.GE.AND P0, PT, R5, 0x1, PT ;  /* 0x000000010500780c */ /* 0x000fe20003f06270 */
[----:B------:R-:W-:Y:S01]  /*0d30*/  IMAD.IADD R143, R145, 0x1, R10 ;  /* 0x00000001918f7824 */ /* 0x000fe200078e020a */
[----:B------:R-:W-:Y:S01]  /*0d40*/  ISETP.GT.AND P3, PT, R5, 0x20, PT ;  /* 0x000000200500780c */ /* 0x000fe20003f64270 */
[C---:B------:R-:W-:Y:S01]  /*0d50*/  IMAD R16, R43.reuse, c[0x0][0x284], R16 ;  /* 0x0000a1002b107a24 */ /* 0x040fe200078e0210 */
[----:B------:R-:W-:Y:S01]  /*0d60*/  USHF.L.U64.HI UR6, UR4, UR6, UR5 ;  /* 0x0000000604067299 */ /* 0x000fe20008010205 */
[C---:B------:R-:W-:Y:S01]  /*0d70*/  IMAD.WIDE.U32 R8, R43.reuse, c[0x0][0x280], R38 ;  /* 0x0000a0002b087a25 */ /* 0x040fe200078e0026 */
[----:B------:R-:W-:Y:S01]  /*0d80*/  UIMAD.WIDE.U32 UR20, UR4, 0x30, URZ ;  /* 0x00000030041478a5 */ /* 0x000fe2000f8e003f */
[C---:B------:R-:W-:Y:S01]  /*0d90*/  IADD3 R114, -R43.reuse, 0x30, RZ ;  /* 0x000000302b727810 */ /* 0x040fe20007ffe1ff */
[----:B------:R-:W-:Y:S01]  /*0da0*/  UIMAD UR5, UR5, 0x30, URZ ;  /* 0x00000030050578a4 */ /* 0x000fe2000f8e023f */
[----:B------:R-:W-:Y:S01]  /*0db0*/  IMAD.WIDE.U32 R10, R43, c[0x0][0x280], R24 ;  /* 0x0000a0002b0a7a25 */ /* 0x000fe200078e0018 */
[C---:B------:R-:W-:Y:S01]  /*0dc0*/  IADD3 R41, R38.reuse, 0x20, RZ ;  /* 0x0000002026297810 */ /* 0x040fe20007ffe0ff */
[----:B------:R-:W-:Y:S01]  /*0dd0*/  USHF.L.U32 UR17, UR4, 0x5, URZ ;  /* 0x0000000504117899 */ /* 0x000fe2000800063f */
[----:B------:R-:W-:Y:S01]  /*0de0*/  IADD3 R40, R38, 0x60, RZ ;  /* 0x0000006026287810 */ /* 0x000fe20007ffe0ff */
[----:B------:R-:W-:Y:S01]  /*0df0*/  IMAD.WIDE.U32 R2, R46, UR10, R142 ;  /* 0x0000000a2e027c25 */ /* 0x000fe2000f8e008e */
[----:B------:R-:W-:-:S02]  /*0e00*/  UIADD3 UR9, UR19, UR9, URZ ;  /* 0x0000000913097290 */ /* 0x000fc4000fffe03f */
[----:B------:R-:W-:Y:S01]  /*0e10*/  UIADD3 UR5, UR21, UR5, URZ ;  /* 0x0000000515057290 */ /* 0x000fe2000fffe03f */
[----:B------:R-:W-:Y:S01]  /*0e20*/  IMAD.WIDE.U32 R6, R30, c[0x0][0x260], R24 ;  /* 0x000098001e067a25 */ /* 0x000fe200078e0018 */
[----:B------:R-:W-:-:S03]  /*0e30*/  ULDC.U8 UR4, c[0x0][0x298] ;  /* 0x0000a60000047ab9 */ /* 0x000fc60000000000 */
[----:B------:R-:W-:Y:S02]  /*0e40*/  IMAD.IADD R19, R9, 0x1, R16 ;  /* 0x0000000109137824 */ /* 0x000fe400078e0210 */
[----:B------:R-:W-:Y:S02]  /*0e50*/  IMAD.IADD R17, R16, 0x1, R11 ;  /* 0x0000000110117824 */ /* 0x000fe400078e020b */
[----:B------:R-:W-:Y:S01]  /*0e60*/  IMAD.MOV.U32 R18, RZ, RZ, R8 ;  /* 0x000000ffff127224 */ /* 0x000fe200078e0008 */
[C---:B------:R-:W-:Y:S01]  /*0e70*/  @P0 LEA R8, P1, R2.reuse, c[0x0][0x220], 0x1 ;  /* 0x0000880002080a11 */ /* 0x040fe200078208ff */
[----:B------:R-:W-:Y:S02]  /*0e80*/  IMAD.IADD R5, R3, 0x1, R12 ;  /* 0x0000000103057824 */ /* 0x000fe400078e020c */
        /* <DEDUP_REMOVED lines=12> */
[C---:B------:R-:W-:Y:S01]  /*0f50*/  IMAD.WIDE.U32 R14, R43.reuse, c[0x0][0x290], R38 ;  /* 0x0000a4002b0e7a25 */ /* 0x040fe200078e0026 */
[----:B------:R-:W-:Y:S02]  /*0f60*/  SEL R2, RZ, c[0x0][0x27c], !P1 ;  /* 0x00009f00ff027a07 */ /* 0x000fe40004800000 */
[----:B------:R-:W-:Y:S01]  /*0f70*/  P2R R29, PR, RZ, 0x2 ;  /* 0x00000002ff1d7803 */ /* 0x000fe20000000000 */
[----:B------:R-:W-:Y:S01]  /*0f80*/  IMAD R3, R43, c[0x0][0x294], R3 ;  /* 0x0000a5002b037a24 */ /* 0x000fe200078e0203 */
[----:B------:R-:W-:Y:S01]  /*0f90*/  LOP3.LUT R7, R7, 0xfffffe00, RZ, 0xc0, !PT ;  /* 0xfffffe0007077812 */ /* 0x000fe200078ec0ff */
[----:B------:R-:W-:Y:S01]  /*0fa0*/  IMAD.IADD R2, R24, 0x1, R2 ;  /* 0x0000000118027824 */ /* 0x000fe200078e0202 */
[--C-:B------:R-:W-:Y:S01]  /*0fb0*/  LOP3.LUT R87, R119, 0x38, R24.reuse, 0xf8, !PT ;  /* 0x0000003877577812 */ /* 0x100fe200078ef818 */
[----:B------:R-:W-:Y:S01]  /*0fc0*/  IMAD.WIDE.U32 R12, R43, c[0x0][0x290], R24 ;  /* 0x0000a4002b0c7a25 */ /* 0x000fe200078e0018 */
[----:B------:R-:W-:-:S03]  /*0fd0*/  SHF.R.U32.HI R158, RZ, 0x3, R119 ;  /* 0x00000003ff9e7819 */ /* 0x000fc60000011677 */
[----:B------:R-:W-:Y:S01]  /*0fe0*/  IMAD.IADD R15, R15, 0x1, R3 ;  /* 0x000000010f0f7824 */ /* 0x000fe200078e0203 */
[----:B------:R-:W-:Y:S01]  /*0ff0*/  LOP3.LUT R87, R7, R87, R158, 0xf6, !PT ;  /* 0x0000005707577212 */ /* 0x000fe200078ef69e */
[----:B------:R-:W-:Y:S02]  /*1000*/  IMAD.IADD R13, R3, 0x1, R13 ;  /* 0x00000001030d7824 */ /* 0x000fe400078e020d */
[----:B------:R-:W-:Y:S01]  /*1010*/  IMAD.WIDE.U32 R120, R27, c[0x0][0x268], R20 ;  /* 0x00009a001b787a25 */ /* 0x000fe200078e0014 */
[----:B------:R-:W-:-:S03]  /*1020*/  SHF.L.U32 R87, R87, 0x1, RZ ;  /* 0x0000000157577819 */ /* 0x000fc600000006ff */
[----:B------:R-:W-:-:S04]  /*1030*/  IMAD.WIDE.U32 R122, R22, c[0x0][0x290], R12 ;  /* 0x0000a400167a7a25 */ /* 0x000fc800078e000c */
[----:B------:R-:W-:Y:S02]  /*1040*/  IMAD.SHL.U32 R13, R159, 0x40, RZ ;  /* 0x000000409f0d7824 */ /* 0x000fe400078e00ff */
[----:B------:R-:W-:-:S03]  /*1050*/  IMAD.WIDE.U32 R124, R22, c[0x0][0x280], R16 ;  /* 0x0000a000167c7a25 */ /* 0x000fc600078e0010 */
[----:B------:R-:W-:Y:S01]  /*1060*/  LOP3.LUT R118, R13, 0x1c0, RZ, 0xc0, !PT ;  /* 0x000001c00d767812 */ /* 0x000fe200078ec0ff */
[----:B------:R-:W-:-:S03]  /*1070*/  IMAD.WIDE.U32 R126, R22, c[0x0][0x290], R14 ;  /* 0x0000a400167e7a25 */ /* 0x000fc600078e000e */
[----:B------:R-:W-:Y:S01]  /*1080*/  SHF.R.U32.HI R157, RZ, 0x3, R118 ;  /* 0x00000003ff9d7819 */ /* 0x000fe20000011676 */
[----:B------:R-:W-:-:S04]  /*1090*/  IMAD.WIDE.U32 R128, R22, c[0x0][0x280], R18 ;  /* 0x0000a00016807a25 */ /* 0x000fc800078e0012 */
[----:B------:R-:W-:-:S04]  /*10a0*/  IMAD.WIDE.U32 R162, R30, c[0x0][0x1e8], RZ ;  /* 0x00007a001ea27a25 */ /* 0x000fc800078e00ff */
        /* <DEDUP_REMOVED lines=8> */
[----:B------:R-:W-:Y:S02]  /*1130*/  @!P2 IMAD.MOV.U32 R10, RZ, RZ, R32 ;  /* 0x000000ffff0aa224 */ /* 0x000fe400078e0020 */
[----:B------:R-:W-:Y:S01]  /*1140*/  @!P2 IMAD.MOV.U32 R11, RZ, RZ, R23 ;  /* 0x000000ffff0ba224 */ /* 0x000fe200078e0017 */
[----:B------:R-:W-:Y:S01]  /*1150*/  ISETP.GE.AND P2, PT, R24, c[0x0][0x1d4], PT ;  /* 0x0000750018007a0c */ /* 0x000fe20003f46270 */
[----:B------:R-:W-:Y:S01]  /*1160*/  IMAD.WIDE.U32 R146, R10, c[0x0][0x2b0], RZ ;  /* 0x0000ac000a927a25 */ /* 0x000fe200078e00ff */
[----:B------:R-:W-:Y:S02]  /*1170*/  @P3 IADD3.X R23, R5, UR12, RZ, P4, !PT ;  /* 0x0000000c05173c10 */ /* 0x000fe4000a7fe4ff */
[----:B------:R-:W-:Y:S02]  /*1180*/  P2R R117, PR, RZ, 0x4 ;  /* 0x00000004ff757803 */ /* 0x000fe40000000000 */
[----:B------:R-:W-:Y:S02]  /*1190*/  ISETP.GE.AND P2, PT, R36, c[0x0][0x1d4], PT ;  /* 0x0000750024007a0c */ /* 0x000fe40003f46270 */
[----:B------:R-:W-:-:S02]  /*11a0*/  ISETP.NE.AND P1, PT, R117, RZ, PT ;  /* 0x000000ff7500720c */ /* 0x000fc40003f25270 */
[----:B------:R-:W-:Y:S02]  /*11b0*/  P2R R137, PR, RZ, 0x4 ;  /* 0x00000004ff897803 */ /* 0x000fe40000000000 */
[----:B------:R-:W-:Y:S02]  /*11c0*/  SHF.R.S32.HI R5, RZ, 0x1f, R2 ;  /* 0x0000001fff057819 */ /* 0x000fe40000011402 */
[----:B------:R-:W-:Y:S02]  /*11d0*/  ISETP.NE.AND P4, PT, R137, RZ, PT ;  /* 0x000000ff8900720c */ /* 0x000fe40003f85270 */
[CC--:B------:R-:W-:Y:S02]  /*11e0*/  LEA.HI R3, R5.reuse, R2.reuse, RZ, 0x3 ;  /* 0x0000000205037211 */ /* 0x0c0fe400078f18ff */
[----:B------:R-:W-:Y:S01]  /*11f0*/  LEA.HI R26, R5, R2, RZ, 0x6 ;  /* 0x00000002051a7211 */ /* 0x000fe200078f30ff */
[----:B------:R-:W-:Y:S01]  /*1200*/  IMAD R5, R28, c[0x0][0x268], RZ ;  /* 0x00009a001c057a24 */ /* 0x000fe200078e02ff */
[----:B------:R-:W-:Y:S01]  /*1210*/  SHF.R.S32.HI R2, RZ, 0x1f, R22 ;  /* 0x0000001fff027819 */ /* 0x000fe20000011416 */
[----:B------:R-:W-:Y:S01]  /*1220*/  @!PT LDS RZ, [RZ] ;  /* 0x00000000fffff984 */ /* 0x000fe20000000800 */
[----:B------:R-:W-:Y:S01]  /*1230*/  @!PT LDS RZ, [RZ] ;  /* 0x00000000fffff984 */ /* 0x000fe20000000800 */
[----:B------:R-:W-:Y:S01]  /*1240*/  @!PT LDS RZ, [RZ] ;  /* 0x00000000fffff984 */ /* 0x000fe20000000800 */
[----:B------:R1:W-:Y:S01]  /*1250*/  @P0 LDGSTS.E.BYPASS.LTC128B.128 [R87+0xa080], [R8.64], !P1 ;  /* 0x0a08000008570fae */ /* 0x0003e2000c901d4e */
[----:B------:R-:W-:Y:S01]  /*1260*/  ISETP.GE.AND P2, PT, R36, c[0x0][0x27c], PT ;  /* 0x00009f0024007a0c */ /* 0x000fe20003f46270 */
[----:B------:R-:W-:Y:S01]  /*1270*/  IMAD R130, R27, c[0x0][0x26c], R5 ;  /* 0x00009b001b827a24 */ /* 0x000fe200078e0205 */
[----:B------:R-:W-:-:S02]  /*1280*/  LOP3.LUT R13, R118, 0x38, R3, 0xf8, !PT ;  /* 0x00000038760d7812 */ /* 0x000fc400078ef803 */
[----:B------:R-:W-:Y:S01]  /*1290*/  SEL R5, RZ, c[0x0][0x27c], !P2 ;  /* 0x00009f00ff057a07 */ /* 0x000fe20005000000 */
[----:B------:R1:W-:Y:S01]  /*12a0*/  @P0 LDGSTS.E.BYPASS.LTC128B.128 [R87+0xb880], [R8.64+0x80], !P4 ;  /* 0x0b88008008570fae */ /* 0x0003e2000e101d4e */
[----:B------:R-:W-:Y:S01]  /*12b0*/  LOP3.LUT R113, R3, 0xfffffff8, RZ, 0xc0, !PT ;  /* 0xfffffff803717812 */ /* 0x000fe200078ec0ff */
[----:B------:R-:W-:Y:S01]  /*12c0*/  IMAD.IADD R130, R121, 0x1, R130 ;  /* 0x0000000179827824 */ /* 0x000fe200078e0282 */
[----:B------:R-:W-:Y:S01]  /*12d0*/  SHF.R.S32.HI R84, RZ, 0x3, R3 ;  /* 0x00000003ff547819 */ /* 0x000fe20000011403 */
[----:B------:R1:W-:Y:S01]  /*12e0*/  @P0 LDGSTS.E.BYPASS.LTC128B.128 [R87+0xd080], [R8.64+0x100], !P6 ;  /* 0x0d08010008570fae */ /* 0x0003e2000f101d4e */
[----:B------:R-:W-:Y:S01]  /*12f0*/  IMAD.IADD R5, R36, 0x1, R5 ;  /* 0x0000000124057824 */ /* 0x000fe200078e0205 */
[----:B------:R-:W-:Y:S02]  /*1300*/  SHF.R.S32.HI R133, RZ, 0x1f, R113 ;  /* 0x0000001fff857819 */ /* 0x000fe40000011471 */
[----:B------:R1:W-:Y:S02]  /*1310*/  @P0 LDGSTS.E.BYPASS.LTC128B.128 [R87+0xe880], [R8.64+0x180], !P5 ;  /* 0x0e88018008570fae */ /* 0x0003e4000e901d4e */
[----:B-1----:R-:W-:-:S04]  /*1320*/  @P3 LEA R8, P0, R6, c[0x0][0x220], 0x1 ;  /* 0x0000880006083a11 */ /* 0x002fc800078008ff */
[----:B------:R-:W-:Y:S01]  /*1330*/  @P3 LEA.HI.X R9, R6, c[0x0][0x224], R23, 0x1, P0 ;  /* 0x0000890006093a11 */ /* 0x000fe200000f0c17 */
[----:B------:R-:W-:Y:S01]  /*1340*/  IMAD R6, R2, c[0x0][0x280], RZ ;  /* 0x0000a00002067a24 */ /* 0x000fe200078e02ff */
        /* <DEDUP_REMOVED lines=68> */
.L_x_1654:
        /* <DEDUP_REMOVED lines=91> */
.L_x_1619:
[----:B------:R-:W-:Y:S05]  /*1d40*/  BSYNC B0 ;  /* 0x0000000000007941 */ /* 0x000fea0003800000 */
.L_x_1618:
        /* <DEDUP_REMOVED lines=66> */
.L_x_1621:
[----:B------:R-:W-:Y:S05]  /*2170*/  BSYNC B0 ;  /* 0x0000000000007941 */ /* 0x000fea0003800000 */
.L_x_1620:
        /* <DEDUP_REMOVED lines=86> */
.L_x_1625:
[----:B------:R-:W-:Y:S05]  /*26e0*/  BSYNC B0 ;  /* 0x0000000000007941 */ /* 0x000fea0003800000 */
.L_x_1624:
        /* <DEDUP_REMOVED lines=58> */
.L_x_1627:
[----:B------:R-:W-:Y:S05]  /*2a90*/  BSYNC B0 ;  /* 0x0000000000007941 */ /* 0x000fea0003800000 */
.L_x_1626:
        /* <DEDUP_REMOVED lines=58> */
.L_x_1629:
[----:B------:R-:W-:Y:S05]  /*2e40*/  BSYNC B0 ;  /* 0x0000000000007941 */ /* 0x000fea0003800000 */
.L_x_1628:
        /* <DEDUP_REMOVED lines=57> */
.L_x_1623:
[----:B-123--:R-:W-:Y:S05]  /*31e0*/  BSYNC B1 ;  /* 0x0000000000017941 */ /* 0x00efea0003800000 */
.L_x_1622:
        /* <DEDUP_REMOVED lines=61> */
.L_x_1632:
[----:B------:R-:W-:Y:S05]  /*35c0*/  BSYNC B0 ;  /* 0x0000000000007941 */ /* 0x000fea0003800000 */
.L_x_1631:
        /* <DEDUP_REMOVED lines=58> */
.L_x_1634:
[----:B------:R-:W-:Y:S05]  /*3970*/  BSYNC B0 ;  /* 0x0000000000007941 */ /* 0x000fea0003800000 */
.L_x_1633:
        /* <DEDUP_REMOVED lines=58> */
.L_x_1636:
[----:B------:R-:W-:Y:S05]  /*3d20*/  BSYNC B0 ;  /* 0x0000000000007941 */ /* 0x000fea0003800000 */
.L_x_1635:
        /* <DEDUP_REMOVED lines=58> */
.L_x_1617:
        /* <DEDUP_REMOVED lines=36> */
.L_x_1638:
[----:B------:R-:W-:Y:S05]  /*4310*/  BSYNC B0 ;  /* 0x0000000000007941 */ /* 0x000fea0003800000 */
.L_x_1637:
        /* <DEDUP_REMOVED lines=59> */
.L_x_1640:
[----:B------:R-:W-:Y:S05]  /*46d0*/  BSYNC B0 ;  /* 0x0000000000007941 */ /* 0x000fea0003800000 */
.L_x_1639:
        /* <DEDUP_REMOVED lines=151> */
.L_x_1644:
[----:B------:R-:W-:Y:S05]  /*5050*/  BSYNC B0 ;  /* 0x0000000000007941 */ /* 0x000fea0003800000 */
.L_x_1643:
        /* <DEDUP_REMOVED lines=121> */
.L_x_1642:
[----:B--2---:R-:W-:Y:S05]  /*57f0*/  BSYNC B1 ;  /* 0x0000000000017941 */ /* 0x004fea0003800000 */
.L_x_1641:
        /* <DEDUP_REMOVED lines=125> */
.L_x_1646:
[----:B------:R-:W-:Y:S05]  /*5fd0*/  BSYNC B0 ;  /* 0x0000000000007941 */ /* 0x000fea0003800000 */
.L_x_1645:
        /* <DEDUP_REMOVED lines=125> */
.L_x_1616:
        /* <DEDUP_REMOVED lines=30> */
.L_x_1648:
[----:B-12---:R-:W-:Y:S05]  /*6990*/  BSYNC B0 ;  /* 0x0000000000007941 */ /* 0x006fea0003800000 */
.L_x_1647:
        /* <DEDUP_REMOVED lines=25> */
.L_x_1630:
[----:B------:R-:W-:Y:S05]  /*6b30*/  BSYNC B2 ;  /* 0x0000000000027941 */ /* 0x000fea0003800000 */
.L_x_1615:
        /* <DEDUP_REMOVED lines=10> */
[----:B------:R-:W-:Y:S05]  /*6be0*/  @P3 IADD3 R13, P0, R8, 0x20, RZ ;  /* 0x00000020080d3810 */ /* 0x000fea0007f1e0ff */
[----:B------:R-:W-:Y:S01]  /*6bf0*/  @P3 IMAD.X R14, RZ, RZ, R9, P0 ;  /* 0x000000ffff0e3224 */ /* 0x000fe200000e0609 */
[----:B------:R-:W-:Y:S11]  /*6c00*/  ISETP.GE.AND P0, PT, R2, 0x1, PT ;  /* 0x000000010200780c */ /* 0x000ff60003f06270 */
[----:B------:R-:W-:Y:S02]  /*6c10*/  @!UPT UIADD3 URZ, URZ, URZ, URZ ;  /* 0x0000003f3f3ff290 */ /* 0x000fe4000fffe03f */
[----:B------:R-:W-:Y:S01]  /*6c20*/  @P0 MOV R2, R120 ;  /* 0x0000007800020202 */ /* 0x000fe20000000f00 */
[----:B------:R-:W-:Y:S02]  /*6c30*/  @P0 IMAD.MOV.U32 R3, RZ, RZ, R130 ;  /* 0x000000ffff030224 */ /* 0x000fe400078e0082 */
[----:B------:R-:W-:Y:S02]  /*6c40*/  @P0 IMAD R5, R9, c[0x0][0x258], RZ ;  /* 0x0000960009050a24 */ /* 0x000fe400078e02ff */
[C---:B------:R-:W-:Y:S04]  /*6c50*/  @P0 IMAD.WIDE.U32 R2, R8.reuse, c[0x0][0x258], R2 ;  /* 0x0000960008020a25 */ /* 0x040fe800078e0002 */
[----:B------:R-:W-:Y:S01]  /*6c60*/  @P0 IMAD R8, R8, c[0x0][0x25c], R5 ;  /* 0x0000970008080a24 */ /* 0x000fe200078e0205 */
[C---:B------:R-:W-:Y:S01]  /*6c70*/  @P0 LEA R10, P4, R2.reuse, c[0x0][0x250], 0x1 ;  /* 0x00009400020a0a11 */ /* 0x040fe200078808ff */
[----:B------:R-:W-:Y:S03]  /*6c80*/  @P3 IMAD.MOV.U32 R9, RZ, RZ, R130 ;  /* 0x000000ffff093224 */ /* 0x000fe600078e0082 */
[----:B------:R-:W-:Y:S04]  /*6c90*/  @P0 IADD3 R8, R3, R8, RZ ;  /* 0x0000000803080210 */ /* 0x000fe80007ffe0ff */
[----:B------:R-:W-:Y:S01]  /*6ca0*/  @P0 LEA.HI.X R11, R2, c[0x0][0x254], R8, 0x1, P4 ;  /* 0x00009500020b0a11 */ /* 0x000fe200020f0c08 */
[----:B------:R-:W-:Y:S01]  /*6cb0*/  IMAD R2, R115, c[0x0][0x208], RZ ;  /* 0x0000820073027a24 */ /* 0x000fe200078e02ff */
[----:B------:R-:W-:Y:S03]  /*6cc0*/  @P3 MOV R8, R120 ;  /* 0x0000007800083202 */ /* 0x000fe60000000f00 */
[----:B------:R-:W-:Y:S01]  /*6cd0*/  @!PT LDS RZ, [RZ] ;  /* 0x00000000fffff984 */ /* 0x000fe20000000800 */
[----:B------:R-:W-:Y:S01]  /*6ce0*/  @!PT LDS RZ, [RZ] ;  /* 0x00000000fffff984 */ /* 0x000fe20000000800 */
[----:B------:R-:W-:Y:S01]  /*6cf0*/  @!PT LDS RZ, [RZ] ;  /* 0x00000000fffff984 */ /* 0x000fe20000000800 */
[----:B------:R1:W-:Y:S01]  /*6d00*/  @P0 LDGSTS.E.BYPASS.LTC128B.128 [R87+0x4080], [R10.64], !P1 ;  /* 0x040800000a570fae */ /* 0x0003e2000c901d4e */
[C---:B------:R-:W-:Y:S02]  /*6d10*/  IMAD R5, R108.reuse, c[0x0][0x20c], R2 ;  /* 0x000083006c057a24 */ /* 0x040fe400078e0202 */
[----:B------:R-:W-:Y:S04]  /*6d20*/  IMAD.WIDE.U32 R2, R108, c[0x0][0x208], RZ ;  /* 0x000082006c027a25 */ /* 0x000fe800078e00ff */
[----:B------:R-:W-:Y:S02]  /*6d30*/  IMAD.IADD R3, R3, 0x1, R5 ;  /* 0x0000000103037824 */ /* 0x000fe400078e0205 */
[----:B------:R-:W-:Y:S04]  /*6d40*/  @P3 IMAD.WIDE.U32 R8, R13, c[0x0][0x258], R8 ;  /* 0x000096000d083a25 */ /* 0x000fe800078e0008 */
[----:B------:R-:W-:Y:S05]  /*6d50*/  IMAD.WIDE.U32 R2, R105, c[0x0][0x218], R2 ;  /* 0x0000860069027a25 */ /* 0x000fea00078e0002 */
[----:B------:R-:W-:Y:S01]  /*6d60*/  IADD3 R5, P4, R160, R2, RZ ;  /* 0x00000002a0057210 */ /* 0x000fe20007f9e0ff */
[----:B------:R-:W-:Y:S03]  /*6d70*/  @P3 IMAD R2, R14, c[0x0][0x258], RZ ;  /* 0x000096000e023a24 */ /* 0x000fe600078e02ff */
[----:B------:R-:W-:Y:S01]  /*6d80*/  IADD3.X R6, R154, R3, R6, P4, !PT ;  /* 0x000000039a067210 */ /* 0x000fe200027fe406 */
[----:B------:R-:W-:Y:S05]  /*6d90*/  @P3 IMAD R2, R13, c[0x0][0x25c], R2 ;  /* 0x000097000d023a24 */ /* 0x000fea00078e0202 */
        /* <DEDUP_REMOVED lines=30> */
[CC--:B-1----:R-:W-:Y:S04]  /*6f80*/  @!P4 LEA R10, P6, R103.reuse, R2.reuse, 0x1 ;  /* 0x00000002670ac211 */ /* 0x0c2fe800078c08ff */
        /* <DEDUP_REMOVED lines=11> */
.L_x_1650:
[----:B------:R-:W-:Y:S05]  /*7040*/  BSYNC B0 ;  /* 0x0000000000007941 */ /* 0x000fea0003800000 */
.L_x_1649:
        /* <DEDUP_REMOVED lines=25> */
.L_x_1652:
[----:B------:R-:W-:Y:S05]  /*71e0*/  BSYNC B0 ;  /* 0x0000000000007941 */ /* 0x000fea0003800000 */
.L_x_1651:
        /* <DEDUP_REMOVED lines=41> */
.L_x_1653:
[----:B------:R-:W0:Y:S01]  /*7480*/  LDGDEPBAR ;  /* 0x00000000000079af */ /* 0x000e220000000000 */
[----:B------:R-:W-:Y:S01]  /*7490*/  IADD3 R46, R46, -0x1, RZ ;  /* 0xffffffff2e2e7810 */ /* 0x000fe20007ffe0ff */
[----:B------:R-:W-:-:S05]  /*74a0*/  @P5 BRA `(.L_x_1654) ;  /* 0xffffa2e000005947 */ /* 0x000fca000383ffff */
[----:B------:R-:W4:Y:S04]  /*74b0*/  LDL R5, [R1+0x64] ;  /* 0x0000640001057983 */ /* 0x000f280000100800 */
[----:B------:R-:W-:Y:S01]  /*74c0*/  BAR.SYNC.DEFER_BLOCKING 0x0 ;  /* 0x0000000000007b1d */ /* 0x000fe20000010000 */
[----:B----4-:R-:W-:-:S05]  /*74d0*/  IADD3 R0, R5, 0x2f, RZ ;  /* 0x0000002f05007810 */ /* 0x010fca0007ffe0ff */
[----:B------:R-:W-:-:S05]  /*74e0*/  IMAD.HI R0, R0, 0x2aaaaaab, RZ ;  /* 0x2aaaaaab00007827 */ /* 0x000fca00078e02ff */
[----:B-12---:R-:W-:-:S04]  /*74f0*/  SHF.R.U32.HI R2, RZ, 0x1f, R0 ;  /* 0x0000001fff027819 */ /* 0x006fc80000011600 */
[----:B------:R-:W-:Y:S02]  /*7500*/  LEA.HI.SX32 R7, R0, R2, 0x1d ;  /* 0x0000000200077211 */ /* 0x000fe400078feaff */
.L_x_1614:
[----:B-1----:R-:W2:Y:S04]  /*7510*/  LDL R20, [R1+0x58] ;  /* 0x0000580001147983 */ /* 0x002ea80000100800 */
[----:B------:R-:W1:Y:S01]  /*7520*/  S2R R9, SR_CTAID.X ;  /* 0x0000000000097919 */ /* 0x000e620000002500 */
[----:B------:R-:W-:-:S03]  /*7530*/  IMAD.MOV.U32 R0, RZ, RZ, c[0x0][0x2c4] ;  /* 0x0000b100ff007624 */ /* 0x000fc600078e00ff */
[----:B------:R-:W4:Y:S02]  /*7540*/  S2R R8, SR_TID.X ;  /* 0x0000000000087919 */ /* 0x000f240000002100 */
[----:B------:R-:W-:Y:S02]  /*7550*/  ISETP.NE.AND P2, PT, R0, 0x1, PT ;  /* 0x000000010000780c */ /* 0x000fe40003f45270 */
[----:B-1----:R-:W-:-:S11]  /*7560*/  LEA R0, R9, 0x7f, 0x7 ;  /* 0x0000007f09007811 */ /* 0x002fd600078e38ff */
[----:B------:R-:W-:-:S05]  /*7570*/  @P2 IMAD.HI.U32 R2, R0, c[0x0][0x2c8], RZ ;  /* 0x0000b20000022a27 */ /* 0x000fca00078e00ff */
[----:B------:R-:W-:-:S04]  /*7580*/  @P2 SHF.R.U32.HI R0, RZ, c[0x0][0x2cc], R2 ;  /* 0x0000b300ff002a19 */ /* 0x000fc80000011602 */
[----:B------:R-:W-:Y:S01]  /*7590*/  IADD3 R0, R0, 0x30, R5 ;  /* 0x0000003000007810 */ /* 0x000fe20007ffe005 */
[----:B----4-:R1:W-:Y:S01]  /*75a0*/  STL.64 [R1], R8 ;  /* 0x0000000801007387 */ /* 0x0103e20000100a00 */
[----:B------:R-:W-:Y:S01]  /*75b0*/  PLOP3.LUT P1, PT, PT, PT, PT, 0x80, 0x0 ;  /* 0x000000000000781c */ /* 0x000fe20003f2f070 */
[----:B------:R-:W-:Y:S01]  /*75c0*/  CS2R R12, SRZ ;  /* 0x00000000000c7805 */ /* 0x000fe2000001ff00 */
[----:B------:R-:W-:Y:S01]  /*75d0*/  MOV R134, RZ ;  /* 0x000000ff00867202 */ /* 0x000fe20000000f00 */
[----:B------:R-:W-:Y:S01]  /*75e0*/  CS2R R132, SRZ ;  /* 0x0000000000847805 */ /* 0x000fe2000001ff00 */
[----:B------:R-:W-:Y:S01]  /*75f0*/  CS2R R14, SRZ ;  /* 0x00000000000e7805 */ /* 0x000fe2000001ff00 */
[----:B------:R-:W-:Y:S01]  /*7600*/  IMAD.MOV.U32 R130, RZ, RZ, RZ ;  /* 0x000000ffff827224 */ /* 0x000fe200078e00ff */
        /* <DEDUP_REMOVED lines=53> */
[----:B-1----:R-:W-:Y:S01]  /*7960*/  CS2R R8, SRZ ;  /* 0x0000000000087805 */ /* 0x002fe2000001ff00 */
        /* <DEDUP_REMOVED lines=11> */
[----:B------:R-:W-:Y:S01]  /*7a20*/  MOV R144, RZ ;  /* 0x000000ff00907202 */ /* 0x000fe20000000f00 */
[----:B------:R-:W-:Y:S01]  /*7a30*/  CS2R R142, SRZ ;  /* 0x00000000008e7805 */ /* 0x000fe2000001ff00 */
[----:B------:R-:W-:Y:S01]  /*7a40*/  CS2R R140, SRZ ;  /* 0x00000000008c7805 */ /* 0x000fe2000001ff00 */
[----:B------:R-:W-:Y:S01]  /*7a50*/  IMAD.MOV.U32 R49, RZ, RZ, RZ ;  /* 0x000000ffff317224 */ /* 0x000fe200078e00ff */
[----:B------:R-:W-:Y:S01]  /*7a60*/  MOV R137, RZ ;  /* 0x000000ff00897202 */ /* 0x000fe20000000f00 */
[----:B--2---:R-:W-:-:S04]  /*7a70*/  IMAD.IADD R0, R0, 0x1, -R20 ;  /* 0x0000000100007824 */ /* 0x004fc800078e0a14 */
[----:B------:R-:W-:-:S05]  /*7a80*/  IMAD.HI R0, R0, 0x2aaaaaab, RZ ;  /* 0x2aaaaaab00007827 */ /* 0x000fca00078e02ff */
[----:B------:R-:W-:-:S04]  /*7a90*/  SHF.R.U32.HI R2, RZ, 0x1f, R0 ;  /* 0x0000001fff027819 */ /* 0x000fc80000011600 */
[----:B------:R-:W-:-:S04]  /*7aa0*/  LEA.HI.SX32 R0, R0, R2, 0x1d ;  /* 0x0000000200007211 */ /* 0x000fc800078feaff */
[----:B------:R-:W-:-:S04]  /*7ab0*/  IMNMX R224, R0, R7, PT ;  /* 0x0000000700e07217 */ /* 0x000fc80003800200 */
[----:B------:R-:W-:Y:S01]  /*7ac0*/  ISETP.GE.AND P0, PT, R224, 0x1, PT ;  /* 0x00000001e000780c */ /* 0x000fe20003f06270 */
[----:B------:R-:W-:-:S12]  /*7ad0*/  CS2R R6, SRZ ;  /* 0x0000000000067805 */ /* 0x000fd8000001ff00 */
[----:B------:R-:W-:Y:S05]  /*7ae0*/  @!P0 BRA `(.L_x_1655) ;  /* 0x0000b7e000008947 */ /* 0x000fea0003800000 */
[----:B------:R-:W2:Y:S04]  /*7af0*/  LDL R40, [R1+0x70] ;  /* 0x0000700001287983 */ /* 0x000ea80000100800 */
[----:B------:R-:W4:Y:S01]  /*7b00*/  LDL R0, [R1+0x4c] ;  /* 0x00004c0001007983 */ /* 0x000f220000100800 */
[----:B------:R-:W-:Y:S01]  /*7b10*/  ISETP.NE.U32.AND P0, PT, RZ, c[0x0][0x340], PT ;  /* 0x0000d000ff007a0c */ /* 0x000fe20003f05070 */
[----:B------:R-:W-:Y:S02]  /*7b20*/  ULDC.64 UR4, c[0x0][0x18] ;  /* 0x0000060000047ab9 */ /* 0x000fe40000000a00 */
[----:B------:R-:W1:Y:S01]  /*7b30*/  S2R R28, SR_TID.X ;  /* 0x00000000001c7919 */ /* 0x000e620000002100 */
[----:B------:R-:W-:-:S03]  /*7b40*/  ISETP.NE.AND.EX P1, PT, RZ, c[0x0][0x344], PT, P0 ;  /* 0x0000d100ff007a0c */ /* 0x000fc60003f25300 */
[----:B------:R-:W5:Y:S04]  /*7b50*/  S2R R41, SR_CTAID.Y ;  /* 0x0000000000297919 */ /* 0x000f680000002600 */
[----:B------:R-:W3:Y:S01]  /*7b60*/  S2R R44, SR_CTAID.X ;  /* 0x00000000002c7919 */ /* 0x000ee20000002500 */
[----:B-1----:R-:W-:-:S05]  /*7b70*/  SHF.R.S32.HI R32, RZ, 0x1f, R28 ;  /* 0x0000001fff207819 */ /* 0x002fca000001141c */
[----:B------:R-:W-:Y:S01]  /*7b80*/  @P1 IMAD.MOV.U32 R2, RZ, RZ, 0x4 ;  /* 0x00000004ff021424 */ /* 0x000fe200078e00ff */
[----:B------:R-:W-:Y:S02]  /*7b90*/  ISETP.NE.U32.AND P0, PT, RZ, c[0x0][0x348], PT ;  /* 0x0000d200ff007a0c */ /* 0x000fe40003f05070 */
[----:B------:R-:W-:Y:S02]  /*7ba0*/  LEA.HI R6, R32, R28, RZ, 0x3 ;  /* 0x0000001c20067211 */ /* 0x000fe400078f18ff */
[----:B-----5:R-:W-:Y:S02]  /*7bb0*/  SHF.R.S32.HI R41, RZ, 0x1f, R41 ;  /* 0x0000001fff297819 */ /* 0x020fe40000011429 */
[----:B------:R-:W-:Y:S02]  /*7bc0*/  SHF.R.S32.HI R27, RZ, 0x3, R6 ;  /* 0x00000003ff1b7819 */ /* 0x000fe40000011406 */
[----:B------:R-:W-:Y:S01]  /*7bd0*/  ISETP.NE.AND.EX P0, PT, RZ, c[0x0][0x34c], PT, P0 ;  /* 0x0000d300ff007a0c */ /* 0x000fe20003f05300 */
[----:B------:R-:W-:Y:S01]  /*7be0*/  UIADD3 UR4, UP0, UR4, 0x10080, URZ ;  /* 0x0001008004047890 */ /* 0x000fe2000ff1e03f */
[----:B------:R-:W-:Y:S01]  /*7bf0*/  STL [R1+0x10], R20 ;  /* 0x0000101401007387 */ /* 0x000fe20000100800 */
[----:B------:R-:W-:Y:S01]  /*7c00*/  P2R R11, PR, RZ, 0x2 ;  /* 0x00000002ff0b7803 */ /* 0x000fe20000000000 */
[----:B--23--:R-:W-:-:S05]  /*7c10*/  @P1 IMAD.WIDE R2, R40, R2, c[0x0][0x340] ;  /* 0x0000d00028021625 */ /* 0x00cfca00078e0202 */
[----:B------:R4:W2:Y:S01]  /*7c20*/  @P1 LDG.E R26, [R2.64] ;  /* 0x0000000e021a1981 */ /* 0x0008a2000c1e1900 */
[----:B------:R-:W-:Y:S01]  /*7c30*/  LEA.HI R31, R32, R28, RZ, 0x4 ;  /* 0x0000001c201f7211 */ /* 0x000fe200078f20ff */
[----:B------:R-:W-:Y:S01]  /*7c40*/  UIADD3.X UR5, URZ, UR5, URZ, UP0, !UPT ;  /* 0x000000053f057290 */ /* 0x000fe200087fe43f */
[----:B----4-:R-:W-:-:S05]  /*7c50*/  SHF.R.S32.HI R2, RZ, 0x1f, R0 ;  /* 0x0000001fff027819 */ /* 0x010fca0000011400 */
[----:B------:R-:W-:-:S04]  /*7c60*/  IMAD R2, R2, c[0x0][0x178], RZ ;  /* 0x00005e0002027a24 */ /* 0x000fc800078e02ff */
[C---:B------:R-:W-:Y:S02]  /*7c70*/  IMAD R4, R0.reuse, c[0x0][0x17c], R2 ;  /* 0x00005f0000047a24 */ /* 0x040fe400078e0202 */
[----:B------:R-:W-:Y:S01]  /*7c80*/  IMAD.WIDE.U32 R2, R0, c[0x0][0x178], RZ ;  /* 0x00005e0000027a25 */ /* 0x000fe200078e00ff */
[----:B------:R-:W-:-:S03]  /*7c90*/  LOP3.LUT R0, R6, 0xfffffff8, RZ, 0xc0, !PT ;  /* 0xfffffff806007812 */ /* 0x000fc600078ec0ff */
[----:B------:R-:W-:Y:S02]  /*7ca0*/  IMAD R6, R41, c[0x0][0x1b8], RZ ;  /* 0x00006e0029067a24 */ /* 0x000fe400078e02ff */
[----:B------:R-:W1:Y:S01]  /*7cb0*/  S2R R41, SR_CTAID.Y ;  /* 0x0000000000297919 */ /* 0x000e620000002600 */
[----:B------:R-:W-:Y:S01]  /*7cc0*/  IMAD.IADD R25, R28, 0x1, -R0 ;  /* 0x000000011c197824 */ /* 0x000fe200078e0a00 */
[----:B------:R-:W-:Y:S01]  /*7cd0*/  SHF.R.S32.HI R0, RZ, 0x1f, R40 ;  /* 0x0000001fff007819 */ /* 0x000fe20000011428 */
[----:B------:R-:W-:Y:S02]  /*7ce0*/  IMAD.IADD R3, R3, 0x1, R4 ;  /* 0x0000000103037824 */ /* 0x000fe400078e0204 */
[C---:B------:R-:W-:Y:S02]  /*7cf0*/  IMAD R4, R25.reuse, 0x20, R27 ;  /* 0x0000002019047824 */ /* 0x040fe400078e021b */
[----:B------:R-:W-:Y:S02]  /*7d00*/  IMAD.SHL.U32 R14, R25, 0x8, RZ ;  /* 0x00000008190e7824 */ /* 0x000fe400078e00ff */
[----:B------:R-:W-:-:S03]  /*7d10*/  IMAD R8, R44, 0x80, R4 ;  /* 0x000000802c087824 */ /* 0x000fc600078e0204 */
[----:B------:R-:W-:Y:S01]  /*7d20*/  IADD3 R21, R14, 0x40, RZ ;  /* 0x000000400e157810 */ /* 0x000fe20007ffe0ff */
[----:B------:R-:W-:Y:S01]  /*7d30*/  @P2 IMAD.HI.U32 R7, R8, c[0x0][0x2c8], RZ ;  /* 0x0000b20008072a27 */ /* 0x000fe200078e00ff */
[C---:B------:R-:W-:Y:S02]  /*7d40*/  IADD3 R22, R14.reuse, 0x80, RZ ;  /* 0x000000800e167810 */ /* 0x040fe40007ffe0ff */
[C---:B------:R-:W-:Y:S02]  /*7d50*/  IADD3 R23, R14.reuse, 0xc0, RZ ;  /* 0x000000c00e177810 */ /* 0x040fe40007ffe0ff */
[----:B------:R-:W-:Y:S02]  /*7d60*/  ISETP.GE.AND P3, PT, R14, c[0x0][0x198], PT ;  /* 0x000066000e007a0c */ /* 0x000fe40003f66270 */
[----:B------:R-:W-:Y:S02]  /*7d70*/  ISETP.GE.AND P6, PT, R21, c[0x0][0x198], PT ;  /* 0x0000660015007a0c */ /* 0x000fe40003fc6270 */
[----:B------:R-:W-:Y:S01]  /*7d80*/  ISETP.GE.AND P5, PT, R22, c[0x0][0x198], PT ;  /* 0x0000660016007a0c */ /* 0x000fe20003fa6270 */
[C---:B-1----:R-:W-:Y:S01]  /*7d90*/  IMAD R4, R41.reuse, c[0x0][0x1bc], R6 ;  /* 0x00006f0029047a24 */ /* 0x042fe200078e0206 */
[----:B------:R-:W-:Y:S01]  /*7da0*/  SEL R6, R0, RZ, !P0 ;  /* 0x000000ff00067207 */ /* 0x000fe20004000000 */
[----:B------:R-:W-:Y:S01]  /*7db0*/  IMAD.WIDE.U32 R2, R41, c[0x0][0x1b8], R2 ;  /* 0x00006e0029027a25 */ /* 0x000fe200078e0002 */
[----:B------:R-:W-:-:S03]  /*7dc0*/  ISETP.GE.AND P4, PT, R23, c[0x0][0x198], PT ;  /* 0x0000660017007a0c */ /* 0x000fc60003f86270 */
[----:B------:R-:W-:Y:S01]  /*7dd0*/  IMAD.IADD R3, R3, 0x1, R4 ;  /* 0x0000000103037824 */ /* 0x000fe200078e0204 */
[----:B------:R-:W-:Y:S01]  /*7de0*/  SEL R4, R40, RZ, !P0 ;  /* 0x000000ff28047207 */ /* 0x000fe20004000000 */
[----:B------:R-:W-:Y:S01]  /*7df0*/  IMAD.MOV.U32 R0, RZ, RZ, R8 ;  /* 0x000000ffff007224 */ /* 0x000fe200078e0008 */
[----:B------:R-:W-:Y:S01]  /*7e00*/  @P2 SHF.R.U32.HI R0, RZ, c[0x0][0x2cc], R7 ;  /* 0x0000b300ff002a19 */ /* 0x000fe20000011607 */
[----:B------:R-:W-:Y:S02]  /*7e10*/  IMAD R6, R6, c[0x0][0x1c0], RZ ;  /* 0x0000700006067a24 */ /* 0x000fe400078e02ff */
[----:B------:R-:W-:-:S04]  /*7e20*/  IMAD.WIDE.U32 R2, R4, c[0x0][0x1c0], R2 ;  /* 0x0000700004027a25 */ /* 0x000fc800078e0002 */
[----:B------:R-:W-:Y:S01]  /*7e30*/  IMAD R7, R4, c[0x0][0x1c4], R6 ;  /* 0x0000710004077a24 */ /* 0x000fe200078e0206 */
[----:B------:R-:W-:-:S03]  /*7e40*/  SHF.R.S32.HI R6, RZ, 0x1f, R0 ;  /* 0x0000001fff067819 */ /* 0x000fc60000011400 */
[----:B------:R-:W-:Y:S02]  /*7e50*/  IMAD.IADD R3, R3, 0x1, R7 ;  /* 0x0000000103037824 */ /* 0x000fe400078e0207 */
[----:B------:R-:W-:Y:S02]  /*7e60*/  IMAD R4, R6, c[0x0][0x1b0], RZ ;  /* 0x00006c0006047a24 */ /* 0x000fe400078e02ff */
[----:B------:R-:W-:-:S04]  /*7e70*/  IMAD.WIDE.U32 R2, R0, c[0x0][0x1b0], R2 ;  /* 0x00006c0000027a25 */ /* 0x000fc800078e0002 */
[----:B------:R-:W-:Y:S02]  /*7e80*/  IMAD R6, R0, c[0x0][0x1b4], R4 ;  /* 0x00006d0000067a24 */ /* 0x000fe400078e0204 */
[----:B------:R-:W-:Y:S01]  /*7e90*/  IMAD.MOV R4, RZ, RZ, -R0 ;  /* 0x000000ffff047224 */ /* 0x000fe200078e0a00 */
[----:B------:R-:W-:Y:S01]  /*7ea0*/  LOP3.LUT R0, R31, 0xfffffff0, RZ, 0xc0, !PT ;  /* 0xfffffff01f007812 */ /* 0x000fe200078ec0ff */
[----:B------:R-:W-:Y:S02]  /*7eb0*/  IMAD.IADD R3, R3, 0x1, R6 ;  /* 0x0000000103037824 */ /* 0x000fe400078e0206 */
[----:B------:R-:W-:Y:S02]  /*7ec0*/  IMAD R4, R4, c[0x0][0x2c4], R8 ;  /* 0x0000b10004047a24 */ /* 0x000fe400078e0208 */
[----:B------:R-:W-:Y:S02]  /*7ed0*/  IMAD.SHL.U32 R8, R27, 0x40, RZ ;  /* 0x000000401b087824 */ /* 0x000fe400078e00ff */
[----:B------:R-:W-:Y:S01]  /*7ee0*/  IMAD.IADD R0, R28, 0x1, -R0 ;  /* 0x000000011c007824 */ /* 0x000fe200078e0a00 */
[----:B------:R-:W-:Y:S01]  /*7ef0*/  SHF.R.S32.HI R9, RZ, 0x1f, R4 ;  /* 0x0000001fff097819 */ /* 0x000fe20000011404 */
[----:B------:R-:W-:Y:S01]  /*7f00*/  IMAD.WIDE.U32 R2, R4, c[0x0][0x1a8], R2 ;  /* 0x00006a0004027a25 */ /* 0x000fe200078e0002 */
[----:B------:R-:W-:-:S02]  /*7f10*/  LOP3.LUT R8, R8, 0x1c0, RZ, 0xc0, !PT ;  /* 0x000001c008087812 */ /* 0x000fc400078ec0ff */
[----:B------:R-:W-:Y:S01]  /*7f20*/  SHF.R.S32.HI R10, RZ, 0x1f, R0 ;  /* 0x0000001fff0a7819 */ /* 0x000fe20000011400 */
[----:B------:R-:W-:Y:S01]  /*7f30*/  IMAD R9, R9, c[0x0][0x1a8], RZ ;  /* 0x00006a0009097a24 */ /* 0x000fe200078e02ff */
[----:B------:R-:W-:Y:S01]  /*7f40*/  LEA R18, P0, R2, c[0x0][0x160], 0x1 ;  /* 0x0000580002127a11 */ /* 0x000fe200078008ff */
[----:B------:R-:W-:Y:S01]  /*7f50*/  IMAD.U32 R6, RZ, RZ, UR4 ;  /* 0x00000004ff067e24 */ /* 0x000fe2000f8e00ff */
[----:B------:R-:W-:Y:S01]  /*7f60*/  LEA.HI R30, R10, R0, RZ, 0x3 ;  /* 0x000000000a1e7211 */ /* 0x000fe200078f18ff */
[----:B------:R-:W-:Y:S01]  /*7f70*/  IMAD R9, R4, c[0x0][0x1ac], R9 ;  /* 0x00006b0004097a24 */ /* 0x000fe200078e0209 */
[----:B------:R-:W-:Y:S01]  /*7f80*/  SHF.R.U32.HI R4, RZ, 0x3, R8 ;  /* 0x00000003ff047819 */ /* 0x000fe20000011608 */
[----:B------:R-:W-:Y:S01]  /*7f90*/  IMAD.U32 R7, RZ, RZ, UR5 ;  /* 0x00000005ff077e24 */ /* 0x000fe2000f8e00ff */
[----:B------:R-:W-:Y:S01]  /*7fa0*/  LOP3.LUT R8, R8, 0x38, R14, 0xf8, !PT ;  /* 0x0000003808087812 */ /* 0x000fe200078ef80e */
[----:B------:R-:W-:Y:S02]  /*7fb0*/  IMAD.IADD R3, R3, 0x1, R9 ;  /* 0x0000000103037824 */ /* 0x000fe400078e0209 */
[----:B------:R-:W-:Y:S01]  /*7fc0*/  IMAD.MOV.U32 R9, RZ, RZ, 0x10 ;  /* 0x00000010ff097424 */ /* 0x000fe200078e00ff */
[----:B------:R-:W-:Y:S01]  /*7fd0*/  LOP3.LUT R8, R8, R4, RZ, 0x3c, !PT ;  /* 0x0000000408087212 */ /* 0x000fe200078e3cff */
[----:B------:R1:W-:Y:S01]  /*7fe0*/  STL.64 [R1+0x8], R6 ;  /* 0x0000080601007387 */ /* 0x0003e20000100a00 */
[----:B------:R-:W-:-:S02]  /*7ff0*/  LOP3.LUT R4, R30, 0xfffffff8, RZ, 0xc0, !PT ;  /* 0xfffffff81e047812 */ /* 0x000fc400078ec0ff */
[----:B------:R-:W-:Y:S02]  /*8000*/  LEA.HI.X R15, R2, c[0x0][0x164], R3, 0x1, P0 ;  /* 0x00005900020f7a11 */ /* 0x000fe400000f0c03 */
[----:B------:R-:W-:Y:S02]  /*8010*/  ISETP.NE.AND P0, PT, R11, RZ, PT ;  /* 0x000000ff0b00720c */ /* 0x000fe40003f05270 */
[----:B-1----:R-:W-:Y:S01]  /*8020*/  LEA.HI R6, R32, R28, RZ, 0x6 ;  /* 0x0000001c20067211 */ /* 0x002fe200078f30ff */
[----:B------:R-:W-:-:S04]  /*8030*/  IMAD.IADD R28, R0, 0x1, -R4 ;  /* 0x00000001001c7824 */ /* 0x000fc800078e0a04 */
[----:B------:R-:W-:Y:S01]  /*8040*/  IMAD.SHL.U32 R0, R6, 0x8, RZ ;  /* 0x0000000806007824 */ /* 0x000fe200078e00ff */
[----:B------:R-:W-:Y:S01]  /*8050*/  R2P PR, R28, 0x6 ;  /* 0x000000061c007804 */ /* 0x000fe20000000000 */
[----:B------:R-:W-:-:S03]  /*8060*/  IMAD.MOV.U32 R6, RZ, RZ, 0x20 ;  /* 0x00000020ff067424 */ /* 0x000fc600078e00ff */
[----:B------:R-:W-:Y:S02]  /*8070*/  LOP3.LUT R19, R8, 0xfffffe00, R0, 0xf8, !PT ;  /* 0xfffffe0008137812 */ /* 0x000fe400078ef800 */
[----:B------:R-:W-:Y:S02]  /*8080*/  SEL R9, R9, 0xfffffff0, !P1 ;  /* 0xfffffff009097807 */ /* 0x000fe40004800000 */
[----:B------:R-:W-:Y:S01]  /*8090*/  SEL R6, R6, 0xffffffe0, !P2 ;  /* 0xffffffe006067807 */ /* 0x000fe20005000000 */
[----:B--2---:R-:W-:Y:S01]  /*80a0*/  @!P0 IMAD.MOV.U32 R26, RZ, RZ, R40 ;  /* 0x000000ffff1a8224 */ /* 0x004fe200078e0028 */
[----:B------:R-:W-:Y:S05]  /*80b0*/  BRA.DIV ~URZ, `(.L_x_1656) ;  /* 0x0000db127f007947 */ /* 0x000fea000b800000 */
[----:B------:R1:W2:Y:S02]  /*80c0*/  SHFL.IDX PT, R0, R15, RZ, 0x181f ;  /* 0x00181fff0f007589 */ /* 0x0002a400000e0000 */
.L_x_1734:
[----:B------:R-:W-:Y:S05]  /*80d0*/  BRA.DIV ~URZ, `(.L_x_1657) ;  /* 0x0000db727f007947 */ /* 0x000fea000b800000 */
[----:B------:R3:W4:Y:S02]  /*80e0*/  SHFL.IDX PT, R2, R18, RZ, 0x181f ;  /* 0x00181fff12027589 */ /* 0x00072400000e0000 */
.L_x_1735:
[----:B------:R-:W5:Y:S01]  /*80f0*/  S2R R3, SR_CTAID.X ;  /* 0x0000000000037919 */ /* 0x000f620000002500 */
[----:B------:R-:W-:Y:S01]  /*8100*/  IMAD R20, R20, c[0x0][0x2c4], RZ ;  /* 0x0000b10014147a24 */ /* 0x000fe200078e02ff */
[----:B------:R-:W-:Y:S01]  /*8110*/  BSSY B0, `(.L_x_1658) ;  /* 0x000001a000007945 */ /* 0x000fe20003800000 */
[----:B-----5:R-:W-:Y:S02]  /*8120*/  LEA R29, R3, R27, 0x7 ;  /* 0x0000001b031d7211 */ /* 0x020fe400078e38ff */
[----:B--2---:R-:W-:-:S02]  /*8130*/  MOV R3, R0 ;  /* 0x0000000000037202 */ /* 0x004fc40000000f00 */
        /* <DEDUP_REMOVED lines=23> */
.L_x_1659:
[----:B------:R-:W-:Y:S05]  /*82b0*/  BSYNC B0 ;  /* 0x0000000000007941 */ /* 0x000fea0003800000 */
.L_x_1658:
[----:B------:R-:W-:Y:S05]  /*82c0*/  BRA.DIV ~URZ, `(.L_x_1660) ;  /* 0x0000da027f007947 */ /* 0x000fea000b800000 */
[----:B--2---:R2:W1:Y:S04]  /*82d0*/  SHFL.IDX PT, R0, R15, 0x1, 0x181f ;  /* 0x00381f000f007f89 */ /* 0x00446800000e0000 */
[----:B----4-:R2:W4:Y:S02]  /*82e0*/  SHFL.IDX PT, R2, R18, 0x1, 0x181f ;  /* 0x00381f0012027f89 */ /* 0x01052400000e0000 */
.L_x_1736:
[----:B------:R-:W-:Y:S01]  /*82f0*/  IADD3 R3, R29, 0x20, RZ ;  /* 0x000000201d037810 */ /* 0x000fe20007ffe0ff */
[----:B------:R-:W-:Y:S03]  /*8300*/  BSSY B0, `(.L_x_1661) ;  /* 0x0000019000007945 */ /* 0x000fe60003800000 */
[----:B------:R-:W-:Y:S01]  /*8310*/  ISETP.GE.AND P0, PT, R3, R20, PT ;  /* 0x000000140300720c */ /* 0x000fe20003f06270 */
[----:B-1----:R-:W-:-:S12]  /*8320*/  IMAD.MOV.U32 R3, RZ, RZ, R0 ;  /* 0x000000ffff037224 */ /* 0x002fd800078e0000 */
        /* <DEDUP_REMOVED lines=22> */
.L_x_1662:
[----:B------:R-:W-:Y:S05]  /*8490*/  BSYNC B0 ;  /* 0x0000000000007941 */ /* 0x000fea0003800000 */
.L_x_1661:
[----:B------:R-:W-:Y:S05]  /*84a0*/  BRA.DIV ~URZ, `(.L_x_1663) ;  /* 0x0000d9127f007947 */ /* 0x000fea000b800000 */
[----:B-1----:R1:W2:Y:S02]  /*84b0*/  SHFL.IDX PT, R0, R15, 0x2, 0x181f ;  /* 0x00581f000f007f89 */ /* 0x0022a400000e0000 */
.L_x_1737:
[----:B------:R-:W-:Y:S05]  /*84c0*/  BRA.DIV ~URZ, `(.L_x_1664) ;  /* 0x0000d9727f007947 */ /* 0x000fea000b800000 */
[----:B----4-:R4:W1:Y:S02]  /*84d0*/  SHFL.IDX PT, R2, R18, 0x2, 0x181f ;  /* 0x00581f0012027f89 */ /* 0x01086400000e0000 */
.L_x_1738:
[----:B------:R-:W-:Y:S01]  /*84e0*/  IADD3 R3, R29, 0x40, RZ ;  /* 0x000000401d037810 */ /* 0x000fe20007ffe0ff */
[----:B------:R-:W-:Y:S03]  /*84f0*/  BSSY B0, `(.L_x_1665) ;  /* 0x0000019000007945 */ /* 0x000fe60003800000 */
[----:B------:R-:W-:Y:S01]  /*8500*/  ISETP.GE.AND P0, PT, R3, R20, PT ;  /* 0x000000140300720c */ /* 0x000fe20003f06270 */
[----:B--2---:R-:W-:-:S12]  /*8510*/  IMAD.MOV.U32 R3, RZ, RZ, R0 ;  /* 0x000000ffff037224 */ /* 0x004fd800078e0000 */
[----:B------:R-:W-:Y:S05]  /*8520*/  @P0 BRA `(.L_x_1666) ;  /* 0x0000015000000947 */ /* 0x000fea0003800000 */
[----:B------:R-:W-:Y:S01]  /*8530*/  SHF.R.S32.HI R7, RZ, 0x1f, R21 ;  /* 0x0000001fff077819 */ /* 0x000fe20000011415 */
[----:B-1----:R-:W-:Y:S01]  /*8540*/  IMAD.WIDE R16, R14, 0x2, R2 ;  /* 0x000000020e107825 */ /* 0x002fe200078e0202 */
        /* <DEDUP_REMOVED lines=19> */
.L_x_1666:
[----:B------:R-:W-:Y:S05]  /*8680*/  BSYNC B0 ;  /* 0x0000000000007941 */ /* 0x000fea0003800000 */
.L_x_1665:
[----:B------:R-:W-:Y:S05]  /*8690*/  BRA.DIV ~URZ, `(.L_x_1667) ;  /* 0x0000d8227f007947 */ /* 0x000fea000b800000 */
[----:B-1----:R1:W2:Y:S04]  /*86a0*/  SHFL.IDX PT, R0, R15, 0x3, 0x181f ;  /* 0x00781f000f007f89 */ /* 0x0022a800000e0000 */
[----:B------:R1:W3:Y:S02]  /*86b0*/  SHFL.IDX PT, R2, R18, 0x3, 0x181f ;  /* 0x00781f0012027f89 */ /* 0x0002e400000e0000 */
.L_x_1739:
[----:B----4-:R-:W4:Y:S04]  /*86c0*/  LDL R124, [R1] ;  /* 0x00000000017c7983 */ /* 0x010f280000100800 */
[----:B------:R1:W5:Y:S04]  /*86d0*/  LDL R24, [R1+0x64] ;  /* 0x0000640001187983 */ /* 0x0003680000100800 */
[----:B------:R1:W5:Y:S01]  /*86e0*/  LDL R240, [R1+0x48] ;  /* 0x0000480001f07983 */ /* 0x0003620000100800 */
[----:B------:R-:W-:Y:S01]  /*86f0*/  IADD3 R3, R29, 0x60, RZ ;  /* 0x000000601d037810 */ /* 0x000fe20007ffe0ff */
[----:B------:R-:W-:Y:S01]  /*8700*/  ULDC.64 UR4, c[0x0][0x40] ;  /* 0x0000100000047ab9 */ /* 0x000fe20000000a00 */
[----:B-1-3--:R-:W-:Y:S01]  /*8710*/  IADD3 R18, P1, R1, c[0x0][0x20], RZ ;  /* 0x0000080001127a10 */ /* 0x00afe20007f3e0ff */
[----:B------:R-:W1:Y:S01]  /*8720*/  S2R R33, SR_CTAID.Y ;  /* 0x0000000000217919 */ /* 0x000e620000002600 */
[----:B------:R-:W-:Y:S01]  /*8730*/  ISETP.GE.AND P0, PT, R3, R20, PT ;  /* 0x000000140300720c */ /* 0x000fe20003f06270 */
[----:B--2---:R-:W-:Y:S01]  /*8740*/  IMAD.MOV.U32 R3, RZ, RZ, R0 ;  /* 0x000000ffff037224 */ /* 0x004fe200078e0000 */
[----:B------:R-:W-:Y:S01]  /*8750*/  SHF.R.S32.HI R13, RZ, 0x4, R31 ;  /* 0x00000004ff0d7819 */ /* 0x000fe2000001141f */
[----:B------:R-:W-:Y:S01]  /*8760*/  UIADD3 UR4, UP0, UR4, 0x160, URZ ;  /* 0x0000016004047890 */ /* 0x000fe2000ff1e03f */
[----:B------:R-:W-:-:S03]  /*8770*/  IMAD.WIDE.U32 R238, R26, c[0x0][0x2b0], RZ ;  /* 0x0000ac001aee7a25 */ /* 0x000fc600078e00ff */
[----:B------:R-:W-:-:S06]  /*8780*/  UIADD3.X UR5, URZ, UR5, URZ, UP0, !UPT ;  /* 0x000000053f057290 */ /* 0x000fcc00087fe43f */
[----:B------:R-:W-:Y:S01]  /*8790*/  @!P0 IMAD.SHL.U32 R8, R19, 0x2, RZ ;  /* 0x0000000213088824 */ /* 0x000fe200078e00ff */
[----:B------:R-:W-:Y:S01]  /*87a0*/  @!P0 SHF.R.S32.HI R0, RZ, 0x1f, R23 ;  /* 0x0000001fff008819 */ /* 0x000fe20000011417 */
[----:B------:R-:W-:Y:S01]  /*87b0*/  @!P0 IMAD.WIDE R10, R14, 0x2, R2 ;  /* 0x000000020e0a8825 */ /* 0x000fe200078e0202 */
[----:B------:R-:W-:Y:S02]  /*87c0*/  @!P0 SHF.R.S32.HI R7, RZ, 0x1f, R21 ;  /* 0x0000001fff078819 */ /* 0x000fe40000011415 */
[----:B------:R-:W-:Y:S01]  /*87d0*/  @!P0 LEA.HI R16, R0, R23, RZ, 0x3 ;  /* 0x0000001700108211 */ /* 0x000fe200078f18ff */
[----:B------:R-:W-:Y:S01]  /*87e0*/  IMAD.X R19, RZ, RZ, c[0x0][0x24], P1 ;  /* 0x00000900ff137624 */ /* 0x000fe200008e06ff */
[----:B------:R-:W-:Y:S01]  /*87f0*/  @!PT LDS RZ, [RZ] ;  /* 0x00000000fffff984 */ /* 0x000fe20000000800 */
[----:B------:R-:W-:Y:S01]  /*8800*/  @!PT LDS RZ, [RZ] ;  /* 0x00000000fffff984 */ /* 0x000fe20000000800 */
[----:B------:R-:W-:Y:S01]  /*8810*/  @!PT LDS RZ, [RZ] ;  /* 0x00000000fffff984 */ /* 0x000fe20000000800 */
[----:B------:R2:W-:Y:S01]  /*8820*/  @!P0 LDGSTS.E.BYPASS.LTC128B.128 [R8+0x13080], [R10.64], !P3 ;  /* 0x130800000a088fae */ /* 0x0005e2000d901d4e */
[----:B------:R-:W-:Y:S02]  /*8830*/  IADD3 R12, P3, R18, 0x10, RZ ;  /* 0x00000010120c7810 */ /* 0x000fe40007f7e0ff */
[----:B------:R-:W-:Y:S01]  /*8840*/  @!P0 SHF.R.S32.HI R4, RZ, 0x1f, R22 ;  /* 0x0000001fff048819 */ /* 0x000fe20000011416 */
[----:B------:R-:W-:Y:S01]  /*8850*/  STL.64 [R1+0x20], R18 ;  /* 0x0000201201007387 */ /* 0x000fe20000100a00 */
[----:B------:R-:W-:-:S02]  /*8860*/  @!P0 LEA.HI R7, R7, R21, RZ, 0x3 ;  /* 0x0000001507078211 */ /* 0x000fc400078f18ff */
[----:B------:R-:W-:Y:S02]  /*8870*/  IADD3 R14, P2, R18, 0x48, RZ ;  /* 0x00000048120e7810 */ /* 0x000fe40007f5e0ff */
[----:B------:R-:W-:Y:S02]  /*8880*/  @!P0 LEA.HI R17, R4, R22, RZ, 0x3 ;  /* 0x0000001604118211 */ /* 0x000fe400078f18ff */
[----:B------:R-:W-:Y:S01]  /*8890*/  @!P0 LOP3.LUT R4, R7, 0xfffffff8, RZ, 0xc0, !PT ;  /* 0xfffffff807048812 */ /* 0x000fe200078ec0ff */
[----:B------:R-:W-:Y:S01]  /*88a0*/  IMAD.X R15, RZ, RZ, R19, P2 ;  /* 0x000000ffff0f7224 */ /* 0x000fe200010e0613 */
[----:B-1----:R-:W-:Y:S02]  /*88b0*/  SHF.R.S32.HI R34, RZ, 0x1f, R33 ;  /* 0x0000001fff227819 */ /* 0x002fe40000011421 */
[----:B------:R-:W1:Y:S04]  /*88c0*/  S2R R33, SR_CTAID.Y ;  /* 0x0000000000217919 */ /* 0x000e680000002600 */
[----:B------:R3:W-:Y:S01]  /*88d0*/  STL.64 [R1+0x30], R14 ;  /* 0x0000300e01007387 */ /* 0x0007e20000100a00 */
[----:B--2---:R-:W-:-:S02]  /*88e0*/  LEA.HI R11, R31, R13, RZ, 0x1 ;  /* 0x0000000d1f0b7211 */ /* 0x004fc400078f08ff */
[----:B------:R-:W-:Y:S02]  /*88f0*/  IADD3 R10, P1, R18, 0x4, RZ ;  /* 0x00000004120a7810 */ /* 0x000fe40007f3e0ff */
        /* <DEDUP_REMOVED lines=8> */
[----:B------:R-:W-:-:S02]  /*8980*/  LOP3.LUT R0, R0, 0x1c0, RZ, 0xc0, !PT ;  /* 0x000001c000007812 */ /* 0x000fc400078ec0ff */
[----:B---3--:R-:W-:Y:S02]  /*8990*/  @!P0 LOP3.LUT R14, R16, 0xfffffff8, RZ, 0xc0, !PT ;  /* 0xfffffff8100e8812 */ /* 0x008fe400078ec0ff */
[----:B------:R-:W-:Y:S02]  /*89a0*/  LOP3.LUT R7, R0, 0x8, R7, 0xf8, !PT ;  /* 0x0000000800077812 */ /* 0x000fe400078ef807 */
[----:B------:R-:W-:-:S04]  /*89b0*/  SHF.R.U32.HI R0, RZ, 0x3, R0 ;  /* 0x00000003ff007819 */ /* 0x000fc80000011600 */
[----:B------:R-:W-:Y:S01]  /*89c0*/  LOP3.LUT R22, R7, R0, RZ, 0x3c, !PT ;  /* 0x0000000007167212 */ /* 0x000fe200078e3cff */
[----:B------:R-:W-:Y:S01]  /*89d0*/  IMAD.SHL.U32 R7, R30, 0x40, RZ ;  /* 0x000000401e077824 */ /* 0x000fe200078e00ff */
[----:B------:R-:W-:-:S04]  /*89e0*/  SHF.R.S32.HI R0, RZ, 0x1f, R26 ;  /* 0x0000001fff007819 */ /* 0x000fc8000001141a */
[----:B------:R-:W-:Y:S01]  /*89f0*/  LOP3.LUT R21, R7, 0xfffffe00, RZ, 0xc0, !PT ;  /* 0xfffffe0007157812 */ /* 0x000fe200078ec0ff */
[----:B------:R-:W-:Y:S01]  /*8a00*/  IMAD R0, R0, c[0x0][0x2b0], RZ ;  /* 0x0000ac0000007a24 */ /* 0x000fe200078e02ff */
[----:B--2---:R-:W-:Y:S01]  /*8a10*/  IADD3 R10, P1, R18, 0x8, RZ ;  /* 0x00000008120a7810 */ /* 0x004fe20007f3e0ff */
[----:B-1----:R-:W-:-:S04]  /*8a20*/  IMAD.U32 R12, RZ, RZ, UR4 ;  /* 0x00000004ff0c7e24 */ /* 0x002fc8000f8e00ff */
[----:B------:R-:W-:Y:S02]  /*8a30*/  IMAD.X R11, RZ, RZ, R19, P1 ;  /* 0x000000ffff0b7224 */ /* 0x000fe400008e0613 */
[----:B------:R-:W-:-:S03]  /*8a40*/  IMAD.U32 R13, RZ, RZ, UR5 ;  /* 0x00000005ff0d7e24 */ /* 0x000fc6000f8e00ff */
[----:B------:R1:W-:Y:S04]  /*8a50*/  STL.64 [R1+0x40], R10 ;  /* 0x0000400a01007387 */ /* 0x0003e80000100a00 */
[----:B------:R2:W-:Y:S01]  /*8a60*/  STL.64 [R1+0x18], R12 ;  /* 0x0000180c01007387 */ /* 0x0005e20000100a00 */
[----:B-1----:R-:W-:Y:S01]  /*8a70*/  @!P0 LOP3.LUT R10, R17, 0xfffffff8, RZ, 0xc0, !PT ;  /* 0xfffffff8110a8812 */ /* 0x002fe200078ec0ff */
[----:B------:R-:W-:-:S04]  /*8a80*/  IMAD.WIDE.U32 R16, R33, c[0x0][0x210], RZ ;  /* 0x0000840021107a25 */ /* 0x000fc800078e00ff */
[----:B--2---:R-:W-:-:S04]  /*8a90*/  @!P0 IMAD.WIDE R12, R4, 0x2, R2 ;  /* 0x00000002040c8825 */ /* 0x004fc800078e0202 */
[--C-:B------:R-:W-:Y:S01]  /*8aa0*/  @!P0 IMAD.WIDE R10, R10, 0x2, R2.reuse ;  /* 0x000000020a0a8825 */ /* 0x100fe200078e0202 */
[----:B------:R1:W-:Y:S03]  /*8ab0*/  @!P0 LDGSTS.E.BYPASS.LTC128B.128 [R8+0x17080], [R12.64], !P6 ;  /* 0x170800000c088fae */ /* 0x0003e6000f101d4e */
[----:B------:R-:W-:Y:S01]  /*8ac0*/  @!P0 IMAD.WIDE R2, R14, 0x2, R2 ;  /* 0x000000020e028825 */ /* 0x000fe200078e0202 */
[----:B------:R2:W-:Y:S03]  /*8ad0*/  @!P0 LDGSTS.E.BYPASS.LTC128B.128 [R8+0x1b080], [R10.64], !P5 ;  /* 0x1b0800000a088fae */ /* 0x0005e6000e901d4e */
[----:B------:R-:W-:Y:S01]  /*8ae0*/  IMAD R4, R34, c[0x0][0x1e8], RZ ;  /* 0x00007a0022047a24 */ /* 0x000fe200078e02ff */
[----:B------:R1:W-:Y:S01]  /*8af0*/  @!P0 LDGSTS.E.BYPASS.LTC128B.128 [R8+0x1f080], [R2.64], !P4 ;  /* 0x1f08000002088fae */ /* 0x0003e2000e101d4e */
[----:B------:R-:W-:Y:S01]  /*8b00*/  LOP3.LUT P0, RZ, R25, 0x4, RZ, 0xc0, !PT ;  /* 0x0000000419ff7812 */ /* 0x000fe2000780c0ff */
[----:B------:R-:W-:-:S02]  /*8b10*/  IMAD.WIDE.U32 R14, R33, c[0x0][0x1e8], RZ ;  /* 0x00007a00210e7a25 */ /* 0x000fc400078e00ff */
[----:B------:R-:W0:Y:S01]  /*8b20*/  LDGDEPBAR ;  /* 0x00000000000079af */ /* 0x000e220000000000 */
[----:B------:R-:W-:Y:S01]  /*8b30*/  WARPSYNC 0xffffffff ;  /* 0xffffffff00007948 */ /* 0x000fe20003800000 */
[----:B------:R-:W-:-:S04]  /*8b40*/  IMAD R4, R33, c[0x0][0x1ec], R4 ;  /* 0x00007b0021047a24 */ /* 0x000fc800078e0204 */
[----:B------:R-:W-:Y:S02]  /*8b50*/  IMAD.IADD R243, R15, 0x1, R4 ;  /* 0x000000010ff37824 */ /* 0x000fe400078e0204 */
[----:B--2---:R-:W-:Y:S02]  /*8b60*/  IMAD.MOV.U32 R11, RZ, RZ, 0x20 ;  /* 0x00000020ff0b7424 */ /* 0x004fe400078e00ff */
[----:B------:R-:W-:Y:S02]  /*8b70*/  IMAD.SHL.U32 R10, R25, 0x40, RZ ;  /* 0x00000040190a7824 */ /* 0x000fe400078e00ff */
[----:B-1----:R-:W-:Y:S01]  /*8b80*/  IMAD R8, R26, c[0x0][0x2b4], R0 ;  /* 0x0000ad001a087a24 */ /* 0x002fe200078e0200 */
[----:B------:R-:W-:Y:S01]  /*8b90*/  SEL R7, R11, 0xffffffe0, !P0 ;  /* 0xffffffe00b077807 */ /* 0x000fe20004000000 */
[----:B------:R-:W-:Y:S01]  /*8ba0*/  IMAD R2, R34, c[0x0][0x210], RZ ;  /* 0x0000840022027a24 */ /* 0x000fe200078e02ff */
[----:B------:R-:W-:Y:S01]  /*8bb0*/  LOP3.LUT R20, R10, 0x1c0, RZ, 0xc0, !PT ;  /* 0x000001c00a147812 */ /* 0x000fe200078ec0ff */
[----:B------:R-:W-:-:S02]  /*8bc0*/  IMAD.IADD R242, R239, 0x1, R8 ;  /* 0x00000001eff27824 */ /* 0x000fc400078e0208 */
[----:B------:R-:W-:-:S04]  /*8bd0*/  IMAD R2, R33, c[0x0][0x214], R2 ;  /* 0x0000850021027a24 */ /* 0x000fc800078e0202 */
[----:B------:R-:W-:Y:S01]  /*8be0*/  IMAD.IADD R252, R17, 0x1, R2 ;  /* 0x0000000111fc7824 */ /* 0x000fe200078e0202 */
[----:B----4-:R-:W-:-:S04]  /*8bf0*/  SHF.R.S32.HI R13, RZ, 0x1f, R124 ;  /* 0x0000001fff0d7819 */ /* 0x010fc8000001147c */
[----:B------:R-:W-:-:S04]  /*8c00*/  LEA.HI R3, R13, R124, RZ, 0x3 ;  /* 0x0000007c0d037211 */ /* 0x000fc800078f18ff */
[----:B------:R-:W-:-:S05]  /*8c10*/  LOP3.LUT R0, R3, 0xfffffff8, RZ, 0xc0, !PT ;  /* 0xfffffff803007812 */ /* 0x000fca00078ec0ff */
[----:B------:R-:W-:-:S04]  /*8c20*/  IMAD.IADD R0, R124, 0x1, -R0 ;  /* 0x000000017c007824 */ /* 0x000fc800078e0a00 */
[----:B------:R-:W-:-:S05]  /*8c30*/  IMAD.SHL.U32 R220, R0, 0x8, RZ ;  /* 0x0000000800dc7824 */ /* 0x000fca00078e00ff */
[C---:B------:R-:W-:Y:S02]  /*8c40*/  IADD3 R136, R220.reuse, 0x40, RZ ;  /* 0x00000040dc887810 */ /* 0x040fe40007ffe0ff */
[C---:B------:R-:W-:Y:S02]  /*8c50*/  IADD3 R138, R220.reuse, 0x80, RZ ;  /* 0x00000080dc8a7810 */ /* 0x040fe40007ffe0ff */
[C---:B------:R-:W-:Y:S02]  /*8c60*/  IADD3 R137, R220.reuse, 0xc0, RZ ;  /* 0x000000c0dc897810 */ /* 0x040fe40007ffe0ff */
[----:B------:R-:W-:Y:S02]  /*8c70*/  ISETP.GE.AND P4, PT, R220, c[0x0][0x1d4], PT ;  /* 0x00007500dc007a0c */ /* 0x000fe40003f86270 */
[----:B------:R-:W-:Y:S02]  /*8c80*/  ISETP.GE.AND P3, PT, R136, c[0x0][0x1d4], PT ;  /* 0x0000750088007a0c */ /* 0x000fe40003f66270 */
[----:B------:R-:W-:-:S02]  /*8c90*/  ISETP.GE.AND P2, PT, R138, c[0x0][0x1d4], PT ;  /* 0x000075008a007a0c */ /* 0x000fc40003f46270 */
[----:B------:R-:W-:Y:S02]  /*8ca0*/  ISETP.GE.AND P6, PT, R137, c[0x0][0x1d4], PT ;  /* 0x0000750089007a0c */ /* 0x000fe40003fc6270 */
        /* <DEDUP_REMOVED lines=19> */
[----:B------:R-:W2:Y:S01]  /*8de0*/  @!P0 LDG.E R225, [R10.64] ;  /* 0x0000000e0ae18981 */ /* 0x000ea2000c1e1900 */
[----:B------:R-:W-:Y:S01]  /*8df0*/  IMAD.MOV R0, RZ, RZ, -R0 ;  /* 0x000000ffff007224 */ /* 0x000fe200078e0a00 */
[----:B------:R-:W-:Y:S01]  /*8e00*/  LEA.HI R13, R13, R124, RZ, 0x6 ;  /* 0x0000007c0d0d7211 */ /* 0x000fe200078f30ff */
[----:B------:R-:W-:Y:S01]  /*8e10*/  IMAD R143, R224, -0x30, R8 ;  /* 0xffffffd0e08f7824 */ /* 0x000fe200078e0208 */
[----:B------:R-:W1:Y:S01]  /*8e20*/  S2R R26, SR_TID.X ;  /* 0x00000000001a7919 */ /* 0x000e620000002100 */
[----:B------:R-:W-:Y:S01]  /*8e30*/  IMAD R226, R0, c[0x0][0x2b8], R2 ;  /* 0x0000ae0000e27a24 */ /* 0x000fe200078e0202 */
[----:B------:R-:W-:Y:S01]  /*8e40*/  BSSY B2, `(.L_x_1668) ;  /* 0x000004e000027945 */ /* 0x000fe20003800000 */
[----:B------:R-:W-:Y:S01]  /*8e50*/  IMAD.IADD R140, R24, 0x1, R143 ;  /* 0x00000001188c7824 */ /* 0x000fe200078e028f */
[----:B------:R-:W-:Y:S01]  /*8e60*/  ISETP.GT.AND P5, PT, R232, 0x2f, PT ;  /* 0x0000002fe800780c */ /* 0x000fe20003fa4270 */
[----:B------:R-:W-:Y:S01]  /*8e70*/  IMAD.WIDE.U32 R2, R226, c[0x0][0x1e0], RZ ;  /* 0x00007800e2027a25 */ /* 0x000fe200078e00ff */
[----:B------:R-:W-:-:S02]  /*8e80*/  SHF.R.S32.HI R139, RZ, 0x1f, R226 ;  /* 0x0000001fff8b7819 */ /* 0x000fc400000114e2 */
[----:B------:R-:W-:Y:S02]  /*8e90*/  IMNMX R8, R140, 0x30, PT ;  /* 0x000000308c087817 */ /* 0x000fe40003800200 */
[----:B------:R-:W-:Y:S01]  /*8ea0*/  IADD3 R97, R18, 0x18, RZ ;  /* 0x0000001812617810 */ /* 0x000fe20007ffe0ff */
[----:B------:R-:W-:Y:S01]  /*8eb0*/  IMAD R0, R139, c[0x0][0x1e0], RZ ;  /* 0x000078008b007a24 */ /* 0x000fe200078e02ff */
[----:B------:R-:W-:-:S03]  /*8ec0*/  MOV R144, 0x9320 ;  /* 0x0000932000907802 */ /* 0x000fc60000000f00 */
[----:B------:R-:W-:-:S04]  /*8ed0*/  IMAD R0, R226, c[0x0][0x1e4], R0 ;  /* 0x00007900e2007a24 */ /* 0x000fc800078e0200 */
[----:B------:R-:W-:Y:S01]  /*8ee0*/  IMAD.IADD R3, R3, 0x1, R0 ;  /* 0x0000000103037824 */ /* 0x000fe200078e0200 */
[----:B--2---:R-:W-:-:S03]  /*8ef0*/  SHF.R.S32.HI R141, RZ, 0x1f, R225 ;  /* 0x0000001fff8d7819 */ /* 0x004fc600000114e1 */
[----:B------:R-:W-:-:S04]  /*8f00*/  IMAD.WIDE.U32 R2, R225, c[0x0][0x1f0], R2 ;  /* 0x00007c00e1027a25 */ /* 0x000fc800078e0002 */
[----:B------:R-:W-:Y:S01]  /*8f10*/  IMAD R4, R141, c[0x0][0x1f0], RZ ;  /* 0x00007c008d047a24 */ /* 0x000fe200078e02ff */
[----:B------:R-:W-:-:S03]  /*8f20*/  IADD3 R0, P0, R14, R2, RZ ;  /* 0x000000020e007210 */ /* 0x000fc60007f1e0ff */
[----:B------:R-:W-:-:S05]  /*8f30*/  IMAD R4, R225, c[0x0][0x1f4], R4 ;  /* 0x00007d00e1047a24 */ /* 0x000fca00078e0204 */
[----:B------:R-:W-:Y:S01]  /*8f40*/  IADD3.X R2, R243, R3, R4, P0, !PT ;  /* 0x00000003f3027210 */ /* 0x000fe200007fe404 */
[----:B------:R-:W-:Y:S01]  /*8f50*/  IMAD.SHL.U32 R3, R241, 0x40, RZ ;  /* 0x00000040f1037824 */ /* 0x000fe200078e00ff */
[----:B------:R-:W-:-:S04]  /*8f60*/  LEA R10, P0, R0, c[0x0][0x1c8], 0x1 ;  /* 0x00007200000a7a11 */ /* 0x000fc800078008ff */
[----:B------:R-:W-:Y:S02]  /*8f70*/  LEA.HI.X R4, R0, c[0x0][0x1cc], R2, 0x1, P0 ;  /* 0x0000730000047a11 */ /* 0x000fe400000f0c02 */
[----:B------:R-:W-:Y:S01]  /*8f80*/  LOP3.LUT R0, R3, 0x1c0, RZ, 0xc0, !PT ;  /* 0x000001c003007812 */ /* 0x000fe200078ec0ff */
[----:B------:R-:W-:Y:S03]  /*8f90*/  SHFL.IDX PT, R2, R10, RZ, 0x181f ;  /* 0x00181fff0a027589 */ /* 0x000fe600000e0000 */
[----:B------:R-:W-:Y:S01]  /*8fa0*/  SHF.R.U32.HI R11, RZ, 0x3, R0 ;  /* 0x00000003ff0b7819 */ /* 0x000fe20000011600 */
[----:B------:R-:W2:Y:S01]  /*8fb0*/  SHFL.IDX PT, R3, R4, RZ, 0x181f ;  /* 0x00181fff04037589 */ /* 0x000ea200000e0000 */
[----:B------:R-:W-:Y:S01]  /*8fc0*/  LOP3.LUT R12, R0, 0x38, R220, 0xf8, !PT ;  /* 0x00000038000c7812 */ /* 0x000fe200078ef8dc */
[----:B------:R-:W-:Y:S02]  /*8fd0*/  IMAD.IADD R0, R8, 0x1, -R241 ;  /* 0x0000000108007824 */ /* 0x000fe400078e0af1 */
[----:B------:R-:W-:Y:S01]  /*8fe0*/  SHFL.IDX PT, R10, R10, 0x1, 0x181f ;  /* 0x00381f000a0a7f89 */ /* 0x000fe200000e0000 */
[----:B------:R-:W-:Y:S01]  /*8ff0*/  LOP3.LUT R8, R12, R11, RZ, 0x3c, !PT ;  /* 0x0000000b0c087212 */ /* 0x000fe200078e3cff */
[----:B------:R-:W-:Y:S01]  /*9000*/  IMAD.SHL.U32 R12, R13, 0x8, RZ ;  /* 0x000000080d0c7824 */ /* 0x000fe200078e00ff */
[----:B------:R-:W-:Y:S01]  /*9010*/  ISETP.GE.AND P1, PT, R0, 0x1, PT ;  /* 0x000000010000780c */ /* 0x000fe20003f26270 */
[----:B------:R3:W4:Y:S01]  /*9020*/  SHFL.IDX PT, R11, R4, 0x1, 0x181f ;  /* 0x00381f00040b7f89 */ /* 0x00072200000e0000 */
[----:B------:R-:W-:-:S02]  /*9030*/  SHF.R.S32.HI R13, RZ, 0x1f, R138 ;  /* 0x0000001fff0d7819 */ /* 0x000fc4000001148a */
[----:B------:R-:W-:Y:S02]  /*9040*/  LOP3.LUT R216, R8, 0xfffffe00, R12, 0xf8, !PT ;  /* 0xfffffe0008d87812 */ /* 0x000fe400078ef80c */
[----:B------:R-:W-:Y:S02]  /*9050*/  SHF.R.S32.HI R12, RZ, 0x1f, R137 ;  /* 0x0000001fff0c7819 */ /* 0x000fe40000011489 */
[----:B------:R-:W-:Y:S02]  /*9060*/  ISETP.GT.AND P0, PT, R0, 0x20, PT ;  /* 0x000000200000780c */ /* 0x000fe40003f04270 */
[----:B------:R-:W-:-:S04]  /*9070*/  LEA.HI R0, R12, R137, RZ, 0x3 ;  /* 0x000000890c007211 */ /* 0x000fc800078f18ff */
[----:B------:R-:W-:Y:S01]  /*9080*/  LOP3.LUT R229, R0, 0xfffffff8, RZ, 0xc0, !PT ;  /* 0xfffffff800e57812 */ /* 0x000fe200078ec0ff */
[----:B--2---:R-:W-:-:S03]  /*9090*/  @P1 IMAD.WIDE R16, R220, 0x2, R2 ;  /* 0x00000002dc101825 */ /* 0x004fc600078e0202 */
[----:B------:R-:W-:-:S03]  /*90a0*/  SHF.R.S32.HI R234, RZ, 0x1f, R229 ;  /* 0x0000001fffea7819 */ /* 0x000fc600000114e5 */
[----:B------:R-:W-:Y:S01]  /*90b0*/  @P0 IMAD.SHL.U32 R0, R216, 0x2, RZ ;  /* 0x00000002d8000824 */ /* 0x000fe200078e00ff */
[----:B---3--:R-:W-:-:S04]  /*90c0*/  SHF.R.S32.HI R4, RZ, 0x1f, R136 ;  /* 0x0000001fff047819 */ /* 0x008fc80000011488 */
[----:B------:R-:W-:Y:S02]  /*90d0*/  LEA.HI R8, R4, R136, RZ, 0x3 ;  /* 0x0000008804087211 */ /* 0x000fe400078f18ff */
[----:B------:R-:W-:Y:S02]  /*90e0*/  LEA.HI R4, R13, R138, RZ, 0x3 ;  /* 0x0000008a0d047211 */ /* 0x000fe400078f18ff */
[----:B------:R-:W-:Y:S02]  /*90f0*/  LOP3.LUT R236, R8, 0xfffffff8, RZ, 0xc0, !PT ;  /* 0xfffffff808ec7812 */ /* 0x000fe400078ec0ff */
[----:B------:R-:W-:Y:S01]  /*9100*/  LOP3.LUT R235, R4, 0xfffffff8, RZ, 0xc0, !PT ;  /* 0xfffffff804eb7812 */ /* 0x000fe200078ec0ff */
[----:B------:R-:W-:Y:S01]  /*9110*/  @P1 IMAD.SHL.U32 R4, R216, 0x2, RZ ;  /* 0x00000002d8041824 */ /* 0x000fe200078e00ff */
[----:B-1----:R-:W-:Y:S01]  /*9120*/  LEA.HI R8, R32, R26, RZ, 0x5 ;  /* 0x0000001a20087211 */ /* 0x002fe200078f28ff */
[----:B------:R-:W-:-:S03]  /*9130*/  @P1 IMAD.WIDE R14, R236, 0x2, R2 ;  /* 0x00000002ec0e1825 */ /* 0x000fc600078e0202 */
[----:B------:R4:W-:Y:S01]  /*9140*/  @P1 LDGSTS.E.BYPASS.LTC128B.128 [R4+0xa080], [R16.64], !P4 ;  /* 0x0a08000010041fae */ /* 0x0009e2000e101d4e */
[----:B------:R-:W-:-:S03]  /*9150*/  @P1 IMAD.WIDE R12, R235, 0x2, R2 ;  /* 0x00000002eb0c1825 */ /* 0x000fc600078e0202 */
[----:B------:R1:W-:Y:S01]  /*9160*/  @P1 LDGSTS.E.BYPASS.LTC128B.128 [R4+0xb880], [R14.64], !P3 ;  /* 0x0b8800000e041fae */ /* 0x0003e2000d901d4e */
[----:B------:R-:W-:-:S03]  /*9170*/  @P1 IMAD.WIDE R2, R229, 0x2, R2 ;  /* 0x00000002e5021825 */ /* 0x000fc600078e0202 */
[----:B------:R2:W-:Y:S04]  /*9180*/  @P1 LDGSTS.E.BYPASS.LTC128B.128 [R4+0xd080], [R12.64], !P2 ;  /* 0x0d0800000c041fae */ /* 0x0005e8000d101d4e */
[----:B------:R3:W-:Y:S01]  /*9190*/  @P1 LDGSTS.E.BYPASS.LTC128B.128 [R4+0xe880], [R2.64], !P6 ;  /* 0x0e88000002041fae */ /* 0x0007e2000f101d4e */
[----:B----4-:R-:W-:-:S04]  /*91a0*/  @P0 IMAD.WIDE R16, R220, 0x2, R10 ;  /* 0x00000002dc100825 */ /* 0x010fc800078e020a */
[--C-:B-1----:R-:W-:Y:S01]  /*91b0*/  @P0 IMAD.WIDE R14, R236, 0x2, R10.reuse ;  /* 0x00000002ec0e0825 */ /* 0x102fe200078e020a */
[----:B------:R1:W-:Y:S03]  /*91c0*/  @P0 LDGSTS.E.BYPASS.LTC128B.128 [R0+0xb080], [R16.64], !P4 ;  /* 0x0b08000010000fae */ /* 0x0003e6000e101d4e */
[--C-:B--2---:R-:W-:Y:S01]  /*91d0*/  @P0 IMAD.WIDE R12, R235, 0x2, R10.reuse ;  /* 0x00000002eb0c0825 */ /* 0x104fe200078e020a */
[----:B------:R1:W-:Y:S03]  /*91e0*/  @P0 LDGSTS.E.BYPASS.LTC128B.128 [R0+0xc880], [R14.64], !P3 ;  /* 0x0c8800000e000fae */ /* 0x0003e6000d901d4e */
[----:B------:R-:W-:Y:S01]  /*91f0*/  @P0 IMAD.WIDE R10, R229, 0x2, R10 ;  /* 0x00000002e50a0825 */ /* 0x000fe200078e020a */
[----:B------:R1:W-:Y:S01]  /*9200*/  @P0 LDGSTS.E.BYPASS.LTC128B.128 [R0+0xe080], [R12.64], !P2 ;  /* 0x0e0800000c000fae */ /* 0x0003e2000d101d4e */
[----:B---3--:R-:W-:-:S02]  /*9210*/  SHF.R.U32.HI R3, RZ, 0x3, R20 ;  /* 0x00000003ff037819 */ /* 0x008fc40000011614 */
[----:B------:R-:W-:Y:S01]  /*9220*/  IMAD.SHL.U32 R2, R27, 0x8, RZ ;  /* 0x000000081b027824 */ /* 0x000fe200078e00ff */
[----:B------:R1:W-:Y:S01]  /*9230*/  @P0 LDGSTS.E.BYPASS.LTC128B.128 [R0+0xf880], [R10.64], !P6 ;  /* 0x0f8800000a000fae */ /* 0x0003e2000f101d4e */
[----:B------:R-:W-:Y:S01]  /*9240*/  IMAD.MOV.U32 R4, RZ, RZ, 0x10 ;  /* 0x00000010ff047424 */ /* 0x000fe200078e00ff */
[----:B------:R-:W-:Y:S02]  /*9250*/  LOP3.LUT P0, RZ, R25, 0x2, RZ, 0xc0, !PT ;  /* 0x0000000219ff7812 */ /* 0x000fe4000780c0ff */
[----:B------:R-:W0:Y:S01]  /*9260*/  LDGDEPBAR ;  /* 0x00000000000079af */ /* 0x000e220000000000 */
[----:B------:R-:W-:Y:S02]  /*9270*/  LOP3.LUT R2, R20, 0x8, R2, 0xf8, !PT ;  /* 0x0000000814027812 */ /* 0x000fe400078ef802 */
[----:B------:R-:W-:Y:S02]  /*9280*/  SEL R4, R4, 0xfffffff0, !P0 ;  /* 0xfffffff004047807 */ /* 0x000fe40004000000 */
[----:B------:R-:W-:-:S02]  /*9290*/  LOP3.LUT R2, R2, R3, RZ, 0x3c, !PT ;  /* 0x0000000302027212 */ /* 0x000fc400078e3cff */
[----:B------:R-:W-:Y:S01]  /*92a0*/  SHF.R.S32.HI R3, RZ, 0x1f, R236 ;  /* 0x0000001fff037819 */ /* 0x000fe200000114ec */
[----:B-1----:R-:W-:Y:S01]  /*92b0*/  IMAD.SHL.U32 R0, R8, 0x20, RZ ;  /* 0x0000002008007824 */ /* 0x002fe200078e00ff */
[----:B------:R-:W-:Y:S01]  /*92c0*/  LOP3.LUT R10, R22, R21, RZ, 0xfc, !PT ;  /* 0x00000015160a7212 */ /* 0x000fe200078efcff */
[----:B------:R-:W-:Y:S01]  /*92d0*/  IMAD R8, R23, 0x200, R2 ;  /* 0x0000020017087824 */ /* 0x000fe200078e0202 */
[----:B------:R-:W-:Y:S02]  /*92e0*/  SHF.R.S32.HI R2, RZ, 0x1f, R235 ;  /* 0x0000001fff027819 */ /* 0x000fe400000114eb */
[----:B------:R-:W-:-:S04]  /*92f0*/  LOP3.LUT R0, R0, 0xfffffc00, RZ, 0xc0, !PT ;  /* 0xfffffc0000007812 */ /* 0x000fc800078ec0ff */
[----:B------:R-:W-:Y:S02]  /*9300*/  IADD3 R0, R22, R21, R0 ;  /* 0x0000001516007210 */ /* 0x000fe40007ffe000 */
[----:B------:R-:W-:Y:S05]  /*9310*/  CALL.REL.NOINC `($_ZN7cutlass13device_kernelIN5flash19enable_sm80_to_sm89INS1_16FlashAttnFwdSm80INS1_25CollectiveMainloopFwdSm80ILi8ELi1ELb0EN4cute5tupleIJNS5_1CILi128EEENS7_ILi48EEENS7_ILi256EEEEEELi256ENS_10bfloat16_tEfNS_4arch4Sm80ELb1ELb0ELb1ELb1ELb1ELb1ELb1ELb0EEENS1_21CollectiveEpilogueFwdINS6_IJS8_SA_S9_EEENS6_IJNS7_ILi1EEESI_SI_EEESC_SE_Li256ELb1ELb1ELb0ELb0EEENS1_19SingleTileSchedulerILb1ELb0ELb1ELi128EEEEEEEEEvNT_6ParamsE$_ZZN5flash25CollectiveMainloopFwdSm80ILi8ELi1ELb0EN4cute5tupleIJNS1_1CILi128EEENS3_ILi48EEENS3_ILi256EEEEEELi256EN7cutlass10bfloat16_tEfNS8_4arch4Sm80ELb1ELb0ELb1ELb1ELb1ELb1ELb1ELb0EE3mmaINS_16FlashAttnFwdSm80ISC_NS_21CollectiveEpilogueFwdINS2_IJS4_S6_S5_EEENS2_IJNS3_ILi1EEESH_SH_EEES9_SB_Li256ELb1ELb1ELb0ELb0EEENS_19SingleTileSchedulerILb1ELb0ELb1ELi128EEEE13SharedStorageENS1_6TensorINS1_11ArrayEngineIfLm128EEENS1_6LayoutINS2_IJNS2_IJNS3_ILi2EEESS_EEESH_NS3_ILi32EEEEEENS2_IJNS2_IJSH_SS_EEENS3_ILi0EEENS3_ILi4EEEEEEEEEENS_7SoftmaxILi2ELi0EEEEEbRKNSC_6ParamsERT0_RT1_iRKNS_16SeqlenInfoQKNewKILb1ELb1EEENS2_IJiiiiEEERT_ENKUlvE_clEv) ;  /* 0x0000e79000007944 */ /* 0x000fea0003c00000 */
[----:B------:R-:W-:Y:S05]  /*9320*/  BSYNC B2 ;  /* 0x0000000000027941 */ /* 0x000fea0003800000 */
.L_x_1668:
        /* <DEDUP_REMOVED lines=36> */
.L_x_1740:
[----:B------:R-:W4:Y:S01]  /*9570*/  SHFL.IDX PT, R2, R11, RZ, 0x181f ;  /* 0x00181fff0b027589 */ /* 0x000f2200000e0000 */
[----:B------:R-:W-:Y:S01]  /*9580*/  ISETP.GE.AND P1, PT, R220, c[0x0][0x1d4], PT ;  /* 0x00007500dc007a0c */ /* 0x000fe20003f26270 */
[----:B------:R-:W-:Y:S01]  /*9590*/  IMAD.SHL.U32 R216, R216, 0x2, RZ ;  /* 0x00000002d8d87824 */ /* 0x000fe200078e00ff */
[----:B------:R-:W-:Y:S01]  /*95a0*/  LOP3.LUT R233, R233, 0xfffffff7, RZ, 0xc0, !PT ;  /* 0xfffffff7e9e97812 */ /* 0x000fe200078ec0ff */
[----:B------:R-:W-:Y:S01]  /*95b0*/  BSSY B0, `(.L_x_1670) ;  /* 0x0000037000007945 */ /* 0x000fe20003800000 */
[----:B------:R-:W-:-:S02]  /*95c0*/  ISETP.LT.OR P0, PT, R0, 0x1, P1 ;  /* 0x000000010000780c */ /* 0x000fc40000f01670 */
[----:B------:R-:W-:Y:S01]  /*95d0*/  SHF.R.S32.HI R139, RZ, 0x1f, R220 ;  /* 0x0000001fff8b7819 */ /* 0x000fe200000114dc */
[----:B---34-:R-:W-:-:S10]  /*95e0*/  IMAD.WIDE R12, R220, 0x2, R2 ;  /* 0x00000002dc0c7825 */ /* 0x018fd400078e0202 */
[----:B------:R-:W-:Y:S01]  /*95f0*/  @!PT LDS RZ, [RZ] ;  /* 0x00000000fffff984 */ /* 0x000fe20000000800 */
[----:B------:R-:W-:Y:S01]  /*9600*/  @!PT LDS RZ, [RZ] ;  /* 0x00000000fffff984 */ /* 0x000fe20000000800 */
[----:B------:R3:W-:Y:S01]  /*9610*/  LDGSTS.E.BYPASS.LTC128B.128 [R216+0x4080], [R12.64], !P0 ;  /* 0x040800000cd87fae */ /* 0x0007e2000c101d4e */
[----:B------:R-:W-:-:S13]  /*9620*/  ISETP.GE.AND P0, PT, R136, c[0x0][0x1d4], PT ;  /* 0x0000750088007a0c */ /* 0x000fda0003f06270 */
[----:B------:R-:W-:Y:S02]  /*9630*/  @P0 LOP3.LUT R233, R233, 0x8, RZ, 0xfc, !PT ;  /* 0x00000008e9e90812 */ /* 0x000fe400078efcff */
[----:B------:R-:W-:Y:S02]  /*9640*/  ISETP.LT.OR P0, PT, R0, 0x1, P0 ;  /* 0x000000010000780c */ /* 0x000fe40000701670 */
[----:B------:R-:W-:Y:S01]  /*9650*/  LOP3.LUT R233, R233, 0xfffffffb, RZ, 0xc0, !PT ;  /* 0xfffffffbe9e97812 */ /* 0x000fe200078ec0ff */
[----:B---3--:R-:W-:-:S10]  /*9660*/  IMAD.WIDE R12, R236, 0x2, R2 ;  /* 0x00000002ec0c7825 */ /* 0x008fd400078e0202 */
[----:B------:R3:W-:Y:S01]  /*9670*/  LDGSTS.E.BYPASS.LTC128B.128 [R216+0x5880], [R12.64], !P0 ;  /* 0x058800000cd87fae */ /* 0x0007e2000c101d4e */
[----:B------:R-:W-:-:S13]  /*9680*/  ISETP.GE.AND P0, PT, R138, c[0x0][0x1d4], PT ;  /* 0x000075008a007a0c */ /* 0x000fda0003f06270 */
[----:B------:R-:W-:Y:S02]  /*9690*/  @P0 LOP3.LUT R233, R233, 0x4, RZ, 0xfc, !PT ;  /* 0x00000004e9e90812 */ /* 0x000fe400078efcff */
[----:B------:R-:W-:Y:S02]  /*96a0*/  ISETP.LT.OR P0, PT, R0, 0x1, P0 ;  /* 0x000000010000780c */ /* 0x000fe40000701670 */
[----:B------:R-:W-:Y:S01]  /*96b0*/  LOP3.LUT R233, R233, 0xfffffffd, RZ, 0xc0, !PT ;  /* 0xfffffffde9e97812 */ /* 0x000fe200078ec0ff */
[----:B---3--:R-:W-:-:S04]  /*96c0*/  IMAD.WIDE R12, R235, 0x2, R2 ;  /* 0x00000002eb0c7825 */ /* 0x008fc800078e0202 */
[----:B------:R-:W-:-:S06]  /*96d0*/  IMAD.WIDE R2, R229, 0x2, R2 ;  /* 0x00000002e5027825 */ /* 0x000fcc00078e0202 */
        /* <DEDUP_REMOVED lines=9> */
[----:B------:R-:W-:Y:S05]  /*9770*/  BRA.DIV ~URZ, `(.L_x_1672) ;  /* 0x0000c8b27f007947 */ /* 0x000fea000b800000 */
[----:B-1----:R-:W1:Y:S04]  /*9780*/  SHFL.IDX PT, R4, R4, 0x1, 0x181f ;  /* 0x00381f0004047f89 */ /* 0x002e6800000e0000 */
[----:B---3--:R3:W4:Y:S02]  /*9790*/  SHFL.IDX PT, R2, R11, 0x1, 0x181f ;  /* 0x00381f000b027f89 */ /* 0x00872400000e0000 */
.L_x_1741:
[----:B------:R-:W-:Y:S02]  /*97a0*/  SHF.R.S32.HI R8, RZ, 0x1f, R236 ;  /* 0x0000001fff087819 */ /* 0x000fe400000114ec */
[C---:B----4-:R-:W-:Y:S02]  /*97b0*/  LEA R20, P0, R236.reuse, R2, 0x1 ;  /* 0x00000002ec147211 */ /* 0x050fe400078008ff */
[----:B------:R-:W-:Y:S02]  /*97c0*/  SHF.R.S32.HI R3, RZ, 0x1f, R235 ;  /* 0x0000001fff037819 */ /* 0x000fe400000114eb */
[----:B-1----:R-:W-:-:S02]  /*97d0*/  LEA.HI.X R21, R236, R4, R8, 0x1, P0 ;  /* 0x00000004ec157211 */ /* 0x002fc400000f0c08 */
[----:B------:R-:W-:-:S04]  /*97e0*/  LEA R14, P0, R235, R2, 0x1 ;  /* 0x00000002eb0e7211 */ /* 0x000fc800078008ff */
        /* <DEDUP_REMOVED lines=14> */
[----:B------:R-:W-:-:S04]  /*98d0*/  ISETP.GE.AND P0, PT, R138, c[0x0][0x1d4], PT ;  /* 0x000075008a007a0c */ /* 0x000fc80003f06270 */
[----:B------:R-:W-:-:S13]  /*98e0*/  ISETP.LT.OR P0, PT, R0, 0x21, P0 ;  /* 0x000000210000780c */ /* 0x000fda0000701670 */
[----:B------:R1:W-:Y:S01]  /*98f0*/  LDGSTS.E.BYPASS.LTC128B.128 [R216+0x8080], [R14.64], !P0 ;  /* 0x080800000ed87fae */ /* 0x0003e2000c101d4e */
[----:B------:R-:W-:-:S13]  /*9900*/  ISETP.LT.OR P0, PT, R0, 0x21, P1 ;  /* 0x000000210000780c */ /* 0x000fda0000f01670 */
[----:B------:R1:W-:Y:S02]  /*9910*/  LDGSTS.E.BYPASS.LTC128B.128 [R216+0x9880], [R2.64], !P0 ;  /* 0x0988000002d87fae */ /* 0x0003e4000c101d4e */
.L_x_1671:
[----:B------:R-:W-:Y:S05]  /*9920*/  BSYNC B0 ;  /* 0x0000000000007941 */ /* 0x000fea0003800000 */
.L_x_1670:
        /* <DEDUP_REMOVED lines=8> */
[----:B---3--:R-:W-:Y:S01]  /*99b0*/  LDSM.16.M88.4 R12, [R215] ;  /* 0x00000000d70c783b */ /* 0x008fe20000000200 */
[----:B------:R-:W-:Y:S01]  /*99c0*/  LEA R209, R7, R211, 0x1 ;  /* 0x000000d307d17211 */ /* 0x000fe200078e08ff */
[C---:B------:R-:W-:Y:S01]  /*99d0*/  HMMA.16816.F32.BF16 R36, R16.reuse, R38, RZ ;  /* 0x000000261024723c */ /* 0x040fe200000418ff */
[----:B------:R-:W-:Y:S01]  /*99e0*/  ISETP.GE.AND P0, PT, R224, 0x2, PT ;  /* 0x00000002e000780c */ /* 0x000fe20003f06270 */
        /* <DEDUP_REMOVED lines=140> */
[----:B------:R-:W-:Y:S08]  /*a2b0*/  HMMA.16816.F32.BF16 R32, R16, R72, R24 ;  /* 0x000000481020723c */ /* 0x000ff00000041818 */
        /* <DEDUP_REMOVED lines=23> */
[----:B------:R-:W-:Y:S01]  /*a430*/  IADD3 R2, R232, R142, R240 ;  /* 0x0000008ee8027210 */ /* 0x000fe20007ffe0f0 */
[----:B------:R-:W-:-:S03]  /*a440*/  IMAD.MOV.U32 R225, RZ, RZ, RZ ;  /* 0x000000ffffe17224 */ /* 0x000fc600078e00ff */
        /* <DEDUP_REMOVED lines=31> */
.L_x_1742:
[----:B------:R-:W-:Y:S05]  /*a640*/  BRA.DIV ~URZ, `(.L_x_1676) ;  /* 0x0000bb527f007947 */ /* 0x000fea000b800000 */
[----:B------:R3:W4:Y:S02]  /*a650*/  SHFL.IDX PT, R0, R8, RZ, 0x181f ;  /* 0x00181fff08007589 */ /* 0x00072400000e0000 */
.L_x_1743:
[----:B------:R-:W-:Y:S01]  /*a660*/  BSSY B0, `(.L_x_1677) ;  /* 0x0000013000007945 */ /* 0x000fe20003800000 */
[----:B------:R-:W-:Y:S05]  /*a670*/  @!P0 BRA `(.L_x_1678) ;  /* 0x0000011000008947 */ /* 0x000fea0003800000 */
[C---:B----4-:R-:W-:Y:S02]  /*a680*/  LEA R16, P0, R220.reuse, R0, 0x1 ;  /* 0x00000000dc107211 */ /* 0x050fe400078008ff */
[----:B------:R-:W-:Y:S02]  /*a690*/  SHF.R.S32.HI R3, RZ, 0x1f, R236 ;  /* 0x0000001fff037819 */ /* 0x000fe400000114ec */
[----:B--2---:R-:W-:Y:S02]  /*a6a0*/  LEA.HI.X R17, R220, R4, R139, 0x1, P0 ;  /* 0x00000004dc117211 */ /* 0x004fe400000f0c8b */
[----:B------:R-:W-:-:S02]  /*a6b0*/  LEA R14, P0, R236, R0, 0x1 ;  /* 0x00000000ec0e7211 */ /* 0x000fc400078008ff */
[----:B------:R-:W-:Y:S01]  /*a6c0*/  SHF.R.S32.HI R2, RZ, 0x1f, R235 ;  /* 0x0000001fff027819 */ /* 0x000fe200000114eb */
[----:B------:R-:W-:Y:S01]  /*a6d0*/  @!PT LDS RZ, [RZ] ;  /* 0x00000000fffff984 */ /* 0x000fe20000000800 */
[----:B------:R-:W-:Y:S01]  /*a6e0*/  @!PT LDS RZ, [RZ] ;  /* 0x00000000fffff984 */ /* 0x000fe20000000800 */
        /* <DEDUP_REMOVED lines=10> */
.L_x_1678:
[----:B------:R-:W-:Y:S05]  /*a790*/  BSYNC B0 ;  /* 0x0000000000007941 */ /* 0x000fea0003800000 */
.L_x_1677:
[----:B------:R-:W-:Y:S05]  /*a7a0*/  BRA.DIV ~URZ, `(.L_x_1679) ;  /* 0x0000ba727f007947 */ /* 0x000fea000b800000 */
[----:B--2---:R2:W1:Y:S04]  /*a7b0*/  SHFL.IDX PT, R4, R7, 0x1, 0x181f ;  /* 0x00381f0007047f89 */ /* 0x00446800000e0000 */
[----:B----4-:R2:W4:Y:S02]  /*a7c0*/  SHFL.IDX PT, R0, R8, 0x1, 0x181f ;  /* 0x00381f0008007f89 */ /* 0x01052400000e0000 */
.L_x_1744:
[----:B------:R-:W-:-:S13]  /*a7d0*/  ISETP.GE.AND P0, PT, R11, 0x21, PT ;  /* 0x000000210b00780c */ /* 0x000fda0003f06270 */
[----:B------:R-:W-:Y:S05]  /*a7e0*/  @!P0 BRA `(.L_x_1674) ;  /* 0x0000011000008947 */ /* 0x000fea0003800000 */
[C---:B----4-:R-:W-:Y:S02]  /*a7f0*/  LEA R16, P0, R220.reuse, R0, 0x1 ;  /* 0x00000000dc107211 */ /* 0x050fe400078008ff */
[----:B------:R-:W-:Y:S02]  /*a800*/  SHF.R.S32.HI R3, RZ, 0x1f, R236 ;  /* 0x0000001fff037819 */ /* 0x000fe400000114ec */
[----:B-1----:R-:W-:Y:S02]  /*a810*/  LEA.HI.X R17, R220, R4, R139, 0x1, P0 ;  /* 0x00000004dc117211 */ /* 0x002fe400000f0c8b */
[C---:B------:R-:W-:Y:S02]  /*a820*/  LEA R14, P0, R236.reuse, R0, 0x1 ;  /* 0x00000000ec0e7211 */ /* 0x040fe400078008ff */
[----:B------:R-:W-:Y:S01]  /*a830*/  SHF.R.S32.HI R2, RZ, 0x1f, R235 ;  /* 0x0000001fff027819 */ /* 0x000fe200000114eb */
[----:B------:R-:W-:Y:S01]  /*a840*/  @!PT LDS RZ, [RZ] ;  /* 0x00000000fffff984 */ /* 0x000fe20000000800 */
[----:B------:R-:W-:Y:S01]  /*a850*/  @!PT LDS RZ, [RZ] ;  /* 0x00000000fffff984 */ /* 0x000fe20000000800 */
[----:B------:R-:W-:Y:S01]  /*a860*/  @!PT LDS RZ, [RZ] ;  /* 0x00000000fffff984 */ /* 0x000fe20000000800 */
[----:B------:R1:W-:Y:S01]  /*a870*/  LDGSTS.E.BYPASS.LTC128B.128 [R216+0xb080], [R16.64], !P4 ;  /* 0x0b08000010d87fae */ /* 0x0003e2000e101d4e */
[----:B------:R-:W-:-:S02]  /*a880*/  LEA.HI.X R15, R236, R4, R3, 0x1, P0 ;  /* 0x00000004ec0f7211 */ /* 0x000fc400000f0c03 */
[----:B------:R-:W-:-:S03]  /*a890*/  LEA R12, P0, R235, R0, 0x1 ;  /* 0x00000000eb0c7211 */ /* 0x000fc600078008ff */
[----:B------:R1:W-:Y:S01]  /*a8a0*/  LDGSTS.E.BYPASS.LTC128B.128 [R216+0xc880], [R14.64], !P3 ;  /* 0x0c8800000ed87fae */ /* 0x0003e2000d901d4e */
[----:B------:R-:W-:Y:S02]  /*a8b0*/  LEA.HI.X R13, R235, R4, R2, 0x1, P0 ;  /* 0x00000004eb0d7211 */ /* 0x000fe400000f0c02 */
[----:B------:R-:W-:-:S03]  /*a8c0*/  LEA R2, P0, R229, R0, 0x1 ;  /* 0x00000000e5027211 */ /* 0x000fc600078008ff */
[----:B------:R1:W-:Y:S01]  /*a8d0*/  LDGSTS.E.BYPASS.LTC128B.128 [R216+0xe080], [R12.64], !P2 ;  /* 0x0e0800000cd87fae */ /* 0x0003e2000d101d4e */
[----:B------:R-:W-:-:S05]  /*a8e0*/  LEA.HI.X R3, R229, R4, R234, 0x1, P0 ;  /* 0x00000004e5037211 */ /* 0x000fca00000f0cea */
[----:B------:R1:W-:Y:S04]  /*a8f0*/  LDGSTS.E.BYPASS.LTC128B.128 [R216+0xf880], [R2.64], !P6 ;  /* 0x0f88000002d87fae */ /* 0x0003e8000f101d4e */
.L_x_1674:
[----:B--234-:R-:W-:Y:S05]  /*a900*/  BSYNC B1 ;  /* 0x0000000000017941 */ /* 0x01cfea0003800000 */
.L_x_1673:
[----:B------:R-:W2:Y:S01]  /*a910*/  LDL R11, [R1+0x4] ;  /* 0x00000400010b7983 */ /* 0x000ea20000100800 */
[----:B-1----:R-:W-:Y:S01]  /*a920*/  FMUL.FTZ R0, R48, c[0x0][0x320] ;  /* 0x0000c80030007a20 */ /* 0x002fe20000410000 */
[----:B------:R-:W-:Y:S01]  /*a930*/  SHF.R.S32.HI R3, RZ, 0x1f, R88 ;  /* 0x0000001fff037819 */ /* 0x000fe20000011458 */
[----:B------:R-:W-:Y:S01]  /*a940*/  IMAD.MOV.U32 R4, RZ, RZ, 0x1 ;  /* 0x00000001ff047424 */ /* 0x000fe200078e00ff */
[----:B------:R-:W0:Y:S01]  /*a950*/  LDGDEPBAR ;  /* 0x00000000000079af */ /* 0x000e220000000000 */
[----:B------:R1:W3:Y:S01]  /*a960*/  MUFU.TANH R17, R0 ;  /* 0x0000000000117308 */ /* 0x0002e20000002400 */
[----:B------:R-:W-:Y:S01]  /*a970*/  LEA.HI R2, R3, R88, RZ, 0x2 ;  /* 0x0000005803027211 */ /* 0x000fe200078f10ff */
[----:B------:R-:W-:Y:S01]  /*a980*/  FMUL.FTZ R8, R40, c[0x0][0x320] ;  /* 0x0000c80028087a20 */ /* 0x000fe20000410000 */
[----:B------:R-:W-:Y:S01]  /*a990*/  ISETP.NE.AND P0, PT, R4, c[0x0][0x2c4], PT ;  /* 0x0000b10004007a0c */ /* 0x000fe20003f05270 */
[----:B------:R-:W-:Y:S01]  /*a9a0*/  FMUL.FTZ R4, R36, c[0x0][0x320] ;  /* 0x0000c80024047a20 */ /* 0x000fe20000410000 */
[----:B------:R-:W-:-:S03]  /*a9b0*/  LOP3.LUT R2, R2, 0xfffffffc, RZ, 0xc0, !PT ;  /* 0xfffffffc02027812 */ /* 0x000fc600078ec0ff */
[----:B------:R4:W2:Y:S02]  /*a9c0*/  MUFU.TANH R19, R4 ;  /* 0x0000000400137308 */ /* 0x0008a40000002400 */
[----:B------:R-:W-:Y:S02]  /*a9d0*/  IMAD.IADD R2, R88, 0x1, -R2 ;  /* 0x0000000158027824 */ /* 0x000fe400078e0a02 */
[----:B-1----:R-:W-:-:S04]  /*a9e0*/  FMUL.FTZ R0, R49, c[0x0][0x320] ;  /* 0x0000c80031007a20 */ /* 0x002fc80000410000 */
[----:B------:R1:W1:Y:S01]  /*a9f0*/  MUFU.TANH R34, R8 ;  /* 0x0000000800227308 */ /* 0x0002620000002400 */
[----:B----4-:R-:W-:-:S07]  /*aa00*/  LEA.HI R4, R2, R2, RZ, 0x1 ;  /* 0x0000000202047211 */ /* 0x010fce00078f08ff */
[----:B------:R4:W2:Y:S01]  /*aa10*/  MUFU.TANH R18, R0 ;  /* 0x0000000000127308 */ /* 0x0008a20000002400 */
[----:B-1----:R-:W-:Y:S01]  /*aa20*/  LOP3.LUT R8, R4, 0x1ffffffe, RZ, 0xc0, !PT ;  /* 0x1ffffffe04087812 */ /* 0x002fe200078ec0ff */
[----:B------:R-:W-:-:S03]  /*aa30*/  FMUL.FTZ R4, R41, c[0x0][0x320] ;  /* 0x0000c80029047a20 */ /* 0x000fc60000410000 */
[----:B------:R-:W-:-:S03]  /*aa40*/  IADD3 R2, R2, -R8, RZ ;  /* 0x8000000802027210 */ /* 0x000fc60007ffe0ff */
[----:B------:R-:W1:Y:S01]  /*aa50*/  MUFU.TANH R16, R4 ;  /* 0x0000000400107308 */ /* 0x000e620000002400 */
[----:B----4-:R-:W-:Y:S02]  /*aa60*/  FMUL.FTZ R0, R28, c[0x0][0x320] ;  /* 0x0000c8001c007a20 */ /* 0x010fe40000410000 */
[----:B------:R-:W-:-:S05]  /*aa70*/  IMAD.SHL.U32 R223, R2, 0x8, RZ ;  /* 0x0000000802df7824 */ /* 0x000fca00078e00ff */
[----:B------:R4:W1:Y:S02]  /*aa80*/  MUFU.TANH R20, R0 ;  /* 0x0000000000147308 */ /* 0x0008640000002400 */
[----:B----4-:R-:W-:-:S06]  /*aa90*/  FMUL.FTZ R0, R29, c[0x0][0x320] ;  /* 0x0000c8001d007a20 */ /* 0x010fcc0000410000 */
[----:B------:R4:W1:Y:S02]  /*aaa0*/  MUFU.TANH R28, R0 ;  /* 0x00000000001c7308 */ /* 0x0008640000002400 */
[----:B----4-:R-:W-:-:S04]  /*aab0*/  LEA.HI R0, R3, R88, RZ, 0x5 ;  /* 0x0000005803007211 */ /* 0x010fc800078f28ff */
[--C-:B------:R-:W-:Y:S02]  /*aac0*/  SHF.R.S32.HI R3, RZ, 0x5, R0.reuse ;  /* 0x00000005ff037819 */ /* 0x100fe40000011400 */
[----:B------:R-:W-:Y:S02]  /*aad0*/  SHF.R.S32.HI R7, RZ, 0x1f, R0 ;  /* 0x0000001fff077819 */ /* 0x000fe40000011400 */
[----:B------:R-:W-:Y:S02]  /*aae0*/  LOP3.LUT R0, R0, 0xffffffe0, RZ, 0xc0, !PT ;  /* 0xffffffe000007812 */ /* 0x000fe400078ec0ff */
[----:B------:R-:W-:-:S03]  /*aaf0*/  LEA.HI R7, R7, R3, RZ, 0x3 ;  /* 0x0000000307077211 */ /* 0x000fc600078f18ff */
[----:B------:R-:W-:Y:S01]  /*ab00*/  IMAD.IADD R0, R88, 0x1, -R0 ;  /* 0x0000000158007824 */ /* 0x000fe200078e0a00 */
[----:B------:R-:W-:-:S04]  /*ab10*/  LOP3.LUT R7, R7, 0xffffff8, RZ, 0xc0, !PT ;  /* 0x0ffffff807077812 */ /* 0x000fc800078ec0ff */
[----:B------:R-:W-:Y:S01]  /*ab20*/  SHF.R.S32.HI R12, RZ, 0x1f, R0 ;  /* 0x0000001fff0c7819 */ /* 0x000fe20000011400 */
[----:B------:R-:W-:-:S03]  /*ab30*/  IMAD.IADD R7, R3, 0x1, -R7 ;  /* 0x0000000103077824 */ /* 0x000fc600078e0a07 */
[----:B------:R-:W-:Y:S01]  /*ab40*/  LEA.HI R3, R12, R0, RZ, 0x2 ;  /* 0x000000000c037211 */ /* 0x000fe200078f10ff */
[----:B------:R-:W-:-:S03]  /*ab50*/  IMAD.SHL.U32 R227, R7, 0x10, RZ ;  /* 0x0000001007e37824 */ /* 0x000fc600078e00ff */
[----:B------:R-:W-:Y:S02]  /*ab60*/  SHF.R.S32.HI R228, RZ, 0x2, R3 ;  /* 0x00000002ffe47819 */ /* 0x000fe40000011403 */
[----:B------:R-:W-:-:S04]  /*ab70*/  LOP3.LUT R3, R3, 0x7ffffffc, RZ, 0xc0, !PT ;  /* 0x7ffffffc03037812 */ /* 0x000fc800078ec0ff */
[----:B------:R-:W-:Y:S01]  /*ab80*/  IADD3 R4, R0, -R3, RZ ;  /* 0x8000000300047210 */ /* 0x000fe20007ffe0ff */
[----:B------:R-:W-:-:S04]  /*ab90*/  FMUL.FTZ R3, R37, c[0x0][0x320] ;  /* 0x0000c80025037a20 */ /* 0x000fc80000410000 */
[----:B------:R-:W-:Y:S01]  /*aba0*/  IMAD.SHL.U32 R222, R4, 0x2, RZ ;  /* 0x0000000204de7824 */ /* 0x000fe200078e00ff */
[----:B------:R4:W1:Y:S01]  /*abb0*/  MUFU.TANH R8, R3 ;  /* 0x0000000300087308 */ /* 0x0008620000002400 */
[----:B--2---:R-:W-:-:S05]  /*abc0*/  IMAD R2, R11, 0x80, R228 ;  /* 0x000000800b027824 */ /* 0x004fca00078e02e4 */
[----:B------:R-:W-:Y:S01]  /*abd0*/  IADD3 R0, R223, R2, R227 ;  /* 0x00000002df007210 */ /* 0x000fe20007ffe0e3 */
[----:B------:R-:W-:-:S04]  /*abe0*/  IMAD.IADD R2, R143, 0x1, R5 ;  /* 0x000000018f027824 */ /* 0x000fc800078e0205 */
[----:B------:R-:W-:Y:S01]  /*abf0*/  @P0 IMAD.HI.U32 R4, R0, c[0x0][0x2c8], RZ ;  /* 0x0000b20000040a27 */ /* 0x000fe200078e00ff */
[C---:B----4-:R-:W-:Y:S02]  /*ac00*/  IADD3 R3, -R222.reuse, 0x1, R2 ;  /* 0x00000001de037810 */ /* 0x050fe40007ffe102 */
[----:B------:R-:W-:Y:S02]  /*ac10*/  IADD3 R7, -R222, R2, RZ ;  /* 0x00000002de077210 */ /* 0x000fe40007ffe1ff */
[----:B------:R-:W-:Y:S01]  /*ac20*/  @P0 SHF.R.U32.HI R0, RZ, c[0x0][0x2cc], R4 ;  /* 0x0000b300ff000a19 */ /* 0x000fe20000011604 */
[----:B------:R-:W-:Y:S01]  /*ac30*/  IMAD.IADD R4, R3, 0x1, -R237 ;  /* 0x0000000103047824 */ /* 0x000fe200078e0aed */
[----:B------:R-:W-:Y:S05]  /*ac40*/  BRA.DIV ~URZ, `(.L_x_1680) ;  /* 0x0000b6c27f007947 */ /* 0x000fea000b800000 */
[----:B-1-3--:R1:W2:Y:S02]  /*ac50*/  SHFL.IDX PT, R3, R0, RZ, 0x1c1f ;  /* 0x001c1fff00037589 */ /* 0x00a2a400000e0000 */
.L_x_1745:
[----:B------:R-:W-:Y:S02]  /*ac60*/  FMUL.FTZ R2, R46, c[0x0][0x320] ;  /* 0x0000c8002e027a20 */ /* 0x000fe40000410000 */
[----:B--2---:R-:W-:Y:S02]  /*ac70*/  IMAD.IADD R3, R4, 0x1, R3 ;  /* 0x0000000104037824 */ /* 0x004fe400078e0203 */
[----:B------:R2:W3:Y:S02]  /*ac80*/  MUFU.TANH R14, R2 ;  /* 0x00000002000e7308 */ /* 0x0004e40000002400 */
[----:B--2---:R-:W-:-:S06]  /*ac90*/  FMUL.FTZ R2, R42, c[0x0][0x320] ;  /* 0x0000c8002a027a20 */ /* 0x004fcc0000410000 */
[----:B------:R2:W4:Y:S02]  /*aca0*/  MUFU.TANH R35, R2 ;  /* 0x0000000200237308 */ /* 0x0005240000002400 */
[----:B--2---:R-:W-:-:S06]  /*acb0*/  FMUL.FTZ R2, R43, c[0x0][0x320] ;  /* 0x0000c8002b027a20 */ /* 0x004fcc0000410000 */
[----:B------:R2:W1:Y:S02]  /*acc0*/  MUFU.TANH R36, R2 ;  /* 0x0000000200247308 */ /* 0x0004640000002400 */
[----:B--2---:R-:W-:-:S06]  /*acd0*/  FMUL.FTZ R2, R47, c[0x0][0x320] ;  /* 0x0000c8002f027a20 */ /* 0x004fcc0000410000 */
[----:B------:R2:W1:Y:S02]  /*ace0*/  MUFU.TANH R12, R2 ;  /* 0x00000002000c7308 */ /* 0x0004640000002400 */
[----:B--2---:R-:W-:Y:S01]  /*acf0*/  IMNMX R2, R7, R3, PT ;  /* 0x0000000307027217 */ /* 0x004fe20003800200 */
[----:B------:R-:W-:-:S03]  /*ad00*/  FMUL.FTZ R3, R30, c[0x0][0x320] ;  /* 0x0000c8001e037a20 */ /* 0x000fc60000410000 */
[C---:B------:R-:W-:Y:S02]  /*ad10*/  ISETP.GT.AND P0, PT, R2.reuse, RZ, PT ;  /* 0x000000ff0200720c */ /* 0x040fe40003f04270 */
[----:B------:R2:W1:Y:S02]  /*ad20*/  MUFU.TANH R13, R3 ;  /* 0x00000003000d7308 */ /* 0x0004640000002400 */
[----:B------:R-:W-:Y:S02]  /*ad30*/  FSEL R22, R33, -INF , P0 ;  /* 0xff80000021167808 */ /* 0x000fe40000000000 */
[----:B------:R-:W-:-:S04]  /*ad40*/  ISETP.GT.AND P0, PT, R2, 0x1, PT ;  /* 0x000000010200780c */ /* 0x000fc80003f04270 */
[----:B------:R-:W-:Y:S02]  /*ad50*/  FSEL R23, R32, -INF , P0 ;  /* 0xff80000020177808 */ /* 0x000fe40000000000 */
[----:B------:R-:W-:-:S04]  /*ad60*/  ISETP.GT.AND P0, PT, R2, 0x8, PT ;  /* 0x000000080200780c */ /* 0x000fc80003f04270 */
[----:B------:R-:W-:Y:S01]  /*ad70*/  FSEL R24, R24, -INF , P0 ;  /* 0xff80000018187808 */ /* 0x000fe20000000000 */
[----:B--2---:R-:W-:Y:S01]  /*ad80*/  FMUL.FTZ R3, R31, c[0x0][0x320] ;  /* 0x0000c8001f037a20 */ /* 0x004fe20000410000 */
[----:B------:R-:W-:-:S03]  /*ad90*/  ISETP.GT.AND P0, PT, R2, 0x9, PT ;  /* 0x000000090200780c */ /* 0x000fc60003f04270 */
[----:B------:R2:W1:Y:S01]  /*ada0*/  MUFU.TANH R15, R3 ;  /* 0x00000003000f7308 */ /* 0x0004620000002400 */
[----:B------:R-:W-:Y:S02]  /*adb0*/  FSEL R26, R21, -INF , P0 ;  /* 0xff800000151a7808 */ /* 0x000fe40000000000 */
[----:B------:R-:W-:-:S04]  /*adc0*/  ISETP.GT.AND P0, PT, R2, 0x10, PT ;  /* 0x000000100200780c */ /* 0x000fc80003f04270 */
[----:B------:R-:W-:Y:S02]  /*add0*/  FSEL R25, R17, -INF , P0 ;  /* 0xff80000011197808 */ /* 0x000fe40000000000 */
[----:B------:R-:W-:-:S04]  /*ade0*/  ISETP.GT.AND P0, PT, R2, 0x11, PT ;  /* 0x000000110200780c */ /* 0x000fc80003f04270 */
[----:B------:R-:W-:Y:S02]  /*adf0*/  FSEL R29, R18, -INF , P0 ;  /* 0xff800000121d7808 */ /* 0x000fe40000000000 */
[----:B------:R-:W-:Y:S01]  /*ae00*/  ISETP.GT.AND P0, PT, R2, 0x18, PT ;  /* 0x000000180200780c */ /* 0x000fe20003f04270 */
[----:B--2---:R-:W-:-:S03]  /*ae10*/  FMUL.FTZ R3, R50, c[0x0][0x320] ;  /* 0x0000c80032037a20 */ /* 0x004fc60000410000 */
[----:B------:R-:W-:Y:S01]  /*ae20*/  FSEL R27, R20, -INF , P0 ;  /* 0xff800000141b7808 */ /* 0x000fe20000000000 */
[----:B------:R2:W1:Y:S01]  /*ae30*/  MUFU.TANH R11, R3 ;  /* 0x00000003000b7308 */ /* 0x0004620000002400 */
[----:B------:R-:W-:-:S04]  /*ae40*/  ISETP.GT.AND P0, PT, R2, 0x19, PT ;  /* 0x000000190200780c */ /* 0x000fc80003f04270 */
[----:B------:R-:W-:Y:S02]  /*ae50*/  FSEL R32, R28, -INF , P0 ;  /* 0xff8000001c207808 */ /* 0x000fe40000000000 */
[----:B------:R-:W-:-:S04]  /*ae60*/  ISETP.GT.AND P0, PT, R2, 0x20, PT ;  /* 0x000000200200780c */ /* 0x000fc80003f04270 */
[----:B------:R-:W-:Y:S02]  /*ae70*/  FSEL R31, R19, -INF , P0 ;  /* 0xff800000131f7808 */ /* 0x000fe40000000000 */
[----:B------:R-:W-:Y:S01]  /*ae80*/  ISETP.GT.AND P0, PT, R2, 0x21, PT ;  /* 0x000000210200780c */ /* 0x000fe20003f04270 */
[----:B--2---:R-:W-:-:S03]  /*ae90*/  FMUL.FTZ R3, R38, c[0x0][0x320] ;  /* 0x0000c80026037a20 */ /* 0x004fc60000410000 */
[----:B------:R-:W-:Y:S02]  /*aea0*/  FSEL R30, R8, -INF , P0 ;  /* 0xff800000081e7808 */ /* 0x000fe40000000000 */
[----:B------:R-:W-:Y:S01]  /*aeb0*/  ISETP.GT.AND P0, PT, R2, 0x28, PT ;  /* 0x000000280200780c */ /* 0x000fe20003f04270 */
[----:B------:R2:W1:Y:S03]  /*aec0*/  MUFU.TANH R21, R3 ;  /* 0x0000000300157308 */ /* 0x0004660000002400 */
[----:B------:R-:W-:Y:S02]  /*aed0*/  FSEL R34, R34, -INF , P0 ;  /* 0xff80000022227808 */ /* 0x000fe40000000000 */
[----:B------:R-:W-:-:S04]  /*aee0*/  ISETP.GT.AND P0, PT, R2, 0x29, PT ;  /* 0x000000290200780c */ /* 0x000fc80003f04270 */
[----:B------:R-:W-:Y:S01]  /*aef0*/  FSEL R33, R16, -INF , P0 ;  /* 0xff80000010217808 */ /* 0x000fe20000000000 */
[----:B--2---:R-:W-:-:S04]  /*af00*/  FMUL.FTZ R3, R39, c[0x0][0x320] ;  /* 0x0000c80027037a20 */ /* 0x004fc80000410000 */
[----:B------:R2:W1:Y:S02]  /*af10*/  MUFU.TANH R28, R3 ;  /* 0x00000003001c7308 */ /* 0x0004640000002400 */
[----:B--2---:R-:W-:-:S06]  /*af20*/  FMUL.FTZ R3, R51, c[0x0][0x320] ;  /* 0x0000c80033037a20 */ /* 0x004fcc0000410000 */
[----:B------:R2:W1:Y:S01]  /*af30*/  MUFU.TANH R8, R3 ;  /* 0x0000000300087308 */ /* 0x0004620000002400 */
[----:B------:R-:W-:Y:S05]  /*af40*/  BRA.DIV ~URZ, `(.L_x_1681) ;  /* 0x0000b4427f007947 */ /* 0x000fea000b800000 */
[----:B-1-34-:R-:W1:Y:S02]  /*af50*/  SHFL.IDX PT, R0, R0, 0x1, 0x1c1f ;  /* 0x003c1f0000007f89 */ /* 0x01ae6400000e0000 */
[----:B-1----:R-:W-:-:S05]  /*af60*/  IMAD.IADD R0, R4, 0x1, R0 ;  /* 0x0000000104007824 */ /* 0x002fca00078e0200 */
[----:B--2---:R-:W-:Y:S02]  /*af70*/  IMNMX R3, R7, R0, PT ;  /* 0x0000000007037217 */ /* 0x004fe40003800200 */
[----:B------:R-:W-:Y:S02]  /*af80*/  FMNMX.FTZ R0, R22, R23, !PT ;  /* 0x0000001716007209 */ /* 0x000fe40007810000 */
[----:B------:R-:W-:Y:S02]  /*af90*/  ISETP.GT.AND P0, PT, R3, RZ, PT ;  /* 0x000000ff0300720c */ /* 0x000fe40003f04270 */
[----:B------:R-:W-:Y:S02]  /*afa0*/  FMNMX.FTZ R0, R24, R0, !PT ;  /* 0x0000000018007209 */ /* 0x000fe40007810000 */
[----:B------:R-:W-:Y:S02]  /*afb0*/  FSEL R16, R53, -INF , P0 ;  /* 0xff80000035107808 */ /* 0x000fe40000000000 */
[----:B------:R-:W-:-:S02]  /*afc0*/  ISETP.GT.AND P0, PT, R3, 0x1, PT ;  /* 0x000000010300780c */ /* 0x000fc40003f04270 */
[----:B------:R-:W-:Y:S02]  /*afd0*/  FMNMX.FTZ R0, R26, R0, !PT ;  /* 0x000000001a007209 */ /* 0x000fe40007810000 */
[----:B------:R-:W-:Y:S02]  /*afe0*/  FSEL R17, R52, -INF , P0 ;  /* 0xff80000034117808 */ /* 0x000fe40000000000 */
[C---:B------:R-:W-:Y:S02]  /*aff0*/  ISETP.GT.AND P0, PT, R3.reuse, 0x8, PT ;  /* 0x000000080300780c */ /* 0x040fe40003f04270 */
[----:B------:R-:W-:Y:S02]  /*b000*/  FMNMX.FTZ R2, R16, R17, !PT ;  /* 0x0000001110027209 */ /* 0x000fe40007810000 */
[----:B------:R-:W-:Y:S02]  /*b010*/  FSEL R20, R14, -INF , P0 ;  /* 0xff8000000e147808 */ /* 0x000fe40000000000 */
[----:B------:R-:W-:-:S02]  /*b020*/  ISETP.GT.AND P0, PT, R3, 0x9, PT ;  /* 0x000000090300780c */ /* 0x000fc40003f04270 */
[----:B------:R-:W-:Y:S02]  /*b030*/  FMNMX.FTZ R2, R20, R2, !PT ;  /* 0x0000000214027209 */ /* 0x000fe40007810000 */
[----:B------:R-:W-:Y:S02]  /*b040*/  FSEL R19, R12, -INF , P0 ;  /* 0xff8000000c137808 */ /* 0x000fe40000000000 */
[----:B------:R-:W-:Y:S02]  /*b050*/  ISETP.GT.AND P0, PT, R3, 0x10, PT ;  /* 0x000000100300780c */ /* 0x000fe40003f04270 */
        /* <DEDUP_REMOVED lines=11> */
[----:B------:R-:W-:Y:S02]  /*b110*/  FMNMX.FTZ R0, R27, R0, !PT ;  /* 0x000000001b007209 */ /* 0x000fe40007810000 */
[----:B------:R-:W-:Y:S02]  /*b120*/  FMNMX.FTZ R2, R14, R2, !PT ;  /* 0x000000020e027209 */ /* 0x000fe40007810000 */
[----:B------:R-:W-:Y:S02]  /*b130*/  ISETP.GT.AND P0, PT, R3, 0x20, PT ;  /* 0x000000200300780c */ /* 0x000fe40003f04270 */
[----:B------:R-:W-:-:S02]  /*b140*/  FMNMX.FTZ R0, R32, R0, !PT ;  /* 0x0000000020007209 */ /* 0x000fc40007810000 */
[----:B------:R-:W-:Y:S02]  /*b150*/  FMNMX.FTZ R2, R13, R2, !PT ;  /* 0x000000020d027209 */ /* 0x000fe40007810000 */
[----:B------:R-:W-:Y:S02]  /*b160*/  FSEL R7, R21, -INF , P0 ;  /* 0xff80000015077808 */ /* 0x000fe40000000000 */
[----:B------:R-:W-:Y:S02]  /*b170*/  ISETP.GT.AND P0, PT, R3, 0x21, PT ;  /* 0x000000210300780c */ /* 0x000fe40003f04270 */
[----:B------:R-:W-:Y:S02]  /*b180*/  FMNMX.FTZ R0, R31, R0, !PT ;  /* 0x000000001f007209 */ /* 0x000fe40007810000 */
[----:B------:R-:W-:Y:S02]  /*b190*/  FMNMX.FTZ R2, R15, R2, !PT ;  /* 0x000000020f027209 */ /* 0x000fe40007810000 */
[----:B------:R-:W-:-:S02]  /*b1a0*/  FSEL R8, R28, -INF , P0 ;  /* 0xff8000001c087808 */ /* 0x000fc40000000000 */
[----:B------:R-:W-:Y:S02]  /*b1b0*/  ISETP.GT.AND P0, PT, R3, 0x28, PT ;  /* 0x000000280300780c */ /* 0x000fe40003f04270 */
[----:B------:R-:W-:Y:S02]  /*b1c0*/  FMNMX.FTZ R0, R30, R0, !PT ;  /* 0x000000001e007209 */ /* 0x000fe40007810000 */
[----:B------:R-:W-:Y:S02]  /*b1d0*/  FMNMX.FTZ R2, R7, R2, !PT ;  /* 0x0000000207027209 */ /* 0x000fe40007810000 */
[----:B------:R-:W-:Y:S02]  /*b1e0*/  FSEL R11, R35, -INF , P0 ;  /* 0xff800000230b7808 */ /* 0x000fe40000000000 */
[----:B------:R-:W-:Y:S02]  /*b1f0*/  FMNMX.FTZ R0, R34, R0, !PT ;  /* 0x0000000022007209 */ /* 0x000fe40007810000 */
[----:B------:R-:W-:-:S02]  /*b200*/  ISETP.GT.AND P0, PT, R3, 0x29, PT ;  /* 0x000000290300780c */ /* 0x000fc40003f04270 */
        /* <DEDUP_REMOVED lines=12> */
.L_x_1746:
[C---:B------:R-:W-:Y:S01]  /*b2d0*/  FMUL.FTZ R0, R136.reuse, c[0x0][0x2d0] ;  /* 0x0000b40088007a20 */ /* 0x040fe20000410000 */
[----:B------:R-:W-:Y:S01]  /*b2e0*/  FSETP.NEU.FTZ.AND P0, PT, R136, -INF , PT ;  /* 0xff8000008800780b */ /* 0x000fe20003f1d000 */
[----:B------:R-:W-:Y:S01]  /*b2f0*/  WARPSYNC 0xffffffff ;  /* 0xffffffff00007948 */ /* 0x000fe20003800000 */
[----:B---3--:R-:W-:Y:S02]  /*b300*/  FMNMX.FTZ R28, R28, R4, !PT ;  /* 0x000000041c1c7209 */ /* 0x008fe40007810000 */
[----:B------:R-:W-:Y:S02]  /*b310*/  FSEL R0, R0, RZ, P0 ;  /* 0x000000ff00007208 */ /* 0x000fe40000000000 */
[C---:B------:R-:W-:Y:S01]  /*b320*/  FSETP.NEU.FTZ.AND P0, PT, R28.reuse, -INF , PT ;  /* 0xff8000001c00780b */ /* 0x040fe20003f1d000 */
[----:B------:R-:W-:Y:S01]  /*b330*/  FMUL.FTZ R3, R28, c[0x0][0x2d0] ;  /* 0x0000b4001c037a20 */ /* 0x000fe20000410000 */
[----:B------:R-:W-:Y:S01]  /*b340*/  SHF.L.U32 R205, R10, 0x1, RZ ;  /* 0x000000010acd7819 */ /* 0x000fe200000006ff */
[----:B------:R-:W-:-:S04]  /*b350*/  FFMA.FTZ R2, R22, c[0x0][0x2d0], -R0 ;  /* 0x0000b40016027a23 */ /* 0x000fc80000010800 */
[----:B------:R1:W-:Y:S02]  /*b360*/  MUFU.EX2 R41, R2 ;  /* 0x0000000200297308 */ /* 0x0003e40000000800 */
[----:B-1----:R-:W-:-:S06]  /*b370*/  FFMA.FTZ R2, R23, c[0x0][0x2d0], -R0 ;  /* 0x0000b40017027a23 */ /* 0x002fcc0000010800 */
[----:B------:R1:W3:Y:S02]  /*b380*/  MUFU.EX2 R39, R2 ;  /* 0x0000000200277308 */ /* 0x0002e40000000800 */
[----:B-1----:R-:W-:-:S06]  /*b390*/  FFMA.FTZ R2, R24, c[0x0][0x2d0], -R0 ;  /* 0x0000b40018027a23 */ /* 0x002fcc0000010800 */
[----:B------:R1:W4:Y:S02]  /*b3a0*/  MUFU.EX2 R40, R2 ;  /* 0x0000000200287308 */ /* 0x0003240000000800 */
[----:B-1----:R-:W-:-:S06]  /*b3b0*/  FFMA.FTZ R2, R26, c[0x0][0x2d0], -R0 ;  /* 0x0000b4001a027a23 */ /* 0x002fcc0000010800 */
[----:B------:R1:W5:Y:S02]  /*b3c0*/  MUFU.EX2 R38, R2 ;  /* 0x0000000200267308 */ /* 0x0003640000000800 */
[----:B-1----:R-:W-:-:S06]  /*b3d0*/  FFMA.FTZ R2, R25, c[0x0][0x2d0], -R0 ;  /* 0x0000b40019027a23 */ /* 0x002fcc0000010800 */
[----:B------:R1:W2:Y:S02]  /*b3e0*/  MUFU.EX2 R37, R2 ;  /* 0x0000000200257308 */ /* 0x0002a40000000800 */
        /* <DEDUP_REMOVED lines=14> */
[----:B---3--:R-:W-:-:S04]  /*b4d0*/  FADD.FTZ R3, R41, R39 ;  /* 0x0000002729037221 */ /* 0x008fc80000010000 */
[----:B------:R1:W-:Y:S01]  /*b4e0*/  MUFU.EX2 R134, R2 ;  /* 0x0000000200867308 */ /* 0x0003e20000000800 */
[----:B----4-:R-:W-:-:S04]  /*b4f0*/  FADD.FTZ R3, R40, R3 ;  /* 0x0000000328037221 */ /* 0x010fc80000010000 */
[----:B-----5:R-:W-:-:S04]  /*b500*/  FADD.FTZ R3, R38, R3 ;  /* 0x0000000326037221 */ /* 0x020fc80000010000 */
[----:B--2---:R-:W-:Y:S02]  /*b510*/  FADD.FTZ R3, R37, R3 ;  /* 0x0000000325037221 */ /* 0x004fe40000010000 */
[----:B-1----:R-:W-:Y:S01]  /*b520*/  FFMA.FTZ R2, R16, c[0x0][0x2d0], -R0 ;  /* 0x0000b40010027a23 */ /* 0x002fe20000010800 */
[----:B------:R-:W-:-:S03]  /*b530*/  F2FP.BF16.PACK_AB R16, R35, R37 ;  /* 0x000000252310723e */ /* 0x000fc600000010ff */
[----:B------:R1:W-:Y:S02]  /*b540*/  MUFU.EX2 R25, R2 ;  /* 0x0000000200197308 */ /* 0x0003e40000000800 */
[----:B-1----:R-:W-:-:S06]  /*b550*/  FFMA.FTZ R2, R17, c[0x0][0x2d0], -R0 ;  /* 0x0000b40011027a23 */ /* 0x002fcc0000010800 */
        /* <DEDUP_REMOVED lines=8> */
[----:B------:R-:W-:Y:S01]  /*b5e0*/  F2FP.BF16.PACK_AB R18, R29, R36 ;  /* 0x000000241d12723e */ /* 0x000fe200000010ff */
[----:B--2---:R-:W-:-:S04]  /*b5f0*/  FADD.FTZ R4, R22, R4 ;  /* 0x0000000416047221 */ /* 0x004fc80000010000 */
        /* <DEDUP_REMOVED lines=15> */
[----:B-1----:R-:W-:Y:S02]  /*b6f0*/  FADD.FTZ R2, R35, R3 ;  /* 0x0000000323027221 */ /* 0x002fe40000010000 */
[----:B------:R-:W-:Y:S02]  /*b700*/  FFMA.FTZ R3, R11, c[0x0][0x2d0], -R0 ;  /* 0x0000b4000b037a23 */ /* 0x000fe40000010800 */
[----:B------:R-:W-:Y:S02]  /*b710*/  FADD.FTZ R2, R36, R2 ;  /* 0x0000000224027221 */ /* 0x000fe40000010000 */
[----:B------:R2:W1:Y:S02]  /*b720*/  MUFU.EX2 R135, R3 ;  /* 0x0000000300877308 */ /* 0x0004640000000800 */
[----:B------:R-:W-:-:S02]  /*b730*/  FADD.FTZ R2, R29, R2 ;  /* 0x000000021d027221 */ /* 0x000fc40000010000 */
[C---:B--2---:R-:W-:Y:S01]  /*b740*/  FADD.FTZ R3, R17.reuse, R4 ;  /* 0x0000000411037221 */ /* 0x044fe20000010000 */
[----:B------:R-:W-:Y:S01]  /*b750*/  F2FP.BF16.PACK_AB R17, R17, R21 ;  /* 0x000000151111723e */ /* 0x000fe200000010ff */
[----:B------:R-:W-:Y:S01]  /*b760*/  FFMA.FTZ R4, R12, c[0x0][0x2d0], -R0 ;  /* 0x0000b4000c047a23 */ /* 0x000fe20000010800 */
[----:B------:R-:W-:Y:S01]  /*b770*/  F2FP.BF16.PACK_AB R12, R39, R41 ;  /* 0x00000029270c723e */ /* 0x000fe200000010ff */
        /* <DEDUP_REMOVED lines=16> */
[----:B------:R-:W2:Y:S01]  /*b880*/  LDL R0, [R1+0x4] ;  /* 0x0000040001007983 */ /* 0x000ea20000100800 */
[----:B------:R-:W-:-:S03]  /*b890*/  IMAD R206, R9, 0x2, R205 ;  /* 0x0000000209ce7824 */ /* 0x000fc600078e02cd */
[----:B------:R-:W3:Y:S04]  /*b8a0*/  LDL R4, [R1+0x64] ;  /* 0x0000640001047983 */ /* 0x000ee80000100800 */
[----:B------:R-:W3:Y:S04]  /*b8b0*/  LDL R3, [R1+0x58] ;  /* 0x0000580001037983 */ /* 0x000ee80000100800 */
[----:B------:R-:W1:Y:S04]  /*b8c0*/  LDSM.16.MT88.4 R36, [R205+0x5880] ;  /* 0x00588000cd24783b */ /* 0x000e680000004200 */
[----:B------:R-:W4:Y:S04]  /*b8d0*/  LDSM.16.MT88.4 R24, [R205+0x4080] ;  /* 0x00408000cd18783b */ /* 0x000f280000004200 */
[----:B------:R-:W5:Y:S04]  /*b8e0*/  LDSM.16.MT88.4 R32, [R205+0x7080] ;  /* 0x00708000cd20783b */ /* 0x000f680000004200 */
[----:B------:R-:W5:Y:S04]  /*b8f0*/  LDSM.16.MT88.4 R56, [R205+0x6080] ;  /* 0x00608000cd38783b */ /* 0x000f680000004200 */
[----:B------:R-:W5:Y:S04]  /*b900*/  LDSM.16.MT88.4 R60, [R206+0x4080] ;  /* 0x00408000ce3c783b */ /* 0x000f680000004200 */
[----:B------:R-:W5:Y:S04]  /*b910*/  LDSM.16.MT88.4 R48, [R205+0x4880] ;  /* 0x00488000cd30783b */ /* 0x000f680000004200 */
[----:B------:R-:W5:Y:S01]  /*b920*/  LDSM.16.MT88.4 R68, [R205+0x8880] ;  /* 0x00888000cd44783b */ /* 0x000f620000004200 */
[----:B------:R-:W-:-:S03]  /*b930*/  IMAD R208, R6, 0x2, R205 ;  /* 0x0000000206d07824 */ /* 0x000fc600078e02cd */
[----:B------:R-:W5:Y:S04]  /*b940*/  LDSM.16.MT88.4 R44, [R205+0x7880] ;  /* 0x00788000cd2c783b */ /* 0x000f680000004200 */
[----:B------:R-:W5:Y:S04]  /*b950*/  LDSM.16.MT88.4 R80, [R208+0x5880] ;  /* 0x00588000d050783b */ /* 0x000f680000004200 */
[----:B------:R-:W5:Y:S01]  /*b960*/  LDSM.16.MT88.4 R92, [R206+0x4880] ;  /* 0x00488000ce5c783b */ /* 0x000f620000004200 */
[C---:B-1----:R-:W-:Y:S03]  /*b970*/  HMMA.16816.F32.BF16 R52, R12.reuse, R38, RZ ;  /* 0x000000260c34723c */ /* 0x042fe600000418ff */
[----:B------:R-:W1:Y:S04]  /*b980*/  LDSM.16.MT88.4 R76, [R208+0x4080] ;  /* 0x00408000d04c783b */ /* 0x000e680000004200 */
[----:B------:R-:W-:Y:S01]  /*b990*/  LDSM.16.MT88.4 R88, [R206+0x5880] ;  /* 0x00588000ce58783b */ /* 0x000fe20000004200 */
[----:B----4-:R-:W-:Y:S03]  /*b9a0*/  HMMA.16816.F32.BF16 R20, R12, R24, RZ ;  /* 0x000000180c14723c */ /* 0x010fe600000418ff */
[----:B------:R-:W-:Y:S01]  /*b9b0*/  LDSM.16.MT88.4 R84, [R206+0x7080] ;  /* 0x00708000ce54783b */ /* 0x000fe20000004200 */
[----:B------:R-:W-:-:S03]  /*b9c0*/  LEA R207, R6, R206, 0x1 ;  /* 0x000000ce06cf7211 */ /* 0x000fc600078e08ff */
[----:B------:R-:W-:Y:S01]  /*b9d0*/  LDSM.16.MT88.4 R152, [R206+0x5080] ;  /* 0x00508000ce98783b */ /* 0x000fe20000004200 */
[C---:B------:R-:W-:Y:S03]  /*b9e0*/  HMMA.16816.F32.BF16 R64, R12.reuse, R36, RZ ;  /* 0x000000240c40723c */ /* 0x040fe600000418ff */
[----:B------:R-:W4:Y:S04]  /*b9f0*/  LDSM.16.MT88.4 R36, [R205+0x9080] ;  /* 0x00908000cd24783b */ /* 0x000f280000004200 */
[----:B------:R-:W-:Y:S01]  /*ba00*/  LDSM.16.MT88.4 R144, [R205+0x5080] ;  /* 0x00508000cd90783b */ /* 0x000fe20000004200 */
[C---:B-----5:R-:W-:Y:S03]  /*ba10*/  HMMA.16816.F32.BF16 R40, R12.reuse, R32, RZ ;  /* 0x000000200c28723c */ /* 0x060fe600000418ff */
[----:B------:R-:W-:Y:S05]  /*ba20*/  LDSM.16.MT88.4 R160, [R208+0x5080] ;  /* 0x00508000d0a0783b */ /* 0x000fea0000004200 */
[C---:B------:R-:W-:Y:S08]  /*ba30*/  HMMA.16816.F32.BF16 R32, R12.reuse, R34, RZ ;  /* 0x000000220c20723c */ /* 0x040ff000000418ff */
[----:B------:R-:W-:Y:S08]  /*ba40*/  HMMA.16816.F32.BF16 R72, R12, R26, RZ ;  /* 0x0000001a0c48723c */ /* 0x000ff000000418ff */
[----:B------:R-:W-:Y:S08]  /*ba50*/  HMMA.16816.F32.BF16 R112, R16, R58, R52 ;  /* 0x0000003a1070723c */ /* 0x000ff00000041834 */
[C---:B------:R-:W-:Y:S08]  /*ba60*/  HMMA.16816.F32.BF16 R24, R12.reuse, R60, RZ ;  /* 0x0000003c0c18723c */ /* 0x040ff000000418ff */
[----:B------:R-:W-:Y:S01]  /*ba70*/  HMMA.16816.F32.BF16 R52, R12, R62, RZ ;  /* 0x0000003e0c34723c */ /* 0x000fe200000418ff */
[----:B------:R-:W5:Y:S07]  /*ba80*/  LDSM.16.MT88.4 R60, [R208+0x6080] ;  /* 0x00608000d03c783b */ /* 0x000f6e0000004200 */
[----:B------:R-:W-:Y:S08]  /*ba90*/  HMMA.16816.F32.BF16 R140, R16, R48, R20 ;  /* 0x00000030108c723c */ /* 0x000ff00000041814 */
[C---:B------:R-:W-:Y:S08]  /*baa0*/  HMMA.16816.F32.BF16 R20, R12.reuse, R68, RZ ;  /* 0x000000440c14723c */ /* 0x040ff000000418ff */
[----:B------:R-:W-:Y:S01]  /*bab0*/  HMMA.16816.F32.BF16 R8, R12, R70, RZ ;  /* 0x000000460c08723c */ /* 0x000fe200000418ff */
[----:B------:R-:W1:Y:S07]  /*bac0*/  LDSM.16.MT88.4 R68, [R208+0x4880] ;  /* 0x00488000d044783b */ /* 0x000e6e0000004200 */
[C---:B------:R-:W-:Y:S01]  /*bad0*/  HMMA.16816.F32.BF16 R96, R16.reuse, R56, R64 ;  /* 0x000000381060723c */ /* 0x040fe20000041840 */
[----:B------:R-:W4:Y:S04]  /*bae0*/  LDSM.16.MT88.4 R64, [R206+0x6080] ;  /* 0x00608000ce40783b */ /* 0x000f280000004200 */
[----:B------:R-:W-:Y:S03]  /*baf0*/  LDSM.16.MT88.4 R56, [R206+0x7880] ;  /* 0x00788000ce38783b */ /* 0x000fe60000004200 */
[----:B------:R-:W-:Y:S08]  /*bb00*/  HMMA.16816.F32.BF16 R104, R16, R46, R32 ;  /* 0x0000002e1068723c */ /* 0x000ff00000041820 */
[----:B------:R-:W-:Y:S08]  /*bb10*/  HMMA.16816.F32.BF16 R32, R12, R80, RZ ;  /* 0x000000500c20723c */ /* 0x000ff000000418ff */
[C---:B------:R-:W-:Y:S01]  /*bb20*/  HMMA.16816.F32.BF16 R116, R16.reuse, R50, R72 ;  /* 0x000000321074723c */ /* 0x040fe20000041848 */
[----:B------:R-:W-:Y:S07]  /*bb30*/  LDSM.16.MT88.4 R72, [R208+0x7080] ;  /* 0x00708000d048783b */ /* 0x000fee0000004200 */
[----:B------:R-:W-:Y:S08]  /*bb40*/  HMMA.16816.F32.BF16 R148, R16, R92, R24 ;  /* 0x0000005c1094723c */ /* 0x000ff00000041818 */
[C---:B-1----:R-:W-:Y:S08]  /*bb50*/  HMMA.16816.F32.BF16 R48, R12.reuse, R76, RZ ;  /* 0x0000004c0c30723c */ /* 0x042ff000000418ff */
[----:B------:R-:W-:Y:S01]  /*bb60*/  HMMA.16816.F32.BF16 R24, R12, R82, RZ ;  /* 0x000000520c18723c */ /* 0x000fe200000418ff */
[----:B------:R-:W1:Y:S07]  /*bb70*/  LDSM.16.MT88.4 R80, [R208+0x8880] ;  /* 0x00888000d050783b */ /* 0x000e6e0000004200 */
[C---:B------:R-:W-:Y:S08]  /*bb80*/  HMMA.16816.F32.BF16 R124, R16.reuse, R44, R40 ;  /* 0x0000002c107c723c */ /* 0x040ff00000041828 */
[C---:B----4-:R-:W-:Y:S08]  /*bb90*/  HMMA.16816.F32.BF16 R120, R16.reuse, R36, R20 ;  /* 0x000000241078723c */ /* 0x050ff00000041814 */
[----:B------:R-:W-:Y:S08]  /*bba0*/  HMMA.16816.F32.BF16 R100, R16, R38, R8 ;  /* 0x000000261064723c */ /* 0x000ff00000041808 */
[C---:B------:R-:W-:Y:S08]  /*bbb0*/  HMMA.16816.F32.BF16 R40, R12.reuse, R88, RZ ;  /* 0x000000580c28723c */ /* 0x040ff000000418ff */
[C---:B------:R-:W-:Y:S08]  /*bbc0*/  HMMA.16816.F32.BF16 R36, R12.reuse, R90, RZ ;  /* 0x0000005a0c24723c */ /* 0x040ff000000418ff */
[----:B------:R-:W-:Y:S01]  /*bbd0*/  HMMA.16816.F32.BF16 R44, R12, R78, RZ ;  /* 0x0000004e0c2c723c */ /* 0x000fe200000418ff */
[----:B------:R-:W4:Y:S07]  /*bbe0*/  LDSM.16.MT88.4 R76, [R206+0x8880] ;  /* 0x00888000ce4c783b */ /* 0x000f2e0000004200 */
[C---:B-----5:R-:W-:Y:S08]  /*bbf0*/  HMMA.16816.F32.BF16 R32, R16.reuse, R60, R32 ;  /* 0x0000003c1020723c */ /* 0x060ff00000041820 */
[C---:B------:R-:W-:Y:S01]  /*bc00*/  HMMA.16816.F32.BF16 R108, R16.reuse, R68, R48 ;  /* 0x00000044106c723c */ /* 0x040fe20000041830 */
[----:B------:R-:W5:Y:S07]  /*bc10*/  LDSM.16.MT88.4 R48, [R208+0x9080] ;  /* 0x00908000d030783b */ /* 0x000f6e0000004200 */
[C---:B------:R-:W-:Y:S08]  /*bc20*/  HMMA.16816.F32.BF16 R40, R16.reuse, R64, R40 ;  /* 0x000000401028723c */ /* 0x040ff00000041828 */
[----:B------:R-:W-:Y:S01]  /*bc30*/  HMMA.16816.F32.BF16 R36, R16, R66, R36 ;  /* 0x000000421024723c */ /* 0x000fe20000041824 */
[----:B------:R-:W-:Y:S01]  /*bc40*/  MOV R69, R34 ;  /* 0x0000002200457202 */ /* 0x000fe20000000f00 */
[----:B------:R-:W-:Y:S01]  /*bc50*/  IMAD.MOV.U32 R68, RZ, RZ, R35 ;  /* 0x000000ffff447224 */ /* 0x000fe200078e0023 */
[----:B------:R-:W-:Y:S05]  /*bc60*/  LDSM.16.MT88.4 R64, [R208+0x7880] ;  /* 0x00788000d040783b */ /* 0x000fea0000004200 */
[----:B------:R-:W-:Y:S08]  /*bc70*/  HMMA.16816.F32.BF16 R8, R12, R86, RZ ;  /* 0x000000560c08723c */ /* 0x000ff000000418ff */
[C---:B------:R-:W-:Y:S01]  /*bc80*/  HMMA.16816.F32.BF16 R156, R16.reuse, R94, R52 ;  /* 0x0000005e109c723c */ /* 0x040fe20000041834 */
[----:B------:R-:W2:Y:S07]  /*bc90*/  LDSM.16.MT88.4 R52, [R206+0x9080] ;  /* 0x00908000ce34783b */ /* 0x000eae0000004200 */
[C---:B------:R-:W-:Y:S07]  /*bca0*/  HMMA.16816.F32.BF16 R248, R16.reuse, R70, R44 ;  /* 0x0000004610f8723c */ /* 0x040fee000004182c */
[----:B------:R-:W-:Y:S01]  /*bcb0*/  MOV R71, R32 ;  /* 0x0000002000477202 */ /* 0x000fe20000000f00 */
[----:B------:R-:W-:Y:S01]  /*bcc0*/  IMAD.MOV.U32 R70, RZ, RZ, R33 ;  /* 0x000000ffff467224 */ /* 0x000fe200078e0021 */
[----:B------:R-:W-:Y:S01]  /*bcd0*/  HMMA.16816.F32.BF16 R244, R16, R62, R24 ;  /* 0x0000003e10f4723c */ /* 0x000fe20000041818 */
[----:B------:R-:W2:Y:S07]  /*bce0*/  LDSM.16.MT88.4 R60, [R207+0x4080] ;  /* 0x00408000cf3c783b */ /* 0x000eae0000004200 */
[C---:B-1----:R-:W-:Y:S08]  /*bcf0*/  HMMA.16816.F32.BF16 R32, R12.reuse, R80, RZ ;  /* 0x000000500c20723c */ /* 0x042ff000000418ff */
[----:B------:R-:W-:Y:S01]  /*bd00*/  HMMA.16816.F32.BF16 R24, R12, R82, RZ ;  /* 0x000000520c18723c */ /* 0x000fe200000418ff */
[----:B------:R-:W-:Y:S01]  /*bd10*/  IMAD.MOV.U32 R86, RZ, RZ, R40 ;  /* 0x000000ffff567224 */ /* 0x000fe200078e0028 */
[----:B------:R-:W-:Y:S01]  /*bd20*/  MOV R93, R37 ;  /* 0x00000025005d7202 */ /* 0x000fe20000000f00 */
[----:B------:R-:W-:-:S02]  /*bd30*/  IMAD.MOV.U32 R31, RZ, RZ, R43 ;  /* 0x000000ffff1f7224 */ /* 0x000fc400078e002b */
[----:B------:R-:W-:Y:S02]  /*bd40*/  IMAD.MOV.U32 R94, RZ, RZ, R36 ;  /* 0x000000ffff5e7224 */ /* 0x000fe400078e0024 */
[----:B------:R-:W-:Y:S01]  /*bd50*/  IMAD.MOV.U32 R92, RZ, RZ, R38 ;  /* 0x000000ffff5c7224 */ /* 0x000fe200078e0026 */
[----:B------:R-:W-:Y:S01]  /*bd60*/  HMMA.16816.F32.BF16 R20, R12, R84, RZ ;  /* 0x000000540c14723c */ /* 0x000fe200000418ff */
[----:B------:R-:W-:-:S06]  /*bd70*/  IMAD.MOV.U32 R87, RZ, RZ, R39 ;  /* 0x000000ffff577224 */ /* 0x000fcc00078e0027 */
[----:B------:R-:W-:Y:S01]  /*bd80*/  IMAD.MOV.U32 R85, RZ, RZ, R41 ;  /* 0x000000ffff557224 */ /* 0x000fe200078e0029 */
[----:B------:R-:W-:Y:S01]  /*bd90*/  MOV R84, R42 ;  /* 0x0000002a00547202 */ /* 0x000fe20000000f00 */
[C---:B----4-:R-:W-:Y:S08]  /*bda0*/  HMMA.16816.F32.BF16 R36, R12.reuse, R78, RZ ;  /* 0x0000004e0c24723c */ /* 0x050ff000000418ff */
[----:B------:R-:W-:Y:S01]  /*bdb0*/  HMMA.16816.F32.BF16 R40, R12, R76, RZ ;  /* 0x0000004c0c28723c */ /* 0x000fe200000418ff */
[----:B------:R-:W-:Y:S07]  /*bdc0*/  LDSM.16.MT88.4 R76, [R205+0x8080] ;  /* 0x00808000cd4c783b */ /* 0x000fee0000004200 */
[----:B------:R-:W-:Y:S08]  /*bdd0*/  HMMA.16816.F32.BF16 R196, R16, R58, R8 ;  /* 0x0000003a10c4723c */ /* 0x000ff00000041808 */
[----:B------:R-:W-:Y:S08]  /*bde0*/  HMMA.16816.F32.BF16 R8, R12, R72, RZ ;  /* 0x000000480c08723c */ /* 0x000ff000000418ff */
[C---:B-----5:R-:W-:Y:S08]  /*bdf0*/  HMMA.16816.F32.BF16 R180, R16.reuse, R48, R32 ;  /* 0x0000003010b4723c */ /* 0x060ff00000041820 */
[C---:B------:R-:W-:Y:S01]  /*be00*/  HMMA.16816.F32.BF16 R176, R16.reuse, R50, R24 ;  /* 0x0000003210b0723c */ /* 0x040fe20000041818 */
[----:B------:R-:W1:Y:S07]  /*be10*/  LDSM.16.MT88.4 R48, [R207+0x4880] ;  /* 0x00488000cf30783b */ /* 0x000e6e0000004200 */
[C---:B------:R-:W-:Y:S01]  /*be20*/  HMMA.16816.F32.BF16 R200, R16.reuse, R56, R20 ;  /* 0x0000003810c8723c */ /* 0x040fe20000041814 */
[----:B------:R-:W4:Y:S04]  /*be30*/  LDSM.16.MT88.4 R56, [R207+0x5880] ;  /* 0x00588000cf38783b */ /* 0x000f280000004200 */
[----:B------:R-:W-:Y:S03]  /*be40*/  LDSM.16.MT88.4 R20, [R207+0x7080] ;  /* 0x00708000cf14783b */ /* 0x000fe60000004200 */
[C---:B--2---:R-:W-:Y:S08]  /*be50*/  HMMA.16816.F32.BF16 R188, R16.reuse, R52, R40 ;  /* 0x0000003410bc723c */ /* 0x044ff00000041828 */
[----:B------:R-:W-:Y:S01]  /*be60*/  HMMA.16816.F32.BF16 R184, R16, R54, R36 ;  /* 0x0000003610b8723c */ /* 0x000fe20000041824 */
[----:B------:R-:W-:Y:S07]  /*be70*/  LDSM.16.MT88.4 R36, [R207+0x6080] ;  /* 0x00608000cf24783b */ /* 0x000fee0000004200 */
[C---:B------:R-:W-:Y:S08]  /*be80*/  HMMA.16816.F32.BF16 R52, R12.reuse, R60, RZ ;  /* 0x0000003c0c34723c */ /* 0x040ff000000418ff */
[----:B------:R-:W-:Y:S08]  /*be90*/  HMMA.16816.F32.BF16 R60, R12, R62, RZ ;  /* 0x0000003e0c3c723c */ /* 0x000ff000000418ff */
[----:B------:R-:W-:Y:S01]  /*bea0*/  HMMA.16816.F32.BF16 R88, R16, R64, R8 ;  /* 0x000000401058723c */ /* 0x000fe20000041808 */
[----:B------:R-:W2:Y:S07]  /*beb0*/  LDSM.16.MT88.4 R8, [R207+0x8880] ;  /* 0x00888000cf08783b */ /* 0x000eae0000004200 */
[----:B------:R-:W-:Y:S08]  /*bec0*/  HMMA.16816.F32.BF16 R44, R12, R74, RZ ;  /* 0x0000004a0c2c723c */ /* 0x000ff000000418ff */
[----:B-1----:R-:W-:Y:S01]  /*bed0*/  HMMA.16816.F32.BF16 R168, R16, R50, R60 ;  /* 0x0000003210a8723c */ /* 0x002fe2000004183c */
[----:B------:R-:W1:Y:S01]  /*bee0*/  LDSM.16.MT88.4 R60, [R208+0x6880] ;  /* 0x00688000d03c783b */ /* 0x000e620000004200 */
[----:B------:R-:W-:Y:S01]  /*bef0*/  MOV R30, R108 ;  /* 0x0000006c001e7202 */ /* 0x000fe20000000f00 */
[----:B------:R-:W-:Y:S01]  /*bf00*/  IMAD.MOV.U32 R29, RZ, RZ, R109 ;  /* 0x000000ffff1d7224 */ /* 0x000fe200078e006d */
[----:B------:R-:W-:Y:S01]  /*bf10*/  MOV R2, R111 ;  /* 0x0000006f00027202 */ /* 0x000fe20000000f00 */
[----:B------:R-:W-:-:S02]  /*bf20*/  IMAD.MOV.U32 R7, RZ, RZ, R110 ;  /* 0x000000ffff077224 */ /* 0x000fc400078e006e */
[----:B------:R-:W5:Y:S01]  /*bf30*/  LDSM.16.MT88.4 R108, [R205+0x9880] ;  /* 0x00988000cd6c783b */ /* 0x000f620000004200 */
[----:B----4-:R-:W-:Y:S01]  /*bf40*/  HMMA.16816.F32.BF16 R24, R12, R56, RZ ;  /* 0x000000380c18723c */ /* 0x010fe200000418ff */
[----:B------:R-:W-:Y:S01]  /*bf50*/  IMAD.MOV.U32 R80, RZ, RZ, R71 ;  /* 0x000000ffff507224 */ /* 0x000fe200078e0047 */
[----:B------:R-:W-:Y:S01]  /*bf60*/  MOV R81, R70 ;  /* 0x0000004600517202 */ /* 0x000fe20000000f00 */
[----:B------:R-:W-:Y:S01]  /*bf70*/  IMAD.MOV.U32 R82, RZ, RZ, R69 ;  /* 0x000000ffff527224 */ /* 0x000fe200078e0045 */
[----:B------:R-:W-:-:S04]  /*bf80*/  MOV R83, R68 ;  /* 0x0000004400537202 */ /* 0x000fc80000000f00 */
[----:B------:R-:W-:Y:S08]  /*bf90*/  HMMA.16816.F32.BF16 R56, R12, R58, RZ ;  /* 0x0000003a0c38723c */ /* 0x000ff000000418ff */
[----:B------:R-:W-:Y:S01]  /*bfa0*/  HMMA.16816.F32.BF16 R192, R16, R66, R44 ;  /* 0x0000004210c0723c */ /* 0x000fe2000004182c */
[----:B------:R-:W4:Y:S07]  /*bfb0*/  LDSM.16.MT88.4 R44, [R205+0x6880] ;  /* 0x00688000cd2c783b */ /* 0x000f2e0000004200 */
[C---:B--2---:R-:W-:Y:S08]  /*bfc0*/  HMMA.16816.F32.BF16 R64, R12.reuse, R8, RZ ;  /* 0x000000080c40723c */ /* 0x044ff000000418ff */
[C---:B------:R-:W-:Y:S08]  /*bfd0*/  HMMA.16816.F32.BF16 R68, R12.reuse, R20, RZ ;  /* 0x000000140c44723c */ /* 0x040ff000000418ff */
[C---:B------:R-:W-:Y:S01]  /*bfe0*/  HMMA.16816.F32.BF16 R32, R12.reuse, R22, RZ ;  /* 0x000000160c20723c */ /* 0x040fe200000418ff */
[----:B------:R-:W2:Y:S07]  /*bff0*/  LDSM.16.MT88.4 R20, [R207+0x7880] ;  /* 0x00788000cf14783b */ /* 0x000eae0000004200 */
[----:B------:R-:W-:Y:S01]  /*c000*/  HMMA.16816.F32.BF16 R8, R12, R10, RZ ;  /* 0x0000000a0c08723c */ /* 0x000fe200000418ff */
[----:B------:R-:W2:Y:S07]  /*c010*/  LDSM.16.MT88.4 R12, [R207+0x9080] ;  /* 0x00908000cf0c783b */ /* 0x000eae0000004200 */
[C---:B------:R-:W-:Y:S08]  /*c020*/  HMMA.16816.F32.BF16 R164, R16.reuse, R36, R24 ;  /* 0x0000002410a4723c */ /* 0x040ff00000041818 */
[----:B------:R-:W-:Y:S01]  /*c030*/  HMMA.16816.F32.BF16 R24, R16, R38, R56 ;  /* 0x000000261018723c */ /* 0x000fe20000041838 */
[----:B------:R-:W-:Y:S01]  /*c040*/  SHF.L.U32 R0, R0, 0x7, RZ ;  /* 0x0000000700007819 */ /* 0x000fe200000006ff */
[----:B------:R-:W-:Y:S06]  /*c050*/  LDSM.16.MT88.4 R36, [R207+0x5080] ;  /* 0x00508000cf24783b */ /* 0x000fec0000004200 */
[C---:B-1----:R-:W-:Y:S08]  /*c060*/  HMMA.16816.F32.BF16 R56, R132.reuse, R60, R80 ;  /* 0x0000003c8438723c */ /* 0x042ff00000041850 */
[C---:B------:R-:W-:Y:S07]  /*c070*/  HMMA.16816.F32.BF16 R60, R132.reuse, R62, R244 ;  /* 0x0000003e843c723c */ /* 0x040fee00000418f4 */
[----:B------:R-:W-:Y:S01]  /*c080*/  IMAD.MOV.U32 R245, RZ, RZ, 0x1 ;  /* 0x00000001fff57424 */ /* 0x000fe200078e00ff */
[----:B------:R-:W-:Y:S01]  /*c090*/  HMMA.16816.F32.BF16 R72, R132, R76, R124 ;  /* 0x0000004c8448723c */ /* 0x000fe2000004187c */
[----:B------:R-:W-:Y:S03]  /*c0a0*/  LDSM.16.MT88.4 R124, [R208+0x9880] ;  /* 0x00988000d07c783b */ /* 0x000fe60000004200 */
[----:B------:R-:W-:-:S04]  /*c0b0*/  ISETP.NE.AND P0, PT, R245, c[0x0][0x2c4], PT ;  /* 0x0000b100f5007a0c */ /* 0x000fc80003f05270 */
[C---:B------:R-:W-:Y:S08]  /*c0c0*/  HMMA.16816.F32.BF16 R76, R132.reuse, R78, R104 ;  /* 0x0000004e844c723c */ /* 0x040ff00000041868 */
[C---:B-----5:R-:W-:Y:S08]  /*c0d0*/  HMMA.16816.F32.BF16 R104, R132.reuse, R108, R120 ;  /* 0x0000006c8468723c */ /* 0x060ff00000041878 */
[C---:B------:R-:W-:Y:S07]  /*c0e0*/  HMMA.16816.F32.BF16 R108, R132.reuse, R110, R100 ;  /* 0x0000006e846c723c */ /* 0x040fee0000041864 */
[----:B------:R-:W-:Y:S01]  /*c0f0*/  IMAD.MOV.U32 R100, RZ, RZ, R30 ;  /* 0x000000ffff647224 */ /* 0x000fe200078e001e */
[----:B------:R-:W-:Y:S01]  /*c100*/  MOV R101, R29 ;  /* 0x0000001d00657202 */ /* 0x000fe20000000f00 */
[----:B------:R-:W-:Y:S01]  /*c110*/  IMAD.MOV.U32 R102, RZ, RZ, R7 ;  /* 0x000000ffff667224 */ /* 0x000fe200078e0007 */
[----:B------:R-:W-:Y:S01]  /*c120*/  MOV R103, R2 ;  /* 0x0000000200677202 */ /* 0x000fe20000000f00 */
[----:B----4-:R-:W-:Y:S01]  /*c130*/  HMMA.16816.F32.BF16 R40, R132, R44, R96 ;  /* 0x0000002c8428723c */ /* 0x010fe20000041860 */
[----:B------:R-:W-:Y:S01]  /*c140*/  IMAD.MOV.U32 R120, RZ, RZ, R86 ;  /* 0x000000ffff787224 */ /* 0x000fe200078e0056 */
[----:B------:R-:W-:Y:S01]  /*c150*/  MOV R121, R85 ;  /* 0x0000005500797202 */ /* 0x000fe20000000f00 */
[----:B------:R-:W-:-:S02]  /*c160*/  IMAD.MOV.U32 R122, RZ, RZ, R84 ;  /* 0x000000ffff7a7224 */ /* 0x000fc400078e0054 */
[----:B------:R-:W-:-:S03]  /*c170*/  @P0 IMAD.HI.U32 R2, R0, c[0x0][0x2c8], RZ ;  /* 0x0000b20000020a27 */ /* 0x000fc600078e00ff */
[----:B------:R-:W-:Y:S01]  /*c180*/  HMMA.16816.F32.BF16 R172, R16, R48, R52 ;  /* 0x0000003010ac723c */ /* 0x000fe20000041834 */
[----:B------:R-:W-:Y:S07]  /*c190*/  LDSM.16.MT88.4 R52, [R206+0x6880] ;  /* 0x00688000ce34783b */ /* 0x000fee0000004200 */
[----:B------:R-:W-:Y:S01]  /*c1a0*/  HMMA.16816.F32.BF16 R148, R132, R152, R148 ;  /* 0x000000988494723c */ /* 0x000fe20000041894 */
[----:B------:R-:W-:-:S07]  /*c1b0*/  @P0 SHF.R.U32.HI R0, RZ, c[0x0][0x2cc], R2 ;  /* 0x0000b300ff000a19 */ /* 0x000fce0000011602 */
[C---:B------:R-:W-:Y:S08]  /*c1c0*/  HMMA.16816.F32.BF16 R140, R132.reuse, R144, R140 ;  /* 0x00000090848c723c */ /* 0x040ff0000004188c */
[C---:B------:R-:W-:Y:S07]  /*c1d0*/  HMMA.16816.F32.BF16 R44, R132.reuse, R46, R112 ;  /* 0x0000002e842c723c */ /* 0x040fee0000041870 */
[----:B------:R-:W-:Y:S01]  /*c1e0*/  IMAD.MOV.U32 R112, RZ, RZ, R94 ;  /* 0x000000ffff707224 */ /* 0x000fe200078e005e */
[C---:B------:R-:W-:Y:S01]  /*c1f0*/  HMMA.16816.F32.BF16 R152, R132.reuse, R154, R156 ;  /* 0x0000009a8498723c */ /* 0x040fe2000004189c */
[----:B------:R-:W-:Y:S01]  /*c200*/  MOV R113, R93 ;  /* 0x0000005d00717202 */ /* 0x000fe20000000f00 */
[----:B------:R-:W-:Y:S01]  /*c210*/  IMAD.MOV.U32 R114, RZ, RZ, R92 ;  /* 0x000000ffff727224 */ /* 0x000fe200078e005c */
[----:B------:R-:W-:Y:S01]  /*c220*/  MOV R115, R87 ;  /* 0x0000005700737202 */ /* 0x000fe20000000f00 */
[----:B------:R-:W-:Y:S04]  /*c230*/  LDSM.16.MT88.4 R92, [R208+0x8080] ;  /* 0x00808000d05c783b */ /* 0x000fe80000004200 */
[----:B------:R-:W-:Y:S01]  /*c240*/  HMMA.16816.F32.BF16 R144, R132, R146, R116 ;  /* 0x000000928490723c */ /* 0x000fe20000041874 */
[----:B------:R-:W1:Y:S04]  /*c250*/  LDSM.16.MT88.4 R84, [R206+0x8080] ;  /* 0x00808000ce54783b */ /* 0x000e680000004200 */
[----:B------:R-:W4:Y:S03]  /*c260*/  LDSM.16.MT88.4 R116, [R206+0x9880] ;  /* 0x00988000ce74783b */ /* 0x000f260000004200 */
[C---:B--2---:R-:W-:Y:S01]  /*c270*/  HMMA.16816.F32.BF16 R96, R16.reuse, R20, R68 ;  /* 0x000000141060723c */ /* 0x044fe20000041844 */
[----:B------:R-:W2:Y:S07]  /*c280*/  LDSM.16.MT88.4 R68, [R207+0x6880] ;  /* 0x00688000cf44783b */ /* 0x000eae0000004200 */
[----:B------:R-:W-:Y:S08]  /*c290*/  HMMA.16816.F32.BF16 R128, R16, R12, R64 ;  /* 0x0000000c1080723c */ /* 0x000ff00000041840 */
[----:B------:R-:W-:Y:S01]  /*c2a0*/  HMMA.16816.F32.BF16 R156, R132, R160, R100 ;  /* 0x000000a0849c723c */ /* 0x000fe20000041864 */
[----:B------:R-:W5:Y:S07]  /*c2b0*/  LDSM.16.MT88.4 R100, [R207+0x8080] ;  /* 0x00808000cf64783b */ /* 0x000f6e0000004200 */
[----:B------:R-:W-:Y:S01]  /*c2c0*/  HMMA.16816.F32.BF16 R12, R16, R14, R8 ;  /* 0x0000000e100c723c */ /* 0x000fe20000041808 */
[----:B------:R-:W2:Y:S01]  /*c2d0*/  LDSM.16.MT88.4 R8, [R207+0x9880] ;  /* 0x00988000cf08783b */ /* 0x000ea20000004200 */
[----:B---3--:R-:W-:-:S05]  /*c2e0*/  IADD3 R0, -R3, R4, R0 ;  /* 0x0000000403007210 */ /* 0x008fca0007ffe100 */
[----:B------:R-:W-:Y:S01]  /*c2f0*/  IMAD.HI R0, R0, 0x2aaaaaab, RZ ;  /* 0x2aaaaaab00007827 */ /* 0x000fe200078e02ff */
[----:B------:R-:W-:Y:S04]  /*c300*/  HMMA.16816.F32.BF16 R20, R16, R22, R32 ;  /* 0x000000161014723c */ /* 0x000fe80000041820 */
[----:B------:R-:W-:-:S04]  /*c310*/  SHF.R.U32.HI R2, RZ, 0x1f, R0 ;  /* 0x0000001fff027819 */ /* 0x000fc80000011600 */
[----:B------:R-:W-:Y:S02]  /*c320*/  LEA.HI.SX32 R0, R0, R2, 0x1d ;  /* 0x0000000200007211 */ /* 0x000fe400078feaff */
[----:B------:R-:W-:Y:S02]  /*c330*/  LOP3.LUT R233, R233, 0xfffffffd, RZ, 0xc0, !PT ;  /* 0xfffffffde9e97812 */ /* 0x000fe400078ec0ff */
[----:B------:R-:W-:Y:S02]  /*c340*/  IADD3 R224, R224, -0x2, RZ ;  /* 0xfffffffee0e07810 */ /* 0x000fe40007ffe0ff */
[----:B------:R-:W-:Y:S02]  /*c350*/  IMNMX R221, RZ, R0, !PT ;  /* 0x00000000ffdd7217 */ /* 0x000fe40007800200 */
[----:B------:R-:W-:Y:S02]  /*c360*/  @P0 LOP3.LUT R233, R233, 0x2, RZ, 0xfc, !PT ;  /* 0x00000002e9e90812 */ /* 0x000fe400078efcff */
[----:B------:R-:W-:-:S02]  /*c370*/  ISETP.GE.AND P0, PT, R224, R221, PT ;  /* 0x000000dde000720c */ /* 0x000fc40003f06270 */
[----:B------:R-:W-:Y:S01]  /*c380*/  MOV R123, R31 ;  /* 0x0000001f007b7202 */ /* 0x000fe20000000f00 */
[C---:B-1----:R-:W-:Y:S08]  /*c390*/  HMMA.16816.F32.BF16 R80, R132.reuse, R84, R200 ;  /* 0x000000548450723c */ /* 0x042ff000000418c8 */
[C---:B------:R-:W-:Y:S08]  /*c3a0*/  HMMA.16816.F32.BF16 R48, R132.reuse, R52, R120 ;  /* 0x000000348430723c */ /* 0x040ff00000041878 */
[C---:B------:R-:W-:Y:S08]  /*c3b0*/  HMMA.16816.F32.BF16 R52, R132.reuse, R54, R112 ;  /* 0x000000368434723c */ /* 0x040ff00000041870 */
[C---:B------:R-:W-:Y:S08]  /*c3c0*/  HMMA.16816.F32.BF16 R88, R132.reuse, R92, R88 ;  /* 0x0000005c8458723c */ /* 0x040ff00000041858 */
[C---:B----4-:R-:W-:Y:S08]  /*c3d0*/  HMMA.16816.F32.BF16 R112, R132.reuse, R116, R188 ;  /* 0x000000748470723c */ /* 0x050ff000000418bc */
[C---:B------:R-:W-:Y:S08]  /*c3e0*/  HMMA.16816.F32.BF16 R120, R132.reuse, R124, R180 ;  /* 0x0000007c8478723c */ /* 0x040ff000000418b4 */
[C---:B------:R-:W-:Y:S08]  /*c3f0*/  HMMA.16816.F32.BF16 R32, R132.reuse, R36, R172 ;  /* 0x000000248420723c */ /* 0x040ff000000418ac */
[C---:B--2---:R-:W-:Y:S08]  /*c400*/  HMMA.16816.F32.BF16 R64, R132.reuse, R68, R164 ;  /* 0x000000448440723c */ /* 0x044ff000000418a4 */
        /* <DEDUP_REMOVED lines=11> */
[----:B------:R-:W-:Y:S07]  /*c4c0*/  @!P0 BRA `(.L_x_1682) ;  /* 0x0000342000008947 */ /* 0x000fee0003800000 */
[----:B------:R-:W-:Y:S01]  /*c4d0*/  SHF.R.S32.HI R17, RZ, 0x1f, R236 ;  /* 0x0000001fff117819 */ /* 0x000fe200000114ec */
[----:B------:R-:W-:Y:S01]  /*c4e0*/  IMAD.MOV.U32 R7, RZ, RZ, R28 ;  /* 0x000000ffff077224 */ /* 0x000fe200078e001c */
[----:B------:R-:W-:Y:S01]  /*c4f0*/  SHF.R.S32.HI R16, RZ, 0x1f, R235 ;  /* 0x0000001fff107819 */ /* 0x000fe200000114eb */
[----:B------:R-:W-:Y:S01]  /*c500*/  IMAD.MOV.U32 R6, RZ, RZ, R136 ;  /* 0x000000ffff067224 */ /* 0x000fe200078e0088 */
[C---:B------:R-:W-:Y:S01]  /*c510*/  SHF.L.U64.HI R201, R220.reuse, 0x1, R139 ;  /* 0x00000001dcc97819 */ /* 0x040fe2000001028b */
[----:B------:R-:W-:Y:S01]  /*c520*/  IMAD.MOV.U32 R200, RZ, RZ, R224 ;  /* 0x000000ffffc87224 */ /* 0x000fe200078e00e0 */
[----:B------:R-:W-:Y:S01]  /*c530*/  SHF.L.U32 R244, R220, 0x1, RZ ;  /* 0x00000001dcf47819 */ /* 0x000fe200000006ff */
[C---:B------:R-:W-:Y:S01]  /*c540*/  IMAD.SHL.U32 R203, R236.reuse, 0x2, RZ ;  /* 0x00000002eccb7824 */ /* 0x040fe200078e00ff */
[----:B------:R-:W-:-:S02]  /*c550*/  SHF.L.U64.HI R202, R236, 0x1, R17 ;  /* 0x00000001ecca7819 */ /* 0x000fc40000010211 */
[C---:B------:R-:W-:Y:S02]  /*c560*/  SHF.L.U64.HI R217, R235.reuse, 0x1, R16 ;  /* 0x00000001ebd97819 */ /* 0x040fe40000010210 */
[----:B------:R-:W-:-:S04]  /*c570*/  SHF.L.U32 R218, R235, 0x1, RZ ;  /* 0x00000001ebda7819 */ /* 0x000fc800000006ff */
.L_x_1695:
[----:B------:R-:W-:Y:S04]  /*c580*/  DEPBAR.LE SB0, 0x0 ;  /* 0x000080000000791a */ /* 0x000fe80000000000 */
[----:B------:R-:W-:Y:S01]  /*c590*/  WARPSYNC 0xffffffff ;  /* 0xffffffff00007948 */ /* 0x000fe20003800000 */
[----:B------:R-:W-:Y:S01]  /*c5a0*/  BAR.SYNC.DEFER_BLOCKING 0x0 ;  /* 0x0000000000007b1d */ /* 0x000fe20000010000 */
[----:B------:R-:W-:Y:S05]  /*c5b0*/  ISETP.GE.AND P0, PT, R200, RZ, PT ;  /* 0x000000ffc800720c */ /* 0x000fea0003f06270 */
        /* <DEDUP_REMOVED lines=9> */
[----:B------:R-:W-:-:S05]  /*c650*/  @!P0 BRA `(.L_x_1684) ;  /* 0x0000038000008947 */ /* 0x000fca0003800000 */
[----:B------:R-:W-:Y:S01]  /*c660*/  IMAD.WIDE.U32 R2, R226, c[0x0][0x208], RZ ;  /* 0x00008200e2027a25 */ /* 0x000fe200078e00ff */
[----:B------:R-:W5:Y:S01]  /*c670*/  S2R R4, SR_CTAID.Y ;  /* 0x0000000000047919 */ /* 0x000f620000002600 */
[----:B------:R-:W-:Y:S02]  /*c680*/  SHF.R.S32.HI R0, RZ, 0x1f, R226 ;  /* 0x0000001fff007819 */ /* 0x000fe400000114e2 */
[----:B------:R-:W-:Y:S03]  /*c690*/  SHF.R.S32.HI R18, RZ, 0x1f, R225 ;  /* 0x0000001fff127819 */ /* 0x000fe600000114e1 */
[----:B------:R-:W-:Y:S02]  /*c6a0*/  IMAD R0, R0, c[0x0][0x208], RZ ;  /* 0x0000820000007a24 */ /* 0x000fe400078e02ff */
[----:B------:R-:W-:Y:S02]  /*c6b0*/  IMAD R18, R18, c[0x0][0x218], RZ ;  /* 0x0000860012127a24 */ /* 0x000fe400078e02ff */
[----:B------:R-:W-:Y:S02]  /*c6c0*/  IMAD R0, R226, c[0x0][0x20c], R0 ;  /* 0x00008300e2007a24 */ /* 0x000fe400078e0200 */
[----:B------:R-:W-:Y:S03]  /*c6d0*/  IMAD R18, R225, c[0x0][0x21c], R18 ;  /* 0x00008700e1127a24 */ /* 0x000fe600078e0212 */
        /* <DEDUP_REMOVED lines=9> */
.L_x_1747:
[----:B------:R-:W-:-:S05]  /*c770*/  BRA.DIV ~URZ, `(.L_x_1686) ;  /* 0x0000a1327f007947 */ /* 0x000fca000b800000 */
[----:B------:R4:W3:Y:S02]  /*c780*/  SHFL.IDX PT, R0, R19, RZ, 0x181f ;  /* 0x00181fff13007589 */ /* 0x0008e400000e0000 */
.L_x_1748:
[----:B---3--:R-:W-:Y:S01]  /*c790*/  IADD3 R16, P0, R0, R244, RZ ;  /* 0x000000f400107210 */ /* 0x008fe20007f1e0ff */
[C---:B------:R-:W-:Y:S01]  /*c7a0*/  IMAD.SHL.U32 R24, R229.reuse, 0x2, RZ ;  /* 0x00000002e5187824 */ /* 0x040fe200078e00ff */
[----:B------:R-:W-:Y:S02]  /*c7b0*/  SHF.L.U64.HI R25, R229, 0x1, R234 ;  /* 0x00000001e5197819 */ /* 0x000fe400000102ea */
[----:B------:R-:W-:Y:S01]  /*c7c0*/  LOP3.LUT P1, RZ, R233, 0x1, RZ, 0xc0, !PT ;  /* 0x00000001e9ff7812 */ /* 0x000fe2000782c0ff */
        /* <DEDUP_REMOVED lines=18> */
.L_x_1749:
[----:B--23--:R-:W-:Y:S05]  /*c8f0*/  IADD3 R16, P0, R0, R244, RZ ;  /* 0x000000f400107210 */ /* 0x00cfea0007f1e0ff */
[----:B----4-:R-:W-:Y:S01]  /*c900*/  IMAD.X R17, R4, 0x1, R201, P0 ;  /* 0x0000000104117824 */ /* 0x010fe200000e06c9 */
        /* <DEDUP_REMOVED lines=13> */
.L_x_1684:
[----:B------:R-:W-:Y:S05]  /*c9e0*/  BSYNC B0 ;  /* 0x0000000000007941 */ /* 0x000fea0003800000 */
.L_x_1683:
[----:B------:R-:W0:Y:S01]  /*c9f0*/  LDGDEPBAR ;  /* 0x00000000000079af */ /* 0x000e220000000000 */
[----:B------:R-:W-:Y:S01]  /*ca00*/  WARPSYNC 0xffffffff ;  /* 0xffffffff00007948 */ /* 0x000fe20003800000 */
[C---:B--23--:R-:W-:Y:S01]  /*ca10*/  HMMA.16816.F32.BF16 R8, R28.reuse, R12, RZ ;  /* 0x0000000c1c08723c */ /* 0x04cfe200000418ff */
[----:B------:R-:W-:Y:S02]  /*ca20*/  BSSY B0, `(.L_x_1688) ;  /* 0x0000112000007945 */ /* 0x000fe40003800000 */
[----:B------:R-:W-:Y:S02]  /*ca30*/  ISETP.GE.AND P0, PT, R200, 0x1, PT ;  /* 0x00000001c800780c */ /* 0x000fe40003f06270 */
[----:B------:R-:W-:Y:S03]  /*ca40*/  LDSM.16.M88.4 R180, [R215] ;  /* 0x00000000d7b4783b */ /* 0x000fe60000000200 */
[C---:B------:R-:W-:Y:S04]  /*ca50*/  HMMA.16816.F32.BF16 R12, R28.reuse, R14, RZ ;  /* 0x0000000e1c0c723c */ /* 0x040fe800000418ff */
[----:B------:R-:W2:Y:S04]  /*ca60*/  LDSM.16.M88.4 R184, [R210+0xa080] ;  /* 0x00a08000d2b8783b */ /* 0x000ea80000000200 */
[C---:B----4-:R-:W-:Y:S03]  /*ca70*/  HMMA.16816.F32.BF16 R16, R28.reuse, R20, RZ ;  /* 0x000000141c10723c */ /* 0x050fe600000418ff */
[----:B------:R-:W-:Y:S05]  /*ca80*/  LDSM.16.M88.4 R188, [R210+0xb080] ;  /* 0x00b08000d2bc783b */ /* 0x000fea0000000200 */
[C---:B------:R-:W-:Y:S02]  /*ca90*/  HMMA.16816.F32.BF16 R20, R28.reuse, R22, RZ ;  /* 0x000000161c14723c */ /* 0x040fe400000418ff */
[----:B------:R-:W-:Y:S06]  /*caa0*/  LDSM.16.M88.4 R192, [R214] ;  /* 0x00000000d6c0783b */ /* 0x000fec0000000200 */
[C---:B-1----:R-:W-:Y:S01]  /*cab0*/  HMMA.16816.F32.BF16 R24, R28.reuse, R136, RZ ;  /* 0x000000881c18723c */ /* 0x042fe200000418ff */
[----:B------:R-:W-:Y:S07]  /*cac0*/  LDSM.16.M88.4 R196, [R209] ;  /* 0x00000000d1c4783b */ /* 0x000fee0000000200 */
[----:B------:R-:W-:Y:S01]  /*cad0*/  HMMA.16816.F32.BF16 R28, R28, R138, RZ ;  /* 0x0000008a1c1c723c */ /* 0x000fe200000418ff */
        /* <DEDUP_REMOVED lines=10> */
[C---:B--2---:R-:W-:Y:S01]  /*cb80*/  HMMA.16816.F32.BF16 R8, R180.reuse, R184, R8 ;  /* 0x000000b8b408723c */ /* 0x044fe20000041808 */
        /* <DEDUP_REMOVED lines=111> */
[C---:B------:R-:W-:Y:S08]  /*d280*/  HMMA.16816.F32.BF16 R12, R176.reuse, R182, R12 ;  /* 0x000000b6b00c723c */ /* 0x040ff0000004180c */
[C---:B---3--:R-:W-:Y:S08]  /*d290*/  HMMA.16816.F32.BF16 R16, R176.reuse, R164, R16 ;  /* 0x000000a4b010723c */ /* 0x048ff00000041810 */
        /* <DEDUP_REMOVED lines=8> */
[C---:B----4-:R-:W-:Y:S08]  /*d320*/  HMMA.16816.F32.BF16 R24, R184.reuse, R172, R24 ;  /* 0x000000acb818723c */ /* 0x050ff00000041818 */
        /* <DEDUP_REMOVED lines=31> */
[----:B------:R-:W1:Y:S10]  /*d520*/  MUFU.TANH R139, R20 ;  /* 0x00000014008b7308 */ /* 0x000e740000002400 */
[----:B------:R-:W1:Y:S10]  /*d530*/  MUFU.TANH R136, R21 ;  /* 0x0000001500887308 */ /* 0x000e740000002400 */
[----:B------:R5:W1:Y:S01]  /*d540*/  MUFU.TANH R138, R22 ;  /* 0x00000016008a7308 */ /* 0x000a620000002400 */
        /* <DEDUP_REMOVED lines=26> */
[----:B------:R-:W2:Y:S01]  /*d6f0*/  S2R R219, SR_CTAID.Y ;  /* 0x0000000000db7919 */ /* 0x000ea20000002600 */
[----:B------:R-:W-:Y:S02]  /*d700*/  IMAD R2, R200, 0x30, R240 ;  /* 0x00000030c8027824 */ /* 0x000fe400078e02f0 */
        /* <DEDUP_REMOVED lines=31> */
.L_x_1750:
[----:B------:R-:W-:-:S05]  /*d900*/  BRA.DIV ~URZ, `(.L_x_1691) ;  /* 0x000091927f007947 */ /* 0x000fca000b800000 */
[----:B------:R4:W2:Y:S02]  /*d910*/  SHFL.IDX PT, R0, R16, RZ, 0x181f ;  /* 0x00181fff10007589 */ /* 0x0008a400000e0000 */
.L_x_1751:
[----:B--2---:R-:W-:Y:S05]  /*d920*/  @P0 IADD3 R14, P1, R0, R244, RZ ;  /* 0x000000f4000e0210 */ /* 0x004fea0007f3e0ff */
[----:B---3--:R-:W-:Y:S01]  /*d930*/  @P0 IMAD.X R15, R4, 0x1, R201, P1 ;  /* 0x00000001040f0824 */ /* 0x008fe200008e06c9 */
[----:B-1----:R-:W-:Y:S04]  /*d940*/  @P0 IADD3 R12, P1, R0, R203, RZ ;  /* 0x000000cb000c0210 */ /* 0x002fe80007f3e0ff */
        /* <DEDUP_REMOVED lines=8> */
[C---:B------:R-:W-:Y:S04]  /*d9d0*/  @P0 LEA R2, P1, R229.reuse, R0, 0x1 ;  /* 0x00000000e5020211 */ /* 0x040fe800078208ff */
[----:B------:R1:W-:Y:S01]  /*d9e0*/  @P0 LDGSTS.E.BYPASS.LTC128B.128 [R216+0xd080], [R10.64], !P2 ;  /* 0x0d0800000ad80fae */ /* 0x0003e2000d101d4e */
[----:B------:R-:W-:Y:S05]  /*d9f0*/  @P0 LEA.HI.X R3, R229, R4, R234, 0x1, P1 ;  /* 0x00000004e5030211 */ /* 0x000fea00008f0cea */
[----:B------:R1:W-:Y:S01]  /*da00*/  @P0 LDGSTS.E.BYPASS.LTC128B.128 [R216+0xe880], [R2.64], !P6 ;  /* 0x0e88000002d80fae */ /* 0x0003e2000f101d4e */
[----:B------:R-:W-:Y:S01]  /*da10*/  ISETP.GE.AND P0, PT, R8, 0x21, PT ;  /* 0x000000210800780c */ /* 0x000fe20003f06270 */
[----:B------:R-:W-:-:S06]  /*da20*/  BRA.DIV ~URZ, `(.L_x_1692) ;  /* 0x000090f27f007947 */ /* 0x000fcc000b800000 */
[----:B------:R2:W3:Y:S04]  /*da30*/  SHFL.IDX PT, R4, R9, 0x1, 0x181f ;  /* 0x00381f0009047f89 */ /* 0x0004e800000e0000 */
[----:B------:R2:W1:Y:S02]  /*da40*/  SHFL.IDX PT, R0, R16, 0x1, 0x181f ;  /* 0x00381f0010007f89 */ /* 0x00046400000e0000 */
.L_x_1752:
[----:B-1----:R-:W-:Y:S05]  /*da50*/  @P0 IADD3 R12, P1, R0, R244, RZ ;  /* 0x000000f4000c0210 */ /* 0x002fea0007f3e0ff */
        /* <DEDUP_REMOVED lines=10> */
[C---:B------:R-:W-:Y:S04]  /*db00*/  @P0 LEA R2, P1, R229.reuse, R0, 0x1 ;  /* 0x00000000e5020211 */ /* 0x040fe800078208ff */
[----:B------:R1:W-:Y:S01]  /*db10*/  @P0 LDGSTS.E.BYPASS.LTC128B.128 [R216+0xe080], [R8.64], !P2 ;  /* 0x0e08000008d80fae */ /* 0x0003e2000d101d4e */
[----:B------:R-:W-:Y:S05]  /*db20*/  @P0 LEA.HI.X R3, R229, R4, R234, 0x1, P1 ;  /* 0x00000004e5030211 */ /* 0x000fea00008f0cea */
[----:B------:R1:W-:Y:S03]  /*db30*/  @P0 LDGSTS.E.BYPASS.LTC128B.128 [R216+0xf880], [R2.64], !P6 ;  /* 0x0f88000002d80fae */ /* 0x0003e6000f101d4e */
.L_x_1689:
[----:B--234-:R-:W-:Y:S05]  /*db40*/  BSYNC B0 ;  /* 0x0000000000007941 */ /* 0x01cfea0003800000 */
.L_x_1688:
[----:B------:R-:W-:Y:S01]  /*db50*/  ISETP.NE.AND P0, PT, R245, c[0x0][0x2c4], PT ;  /* 0x0000b100f5007a0c */ /* 0x000fe20003f05270 */
[----:B------:R-:W2:Y:S01]  /*db60*/  LDL R4, [R1+0x4] ;  /* 0x0000040001047983 */ /* 0x000ea20000100800 */
[----:B-1----:R-:W-:Y:S03]  /*db70*/  IMAD R8, R200, -0x30, RZ ;  /* 0xffffffd0c8087824 */ /* 0x002fe600078e02ff */
[----:B------:R-:W0:Y:S02]  /*db80*/  LDGDEPBAR ;  /* 0x00000000000079af */ /* 0x000e240000000000 */
[----:B------:R-:W-:Y:S04]  /*db90*/  IADD3 R8, -R222, 0x1, R8 ;  /* 0x00000001de087810 */ /* 0x000fe80007ffe108 */
[----:B------:R-:W-:Y:S01]  /*dba0*/  IADD3 R8, -R237, R8, R5 ;  /* 0x00000008ed087210 */ /* 0x000fe20007ffe105 */
[----:B--2---:R-:W-:Y:S05]  /*dbb0*/  IMAD R4, R4, 0x80, R228 ;  /* 0x0000008004047824 */ /* 0x004fea00078e02e4 */
[----:B------:R-:W-:Y:S05]  /*dbc0*/  IADD3 R4, R223, R4, R227 ;  /* 0x00000004df047210 */ /* 0x000fea0007ffe0e3 */
[----:B------:R-:W-:Y:S05]  /*dbd0*/  @P0 IMAD.HI.U32 R0, R4, c[0x0][0x2c8], RZ ;  /* 0x0000b20004000a27 */ /* 0x000fea00078e00ff */
[----:B------:R-:W-:Y:S01]  /*dbe0*/  @P0 SHF.R.U32.HI R4, RZ, c[0x0][0x2cc], R0 ;  /* 0x0000b300ff040a19 */ /* 0x000fe20000011600 */
[----:B------:R-:W-:-:S05]  /*dbf0*/  BRA.DIV ~URZ, `(.L_x_1693) ;  /* 0x000090127f007947 */ /* 0x000fca000b800000 */
[----:B------:R1:W2:Y:S02]  /*dc00*/  SHFL.IDX PT, R0, R4, RZ, 0x1c1f ;  /* 0x001c1fff04007589 */ /* 0x0002a400000e0000 */
.L_x_1753:
[----:B--2---:R-:W-:Y:S05]  /*dc10*/  IMAD.IADD R0, R8, 0x1, R0 ;  /* 0x0000000108007824 */ /* 0x004fea00078e0200 */
[C---:B------:R-:W-:Y:S04]  /*dc20*/  ISETP.GT.AND P0, PT, R0.reuse, RZ, PT ;  /* 0x000000ff0000720c */ /* 0x040fe80003f04270 */
[----:B------:R-:W-:Y:S02]  /*dc30*/  FSEL R9, R173, -INF , P0 ;  /* 0xff800000ad097808 */ /* 0x000fe40000000000 */
[----:B------:R-:W-:Y:S04]  /*dc40*/  ISETP.GT.AND P0, PT, R0, 0x1, PT ;  /* 0x000000010000780c */ /* 0x000fe80003f04270 */
[----:B------:R-:W-:Y:S02]  /*dc50*/  FSEL R15, R172, -INF , P0 ;  /* 0xff800000ac0f7808 */ /* 0x000fe40000000000 */
[C---:B------:R-:W-:Y:S04]  /*dc60*/  ISETP.GT.AND P0, PT, R0.reuse, 0x8, PT ;  /* 0x000000080000780c */ /* 0x040fe80003f04270 */
        /* <DEDUP_REMOVED lines=18> */
[----:B------:R-:W-:Y:S01]  /*dd90*/  FSEL R179, R17, -INF , P0 ;  /* 0xff80000011b37808 */ /* 0x000fe20000000000 */
[----:B------:R-:W-:-:S05]  /*dda0*/  BRA.DIV ~URZ, `(.L_x_1694) ;  /* 0x00008ee27f007947 */ /* 0x000fca000b800000 */
[----:B------:R-:W2:Y:S02]  /*ddb0*/  SHFL.IDX PT, R0, R4, 0x1, 0x1c1f ;  /* 0x003c1f0004007f89 */ /* 0x000ea400000e0000 */
[----:B--2---:R-:W-:Y:S05]  /*ddc0*/  IMAD.IADD R0, R8, 0x1, R0 ;  /* 0x0000000108007824 */ /* 0x004fea00078e0200 */
[C---:B------:R-:W-:Y:S04]  /*ddd0*/  ISETP.GT.AND P0, PT, R0.reuse, RZ, PT ;  /* 0x000000ff0000720c */ /* 0x040fe80003f04270 */
[----:B------:R-:W-:Y:S02]  /*dde0*/  FSEL R8, R175, -INF , P0 ;  /* 0xff800000af087808 */ /* 0x000fe40000000000 */
[----:B------:R-:W-:Y:S02]  /*ddf0*/  ISETP.GT.AND P0, PT, R0, 0x1, PT ;  /* 0x000000010000780c */ /* 0x000fe40003f04270 */
[----:B-1----:R-:W-:Y:S02]  /*de00*/  FMNMX.FTZ R4, R8, R7, !PT ;  /* 0x0000000708047209 */ /* 0x002fe40007810000 */
        /* <DEDUP_REMOVED lines=40> */
[----:B------:R-:W-:Y:S04]  /*e090*/  FMNMX.FTZ R0, R172, R0, !PT ;  /* 0x00000000ac007209 */ /* 0x000fe80007810000 */
[----:B------:R-:W-:Y:S04]  /*e0a0*/  FMNMX.FTZ R0, R176, R0, !PT ;  /* 0x00000000b0007209 */ /* 0x000fe80007810000 */
[----:B------:R-:W-:Y:S02]  /*e0b0*/  FMNMX.FTZ R0, R177, R0, !PT ;  /* 0x00000000b1007209 */ /* 0x000fe40007810000 */
[----:B-1----:R-:W-:Y:S02]  /*e0c0*/  FMNMX.FTZ R4, R4, R2, !PT ;  /* 0x0000000204047209 */ /* 0x002fe40007810000 */
[----:B------:R-:W-:Y:S04]  /*e0d0*/  FMNMX.FTZ R0, R178, R0, !PT ;  /* 0x00000000b2007209 */ /* 0x000fe80007810000 */
[----:B------:R-:W-:Y:S05]  /*e0e0*/  FMNMX.FTZ R0, R179, R0, !PT ;  /* 0x00000000b3007209 */ /* 0x000fea0007810000 */
[----:B------:R-:W1:Y:S02]  /*e0f0*/  SHFL.BFLY PT, R136, R0, 0x2, 0x1f ;  /* 0x0c401f0000887f89 */ /* 0x000e6400000e0000 */
[----:B-1----:R-:W-:Y:S06]  /*e100*/  FMNMX.FTZ R136, R136, R0, !PT ;  /* 0x0000000088887209 */ /* 0x002fec0007810000 */
[----:B------:R-:W-:Y:S08]  /*e110*/  SHFL.BFLY PT, R0, R4, 0x1, 0x1f ;  /* 0x0c201f0004007f89 */ /* 0x000ff000000e0000 */
[----:B------:R-:W1:Y:S02]  /*e120*/  SHFL.BFLY PT, R3, R136, 0x1, 0x1f ;  /* 0x0c201f0088037f89 */ /* 0x000e6400000e0000 */
[----:B-1----:R-:W-:Y:S06]  /*e130*/  FMNMX.FTZ R136, R136, R3, !PT ;  /* 0x0000000388887209 */ /* 0x002fec0007810000 */
.L_x_1754:
[C---:B------:R-:W-:Y:S01]  /*e140*/  FSETP.NEU.FTZ.AND P0, PT, R136.reuse, -INF , PT ;  /* 0xff8000008800780b */ /* 0x040fe20003f1d000 */
[----:B------:R-:W-:Y:S01]  /*e150*/  FMUL.FTZ R137, R136, c[0x0][0x2d0] ;  /* 0x0000b40088897a20 */ /* 0x000fe20000410000 */
[----:B------:R-:W-:Y:S01]  /*e160*/  FMNMX.FTZ R4, R0, R4, !PT ;  /* 0x0000000400047209 */ /* 0x000fe20007810000 */
[----:B------:R-:W-:Y:S01]  /*e170*/  WARPSYNC 0xffffffff ;  /* 0xffffffff00007948 */ /* 0x000fe20003800000 */
[----:B------:R-:W-:Y:S01]  /*e180*/  FSEL R2, R136, RZ, P0 ;  /* 0x000000ff88027208 */ /* 0x000fe20000000000 */
[----:B------:R-:W1:Y:S01]  /*e190*/  LDSM.16.MT88.4 R16, [R205+0x4080] ;  /* 0x00408000cd10783b */ /* 0x000e620000004200 */
[----:B------:R-:W-:Y:S01]  /*e1a0*/  FSEL R137, R137, RZ, P0 ;  /* 0x000000ff89897208 */ /* 0x000fe20000000000 */
[C---:B------:R-:W-:Y:S01]  /*e1b0*/  FMUL.FTZ R138, R4.reuse, c[0x0][0x2d0] ;  /* 0x0000b400048a7a20 */ /* 0x040fe20000410000 */
[----:B------:R-:W-:Y:S01]  /*e1c0*/  FSETP.NEU.FTZ.AND P0, PT, R4, -INF , PT ;  /* 0xff8000000400780b */ /* 0x000fe20003f1d000 */
[----:B------:R-:W-:Y:S01]  /*e1d0*/  FADD.FTZ R0, -R2, R6 ;  /* 0x0000000602007221 */ /* 0x000fe20000010100 */
[----:B------:R-:W-:Y:S01]  /*e1e0*/  IADD3 R224, R200, -0x1, RZ ;  /* 0xffffffffc8e07810 */ /* 0x000fe20007ffe0ff */
[--C-:B------:R-:W-:Y:S01]  /*e1f0*/  FFMA.FTZ R9, R9, c[0x0][0x2d0], -R137.reuse ;  /* 0x0000b40009097a23 */ /* 0x100fe20000010889 */
[----:B------:R-:W-:Y:S01]  /*e200*/  FSEL R3, R4, RZ, P0 ;  /* 0x000000ff04037208 */ /* 0x000fe20000000000 */
[----:B------:R-:W-:Y:S01]  /*e210*/  FMUL.FTZ R0, R0, c[0x0][0x2d0] ;  /* 0x0000b40000007a20 */ /* 0x000fe20000410000 */
[----:B------:R-:W-:Y:S01]  /*e220*/  FSEL R138, R138, RZ, P0 ;  /* 0x000000ff8a8a7208 */ /* 0x000fe20000000000 */
[--C-:B------:R-:W-:Y:S01]  /*e230*/  FFMA.FTZ R15, R15, c[0x0][0x2d0], -R137.reuse ;  /* 0x0000b4000f0f7a23 */ /* 0x100fe20000010889 */
[----:B------:R-:W-:Y:S01]  /*e240*/  MUFU.EX2 R219, R9 ;  /* 0x0000000900db7308 */ /* 0x000fe20000000800 */
[--C-:B------:R-:W-:Y:S01]  /*e250*/  FFMA.FTZ R14, R14, c[0x0][0x2d0], -R137.reuse ;  /* 0x0000b4000e0e7a23 */ /* 0x100fe20000010889 */
[----:B------:R-:W2:Y:S01]  /*e260*/  LDSM.16.MT88.4 R24, [R206+0x4080] ;  /* 0x00408000ce18783b */ /* 0x000ea20000004200 */
[----:B------:R-:W-:Y:S01]  /*e270*/  FFMA.FTZ R13, R13, c[0x0][0x2d0], -R137 ;  /* 0x0000b4000d0d7a23 */ /* 0x000fe20000010889 */
[----:B------:R-:W-:Y:S01]  /*e280*/  ISETP.GT.AND P0, PT, R200, R221, PT ;  /* 0x000000ddc800720c */ /* 0x000fe20003f04270 */
[--C-:B------:R-:W-:Y:S01]  /*e290*/  FFMA.FTZ R8, R8, c[0x0][0x2d0], -R138.reuse ;  /* 0x0000b40008087a23 */ /* 0x100fe2000001088a */
[----:B------:R-:W-:Y:S01]  /*e2a0*/  MOV R200, R224 ;  /* 0x000000e000c87202 */ /* 0x000fe20000000f00 */
[--C-:B------:R-:W-:Y:S02]  /*e2b0*/  FFMA.FTZ R12, R12, c[0x0][0x2d0], -R138.reuse ;  /* 0x0000b4000c0c7a23 */ /* 0x100fe4000001088a */
[--C-:B------:R-:W-:Y:S01]  /*e2c0*/  FFMA.FTZ R11, R11, c[0x0][0x2d0], -R138.reuse ;  /* 0x0000b4000b0b7a23 */ /* 0x100fe2000001088a */
[----:B------:R3:W-:Y:S01]  /*e2d0*/  MUFU.EX2 R2, R0 ;  /* 0x0000000000027308 */ /* 0x0007e20000000800 */
[--C-:B------:R-:W-:Y:S09]  /*e2e0*/  FFMA.FTZ R10, R10, c[0x0][0x2d0], -R138.reuse ;  /* 0x0000b4000a0a7a23 */ /* 0x100ff2000001088a */
        /* <DEDUP_REMOVED lines=14> */
[C---:B------:R-:W-:Y:S01]  /*e3d0*/  FMUL.FTZ R8, R2.reuse, R140 ;  /* 0x0000008c02087220 */ /* 0x040fe20000410000 */
[----:B---3--:R-:W-:Y:S01]  /*e3e0*/  F2FP.BF16.PACK_AB R166, R197, R198 ;  /* 0x000000c6c5a6723e */ /* 0x008fe200000010ff */
[----:B------:R-:W-:Y:S01]  /*e3f0*/  FMUL.FTZ R9, R2, R141 ;  /* 0x0000008d02097220 */ /* 0x000fe20000410000 */
[----:B-----5:R-:W-:Y:S01]  /*e400*/  F2FP.BF16.PACK_AB R165, R195, R196 ;  /* 0x000000c4c3a5723e */ /* 0x020fe200000010ff */
[C---:B------:R-:W-:Y:S01]  /*e410*/  FMUL.FTZ R10, R0.reuse, R142 ;  /* 0x0000008e000a7220 */ /* 0x040fe20000410000 */
        /* <DEDUP_REMOVED lines=16> */
[----:B------:R-:W1:Y:S01]  /*e520*/  LDSM.16.MT88.4 R148, [R205+0x5880] ;  /* 0x00588000cd94783b */ /* 0x000e620000004200 */
        /* <DEDUP_REMOVED lines=17> */
[C---:B------:R-:W-:Y:S02]  /*e640*/  FMUL.FTZ R32, R2.reuse, R32 ;  /* 0x0000002002207220 */ /* 0x040fe40000410000 */
[----:B------:R-:W-:Y:S02]  /*e650*/  FMUL.FTZ R33, R2, R33 ;  /* 0x0000002102217220 */ /* 0x000fe40000410000 */
[C---:B------:R-:W-:Y:S03]  /*e660*/  HMMA.16816.F32.BF16 R28, R164.reuse, R142, R28 ;  /* 0x0000008ea41c723c */ /* 0x040fe6000004181c */
[----:B------:R-:W2:Y:S01]  /*e670*/  LDSM.16.MT88.4 R140, [R206+0x5880] ;  /* 0x00588000ce8c783b */ /* 0x000ea20000004200 */
[C---:B------:R-:W-:Y:S02]  /*e680*/  FMUL.FTZ R34, R0.reuse, R34 ;  /* 0x0000002200227220 */ /* 0x040fe40000410000 */
[----:B------:R-:W-:Y:S02]  /*e690*/  FMUL.FTZ R35, R0, R35 ;  /* 0x0000002300237220 */ /* 0x000fe40000410000 */
[C---:B------:R-:W-:Y:S04]  /*e6a0*/  FMUL.FTZ R36, R2.reuse, R36 ;  /* 0x0000002402247220 */ /* 0x040fe80000410000 */
        /* <DEDUP_REMOVED lines=26> */
[--C-:B------:R-:W-:Y:S02]  /*e850*/  FFMA.FTZ R3, R139, c[0x0][0x2d0], -R137.reuse ;  /* 0x0000b4008b037a23 */ /* 0x100fe40000010889 */
[C---:B------:R-:W-:Y:S02]  /*e860*/  FMUL.FTZ R56, R2.reuse, R56 ;  /* 0x0000003802387220 */ /* 0x040fe40000410000 */
[----:B------:R2:W-:Y:S01]  /*e870*/  MUFU.EX2 R190, R3 ;  /* 0x0000000300be7308 */ /* 0x0005e20000000800 */
[C---:B------:R-:W-:Y:S01]  /*e880*/  HMMA.16816.F32.BF16 R52, R164.reuse, R142, R52 ;  /* 0x0000008ea434723c */ /* 0x040fe20000041834 */
[----:B------:R-:W5:Y:S02]  /*e890*/  LDSM.16.MT88.4 R140, [R205+0x7080] ;  /* 0x00708000cd8c783b */ /* 0x000f640000004200 */
[----:B------:R-:W-:Y:S02]  /*e8a0*/  FMUL.FTZ R57, R2, R57 ;  /* 0x0000003902397220 */ /* 0x000fe40000410000 */
[C---:B------:R-:W-:Y:S02]  /*e8b0*/  FMUL.FTZ R58, R0.reuse, R58 ;  /* 0x0000003a003a7220 */ /* 0x040fe40000410000 */
[----:B------:R-:W-:Y:S02]  /*e8c0*/  FMUL.FTZ R59, R0, R59 ;  /* 0x0000003b003b7220 */ /* 0x000fe40000410000 */
[C---:B------:R-:W-:Y:S03]  /*e8d0*/  FMUL.FTZ R60, R2.reuse, R60 ;  /* 0x0000003c023c7220 */ /* 0x040fe60000410000 */
[----:B------:R-:W-:Y:S02]  /*e8e0*/  FMUL.FTZ R61, R2, R61 ;  /* 0x0000003d023d7220 */ /* 0x000fe40000410000 */
[C---:B----4-:R-:W-:Y:S03]  /*e8f0*/  HMMA.16816.F32.BF16 R56, R164.reuse, R144, R56 ;  /* 0x00000090a438723c */ /* 0x050fe60000041838 */
[C---:B------:R-:W-:Y:S02]  /*e900*/  FMUL.FTZ R62, R0.reuse, R62 ;  /* 0x0000003e003e7220 */ /* 0x040fe40000410000 */
[----:B------:R-:W-:Y:S02]  /*e910*/  FMUL.FTZ R63, R0, R63 ;  /* 0x0000003f003f7220 */ /* 0x000fe40000410000 */
[----:B------:R-:W-:Y:S02]  /*e920*/  FMUL.FTZ R64, R2, R64 ;  /* 0x0000004002407220 */ /* 0x000fe40000410000 */
[--C-:B--2---:R-:W-:Y:S03]  /*e930*/  FFMA.FTZ R3, R172, c[0x0][0x2d0], -R137.reuse ;  /* 0x0000b400ac037a23 */ /* 0x104fe60000010889 */
[C---:B------:R-:W-:Y:S01]  /*e940*/  HMMA.16816.F32.BF16 R60, R164.reuse, R146, R60 ;  /* 0x00000092a43c723c */ /* 0x040fe2000004183c */
[----:B------:R-:W2:Y:S01]  /*e950*/  LDSM.16.MT88.4 R144, [R206+0x7080] ;  /* 0x00708000ce90783b */ /* 0x000ea20000004200 */
[----:B------:R4:W-:Y:S01]  /*e960*/  MUFU.EX2 R189, R3 ;  /* 0x0000000300bd7308 */ /* 0x0009e20000000800 */
        /* <DEDUP_REMOVED lines=14> */
[--C-:B----4-:R-:W-:Y:S02]  /*ea50*/  FFMA.FTZ R3, R169, c[0x0][0x2d0], -R138.reuse ;  /* 0x0000b400a9037a23 */ /* 0x110fe4000001088a */
[C---:B------:R-:W-:Y:S02]  /*ea60*/  FMUL.FTZ R76, R2.reuse, R76 ;  /* 0x0000004c024c7220 */ /* 0x040fe40000410000 */
[----:B------:R4:W-:Y:S01]  /*ea70*/  MUFU.EX2 R188, R3 ;  /* 0x0000000300bc7308 */ /* 0x0009e20000000800 */
        /* <DEDUP_REMOVED lines=10> */
[----:B------:R-:W-:Y:S02]  /*eb20*/  FMUL.FTZ R84, R2, R84 ;  /* 0x0000005402547220 */ /* 0x000fe40000410000 */
[--C-:B----4-:R-:W-:Y:S02]  /*eb30*/  FFMA.FTZ R3, R170, c[0x0][0x2d0], -R138.reuse ;  /* 0x0000b400aa037a23 */ /* 0x110fe4000001088a */
[----:B------:R-:W-:Y:S01]  /*eb40*/  LDSM.16.MT88.4 R168, [R207+0x5080] ;  /* 0x00508000cfa8783b */ /* 0x000fe20000004200 */
[C---:B--2---:R-:W-:Y:S01]  /*eb50*/  HMMA.16816.F32.BF16 R80, R164.reuse, R144, R80 ;  /* 0x00000090a450723c */ /* 0x044fe20000041850 */
[----:B------:R2:W4:Y:S02]  /*eb60*/  MUFU.EX2 R187, R3 ;  /* 0x0000000300bb7308 */ /* 0x0005240000000800 */
        /* <DEDUP_REMOVED lines=14> */
[--C-:B--2---:R-:W-:Y:S02]  /*ec50*/  FFMA.FTZ R3, R173, c[0x0][0x2d0], -R138.reuse ;  /* 0x0000b400ad037a23 */ /* 0x104fe4000001088a */
        /* <DEDUP_REMOVED lines=13> */
[----:B-1----:R-:W-:Y:S03]  /*ed30*/  FFMA.FTZ R3, R174, c[0x0][0x2d0], -R138 ;  /* 0x0000b400ae037a23 */ /* 0x002fe6000001088a */
[C---:B------:R-:W-:Y:S01]  /*ed40*/  HMMA.16816.F32.BF16 R100, R164.reuse, R142, R100 ;  /* 0x0000008ea464723c */ /* 0x040fe20000041864 */
[----:B------:R-:W1:Y:S01]  /*ed50*/  LDSM.16.MT88.4 R140, [R208+0x8880] ;  /* 0x00888000d08c783b */ /* 0x000e620000004200 */
[----:B------:R-:W5:Y:S01]  /*ed60*/  MUFU.EX2 R185, R3 ;  /* 0x0000000300b97308 */ /* 0x000f620000000800 */
        /* <DEDUP_REMOVED lines=30> */
[C---:B------:R-:W-:Y:S01]  /*ef50*/  FMUL.FTZ R128, R2.reuse, R128 ;  /* 0x0000008002807220 */ /* 0x040fe20000410000 */
[----:B------:R-:W-:Y:S01]  /*ef60*/  F2FP.BF16.PACK_AB R140, R191, R192 ;  /* 0x000000c0bf8c723e */ /* 0x000fe200000010ff */
[----:B------:R-:W-:Y:S03]  /*ef70*/  FMUL.FTZ R129, R2, R129 ;  /* 0x0000008102817220 */ /* 0x000fe60000410000 */
[C---:B------:R-:W-:Y:S03]  /*ef80*/  HMMA.16816.F32.BF16 R124, R164.reuse, R142, R124 ;  /* 0x0000008ea47c723c */ /* 0x040fe6000004187c */
[C---:B------:R-:W-:Y:S01]  /*ef90*/  FMUL.FTZ R130, R0.reuse, R130 ;  /* 0x0000008200827220 */ /* 0x040fe20000410000 */
[----:B----4-:R-:W-:Y:S01]  /*efa0*/  F2FP.BF16.PACK_AB R141, R187, R188 ;  /* 0x000000bcbb8d723e */ /* 0x010fe200000010ff */
[----:B------:R-:W-:Y:S02]  /*efb0*/  FMUL.FTZ R131, R0, R131 ;  /* 0x0000008300837220 */ /* 0x000fe40000410000 */
[C---:B------:R-:W-:Y:S01]  /*efc0*/  FMUL.FTZ R132, R2.reuse, R132 ;  /* 0x0000008402847220 */ /* 0x040fe20000410000 */
[----:B------:R-:W-:Y:S01]  /*efd0*/  F2FP.BF16.PACK_AB R142, R189, R190 ;  /* 0x000000bebd8e723e */ /* 0x000fe200000010ff */
[----:B------:R-:W-:Y:S03]  /*efe0*/  FMUL.FTZ R133, R2, R133 ;  /* 0x0000008502857220 */ /* 0x000fe60000410000 */
[C---:B---3--:R-:W-:Y:S03]  /*eff0*/  HMMA.16816.F32.BF16 R128, R164.reuse, R144, R128 ;  /* 0x00000090a480723c */ /* 0x048fe60000041880 */
[C---:B------:R-:W-:Y:S01]  /*f000*/  FMUL.FTZ R134, R0.reuse, R134 ;  /* 0x0000008600867220 */ /* 0x040fe20000410000 */
[----:B-----5:R-:W-:Y:S01]  /*f010*/  F2FP.BF16.PACK_AB R143, R185, R186 ;  /* 0x000000bab98f723e */ /* 0x020fe200000010ff */
[----:B------:R-:W-:Y:S02]  /*f020*/  FMUL.FTZ R135, R0, R135 ;  /* 0x0000008700877220 */ /* 0x000fe40000410000 */
[----:B------:R-:W-:Y:S02]  /*f030*/  FFMA.FTZ R3, R176, c[0x0][0x2d0], -R137 ;  /* 0x0000b400b0037a23 */ /* 0x000fe40000010889 */
[----:B------:R-:W-:Y:S02]  /*f040*/  FFMA.FTZ R2, R2, R231, R219 ;  /* 0x000000e702027223 */ /* 0x000fe400000100db */
[----:B------:R1:W-:Y:S01]  /*f050*/  MUFU.EX2 R184, R3 ;  /* 0x0000000300b87308 */ /* 0x0003e20000000800 */
[----:B------:R-:W-:Y:S01]  /*f060*/  HMMA.16816.F32.BF16 R132, R164, R146, R132 ;  /* 0x00000092a484723c */ /* 0x000fe20000041884 */
[----:B------:R-:W3:Y:S02]  /*f070*/  LDSM.16.MT88.4 R144, [R205+0x6080] ;  /* 0x00608000cd90783b */ /* 0x000ee40000004200 */
[----:B------:R-:W-:Y:S02]  /*f080*/  FFMA.FTZ R0, R0, R230, R196 ;  /* 0x000000e600007223 */ /* 0x000fe400000100c4 */
[----:B------:R-:W-:Y:S03]  /*f090*/  FADD.FTZ R2, R199, R2 ;  /* 0x00000002c7027221 */ /* 0x000fe60000010000 */
[C---:B--2---:R-:W-:Y:S01]  /*f0a0*/  HMMA.16816.F32.BF16 R8, R140.reuse, R148, R8 ;  /* 0x000000948c08723c */ /* 0x044fe20000041808 */
[----:B------:R-:W-:Y:S07]  /*f0b0*/  LDSM.16.MT88.4 R164, [R208+0x6080] ;  /* 0x00608000d0a4783b */ /* 0x000fee0000004200 */
[C---:B------:R-:W-:Y:S01]  /*f0c0*/  HMMA.16816.F32.BF16 R12, R140.reuse, R150, R12 ;  /* 0x000000968c0c723c */ /* 0x040fe2000004180c */
[----:B------:R-:W2:Y:S03]  /*f0d0*/  LDSM.16.MT88.4 R148, [R206+0x6080] ;  /* 0x00608000ce94783b */ /* 0x000ea60000004200 */
[--C-:B-1----:R-:W-:Y:S04]  /*f0e0*/  FFMA.FTZ R3, R177, c[0x0][0x2d0], -R137.reuse ;  /* 0x0000b400b1037a23 */ /* 0x102fe80000010889 */
[C---:B------:R-:W-:Y:S01]  /*f0f0*/  HMMA.16816.F32.BF16 R16, R140.reuse, R152, R16 ;  /* 0x000000988c10723c */ /* 0x040fe20000041810 */
[----:B------:R1:W4:Y:S07]  /*f100*/  MUFU.EX2 R183, R3 ;  /* 0x0000000300b77308 */ /* 0x00032e0000000800 */
[C---:B------:R-:W-:Y:S01]  /*f110*/  HMMA.16816.F32.BF16 R20, R140.reuse, R154, R20 ;  /* 0x0000009a8c14723c */ /* 0x040fe20000041814 */
[----:B------:R-:W5:Y:S07]  /*f120*/  LDSM.16.MT88.4 R152, [R207+0x6080] ;  /* 0x00608000cf98783b */ /* 0x000f6e0000004200 */
[C---:B------:R-:W-:Y:S08]  /*f130*/  HMMA.16816.F32.BF16 R24, R140.reuse, R156, R24 ;  /* 0x0000009c8c18723c */ /* 0x040ff00000041818 */
[C---:B------:R-:W-:Y:S01]  /*f140*/  HMMA.16816.F32.BF16 R28, R140.reuse, R158, R28 ;  /* 0x0000009e8c1c723c */ /* 0x040fe2000004181c */
[----:B------:R-:W4:Y:S03]  /*f150*/  LDSM.16.MT88.4 R156, [R205+0x7880] ;  /* 0x00788000cd9c783b */ /* 0x000f260000004200 */
[--C-:B-1----:R-:W-:Y:S02]  /*f160*/  FFMA.FTZ R3, R178, c[0x0][0x2d0], -R137.reuse ;  /* 0x0000b400b2037a23 */ /* 0x102fe40000010889 */
[----:B------:R-:W-:Y:S02]  /*f170*/  FFMA.FTZ R137, R179, c[0x0][0x2d0], -R137 ;  /* 0x0000b400b3897a23 */ /* 0x000fe40000010889 */
[C---:B------:R-:W-:Y:S01]  /*f180*/  HMMA.16816.F32.BF16 R32, R140.reuse, R160, R32 ;  /* 0x000000a08c20723c */ /* 0x040fe20000041820 */
[----:B------:R1:W-:Y:S07]  /*f190*/  MUFU.EX2 R177, R3 ;  /* 0x0000000300b17308 */ /* 0x0003ee0000000800 */
[C---:B------:R-:W-:Y:S01]  /*f1a0*/  HMMA.16816.F32.BF16 R36, R140.reuse, R162, R36 ;  /* 0x000000a28c24723c */ /* 0x040fe20000041824 */
[----:B------:R-:W4:Y:S02]  /*f1b0*/  LDSM.16.MT88.4 R160, [R206+0x7880] ;  /* 0x00788000cea0783b */ /* 0x000f240000004200 */
[----:B------:R-:W4:Y:S05]  /*f1c0*/  MUFU.EX2 R176, R137 ;  /* 0x0000008900b07308 */ /* 0x000f2a0000000800 */
[C---:B---3--:R-:W-:Y:S08]  /*f1d0*/  HMMA.16816.F32.BF16 R40, R140.reuse, R144, R40 ;  /* 0x000000908c28723c */ /* 0x048ff00000041828 */
[C---:B------:R-:W-:Y:S01]  /*f1e0*/  HMMA.16816.F32.BF16 R44, R140.reuse, R146, R44 ;  /* 0x000000928c2c723c */ /* 0x040fe2000004182c */
[----:B------:R-:W3:Y:S03]  /*f1f0*/  LDSM.16.MT88.4 R144, [R208+0x7880] ;  /* 0x00788000d090783b */ /* 0x000ee60000004200 */
[--C-:B-1----:R-:W-:Y:S04]  /*f200*/  FFMA.FTZ R3, R175, c[0x0][0x2d0], -R138.reuse ;  /* 0x0000b400af037a23 */ /* 0x102fe8000001088a */
[C---:B--2---:R-:W-:Y:S01]  /*f210*/  HMMA.16816.F32.BF16 R48, R140.reuse, R148, R48 ;  /* 0x000000948c30723c */ /* 0x044fe20000041830 */
[----:B------:R-:W-:Y:S01]  /*f220*/  LDSM.16.MT88.4 R172, [R205+0x6880] ;  /* 0x00688000cdac783b */ /* 0x000fe20000004200 */
[----:B------:R1:W-:Y:S06]  /*f230*/  MUFU.EX2 R139, R3 ;  /* 0x00000003008b7308 */ /* 0x0003ec0000000800 */
[C---:B------:R-:W-:Y:S01]  /*f240*/  HMMA.16816.F32.BF16 R52, R140.reuse, R150, R52 ;  /* 0x000000968c34723c */ /* 0x040fe20000041834 */
[----:B------:R-:W2:Y:S07]  /*f250*/  LDSM.16.MT88.4 R148, [R207+0x7880] ;  /* 0x00788000cf94783b */ /* 0x000eae0000004200 */
[C---:B------:R-:W-:Y:S07]  /*f260*/  HMMA.16816.F32.BF16 R56, R140.reuse, R164, R56 ;  /* 0x000000a48c38723c */ /* 0x040fee0000041838 */
[----:B----4-:R-:W-:Y:S01]  /*f270*/  F2FP.BF16.PACK_AB R164, R183, R184 ;  /* 0x000000b8b7a4723e */ /* 0x010fe200000010ff */
[C---:B------:R-:W-:Y:S04]  /*f280*/  HMMA.16816.F32.BF16 R60, R140.reuse, R166, R60 ;  /* 0x000000a68c3c723c */ /* 0x040fe8000004183c */
[--C-:B-1----:R-:W-:Y:S03]  /*f290*/  FFMA.FTZ R3, R180, c[0x0][0x2d0], -R138.reuse ;  /* 0x0000b400b4037a23 */ /* 0x102fe6000001088a */
[----:B------:R-:W-:Y:S01]  /*f2a0*/  F2FP.BF16.PACK_AB R166, R176, R177 ;  /* 0x000000b1b0a6723e */ /* 0x000fe200000010ff */
[C---:B-----5:R-:W-:Y:S01]  /*f2b0*/  HMMA.16816.F32.BF16 R64, R140.reuse, R152, R64 ;  /* 0x000000988c40723c */ /* 0x060fe20000041840 */
[----:B------:R-:W1:Y:S07]  /*f2c0*/  MUFU.EX2 R137, R3 ;  /* 0x0000000300897308 */ /* 0x000e6e0000000800 */
[C---:B------:R-:W-:Y:S01]  /*f2d0*/  HMMA.16816.F32.BF16 R68, R140.reuse, R154, R68 ;  /* 0x0000009a8c44723c */ /* 0x040fe20000041844 */
[----:B------:R-:W4:Y:S07]  /*f2e0*/  LDSM.16.MT88.4 R152, [R205+0x9080] ;  /* 0x00908000cd98783b */ /* 0x000f2e0000004200 */
[C---:B------:R-:W-:Y:S08]  /*f2f0*/  HMMA.16816.F32.BF16 R72, R140.reuse, R156, R72 ;  /* 0x0000009c8c48723c */ /* 0x040ff00000041848 */
[C---:B------:R-:W-:Y:S01]  /*f300*/  HMMA.16816.F32.BF16 R76, R140.reuse, R158, R76 ;  /* 0x0000009e8c4c723c */ /* 0x040fe2000004184c */
[----:B------:R-:W5:Y:S03]  /*f310*/  LDSM.16.MT88.4 R156, [R206+0x9080] ;  /* 0x00908000ce9c783b */ /* 0x000f660000004200 */
[----:B-1----:R-:W-:Y:S01]  /*f320*/  F2FP.BF16.PACK_AB R165, R137, R139 ;  /* 0x0000008b89a5723e */ /* 0x002fe200000010ff */
[--C-:B------:R-:W-:Y:S03]  /*f330*/  FFMA.FTZ R3, R181, c[0x0][0x2d0], -R138.reuse ;  /* 0x0000b400b5037a23 */ /* 0x100fe6000001088a */
[C---:B------:R-:W-:Y:S01]  /*f340*/  HMMA.16816.F32.BF16 R80, R140.reuse, R160, R80 ;  /* 0x000000a08c50723c */ /* 0x040fe20000041850 */
[----:B------:R1:W-:Y:S07]  /*f350*/  MUFU.EX2 R7, R3 ;  /* 0x0000000300077308 */ /* 0x0003ee0000000800 */
[C---:B------:R-:W-:Y:S01]  /*f360*/  HMMA.16816.F32.BF16 R84, R140.reuse, R162, R84 ;  /* 0x000000a28c54723c */ /* 0x040fe20000041854 */
[----:B------:R-:W-:Y:S07]  /*f370*/  LDSM.16.MT88.4 R160, [R208+0x5080] ;  /* 0x00508000d0a0783b */ /* 0x000fee0000004200 */
[C---:B---3--:R-:W-:Y:S08]  /*f380*/  HMMA.16816.F32.BF16 R88, R140.reuse, R144, R88 ;  /* 0x000000908c58723c */ /* 0x048ff00000041858 */
[C---:B------:R-:W-:Y:S01]  /*f390*/  HMMA.16816.F32.BF16 R92, R140.reuse, R146, R92 ;  /* 0x000000928c5c723c */ /* 0x040fe2000004185c */
[----:B------:R-:W3:Y:S03]  /*f3a0*/  LDSM.16.MT88.4 R144, [R208+0x9080] ;  /* 0x00908000d090783b */ /* 0x000ee60000004200 */
[----:B-1----:R-:W-:Y:S04]  /*f3b0*/  FFMA.FTZ R3, R182, c[0x0][0x2d0], -R138 ;  /* 0x0000b400b6037a23 */ /* 0x002fe8000001088a */
[C---:B--2---:R-:W-:Y:S01]  /*f3c0*/  HMMA.16816.F32.BF16 R96, R140.reuse, R148, R96 ;  /* 0x000000948c60723c */ /* 0x044fe20000041860 */
[----:B------:R-:W1:Y:S07]  /*f3d0*/  MUFU.EX2 R6, R3 ;  /* 0x0000000300067308 */ /* 0x000e6e0000000800 */
[C---:B------:R-:W-:Y:S01]  /*f3e0*/  HMMA.16816.F32.BF16 R100, R140.reuse, R150, R100 ;  /* 0x000000968c64723c */ /* 0x040fe20000041864 */
[----:B------:R-:W2:Y:S07]  /*f3f0*/  LDSM.16.MT88.4 R148, [R207+0x9080] ;  /* 0x00908000cf94783b */ /* 0x000eae0000004200 */
[C---:B----4-:R-:W-:Y:S08]  /*f400*/  HMMA.16816.F32.BF16 R104, R140.reuse, R152, R104 ;  /* 0x000000988c68723c */ /* 0x050ff00000041868 */
[C---:B------:R-:W-:Y:S01]  /*f410*/  HMMA.16816.F32.BF16 R108, R140.reuse, R154, R108 ;  /* 0x0000009a8c6c723c */ /* 0x040fe2000004186c */
[----:B------:R-:W4:Y:S03]  /*f420*/  LDSM.16.MT88.4 R152, [R205+0x5080] ;  /* 0x00508000cd98783b */ /* 0x000f260000004200 */
[----:B-1----:R-:W-:Y:S01]  /*f430*/  F2FP.BF16.PACK_AB R167, R6, R7 ;  /* 0x0000000706a7723e */ /* 0x002fe200000010ff */
[----:B------:R-:W-:Y:S02]  /*f440*/  FADD.FTZ R3, R195, R0 ;  /* 0x00000000c3037221 */ /* 0x000fe40000010000 */
[----:B------:R-:W-:Y:S01]  /*f450*/  FADD.FTZ R0, R198, R2 ;  /* 0x00000002c6007221 */ /* 0x000fe20000010000 */
[C---:B-----5:R-:W-:Y:S04]  /*f460*/  HMMA.16816.F32.BF16 R112, R140.reuse, R156, R112 ;  /* 0x0000009c8c70723c */ /* 0x060fe80000041870 */
[----:B------:R-:W-:Y:S02]  /*f470*/  FADD.FTZ R3, R194, R3 ;  /* 0x00000003c2037221 */ /* 0x000fe40000010000 */
[----:B------:R-:W-:Y:S02]  /*f480*/  FADD.FTZ R0, R197, R0 ;  /* 0x00000000c5007221 */ /* 0x000fe40000010000 */
[C---:B------:R-:W-:Y:S01]  /*f490*/  HMMA.16816.F32.BF16 R116, R140.reuse, R158, R116 ;  /* 0x0000009e8c74723c */ /* 0x040fe20000041874 */
[----:B------:R-:W1:Y:S03]  /*f4a0*/  LDSM.16.MT88.4 R156, [R206+0x5080] ;  /* 0x00508000ce9c783b */ /* 0x000e660000004200 */
        /* <DEDUP_REMOVED lines=11> */
[----:B------:R-:W-:Y:S04]  /*f560*/  HMMA.16816.F32.BF16 R132, R140, R150, R132 ;  /* 0x000000968c84723c */ /* 0x000fe80000041884 */
[----:B------:R-:W-:Y:S02]  /*f570*/  FADD.FTZ R0, R185, R0 ;  /* 0x00000000b9007221 */ /* 0x000fe40000010000 */
[----:B------:R-:W-:Y:S02]  /*f580*/  FADD.FTZ R2, R184, R2 ;  /* 0x00000002b8027221 */ /* 0x000fe40000010000 */
[C---:B----4-:R-:W-:Y:S01]  /*f590*/  HMMA.16816.F32.BF16 R140, R164.reuse, R152, R8 ;  /* 0x00000098a48c723c */ /* 0x050fe20000041808 */
[----:B------:R-:W2:Y:S04]  /*f5a0*/  LDSM.16.MT88.4 R8, [R206+0x6880] ;  /* 0x00688000ce08783b */ /* 0x000ea80000004200 */
[----:B------:R-:W-:Y:S02]  /*f5b0*/  FADD.FTZ R0, R139, R0 ;  /* 0x000000008b007221 */ /* 0x000fe40000010000 */
[----:B------:R-:W-:Y:S01]  /*f5c0*/  FADD.FTZ R2, R183, R2 ;  /* 0x00000002b7027221 */ /* 0x000fe20000010000 */
[C---:B------:R-:W-:Y:S01]  /*f5d0*/  HMMA.16816.F32.BF16 R144, R164.reuse, R154, R12 ;  /* 0x0000009aa490723c */ /* 0x040fe2000004180c */
[----:B------:R-:W3:Y:S03]  /*f5e0*/  LDSM.16.MT88.4 R12, [R208+0x6880] ;  /* 0x00688000d00c783b */ /* 0x000ee60000004200 */
[----:B------:R-:W-:Y:S02]  /*f5f0*/  FADD.FTZ R0, R137, R0 ;  /* 0x0000000089007221 */ /* 0x000fe40000010000 */
[----:B------:R-:W-:Y:S02]  /*f600*/  FADD.FTZ R2, R177, R2 ;  /* 0x00000002b1027221 */ /* 0x000fe40000010000 */
[C---:B-1----:R-:W-:Y:S01]  /*f610*/  HMMA.16816.F32.BF16 R148, R164.reuse, R156, R16 ;  /* 0x0000009ca494723c */ /* 0x042fe20000041810 */
[----:B------:R-:W1:Y:S03]  /*f620*/  LDSM.16.MT88.4 R16, [R207+0x6880] ;  /* 0x00688000cf10783b */ /* 0x000e660000004200 */
[----:B------:R-:W-:Y:S01]  /*f630*/  FADD.FTZ R0, R7, R0 ;  /* 0x0000000007007221 */ /* 0x000fe20000010000 */
[----:B------:R-:W-:Y:S01]  /*f640*/  MOV R7, R4 ;  /* 0x0000000400077202 */ /* 0x000fe20000000f00 */
[----:B------:R-:W-:Y:S02]  /*f650*/  FADD.FTZ R231, R176, R2 ;  /* 0x00000002b0e77221 */ /* 0x000fe40000010000 */
[C---:B------:R-:W-:Y:S01]  /*f660*/  HMMA.16816.F32.BF16 R152, R164.reuse, R158, R20 ;  /* 0x0000009ea498723c */ /* 0x040fe20000041814 */
[----:B------:R-:W4:Y:S03]  /*f670*/  LDSM.16.MT88.4 R20, [R205+0x8080] ;  /* 0x00808000cd14783b */ /* 0x000f260000004200 */
[----:B------:R-:W-:Y:S01]  /*f680*/  FADD.FTZ R230, R6, R0 ;  /* 0x0000000006e67221 */ /* 0x000fe20000010000 */
[----:B------:R-:W-:Y:S03]  /*f690*/  MOV R6, R136 ;  /* 0x0000008800067202 */ /* 0x000fe60000000f00 */
[C---:B------:R-:W-:Y:S01]  /*f6a0*/  HMMA.16816.F32.BF16 R156, R164.reuse, R160, R24 ;  /* 0x000000a0a49c723c */ /* 0x040fe20000041818 */
[----:B------:R-:W5:Y:S07]  /*f6b0*/  LDSM.16.MT88.4 R24, [R206+0x8080] ;  /* 0x00808000ce18783b */ /* 0x000f6e0000004200 */
[C---:B------:R-:W-:Y:S01]  /*f6c0*/  HMMA.16816.F32.BF16 R160, R164.reuse, R162, R28 ;  /* 0x000000a2a4a0723c */ /* 0x040fe2000004181c */
[----:B------:R-:W1:Y:S07]  /*f6d0*/  LDSM.16.MT88.4 R28, [R208+0x8080] ;  /* 0x00808000d01c783b */ /* 0x000e6e0000004200 */
[C---:B------:R-:W-:Y:S08]  /*f6e0*/  HMMA.16816.F32.BF16 R32, R164.reuse, R168, R32 ;  /* 0x000000a8a420723c */ /* 0x040ff00000041820 */
        /* <DEDUP_REMOVED lines=18> */
[C---:B------:R-:W-:Y:S07]  /*f810*/  HMMA.16816.F32.BF16 R88, R164.reuse, R28, R88 ;  /* 0x0000001ca458723c */ /* 0x040fee0000041858 */
[----:B------:R-:W-:Y:S01]  /*f820*/  MOV R28, R4 ;  /* 0x00000004001c7202 */ /* 0x000fe20000000f00 */
        /* <DEDUP_REMOVED lines=12> */
.L_x_1682:
[----:B------:R-:W-:-:S13]  /*f8f0*/  ISETP.GE.AND P0, PT, R224, RZ, PT ;  /* 0x000000ffe000720c */ /* 0x000fda0003f06270 */
[----:B------:R-:W-:Y:S05]  /*f900*/  @!P0 BRA `(.L_x_1696) ;  /* 0x00002ff000008947 */ /* 0x000fea0003800000 */
[C---:B------:R-:W-:Y:S01]  /*f910*/  IADD3 R2, R220.reuse, 0x80, RZ ;  /* 0x00000080dc027810 */ /* 0x040fe20007ffe0ff */
[C---:B------:R-:W-:Y:S01]  /*f920*/  IMAD.SHL.U32 R227, R220.reuse, 0x2, RZ ;  /* 0x00000002dce37824 */ /* 0x040fe200078e00ff */
[C---:B------:R-:W-:Y:S02]  /*f930*/  IADD3 R0, R220.reuse, 0x40, RZ ;  /* 0x00000040dc007810 */ /* 0x040fe40007ffe0ff */
[----:B------:R-:W-:Y:S02]  /*f940*/  SHF.R.S32.HI R228, RZ, 0x1f, R220 ;  /* 0x0000001fffe47819 */ /* 0x000fe400000114dc */
[----:B------:R-:W-:Y:S02]  /*f950*/  ISETP.GE.AND P2, PT, R220, c[0x0][0x1d4], PT ;  /* 0x00007500dc007a0c */ /* 0x000fe40003f46270 */
[----:B------:R-:W-:Y:S02]  /*f960*/  ISETP.GE.AND P4, PT, R2, c[0x0][0x1d4], PT ;  /* 0x0000750002007a0c */ /* 0x000fe40003f86270 */
[----:B------:R-:W-:-:S02]  /*f970*/  ISETP.GE.AND P3, PT, R0, c[0x0][0x1d4], PT ;  /* 0x0000750000007a0c */ /* 0x000fc40003f66270 */
[----:B------:R-:W-:Y:S02]  /*f980*/  IADD3 R223, -R241, 0x30, RZ ;  /* 0x00000030f1df7810 */ /* 0x000fe40007ffe1ff */
[----:B------:R-:W-:Y:S02]  /*f990*/  SHF.L.U64.HI R228, R220, 0x1, R228 ;  /* 0x00000001dce47819 */ /* 0x000fe400000102e4 */
.L_x_1708:
[----:B------:R-:W1:Y:S01]  /*f9a0*/  S2R R4, SR_CTAID.Y ;  /* 0x0000000000047919 */ /* 0x000e620000002600 */
[----:B------:R-:W-:Y:S04]  /*f9b0*/  DEPBAR.LE SB0, 0x0 ;  /* 0x000080000000791a */ /* 0x000fe80000000000 */
[----:B------:R-:W-:Y:S01]  /*f9c0*/  WARPSYNC 0xffffffff ;  /* 0xffffffff00007948 */ /* 0x000fe20003800000 */
[----:B------:R-:W-:Y:S01]  /*f9d0*/  BAR.SYNC.DEFER_BLOCKING 0x0 ;  /* 0x0000000000007b1d */ /* 0x000fe20000010000 */
[----:B------:R-:W-:Y:S01]  /*f9e0*/  SHF.R.S32.HI R0, RZ, 0x1f, R226 ;  /* 0x0000001fff007819 */ /* 0x000fe200000114e2 */
[----:B------:R-:W-:Y:S01]  /*f9f0*/  IMAD.WIDE.U32 R2, R226, c[0x0][0x208], RZ ;  /* 0x00008200e2027a25 */ /* 0x000fe200078e00ff */
[----:B------:R-:W-:Y:S02]  /*fa00*/  SHF.R.S32.HI R14, RZ, 0x1f, R225 ;  /* 0x0000001fff0e7819 */ /* 0x000fe400000114e1 */
[----:B------:R-:W-:Y:S01]  /*fa10*/  MOV R29, R136 ;  /* 0x00000088001d7202 */ /* 0x000fe20000000f00 */
[----:B------:R-:W-:Y:S02]  /*fa20*/  IMAD R0, R0, c[0x0][0x208], RZ ;  /* 0x0000820000007a24 */ /* 0x000fe400078e02ff */
[----:B------:R-:W-:Y:S02]  /*fa30*/  IMAD R14, R14, c[0x0][0x218], RZ ;  /* 0x000086000e0e7a24 */ /* 0x000fe400078e02ff */
[----:B------:R-:W-:Y:S02]  /*fa40*/  IMAD R0, R226, c[0x0][0x20c], R0 ;  /* 0x00008300e2007a24 */ /* 0x000fe400078e0200 */
[----:B------:R-:W-:Y:S03]  /*fa50*/  IMAD R14, R225, c[0x0][0x21c], R14 ;  /* 0x00008700e10e7a24 */ /* 0x000fe600078e020e */
        /* <DEDUP_REMOVED lines=17> */
.L_x_1755:
[----:B------:R-:W5:Y:S01]  /*fb70*/  SHFL.IDX PT, R2, R15, RZ, 0x181f ;  /* 0x00181fff0f027589 */ /* 0x000f6200000e0000 */
[----:B------:R-:W-:Y:S01]  /*fb80*/  SHF.R.S32.HI R3, RZ, 0x1f, R236 ;  /* 0x0000001fff037819 */ /* 0x000fe200000114ec */
[C---:B------:R-:W-:Y:S01]  /*fb90*/  IMAD.SHL.U32 R217, R236.reuse, 0x2, RZ ;  /* 0x00000002ecd97824 */ /* 0x040fe200078e00ff */
[----:B------:R-:W-:Y:S01]  /*fba0*/  SHF.L.U64.HI R222, R229, 0x1, R234 ;  /* 0x00000001e5de7819 */ /* 0x000fe200000102ea */
[----:B------:R-:W-:Y:S01]  /*fbb0*/  IMAD.SHL.U32 R218, R235, 0x2, RZ ;  /* 0x00000002ebda7824 */ /* 0x000fe200078e00ff */
[----:B------:R-:W-:Y:S01]  /*fbc0*/  SHF.L.U64.HI R219, R236, 0x1, R3 ;  /* 0x00000001ecdb7819 */ /* 0x000fe20000010203 */
[----:B------:R-:W-:Y:S01]  /*fbd0*/  IMAD.SHL.U32 R221, R229, 0x2, RZ ;  /* 0x00000002e5dd7824 */ /* 0x000fe200078e00ff */
[----:B------:R-:W-:Y:S01]  /*fbe0*/  SHF.R.S32.HI R3, RZ, 0x1f, R235 ;  /* 0x0000001fff037819 */ /* 0x000fe200000114eb */
[----:B------:R-:W-:Y:S01]  /*fbf0*/  BSSY B0, `(.L_x_1698) ;  /* 0x0000024000007945 */ /* 0x000fe20003800000 */
[----:B------:R-:W-:Y:S02]  /*fc00*/  LOP3.LUT P1, RZ, R233, 0x1, RZ, 0xc0, !PT ;  /* 0x00000001e9ff7812 */ /* 0x000fe4000782c0ff */
[----:B------:R-:W-:Y:S02]  /*fc10*/  SHF.L.U64.HI R220, R235, 0x1, R3 ;  /* 0x00000001ebdc7819 */ /* 0x000fe40000010203 */
        /* <DEDUP_REMOVED lines=16> */
[----:B---3--:R3:W4:Y:S04]  /*fd20*/  SHFL.IDX PT, R4, R14, 0x1, 0x181f ;  /* 0x00381f000e047f89 */ /* 0x00872800000e0000 */
[----:B------:R3:W2:Y:S02]  /*fd30*/  SHFL.IDX PT, R0, R15, 0x1, 0x181f ;  /* 0x00381f000f007f89 */ /* 0x0006a400000e0000 */
.L_x_1756:
[----:B--234-:R-:W-:Y:S05]  /*fd40*/  IADD3 R14, P0, R0, R227, RZ ;  /* 0x000000e3000e7210 */ /* 0x01cfea0007f1e0ff */
        /* <DEDUP_REMOVED lines=14> */
.L_x_1699:
[----:B------:R-:W-:Y:S05]  /*fe30*/  BSYNC B0 ;  /* 0x0000000000007941 */ /* 0x000fea0003800000 */
.L_x_1698:
        /* <DEDUP_REMOVED lines=208> */
[----:B------:R-:W-:Y:S01]  /*10b40*/  MOV R225, RZ ;  /* 0x000000ff00e17202 */ /* 0x000fe20000000f00 */
[----:B------:R-:W-:Y:S01]  /*10b50*/  IMAD R2, R224, 0x30, R240 ;  /* 0x00000030e0027824 */ /* 0x000fe200078e02f0 */
[----:B------:R-:W2:Y:S02]  /*10b60*/  S2R R237, SR_CTAID.Y ;  /* 0x0000000000ed7919 */ /* 0x000ea40000002600 */
        /* <DEDUP_REMOVED lines=24> */
[C---:B-1----:R-:W-:Y:S04]  /*10cf0*/  LEA R12, P0, R0.reuse, c[0x0][0x1c8], 0x1 ;  /* 0x00007200000c7a11 */ /* 0x042fe800078008ff */
[----:B------:R-:W-:Y:S01]  /*10d00*/  LEA.HI.X R5, R0, c[0x0][0x1cc], R5, 0x1, P0 ;  /* 0x0000730000057a11 */ /* 0x000fe200000f0c05 */
[----:B------:R-:W-:-:S06]  /*10d10*/  BRA.DIV ~URZ, `(.L_x_1703) ;  /* 0x000065627f007947 */ /* 0x000fcc000b800000 */
[----:B------:R1:W2:Y:S02]  /*10d20*/  SHFL.IDX PT, R4, R5, RZ, 0x181f ;  /* 0x00181fff05047589 */ /* 0x0002a400000e0000 */
.L_x_1757:
[----:B------:R-:W-:-:S05]  /*10d30*/  BRA.DIV ~URZ, `(.L_x_1704) ;  /* 0x000065c27f007947 */ /* 0x000fca000b800000 */
[----:B------:R3:W1:Y:S02]  /*10d40*/  SHFL.IDX PT, R0, R12, RZ, 0x181f ;  /* 0x00181fff0c007589 */ /* 0x00066400000e0000 */
.L_x_1758:
[----:B------:R-:W-:Y:S11]  /*10d50*/  ISETP.GE.AND P0, PT, R223, 0x1, PT ;  /* 0x00000001df00780c */ /* 0x000ff60003f06270 */
[----:B------:R-:W-:Y:S02]  /*10d60*/  @!UPT UIADD3 URZ, URZ, URZ, URZ ;  /* 0x0000003f3f3ff290 */ /* 0x000fe4000fffe03f */
[----:B-1----:R-:W-:Y:S05]  /*10d70*/  @P0 IADD3 R10, P1, R0, R227, RZ ;  /* 0x000000e3000a0210 */ /* 0x002fea0007f3e0ff */
        /* <DEDUP_REMOVED lines=15> */
[----:B------:R2:W1:Y:S04]  /*10e70*/  SHFL.IDX PT, R4, R5, 0x1, 0x181f ;  /* 0x00381f0005047f89 */ /* 0x00046800000e0000 */
[----:B------:R2:W3:Y:S02]  /*10e80*/  SHFL.IDX PT, R0, R12, 0x1, 0x181f ;  /* 0x00381f000c007f89 */ /* 0x0004e400000e0000 */
.L_x_1759:
[----:B------:R-:W-:Y:S11]  /*10e90*/  ISETP.GE.AND P0, PT, R223, 0x21, PT ;  /* 0x00000021df00780c */ /* 0x000ff60003f06270 */
[----:B------:R-:W-:Y:S02]  /*10ea0*/  @!UPT UIADD3 URZ, URZ, URZ, URZ ;  /* 0x0000003f3f3ff290 */ /* 0x000fe4000fffe03f */
[----:B-1-3--:R-:W-:Y:S05]  /*10eb0*/  @P0 IADD3 R8, P1, R0, R217, RZ ;  /* 0x000000d900080210 */ /* 0x00afea0007f3e0ff */
[----:B------:R-:W-:Y:S01]  /*10ec0*/  @P0 IMAD.X R9, R4, 0x1, R219, P1 ;  /* 0x0000000104090824 */ /* 0x000fe200008e06db */
[----:B------:R-:W-:Y:S05]  /*10ed0*/  @P0 IADD3 R6, P1, R0, R218, RZ ;  /* 0x000000da00060210 */ /* 0x000fea0007f3e0ff */
[----:B------:R-:W-:Y:S01]  /*10ee0*/  @P0 IMAD.X R7, R4, 0x1, R220, P1 ;  /* 0x0000000104070824 */ /* 0x000fe200008e06dc */
[----:B------:R-:W-:Y:S05]  /*10ef0*/  @P0 IADD3 R10, P1, R0, R227, RZ ;  /* 0x000000e3000a0210 */ /* 0x000fea0007f3e0ff */
[----:B------:R-:W-:Y:S01]  /*10f00*/  @P0 IMAD.X R11, R4, 0x1, R228, P1 ;  /* 0x00000001040b0824 */ /* 0x000fe200008e06e4 */
[----:B------:R-:W-:Y:S04]  /*10f10*/  @P0 IADD3 R2, P1, R0, R221, RZ ;  /* 0x000000dd00020210 */ /* 0x000fe80007f3e0ff */
[----:B------:R-:W-:Y:S01]  /*10f20*/  @!PT LDS RZ, [RZ] ;  /* 0x00000000fffff984 */ /* 0x000fe20000000800 */
[----:B------:R-:W-:Y:S01]  /*10f30*/  @!PT LDS RZ, [RZ] ;  /* 0x00000000fffff984 */ /* 0x000fe20000000800 */
[----:B------:R-:W-:Y:S01]  /*10f40*/  @!PT LDS RZ, [RZ] ;  /* 0x00000000fffff984 */ /* 0x000fe20000000800 */
[----:B------:R1:W-:Y:S01]  /*10f50*/  @P0 LDGSTS.E.BYPASS.LTC128B.128 [R216+0xb080], [R10.64], !P2 ;  /* 0x0b0800000ad80fae */ /* 0x0003e2000d101d4e */
[----:B------:R-:W-:Y:S03]  /*10f60*/  @P0 IMAD.X R3, R4, 0x1, R222, P1 ;  /* 0x0000000104030824 */ /* 0x000fe600008e06de */
[----:B------:R1:W-:Y:S04]  /*10f70*/  @P0 LDGSTS.E.BYPASS.LTC128B.128 [R216+0xc880], [R8.64], !P3 ;  /* 0x0c88000008d80fae */ /* 0x0003e8000d901d4e */
[----:B------:R1:W-:Y:S04]  /*10f80*/  @P0 LDGSTS.E.BYPASS.LTC128B.128 [R216+0xe080], [R6.64], !P4 ;  /* 0x0e08000006d80fae */ /* 0x0003e8000e101d4e */
[----:B------:R1:W-:Y:S02]  /*10f90*/  @P0 LDGSTS.E.BYPASS.LTC128B.128 [R216+0xf880], [R2.64], !P6 ;  /* 0x0f88000002d80fae */ /* 0x0003e4000f101d4e */
.L_x_1702:
[----:B--23--:R-:W-:Y:S05]  /*10fa0*/  BSYNC B0 ;  /* 0x0000000000007941 */ /* 0x00cfea0003800000 */
.L_x_1701:
        /* <DEDUP_REMOVED lines=27> */
.L_x_1760:
[----:B--2---:R-:W-:Y:S01]  /*11160*/  FMNMX.FTZ R136, R4, R0, !PT ;  /* 0x0000000004887209 */ /* 0x004fe20007810000 */
[----:B------:R-:W-:-:S05]  /*11170*/  BRA.DIV ~URZ, `(.L_x_1707) ;  /* 0x000063327f007947 */ /* 0x000fca000b800000 */
[----:B-1----:R-:W-:Y:S04]  /*11180*/  SHFL.BFLY PT, R4, R5, 0x2, 0x1f ;  /* 0x0c401f0005047f89 */ /* 0x002fe800000e0000 */
[----:B------:R-:W1:Y:S02]  /*11190*/  SHFL.BFLY PT, R2, R136, 0x1, 0x1f ;  /* 0x0c201f0088027f89 */ /* 0x000e6400000e0000 */
[----:B-1----:R-:W-:Y:S02]  /*111a0*/  FMNMX.FTZ R136, R136, R2, !PT ;  /* 0x0000000288887209 */ /* 0x002fe40007810000 */
[----:B------:R-:W-:Y:S05]  /*111b0*/  FMNMX.FTZ R4, R5, R4, !PT ;  /* 0x0000000405047209 */ /* 0x000fea0007810000 */
[----:B------:R1:W2:Y:S02]  /*111c0*/  SHFL.BFLY PT, R0, R4, 0x1, 0x1f ;  /* 0x0c201f0004007f89 */ /* 0x0002a400000e0000 */
.L_x_1761:
[C---:B------:R-:W-:Y:S01]  /*111d0*/  FMUL.FTZ R180, R136.reuse, c[0x0][0x2d0] ;  /* 0x0000b40088b47a20 */ /* 0x040fe20000410000 */
[----:B------:R-:W-:Y:S01]  /*111e0*/  WARPSYNC 0xffffffff ;  /* 0xffffffff00007948 */ /* 0x000fe20003800000 */
[----:B------:R-:W-:Y:S01]  /*111f0*/  FADD.FTZ R2, -R136, R29 ;  /* 0x0000001d88027221 */ /* 0x000fe20000010100 */
[----:B----4-:R-:W3:Y:S01]  /*11200*/  LDSM.16.MT88.4 R12, [R205+0x4080] ;  /* 0x00408000cd0c783b */ /* 0x010ee20000004200 */
[--C-:B------:R-:W-:Y:S01]  /*11210*/  FFMA.FTZ R3, R168, c[0x0][0x2d0], -R180.reuse ;  /* 0x0000b400a8037a23 */ /* 0x100fe200000108b4 */
[----:B------:R-:W-:Y:S01]  /*11220*/  ISETP.GT.AND P0, PT, R224, RZ, PT ;  /* 0x000000ffe000720c */ /* 0x000fe20003f04270 */
[----:B------:R-:W-:Y:S02]  /*11230*/  FMUL.FTZ R2, R2, c[0x0][0x2d0] ;  /* 0x0000b40002027a20 */ /* 0x000fe40000410000 */
[----:B------:R4:W-:Y:S03]  /*11240*/  MUFU.EX2 R217, R3 ;  /* 0x0000000300d97308 */ /* 0x0009e60000000800 */
[----:B------:R-:W5:Y:S07]  /*11250*/  LDSM.16.MT88.4 R20, [R206+0x4080] ;  /* 0x00408000ce14783b */ /* 0x000f6e0000004200 */
        /* <DEDUP_REMOVED lines=10> */
[--C-:B------:R-:W-:Y:S02]  /*11300*/  FFMA.FTZ R137, R165, c[0x0][0x2d0], -R180.reuse ;  /* 0x0000b400a5897a23 */ /* 0x100fe400000108b4 */
[C---:B------:R-:W-:Y:S02]  /*11310*/  FMUL.FTZ R24, R2.reuse, R160 ;  /* 0x000000a002187220 */ /* 0x040fe40000410000 */
[C---:B------:R-:W-:Y:S01]  /*11320*/  FMUL.FTZ R25, R2.reuse, R161 ;  /* 0x000000a102197220 */ /* 0x040fe20000410000 */
[----:B------:R4:W-:Y:S01]  /*11330*/  MUFU.EX2 R196, R137 ;  /* 0x0000008900c47308 */ /* 0x0009e20000000800 */
        /* <DEDUP_REMOVED lines=8> */
[----:B------:R-:W-:Y:S01]  /*113c0*/  FMUL.FTZ R139, R3, c[0x0][0x2d0] ;  /* 0x0000b400038b7a20 */ /* 0x000fe20000410000 */
[----:B------:R-:W1:Y:S01]  /*113d0*/  MUFU.EX2 R201, R0 ;  /* 0x0000000000c97308 */ /* 0x000e620000000800 */
[----:B------:R-:W-:Y:S02]  /*113e0*/  FMUL.FTZ R44, R2, R44 ;  /* 0x0000002c022c7220 */ /* 0x000fe40000410000 */
[--C-:B------:R-:W-:Y:S02]  /*113f0*/  FFMA.FTZ R4, R138, c[0x0][0x2d0], -R139.reuse ;  /* 0x0000b4008a047a23 */ /* 0x100fe4000001088b */
[C---:B------:R-:W-:Y:S02]  /*11400*/  FMUL.FTZ R45, R2.reuse, R45 ;  /* 0x0000002d022d7220 */ /* 0x040fe40000410000 */
[----:B------:R-:W-:Y:S02]  /*11410*/  FMUL.FTZ R48, R2, R48 ;  /* 0x0000003002307220 */ /* 0x000fe40000410000 */
[----:B----4-:R-:W-:Y:S01]  /*11420*/  FFMA.FTZ R137, R166, c[0x0][0x2d0], -R180 ;  /* 0x0000b400a6897a23 */ /* 0x010fe200000108b4 */
[----:B------:R2:W-:Y:S01]  /*11430*/  MUFU.EX2 R200, R4 ;  /* 0x0000000400c87308 */ /* 0x0005e20000000800 */
[C---:B------:R-:W-:Y:S02]  /*11440*/  FMUL.FTZ R49, R2.reuse, R49 ;  /* 0x0000003102317220 */ /* 0x040fe40000410000 */
[C---:B------:R-:W-:Y:S02]  /*11450*/  FMUL.FTZ R52, R2.reuse, R52 ;  /* 0x0000003402347220 */ /* 0x040fe40000410000 */
[C---:B------:R-:W-:Y:S02]  /*11460*/  FMUL.FTZ R53, R2.reuse, R53 ;  /* 0x0000003502357220 */ /* 0x040fe40000410000 */
[C---:B------:R-:W-:Y:S02]  /*11470*/  FMUL.FTZ R56, R2.reuse, R56 ;  /* 0x0000003802387220 */ /* 0x040fe40000410000 */
[C---:B------:R-:W-:Y:S01]  /*11480*/  FMUL.FTZ R57, R2.reuse, R57 ;  /* 0x0000003902397220 */ /* 0x040fe20000410000 */
[----:B------:R4:W-:Y:S01]  /*11490*/  MUFU.EX2 R195, R137 ;  /* 0x0000008900c37308 */ /* 0x0009e20000000800 */
[C---:B------:R-:W-:Y:S02]  /*114a0*/  FMUL.FTZ R60, R2.reuse, R60 ;  /* 0x0000003c023c7220 */ /* 0x040fe40000410000 */
[C---:B------:R-:W-:Y:S01]  /*114b0*/  FMUL.FTZ R61, R2.reuse, R61 ;  /* 0x0000003d023d7220 */ /* 0x040fe20000410000 */
[----:B-1----:R-:W-:Y:S01]  /*114c0*/  F2FP.BF16.PACK_AB R30, R201, R202 ;  /* 0x000000cac91e723e */ /* 0x002fe200000010ff */
[----:B------:R-:W-:Y:S01]  /*114d0*/  FADD.FTZ R0, -R3, R28 ;  /* 0x0000001c03007221 */ /* 0x000fe20000010100 */
[----:B------:R-:W-:Y:S01]  /*114e0*/  F2FP.BF16.PACK_AB R28, R203, R217 ;  /* 0x000000d9cb1c723e */ /* 0x000fe200000010ff */
[----:B------:R-:W-:Y:S02]  /*114f0*/  FMUL.FTZ R64, R2, R64 ;  /* 0x0000004002407220 */ /* 0x000fe40000410000 */
[----:B------:R-:W-:Y:S02]  /*11500*/  FMUL.FTZ R0, R0, c[0x0][0x2d0] ;  /* 0x0000b40000007a20 */ /* 0x000fe40000410000 */
[C---:B------:R-:W-:Y:S02]  /*11510*/  FMUL.FTZ R65, R2.reuse, R65 ;  /* 0x0000004102417220 */ /* 0x040fe40000410000 */
[C---:B------:R-:W-:Y:S02]  /*11520*/  FMUL.FTZ R68, R2.reuse, R68 ;  /* 0x0000004402447220 */ /* 0x040fe40000410000 */
[--C-:B--2---:R-:W-:Y:S01]  /*11530*/  FFMA.FTZ R4, R169, c[0x0][0x2d0], -R139.reuse ;  /* 0x0000b400a9047a23 */ /* 0x104fe2000001088b */
[----:B------:R-:W1:Y:S01]  /*11540*/  MUFU.EX2 R0, R0 ;  /* 0x0000000000007308 */ /* 0x000e620000000800 */
[C---:B------:R-:W-:Y:S02]  /*11550*/  FMUL.FTZ R69, R2.reuse, R69 ;  /* 0x0000004502457220 */ /* 0x040fe40000410000 */
[C---:B------:R-:W-:Y:S02]  /*11560*/  FMUL.FTZ R72, R2.reuse, R72 ;  /* 0x0000004802487220 */ /* 0x040fe40000410000 */
[C---:B------:R-:W-:Y:S02]  /*11570*/  FMUL.FTZ R73, R2.reuse, R73 ;  /* 0x0000004902497220 */ /* 0x040fe40000410000 */
[C---:B------:R-:W-:Y:S02]  /*11580*/  FMUL.FTZ R76, R2.reuse, R76 ;  /* 0x0000004c024c7220 */ /* 0x040fe40000410000 */
[--C-:B----4-:R-:W-:Y:S01]  /*11590*/  FFMA.FTZ R137, R167, c[0x0][0x2d0], -R180.reuse ;  /* 0x0000b400a7897a23 */ /* 0x110fe200000108b4 */
[----:B------:R2:W4:Y:S01]  /*115a0*/  MUFU.EX2 R199, R4 ;  /* 0x0000000400c77308 */ /* 0x0005220000000800 */
        /* <DEDUP_REMOVED lines=8> */
[C---:B-1----:R-:W-:Y:S02]  /*11630*/  FMUL.FTZ R6, R0.reuse, R142 ;  /* 0x0000008e00067220 */ /* 0x042fe40000410000 */
[C---:B------:R-:W-:Y:S02]  /*11640*/  FMUL.FTZ R7, R0.reuse, R143 ;  /* 0x0000008f00077220 */ /* 0x040fe40000410000 */
[C---:B------:R-:W-:Y:S02]  /*11650*/  FMUL.FTZ R10, R0.reuse, R146 ;  /* 0x00000092000a7220 */ /* 0x040fe40000410000 */
[C---:B------:R-:W-:Y:S02]  /*11660*/  FMUL.FTZ R11, R0.reuse, R147 ;  /* 0x00000093000b7220 */ /* 0x040fe40000410000 */
[----:B------:R-:W-:Y:S01]  /*11670*/  LDSM.16.MT88.4 R144, [R207+0x4080] ;  /* 0x00408000cf90783b */ /* 0x000fe20000004200 */
[--C-:B--2---:R-:W-:Y:S01]  /*11680*/  FFMA.FTZ R4, R31, c[0x0][0x2d0], -R139.reuse ;  /* 0x0000b4001f047a23 */ /* 0x104fe2000001088b */
[----:B----4-:R-:W-:Y:S01]  /*11690*/  F2FP.BF16.PACK_AB R29, R199, R200 ;  /* 0x000000c8c71d723e */ /* 0x010fe200000010ff */
[C---:B------:R-:W-:Y:S02]  /*116a0*/  FMUL.FTZ R18, R0.reuse, R154 ;  /* 0x0000009a00127220 */ /* 0x040fe40000410000 */
[----:B------:R1:W-:Y:S01]  /*116b0*/  MUFU.EX2 R198, R4 ;  /* 0x0000000400c67308 */ /* 0x0003e20000000800 */
[C---:B------:R-:W-:Y:S02]  /*116c0*/  FMUL.FTZ R19, R0.reuse, R155 ;  /* 0x0000009b00137220 */ /* 0x040fe40000410000 */
[----:B------:R-:W-:Y:S01]  /*116d0*/  LDSM.16.MT88.4 R152, [R208+0x4880] ;  /* 0x00488000d098783b */ /* 0x000fe20000004200 */
[C---:B------:R-:W-:Y:S02]  /*116e0*/  FMUL.FTZ R26, R0.reuse, R162 ;  /* 0x000000a2001a7220 */ /* 0x040fe40000410000 */
[----:B------:R-:W-:Y:S02]  /*116f0*/  FMUL.FTZ R27, R0, R163 ;  /* 0x000000a3001b7220 */ /* 0x000fe40000410000 */
[--C-:B---3--:R-:W-:Y:S02]  /*11700*/  FFMA.FTZ R137, R170, c[0x0][0x2d0], -R180.reuse ;  /* 0x0000b400aa897a23 */ /* 0x108fe400000108b4 */
[C---:B------:R-:W-:Y:S01]  /*11710*/  FMUL.FTZ R34, R0.reuse, R34 ;  /* 0x0000002200227220 */ /* 0x040fe20000410000 */
[----:B------:R-:W-:Y:S01]  /*11720*/  LDSM.16.MT88.4 R160, [R205+0x6080] ;  /* 0x00608000cda0783b */ /* 0x000fe20000004200 */
[C---:B------:R-:W-:Y:S01]  /*11730*/  FMUL.FTZ R35, R0.reuse, R35 ;  /* 0x0000002300237220 */ /* 0x040fe20000410000 */
[----:B------:R2:W-:Y:S01]  /*11740*/  MUFU.EX2 R193, R137 ;  /* 0x0000008900c17308 */ /* 0x0005e20000000800 */
[C---:B------:R-:W-:Y:S02]  /*11750*/  FMUL.FTZ R38, R0.reuse, R38 ;  /* 0x0000002600267220 */ /* 0x040fe40000410000 */
[C---:B------:R-:W-:Y:S02]  /*11760*/  FMUL.FTZ R39, R0.reuse, R39 ;  /* 0x0000002700277220 */ /* 0x040fe40000410000 */
[C---:B------:R-:W-:Y:S02]  /*11770*/  FMUL.FTZ R42, R0.reuse, R42 ;  /* 0x0000002a002a7220 */ /* 0x040fe40000410000 */
[C---:B------:R-:W-:Y:S02]  /*11780*/  FMUL.FTZ R43, R0.reuse, R43 ;  /* 0x0000002b002b7220 */ /* 0x040fe40000410000 */
[----:B------:R-:W-:Y:S02]  /*11790*/  FMUL.FTZ R46, R0, R46 ;  /* 0x0000002e002e7220 */ /* 0x000fe40000410000 */
[--C-:B-1----:R-:W-:Y:S02]  /*117a0*/  FFMA.FTZ R4, R164, c[0x0][0x2d0], -R139.reuse ;  /* 0x0000b400a4047a23 */ /* 0x102fe4000001088b */
[----:B------:R-:W-:Y:S01]  /*117b0*/  LDSM.16.MT88.4 R164, [R208+0x6080] ;  /* 0x00608000d0a4783b */ /* 0x000fe20000004200 */
[C---:B------:R-:W-:Y:S01]  /*117c0*/  FMUL.FTZ R47, R0.reuse, R47 ;  /* 0x0000002f002f7220 */ /* 0x040fe20000410000 */
[----:B------:R-:W1:Y:S01]  /*117d0*/  MUFU.EX2 R197, R4 ;  /* 0x0000000400c57308 */ /* 0x000e620000000800 */
[C---:B------:R-:W-:Y:S02]  /*117e0*/  FMUL.FTZ R50, R0.reuse, R50 ;  /* 0x0000003200327220 */ /* 0x040fe40000410000 */
[C---:B------:R-:W-:Y:S02]  /*117f0*/  FMUL.FTZ R51, R0.reuse, R51 ;  /* 0x0000003300337220 */ /* 0x040fe40000410000 */
[C---:B------:R-:W-:Y:S02]  /*11800*/  FMUL.FTZ R54, R0.reuse, R54 ;  /* 0x0000003600367220 */ /* 0x040fe40000410000 */
[----:B------:R-:W-:Y:S02]  /*11810*/  FMUL.FTZ R55, R0, R55 ;  /* 0x0000003700377220 */ /* 0x000fe40000410000 */
[--C-:B--2---:R-:W-:Y:S02]  /*11820*/  FFMA.FTZ R137, R172, c[0x0][0x2d0], -R139.reuse ;  /* 0x0000b400ac897a23 */ /* 0x104fe4000001088b */
[C---:B------:R-:W-:Y:S02]  /*11830*/  FMUL.FTZ R58, R0.reuse, R58 ;  /* 0x0000003a003a7220 */ /* 0x040fe40000410000 */
[C---:B------:R-:W-:Y:S01]  /*11840*/  FMUL.FTZ R59, R0.reuse, R59 ;  /* 0x0000003b003b7220 */ /* 0x040fe20000410000 */
[----:B------:R2:W3:Y:S01]  /*11850*/  MUFU.EX2 R192, R137 ;  /* 0x0000008900c07308 */ /* 0x0004e20000000800 */
[C---:B------:R-:W-:Y:S02]  /*11860*/  FMUL.FTZ R62, R0.reuse, R62 ;  /* 0x0000003e003e7220 */ /* 0x040fe40000410000 */
[C---:B------:R-:W-:Y:S02]  /*11870*/  FMUL.FTZ R63, R0.reuse, R63 ;  /* 0x0000003f003f7220 */ /* 0x040fe40000410000 */
[C---:B------:R-:W-:Y:S02]  /*11880*/  FMUL.FTZ R66, R0.reuse, R66 ;  /* 0x0000004200427220 */ /* 0x040fe40000410000 */
[C---:B------:R-:W-:Y:S02]  /*11890*/  FMUL.FTZ R67, R0.reuse, R67 ;  /* 0x0000004300437220 */ /* 0x040fe40000410000 */
[----:B------:R-:W-:Y:S01]  /*118a0*/  FMUL.FTZ R70, R0, R70 ;  /* 0x0000004600467220 */ /* 0x000fe20000410000 */
[----:B-1----:R-:W-:Y:S01]  /*118b0*/  F2FP.BF16.PACK_AB R31, R197, R198 ;  /* 0x000000c6c51f723e */ /* 0x002fe200000010ff */
[----:B------:R-:W-:Y:S02]  /*118c0*/  FMUL.FTZ R4, R2, R140 ;  /* 0x0000008c02047220 */ /* 0x000fe40000410000 */
[----:B------:R-:W1:Y:S01]  /*118d0*/  LDSM.16.MT88.4 R140, [R208+0x4080] ;  /* 0x00408000d08c783b */ /* 0x000e620000004200 */
[C---:B------:R-:W-:Y:S02]  /*118e0*/  FMUL.FTZ R71, R0.reuse, R71 ;  /* 0x0000004700477220 */ /* 0x040fe40000410000 */
[C---:B------:R-:W-:Y:S02]  /*118f0*/  FMUL.FTZ R74, R0.reuse, R74 ;  /* 0x0000004a004a7220 */ /* 0x040fe40000410000 */
[C---:B------:R-:W-:Y:S05]  /*11900*/  HMMA.16816.F32.BF16 R4, R28.reuse, R12, R4 ;  /* 0x0000000c1c04723c */ /* 0x040fea0000041804 */
[----:B------:R-:W-:Y:S02]  /*11910*/  FMUL.FTZ R75, R0, R75 ;  /* 0x0000004b004b7220 */ /* 0x000fe40000410000 */
[C---:B------:R-:W-:Y:S01]  /*11920*/  FMUL.FTZ R12, R2.reuse, R148 ;  /* 0x00000094020c7220 */ /* 0x040fe20000410000 */
[C---:B------:R-:W-:Y:S04]  /*11930*/  HMMA.16816.F32.BF16 R8, R28.reuse, R14, R8 ;  /* 0x0000000e1c08723c */ /* 0x040fe80000041808 */
[----:B------:R-:W-:Y:S02]  /*11940*/  FMUL.FTZ R13, R2, R149 ;  /* 0x00000095020d7220 */ /* 0x000fe40000410000 */
[--C-:B--2---:R-:W-:Y:S02]  /*11950*/  FFMA.FTZ R137, R173, c[0x0][0x2d0], -R139.reuse ;  /* 0x0000b400ad897a23 */ /* 0x104fe4000001088b */
[C---:B------:R-:W-:Y:S02]  /*11960*/  FMUL.FTZ R14, R0.reuse, R150 ;  /* 0x00000096000e7220 */ /* 0x040fe40000410000 */
[----:B------:R2:W4:Y:S02]  /*11970*/  MUFU.EX2 R191, R137 ;  /* 0x0000008900bf7308 */ /* 0x0005240000000800 */
[C---:B------:R-:W-:Y:S02]  /*11980*/  FMUL.FTZ R15, R0.reuse, R151 ;  /* 0x00000097000f7220 */ /* 0x040fe40000410000 */
[----:B------:R-:W3:Y:S01]  /*11990*/  LDSM.16.MT88.4 R148, [R205+0x5880] ;  /* 0x00588000cd94783b */ /* 0x000ee20000004200 */
[C---:B------:R-:W-:Y:S02]  /*119a0*/  FMUL.FTZ R78, R0.reuse, R78 ;  /* 0x0000004e004e7220 */ /* 0x040fe40000410000 */
[C---:B------:R-:W-:Y:S02]  /*119b0*/  FMUL.FTZ R79, R0.reuse, R79 ;  /* 0x0000004f004f7220 */ /* 0x040fe40000410000 */
[C---:B-----5:R-:W-:Y:S03]  /*119c0*/  HMMA.16816.F32.BF16 R12, R28.reuse, R20, R12 ;  /* 0x000000141c0c723c */ /* 0x060fe6000004180c */
        /* <DEDUP_REMOVED lines=13> */
[----:B------:R-:W-:Y:S01]  /*11aa0*/  LDSM.16.MT88.4 R168, [R207+0x6080] ;  /* 0x00608000cfa8783b */ /* 0x000fe20000004200 */
[C---:B------:R-:W-:Y:S02]  /*11ab0*/  FMUL.FTZ R90, R0.reuse, R90 ;  /* 0x0000005a005a7220 */ /* 0x040fe40000410000 */
[----:B------:R-:W-:Y:S02]  /*11ac0*/  FMUL.FTZ R91, R0, R91 ;  /* 0x0000005b005b7220 */ /* 0x000fe40000410000 */
[C---:B------:R-:W-:Y:S03]  /*11ad0*/  HMMA.16816.F32.BF16 R24, R28.reuse, R142, R24 ;  /* 0x0000008e1c18723c */ /* 0x040fe60000041818 */
[----:B------:R-:W2:Y:S01]  /*11ae0*/  LDSM.16.MT88.4 R140, [R206+0x5880] ;  /* 0x00588000ce8c783b */ /* 0x000ea20000004200 */
[C---:B------:R-:W-:Y:S02]  /*11af0*/  FMUL.FTZ R92, R2.reuse, R92 ;  /* 0x0000005c025c7220 */ /* 0x040fe40000410000 */
[----:B------:R-:W-:Y:S02]  /*11b00*/  FMUL.FTZ R93, R2, R93 ;  /* 0x0000005d025d7220 */ /* 0x000fe40000410000 */
[C---:B------:R-:W-:Y:S04]  /*11b10*/  HMMA.16816.F32.BF16 R32, R28.reuse, R144, R32 ;  /* 0x000000901c20723c */ /* 0x040fe80000041820 */
[C---:B------:R-:W-:Y:S02]  /*11b20*/  FMUL.FTZ R94, R0.reuse, R94 ;  /* 0x0000005e005e7220 */ /* 0x040fe40000410000 */
[----:B------:R-:W-:Y:S02]  /*11b30*/  FMUL.FTZ R95, R0, R95 ;  /* 0x0000005f005f7220 */ /* 0x000fe40000410000 */
[C---:B------:R-:W-:Y:S01]  /*11b40*/  HMMA.16816.F32.BF16 R36, R28.reuse, R146, R36 ;  /* 0x000000921c24723c */ /* 0x040fe20000041824 */
[----:B------:R-:W5:Y:S03]  /*11b50*/  LDSM.16.MT88.4 R144, [R208+0x5880] ;  /* 0x00588000d090783b */ /* 0x000f660000004200 */
[--C-:B-1----:R-:W-:Y:S02]  /*11b60*/  FFMA.FTZ R137, R174, c[0x0][0x2d0], -R139.reuse ;  /* 0x0000b400ae897a23 */ /* 0x102fe4000001088b */
[C---:B------:R-:W-:Y:S02]  /*11b70*/  FMUL.FTZ R96, R2.reuse, R96 ;  /* 0x0000006002607220 */ /* 0x040fe40000410000 */
[C---:B---3--:R-:W-:Y:S01]  /*11b80*/  HMMA.16816.F32.BF16 R40, R28.reuse, R148, R40 ;  /* 0x000000941c28723c */ /* 0x048fe20000041828 */
[----:B------:R-:W-:Y:S01]  /*11b90*/  LDSM.16.MT88.4 R172, [R205+0x7880] ;  /* 0x00788000cdac783b */ /* 0x000fe20000004200 */
[----:B------:R1:W3:Y:S02]  /*11ba0*/  MUFU.EX2 R189, R137 ;  /* 0x0000008900bd7308 */ /* 0x0002e40000000800 */
[----:B------:R-:W-:Y:S02]  /*11bb0*/  FMUL.FTZ R97, R2, R97 ;  /* 0x0000006102617220 */ /* 0x000fe40000410000 */
[C---:B------:R-:W-:Y:S02]  /*11bc0*/  FMUL.FTZ R98, R0.reuse, R98 ;  /* 0x0000006200627220 */ /* 0x040fe40000410000 */
[C---:B------:R-:W-:Y:S01]  /*11bd0*/  HMMA.16816.F32.BF16 R44, R28.reuse, R150, R44 ;  /* 0x000000961c2c723c */ /* 0x040fe2000004182c */
[----:B------:R-:W3:Y:S03]  /*11be0*/  LDSM.16.MT88.4 R148, [R207+0x5880] ;  /* 0x00588000cf94783b */ /* 0x000ee60000004200 */
[----:B------:R-:W-:Y:S02]  /*11bf0*/  FMUL.FTZ R99, R0, R99 ;  /* 0x0000006300637220 */ /* 0x000fe40000410000 */
[C---:B------:R-:W-:Y:S02]  /*11c00*/  FMUL.FTZ R100, R2.reuse, R100 ;  /* 0x0000006402647220 */ /* 0x040fe40000410000 */
[----:B------:R-:W-:Y:S01]  /*11c10*/  FMUL.FTZ R101, R2, R101 ;  /* 0x0000006502657220 */ /* 0x000fe20000410000 */
[C---:B--2---:R-:W-:Y:S03]  /*11c20*/  HMMA.16816.F32.BF16 R48, R28.reuse, R140, R48 ;  /* 0x0000008c1c30723c */ /* 0x044fe60000041830 */
[C---:B------:R-:W-:Y:S02]  /*11c30*/  FMUL.FTZ R102, R0.reuse, R102 ;  /* 0x0000006600667220 */ /* 0x040fe40000410000 */
[----:B------:R-:W-:Y:S02]  /*11c40*/  FMUL.FTZ R103, R0, R103 ;  /* 0x0000006700677220 */ /* 0x000fe40000410000 */
[--C-:B-1----:R-:W-:Y:S01]  /*11c50*/  FFMA.FTZ R137, R176, c[0x0][0x2d0], -R180.reuse ;  /* 0x0000b400b0897a23 */ /* 0x102fe200000108b4 */
[C---:B------:R-:W-:Y:S01]  /*11c60*/  HMMA.16816.F32.BF16 R52, R28.reuse, R142, R52 ;  /* 0x0000008e1c34723c */ /* 0x040fe20000041834 */
[----:B------:R-:W1:Y:S02]  /*11c70*/  LDSM.16.MT88.4 R140, [R205+0x7080] ;  /* 0x00708000cd8c783b */ /* 0x000e640000004200 */
[----:B------:R2:W-:Y:S01]  /*11c80*/  MUFU.EX2 R188, R137 ;  /* 0x0000008900bc7308 */ /* 0x0005e20000000800 */
[C---:B------:R-:W-:Y:S02]  /*11c90*/  FMUL.FTZ R104, R2.reuse, R104 ;  /* 0x0000006802687220 */ /* 0x040fe40000410000 */
[----:B------:R-:W-:Y:S02]  /*11ca0*/  FMUL.FTZ R105, R2, R105 ;  /* 0x0000006902697220 */ /* 0x000fe40000410000 */
[C---:B-----5:R-:W-:Y:S04]  /*11cb0*/  HMMA.16816.F32.BF16 R56, R28.reuse, R144, R56 ;  /* 0x000000901c38723c */ /* 0x060fe80000041838 */
[C---:B------:R-:W-:Y:S02]  /*11cc0*/  FMUL.FTZ R106, R0.reuse, R106 ;  /* 0x0000006a006a7220 */ /* 0x040fe40000410000 */
[----:B------:R-:W-:Y:S02]  /*11cd0*/  FMUL.FTZ R107, R0, R107 ;  /* 0x0000006b006b7220 */ /* 0x000fe40000410000 */
[C---:B------:R-:W-:Y:S01]  /*11ce0*/  HMMA.16816.F32.BF16 R60, R28.reuse, R146, R60 ;  /* 0x000000921c3c723c */ /* 0x040fe2000004183c */
[----:B------:R-:W5:Y:S03]  /*11cf0*/  LDSM.16.MT88.4 R144, [R206+0x7080] ;  /* 0x00708000ce90783b */ /* 0x000f660000004200 */
[C---:B------:R-:W-:Y:S02]  /*11d00*/  FMUL.FTZ R108, R2.reuse, R108 ;  /* 0x0000006c026c7220 */ /* 0x040fe40000410000 */
[----:B------:R-:W-:Y:S02]  /*11d10*/  FMUL.FTZ R109, R2, R109 ;  /* 0x0000006d026d7220 */ /* 0x000fe40000410000 */
[C---:B---3--:R-:W-:Y:S04]  /*11d20*/  HMMA.16816.F32.BF16 R64, R28.reuse, R148, R64 ;  /* 0x000000941c40723c */ /* 0x048fe80000041840 */
[--C-:B--2---:R-:W-:Y:S02]  /*11d30*/  FFMA.FTZ R137, R178, c[0x0][0x2d0], -R180.reuse ;  /* 0x0000b400b2897a23 */ /* 0x104fe400000108b4 */
[C---:B------:R-:W-:Y:S02]  /*11d40*/  FMUL.FTZ R110, R0.reuse, R110 ;  /* 0x0000006e006e7220 */ /* 0x040fe40000410000 */
[C---:B------:R-:W-:Y:S01]  /*11d50*/  HMMA.16816.F32.BF16 R68, R28.reuse, R150, R68 ;  /* 0x000000961c44723c */ /* 0x040fe20000041844 */
[----:B------:R-:W2:Y:S01]  /*11d60*/  LDSM.16.MT88.4 R148, [R208+0x7080] ;  /* 0x00708000d094783b */ /* 0x000ea20000004200 */
[----:B------:R3:W2:Y:S02]  /*11d70*/  MUFU.EX2 R187, R137 ;  /* 0x0000008900bb7308 */ /* 0x0006a40000000800 */
        /* <DEDUP_REMOVED lines=11> */
[C---:B-----5:R-:W-:Y:S04]  /*11e30*/  HMMA.16816.F32.BF16 R80, R28.reuse, R144, R80 ;  /* 0x000000901c50723c */ /* 0x060fe80000041850 */
[--C-:B---3--:R-:W-:Y:S02]  /*11e40*/  FFMA.FTZ R137, R177, c[0x0][0x2d0], -R180.reuse ;  /* 0x0000b400b1897a23 */ /* 0x108fe400000108b4 */
[----:B------:R-:W-:Y:S02]  /*11e50*/  FMUL.FTZ R119, R0, R119 ;  /* 0x0000007700777220 */ /* 0x000fe40000410000 */
[C---:B------:R-:W-:Y:S01]  /*11e60*/  HMMA.16816.F32.BF16 R84, R28.reuse, R146, R84 ;  /* 0x000000921c54723c */ /* 0x040fe20000041854 */
[----:B------:R-:W3:Y:S01]  /*11e70*/  LDSM.16.MT88.4 R144, [R205+0x8880] ;  /* 0x00888000cd90783b */ /* 0x000ee20000004200 */
[----:B------:R5:W-:Y:S02]  /*11e80*/  MUFU.EX2 R186, R137 ;  /* 0x0000008900ba7308 */ /* 0x000be40000000800 */
[C---:B------:R-:W-:Y:S02]  /*11e90*/  FMUL.FTZ R120, R2.reuse, R120 ;  /* 0x0000007802787220 */ /* 0x040fe40000410000 */
[----:B------:R-:W-:Y:S02]  /*11ea0*/  FMUL.FTZ R121, R2, R121 ;  /* 0x0000007902797220 */ /* 0x000fe40000410000 */
[C---:B--2---:R-:W-:Y:S04]  /*11eb0*/  HMMA.16816.F32.BF16 R88, R28.reuse, R148, R88 ;  /* 0x000000941c58723c */ /* 0x044fe80000041858 */
[C---:B------:R-:W-:Y:S02]  /*11ec0*/  FMUL.FTZ R122, R0.reuse, R122 ;  /* 0x0000007a007a7220 */ /* 0x040fe40000410000 */
[----:B------:R-:W-:Y:S02]  /*11ed0*/  FMUL.FTZ R123, R0, R123 ;  /* 0x0000007b007b7220 */ /* 0x000fe40000410000 */
[C---:B------:R-:W-:Y:S01]  /*11ee0*/  HMMA.16816.F32.BF16 R92, R28.reuse, R150, R92 ;  /* 0x000000961c5c723c */ /* 0x040fe2000004185c */
[----:B------:R-:W2:Y:S03]  /*11ef0*/  LDSM.16.MT88.4 R148, [R206+0x8880] ;  /* 0x00888000ce94783b */ /* 0x000ea60000004200 */
[C---:B------:R-:W-:Y:S02]  /*11f00*/  FMUL.FTZ R124, R2.reuse, R124 ;  /* 0x0000007c027c7220 */ /* 0x040fe40000410000 */
[----:B------:R-:W-:Y:S02]  /*11f10*/  FMUL.FTZ R125, R2, R125 ;  /* 0x0000007d027d7220 */ /* 0x000fe40000410000 */
[C---:B------:R-:W-:Y:S01]  /*11f20*/  FMUL.FTZ R126, R0.reuse, R126 ;  /* 0x0000007e007e7220 */ /* 0x040fe20000410000 */
[C---:B-1----:R-:W-:Y:S03]  /*11f30*/  HMMA.16816.F32.BF16 R96, R28.reuse, R140, R96 ;  /* 0x0000008c1c60723c */ /* 0x042fe60000041860 */
[----:B-----5:R-:W-:Y:S02]  /*11f40*/  FFMA.FTZ R137, R179, c[0x0][0x2d0], -R180 ;  /* 0x0000b400b3897a23 */ /* 0x020fe400000108b4 */
[----:B------:R-:W-:Y:S01]  /*11f50*/  LDSM.16.MT88.4 R176, [R208+0x9880] ;  /* 0x00988000d0b0783b */ /* 0x000fe20000004200 */
[----:B------:R-:W-:Y:S01]  /*11f60*/  FMUL.FTZ R127, R0, R127 ;  /* 0x0000007f007f7220 */ /* 0x000fe20000410000 */
[----:B------:R1:W5:Y:S01]  /*11f70*/  MUFU.EX2 R185, R137 ;  /* 0x0000008900b97308 */ /* 0x0003620000000800 */
[C---:B------:R-:W-:Y:S04]  /*11f80*/  HMMA.16816.F32.BF16 R100, R28.reuse, R142, R100 ;  /* 0x0000008e1c64723c */ /* 0x040fe80000041864 */
[C---:B------:R-:W-:Y:S01]  /*11f90*/  FMUL.FTZ R128, R2.reuse, R128 ;  /* 0x0000008002807220 */ /* 0x040fe20000410000 */
[----:B------:R-:W4:Y:S01]  /*11fa0*/  LDSM.16.MT88.4 R140, [R208+0x8880] ;  /* 0x00888000d08c783b */ /* 0x000f220000004200 */
        /* <DEDUP_REMOVED lines=8> */
[C---:B--2---:R-:W-:Y:S04]  /*12030*/  HMMA.16816.F32.BF16 R112, R28.reuse, R148, R112 ;  /* 0x000000941c70723c */ /* 0x044fe80000041870 */
[C---:B------:R-:W-:Y:S02]  /*12040*/  FMUL.FTZ R134, R0.reuse, R134 ;  /* 0x0000008600867220 */ /* 0x040fe40000410000 */
[----:B------:R-:W-:Y:S02]  /*12050*/  FMUL.FTZ R135, R0, R135 ;  /* 0x0000008700877220 */ /* 0x000fe40000410000 */
[C---:B------:R-:W-:Y:S01]  /*12060*/  HMMA.16816.F32.BF16 R116, R28.reuse, R150, R116 ;  /* 0x000000961c74723c */ /* 0x040fe20000041874 */
[----:B------:R-:W2:Y:S03]  /*12070*/  LDSM.16.MT88.4 R148, [R205+0x4880] ;  /* 0x00488000cd94783b */ /* 0x000ea60000004200 */
[----:B-1----:R-:W-:Y:S02]  /*12080*/  FFMA.FTZ R137, R181, c[0x0][0x2d0], -R139 ;  /* 0x0000b400b5897a23 */ /* 0x002fe4000001088b */
[----:B------:R-:W-:Y:S02]  /*12090*/  FFMA.FTZ R2, R2, R231, R217 ;  /* 0x000000e702027223 */ /* 0x000fe400000100d9 */
[----:B------:R1:W-:Y:S01]  /*120a0*/  MUFU.EX2 R181, R137 ;  /* 0x0000008900b57308 */ /* 0x0003e20000000800 */
[----:B------:R-:W-:Y:S03]  /*120b0*/  FFMA.FTZ R0, R0, R230, R200 ;  /* 0x000000e600007223 */ /* 0x000fe600000100c8 */
[----:B------:R-:W-:Y:S01]  /*120c0*/  FADD.FTZ R2, R203, R2 ;  /* 0x00000002cb027221 */ /* 0x000fe20000010000 */
[C---:B----4-:R-:W-:Y:S03]  /*120d0*/  HMMA.16816.F32.BF16 R120, R28.reuse, R140, R120 ;  /* 0x0000008c1c78723c */ /* 0x050fe60000041878 */
[----:B------:R-:W-:Y:S02]  /*120e0*/  FADD.FTZ R0, R199, R0 ;  /* 0x00000000c7007221 */ /* 0x000fe40000010000 */
[----:B------:R-:W-:Y:S02]  /*120f0*/  FADD.FTZ R2, R202, R2 ;  /* 0x00000002ca027221 */ /* 0x000fe40000010000 */
[----:B------:R-:W-:Y:S01]  /*12100*/  FADD.FTZ R0, R198, R0 ;  /* 0x00000000c6007221 */ /* 0x000fe20000010000 */
[C---:B------:R-:W-:Y:S01]  /*12110*/  HMMA.16816.F32.BF16 R124, R28.reuse, R142, R124 ;  /* 0x0000008e1c7c723c */ /* 0x040fe2000004187c */
[----:B------:R-:W4:Y:S03]  /*12120*/  LDSM.16.MT88.4 R140, [R206+0x4880] ;  /* 0x00488000ce8c783b */ /* 0x000f260000004200 */
[----:B------:R-:W-:Y:S02]  /*12130*/  FADD.FTZ R2, R201, R2 ;  /* 0x00000002c9027221 */ /* 0x000fe40000010000 */
[----:B------:R-:W-:Y:S02]  /*12140*/  FADD.FTZ R0, R197, R0 ;  /* 0x00000000c5007221 */ /* 0x000fe40000010000 */
[C---:B---3--:R-:W-:Y:S04]  /*12150*/  HMMA.16816.F32.BF16 R128, R28.reuse, R144, R128 ;  /* 0x000000901c80723c */ /* 0x048fe80000041880 */
[--C-:B-1----:R-:W-:Y:S02]  /*12160*/  FFMA.FTZ R137, R183, c[0x0][0x2d0], -R139.reuse ;  /* 0x0000b400b7897a23 */ /* 0x102fe4000001088b */
[----:B------:R-:W-:Y:S02]  /*12170*/  FADD.FTZ R2, R196, R2 ;  /* 0x00000002c4027221 */ /* 0x000fe40000010000 */
[----:B------:R-:W-:Y:S01]  /*12180*/  HMMA.16816.F32.BF16 R132, R28, R146, R132 ;  /* 0x000000921c84723c */ /* 0x000fe20000041884 */
[----:B------:R-:W1:Y:S01]  /*12190*/  LDSM.16.MT88.4 R144, [R206+0x6080] ;  /* 0x00608000ce90783b */ /* 0x000e620000004200 */
[----:B------:R3:W1:Y:S02]  /*121a0*/  MUFU.EX2 R180, R137 ;  /* 0x0000008900b47308 */ /* 0x0006640000000800 */
[----:B------:R-:W-:Y:S02]  /*121b0*/  FADD.FTZ R0, R192, R0 ;  /* 0x00000000c0007221 */ /* 0x000fe40000010000 */
[C---:B------:R-:W-:Y:S01]  /*121c0*/  FADD.FTZ R2, R195.reuse, R2 ;  /* 0x00000002c3027221 */ /* 0x040fe20000010000 */
[----:B------:R-:W-:Y:S01]  /*121d0*/  F2FP.BF16.PACK_AB R28, R195, R196 ;  /* 0x000000c4c31c723e */ /* 0x000fe200000010ff */
[----:B------:R-:W-:Y:S01]  /*121e0*/  FADD.FTZ R0, R191, R0 ;  /* 0x00000000bf007221 */ /* 0x000fe20000010000 */
[----:B------:R-:W-:Y:S03]  /*121f0*/  F2FP.BF16.PACK_AB R30, R193, R194 ;  /* 0x000000c2c11e723e */ /* 0x000fe600000010ff */
[----:B------:R-:W-:Y:S01]  /*12200*/  F2FP.BF16.PACK_AB R29, R191, R192 ;  /* 0x000000c0bf1d723e */ /* 0x000fe200000010ff */
[----:B------:R-:W-:Y:S01]  /*12210*/  FADD.FTZ R2, R194, R2 ;  /* 0x00000002c2027221 */ /* 0x000fe20000010000 */
[----:B------:R-:W-:Y:S01]  /*12220*/  F2FP.BF16.PACK_AB R31, R189, R190 ;  /* 0x000000bebd1f723e */ /* 0x000fe200000010ff */
[----:B------:R-:W-:Y:S02]  /*12230*/  FADD.FTZ R0, R190, R0 ;  /* 0x00000000be007221 */ /* 0x000fe40000010000 */
[----:B------:R-:W-:Y:S04]  /*12240*/  FADD.FTZ R2, R193, R2 ;  /* 0x00000002c1027221 */ /* 0x000fe80000010000 */
[C---:B--2---:R-:W-:Y:S03]  /*12250*/  HMMA.16816.F32.BF16 R4, R28.reuse, R148, R4 ;  /* 0x000000941c04723c */ /* 0x044fe60000041804 */
[--C-:B---3--:R-:W-:Y:S05]  /*12260*/  FFMA.FTZ R137, R182, c[0x0][0x2d0], -R139.reuse ;  /* 0x0000b400b6897a23 */ /* 0x108fea000001088b */
[C---:B------:R-:W-:Y:S01]  /*12270*/  HMMA.16816.F32.BF16 R8, R28.reuse, R150, R8 ;  /* 0x000000961c08723c */ /* 0x040fe20000041808 */
[----:B------:R-:W2:Y:S01]  /*12280*/  LDSM.16.MT88.4 R148, [R206+0x7880] ;  /* 0x00788000ce94783b */ /* 0x000ea20000004200 */
[----:B------:R3:W-:Y:S06]  /*12290*/  MUFU.EX2 R138, R137 ;  /* 0x00000089008a7308 */ /* 0x0007ec0000000800 */
[C---:B----4-:R-:W-:Y:S08]  /*122a0*/  HMMA.16816.F32.BF16 R12, R28.reuse, R140, R12 ;  /* 0x0000008c1c0c723c */ /* 0x050ff0000004180c */
[C---:B------:R-:W-:Y:S01]  /*122b0*/  HMMA.16816.F32.BF16 R16, R28.reuse, R142, R16 ;  /* 0x0000008e1c10723c */ /* 0x040fe20000041810 */
[----:B------:R-:W4:Y:S07]  /*122c0*/  LDSM.16.MT88.4 R140, [R208+0x7880] ;  /* 0x00788000d08c783b */ /* 0x000f2e0000004200 */
[C---:B------:R-:W-:Y:S04]  /*122d0*/  HMMA.16816.F32.BF16 R20, R28.reuse, R152, R20 ;  /* 0x000000981c14723c */ /* 0x040fe80000041814 */
[----:B---3--:R-:W-:Y:S04]  /*122e0*/  FFMA.FTZ R137, R184, c[0x0][0x2d0], -R139 ;  /* 0x0000b400b8897a23 */ /* 0x008fe8000001088b */
[C---:B------:R-:W-:Y:S01]  /*122f0*/  HMMA.16816.F32.BF16 R24, R28.reuse, R154, R24 ;  /* 0x0000009a1c18723c */ /* 0x040fe20000041818 */
[----:B------:R-:W-:Y:S01]  /*12300*/  LDSM.16.MT88.4 R152, [R205+0x9080] ;  /* 0x00908000cd98783b */ /* 0x000fe20000004200 */
[----:B------:R-:W3:Y:S06]  /*12310*/  MUFU.EX2 R137, R137 ;  /* 0x0000008900897308 */ /* 0x000eec0000000800 */
[C---:B------:R-:W-:Y:S08]  /*12320*/  HMMA.16816.F32.BF16 R32, R28.reuse, R156, R32 ;  /* 0x0000009c1c20723c */ /* 0x040ff00000041820 */
[C---:B------:R-:W-:Y:S01]  /*12330*/  HMMA.16816.F32.BF16 R36, R28.reuse, R158, R36 ;  /* 0x0000009e1c24723c */ /* 0x040fe20000041824 */
[----:B------:R-:W-:Y:S07]  /*12340*/  LDSM.16.MT88.4 R156, [R206+0x5080] ;  /* 0x00508000ce9c783b */ /* 0x000fee0000004200 */
        /* <DEDUP_REMOVED lines=24> */
[C---:B------:R-:W-:Y:S08]  /*124d0*/  HMMA.16816.F32.BF16 R104, R28.reuse, R152, R104 ;  /* 0x000000981c68723c */ /* 0x040ff00000041868 */
[C---:B------:R-:W-:Y:S01]  /*124e0*/  HMMA.16816.F32.BF16 R108, R28.reuse, R154, R108 ;  /* 0x0000009a1c6c723c */ /* 0x040fe2000004186c */
[----:B------:R-:W3:Y:S07]  /*124f0*/  LDSM.16.MT88.4 R152, [R205+0x5080] ;  /* 0x00508000cd98783b */ /* 0x000eee0000004200 */
[C---:B--2---:R-:W-:Y:S08]  /*12500*/  HMMA.16816.F32.BF16 R112, R28.reuse, R148, R112 ;  /* 0x000000941c70723c */ /* 0x044ff00000041870 */
[C---:B------:R-:W-:Y:S08]  /*12510*/  HMMA.16816.F32.BF16 R116, R28.reuse, R150, R116 ;  /* 0x000000961c74723c */ /* 0x040ff00000041874 */
[C---:B----4-:R-:W-:Y:S08]  /*12520*/  HMMA.16816.F32.BF16 R120, R28.reuse, R140, R120 ;  /* 0x0000008c1c78723c */ /* 0x050ff00000041878 */
[C---:B------:R-:W-:Y:S08]  /*12530*/  HMMA.16816.F32.BF16 R124, R28.reuse, R142, R124 ;  /* 0x0000008e1c7c723c */ /* 0x040ff0000004187c */
[C---:B-1----:R-:W-:Y:S08]  /*12540*/  HMMA.16816.F32.BF16 R128, R28.reuse, R144, R128 ;  /* 0x000000901c80723c */ /* 0x042ff00000041880 */
[----:B------:R-:W-:Y:S07]  /*12550*/  HMMA.16816.F32.BF16 R132, R28, R146, R132 ;  /* 0x000000921c84723c */ /* 0x000fee0000041884 */
[----:B------:R-:W-:Y:S02]  /*12560*/  F2FP.BF16.PACK_AB R28, R187, R188 ;  /* 0x000000bcbb1c723e */ /* 0x000fe400000010ff */
[----:B-----5:R-:W-:Y:S03]  /*12570*/  F2FP.BF16.PACK_AB R30, R185, R186 ;  /* 0x000000bab91e723e */ /* 0x020fe600000010ff */
[----:B------:R-:W-:Y:S02]  /*12580*/  F2FP.BF16.PACK_AB R29, R180, R181 ;  /* 0x000000b5b41d723e */ /* 0x000fe400000010ff */
[----:B---3--:R-:W-:Y:S07]  /*12590*/  F2FP.BF16.PACK_AB R31, R137, R138 ;  /* 0x0000008a891f723e */ /* 0x008fee00000010ff */
        /* <DEDUP_REMOVED lines=22> */
[C---:B------:R-:W-:Y:S08]  /*12700*/  HMMA.16816.F32.BF16 R60, R28.reuse, R10, R60 ;  /* 0x0000000a1c3c723c */ /* 0x040ff0000004183c */
        /* <DEDUP_REMOVED lines=16> */
[C---:B-1----:R-:W-:Y:S07]  /*12810*/  HMMA.16816.F32.BF16 R128, R28.reuse, R4, R128 ;  /* 0x000000041c80723c */ /* 0x042fee0000041880 */
[----:B------:R-:W-:Y:S01]  /*12820*/  FADD.FTZ R4, R189, R0 ;  /* 0x00000000bd047221 */ /* 0x000fe20000010000 */
[----:B------:R-:W-:Y:S04]  /*12830*/  HMMA.16816.F32.BF16 R132, R28, R6, R132 ;  /* 0x000000061c84723c */ /* 0x000fe80000041884 */
[----:B------:R-:W-:Y:S02]  /*12840*/  FADD.FTZ R0, R188, R2 ;  /* 0x00000002bc007221 */ /* 0x000fe40000010000 */
[----:B------:R-:W-:Y:S01]  /*12850*/  FADD.FTZ R4, R181, R4 ;  /* 0x00000004b5047221 */ /* 0x000fe20000010000 */
[----:B------:R-:W-:Y:S01]  /*12860*/  MOV R28, R3 ;  /* 0x00000003001c7202 */ /* 0x000fe20000000f00 */
[----:B------:R-:W-:Y:S04]  /*12870*/  FADD.FTZ R2, R187, R0 ;  /* 0x00000000bb027221 */ /* 0x000fe80000010000 */
[----:B------:R-:W-:Y:S02]  /*12880*/  FADD.FTZ R0, R180, R4 ;  /* 0x00000004b4007221 */ /* 0x000fe40000010000 */
[----:B------:R-:W-:Y:S02]  /*12890*/  FADD.FTZ R4, R186, R2 ;  /* 0x00000002ba047221 */ /* 0x000fe40000010000 */
[----:B------:R-:W-:Y:S01]  /*128a0*/  FADD.FTZ R2, R138, R0 ;  /* 0x000000008a027221 */ /* 0x000fe20000010000 */
[----:B------:R-:W-:Y:S01]  /*128b0*/  IADD3 R0, R224, -0x1, RZ ;  /* 0xffffffffe0007810 */ /* 0x000fe20007ffe0ff */
[----:B------:R-:W-:Y:S02]  /*128c0*/  FADD.FTZ R231, R185, R4 ;  /* 0x00000004b9e77221 */ /* 0x000fe40000010000 */
[----:B------:R-:W-:Y:S01]  /*128d0*/  FADD.FTZ R230, R137, R2 ;  /* 0x0000000289e67221 */ /* 0x000fe20000010000 */
[----:B------:R-:W-:Y:S01]  /*128e0*/  MOV R224, R0 ;  /* 0x0000000000e07202 */ /* 0x000fe20000000f00 */
[----:B------:R-:W-:-:S05]  /*128f0*/  @P0 BRA `(.L_x_1708) ;  /* 0xffffd0a000000947 */ /* 0x000fca000383ffff */
.L_x_1696:
[----:B------:R-:W-:Y:S05]  /*12900*/  BRA.DIV ~URZ, `(.L_x_1709) ;  /* 0x00004c827f007947 */ /* 0x000fea000b800000 */
[----:B------:R1:W2:Y:S02]  /*12910*/  SHFL.BFLY PT, R5, R231, 0x2, 0x1f ;  /* 0x0c401f00e7057f89 */ /* 0x0002a400000e0000 */
.L_x_1762:
[----:B--2---:R-:W-:Y:S01]  /*12920*/  FADD.FTZ R5, R5, R231 ;  /* 0x000000e705057221 */ /* 0x004fe20000010000 */
[----:B------:R-:W-:Y:S05]  /*12930*/  BRA.DIV ~URZ, `(.L_x_1710) ;  /* 0x00004cb27f007947 */ /* 0x000fea000b800000 */
[----:B------:R-:W2:Y:S04]  /*12940*/  SHFL.BFLY PT, R4, R230, 0x2, 0x1f ;  /* 0x0c401f00e6047f89 */ /* 0x000ea800000e0000 */
[----:B------:R-:W3:Y:S01]  /*12950*/  SHFL.BFLY PT, R2, R5, 0x1, 0x1f ;  /* 0x0c201f0005027f89 */ /* 0x000ee200000e0000 */
[----:B--2---:R-:W-:-:S02]  /*12960*/  FADD.FTZ R4, R4, R230 ;  /* 0x000000e604047221 */ /* 0x004fc40000010000 */
[----:B---3--:R-:W-:-:S03]  /*12970*/  FADD.FTZ R5, R5, R2 ;  /* 0x0000000205057221 */ /* 0x008fc60000010000 */
[----:B------:R2:W3:Y:S04]  /*12980*/  SHFL.BFLY PT, R0, R4, 0x1, 0x1f ;  /* 0x0c201f0004007f89 */ /* 0x0004e800000e0000 */
.L_x_1763:
        /* <DEDUP_REMOVED lines=148> */
.L_x_1655:
[----:B------:R-:W-:Y:S05]  /*132d0*/  @P1 BRA `(.L_x_1711) ;  /* 0x00001ab000001947 */ /* 0x000fea0003800000 */
[----:B------:R-:W2:Y:S01]  /*132e0*/  LDL R69, [R1+0x70] ;  /* 0x0000700001457983 */ /* 0x000ea20000100800 */
[----:B------:R-:W-:Y:S01]  /*132f0*/  F2FP.BF16.PACK_AB R50, R51, R50 ;  /* 0x000000323332723e */ /* 0x000fe200000010ff */
[----:B------:R-:W-:Y:S01]  /*13300*/  WARPSYNC 0xffffffff ;  /* 0xffffffff00007948 */ /* 0x000fe20003800000 */
[----:B------:R-:W-:Y:S01]  /*13310*/  F2FP.BF16.PACK_AB R46, R47, R46 ;  /* 0x0000002e2f2e723e */ /* 0x000fe200000010ff */
[----:B------:R-:W4:Y:S01]  /*13320*/  S2R R65, SR_TID.X ;  /* 0x0000000000417919 */ /* 0x000f220000002100 */
        /* <DEDUP_REMOVED lines=12> */
[----:B----4-:R-:W-:-:S02]  /*133f0*/  SHF.R.S32.HI R51, RZ, 0x1f, R65 ;  /* 0x0000001fff337819 */ /* 0x010fc40000011441 */
        /* <DEDUP_REMOVED lines=15> */
[----:B---3--:R-:W-:Y:S01]  /*134f0*/  LOP3.LUT R3, R4, 0x1, RZ, 0xc0, !PT ;  /* 0x0000000104037812 */ /* 0x008fe200078ec0ff */
        /* <DEDUP_REMOVED lines=150> */
.L_x_1712:
[----:B-1----:R-:W-:Y:S01]  /*13e60*/  LOP3.LUT R0, R47, 0xffffffe0, RZ, 0xc0, !PT ;  /* 0xffffffe02f007812 */ /* 0x002fe200078ec0ff */
[----:B------:R-:W1:Y:S01]  /*13e70*/  S2R R9, SR_CTAID.Y ;  /* 0x0000000000097919 */ /* 0x000e620000002600 */
[----:B------:R-:W-:Y:S01]  /*13e80*/  SHF.R.S32.HI R4, RZ, 0x1f, R43 ;  /* 0x0000001fff047819 */ /* 0x000fe2000001142b */
[----:B------:R-:W-:Y:S01]  /*13e90*/  IMAD.MOV.U32 R8, RZ, RZ, c[0x0][0x4e8] ;  /* 0x00013a00ff087624 */ /* 0x000fe200078e00ff */
[----:B------:R-:W-:Y:S01]  /*13ea0*/  LEA.HI R5, R21, R21, RZ, 0x1 ;  /* 0x0000001515057211 */ /* 0x000fe200078f08ff */
[----:B------:R-:W-:Y:S01]  /*13eb0*/  IMAD.IADD R0, R65, 0x1, -R0 ;  /* 0x0000000141007824 */ /* 0x000fe200078e0a00 */
[----:B------:R-:W2:Y:S01]  /*13ec0*/  S2R R10, SR_CTAID.Y ;  /* 0x00000000000a7919 */ /* 0x000ea20000002600 */
[----:B------:R-:W-:Y:S01]  /*13ed0*/  LEA.HI R4, R4, R43, RZ, 0x3 ;  /* 0x0000002b04047211 */ /* 0x000fe200078f18ff */
[----:B-----5:R-:W-:Y:S01]  /*13ee0*/  IMAD R29, R29, c[0x0][0x4e8], RZ ;  /* 0x00013a001d1d7a24 */ /* 0x020fe200078e02ff */
[----:B------:R-:W-:Y:S01]  /*13ef0*/  LOP3.LUT R6, R5, 0x1ffffffe, RZ, 0xc0, !PT ;  /* 0x1ffffffe05067812 */ /* 0x000fe200078ec0ff */
[----:B------:R-:W3:Y:S01]  /*13f00*/  S2R R20, SR_CTAID.X ;  /* 0x0000000000147919 */ /* 0x000ee20000002500 */
[----:B------:R-:W-:Y:S01]  /*13f10*/  SHF.R.S32.HI R7, RZ, 0x1f, R0 ;  /* 0x0000001fff077819 */ /* 0x000fe20000011400 */
[----:B------:R-:W-:Y:S01]  /*13f20*/  BSSY B0, `(.L_x_1713) ;  /* 0x0000089000007945 */ /* 0x000fe20003800000 */
[----:B------:R-:W-:-:S02]  /*13f30*/  LOP3.LUT R4, R4, 0xffffff8, RZ, 0xc0, !PT ;  /* 0x0ffffff804047812 */ /* 0x000fc400078ec0ff */
[----:B------:R-:W-:Y:S02]  /*13f40*/  LEA.HI R7, R7, R0, RZ, 0x2 ;  /* 0x0000000007077211 */ /* 0x000fe400078f10ff */
[----:B------:R-:W-:Y:S01]  /*13f50*/  IADD3 R6, R21, -R6, RZ ;  /* 0x8000000615067210 */ /* 0x000fe20007ffe0ff */
[----:B------:R-:W-:Y:S01]  /*13f60*/  IMAD.IADD R4, R43, 0x1, -R4 ;  /* 0x000000012b047824 */ /* 0x000fe200078e0a04 */
[----:B------:R-:W-:Y:S02]  /*13f70*/  SHF.R.S32.HI R5, RZ, 0x2, R7 ;  /* 0x00000002ff057819 */ /* 0x000fe40000011407 */
[----:B------:R-:W-:Y:S02]  /*13f80*/  ISETP.NE.AND P1, PT, R8, 0x1, PT ;  /* 0x000000010800780c */ /* 0x000fe40003f25270 */
[----:B------:R-:W-:Y:S01]  /*13f90*/  LOP3.LUT P2, RZ, R0, 0x3, RZ, 0xc0, !PT ;  /* 0x0000000300ff7812 */ /* 0x000fe2000784c0ff */
[----:B------:R-:W-:Y:S01]  /*13fa0*/  IMAD R17, R4, 0x10, R5 ;  /* 0x0000001004117824 */ /* 0x000fe200078e0205 */
[----:B-1----:R-:W-:Y:S01]  /*13fb0*/  SHF.R.S32.HI R9, RZ, 0x1f, R9 ;  /* 0x0000001fff097819 */ /* 0x002fe20000011409 */
[----:B------:R-:W-:Y:S01]  /*13fc0*/  IMAD R0, R3, c[0x0][0x3a0], RZ ;  /* 0x0000e80003007a24 */ /* 0x000fe200078e02ff */
[----:B------:R-:W-:Y:S01]  /*13fd0*/  LEA.HI R16, R51, R65, RZ, 0x3 ;  /* 0x0000004133107211 */ /* 0x000fe200078f18ff */
[----:B------:R-:W-:Y:S01]  /*13fe0*/  IMAD R6, R6, 0x8, R17 ;  /* 0x0000000806067824 */ /* 0x000fe200078e0211 */
[----:B------:R-:W-:Y:S01]  /*13ff0*/  SEL R15, R69, RZ, !P0 ;  /* 0x000000ff450f7207 */ /* 0x000fe20004000000 */
[----:B--2---:R-:W-:Y:S01]  /*14000*/  IMAD.WIDE.U32 R4, R10, c[0x0][0x490], R2 ;  /* 0x000124000a047a25 */ /* 0x004fe200078e0002 */
[----:B------:R-:W-:-:S02]  /*14010*/  LOP3.LUT R12, R16, 0xfffffff8, RZ, 0xc0, !PT ;  /* 0xfffffff8100c7812 */ /* 0x000fc400078ec0ff */
[----:B------:R-:W-:Y:S01]  /*14020*/  SHF.R.S32.HI R16, RZ, 0x3, R16 ;  /* 0x00000003ff107819 */ /* 0x000fe20000011410 */
[----:B------:R-:W-:Y:S01]  /*14030*/  IMAD R8, R2, c[0x0][0x3a4], R0 ;  /* 0x0000e90002087a24 */ /* 0x000fe200078e0200 */
[----:B---3--:R-:W-:Y:S01]  /*14040*/  LEA R0, R20, R6, 0x7 ;  /* 0x0000000614007211 */ /* 0x008fe200078e38ff */
[----:B------:R-:W-:Y:S01]  /*14050*/  IMAD.WIDE.U32 R2, R2, c[0x0][0x3a0], RZ ;  /* 0x0000e80002027a25 */ /* 0x000fe200078e00ff */
[----:B------:R-:W-:Y:S02]  /*14060*/  LEA.HI R19, R51, R65, RZ, 0x6 ;  /* 0x0000004133137211 */ /* 0x000fe400078f30ff */
[----:B------:R-:W-:Y:S01]  /*14070*/  LEA R28, R20, R16, 0x7 ;  /* 0x00000010141c7211 */ /* 0x000fe200078e38ff */
[----:B------:R-:W-:Y:S01]  /*14080*/  IMAD R7, R9, c[0x0][0x490], RZ ;  /* 0x0001240009077a24 */ /* 0x000fe200078e02ff */
[----:B------:R-:W-:Y:S01]  /*14090*/  IADD3 R3, R3, R8, RZ ;  /* 0x0000000803037210 */ /* 0x000fe20007ffe0ff */
[----:B------:R-:W-:-:S04]  /*140a0*/  @P1 IMAD.HI.U32 R8, R0, c[0x0][0x4ec], RZ ;  /* 0x00013b0000081a27 */ /* 0x000fc800078e00ff */
[----:B------:R-:W-:Y:S02]  /*140b0*/  IMAD R7, R10, c[0x0][0x494], R7 ;  /* 0x000125000a077a24 */ /* 0x000fe400078e0207 */
[----:B------:R-:W-:Y:S01]  /*140c0*/  IMAD.MOV.U32 R6, RZ, RZ, R0 ;  /* 0x000000ffff067224 */ /* 0x000fe200078e0000 */
[----:B------:R-:W-:Y:S01]  /*140d0*/  @P1 SHF.R.U32.HI R6, RZ, c[0x0][0x4f0], R8 ;  /* 0x00013c00ff061a19 */ /* 0x000fe20000011608 */
[----:B------:R-:W-:Y:S01]  /*140e0*/  IMAD.IADD R5, R5, 0x1, R7 ;  /* 0x0000000105057824 */ /* 0x000fe200078e0207 */
[----:B------:R-:W-:Y:S01]  /*140f0*/  SHF.R.S32.HI R7, RZ, 0x1f, R69 ;  /* 0x0000001fff077819 */ /* 0x000fe20000011445 */
[----:B------:R-:W-:Y:S02]  /*14100*/  IMAD R9, R9, c[0x0][0x3e8], RZ ;  /* 0x0000fa0009097a24 */ /* 0x000fe400078e02ff */
[----:B------:R-:W-:Y:S01]  /*14110*/  IMAD.IADD R12, R65, 0x1, -R12 ;  /* 0x00000001410c7824 */ /* 0x000fe200078e0a0c */
[----:B------:R-:W-:Y:S01]  /*14120*/  SEL R13, R7, RZ, !P0 ;  /* 0x000000ff070d7207 */ /* 0x000fe20004000000 */
[----:B------:R-:W-:-:S02]  /*14130*/  IMAD.MOV R7, RZ, RZ, -R6 ;  /* 0x000000ffff077224 */ /* 0x000fc400078e0a06 */
        /* <DEDUP_REMOVED lines=42> */
[----:B------:R-:W-:Y:S02]  /*143e0*/  IMAD R12, R7, c[0x0][0x3e4], R6 ;  /* 0x0000f900070c7a24 */ /* 0x000fe400078e0206 */
        /* <DEDUP_REMOVED lines=60> */
.L_x_1714:
[----:B--234-:R-:W-:Y:S05]  /*147b0*/  BSYNC B0 ;  /* 0x0000000000007941 */ /* 0x01cfea0003800000 */
.L_x_1713:
        /* <DEDUP_REMOVED lines=30> */
.L_x_1716:
[----:B------:R-:W-:Y:S05]  /*149a0*/  BSYNC B0 ;  /* 0x0000000000007941 */ /* 0x000fea0003800000 */
.L_x_1715:
        /* <DEDUP_REMOVED lines=30> */
.L_x_1718:
[----:B------:R-:W-:Y:S05]  /*14b90*/  BSYNC B0 ;  /* 0x0000000000007941 */ /* 0x000fea0003800000 */
.L_x_1717:
        /* <DEDUP_REMOVED lines=31> */
.L_x_1711:
[----:B------:R-:W2:Y:S01]  /*14d90*/  LDL R8, [R1+0x70] ;  /* 0x0000700001087983 */ /* 0x000ea20000100800 */
[----:B------:R-:W-:Y:S01]  /*14da0*/  ISETP.NE.U32.AND P1, PT, RZ, c[0x0][0x508], PT ;  /* 0x00014200ff007a0c */ /* 0x000fe20003f25070 */
[----:B------:R-:W-:Y:S01]  /*14db0*/  IMAD.MOV.U32 R4, RZ, RZ, 0x4 ;  /* 0x00000004ff047424 */ /* 0x000fe200078e00ff */
[----:B------:R-:W-:Y:S02]  /*14dc0*/  ISETP.NE.U32.AND P0, PT, RZ, c[0x0][0x500], PT ;  /* 0x00014000ff007a0c */ /* 0x000fe40003f05070 */
[----:B------:R-:W-:Y:S02]  /*14dd0*/  ISETP.NE.AND.EX P1, PT, RZ, c[0x0][0x50c], PT, P1 ;  /* 0x00014300ff007a0c */ /* 0x000fe40003f25310 */
[----:B------:R-:W-:Y:S01]  /*14de0*/  ISETP.NE.AND.EX P0, PT, RZ, c[0x0][0x504], PT, P0 ;  /* 0x00014100ff007a0c */ /* 0x000fe20003f05300 */
[----:B------:R-:W-:Y:S02]  /*14df0*/  IMAD.MOV.U32 R16, RZ, RZ, c[0x0][0x388] ;  /* 0x0000e200ff107624 */ /* 0x000fe400078e00ff */
[----:B--23--:R-:W-:-:S08]  /*14e00*/  IMAD.WIDE R2, R8, R4, c[0x0][0x500] ;  /* 0x0001400008027625 */ /* 0x00cfd000078e0204 */
        /* <DEDUP_REMOVED lines=11> */
.L_x_1719:
[----:B---3--:R-:W2:Y:S01]  /*14ec0*/  S2R R10, SR_TID.X ;  /* 0x00000000000a7919 */ /* 0x008ea20000002100 */
[----:B------:R-:W-:Y:S01]  /*14ed0*/  SHF.R.S32.HI R0, RZ, 0x1f, R8 ;  /* 0x0000001fff007819 */ /* 0x000fe20000011408 */
[----:B------:R-:W-:Y:S01]  /*14ee0*/  BSSY B0, `(.L_x_1720) ;  /* 0x0000029000007945 */ /* 0x000fe20003800000 */
[----:B------:R-:W-:Y:S01]  /*14ef0*/  SEL R9, R8, RZ, !P0 ;  /* 0x000000ff08097207 */ /* 0x000fe20004000000 */
[----:B------:R-:W3:Y:S01]  /*14f00*/  S2R R2, SR_CTAID.Y ;  /* 0x0000000000027919 */ /* 0x000ee20000002600 */
[----:B------:R-:W-:-:S03]  /*14f10*/  SEL R11, R0, RZ, !P0 ;  /* 0x000000ff000b7207 */ /* 0x000fc60004000000 */
[----:B------:R-:W4:Y:S04]  /*14f20*/  S2R R12, SR_CTAID.X ;  /* 0x00000000000c7919 */ /* 0x000f280000002500 */
[----:B------:R-:W1:Y:S01]  /*14f30*/  S2R R13, SR_CTAID.Y ;  /* 0x00000000000d7919 */ /* 0x000e620000002600 */
[----:B--2---:R-:W-:Y:S02]  /*14f40*/  ISETP.GE.AND P1, PT, R10, 0x80, PT ;  /* 0x000000800a00780c */ /* 0x004fe40003f26270 */
[----:B---3--:R-:W-:-:S11]  /*14f50*/  SHF.R.S32.HI R14, RZ, 0x1f, R2 ;  /* 0x0000001fff0e7819 */ /* 0x008fd60000011402 */
[----:B------:R-:W-:Y:S05]  /*14f60*/  @P1 BRA `(.L_x_1721) ;  /* 0x0000020000001947 */ /* 0x000fea0003800000 */
[----:B-1--45:R-:W-:Y:S01]  /*14f70*/  IMAD R0, R16, c[0x0][0x4e8], RZ ;  /* 0x00013a0010007a24 */ /* 0x032fe200078e02ff */
[----:B------:R-:W-:-:S04]  /*14f80*/  LEA R8, R12, R10, 0x7 ;  /* 0x0000000a0c087211 */ /* 0x000fc800078e38ff */
        /* <DEDUP_REMOVED lines=30> */
.L_x_1721:
[----:B-1--4-:R-:W-:Y:S05]  /*15170*/  BSYNC B0 ;  /* 0x0000000000007941 */ /* 0x012fea0003800000 */
.L_x_1720:
[----:B------:R-:W-:Y:S01]  /*15180*/  SHF.R.S32.HI R4, RZ, 0x1f, R10 ;  /* 0x0000001fff047819 */ /* 0x000fe2000001140a */
[----:B------:R-:W-:Y:S01]  /*15190*/  IMAD R0, R7, c[0x0][0x3a0], RZ ;  /* 0x0000e80007007a24 */ /* 0x000fe200078e02ff */
[----:B------:R-:W-:Y:S01]  /*151a0*/  MOV R5, c[0x0][0x4e8] ;  /* 0x00013a0000057a02 */ /* 0x000fe20000000f00 */
[----:B------:R-:W-:Y:S01]  /*151b0*/  IMAD.WIDE.U32 R2, R6, c[0x0][0x3a0], RZ ;  /* 0x0000e80006027a25 */ /* 0x000fe200078e00ff */
[----:B------:R-:W-:Y:S02]  /*151c0*/  LEA.HI R4, R4, R10, RZ, 0x3 ;  /* 0x0000000a04047211 */ /* 0x000fe400078f18ff */
[----:B------:R-:W-:Y:S01]  /*151d0*/  ISETP.NE.AND P0, PT, R5, 0x1, PT ;  /* 0x000000010500780c */ /* 0x000fe20003f05270 */
[----:B------:R-:W-:Y:S01]  /*151e0*/  IMAD R6, R6, c[0x0][0x3a4], R0 ;  /* 0x0000e90006067a24 */ /* 0x000fe200078e0200 */
[----:B------:R-:W-:-:S04]  /*151f0*/  LOP3.LUT R0, R4, 0xfffffff8, RZ, 0xc0, !PT ;  /* 0xfffffff804007812 */ /* 0x000fc800078ec0ff */
[----:B------:R-:W-:Y:S01]  /*15200*/  IADD3 R3, R3, R6, RZ ;  /* 0x0000000603037210 */ /* 0x000fe20007ffe0ff */
[----:B------:R-:W-:Y:S01]  /*15210*/  IMAD.IADD R8, R10, 0x1, -R0 ;  /* 0x000000010a087824 */ /* 0x000fe200078e0a00 */
[----:B------:R-:W-:Y:S01]  /*15220*/  SHF.R.S32.HI R10, RZ, 0x3, R4 ;  /* 0x00000003ff0a7819 */ /* 0x000fe20000011404 */
[----:B------:R-:W-:Y:S02]  /*15230*/  IMAD R0, R14, c[0x0][0x3e8], RZ ;  /* 0x0000fa000e007a24 */ /* 0x000fe400078e02ff */
[C---:B------:R-:W-:Y:S01]  /*15240*/  IMAD.WIDE.U32 R2, R13.reuse, c[0x0][0x3e8], R2 ;  /* 0x0000fa000d027a25 */ /* 0x040fe200078e0002 */
[-C--:B------:R-:W-:Y:S02]  /*15250*/  LEA R4, R8, R10.reuse, 0x5 ;  /* 0x0000000a08047211 */ /* 0x080fe400078e28ff */
[C---:B------:R-:W-:Y:S01]  /*15260*/  LEA R14, R12.reuse, R10, 0x7 ;  /* 0x0000000a0c0e7211 */ /* 0x040fe200078e38ff */
[----:B------:R-:W-:Y:S02]  /*15270*/  IMAD R0, R13, c[0x0][0x3ec], R0 ;  /* 0x0000fb000d007a24 */ /* 0x000fe400078e0200 */
[----:B------:R-:W-:-:S02]  /*15280*/  IMAD R4, R12, 0x80, R4 ;  /* 0x000000800c047824 */ /* 0x000fc400078e0204 */
[----:B------:R-:W-:Y:S01]  /*15290*/  IMAD R6, R11, c[0x0][0x3f0], RZ ;  /* 0x0000fc000b067a24 */ /* 0x000fe200078e02ff */
[----:B------:R-:W-:Y:S01]  /*152a0*/  IADD3 R3, R0, R3, RZ ;  /* 0x0000000300037210 */ /* 0x000fe20007ffe0ff */
[----:B------:R-:W-:Y:S01]  /*152b0*/  @P0 IMAD.HI.U32 R5, R4, c[0x0][0x4ec], RZ ;  /* 0x00013b0004050a27 */ /* 0x000fe200078e00ff */
[----:B------:R-:W-:-:S03]  /*152c0*/  MOV R0, R4 ;  /* 0x0000000400007202 */ /* 0x000fc60000000f00 */
[C---:B------:R-:W-:Y:S01]  /*152d0*/  IMAD R7, R9.reuse, c[0x0][0x3f4], R6 ;  /* 0x0000fd0009077a24 */ /* 0x040fe200078e0206 */
[----:B------:R-:W-:Y:S01]  /*152e0*/  @P0 SHF.R.U32.HI R0, RZ, c[0x0][0x4f0], R5 ;  /* 0x00013c00ff000a19 */ /* 0x000fe20000011605 */
[----:B------:R-:W-:-:S03]  /*152f0*/  IMAD.WIDE.U32 R2, R9, c[0x0][0x3f0], R2 ;  /* 0x0000fc0009027a25 */ /* 0x000fc600078e0002 */
        /* <DEDUP_REMOVED lines=20> */
[----:B------:R1:W2:Y:S02]  /*15440*/  SHFL.IDX PT, R4, R15, RZ, 0x181f ;  /* 0x00181fff0f047589 */ /* 0x0002a400000e0000 */
.L_x_1764:
[----:B------:R-:W-:Y:S05]  /*15450*/  BRA.DIV ~URZ, `(.L_x_1723) ;  /* 0x000022f27f007947 */ /* 0x000fea000b800000 */
[----:B------:R3:W4:Y:S02]  /*15460*/  SHFL.IDX PT, R2, R17, RZ, 0x181f ;  /* 0x00181fff11027589 */ /* 0x00072400000e0000 */
.L_x_1765:
[----:B-----5:R-:W-:Y:S01]  /*15470*/  IMAD R16, R16, c[0x0][0x4e8], RZ ;  /* 0x00013a0010107a24 */ /* 0x020fe200078e02ff */
[----:B------:R-:W-:Y:S01]  /*15480*/  BSSY B0, `(.L_x_1724) ;  /* 0x0000019000007945 */ /* 0x000fe20003800000 */
[----:B--2---:R-:W-:-:S03]  /*15490*/  MOV R3, R4 ;  /* 0x0000000400037202 */ /* 0x004fc60000000f00 */
        /* <DEDUP_REMOVED lines=10> */
[----:B----4-:R-:W-:Y:S01]  /*15540*/  @!P3 IMAD.WIDE R8, R0, 0x2, R2 ;  /* 0x000000020008b825 */ /* 0x010fe200078e0202 */
        /* <DEDUP_REMOVED lines=12> */
.L_x_1725:
[----:B------:R-:W-:Y:S05]  /*15610*/  BSYNC B0 ;  /* 0x0000000000007941 */ /* 0x000fea0003800000 */
.L_x_1724:
[----:B------:R-:W-:Y:S05]  /*15620*/  BRA.DIV ~URZ, `(.L_x_1726) ;  /* 0x000021a27f007947 */ /* 0x000fea000b800000 */
[----:B--2---:R2:W1:Y:S04]  /*15630*/  SHFL.IDX PT, R4, R15, 0x1, 0x181f ;  /* 0x00381f000f047f89 */ /* 0x00446800000e0000 */
[----:B----4-:R2:W4:Y:S02]  /*15640*/  SHFL.IDX PT, R2, R17, 0x1, 0x181f ;  /* 0x00381f0011027f89 */ /* 0x01052400000e0000 */
.L_x_1766:
[----:B------:R-:W-:Y:S01]  /*15650*/  IADD3 R3, R14, 0x20, RZ ;  /* 0x000000200e037810 */ /* 0x000fe20007ffe0ff */
[----:B------:R-:W-:Y:S03]  /*15660*/  BSSY B0, `(.L_x_1727) ;  /* 0x0000019000007945 */ /* 0x000fe60003800000 */
[----:B------:R-:W-:Y:S01]  /*15670*/  ISETP.GE.AND P0, PT, R3, R16, PT ;  /* 0x000000100300720c */ /* 0x000fe20003f06270 */
[----:B-1----:R-:W-:-:S12]  /*15680*/  IMAD.MOV.U32 R3, RZ, RZ, R4 ;  /* 0x000000ffff037224 */ /* 0x002fd800078e0004 */
        /* <DEDUP_REMOVED lines=22> */
.L_x_1728:
[----:B------:R-:W-:Y:S05]  /*157f0*/  BSYNC B0 ;  /* 0x0000000000007941 */ /* 0x000fea0003800000 */
.L_x_1727:
[----:B------:R-:W-:Y:S05]  /*15800*/  BRA.DIV ~URZ, `(.L_x_1729) ;  /* 0x000020b27f007947 */ /* 0x000fea000b800000 */
[----:B-1----:R1:W2:Y:S02]  /*15810*/  SHFL.IDX PT, R4, R15, 0x2, 0x181f ;  /* 0x00581f000f047f89 */ /* 0x0022a400000e0000 */
.L_x_1767:
[----:B------:R-:W-:Y:S05]  /*15820*/  BRA.DIV ~URZ, `(.L_x_1730) ;  /* 0x000021127f007947 */ /* 0x000fea000b800000 */
[----:B----4-:R4:W1:Y:S02]  /*15830*/  SHFL.IDX PT, R2, R17, 0x2, 0x181f ;  /* 0x00581f0011027f89 */ /* 0x01086400000e0000 */
.L_x_1768:
[----:B------:R-:W-:Y:S01]  /*15840*/  IADD3 R3, R14, 0x40, RZ ;  /* 0x000000400e037810 */ /* 0x000fe20007ffe0ff */
[----:B------:R-:W-:Y:S03]  /*15850*/  BSSY B0, `(.L_x_1731) ;  /* 0x0000019000007945 */ /* 0x000fe60003800000 */
[----:B------:R-:W-:Y:S01]  /*15860*/  ISETP.GE.AND P0, PT, R3, R16, PT ;  /* 0x000000100300720c */ /* 0x000fe20003f06270 */
[----:B--2---:R-:W-:-:S12]  /*15870*/  IMAD.MOV.U32 R3, RZ, RZ, R4 ;  /* 0x000000ffff037224 */ /* 0x004fd800078e0004 */
        /* <DEDUP_REMOVED lines=22> */
.L_x_1732:
[----:B------:R-:W-:Y:S05]  /*159e0*/  BSYNC B0 ;  /* 0x0000000000007941 */ /* 0x000fea0003800000 */
.L_x_1731:
[----:B------:R-:W-:Y:S05]  /*159f0*/  BRA.DIV ~URZ, `(.L_x_1733) ;  /* 0x00001fc27f007947 */ /* 0x000fea000b800000 */
[----:B-1----:R1:W2:Y:S04]  /*15a00*/  SHFL.IDX PT, R4, R15, 0x3, 0x181f ;  /* 0x00781f000f047f89 */ /* 0x0022a800000e0000 */
[----:B------:R1:W3:Y:S02]  /*15a10*/  SHFL.IDX PT, R2, R17, 0x3, 0x181f ;  /* 0x00781f0011027f89 */ /* 0x0002e400000e0000 */
.L_x_1769:
[----:B------:R-:W-:-:S04]  /*15a20*/  IADD3 R3, R14, 0x60, RZ ;  /* 0x000000600e037810 */ /* 0x000fc80007ffe0ff */
[----:B------:R-:W-:Y:S01]  /*15a30*/  ISETP.GE.AND P0, PT, R3, R16, PT ;  /* 0x000000100300720c */ /* 0x000fe20003f06270 */
[----:B--2---:R-:W-:-:S12]  /*15a40*/  IMAD.MOV.U32 R3, RZ, RZ, R4 ;  /* 0x000000ffff037224 */ /* 0x004fd800078e0004 */
[----:B------:R-:W-:Y:S05]  /*15a50*/  @P0 EXIT ;  /* 0x000000000000094d */ /* 0x000fea0003800000 */
[----:B------:R-:W-:Y:S02]  /*15a60*/  ISETP.GE.AND P1, PT, R13, c[0x0][0x3c8], PT ;  /* 0x0000f2000d007a0c */ /* 0x000fe40003f26270 */
[----:B------:R-:W-:Y:S02]  /*15a70*/  ISETP.GE.AND P0, PT, R11, c[0x0][0x3c8], PT ;  /* 0x0000f2000b007a0c */ /* 0x000fe40003f06270 */
[----:B------:R-:W-:-:S09]  /*15a80*/  ISETP.GE.AND P2, PT, R0, c[0x0][0x3c8], PT ;  /* 0x0000f20000007a0c */ /* 0x000fd20003f46270 */
[----:B------:R-:W-:Y:S02]  /*15a90*/  @!P1 SHF.R.S32.HI R5, RZ, 0x1f, R13 ;  /* 0x0000001fff059819 */ /* 0x000fe4000001140d */
[----:B------:R-:W-:Y:S02]  /*15aa0*/  @!P0 SHF.R.S32.HI R4, RZ, 0x1f, R11 ;  /* 0x0000001fff048819 */ /* 0x000fe4000001140b */
[----:B------:R-:W-:Y:S01]  /*15ab0*/  @!P1 LEA.HI R5, R5, R13, RZ, 0x3 ;  /* 0x0000000d05059211 */ /* 0x000fe200078f18ff */
[--C-:B---3--:R-:W-:Y:S01]  /*15ac0*/  @!P2 IMAD.WIDE R8, R0, 0x2, R2.reuse ;  /* 0x000000020008a825 */ /* 0x108fe200078e0202 */
        /* <DEDUP_REMOVED lines=16> */
.L_x_1656:
[----:B------:R-:W-:Y:S01]  /*15bd0*/  IMAD.MOV.U32 R185, RZ, RZ, R15 ;  /* 0x000000ffffb97224 */ /* 0x000fe200078e000f */
[----:B------:R-:W-:Y:S01]  /*15be0*/  MOV R3, 0x181f ;  /* 0x0000181f00037802 */ /* 0x000fe20000000f00 */
[----:B------:R-:W-:Y:S01]  /*15bf0*/  IMAD.MOV.U32 R186, RZ, RZ, RZ ;  /* 0x000000ffffba7224 */ /* 0x000fe200078e00ff */
[----:B------:R-:W-:Y:S02]  /*15c00*/  MOV R187, 0xffffffff ;  /* 0xffffffff00bb7802 */ /* 0x000fe40000000f00 */
[----:B------:R-:W-:Y:S02]  /*15c10*/  MOV R2, 0x15c30 ;  /* 0x00015c3000027802 */ /* 0x000fe40000000f00 */
[----:B------:R-:W-:Y:S05]  /*15c20*/  CALL.REL.NOINC `($__internal_10_$__cuda_sm70_shflsync_idx_p) ;  /* 0x0000cd7000007944 */ /* 0x000fea0003c00000 */
[----:B------:R-:W-:Y:S01]  /*15c30*/  MOV R0, R188 ;  /* 0x000000bc00007202 */ /* 0x000fe20000000f00 */
[----:B------:R-:W-:Y:S05]  /*15c40*/  BRA `(.L_x_1734) ;  /* 0xffff248000007947 */ /* 0x000fea000383ffff */
.L_x_1657:
[----:B------:R-:W-:Y:S01]  /*15c50*/  IMAD.MOV.U32 R185, RZ, RZ, R18 ;  /* 0x000000ffffb97224 */ /* 0x000fe200078e0012 */
[----:B------:R-:W-:Y:S01]  /*15c60*/  MOV R3, 0x181f ;  /* 0x0000181f00037802 */ /* 0x000fe20000000f00 */
[----:B------:R-:W-:Y:S01]  /*15c70*/  IMAD.MOV.U32 R186, RZ, RZ, RZ ;  /* 0x000000ffffba7224 */ /* 0x000fe200078e00ff */
[----:B------:R-:W-:-:S02]  /*15c80*/  MOV R187, 0xffffffff ;  /* 0xffffffff00bb7802 */ /* 0x000fc40000000f00 */
[----:B------:R-:W-:Y:S02]  /*15c90*/  MOV R2, 0x15cb0 ;  /* 0x00015cb000027802 */ /* 0x000fe40000000f00 */
[----:B-12---:R-:W-:Y:S05]  /*15ca0*/  CALL.REL.NOINC `($__internal_10_$__cuda_sm70_shflsync_idx_p) ;  /* 0x0000ccf000007944 */ /* 0x006fea0003c00000 */
[----:B------:R-:W-:Y:S01]  /*15cb0*/  MOV R2, R188 ;  /* 0x000000bc00027202 */ /* 0x000fe20000000f00 */
[----:B------:R-:W-:Y:S05]  /*15cc0*/  BRA `(.L_x_1735) ;  /* 0xffff242000007947 */ /* 0x000fea000383ffff */
.L_x_1660:
[----:B------:R-:W-:Y:S01]  /*15cd0*/  IMAD.MOV.U32 R185, RZ, RZ, R15 ;  /* 0x000000ffffb97224 */ /* 0x000fe200078e000f */
[----:B--2---:R-:W-:Y:S01]  /*15ce0*/  MOV R3, 0x181f ;  /* 0x0000181f00037802 */ /* 0x004fe20000000f00 */
[----:B------:R-:W-:Y:S01]  /*15cf0*/  IMAD.MOV.U32 R186, RZ, RZ, 0x1 ;  /* 0x00000001ffba7424 */ /* 0x000fe200078e00ff */
[----:B------:R-:W-:Y:S02]  /*15d00*/  MOV R187, 0xffffffff ;  /* 0xffffffff00bb7802 */ /* 0x000fe40000000f00 */
[----:B----4-:R-:W-:Y:S02]  /*15d10*/  MOV R2, 0x15d30 ;  /* 0x00015d3000027802 */ /* 0x010fe40000000f00 */
[----:B-1-3--:R-:W-:Y:S05]  /*15d20*/  CALL.REL.NOINC `($__internal_10_$__cuda_sm70_shflsync_idx_p) ;  /* 0x0000cc7000007944 */ /* 0x00afea0003c00000 */
[----:B------:R-:W-:Y:S01]  /*15d30*/  IMAD.MOV.U32 R0, RZ, RZ, R188 ;  /* 0x000000ffff007224 */ /* 0x000fe200078e00bc */
[----:B------:R-:W-:Y:S01]  /*15d40*/  MOV R185, R18 ;  /* 0x0000001200b97202 */ /* 0x000fe20000000f00 */
[----:B------:R-:W-:Y:S01]  /*15d50*/  IMAD.MOV.U32 R186, RZ, RZ, 0x1 ;  /* 0x00000001ffba7424 */ /* 0x000fe200078e00ff */
[----:B------:R-:W-:Y:S01]  /*15d60*/  MOV R3, 0x181f ;  /* 0x0000181f00037802 */ /* 0x000fe20000000f00 */
[----:B------:R-:W-:Y:S01]  /*15d70*/  IMAD.MOV.U32 R187, RZ, RZ, -0x1 ;  /* 0xffffffffffbb7424 */ /* 0x000fe200078e00ff */
[----:B------:R-:W-:-:S02]  /*15d80*/  MOV R2, 0x15da0 ;  /* 0x00015da000027802 */ /* 0x000fc40000000f00 */
[----:B------:R-:W-:Y:S05]  /*15d90*/  CALL.REL.NOINC `($__internal_10_$__cuda_sm70_shflsync_idx_p) ;  /* 0x0000cc0000007944 */ /* 0x000fea0003c00000 */
[----:B------:R-:W-:Y:S01]  /*15da0*/  MOV R2, R188 ;  /* 0x000000bc00027202 */ /* 0x000fe20000000f00 */
[----:B------:R-:W-:Y:S05]  /*15db0*/  BRA `(.L_x_1736) ;  /* 0xffff253000007947 */ /* 0x000fea000383ffff */
.L_x_1663:
[----:B------:R-:W-:Y:S01]  /*15dc0*/  IMAD.MOV.U32 R185, RZ, RZ, R15 ;  /* 0x000000ffffb97224 */ /* 0x000fe200078e000f */
[----:B-1----:R-:W-:Y:S01]  /*15dd0*/  MOV R3, 0x181f ;  /* 0x0000181f00037802 */ /* 0x002fe20000000f00 */
[----:B------:R-:W-:Y:S01]  /*15de0*/  IMAD.MOV.U32 R186, RZ, RZ, 0x2 ;  /* 0x00000002ffba7424 */ /* 0x000fe200078e00ff */
[----:B------:R-:W-:-:S02]  /*15df0*/  MOV R187, 0xffffffff ;  /* 0xffffffff00bb7802 */ /* 0x000fc40000000f00 */
[----:B----4-:R-:W-:Y:S02]  /*15e00*/  MOV R2, 0x15e20 ;  /* 0x00015e2000027802 */ /* 0x010fe40000000f00 */
[----:B--23--:R-:W-:Y:S05]  /*15e10*/  CALL.REL.NOINC `($__internal_10_$__cuda_sm70_shflsync_idx_p) ;  /* 0x0000cb8000007944 */ /* 0x00cfea0003c00000 */
[----:B------:R-:W-:Y:S01]  /*15e20*/  MOV R0, R188 ;  /* 0x000000bc00007202 */ /* 0x000fe20000000f00 */
[----:B------:R-:W-:Y:S05]  /*15e30*/  BRA `(.L_x_1737) ;  /* 0xffff268000007947 */ /* 0x000fea000383ffff */
.L_x_1664:
[----:B------:R-:W-:Y:S01]  /*15e40*/  IMAD.MOV.U32 R185, RZ, RZ, R18 ;  /* 0x000000ffffb97224 */ /* 0x000fe200078e0012 */
[----:B------:R-:W-:Y:S01]  /*15e50*/  MOV R3, 0x181f ;  /* 0x0000181f00037802 */ /* 0x000fe20000000f00 */
[----:B------:R-:W-:Y:S01]  /*15e60*/  IMAD.MOV.U32 R186, RZ, RZ, 0x2 ;  /* 0x00000002ffba7424 */ /* 0x000fe200078e00ff */
[----:B------:R-:W-:Y:S02]  /*15e70*/  MOV R187, 0xffffffff ;  /* 0xffffffff00bb7802 */ /* 0x000fe40000000f00 */
[----:B----4-:R-:W-:Y:S02]  /*15e80*/  MOV R2, 0x15ea0 ;  /* 0x00015ea000027802 */ /* 0x010fe40000000f00 */
[----:B-123--:R-:W-:Y:S05]  /*15e90*/  CALL.REL.NOINC `($__internal_10_$__cuda_sm70_shflsync_idx_p) ;  /* 0x0000cb0000007944 */ /* 0x00efea0003c00000 */
[----:B------:R-:W-:Y:S01]  /*15ea0*/  MOV R2, R188 ;  /* 0x000000bc00027202 */ /* 0x000fe20000000f00 */
[----:B------:R-:W-:Y:S05]  /*15eb0*/  BRA `(.L_x_1738) ;  /* 0xffff262000007947 */ /* 0x000fea000383ffff */
.L_x_1667:
[----:B------:R-:W-:Y:S01]  /*15ec0*/  IMAD.MOV.U32 R185, RZ, RZ, R15 ;  /* 0x000000ffffb97224 */ /* 0x000fe200078e000f */
[----:B-1----:R-:W-:Y:S01]  /*15ed0*/  MOV R3, 0x181f ;  /* 0x0000181f00037802 */ /* 0x002fe20000000f00 */
[----:B------:R-:W-:Y:S01]  /*15ee0*/  IMAD.MOV.U32 R186, RZ, RZ, 0x3 ;  /* 0x00000003ffba7424 */ /* 0x000fe200078e00ff */
[----:B------:R-:W-:-:S02]  /*15ef0*/  MOV R187, 0xffffffff ;  /* 0xffffffff00bb7802 */ /* 0x000fc40000000f00 */
[----:B------:R-:W-:Y:S02]  /*15f00*/  MOV R2, 0x15f20 ;  /* 0x00015f2000027802 */ /* 0x000fe40000000f00 */
[----:B---34-:R-:W-:Y:S05]  /*15f10*/  CALL.REL.NOINC `($__internal_10_$__cuda_sm70_shflsync_idx_p) ;  /* 0x0000ca8000007944 */ /* 0x018fea0003c00000 */
[----:B------:R-:W-:Y:S01]  /*15f20*/  IMAD.MOV.U32 R0, RZ, RZ, R188 ;  /* 0x000000ffff007224 */ /* 0x000fe200078e00bc */
[----:B------:R-:W-:Y:S01]  /*15f30*/  MOV R185, R18 ;  /* 0x0000001200b97202 */ /* 0x000fe20000000f00 */
[----:B------:R-:W-:Y:S01]  /*15f40*/  IMAD.MOV.U32 R186, RZ, RZ, 0x3 ;  /* 0x00000003ffba7424 */ /* 0x000fe200078e00ff */
[----:B------:R-:W-:Y:S01]  /*15f50*/  MOV R3, 0x181f ;  /* 0x0000181f00037802 */ /* 0x000fe20000000f00 */
[----:B------:R-:W-:Y:S01]  /*15f60*/  IMAD.MOV.U32 R187, RZ, RZ, -0x1 ;  /* 0xffffffffffbb7424 */ /* 0x000fe200078e00ff */
[----:B------:R-:W-:Y:S02]  /*15f70*/  MOV R2, 0x15f90 ;  /* 0x00015f9000027802 */ /* 0x000fe40000000f00 */
[----:B------:R-:W-:Y:S05]  /*15f80*/  CALL.REL.NOINC `($__internal_10_$__cuda_sm70_shflsync_idx_p) ;  /* 0x0000ca1000007944 */ /* 0x000fea0003c00000 */
[----:B------:R-:W-:Y:S01]  /*15f90*/  MOV R2, R188 ;  /* 0x000000bc00027202 */ /* 0x000fe20000000f00 */
[----:B------:R-:W-:Y:S05]  /*15fa0*/  BRA `(.L_x_1739) ;  /* 0xffff271000007947 */ /* 0x000fea000383ffff */
.L_x_1669:
[----:B---34-:R-:W-:Y:S01]  /*15fb0*/  IMAD.MOV.U32 R185, RZ, RZ, R4 ;  /* 0x000000ffffb97224 */ /* 0x018fe200078e0004 */
[----:B------:R-:W-:Y:S01]  /*15fc0*/  MOV R3, 0x181f ;  /* 0x0000181f00037802 */ /* 0x000fe20000000f00 */
[----:B------:R-:W-:Y:S01]  /*15fd0*/  IMAD.MOV.U32 R186, RZ, RZ, RZ ;  /* 0x000000ffffba7224 */ /* 0x000fe200078e00ff */
[----:B------:R-:W-:Y:S02]  /*15fe0*/  MOV R187, 0xffffffff ;  /* 0xffffffff00bb7802 */ /* 0x000fe40000000f00 */
[----:B------:R-:W-:-:S02]  /*15ff0*/  MOV R2, 0x16010 ;  /* 0x0001601000027802 */ /* 0x000fc40000000f00 */
[----:B--2--5:R-:W-:Y:S05]  /*16000*/  CALL.REL.NOINC `($__internal_10_$__cuda_sm70_shflsync_idx_p) ;  /* 0x0000c99000007944 */ /* 0x024fea0003c00000 */
[----:B------:R-:W-:Y:S01]  /*16010*/  MOV R3, R188 ;  /* 0x000000bc00037202 */ /* 0x000fe20000000f00 */
[----:B------:R-:W-:Y:S05]  /*16020*/  BRA `(.L_x_1740) ;  /* 0xffff354000007947 */ /* 0x000fea000383ffff */
.L_x_1672:
[----:B------:R-:W-:Y:S01]  /*16030*/  IMAD.MOV.U32 R185, RZ, RZ, R4 ;  /* 0x000000ffffb97224 */ /* 0x000fe200078e0004 */
[----:B---3--:R-:W-:Y:S01]  /*16040*/  MOV R3, 0x181f ;  /* 0x0000181f00037802 */ /* 0x008fe20000000f00 */
[----:B------:R-:W-:Y:S01]  /*16050*/  IMAD.MOV.U32 R186, RZ, RZ, 0x1 ;  /* 0x00000001ffba7424 */ /* 0x000fe200078e00ff */
[----:B------:R-:W-:-:S02]  /*16060*/  MOV R187, 0xffffffff ;  /* 0xffffffff00bb7802 */ /* 0x000fc40000000f00 */
[----:B------:R-:W-:Y:S02]  /*16070*/  MOV R2, 0x16090 ;  /* 0x0001609000027802 */ /* 0x000fe40000000f00 */
[----:B-12--5:R-:W-:Y:S05]  /*16080*/  CALL.REL.NOINC `($__internal_10_$__cuda_sm70_shflsync_idx_p) ;  /* 0x0000c91000007944 */ /* 0x026fea0003c00000 */
        /* <DEDUP_REMOVED lines=9> */
.L_x_1675:
[----:B------:R-:W-:Y:S01]  /*16120*/  IMAD.MOV.U32 R185, RZ, RZ, R7 ;  /* 0x000000ffffb97224 */ /* 0x000fe200078e0007 */
[----:B------:R-:W-:Y:S01]  /*16130*/  MOV R3, 0x181f ;  /* 0x0000181f00037802 */ /* 0x000fe20000000f00 */
[----:B------:R-:W-:Y:S01]  /*16140*/  IMAD.MOV.U32 R186, RZ, RZ, RZ ;  /* 0x000000ffffba7224 */ /* 0x000fe200078e00ff */
[----:B------:R-:W-:Y:S02]  /*16150*/  MOV R187, 0xffffffff ;  /* 0xffffffff00bb7802 */ /* 0x000fe40000000f00 */
[----:B------:R-:W-:-:S02]  /*16160*/  MOV R2, 0x16180 ;  /* 0x0001618000027802 */ /* 0x000fc40000000f00 */
[----:B------:R-:W-:Y:S05]  /*16170*/  CALL.REL.NOINC `($__internal_10_$__cuda_sm70_shflsync_idx_p) ;  /* 0x0000c82000007944 */ /* 0x000fea0003c00000 */
[----:B------:R-:W-:Y:S01]  /*16180*/  MOV R4, R188 ;  /* 0x000000bc00047202 */ /* 0x000fe20000000f00 */
[----:B------:R-:W-:Y:S05]  /*16190*/  BRA `(.L_x_1742) ;  /* 0xffff44a000007947 */ /* 0x000fea000383ffff */
.L_x_1676:
        /* <DEDUP_REMOVED lines=8> */
.L_x_1679:
[----:B------:R-:W-:Y:S01]  /*16220*/  IMAD.MOV.U32 R185, RZ, RZ, R7 ;  /* 0x000000ffffb97224 */ /* 0x000fe200078e0007 */
[----:B--2---:R-:W-:Y:S01]  /*16230*/  MOV R3, 0x181f ;  /* 0x0000181f00037802 */ /* 0x004fe20000000f00 */
[----:B------:R-:W-:Y:S01]  /*16240*/  IMAD.MOV.U32 R186, RZ, RZ, 0x1 ;  /* 0x00000001ffba7424 */ /* 0x000fe200078e00ff */
[----:B------:R-:W-:Y:S02]  /*16250*/  MOV R187, 0xffffffff ;  /* 0xffffffff00bb7802 */ /* 0x000fe40000000f00 */
[----:B------:R-:W-:Y:S02]  /*16260*/  MOV R2, 0x16280 ;  /* 0x0001628000027802 */ /* 0x000fe40000000f00 */
[----:B-1-34-:R-:W-:Y:S05]  /*16270*/  CALL.REL.NOINC `($__internal_10_$__cuda_sm70_shflsync_idx_p) ;  /* 0x0000c72000007944 */ /* 0x01afea0003c00000 */
        /* <DEDUP_REMOVED lines=9> */
.L_x_1680:
[----:B-1-3--:R-:W-:Y:S01]  /*16310*/  IMAD.MOV.U32 R185, RZ, RZ, R0 ;  /* 0x000000ffffb97224 */ /* 0x00afe200078e0000 */
[----:B------:R-:W-:Y:S01]  /*16320*/  MOV R3, 0x1c1f ;  /* 0x00001c1f00037802 */ /* 0x000fe20000000f00 */
[----:B------:R-:W-:Y:S01]  /*16330*/  IMAD.MOV.U32 R186, RZ, RZ, RZ ;  /* 0x000000ffffba7224 */ /* 0x000fe200078e00ff */
[----:B------:R-:W-:-:S02]  /*16340*/  MOV R187, 0xffffffff ;  /* 0xffffffff00bb7802 */ /* 0x000fc40000000f00 */
[----:B------:R-:W-:Y:S02]  /*16350*/  MOV R2, 0x16370 ;  /* 0x0001637000027802 */ /* 0x000fe40000000f00 */
[----:B------:R-:W-:Y:S05]  /*16360*/  CALL.REL.NOINC `($__internal_10_$__cuda_sm70_shflsync_idx_p) ;  /* 0x0000c63000007944 */ /* 0x000fea0003c00000 */
[----:B------:R-:W-:Y:S01]  /*16370*/  MOV R3, R188 ;  /* 0x000000bc00037202 */ /* 0x000fe20000000f00 */
[----:B------:R-:W-:Y:S05]  /*16380*/  BRA `(.L_x_1745) ;  /* 0xffff48d000007947 */ /* 0x000fea000383ffff */
.L_x_1681:
[----:B---34-:R-:W-:Y:S01]  /*16390*/  IMAD.MOV.U32 R185, RZ, RZ, R0 ;  /* 0x000000ffffb97224 */ /* 0x018fe200078e0000 */
[----:B--2---:R-:W-:Y:S01]  /*163a0*/  MOV R3, 0x1c1f ;  /* 0x00001c1f00037802 */ /* 0x004fe20000000f00 */
[----:B------:R-:W-:Y:S01]  /*163b0*/  IMAD.MOV.U32 R186, RZ, RZ, 0x1 ;  /* 0x00000001ffba7424 */ /* 0x000fe200078e00ff */
[----:B------:R-:W-:Y:S02]  /*163c0*/  MOV R187, 0xffffffff ;  /* 0xffffffff00bb7802 */ /* 0x000fe40000000f00 */
[----:B------:R-:W-:Y:S02]  /*163d0*/  MOV R2, 0x163f0 ;  /* 0x000163f000027802 */ /* 0x000fe40000000f00 */
[----:B-1----:R-:W-:Y:S05]  /*163e0*/  CALL.REL.NOINC `($__internal_10_$__cuda_sm70_shflsync_idx_p) ;  /* 0x0000c5b000007944 */ /* 0x002fea0003c00000 */
[----:B------:R-:W-:Y:S01]  /*163f0*/  IMAD.IADD R0, R4, 0x1, R188 ;  /* 0x0000000104007824 */ /* 0x000fe200078e02bc */
[----:B------:R-:W-:-:S04]  /*16400*/  FMNMX.FTZ R2, R22, R23, !PT ;  /* 0x0000001716027209 */ /* 0x000fc80007810000 */
[----:B------:R-:W-:Y:S02]  /*16410*/  IMNMX R0, R7, R0, PT ;  /* 0x0000000007007217 */ /* 0x000fe40003800200 */
[----:B------:R-:W-:Y:S02]  /*16420*/  FMNMX.FTZ R2, R24, R2, !PT ;  /* 0x0000000218027209 */ /* 0x000fe40007810000 */
[----:B------:R-:W-:Y:S02]  /*16430*/  ISETP.GT.AND P0, PT, R0, RZ, PT ;  /* 0x000000ff0000720c */ /* 0x000fe40003f04270 */
        /* <DEDUP_REMOVED lines=31> */
[----:B------:R-:W-:Y:S02]  /*16630*/  FSEL R8, R28, -INF , P0 ;  /* 0xff8000001c087808 */ /* 0x000fe40000000000 */
[----:B------:R-:W-:-:S02]  /*16640*/  ISETP.GT.AND P0, PT, R0, 0x28, PT ;  /* 0x000000280000780c */ /* 0x000fc40003f04270 */
[----:B------:R-:W-:Y:S02]  /*16650*/  FMNMX.FTZ R2, R30, R2, !PT ;  /* 0x000000021e027209 */ /* 0x000fe40007810000 */
[----:B------:R-:W-:Y:S02]  /*16660*/  FMNMX.FTZ R3, R7, R3, !PT ;  /* 0x0000000307037209 */ /* 0x000fe40007810000 */
[----:B------:R-:W-:Y:S02]  /*16670*/  FSEL R11, R35, -INF , P0 ;  /* 0xff800000230b7808 */ /* 0x000fe40000000000 */
[----:B------:R-:W-:Y:S02]  /*16680*/  FMNMX.FTZ R136, R34, R2, !PT ;  /* 0x0000000222887209 */ /* 0x000fe40007810000 */
[----:B------:R-:W-:Y:S01]  /*16690*/  ISETP.GT.AND P0, PT, R0, 0x29, PT ;  /* 0x000000290000780c */ /* 0x000fe20003f04270 */
[----:B------:R-:W-:Y:S01]  /*166a0*/  IMAD.MOV.U32 R0, RZ, RZ, 0x2 ;  /* 0x00000002ff007424 */ /* 0x000fe200078e00ff */
[----:B------:R-:W-:-:S02]  /*166b0*/  FMNMX.FTZ R21, R8, R3, !PT ;  /* 0x0000000308157209 */ /* 0x000fc40007810000 */
[----:B------:R-:W-:Y:S02]  /*166c0*/  FMNMX.FTZ R136, R33, R136, !PT ;  /* 0x0000008821887209 */ /* 0x000fe40007810000 */
[----:B------:R-:W-:Y:S02]  /*166d0*/  FSEL R12, R36, -INF , P0 ;  /* 0xff800000240c7808 */ /* 0x000fe40000000000 */
[----:B------:R-:W-:Y:S01]  /*166e0*/  FMNMX.FTZ R21, R11, R21, !PT ;  /* 0x000000150b157209 */ /* 0x000fe20007810000 */
[----:B------:R-:W-:Y:S01]  /*166f0*/  IMAD.MOV.U32 R4, RZ, RZ, R136 ;  /* 0x000000ffff047224 */ /* 0x000fe200078e0088 */
[----:B------:R-:W-:Y:S02]  /*16700*/  MOV R2, 0x16730 ;  /* 0x0001673000027802 */ /* 0x000fe40000000f00 */
[----:B------:R-:W-:Y:S02]  /*16710*/  FMNMX.FTZ R21, R12, R21, !PT ;  /* 0x000000150c157209 */ /* 0x000fe40007810000 */
[----:B------:R-:W-:Y:S05]  /*16720*/  CALL.REL.NOINC `($__internal_9_$__cuda_sm70_shflsync_bfly_p) ;  /* 0x0000c21000007944 */ /* 0x000fea0003c00000 */
[----:B------:R-:W-:Y:S01]  /*16730*/  FMNMX.FTZ R136, R136, R0, !PT ;  /* 0x0000000088887209 */ /* 0x000fe20007810000 */
[----:B------:R-:W-:Y:S01]  /*16740*/  IMAD.MOV.U32 R0, RZ, RZ, 0x1 ;  /* 0x00000001ff007424 */ /* 0x000fe200078e00ff */
[----:B------:R-:W-:-:S03]  /*16750*/  MOV R2, 0x16780 ;  /* 0x0001678000027802 */ /* 0x000fc60000000f00 */
[----:B------:R-:W-:Y:S02]  /*16760*/  IMAD.MOV.U32 R4, RZ, RZ, R136 ;  /* 0x000000ffff047224 */ /* 0x000fe400078e0088 */
[----:B------:R-:W-:Y:S05]  /*16770*/  CALL.REL.NOINC `($__internal_9_$__cuda_sm70_shflsync_bfly_p) ;  /* 0x0000c1c000007944 */ /* 0x000fea0003c00000 */
[----:B------:R-:W-:Y:S01]  /*16780*/  FMNMX.FTZ R136, R136, R0, !PT ;  /* 0x0000000088887209 */ /* 0x000fe20007810000 */
[----:B------:R-:W-:Y:S01]  /*16790*/  IMAD.MOV.U32 R4, RZ, RZ, R21 ;  /* 0x000000ffff047224 */ /* 0x000fe200078e0015 */
[----:B------:R-:W-:Y:S01]  /*167a0*/  MOV R2, 0x167d0 ;  /* 0x000167d000027802 */ /* 0x000fe20000000f00 */
[----:B------:R-:W-:Y:S02]  /*167b0*/  IMAD.MOV.U32 R0, RZ, RZ, 0x2 ;  /* 0x00000002ff007424 */ /* 0x000fe400078e00ff */
[----:B------:R-:W-:Y:S05]  /*167c0*/  CALL.REL.NOINC `($__internal_9_$__cuda_sm70_shflsync_bfly_p) ;  /* 0x0000c17000007944 */ /* 0x000fea0003c00000 */
[----:B------:R-:W-:Y:S01]  /*167d0*/  FMNMX.FTZ R4, R21, R0, !PT ;  /* 0x0000000015047209 */ /* 0x000fe20007810000 */
[----:B------:R-:W-:Y:S01]  /*167e0*/  IMAD.MOV.U32 R0, RZ, RZ, 0x1 ;  /* 0x00000001ff007424 */ /* 0x000fe200078e00ff */
[----:B------:R-:W-:Y:S02]  /*167f0*/  MOV R2, 0x16810 ;  /* 0x0001681000027802 */ /* 0x000fe40000000f00 */
[----:B------:R-:W-:Y:S05]  /*16800*/  CALL.REL.NOINC `($__internal_9_$__cuda_sm70_shflsync_bfly_p) ;  /* 0x0000c13000007944 */ /* 0x000fea0003c00000 */
[----:B------:R-:W-:Y:S01]  /*16810*/  MOV R28, R0 ;  /* 0x00000000001c7202 */ /* 0x000fe20000000f00 */
[----:B------:R-:W-:Y:S05]  /*16820*/  BRA `(.L_x_1746) ;  /* 0xffff4aa000007947 */ /* 0x000fea000383ffff */
.L_x_1685:
[----:B------:R-:W-:Y:S01]  /*16830*/  MOV R3, 0x181f ;  /* 0x0000181f00037802 */ /* 0x000fe20000000f00 */
[----:B------:R-:W-:Y:S01]  /*16840*/  IMAD.MOV.U32 R185, RZ, RZ, R18 ;  /* 0x000000ffffb97224 */ /* 0x000fe200078e0012 */
[----:B------:R-:W-:Y:S01]  /*16850*/  MOV R187, 0xffffffff ;  /* 0xffffffff00bb7802 */ /* 0x000fe20000000f00 */
[----:B------:R-:W-:Y:S01]  /*16860*/  IMAD.MOV.U32 R186, RZ, RZ, RZ ;  /* 0x000000ffffba7224 */ /* 0x000fe200078e00ff */
[----:B------:R-:W-:Y:S02]  /*16870*/  MOV R2, 0x16890 ;  /* 0x0001689000027802 */ /* 0x000fe40000000f00 */
[----:B-1234-:R-:W-:Y:S05]  /*16880*/  CALL.REL.NOINC `($__internal_10_$__cuda_sm70_shflsync_idx_p) ;  /* 0x0000c11000007944 */ /* 0x01efea0003c00000 */
[----:B------:R-:W-:Y:S01]  /*16890*/  MOV R4, R188 ;  /* 0x000000bc00047202 */ /* 0x000fe20000000f00 */
[----:B------:R-:W-:-:S05]  /*168a0*/  BRA `(.L_x_1747) ;  /* 0xffff5ec000007947 */ /* 0x000fca000383ffff */
.L_x_1686:
        /* <DEDUP_REMOVED lines=8> */
.L_x_1687:
[----:B---3--:R-:W-:Y:S01]  /*16930*/  MOV R3, 0x181f ;  /* 0x0000181f00037802 */ /* 0x008fe20000000f00 */
[----:B------:R-:W-:Y:S01]  /*16940*/  IMAD.MOV.U32 R185, RZ, RZ, R18 ;  /* 0x000000ffffb97224 */ /* 0x000fe200078e0012 */
[----:B------:R-:W-:Y:S01]  /*16950*/  MOV R187, 0xffffffff ;  /* 0xffffffff00bb7802 */ /* 0x000fe20000000f00 */
[----:B------:R-:W-:Y:S01]  /*16960*/  IMAD.MOV.U32 R186, RZ, RZ, 0x1 ;  /* 0x00000001ffba7424 */ /* 0x000fe200078e00ff */
[----:B------:R-:W-:Y:S02]  /*16970*/  MOV R2, 0x16990 ;  /* 0x0001699000027802 */ /* 0x000fe40000000f00 */
[----:B-12-4-:R-:W-:Y:S05]  /*16980*/  CALL.REL.NOINC `($__internal_10_$__cuda_sm70_shflsync_idx_p) ;  /* 0x0000c01000007944 */ /* 0x016fea0003c00000 */
[----:B------:R-:W-:Y:S01]  /*16990*/  MOV R185, R19 ;  /* 0x0000001300b97202 */ /* 0x000fe20000000f00 */
[----:B------:R-:W-:Y:S01]  /*169a0*/  IMAD.MOV.U32 R4, RZ, RZ, R188 ;  /* 0x000000ffff047224 */ /* 0x000fe200078e00bc */
[----:B------:R-:W-:Y:S01]  /*169b0*/  MOV R3, 0x181f ;  /* 0x0000181f00037802 */ /* 0x000fe20000000f00 */
[----:B------:R-:W-:Y:S01]  /*169c0*/  IMAD.MOV.U32 R186, RZ, RZ, 0x1 ;  /* 0x00000001ffba7424 */ /* 0x000fe200078e00ff */
[----:B------:R-:W-:Y:S01]  /*169d0*/  MOV R2, 0x16a00 ;  /* 0x00016a0000027802 */ /* 0x000fe20000000f00 */
[----:B------:R-:W-:Y:S02]  /*169e0*/  IMAD.MOV.U32 R187, RZ, RZ, -0x1 ;  /* 0xffffffffffbb7424 */ /* 0x000fe400078e00ff */
[----:B------:R-:W-:Y:S05]  /*169f0*/  CALL.REL.NOINC `($__internal_10_$__cuda_sm70_shflsync_idx_p) ;  /* 0x0000bfa000007944 */ /* 0x000fea0003c00000 */
[----:B------:R-:W-:Y:S01]  /*16a00*/  MOV R0, R188 ;  /* 0x000000bc00007202 */ /* 0x000fe20000000f00 */
[----:B------:R-:W-:-:S05]  /*16a10*/  BRA `(.L_x_1749) ;  /* 0xffff5ed000007947 */ /* 0x000fca000383ffff */
.L_x_1690:
[----:B------:R-:W-:Y:S01]  /*16a20*/  MOV R3, 0x181f ;  /* 0x0000181f00037802 */ /* 0x000fe20000000f00 */
[----:B------:R-:W-:Y:S01]  /*16a30*/  IMAD.MOV.U32 R185, RZ, RZ, R9 ;  /* 0x000000ffffb97224 */ /* 0x000fe200078e0009 */
[----:B------:R-:W-:Y:S01]  /*16a40*/  MOV R187, 0xffffffff ;  /* 0xffffffff00bb7802 */ /* 0x000fe20000000f00 */
[----:B------:R-:W-:Y:S01]  /*16a50*/  IMAD.MOV.U32 R186, RZ, RZ, RZ ;  /* 0x000000ffffba7224 */ /* 0x000fe200078e00ff */
[----:B------:R-:W-:Y:S02]  /*16a60*/  MOV R2, 0x16a80 ;  /* 0x00016a8000027802 */ /* 0x000fe40000000f00 */
[----:B-1----:R-:W-:Y:S05]  /*16a70*/  CALL.REL.NOINC `($__internal_10_$__cuda_sm70_shflsync_idx_p) ;  /* 0x0000bf2000007944 */ /* 0x002fea0003c00000 */
[----:B------:R-:W-:Y:S01]  /*16a80*/  MOV R4, R188 ;  /* 0x000000bc00047202 */ /* 0x000fe20000000f00 */
[----:B------:R-:W-:-:S05]  /*16a90*/  BRA `(.L_x_1750) ;  /* 0xffff6e6000007947 */ /* 0x000fca000383ffff */
.L_x_1691:
[----:B------:R-:W-:Y:S01]  /*16aa0*/  MOV R3, 0x181f ;  /* 0x0000181f00037802 */ /* 0x000fe20000000f00 */
[----:B------:R-:W-:Y:S01]  /*16ab0*/  IMAD.MOV.U32 R185, RZ, RZ, R16 ;  /* 0x000000ffffb97224 */ /* 0x000fe200078e0010 */
[----:B------:R-:W-:Y:S01]  /*16ac0*/  MOV R187, 0xffffffff ;  /* 0xffffffff00bb7802 */ /* 0x000fe20000000f00 */
[----:B------:R-:W-:Y:S01]  /*16ad0*/  IMAD.MOV.U32 R186, RZ, RZ, RZ ;  /* 0x000000ffffba7224 */ /* 0x000fe200078e00ff */
[----:B------:R-:W-:Y:S02]  /*16ae0*/  MOV R2, 0x16b00 ;  /* 0x00016b0000027802 */ /* 0x000fe40000000f00 */
[----:B-123--:R-:W-:Y:S05]  /*16af0*/  CALL.REL.NOINC `($__internal_10_$__cuda_sm70_shflsync_idx_p) ;  /* 0x0000bea000007944 */ /* 0x00efea0003c00000 */
[----:B------:R-:W-:Y:S01]  /*16b00*/  MOV R0, R188 ;  /* 0x000000bc00007202 */ /* 0x000fe20000000f00 */
[----:B------:R-:W-:-:S05]  /*16b10*/  BRA `(.L_x_1751) ;  /* 0xffff6e0000007947 */ /* 0x000fca000383ffff */
.L_x_1692:
[----:B-1----:R-:W-:Y:S01]  /*16b20*/  MOV R3, 0x181f ;  /* 0x0000181f00037802 */ /* 0x002fe20000000f00 */
[----:B------:R-:W-:Y:S01]  /*16b30*/  IMAD.MOV.U32 R185, RZ, RZ, R9 ;  /* 0x000000ffffb97224 */ /* 0x000fe200078e0009 */
[----:B------:R-:W-:Y:S01]  /*16b40*/  MOV R187, 0xffffffff ;  /* 0xffffffff00bb7802 */ /* 0x000fe20000000f00 */
[----:B------:R-:W-:Y:S01]  /*16b50*/  IMAD.MOV.U32 R186, RZ, RZ, 0x1 ;  /* 0x00000001ffba7424 */ /* 0x000fe200078e00ff */
[----:B------:R-:W-:Y:S02]  /*16b60*/  MOV R2, 0x16b80 ;  /* 0x00016b8000027802 */ /* 0x000fe40000000f00 */
[----:B----4-:R-:W-:Y:S05]  /*16b70*/  CALL.REL.NOINC `($__internal_10_$__cuda_sm70_shflsync_idx_p) ;  /* 0x0000be2000007944 */ /* 0x010fea0003c00000 */
        /* <DEDUP_REMOVED lines=9> */
.L_x_1693:
[----:B------:R-:W-:Y:S01]  /*16c10*/  MOV R3, 0x1c1f ;  /* 0x00001c1f00037802 */ /* 0x000fe20000000f00 */
[----:B------:R-:W-:Y:S01]  /*16c20*/  IMAD.MOV.U32 R185, RZ, RZ, R4 ;  /* 0x000000ffffb97224 */ /* 0x000fe200078e0004 */
[----:B------:R-:W-:Y:S01]  /*16c30*/  MOV R187, 0xffffffff ;  /* 0xffffffff00bb7802 */ /* 0x000fe20000000f00 */
[----:B------:R-:W-:Y:S01]  /*16c40*/  IMAD.MOV.U32 R186, RZ, RZ, RZ ;  /* 0x000000ffffba7224 */ /* 0x000fe200078e00ff */
[----:B------:R-:W-:Y:S02]  /*16c50*/  MOV R2, 0x16c70 ;  /* 0x00016c7000027802 */ /* 0x000fe40000000f00 */
[----:B------:R-:W-:Y:S05]  /*16c60*/  CALL.REL.NOINC `($__internal_10_$__cuda_sm70_shflsync_idx_p) ;  /* 0x0000bd3000007944 */ /* 0x000fea0003c00000 */
[----:B------:R-:W-:Y:S01]  /*16c70*/  MOV R0, R188 ;  /* 0x000000bc00007202 */ /* 0x000fe20000000f00 */
[----:B------:R-:W-:-:S05]  /*16c80*/  BRA `(.L_x_1753) ;  /* 0xffff6f8000007947 */ /* 0x000fca000383ffff */
.L_x_1694:
[----:B------:R-:W-:Y:S01]  /*16c90*/  MOV R3, 0x1c1f ;  /* 0x00001c1f00037802 */ /* 0x000fe20000000f00 */
[----:B------:R-:W-:Y:S01]  /*16ca0*/  IMAD.MOV.U32 R185, RZ, RZ, R4 ;  /* 0x000000ffffb97224 */ /* 0x000fe200078e0004 */
[----:B------:R-:W-:Y:S01]  /*16cb0*/  MOV R187, 0xffffffff ;  /* 0xffffffff00bb7802 */ /* 0x000fe20000000f00 */
[----:B------:R-:W-:Y:S01]  /*16cc0*/  IMAD.MOV.U32 R186, RZ, RZ, 0x1 ;  /* 0x00000001ffba7424 */ /* 0x000fe200078e00ff */
[----:B------:R-:W-:Y:S02]  /*16cd0*/  MOV R2, 0x16cf0 ;  /* 0x00016cf000027802 */ /* 0x000fe40000000f00 */
[----:B-1----:R-:W-:Y:S05]  /*16ce0*/  CALL.REL.NOINC `($__internal_10_$__cuda_sm70_shflsync_idx_p) ;  /* 0x0000bcb000007944 */ /* 0x002fea0003c00000 */
[----:B------:R-:W-:Y:S01]  /*16cf0*/  FMNMX.FTZ R4, R9, R6, !PT ;  /* 0x0000000609047209 */ /* 0x000fe20007810000 */
[----:B------:R-:W-:Y:S01]  /*16d00*/  IMAD.IADD R188, R8, 0x1, R188 ;  /* 0x0000000108bc7824 */ /* 0x000fe200078e02bc */
[----:B------:R-:W-:Y:S02]  /*16d10*/  MOV R2, 0x17030 ;  /* 0x0001703000027802 */ /* 0x000fe40000000f00 */
[----:B------:R-:W-:Y:S02]  /*16d20*/  FMNMX.FTZ R4, R15, R4, !PT ;  /* 0x000000040f047209 */ /* 0x000fe40007810000 */
        /* <DEDUP_REMOVED lines=42> */
[----:B------:R-:W-:Y:S02]  /*16fd0*/  FMNMX.FTZ R4, R178, R4, !PT ;  /* 0x00000004b2047209 */ /* 0x000fe40007810000 */
[----:B------:R-:W-:Y:S01]  /*16fe0*/  FMNMX.FTZ R16, R181, R0, !PT ;  /* 0x00000000b5107209 */ /* 0x000fe20007810000 */
[----:B------:R-:W-:Y:S01]  /*16ff0*/  IMAD.MOV.U32 R0, RZ, RZ, 0x2 ;  /* 0x00000002ff007424 */ /* 0x000fe200078e00ff */
[----:B------:R-:W-:Y:S02]  /*17000*/  FMNMX.FTZ R4, R179, R4, !PT ;  /* 0x00000004b3047209 */ /* 0x000fe40007810000 */
[----:B------:R-:W-:Y:S02]  /*17010*/  FMNMX.FTZ R16, R182, R16, !PT ;  /* 0x00000010b6107209 */ /* 0x000fe40007810000 */
[----:B------:R-:W-:Y:S05]  /*17020*/  CALL.REL.NOINC `($__internal_9_$__cuda_sm70_shflsync_bfly_p) ;  /* 0x0000b91000007944 */ /* 0x000fea0003c00000 */
[----:B------:R-:W-:Y:S01]  /*17030*/  FMNMX.FTZ R4, R4, R0, !PT ;  /* 0x0000000004047209 */ /* 0x000fe20007810000 */
[----:B------:R-:W-:Y:S01]  /*17040*/  IMAD.MOV.U32 R0, RZ, RZ, 0x1 ;  /* 0x00000001ff007424 */ /* 0x000fe200078e00ff */
[----:B------:R-:W-:Y:S02]  /*17050*/  MOV R2, 0x17070 ;  /* 0x0001707000027802 */ /* 0x000fe40000000f00 */
        /* <DEDUP_REMOVED lines=10> */
[----:B------:R-:W-:-:S05]  /*17100*/  BRA `(.L_x_1754) ;  /* 0xffff703000007947 */ /* 0x000fca000383ffff */
.L_x_1697:
        /* <DEDUP_REMOVED lines=8> */
.L_x_1700:
        /* <DEDUP_REMOVED lines=15> */
.L_x_1703:
[----:B------:R-:W-:Y:S01]  /*17280*/  MOV R3, 0x181f ;  /* 0x0000181f00037802 */ /* 0x000fe20000000f00 */
[----:B------:R-:W-:Y:S01]  /*17290*/  IMAD.MOV.U32 R185, RZ, RZ, R5 ;  /* 0x000000ffffb97224 */ /* 0x000fe200078e0005 */
[----:B------:R-:W-:Y:S01]  /*172a0*/  MOV R187, 0xffffffff ;  /* 0xffffffff00bb7802 */ /* 0x000fe20000000f00 */
[----:B------:R-:W-:Y:S01]  /*172b0*/  IMAD.MOV.U32 R186, RZ, RZ, RZ ;  /* 0x000000ffffba7224 */ /* 0x000fe200078e00ff */
[----:B------:R-:W-:Y:S02]  /*172c0*/  MOV R2, 0x172e0 ;  /* 0x000172e000027802 */ /* 0x000fe40000000f00 */
[----:B----4-:R-:W-:Y:S05]  /*172d0*/  CALL.REL.NOINC `($__internal_10_$__cuda_sm70_shflsync_idx_p) ;  /* 0x0000b6c000007944 */ /* 0x010fea0003c00000 */
[----:B------:R-:W-:Y:S01]  /*172e0*/  MOV R4, R188 ;  /* 0x000000bc00047202 */ /* 0x000fe20000000f00 */
[----:B------:R-:W-:-:S05]  /*172f0*/  BRA `(.L_x_1757) ;  /* 0xffff9a3000007947 */ /* 0x000fca000383ffff */
.L_x_1704:
[----:B------:R-:W-:Y:S01]  /*17300*/  MOV R3, 0x181f ;  /* 0x0000181f00037802 */ /* 0x000fe20000000f00 */
[----:B------:R-:W-:Y:S01]  /*17310*/  IMAD.MOV.U32 R185, RZ, RZ, R12 ;  /* 0x000000ffffb97224 */ /* 0x000fe200078e000c */
[----:B------:R-:W-:Y:S01]  /*17320*/  MOV R187, 0xffffffff ;  /* 0xffffffff00bb7802 */ /* 0x000fe20000000f00 */
[----:B------:R-:W-:Y:S01]  /*17330*/  IMAD.MOV.U32 R186, RZ, RZ, RZ ;  /* 0x000000ffffba7224 */ /* 0x000fe200078e00ff */
[----:B------:R-:W-:Y:S02]  /*17340*/  MOV R2, 0x17360 ;  /* 0x0001736000027802 */ /* 0x000fe40000000f00 */
[----:B-12-4-:R-:W-:Y:S05]  /*17350*/  CALL.REL.NOINC `($__internal_10_$__cuda_sm70_shflsync_idx_p) ;  /* 0x0000b64000007944 */ /* 0x016fea0003c00000 */
[----:B------:R-:W-:Y:S01]  /*17360*/  MOV R0, R188 ;  /* 0x000000bc00007202 */ /* 0x000fe20000000f00 */
[----:B------:R-:W-:-:S05]  /*17370*/  BRA `(.L_x_1758) ;  /* 0xffff99d000007947 */ /* 0x000fca000383ffff */
.L_x_1705:
[----:B-1----:R-:W-:Y:S01]  /*17380*/  MOV R3, 0x181f ;  /* 0x0000181f00037802 */ /* 0x002fe20000000f00 */
[----:B------:R-:W-:Y:S01]  /*17390*/  IMAD.MOV.U32 R185, RZ, RZ, R5 ;  /* 0x000000ffffb97224 */ /* 0x000fe200078e0005 */
[----:B------:R-:W-:Y:S01]  /*173a0*/  MOV R187, 0xffffffff ;  /* 0xffffffff00bb7802 */ /* 0x000fe20000000f00 */
[----:B------:R-:W-:Y:S01]  /*173b0*/  IMAD.MOV.U32 R186, RZ, RZ, 0x1 ;  /* 0x00000001ffba7424 */ /* 0x000fe200078e00ff */
[----:B------:R-:W-:Y:S02]  /*173c0*/  MOV R2, 0x173e0 ;  /* 0x000173e000027802 */ /* 0x000fe40000000f00 */
[----:B---34-:R-:W-:Y:S05]  /*173d0*/  CALL.REL.NOINC `($__internal_10_$__cuda_sm70_shflsync_idx_p) ;  /* 0x0000b5c000007944 */ /* 0x018fea0003c00000 */
        /* <DEDUP_REMOVED lines=9> */
.L_x_1706:
[----:B------:R-:W-:Y:S02]  /*17470*/  MOV R0, 0x2 ;  /* 0x0000000200007802 */ /* 0x000fe40000000f00 */
[----:B------:R-:W-:Y:S02]  /*17480*/  MOV R2, 0x174a0 ;  /* 0x000174a000027802 */ /* 0x000fe40000000f00 */
[----:B----4-:R-:W-:Y:S05]  /*17490*/  CALL.REL.NOINC `($__internal_9_$__cuda_sm70_shflsync_bfly_p) ;  /* 0x0000b4a000007944 */ /* 0x010fea0003c00000 */
[----:B------:R-:W-:-:S05]  /*174a0*/  BRA `(.L_x_1760) ;  /* 0xffff9cb000007947 */ /* 0x000fca000383ffff */
.L_x_1707:
[----:B------:R-:W-:Y:S01]  /*174b0*/  MOV R0, 0x1 ;  /* 0x0000000100007802 */ /* 0x000fe20000000f00 */
[----:B-1----:R-:W-:Y:S01]  /*174c0*/  IMAD.MOV.U32 R4, RZ, RZ, R136 ;  /* 0x000000ffff047224 */ /* 0x002fe200078e0088 */
[----:B------:R-:W-:Y:S02]  /*174d0*/  MOV R2, 0x174f0 ;  /* 0x000174f000027802 */ /* 0x000fe40000000f00 */
[----:B----4-:R-:W-:Y:S05]  /*174e0*/  CALL.REL.NOINC `($__internal_9_$__cuda_sm70_shflsync_bfly_p) ;  /* 0x0000b45000007944 */ /* 0x010fea0003c00000 */
[----:B------:R-:W-:Y:S01]  /*174f0*/  IMAD.MOV.U32 R4, RZ, RZ, R5 ;  /* 0x000000ffff047224 */ /* 0x000fe200078e0005 */
[----:B------:R-:W-:Y:S01]  /*17500*/  FMNMX.FTZ R136, R136, R0, !PT ;  /* 0x0000000088887209 */ /* 0x000fe20007810000 */
[----:B------:R-:W-:Y:S01]  /*17510*/  IMAD.MOV.U32 R0, RZ, RZ, 0x2 ;  /* 0x00000002ff007424 */ /* 0x000fe200078e00ff */
[----:B------:R-:W-:Y:S02]  /*17520*/  MOV R2, 0x17540 ;  /* 0x0001754000027802 */ /* 0x000fe40000000f00 */
[----:B------:R-:W-:Y:S05]  /*17530*/  CALL.REL.NOINC `($__internal_9_$__cuda_sm70_shflsync_bfly_p) ;  /* 0x0000b40000007944 */ /* 0x000fea0003c00000 */
[----:B------:R-:W-:Y:S01]  /*17540*/  FMNMX.FTZ R4, R5, R0, !PT ;  /* 0x0000000005047209 */ /* 0x000fe20007810000 */
[----:B------:R-:W-:Y:S01]  /*17550*/  IMAD.MOV.U32 R0, RZ, RZ, 0x1 ;  /* 0x00000001ff007424 */ /* 0x000fe200078e00ff */
[----:B------:R-:W-:Y:S02]  /*17560*/  MOV R2, 0x17580 ;  /* 0x0001758000027802 */ /* 0x000fe40000000f00 */
[----:B------:R-:W-:Y:S05]  /*17570*/  CALL.REL.NOINC `($__internal_9_$__cuda_sm70_shflsync_bfly_p) ;  /* 0x0000b3c000007944 */ /* 0x000fea0003c00000 */
[----:B------:R-:W-:-:S05]  /*17580*/  BRA `(.L_x_1761) ;  /* 0xffff9c4000007947 */ /* 0x000fca000383ffff */
.L_x_1709:
[----:B------:R-:W-:Y:S01]  /*17590*/  IMAD.MOV.U32 R4, RZ, RZ, R231 ;  /* 0x000000ffff047224 */ /* 0x000fe200078e00e7 */
[----:B------:R-:W-:-:S02]  /*175a0*/  MOV R0, 0x2 ;  /* 0x0000000200007802 */ /* 0x000fc40000000f00 */
[----:B------:R-:W-:Y:S02]  /*175b0*/  MOV R2, 0x175d0 ;  /* 0x000175d000027802 */ /* 0x000fe40000000f00 */
[----:B------:R-:W-:Y:S05]  /*175c0*/  CALL.REL.NOINC `($__internal_9_$__cuda_sm70_shflsync_bfly_p) ;  /* 0x0000b37000007944 */ /* 0x000fea0003c00000 */
[----:B------:R-:W-:Y:S01]  /*175d0*/  MOV R5, R0 ;  /* 0x0000000000057202 */ /* 0x000fe20000000f00 */
[----:B------:R-:W-:Y:S05]  /*175e0*/  BRA `(.L_x_1762) ;  /* 0xffffb33000007947 */ /* 0x000fea000383ffff */
.L_x_1710:
[----:B------:R-:W-:Y:S01]  /*175f0*/  IMAD.MOV.U32 R4, RZ, RZ, R5 ;  /* 0x000000ffff047224 */ /* 0x000fe200078e0005 */
[----:B------:R-:W-:Y:S02]  /*17600*/  MOV R0, 0x1 ;  /* 0x0000000100007802 */ /* 0x000fe40000000f00 */
[----:B------:R-:W-:Y:S02]  /*17610*/  MOV R2, 0x17630 ;  /* 0x0001763000027802 */ /* 0x000fe40000000f00 */
[----:B-1----:R-:W-:Y:S05]  /*17620*/  CALL.REL.NOINC `($__internal_9_$__cuda_sm70_shflsync_bfly_p) ;  /* 0x0000b31000007944 */ /* 0x002fea0003c00000 */
[----:B------:R-:W-:Y:S01]  /*17630*/  FADD.FTZ R5, R5, R0 ;  /* 0x0000000005057221 */ /* 0x000fe20000010000 */
[----:B------:R-:W-:Y:S02]  /*17640*/  MOV R4, R230 ;  /* 0x000000e600047202 */ /* 0x000fe40000000f00 */
[----:B------:R-:W-:Y:S02]  /*17650*/  MOV R0, 0x2 ;  /* 0x0000000200007802 */ /* 0x000fe40000000f00 */
[----:B------:R-:W-:Y:S02]  /*17660*/  MOV R2, 0x17680 ;  /* 0x0001768000027802 */ /* 0x000fe40000000f00 */
[----:B------:R-:W-:Y:S05]  /*17670*/  CALL.REL.NOINC `($__internal_9_$__cuda_sm70_shflsync_bfly_p) ;  /* 0x0000b2c000007944 */ /* 0x000fea0003c00000 */
[----:B------:R-:W-:Y:S01]  /*17680*/  FADD.FTZ R4, R230, R0 ;  /* 0x00000000e6047221 */ /* 0x000fe20000010000 */
[----:B------:R-:W-:-:S02]  /*17690*/  MOV R0, 0x1 ;  /* 0x0000000100007802 */ /* 0x000fc40000000f00 */
[----:B------:R-:W-:Y:S02]  /*176a0*/  MOV R2, 0x176c0 ;  /* 0x000176c000027802 */ /* 0x000fe40000000f00 */
[----:B------:R-:W-:Y:S05]  /*176b0*/  CALL.REL.NOINC `($__internal_9_$__cuda_sm70_shflsync_bfly_p) ;  /* 0x0000b28000007944 */ /* 0x000fea0003c00000 */
[----:B------:R-:W-:Y:S05]  /*176c0*/  BRA `(.L_x_1763) ;  /* 0xffffb2c000007947 */ /* 0x000fea000383ffff */
.L_x_1722:
[----:B------:R-:W-:Y:S01]  /*176d0*/  IMAD.MOV.U32 R185, RZ, RZ, R15 ;  /* 0x000000ffffb97224 */ /* 0x000fe200078e000f */
[----:B------:R-:W-:Y:S01]  /*176e0*/  MOV R3, 0x181f ;  /* 0x0000181f00037802 */ /* 0x000fe20000000f00 */
[----:B------:R-:W-:Y:S01]  /*176f0*/  IMAD.MOV.U32 R186, RZ, RZ, RZ ;  /* 0x000000ffffba7224 */ /* 0x000fe200078e00ff */
[----:B------:R-:W-:Y:S02]  /*17700*/  MOV R187, 0xffffffff ;  /* 0xffffffff00bb7802 */ /* 0x000fe40000000f00 */
[----:B------:R-:W-:Y:S02]  /*17710*/  MOV R2, 0x17730 ;  /* 0x0001773000027802 */ /* 0x000fe40000000f00 */
[----:B-----5:R-:W-:Y:S05]  /*17720*/  CALL.REL.NOINC `($__internal_10_$__cuda_sm70_shflsync_idx_p) ;  /* 0x0000b27000007944 */ /* 0x020fea0003c00000 */
[----:B------:R-:W-:Y:S01]  /*17730*/  MOV R4, R188 ;  /* 0x000000bc00047202 */ /* 0x000fe20000000f00 */
[----:B------:R-:W-:Y:S05]  /*17740*/  BRA `(.L_x_1764) ;  /* 0xffffdd0000007947 */ /* 0x000fea000383ffff */
.L_x_1723:
[----:B------:R-:W-:Y:S01]  /*17750*/  IMAD.MOV.U32 R185, RZ, RZ, R17 ;  /* 0x000000ffffb97224 */ /* 0x000fe200078e0011 */
[----:B------:R-:W-:Y:S01]  /*17760*/  MOV R3, 0x181f ;  /* 0x0000181f00037802 */ /* 0x000fe20000000f00 */
[----:B------:R-:W-:Y:S01]  /*17770*/  IMAD.MOV.U32 R186, RZ, RZ, RZ ;  /* 0x000000ffffba7224 */ /* 0x000fe200078e00ff */
[----:B------:R-:W-:Y:S02]  /*17780*/  MOV R187, 0xffffffff ;  /* 0xffffffff00bb7802 */ /* 0x000fe40000000f00 */
[----:B------:R-:W-:-:S02]  /*17790*/  MOV R2, 0x177b0 ;  /* 0x000177b000027802 */ /* 0x000fc40000000f00 */
[----:B-12--5:R-:W-:Y:S05]  /*177a0*/  CALL.REL.NOINC `($__internal_10_$__cuda_sm70_shflsync_idx_p) ;  /* 0x0000b1f000007944 */ /* 0x026fea0003c00000 */
[----:B------:R-:W-:Y:S01]  /*177b0*/  MOV R2, R188 ;  /* 0x000000bc00027202 */ /* 0x000fe20000000f00 */
[----:B------:R-:W-:Y:S05]  /*177c0*/  BRA `(.L_x_1765) ;  /* 0xffffdca000007947 */ /* 0x000fea000383ffff */
.L_x_1726:
[----:B------:R-:W-:Y:S01]  /*177d0*/  IMAD.MOV.U32 R185, RZ, RZ, R15 ;  /* 0x000000ffffb97224 */ /* 0x000fe200078e000f */
[----:B--2---:R-:W-:Y:S01]  /*177e0*/  MOV R3, 0x181f ;  /* 0x0000181f00037802 */ /* 0x004fe20000000f00 */
[----:B------:R-:W-:Y:S01]  /*177f0*/  IMAD.MOV.U32 R186, RZ, RZ, 0x1 ;  /* 0x00000001ffba7424 */ /* 0x000fe200078e00ff */
[----:B------:R-:W-:-:S02]  /*17800*/  MOV R187, 0xffffffff ;  /* 0xffffffff00bb7802 */ /* 0x000fc40000000f00 */
[----:B----4-:R-:W-:Y:S02]  /*17810*/  MOV R2, 0x17830 ;  /* 0x0001783000027802 */ /* 0x010fe40000000f00 */
[----:B-1-3--:R-:W-:Y:S05]  /*17820*/  CALL.REL.NOINC `($__internal_10_$__cuda_sm70_shflsync_idx_p) ;  /* 0x0000b17000007944 */ /* 0x00afea0003c00000 */
        /* <DEDUP_REMOVED lines=9> */
.L_x_1729:
[----:B------:R-:W-:Y:S01]  /*178c0*/  IMAD.MOV.U32 R185, RZ, RZ, R15 ;  /* 0x000000ffffb97224 */ /* 0x000fe200078e000f */
[----:B-1----:R-:W-:Y:S01]  /*178d0*/  MOV R3, 0x181f ;  /* 0x0000181f00037802 */ /* 0x002fe20000000f00 */
[----:B------:R-:W-:Y:S01]  /*178e0*/  IMAD.MOV.U32 R186, RZ, RZ, 0x2 ;  /* 0x00000002ffba7424 */ /* 0x000fe200078e00ff */
[----:B------:R-:W-:Y:S02]  /*178f0*/  MOV R187, 0xffffffff ;  /* 0xffffffff00bb7802 */ /* 0x000fe40000000f00 */
[----:B----4-:R-:W-:-:S02]  /*17900*/  MOV R2, 0x17920 ;  /* 0x0001792000027802 */ /* 0x010fc40000000f00 */
[----:B--23--:R-:W-:Y:S05]  /*17910*/  CALL.REL.NOINC `($__internal_10_$__cuda_sm70_shflsync_idx_p) ;  /* 0x0000b08000007944 */ /* 0x00cfea0003c00000 */
[----:B------:R-:W-:Y:S01]  /*17920*/  MOV R4, R188 ;  /* 0x000000bc00047202 */ /* 0x000fe20000000f00 */
[----:B------:R-:W-:Y:S05]  /*17930*/  BRA `(.L_x_1767) ;  /* 0xffffdee000007947 */ /* 0x000fea000383ffff */
.L_x_1730:
[----:B------:R-:W-:Y:S01]  /*17940*/  IMAD.MOV.U32 R185, RZ, RZ, R17 ;  /* 0x000000ffffb97224 */ /* 0x000fe200078e0011 */
[----:B------:R-:W-:Y:S01]  /*17950*/  MOV R3, 0x181f ;  /* 0x0000181f00037802 */ /* 0x000fe20000000f00 */
[----:B------:R-:W-:Y:S01]  /*17960*/  IMAD.MOV.U32 R186, RZ, RZ, 0x2 ;  /* 0x00000002ffba7424 */ /* 0x000fe200078e00ff */
[----:B------:R-:W-:-:S02]  /*17970*/  MOV R187, 0xffffffff ;  /* 0xffffffff00bb7802 */ /* 0x000fc40000000f00 */
[----:B----4-:R-:W-:Y:S02]  /*17980*/  MOV R2, 0x179a0 ;  /* 0x000179a000027802 */ /* 0x010fe40000000f00 */
[----:B-123--:R-:W-:Y:S05]  /*17990*/  CALL.REL.NOINC `($__internal_10_$__cuda_sm70_shflsync_idx_p) ;  /* 0x0000b00000007944 */ /* 0x00efea0003c00000 */
[----:B------:R-:W-:Y:S01]  /*179a0*/  MOV R2, R188 ;  /* 0x000000bc00027202 */ /* 0x000fe20000000f00 */
[----:B------:R-:W-:Y:S05]  /*179b0*/  BRA `(.L_x_1768) ;  /* 0xffffde8000007947 */ /* 0x000fea000383ffff */
.L_x_1733:
[----:B------:R-:W-:Y:S01]  /*179c0*/  IMAD.MOV.U32 R185, RZ, RZ, R15 ;  /* 0x000000ffffb97224 */ /* 0x000fe200078e000f */
[----:B-1----:R-:W-:Y:S01]  /*179d0*/  MOV R3, 0x181f ;  /* 0x0000181f00037802 */ /* 0x002fe20000000f00 */
[----:B------:R-:W-:Y:S01]  /*179e0*/  IMAD.MOV.U32 R186, RZ, RZ, 0x3 ;  /* 0x00000003ffba7424 */ /* 0x000fe200078e00ff */
[----:B------:R-:W-:Y:S02]  /*179f0*/  MOV R187, 0xffffffff ;  /* 0xffffffff00bb7802 */ /* 0x000fe40000000f00 */
[----:B------:R-:W-:Y:S02]  /*17a00*/  MOV R2, 0x17a20 ;  /* 0x00017a2000027802 */ /* 0x000fe40000000f00 */
[----:B---34-:R-:W-:Y:S05]  /*17a10*/  CALL.REL.NOINC `($__internal_10_$__cuda_sm70_shflsync_idx_p) ;  /* 0x0000af8000007944 */ /* 0x018fea0003c00000 */
        /* <DEDUP_REMOVED lines=9> */
        .type           $_ZN7cutlass13device_kernelIN5flash19enable_sm80_to_sm89INS1_16FlashAttnFwdSm80INS1_25CollectiveMainloopFwdSm80ILi8ELi1ELb0EN4cute5tupleIJNS5_1CILi128EEENS7_ILi48EEENS7_ILi256EEEEEELi256ENS_10bfloat16_tEfNS_4arch4Sm80ELb1ELb0ELb1ELb1ELb1ELb1ELb1ELb0EEENS1_21CollectiveEpilogueFwdINS6_IJS8_SA_S9_EEENS6_IJNS7_ILi1EEESI_SI_EEESC_SE_Li256ELb1ELb1ELb0ELb0EEENS1_19SingleTileSchedulerILb1ELb0ELb1ELi128EEEEEEEEEvNT_6ParamsE$_ZZN5flash25CollectiveMainloopFwdSm80ILi8ELi1ELb0EN4cute5tupleIJNS1_1CILi128EEENS3_ILi48EEENS3_ILi256EEEEEELi256EN7cutlass10bfloat16_tEfNS8_4arch4Sm80ELb1ELb0ELb1ELb1ELb1ELb1ELb1ELb0EE3mmaINS_16FlashAttnFwdSm80ISC_NS_21CollectiveEpilogueFwdINS2_IJS4_S6_S5_EEENS2_IJNS3_ILi1EEESH_SH_EEES9_SB_Li256ELb1ELb1ELb0ELb0EEENS_19SingleTileSchedulerILb1ELb0ELb1ELi128EEEE13SharedStorageENS1_6TensorINS1_11ArrayEngineIfLm128EEENS1_6LayoutINS2_IJNS2_IJNS3_ILi2EEESS_EEESH_NS3_ILi32EEEEEENS2_IJNS2_IJSH_SS_EEENS3_ILi0EEENS3_ILi4EEEEEEEEEENS_7SoftmaxILi2ELi0EEEEEbRKNSC_6ParamsERT0_RT1_iRKNS_16SeqlenInfoQKNewKILb1ELb1EEENS2_IJiiiiEEERT_ENKUlvE_clEv,@function
        .size           $_ZN7cutlass13device_kernelIN5flash19enable_sm80_to_sm89INS1_16FlashAttnFwdSm80INS1_25CollectiveMainloopFwdSm80ILi8ELi1ELb0EN4cute5tupleIJNS5_1CILi128EEENS7_ILi48EEENS7_ILi256EEEEEELi256ENS_10bfloat16_tEfNS_4arch4Sm80ELb1ELb0ELb1ELb1ELb1ELb1ELb1ELb0EEENS1_21CollectiveEpilogueFwdINS6_IJS8_SA_S9_EEENS6_IJNS7_ILi1EEESI_SI_EEESC_SE_Li256ELb1ELb1ELb0ELb0EEENS1_19SingleTileSchedulerILb1ELb0ELb1ELi128EEEEEEEEEvNT_6ParamsE$_ZZN5flash25CollectiveMainloopFwdSm80ILi8ELi1ELb0EN4cute5tupleIJNS1_1CILi128EEENS3_ILi48EEENS3_ILi256EEEEEELi256EN7cutlass10bfloat16_tEfNS8_4arch4Sm80ELb1ELb0ELb1ELb1ELb1ELb1ELb1ELb0EE3mmaINS_16FlashAttnFwdSm80ISC_NS_21CollectiveEpilogueFwdINS2_IJS4_S6_S5_EEENS2_IJNS3_ILi1EEESH_SH_EEES9_SB_Li256ELb1ELb1ELb0ELb0EEENS_19SingleTileSchedulerILb1ELb0ELb1ELi128EEEE13SharedStorageENS1_6TensorINS1_11ArrayEngineIfLm128EEENS1_6LayoutINS2_IJNS2_IJNS3_ILi2EEESS_EEESH_NS3_ILi32EEEEEENS2_IJNS2_IJSH_SS_EEENS3_ILi0EEENS3_ILi4EEEEEEEEEENS_7SoftmaxILi2ELi0EEEEEbRKNSC_6ParamsERT0_RT1_iRKNS_16SeqlenInfoQKNewKILb1ELb1EEENS2_IJiiiiEEERT_ENKUlvE_clEv,($__internal_9_$__cuda_sm70_shflsync_bfly_p - $_ZN7cutlass13device_kernelIN5flash19enable_sm80_to_sm89INS1_16FlashAttnFwdSm80INS1_25CollectiveMainloopFwdSm80ILi8ELi1ELb0EN4cute5tupleIJNS5_1CILi128EEENS7_ILi48EEENS7_ILi256EEEEEELi256ENS_10bfloat16_tEfNS_4arch4Sm80ELb1ELb0ELb1ELb1ELb1ELb1ELb1ELb0EEENS1_21CollectiveEpilogueFwdINS6_IJS8_SA_S9_EEENS6_IJNS7_ILi1EEESI_SI_EEESC_SE_Li256ELb1ELb1ELb0ELb0EEENS1_19SingleTileSchedulerILb1ELb0ELb1ELi128EEEEEEEEEvNT_6ParamsE$_ZZN5flash25CollectiveMainloopFwdSm80ILi8ELi1ELb0EN4cute5tupleIJNS1_1CILi128EEENS3_ILi48EEENS3_ILi256EEEEEELi256EN7cutlass10bfloat16_tEfNS8_4arch4Sm80ELb1ELb0ELb1ELb1ELb1ELb1ELb1ELb0EE3mmaINS_16FlashAttnFwdSm80ISC_NS_21CollectiveEpilogueFwdINS2_IJS4_S6_S5_EEENS2_IJNS3_ILi1EEESH_SH_EEES9_SB_Li256ELb1ELb1ELb0ELb0EEENS_19SingleTileSchedulerILb1ELb0ELb1ELi128EEEE13SharedStorageENS1_6TensorINS1_11ArrayEngineIfLm128EEENS1_6LayoutINS2_IJNS2_IJNS3_ILi2EEESS_EEESH_NS3_ILi32EEEEEENS2_IJNS2_IJSH_SS_EEENS3_ILi0EEENS3_ILi4EEEEEEEEEENS_7SoftmaxILi2ELi0EEEEEbRKNSC_6ParamsERT0_RT1_iRKNS_16SeqlenInfoQKNewKILb1ELb1EEENS2_IJiiiiEEERT_ENKUlvE_clEv)
$_ZN7cutlass13device_kernelIN5flash19enable_sm80_to_sm89INS1_16FlashAttnFwdSm80INS1_25CollectiveMainloopFwdSm80ILi8ELi1ELb0EN4cute5tupleIJNS5_1CILi128EEENS7_ILi48EEENS7_ILi256EEEEEELi256ENS_10bfloat16_tEfNS_4arch4Sm80ELb1ELb0ELb1ELb1ELb1ELb1ELb1ELb0EEENS1_21CollectiveEpilogueFwdINS6_IJS8_SA_S9_EEENS6_IJNS7_ILi1EEESI_SI_EEESC_SE_Li256ELb1ELb1ELb0ELb0EEENS1_19SingleTileSchedulerILb1ELb0ELb1ELi128EEEEEEEEEvNT_6ParamsE$_ZZN5flash25CollectiveMainloopFwdSm80ILi8ELi1ELb0EN4cute5tupleIJNS1_1CILi128EEENS3_ILi48EEENS3_ILi256EEEEEELi256EN7cutlass10bfloat16_tEfNS8_4arch4Sm80ELb1ELb0ELb1ELb1ELb1ELb1ELb1ELb0EE3mmaINS_16FlashAttnFwdSm80ISC_NS_21CollectiveEpilogueFwdINS2_IJS4_S6_S5_EEENS2_IJNS3_ILi1EEESH_SH_EEES9_SB_Li256ELb1ELb1ELb0ELb0EEENS_19SingleTileSchedulerILb1ELb0ELb1ELi128EEEE13SharedStorageENS1_6TensorINS1_11ArrayEngineIfLm128EEENS1_6LayoutINS2_IJNS2_IJNS3_ILi2EEESS_EEESH_NS3_ILi32EEEEEENS2_IJNS2_IJSH_SS_EEENS3_ILi0EEENS3_ILi4EEEEEEEEEENS_7SoftmaxILi2ELi0EEEEEbRKNSC_6ParamsERT0_RT1_iRKNS_16SeqlenInfoQKNewKILb1ELb1EEENS2_IJiiiiEEERT_ENKUlvE_clEv:
        /* <DEDUP_REMOVED lines=9> */
[----:B------:R-:W-:Y:S05]  /*17b40*/  RET.REL.NODEC R2 `(_ZN7cutlass13device_kernelIN5flash19enable_sm80_to_sm89INS1_16FlashAttnFwdSm80INS1_25CollectiveMainloopFwdSm80ILi8ELi1ELb0EN4cute5tupleIJNS5_1CILi128EEENS7_ILi48EEENS7_ILi256EEEEEELi256ENS_10bfloat16_tEfNS_4arch4Sm80ELb1ELb0ELb1ELb1ELb1ELb1ELb1ELb0EEENS1_21CollectiveEpilogueFwdINS6_IJS8_SA_S9_EEENS6_IJNS7_ILi1EEESI_SI_EEESC_SE_Li256ELb1ELb1ELb0ELb0EEENS1_19SingleTileSchedulerILb1ELb0ELb1ELi128EEEEEEEEEvNT_6ParamsE) ;  /* 0xfffe84b002007950 */ /* 0x000fea0003c3ffff */
.L_x_1770:
        /* <DEDUP_REMOVED lines=52> */
.L_x_1846:
[----:B------:R-:W-:Y:S05]  /*17e90*/  BRA.DIV ~URZ, `(.L_x_1773) ;  /* 0x00009bf27f007947 */ /* 0x000fea000b800000 */
[----:B------:R3:W4:Y:S01]  /*17ea0*/  SHFL.IDX PT, R12, R34, RZ, 0x181f ;  /* 0x00181fff220c7589 */ /* 0x00072200000e0000 */
[----:B--2---:R-:W-:-:S03]  /*17eb0*/  MOV R13, R11 ;  /* 0x0000000b000d7202 */ /* 0x004fc60000000f00 */
[----:B------:R3:W2:Y:S04]  /*17ec0*/  SHFL.IDX PT, R14, R24, RZ, 0x181f ;  /* 0x00181fff180e7589 */ /* 0x0006a800000e0000 */
[----:B------:R3:W1:Y:S02]  /*17ed0*/  SHFL.IDX PT, R3, R37, RZ, 0x181f ;  /* 0x00181fff25037589 */ /* 0x00066400000e0000 */
.L_x_1847:
        /* <DEDUP_REMOVED lines=60> */
.L_x_1775:
[----:B------:R-:W-:Y:S05]  /*182a0*/  BSYNC B0 ;  /* 0x0000000000007941 */ /* 0x000fea0003800000 */
.L_x_1774:
        /* <DEDUP_REMOVED lines=29> */
.L_x_1848:
        /* <DEDUP_REMOVED lines=52> */
.L_x_1778:
[----:B------:R-:W-:Y:S05]  /*187c0*/  BSYNC B0 ;  /* 0x0000000000007941 */ /* 0x000fea0003800000 */
.L_x_1777:
        /* <DEDUP_REMOVED lines=26> */
.L_x_1849:
[----:B------:R-:W-:Y:S05]  /*18970*/  BRA.DIV ~URZ, `(.L_x_1780) ;  /* 0x000094e27f007947 */ /* 0x000fea000b800000 */
[----:B------:R4:W1:Y:S01]  /*18980*/  SHFL.IDX PT, R12, R34, 0x2, 0x181f ;  /* 0x00581f00220c7f89 */ /* 0x00086200000e0000 */
[----:B--23--:R-:W-:-:S03]  /*18990*/  MOV R13, R11 ;  /* 0x0000000b000d7202 */ /* 0x00cfc60000000f00 */
[----:B------:R4:W2:Y:S04]  /*189a0*/  SHFL.IDX PT, R14, R24, 0x2, 0x181f ;  /* 0x00581f00180e7f89 */ /* 0x0008a800000e0000 */
[----:B------:R4:W3:Y:S02]  /*189b0*/  SHFL.IDX PT, R2, R37, 0x2, 0x181f ;  /* 0x00581f0025027f89 */ /* 0x0008e400000e0000 */
.L_x_1850:
        /* <DEDUP_REMOVED lines=53> */
.L_x_1782:
[----:B------:R-:W-:Y:S05]  /*18d10*/  BSYNC B0 ;  /* 0x0000000000007941 */ /* 0x000fea0003800000 */
.L_x_1781:
        /* <DEDUP_REMOVED lines=27> */
.L_x_1851:
        /* <DEDUP_REMOVED lines=8> */
.L_x_1852:
        /* <DEDUP_REMOVED lines=52> */
.L_x_1786:
[----:B------:R-:W-:Y:S05]  /*19290*/  BSYNC B0 ;  /* 0x0000000000007941 */ /* 0x000fea0003800000 */
.L_x_1785:
        /* <DEDUP_REMOVED lines=102> */
.L_x_1790:
[----:B------:R-:W-:Y:S05]  /*19900*/  BSYNC B0 ;  /* 0x0000000000007941 */ /* 0x000fea0003800000 */
.L_x_1789:
        /* <DEDUP_REMOVED lines=50> */
.L_x_1792:
[----:B------:R-:W-:Y:S05]  /*19c30*/  BSYNC B0 ;  /* 0x0000000000007941 */ /* 0x000fea0003800000 */
.L_x_1791:
        /* <DEDUP_REMOVED lines=50> */
.L_x_1794:
[----:B------:R-:W-:Y:S05]  /*19f60*/  BSYNC B0 ;  /* 0x0000000000007941 */ /* 0x000fea0003800000 */
.L_x_1793:
        /* <DEDUP_REMOVED lines=49> */
.L_x_1788:
[----:B------:R-:W-:Y:S05]  /*1a280*/  BSYNC B1 ;  /* 0x0000000000017941 */ /* 0x000fea0003800000 */
.L_x_1787:
        /* <DEDUP_REMOVED lines=53> */
.L_x_1798:
[----:B------:R-:W-:Y:S05]  /*1a5e0*/  BSYNC B0 ;  /* 0x0000000000007941 */ /* 0x000fea0003800000 */
.L_x_1797:
        /* <DEDUP_REMOVED lines=50> */
.L_x_1800:
[----:B------:R-:W-:Y:S05]  /*1a910*/  BSYNC B0 ;  /* 0x0000000000007941 */ /* 0x000fea0003800000 */
.L_x_1799:
        /* <DEDUP_REMOVED lines=50> */
.L_x_1802:
[----:B------:R-:W-:Y:S05]  /*1ac40*/  BSYNC B0 ;  /* 0x0000000000007941 */ /* 0x000fea0003800000 */
.L_x_1801:
        /* <DEDUP_REMOVED lines=49> */
.L_x_1796:
[----:B------:R-:W-:Y:S05]  /*1af60*/  BSYNC B1 ;  /* 0x0000000000017941 */ /* 0x000fea0003800000 */
.L_x_1795:
        /* <DEDUP_REMOVED lines=53> */
.L_x_1806:
[----:B------:R-:W-:Y:S05]  /*1b2c0*/  BSYNC B0 ;  /* 0x0000000000007941 */ /* 0x000fea0003800000 */
.L_x_1805:
        /* <DEDUP_REMOVED lines=50> */
.L_x_1808:
[----:B------:R-:W-:Y:S05]  /*1b5f0*/  BSYNC B0 ;  /* 0x0000000000007941 */ /* 0x000fea0003800000 */
.L_x_1807:
        /* <DEDUP_REMOVED lines=50> */
.L_x_1810:
[----:B------:R-:W-:Y:S05]  /*1b920*/  BSYNC B0 ;  /* 0x0000000000007941 */ /* 0x000fea0003800000 */
.L_x_1809:
        /* <DEDUP_REMOVED lines=49> */
.L_x_1804:
[----:B------:R-:W-:Y:S05]  /*1bc40*/  BSYNC B1 ;  /* 0x0000000000017941 */ /* 0x000fea0003800000 */
.L_x_1803:
[----:B------:R-:W-:Y:S01]  /*1bc50*/  IADD3 R2, R96, 0x60, RZ ;  /* 0x0000006060027810 */ /* 0x000fe20007ffe0ff */
[----:B------:R-:W-:-:S03]  /*1bc60*/  IMAD.MOV.U32 R3, RZ, RZ, 0x0 ;  /* 0x00000000ff037424 */ /* 0x000fc600078e00ff */
[----:B------:R-:W-:Y:S01]  /*1bc70*/  ISETP.GE.AND P0, PT, R2, R34, PT ;  /* 0x000000220200720c */ /* 0x000fe20003f06270 */
[----:B------:R-:W-:-:S12]  /*1bc80*/  IMAD.MOV.U32 R2, RZ, RZ, R144 ;  /* 0x000000ffff027224 */ /* 0x000fd800078e0090 */
[----:B------:R-:W-:Y:S05]  /*1bc90*/  @P0 RET.REL.NODEC R2 `(_ZN7cutlass13device_kernelIN5flash19enable_sm80_to_sm89INS1_16FlashAttnFwdSm80INS1_25CollectiveMainloopFwdSm80ILi8ELi1ELb0EN4cute5tupleIJNS5_1CILi128EEENS7_ILi48EEENS7_ILi256EEEEEELi256ENS_10bfloat16_tEfNS_4arch4Sm80ELb1ELb0ELb1ELb1ELb1ELb1ELb1ELb0EEENS1_21CollectiveEpilogueFwdINS6_IJS8_SA_S9_EEENS6_IJNS7_ILi1EEESI_SI_EEESC_SE_Li256ELb1ELb1ELb0ELb0EEENS1_19SingleTileSchedulerILb1ELb0ELb1ELi128EEEEEEEEEvNT_6ParamsE) ;  /* 0xfffe436002000950 */ /* 0x000fea0003c3ffff */
        /* <DEDUP_REMOVED lines=49> */
.L_x_1812:
[----:B------:R-:W-:Y:S05]  /*1bfb0*/  BSYNC B0 ;  /* 0x0000000000007941 */ /* 0x000fea0003800000 */
.L_x_1811:
        /* <DEDUP_REMOVED lines=50> */
.L_x_1814:
[----:B------:R-:W-:Y:S05]  /*1c2e0*/  BSYNC B0 ;  /* 0x0000000000007941 */ /* 0x000fea0003800000 */
.L_x_1813:
        /* <DEDUP_REMOVED lines=50> */
.L_x_1816:
[----:B------:R-:W-:Y:S05]  /*1c610*/  BSYNC B0 ;  /* 0x0000000000007941 */ /* 0x000fea0003800000 */
.L_x_1815:
[----:B------:R-:W-:Y:S01]  /*1c620*/  IADD3 R2, R23, 0x60, RZ ;  /* 0x0000006017027810 */ /* 0x000fe20007ffe0ff */
[----:B------:R-:W-:-:S03]  /*1c630*/  IMAD.MOV.U32 R3, RZ, RZ, 0x0 ;  /* 0x00000000ff037424 */ /* 0x000fc600078e00ff */
[----:B------:R-:W-:Y:S01]  /*1c640*/  ISETP.GE.AND P0, PT, R2, R36, PT ;  /* 0x000000240200720c */ /* 0x000fe20003f06270 */
[----:B------:R-:W-:-:S12]  /*1c650*/  IMAD.MOV.U32 R2, RZ, RZ, R144 ;  /* 0x000000ffff027224 */ /* 0x000fd800078e0090 */
[----:B------:R-:W-:Y:S05]  /*1c660*/  @P0 RET.REL.NODEC R2 `(_ZN7cutlass13device_kernelIN5flash19enable_sm80_to_sm89INS1_16FlashAttnFwdSm80INS1_25CollectiveMainloopFwdSm80ILi8ELi1ELb0EN4cute5tupleIJNS5_1CILi128EEENS7_ILi48EEENS7_ILi256EEEEEELi256ENS_10bfloat16_tEfNS_4arch4Sm80ELb1ELb0ELb1ELb1ELb1ELb1ELb1ELb0EEENS1_21CollectiveEpilogueFwdINS6_IJS8_SA_S9_EEENS6_IJNS7_ILi1EEESI_SI_EEESC_SE_Li256ELb1ELb1ELb0ELb0EEENS1_19SingleTileSchedulerILb1ELb0ELb1ELi128EEEEEEEEEvNT_6ParamsE) ;  /* 0xfffe399002000950 */ /* 0x000fea0003c3ffff */
        /* <DEDUP_REMOVED lines=48> */
[----:B------:R-:W-:Y:S05]  /*1c970*/  RET.REL.NODEC R2 `(_ZN7cutlass13device_kernelIN5flash19enable_sm80_to_sm89INS1_16FlashAttnFwdSm80INS1_25CollectiveMainloopFwdSm80ILi8ELi1ELb0EN4cute5tupleIJNS5_1CILi128EEENS7_ILi48EEENS7_ILi256EEEEEELi256ENS_10bfloat16_tEfNS_4arch4Sm80ELb1ELb0ELb1ELb1ELb1ELb1ELb1ELb0EEENS1_21CollectiveEpilogueFwdINS6_IJS8_SA_S9_EEENS6_IJNS7_ILi1EEESI_SI_EEESC_SE_Li256ELb1ELb1ELb0ELb0EEENS1_19SingleTileSchedulerILb1ELb0ELb1ELi128EEEEEEEEEvNT_6ParamsE) ;  /* 0xfffe368002007950 */ /* 0x000fea0003c3ffff */
.L_x_1771:
        /* <DEDUP_REMOVED lines=28> */
.L_x_1853:
[----:B------:R-:W-:Y:S05]  /*1cb40*/  BRA.DIV ~URZ, `(.L_x_1818) ;  /* 0x000056e27f007947 */ /* 0x000fea000b800000 */
[----:B------:R3:W4:Y:S01]  /*1cb50*/  SHFL.IDX PT, R12, R28, RZ, 0x181f ;  /* 0x00181fff1c0c7589 */ /* 0x00072200000e0000 */
[----:B--2---:R-:W-:-:S03]  /*1cb60*/  MOV R13, R11 ;  /* 0x0000000b000d7202 */ /* 0x004fc60000000f00 */
[----:B------:R3:W2:Y:S04]  /*1cb70*/  SHFL.IDX PT, R14, R19, RZ, 0x181f ;  /* 0x00181fff130e7589 */ /* 0x0006a800000e0000 */
[----:B------:R3:W1:Y:S02]  /*1cb80*/  SHFL.IDX PT, R3, R29, RZ, 0x181f ;  /* 0x00181fff1d037589 */ /* 0x00066400000e0000 */
.L_x_1854:
        /* <DEDUP_REMOVED lines=42> */
.L_x_1820:
[----:B------:R-:W-:Y:S05]  /*1ce30*/  BSYNC B0 ;  /* 0x0000000000007941 */ /* 0x000fea0003800000 */
.L_x_1819:
        /* <DEDUP_REMOVED lines=31> */
.L_x_1855:
        /* <DEDUP_REMOVED lines=34> */
.L_x_1823:
[----:B------:R-:W-:Y:S05]  /*1d250*/  BSYNC B0 ;  /* 0x0000000000007941 */ /* 0x000fea0003800000 */
.L_x_1822:
        /* <DEDUP_REMOVED lines=26> */
.L_x_1856:
[----:B------:R-:W-:Y:S05]  /*1d400*/  BRA.DIV ~URZ, `(.L_x_1825) ;  /* 0x000051e27f007947 */ /* 0x000fea000b800000 */
[----:B------:R3:W4:Y:S01]  /*1d410*/  SHFL.IDX PT, R12, R28, 0x2, 0x181f ;  /* 0x00581f001c0c7f89 */ /* 0x00072200000e0000 */
[----:B--2---:R-:W-:-:S03]  /*1d420*/  MOV R13, R11 ;  /* 0x0000000b000d7202 */ /* 0x004fc60000000f00 */
[----:B------:R3:W2:Y:S04]  /*1d430*/  SHFL.IDX PT, R14, R19, 0x2, 0x181f ;  /* 0x00581f00130e7f89 */ /* 0x0006a800000e0000 */
[----:B------:R3:W1:Y:S02]  /*1d440*/  SHFL.IDX PT, R2, R29, 0x2, 0x181f ;  /* 0x00581f001d027f89 */ /* 0x00066400000e0000 */
.L_x_1857:
        /* <DEDUP_REMOVED lines=35> */
.L_x_1827:
[----:B------:R-:W-:Y:S05]  /*1d680*/  BSYNC B0 ;  /* 0x0000000000007941 */ /* 0x000fea0003800000 */
.L_x_1826:
        /* <DEDUP_REMOVED lines=27> */
.L_x_1858:
        /* <DEDUP_REMOVED lines=8> */
.L_x_1859:
        /* <DEDUP_REMOVED lines=34> */
.L_x_1831:
[----:B------:R-:W-:Y:S05]  /*1dae0*/  BSYNC B0 ;  /* 0x0000000000007941 */ /* 0x000fea0003800000 */
.L_x_1830:
        /* <DEDUP_REMOVED lines=65> */
[----:B------:R-:W-:Y:S02]  /*1df00*/  SHF.R.U64 R11, R22, 0x10, R23 ;  /* 0x00000010160b7819 */ /* 0x000fe40000001217 */
[--C-:B------:R-:W-:Y:S02]  /*1df10*/  SHF.R.U64 R22, R26, 0x10, R27.reuse ;  /* 0x000000101a167819 */ /* 0x100fe4000000121b */
[----:B------:R-:W-:-:S02]  /*1df20*/  SHF.R.U32.HI R27, RZ, 0x10, R27 ;  /* 0x00000010ff1b7819 */ /* 0x000fc4000001161b */
[----:B------:R-:W-:Y:S02]  /*1df30*/  PRMT R29, R37, 0x5432, R21 ;  /* 0x00005432251d7816 */ /* 0x000fe40000000015 */
[----:B------:R-:W-:Y:S02]  /*1df40*/  SHF.R.U32.HI R20, RZ, 0x10, R23 ;  /* 0x00000010ff147819 */ /* 0x000fe40000011617 */
[----:B------:R-:W-:Y:S02]  /*1df50*/  SHF.R.U32.HI R23, RZ, 0x10, R25 ;  /* 0x00000010ff177819 */ /* 0x000fe40000011619 */
[----:B------:R-:W-:Y:S02]  /*1df60*/  PRMT R34, R34, 0x5410, R2 ;  /* 0x0000541022227816 */ /* 0x000fe40000000002 */
[C---:B------:R-:W-:Y:S02]  /*1df70*/  PRMT R28, R42.reuse, 0x5432, R22 ;  /* 0x000054322a1c7816 */ /* 0x040fe40000000016 */
[----:B------:R-:W-:Y:S01]  /*1df80*/  PRMT R27, R42, 0x5410, R27 ;  /* 0x000054102a1b7816 */ /* 0x000fe2000000001b */
[----:B------:R-:W-:Y:S01]  /*1df90*/  IMAD.U32 R42, R29, 0x10000, RZ ;  /* 0x000100001d2a7824 */ /* 0x000fe200078e00ff */
[----:B------:R-:W-:-:S02]  /*1dfa0*/  PRMT R32, R32, 0x5410, R11 ;  /* 0x0000541020207816 */ /* 0x000fc4000000000b */
[----:B------:R-:W-:Y:S01]  /*1dfb0*/  PRMT R23, R37, 0x5410, R23 ;  /* 0x0000541025177816 */ /* 0x000fe20000000017 */
[C---:B------:R-:W-:Y:S01]  /*1dfc0*/  IMAD.U32 R37, R34.reuse, 0x10000, RZ ;  /* 0x0001000022257824 */ /* 0x040fe200078e00ff */
[----:B------:R-:W-:Y:S02]  /*1dfd0*/  LOP3.LUT R43, R29, 0xffff0000, RZ, 0xc0, !PT ;  /* 0xffff00001d2b7812 */ /* 0x000fe400078ec0ff */
[----:B------:R-:W-:Y:S02]  /*1dfe0*/  PRMT R33, R33, 0x5410, R3 ;  /* 0x0000541021217816 */ /* 0x000fe40000000003 */
[----:B------:R-:W-:Y:S01]  /*1dff0*/  LOP3.LUT R29, R34, 0xffff0000, RZ, 0xc0, !PT ;  /* 0xffff0000221d7812 */ /* 0x000fe200078ec0ff */
[C---:B------:R-:W-:Y:S01]  /*1e000*/  IMAD.U32 R34, R23.reuse, 0x10000, RZ ;  /* 0x0001000017227824 */ /* 0x040fe200078e00ff */
[----:B------:R-:W-:Y:S02]  /*1e010*/  LOP3.LUT R23, R23, 0xffff0000, RZ, 0xc0, !PT ;  /* 0xffff000017177812 */ /* 0x000fe400078ec0ff */
        /* <DEDUP_REMOVED lines=22> */
[----:B------:R-:W-:-:S02]  /*1e180*/  FMUL.FTZ R17, R17, R29 ;  /* 0x0000001d11117220 */ /* 0x000fc40000410000 */
[----:B------:R-:W-:Y:S02]  /*1e190*/  FFMA.FTZ R37, R25, R29, -R14 ;  /* 0x0000001d19257223 */ /* 0x000fe4000001080e */
[----:B------:R-:W-:Y:S02]  /*1e1a0*/  FFMA.FTZ R42, R26, R42, R15 ;  /* 0x0000002a1a2a7223 */ /* 0x000fe4000001000f */
[C---:B------:R-:W-:Y:S02]  /*1e1b0*/  FMUL.FTZ R14, R16.reuse, R18 ;  /* 0x00000012100e7220 */ /* 0x040fe40000410000 */
        /* <DEDUP_REMOVED lines=29> */
[C---:B------:R-:W-:Y:S01]  /*1e390*/  FFMA.FTZ R14, R30.reuse, R14, -R12 ;  /* 0x0000000e1e0e7223 */ /* 0x040fe2000001080c */
        /* <DEDUP_REMOVED lines=13> */
.L_x_1835:
[----:B------:R-:W-:Y:S05]  /*1e470*/  BSYNC B0 ;  /* 0x0000000000007941 */ /* 0x000fea0003800000 */
.L_x_1834:
        /* <DEDUP_REMOVED lines=42> */
[----:B------:R-:W-:Y:S02]  /*1e720*/  PRMT R32, R112, 0x5432, R11 ;  /* 0x0000543270207816 */ /* 0x000fe4000000000b */
[----:B------:R-:W-:Y:S02]  /*1e730*/  SHF.R.U32.HI R23, RZ, 0x10, R49 ;  /* 0x00000010ff177819 */ /* 0x000fe40000011631 */
[----:B------:R-:W-:Y:S02]  /*1e740*/  LOP3.LUT R42, R29, 0xffff0000, RZ, 0xc0, !PT ;  /* 0xffff00001d2a7812 */ /* 0x000fe400078ec0ff */
[----:B------:R-:W-:-:S02]  /*1e750*/  PRMT R33, R99, 0x5410, R3 ;  /* 0x0000541063217816 */ /* 0x000fc40000000003 */
[----:B------:R-:W-:Y:S02]  /*1e760*/  PRMT R23, R67, 0x5410, R23 ;  /* 0x0000541043177816 */ /* 0x000fe40000000017 */
[----:B------:R-:W-:Y:S02]  /*1e770*/  LOP3.LUT R29, R34, 0xffff0000, RZ, 0xc0, !PT ;  /* 0xffff0000221d7812 */ /* 0x000fe400078ec0ff */
[----:B------:R-:W-:Y:S01]  /*1e780*/  SHF.R.U32.HI R27, RZ, 0x10, R51 ;  /* 0x00000010ff1b7819 */ /* 0x000fe20000011633 */
[C---:B------:R-:W-:Y:S01]  /*1e790*/  IMAD.U32 R34, R23.reuse, 0x10000, RZ ;  /* 0x0001000017227824 */ /* 0x040fe200078e00ff */
[----:B------:R-:W-:Y:S01]  /*1e7a0*/  LOP3.LUT R43, R23, 0xffff0000, RZ, 0xc0, !PT ;  /* 0xffff0000172b7812 */ /* 0x000fe200078ec0ff */
[----:B------:R-:W-:Y:S01]  /*1e7b0*/  IMAD.U32 R23, R28, 0x10000, RZ ;  /* 0x000100001c177824 */ /* 0x000fe200078e00ff */
        /* <DEDUP_REMOVED lines=25> */
[----:B------:R-:W-:Y:S02]  /*1e950*/  FMUL.FTZ R14, R16, R18 ;  /* 0x00000012100e7220 */ /* 0x000fe40000410000 */
[----:B------:R-:W-:Y:S02]  /*1e960*/  FMUL.FTZ R17, R17, R29 ;  /* 0x0000001d11117220 */ /* 0x000fe40000410000 */
[----:B------:R-:W-:Y:S02]  /*1e970*/  FFMA.FTZ R45, R26, R37, R15 ;  /* 0x000000251a2d7223 */ /* 0x000fe4000001000f */
[-C--:B------:R-:W-:Y:S01]  /*1e980*/  FMUL.FTZ R15, R16, R34.reuse ;  /* 0x00000022100f7220 */ /* 0x080fe20000410000 */
[----:B------:R-:W-:Y:S01]  /*1e990*/  LOP3.LUT R16, R33, 0xffff0000, RZ, 0xc0, !PT ;  /* 0xffff000021107812 */ /* 0x000fe200078ec0ff */
[----:B------:R-:W-:Y:S02]  /*1e9a0*/  FFMA.FTZ R29, R24, R34, R14 ;  /* 0x00000022181d7223 */ /* 0x000fe4000001000e */
[----:B------:R-:W-:-:S02]  /*1e9b0*/  FFMA.FTZ R37, R25, R42, R17 ;  /* 0x0000002a19257223 */ /* 0x000fc40000010011 */
[----:B------:R-:W-:Y:S02]  /*1e9c0*/  FMUL.FTZ R14, R13, R43 ;  /* 0x0000002b0d0e7220 */ /* 0x000fe40000410000 */
[----:B------:R-:W-:Y:S02]  /*1e9d0*/  IMAD.U32 R17, R32, 0x10000, RZ ;  /* 0x0001000020117824 */ /* 0x000fe400078e00ff */
[----:B------:R-:W-:Y:S02]  /*1e9e0*/  IMAD.U32 R26, R27, 0x10000, RZ ;  /* 0x000100001b1a7824 */ /* 0x000fe400078e00ff */
[----:B------:R-:W-:Y:S02]  /*1e9f0*/  FFMA.FTZ R35, R24, R18, -R15 ;  /* 0x0000001218237223 */ /* 0x000fe4000001080f */
[-C--:B------:R-:W-:Y:S02]  /*1ea00*/  FMUL.FTZ R15, R13, R16.reuse ;  /* 0x000000100d0f7220 */ /* 0x080fe40000410000 */
[----:B------:R-:W-:-:S02]  /*1ea10*/  FFMA.FTZ R25, R22, R16, -R14 ;  /* 0x0000001016197223 */ /* 0x000fc4000001080e */
[C---:B------:R-:W-:Y:S02]  /*1ea20*/  FMUL.FTZ R14, R12.reuse, R23 ;  /* 0x000000170c0e7220 */ /* 0x040fe40000410000 */
[----:B------:R-:W-:Y:S02]  /*1ea30*/  FMUL.FTZ R13, R12, R17 ;  /* 0x000000110c0d7220 */ /* 0x000fe40000410000 */
[----:B------:R-:W-:Y:S02]  /*1ea40*/  IMAD.U32 R16, R31, 0x10000, RZ ;  /* 0x000100001f107824 */ /* 0x000fe400078e00ff */
[----:B------:R-:W-:Y:S02]  /*1ea50*/  FMUL.FTZ R12, R3, R26 ;  /* 0x0000001a030c7220 */ /* 0x000fe40000410000 */
[----:B------:R-:W-:Y:S02]  /*1ea60*/  FFMA.FTZ R24, R22, R43, R15 ;  /* 0x0000002b16187223 */ /* 0x000fe4000001000f */
        /* <DEDUP_REMOVED lines=8> */
[----:B------:R-:W-:-:S02]  /*1eaf0*/  FFMA.FTZ R15, R20, R26, R3 ;  /* 0x0000001a140f7223 */ /* 0x000fc40000010003 */
[C---:B------:R-:W-:Y:S02]  /*1eb00*/  FMUL.FTZ R12, R11.reuse, R17 ;  /* 0x000000110b0c7220 */ /* 0x040fe40000410000 */
[C---:B------:R-:W-:Y:S02]  /*1eb10*/  FMUL.FTZ R3, R2.reuse, R16 ;  /* 0x0000001002037220 */ /* 0x040fe40000410000 */
[-C--:B------:R-:W-:Y:S02]  /*1eb20*/  FMUL.FTZ R11, R11, R14.reuse ;  /* 0x0000000e0b0b7220 */ /* 0x080fe40000410000 */
[----:B------:R-:W-:Y:S02]  /*1eb30*/  FMUL.FTZ R2, R2, R13 ;  /* 0x0000000d02027220 */ /* 0x000fe40000410000 */
        /* <DEDUP_REMOVED lines=14> */
.L_x_1833:
[----:B------:R-:W-:Y:S05]  /*1ec20*/  BSYNC B1 ;  /* 0x0000000000017941 */ /* 0x000fea0003800000 */
.L_x_1832:
        /* <DEDUP_REMOVED lines=119> */
.L_x_1839:
[----:B------:R-:W-:Y:S05]  /*1f3a0*/  BSYNC B0 ;  /* 0x0000000000007941 */ /* 0x000fea0003800000 */
.L_x_1838:
        /* <DEDUP_REMOVED lines=122> */
.L_x_1837:
[----:B------:R-:W-:Y:S05]  /*1fb50*/  BSYNC B1 ;  /* 0x0000000000017941 */ /* 0x000fea0003800000 */
.L_x_1836:
        /* <DEDUP_REMOVED lines=119> */
.L_x_1843:
[----:B------:R-:W-:Y:S05]  /*202d0*/  BSYNC B0 ;  /* 0x0000000000007941 */ /* 0x000fea0003800000 */
.L_x_1842:
        /* <DEDUP_REMOVED lines=122> */
.L_x_1841:
[----:B------:R-:W-:Y:S05]  /*20a80*/  BSYNC B1 ;  /* 0x0000000000017941 */ /* 0x000fea0003800000 */
.L_x_1840:
[----:B------:R-:W-:Y:S01]  /*20a90*/  IADD3 R2, R96, 0x60, RZ ;  /* 0x0000006060027810 */ /* 0x000fe20007ffe0ff */
[----:B-1----:R-:W-:-:S02]  /*20aa0*/  IMAD.MOV.U32 R12, RZ, RZ, R144 ;  /* 0x000000ffff0c7224 */ /* 0x002fc400078e0090 */
[----:B------:R-:W-:Y:S01]  /*20ab0*/  IMAD.MOV.U32 R13, RZ, RZ, 0x0 ;  /* 0x00000000ff0d7424 */ /* 0x000fe200078e00ff */
[----:B------:R-:W-:-:S13]  /*20ac0*/  ISETP.GE.AND P0, PT, R2, R65, PT ;  /* 0x000000410200720c */ /* 0x000fda0003f06270 */
[----:B------:R-:W-:Y:S05]  /*20ad0*/  @P0 RET.REL.NODEC R12 `(_ZN7cutlass13device_kernelIN5flash19enable_sm80_to_sm89INS1_16FlashAttnFwdSm80INS1_25CollectiveMainloopFwdSm80ILi8ELi1ELb0EN4cute5tupleIJNS5_1CILi128EEENS7_ILi48EEENS7_ILi256EEEEEELi256ENS_10bfloat16_tEfNS_4arch4Sm80ELb1ELb0ELb1ELb1ELb1ELb1ELb1ELb0EEENS1_21CollectiveEpilogueFwdINS6_IJS8_SA_S9_EEENS6_IJNS7_ILi1EEESI_SI_EEESC_SE_Li256ELb1ELb1ELb0ELb0EEENS1_19SingleTileSchedulerILb1ELb0ELb1ELi128EEEEEEEEEvNT_6ParamsE) ;  /* 0xfffdf5200c000950 */ /* 0x000fea0003c3ffff */
        /* <DEDUP_REMOVED lines=28> */
[----:B------:R-:W-:Y:S02]  /*20ca0*/  PRMT R29, R97, 0x5432, R22 ;  /* 0x00005432611d7816 */ /* 0x000fe40000000016 */
[----:B------:R-:W-:Y:S02]  /*20cb0*/  SHF.R.U32.HI R21, RZ, 0x10, R79 ;  /* 0x00000010ff157819 */ /* 0x000fe4000001164f */
[----:B------:R-:W-:Y:S01]  /*20cc0*/  SHF.R.U64 R24, R102, 0x10, R103 ;  /* 0x0000001066187819 */ /* 0x000fe20000001267 */
[----:B------:R-:W-:Y:S01]  /*20cd0*/  IMAD.U32 R42, R29, 0x10000, RZ ;  /* 0x000100001d2a7824 */ /* 0x000fe200078e00ff */
[----:B------:R-:W-:-:S02]  /*20ce0*/  PRMT R33, R131, 0x5432, R20 ;  /* 0x0000543283217816 */ /* 0x000fc40000000014 */
[----:B------:R-:W-:Y:S02]  /*20cf0*/  PRMT R35, R130, 0x5432, R3 ;  /* 0x0000543282237816 */ /* 0x000fe40000000003 */
[----:B------:R-:W-:Y:S02]  /*20d00*/  SHF.R.U32.HI R23, RZ, 0x10, R101 ;  /* 0x00000010ff177819 */ /* 0x000fe40000011665 */
[----:B------:R-:W-:Y:S01]  /*20d10*/  PRMT R30, R131, 0x5410, R21 ;  /* 0x00005410831e7816 */ /* 0x000fe20000000015 */
[----:B------:R-:W-:Y:S01]  /*20d20*/  IMAD.U32 R37, R35, 0x10000, RZ ;  /* 0x0001000023257824 */ /* 0x000fe200078e00ff */
[----:B------:R-:W-:Y:S02]  /*20d30*/  PRMT R28, R129, 0x5432, R24 ;  /* 0x00005432811c7816 */ /* 0x000fe40000000018 */
[----:B------:R-:W-:Y:S02]  /*20d40*/  SHF.R.U32.HI R11, RZ, 0x10, R77 ;  /* 0x00000010ff0b7819 */ /* 0x000fe4000001164d */
[----:B------:R-:W-:-:S02]  /*20d50*/  PRMT R23, R97, 0x5410, R23 ;  /* 0x0000541061177816 */ /* 0x000fc40000000017 */
[----:B------:R-:W-:Y:S02]  /*20d60*/  LOP3.LUT R43, R29, 0xffff0000, RZ, 0xc0, !PT ;  /* 0xffff00001d2b7812 */ /* 0x000fe400078ec0ff */
[----:B------:R-:W-:Y:S02]  /*20d70*/  PRMT R34, R130, 0x5410, R11 ;  /* 0x0000541082227816 */ /* 0x000fe4000000000b */
[----:B------:R-:W-:Y:S01]  /*20d80*/  LOP3.LUT R29, R35, 0xffff0000, RZ, 0xc0, !PT ;  /* 0xffff0000231d7812 */ /* 0x000fe200078ec0ff */
[----:B------:R-:W-:Y:S01]  /*20d90*/  IMAD.U32 R35, R23, 0x10000, RZ ;  /* 0x0001000017237824 */ /* 0x000fe200078e00ff */
[----:B------:R-:W-:-:S04]  /*20da0*/  SHF.R.U32.HI R27, RZ, 0x10, R103 ;  /* 0x00000010ff1b7819 */ /* 0x000fc80000011667 */
        /* <DEDUP_REMOVED lines=19> */
[----:B------:R-:W-:Y:S01]  /*20ee0*/  FFMA.FTZ R45, R26, R37, -R14 ;  /* 0x000000251a2d7223 */ /* 0x000fe2000001080e */
[----:B------:R-:W-:Y:S01]  /*20ef0*/  LOP3.LUT R37, R23, 0xffff0000, RZ, 0xc0, !PT ;  /* 0xffff000017257812 */ /* 0x000fe200078ec0ff */
[----:B------:R-:W-:Y:S02]  /*20f00*/  FMUL.FTZ R14, R18, R43 ;  /* 0x0000002b120e7220 */ /* 0x000fe40000410000 */
[----:B------:R-:W-:Y:S02]  /*20f10*/  IMAD.U32 R19, R34, 0x10000, RZ ;  /* 0x0001000022137824 */ /* 0x000fe400078e00ff */
[----:B------:R-:W-:Y:S02]  /*20f20*/  FFMA.FTZ R44, R26, R42, R15 ;  /* 0x0000002a1a2c7223 */ /* 0x000fe4000001000f */
[----:B------:R-:W-:-:S02]  /*20f30*/  FFMA.FTZ R42, R25, R29, -R14 ;  /* 0x0000001d192a7223 */ /* 0x000fc4000001080e */
[C---:B------:R-:W-:Y:S02]  /*20f40*/  FMUL.FTZ R15, R17.reuse, R35 ;  /* 0x00000023110f7220 */ /* 0x040fe40000410000 */
[----:B------:R-:W-:Y:S02]  /*20f50*/  FMUL.FTZ R14, R17, R19 ;  /* 0x00000013110e7220 */ /* 0x000fe40000410000 */
[----:B------:R-:W-:Y:S02]  /*20f60*/  FMUL.FTZ R18, R18, R29 ;  /* 0x0000001d12127220 */ /* 0x000fe40000410000 */
[----:B------:R-:W-:Y:S01]  /*20f70*/  FFMA.FTZ R26, R24, R19, -R15 ;  /* 0x00000013181a7223 */ /* 0x000fe2000001080f */
[----:B------:R-:W-:Y:S01]  /*20f80*/  LOP3.LUT R15, R34, 0xffff0000, RZ, 0xc0, !PT ;  /* 0xffff0000220f7812 */ /* 0x000fe200078ec0ff */
[----:B------:R-:W-:Y:S02]  /*20f90*/  FFMA.FTZ R24, R24, R35, R14 ;  /* 0x0000002318187223 */ /* 0x000fe4000001000e */
[----:B------:R-:W-:-:S02]  /*20fa0*/  FMUL.FTZ R14, R16, R37 ;  /* 0x00000025100e7220 */ /* 0x000fc40000410000 */
[----:B------:R-:W-:Y:S02]  /*20fb0*/  FFMA.FTZ R29, R25, R43, R18 ;  /* 0x0000002b191d7223 */ /* 0x000fe40000010012 */
[----:B------:R-:W-:Y:S02]  /*20fc0*/  IMAD.U32 R19, R28, 0x10000, RZ ;  /* 0x000100001c137824 */ /* 0x000fe400078e00ff */
[----:B------:R-:W-:Y:S02]  /*20fd0*/  IMAD.U32 R18, R33, 0x10000, RZ ;  /* 0x0001000021127824 */ /* 0x000fe400078e00ff */
[----:B------:R-:W-:Y:S02]  /*20fe0*/  IMAD.U32 R25, R27, 0x10000, RZ ;  /* 0x000100001b197824 */ /* 0x000fe400078e00ff */
[-C--:B------:R-:W-:Y:S02]  /*20ff0*/  FMUL.FTZ R16, R16, R15.reuse ;  /* 0x0000000f10107220 */ /* 0x080fe40000410000 */
[----:B------:R-:W-:-:S02]  /*21000*/  FFMA.FTZ R23, R22, R15, -R14 ;  /* 0x0000000f16177223 */ /* 0x000fc4000001080e */
[C---:B------:R-:W-:Y:S02]  /*21010*/  FMUL.FTZ R15, R13.reuse, R19 ;  /* 0x000000130d0f7220 */ /* 0x040fe40000410000 */
[-C--:B------:R-:W-:Y:S02]  /*21020*/  FMUL.FTZ R14, R13, R18.reuse ;  /* 0x000000120d0e7220 */ /* 0x080fe40000410000 */
[----:B------:R-:W-:Y:S02]  /*21030*/  IMAD.U32 R17, R30, 0x10000, RZ ;  /* 0x000100001e117824 */ /* 0x000fe400078e00ff */
        /* <DEDUP_REMOVED lines=8> */
[----:B------:R-:W-:Y:S01]  /*210c0*/  FFMA.FTZ R22, R22, R37, R16 ;  /* 0x0000002516167223 */ /* 0x000fe20000010010 */
[----:B------:R-:W-:Y:S01]  /*210d0*/  LOP3.LUT R16, R30, 0xffff0000, RZ, 0xc0, !PT ;  /* 0xffff00001e107812 */ /* 0x000fe200078ec0ff */
[----:B------:R-:W-:Y:S02]  /*210e0*/  FFMA.FTZ R20, R20, R25, R11 ;  /* 0x0000001914147223 */ /* 0x000fe4000001000b */
[C---:B------:R-:W-:Y:S02]  /*210f0*/  FMUL.FTZ R13, R12.reuse, R14 ;  /* 0x0000000e0c0d7220 */ /* 0x040fe40000410000 */
[----:B------:R-:W-:Y:S02]  /*21100*/  FMUL.FTZ R11, R3, R17 ;  /* 0x00000011030b7220 */ /* 0x000fe40000410000 */
[----:B------:R-:W-:-:S02]  /*21110*/  FMUL.FTZ R12, R12, R15 ;  /* 0x0000000f0c0c7220 */ /* 0x000fc40000410000 */
        /* <DEDUP_REMOVED lines=8> */
[----:B------:R-:W-:Y:S02]  /*211a0*/  F2FP.BF16.PACK_AB R17, R23, R26 ;  /* 0x0000001a1711723e */ /* 0x000fe400000010ff */
[----:B------:R-:W-:-:S02]  /*211b0*/  F2FP.BF16.PACK_AB R19, R11, R19 ;  /* 0x000000130b13723e */ /* 0x000fc400000010ff */
[----:B------:R-:W-:Y:S02]  /*211c0*/  F2FP.BF16.PACK_AB R12, R29, R44 ;  /* 0x0000002c1d0c723e */ /* 0x000fe400000010ff */
[----:B------:R-:W-:Y:S01]  /*211d0*/  F2FP.BF16.PACK_AB R14, R14, R21 ;  /* 0x000000150e0e723e */ /* 0x000fe200000010ff */
[----:B------:R1:W-:Y:S01]  /*211e0*/  ST.E.128 [R40.64], R16 ;  /* 0x0000001028007985 */ /* 0x0003e2000c101d04 */
[----:B------:R-:W-:-:S05]  /*211f0*/  F2FP.BF16.PACK_AB R15, R3, R20 ;  /* 0x00000014030f723e */ /* 0x000fca00000010ff */
[----:B------:R1:W-:Y:S02]  /*21200*/  ST.E.128 [R38.64], R12 ;  /* 0x0000000c26007985 */ /* 0x0003e4000c101d04 */
.L_x_1845:
[----:B------:R-:W-:Y:S05]  /*21210*/  BSYNC B0 ;  /* 0x0000000000007941 */ /* 0x000fea0003800000 */
.L_x_1844:
[----:B------:R-:W-:Y:S01]  /*21220*/  IADD3 R3, R55, 0x40, RZ ;  /* 0x0000004037037810 */ /* 0x000fe20007ffe0ff */
[----:B-1----:R-:W-:Y:S02]  /*21230*/  IMAD.MOV.U32 R12, RZ, RZ, R144 ;  /* 0x000000ffff0c7224 */ /* 0x002fe400078e0090 */
[----:B------:R-:W-:Y:S01]  /*21240*/  IMAD.MOV.U32 R13, RZ, RZ, 0x0 ;  /* 0x00000000ff0d7424 */ /* 0x000fe200078e00ff */
[----:B------:R-:W-:-:S13]  /*21250*/  ISETP.GE.AND P0, PT, R3, R36, PT ;  /* 0x000000240300720c */ /* 0x000fda0003f06270 */
[----:B------:R-:W-:Y:S05]  /*21260*/  @P0 RET.REL.NODEC R12 `(_ZN7cutlass13device_kernelIN5flash19enable_sm80_to_sm89INS1_16FlashAttnFwdSm80INS1_25CollectiveMainloopFwdSm80ILi8ELi1ELb0EN4cute5tupleIJNS5_1CILi128EEENS7_ILi48EEENS7_ILi256EEEEEELi256ENS_10bfloat16_tEfNS_4arch4Sm80ELb1ELb0ELb1ELb1ELb1ELb1ELb1ELb0EEENS1_21CollectiveEpilogueFwdINS6_IJS8_SA_S9_EEENS6_IJNS7_ILi1EEESI_SI_EEESC_SE_Li256ELb1ELb1ELb0ELb0EEENS1_19SingleTileSchedulerILb1ELb0ELb1ELi128EEEEEEEEEvNT_6ParamsE) ;  /* 0xfffded900c000950 */ /* 0x000fea0003c3ffff */
        /* <DEDUP_REMOVED lines=38> */
[----:B------:R-:W-:Y:S02]  /*214d0*/  SHF.R.U64 R11, R110, 0x10, R111 ;  /* 0x000000106e0b7819 */ /* 0x000fe4000000126f */
[----:B------:R-:W-:-:S02]  /*214e0*/  PRMT R23, R132, 0x5410, R23 ;  /* 0x0000541084177816 */ /* 0x000fc40000000017 */
[----:B------:R-:W-:Y:S02]  /*214f0*/  PRMT R33, R134, 0x5410, R3 ;  /* 0x0000541086217816 */ /* 0x000fe40000000003 */
[----:B------:R-:W-:Y:S01]  /*21500*/  LOP3.LUT R34, R34, 0xffff0000, RZ, 0xc0, !PT ;  /* 0xffff000022227812 */ /* 0x000fe200078ec0ff */
[----:B------:R-:W-:Y:S01]  /*21510*/  IMAD.U32 R29, R23, 0x10000, RZ ;  /* 0x00010000171d7824 */ /* 0x000fe200078e00ff */
[----:B------:R-:W-:Y:S02]  /*21520*/  PRMT R32, R135, 0x5432, R11 ;  /* 0x0000543287207816 */ /* 0x000fe4000000000b */
[--C-:B------:R-:W-:Y:S02]  /*21530*/  SHF.R.U64 R28, R106, 0x10, R107.reuse ;  /* 0x000000106a1c7819 */ /* 0x100fe4000000126b */
[----:B------:R-:W-:Y:S02]  /*21540*/  SHF.R.U32.HI R27, RZ, 0x10, R107 ;  /* 0x00000010ff1b7819 */ /* 0x000fe4000001166b */
[----:B------:R-:W-:-:S02]  /*21550*/  SHF.R.U32.HI R20, RZ, 0x10, R111 ;  /* 0x00000010ff147819 */ /* 0x000fc4000001166f */
[----:B------:R-:W-:Y:S02]  /*21560*/  LOP3.LUT R23, R23, 0xffff0000, RZ, 0xc0, !PT ;  /* 0xffff000017177812 */ /* 0x000fe400078ec0ff */
        /* <DEDUP_REMOVED lines=21> */
[C---:B------:R-:W-:Y:S01]  /*216c0*/  IMAD.U32 R15, R33.reuse, 0x10000, RZ ;  /* 0x00010000210f7824 */ /* 0x040fe200078e00ff */
[----:B------:R-:W-:Y:S01]  /*216d0*/  LOP3.LUT R33, R33, 0xffff0000, RZ, 0xc0, !PT ;  /* 0xffff000021217812 */ /* 0x000fe200078ec0ff */
[----:B------:R-:W-:-:S02]  /*216e0*/  FMUL.FTZ R17, R17, R34 ;  /* 0x0000002211117220 */ /* 0x000fc40000410000 */
[C---:B------:R-:W-:Y:S02]  /*216f0*/  FFMA.FTZ R34, R25.reuse, R34, -R13 ;  /* 0x0000002219227223 */ /* 0x040fe4000001080d */
[C---:B------:R-:W-:Y:S02]  /*21700*/  FMUL.FTZ R13, R16.reuse, R29 ;  /* 0x0000001d100d7220 */ /* 0x040fe40000410000 */
[----:B------:R-:W-:Y:S02]  /*21710*/  FMUL.FTZ R16, R16, R15 ;  /* 0x0000000f10107220 */ /* 0x000fe40000410000 */
[----:B------:R-:W-:Y:S02]  /*21720*/  FFMA.FTZ R41, R25, R41, R17 ;  /* 0x0000002919297223 */ /* 0x000fe40000010011 */
[----:B------:R-:W-:Y:S02]  /*21730*/  FFMA.FTZ R25, R24, R15, -R13 ;  /* 0x0000000f18197223 */ /* 0x000fe4000001080d */
[----:B------:R-:W-:-:S02]  /*21740*/  FFMA.FTZ R26, R26, R40, R18 ;  /* 0x000000281a1a7223 */ /* 0x000fc40000010012 */
[----:B------:R-:W-:Y:S02]  /*21750*/  FMUL.FTZ R13, R12, R23 ;  /* 0x000000170c0d7220 */ /* 0x000fe40000410000 */
[----:B------:R-:W-:Y:S02]  /*21760*/  FFMA.FTZ R29, R24, R29, R16 ;  /* 0x0000001d181d7223 */ /* 0x000fe40000010010 */
[C---:B------:R-:W-:Y:S01]  /*21770*/  IMAD.U32 R18, R32.reuse, 0x10000, RZ ;  /* 0x0001000020127824 */ /* 0x040fe200078e00ff */
[----:B------:R-:W-:Y:S01]  /*21780*/  LOP3.LUT R32, R32, 0xffff0000, RZ, 0xc0, !PT ;  /* 0xffff000020207812 */ /* 0x000fe200078ec0ff */
[C---:B------:R-:W-:Y:S01]  /*21790*/  IMAD.U32 R17, R28.reuse, 0x10000, RZ ;  /* 0x000100001c117824 */ /* 0x040fe200078e00ff */
[----:B------:R-:W-:Y:S01]  /*217a0*/  LOP3.LUT R28, R28, 0xffff0000, RZ, 0xc0, !PT ;  /* 0xffff00001c1c7812 */ /* 0x000fe200078ec0ff */
[----:B------:R-:W-:Y:S02]  /*217b0*/  FMUL.FTZ R15, R12, R33 ;  /* 0x000000210c0f7220 */ /* 0x000fe40000410000 */
[----:B------:R-:W-:-:S02]  /*217c0*/  IMAD.U32 R24, R27, 0x10000, RZ ;  /* 0x000100001b187824 */ /* 0x000fc400078e00ff */
[C---:B------:R-:W-:Y:S01]  /*217d0*/  IMAD.U32 R16, R31.reuse, 0x10000, RZ ;  /* 0x000100001f107824 */ /* 0x040fe200078e00ff */
[----:B------:R-:W-:Y:S01]  /*217e0*/  LOP3.LUT R31, R31, 0xffff0000, RZ, 0xc0, !PT ;  /* 0xffff00001f1f7812 */ /* 0x000fe200078ec0ff */
[C---:B------:R-:W-:Y:S02]  /*217f0*/  FFMA.FTZ R33, R22.reuse, R33, -R13 ;  /* 0x0000002116217223 */ /* 0x040fe4000001080d */
[C---:B------:R-:W-:Y:S02]  /*21800*/  FMUL.FTZ R13, R11.reuse, R17 ;  /* 0x000000110b0d7220 */ /* 0x040fe40000410000 */
[----:B------:R-:W-:Y:S02]  /*21810*/  FMUL.FTZ R12, R11, R18 ;  /* 0x000000120b0c7220 */ /* 0x000fe40000410000 */
[C---:B------:R-:W-:Y:S01]  /*21820*/  IMAD.U32 R20, R19.reuse, 0x10000, RZ ;  /* 0x0001000013147824 */ /* 0x040fe200078e00ff */
[----:B------:R-:W-:Y:S01]  /*21830*/  LOP3.LUT R19, R19, 0xffff0000, RZ, 0xc0, !PT ;  /* 0xffff000013137812 */ /* 0x000fe200078ec0ff */
[----:B------:R-:W-:Y:S01]  /*21840*/  FFMA.FTZ R23, R22, R23, R15 ;  /* 0x0000001716177223 */ /* 0x000fe2000001000f */
[----:B------:R-:W-:Y:S01]  /*21850*/  LOP3.LUT R15, R27, 0xffff0000, RZ, 0xc0, !PT ;  /* 0xffff00001b0f7812 */ /* 0x000fe200078ec0ff */
[----:B------:R-:W-:-:S02]  /*21860*/  FMUL.FTZ R11, R2, R24 ;  /* 0x00000018020b7220 */ /* 0x000fc40000410000 */
        /* <DEDUP_REMOVED lines=10> */
[C---:B------:R-:W-:Y:S02]  /*21910*/  FMUL.FTZ R2, R14.reuse, R15 ;  /* 0x0000000f0e027220 */ /* 0x040fe40000410000 */
[-C--:B------:R-:W-:Y:S02]  /*21920*/  FMUL.FTZ R3, R3, R32.reuse ;  /* 0x0000002003037220 */ /* 0x080fe40000410000 */
[-C--:B------:R-:W-:Y:S02]  /*21930*/  FMUL.FTZ R14, R14, R31.reuse ;  /* 0x0000001f0e0e7220 */ /* 0x080fe40000410000 */
[C---:B------:R-:W-:Y:S02]  /*21940*/  FFMA.FTZ R11, R30.reuse, R32, -R11 ;  /* 0x000000201e0b7223 */ /* 0x040fe4000001080b */
        /* <DEDUP_REMOVED lines=11> */
[----:B------:R-:W-:Y:S05]  /*21a00*/  RET.REL.NODEC R2 `(_ZN7cutlass13device_kernelIN5flash19enable_sm80_to_sm89INS1_16FlashAttnFwdSm80INS1_25CollectiveMainloopFwdSm80ILi8ELi1ELb0EN4cute5tupleIJNS5_1CILi128EEENS7_ILi48EEENS7_ILi256EEEEEELi256ENS_10bfloat16_tEfNS_4arch4Sm80ELb1ELb0ELb1ELb1ELb1ELb1ELb1ELb0EEENS1_21CollectiveEpilogueFwdINS6_IJS8_SA_S9_EEENS6_IJNS7_ILi1EEESI_SI_EEESC_SE_Li256ELb1ELb1ELb0ELb0EEENS1_19SingleTileSchedulerILb1ELb0ELb1ELi128EEEEEEEEEvNT_6ParamsE) ;  /* 0xfffde5f002007950 */ /* 0x000fea0003c3ffff */
.L_x_1772:
[----:B------:R-:W-:Y:S01]  /*21a10*/  IMAD.MOV.U32 R185, RZ, RZ, R22 ;  /* 0x000000ffffb97224 */ /* 0x000fe200078e0016 */
[----:B------:R-:W-:Y:S01]  /*21a20*/  MOV R3, 0x181f ;  /* 0x0000181f00037802 */ /* 0x000fe20000000f00 */
[----:B------:R-:W-:Y:S01]  /*21a30*/  IMAD.MOV.U32 R186, RZ, RZ, RZ ;  /* 0x000000ffffba7224 */ /* 0x000fe200078e00ff */
[----:B------:R-:W-:-:S02]  /*21a40*/  MOV R187, 0xffffffff ;  /* 0xffffffff00bb7802 */ /* 0x000fc40000000f00 */
[----:B------:R-:W-:Y:S02]  /*21a50*/  MOV R2, 0x21a70 ;  /* 0x00021a7000027802 */ /* 0x000fe40000000f00 */
[----:B------:R-:W-:Y:S05]  /*21a60*/  CALL.REL.NOINC `($__internal_10_$__cuda_sm70_shflsync_idx_p) ;  /* 0x00000f3000007944 */ /* 0x000fea0003c00000 */
[----:B------:R-:W-:Y:S01]  /*21a70*/  MOV R11, R188 ;  /* 0x000000bc000b7202 */ /* 0x000fe20000000f00 */
[----:B------:R-:W-:Y:S05]  /*21a80*/  BRA `(.L_x_1846) ;  /* 0xffff640000007947 */ /* 0x000fea000383ffff */
.L_x_1773:
[----:B------:R-:W-:Y:S01]  /*21a90*/  IMAD.MOV.U32 R185, RZ, RZ, R34 ;  /* 0x000000ffffb97224 */ /* 0x000fe200078e0022 */
[----:B------:R-:W-:Y:S01]  /*21aa0*/  MOV R3, 0x181f ;  /* 0x0000181f00037802 */ /* 0x000fe20000000f00 */
[----:B------:R-:W-:Y:S01]  /*21ab0*/  IMAD.MOV.U32 R186, RZ, RZ, RZ ;  /* 0x000000ffffba7224 */ /* 0x000fe200078e00ff */
[----:B------:R-:W-:Y:S02]  /*21ac0*/  MOV R187, 0xffffffff ;  /* 0xffffffff00bb7802 */ /* 0x000fe40000000f00 */
[----:B------:R-:W-:Y:S02]  /*21ad0*/  MOV R2, 0x21af0 ;  /* 0x00021af000027802 */ /* 0x000fe40000000f00 */
[----:B-12---:R-:W-:Y:S05]  /*21ae0*/  CALL.REL.NOINC `($__internal_10_$__cuda_sm70_shflsync_idx_p) ;  /* 0x00000eb000007944 */ /* 0x006fea0003c00000 */
[----:B------:R-:W-:Y:S01]  /*21af0*/  IMAD.MOV.U32 R185, RZ, RZ, R24 ;  /* 0x000000ffffb97224 */ /* 0x000fe200078e0018 */
[----:B------:R-:W-:Y:S01]  /*21b00*/  MOV R3, 0x181f ;  /* 0x0000181f00037802 */ /* 0x000fe20000000f00 */
[----:B------:R-:W-:Y:S01]  /*21b10*/  IMAD.MOV.U32 R186, RZ, RZ, RZ ;  /* 0x000000ffffba7224 */ /* 0x000fe200078e00ff */
[----:B------:R-:W-:Y:S01]  /*21b20*/  MOV R12, R188 ;  /* 0x000000bc000c7202 */ /* 0x000fe20000000f00 */
[----:B------:R-:W-:Y:S01]  /*21b30*/  IMAD.MOV.U32 R187, RZ, RZ, -0x1 ;  /* 0xffffffffffbb7424 */ /* 0x000fe200078e00ff */
[----:B------:R-:W-:-:S02]  /*21b40*/  MOV R13, R11 ;  /* 0x0000000b000d7202 */ /* 0x000fc40000000f00 */
[----:B------:R-:W-:Y:S02]  /*21b50*/  MOV R2, 0x21b70 ;  /* 0x00021b7000027802 */ /* 0x000fe40000000f00 */
[----:B------:R-:W-:Y:S05]  /*21b60*/  CALL.REL.NOINC `($__internal_10_$__cuda_sm70_shflsync_idx_p) ;  /* 0x00000e3000007944 */ /* 0x000fea0003c00000 */
[----:B------:R-:W-:Y:S01]  /*21b70*/  IMAD.MOV.U32 R14, RZ, RZ, R188 ;  /* 0x000000ffff0e7224 */ /* 0x000fe200078e00bc */
[----:B------:R-:W-:Y:S01]  /*21b80*/  MOV R185, R37 ;  /* 0x0000002500b97202 */ /* 0x000fe20000000f00 */
[----:B------:R-:W-:Y:S01]  /*21b90*/  IMAD.MOV.U32 R186, RZ, RZ, RZ ;  /* 0x000000ffffba7224 */ /* 0x000fe200078e00ff */
[----:B------:R-:W-:Y:S01]  /*21ba0*/  MOV R3, 0x181f ;  /* 0x0000181f00037802 */ /* 0x000fe20000000f00 */
[----:B------:R-:W-:Y:S01]  /*21bb0*/  IMAD.MOV.U32 R187, RZ, RZ, -0x1 ;  /* 0xffffffffffbb7424 */ /* 0x000fe200078e00ff */
[----:B------:R-:W-:Y:S02]  /*21bc0*/  MOV R2, 0x21be0 ;  /* 0x00021be000027802 */ /* 0x000fe40000000f00 */
[----:B------:R-:W-:Y:S05]  /*21bd0*/  CALL.REL.NOINC `($__internal_10_$__cuda_sm70_shflsync_idx_p) ;  /* 0x00000dc000007944 */ /* 0x000fea0003c00000 */
[----:B------:R-:W-:Y:S01]  /*21be0*/  MOV R3, R188 ;  /* 0x000000bc00037202 */ /* 0x000fe20000000f00 */
[----:B------:R-:W-:Y:S05]  /*21bf0*/  BRA `(.L_x_1847) ;  /* 0xffff62e000007947 */ /* 0x000fea000383ffff */
.L_x_1776:
[----:B------:R-:W-:Y:S01]  /*21c00*/  IMAD.MOV.U32 R185, RZ, RZ, R22 ;  /* 0x000000ffffb97224 */ /* 0x000fe200078e0016 */
[----:B------:R-:W-:Y:S01]  /*21c10*/  MOV R3, 0x181f ;  /* 0x0000181f00037802 */ /* 0x000fe20000000f00 */
[----:B------:R-:W-:Y:S01]  /*21c20*/  IMAD.MOV.U32 R186, RZ, RZ, 0x1 ;  /* 0x00000001ffba7424 */ /* 0x000fe200078e00ff */
[----:B------:R-:W-:Y:S02]  /*21c30*/  MOV R187, 0xffffffff ;  /* 0xffffffff00bb7802 */ /* 0x000fe40000000f00 */
[----:B------:R-:W-:-:S02]  /*21c40*/  MOV R2, 0x21c60 ;  /* 0x00021c6000027802 */ /* 0x000fc40000000f00 */
[----:B---3--:R-:W-:Y:S05]  /*21c50*/  CALL.REL.NOINC `($__internal_10_$__cuda_sm70_shflsync_idx_p) ;  /* 0x00000d4000007944 */ /* 0x008fea0003c00000 */
[----:B------:R-:W-:Y:S01]  /*21c60*/  IMAD.MOV.U32 R11, RZ, RZ, R188 ;  /* 0x000000ffff0b7224 */ /* 0x000fe200078e00bc */
[----:B------:R-:W-:Y:S01]  /*21c70*/  MOV R185, R34 ;  /* 0x0000002200b97202 */ /* 0x000fe20000000f00 */
[----:B------:R-:W-:Y:S01]  /*21c80*/  IMAD.MOV.U32 R186, RZ, RZ, 0x1 ;  /* 0x00000001ffba7424 */ /* 0x000fe200078e00ff */
[----:B------:R-:W-:Y:S01]  /*21c90*/  MOV R3, 0x181f ;  /* 0x0000181f00037802 */ /* 0x000fe20000000f00 */
[----:B------:R-:W-:Y:S01]  /*21ca0*/  IMAD.MOV.U32 R187, RZ, RZ, -0x1 ;  /* 0xffffffffffbb7424 */ /* 0x000fe200078e00ff */
[----:B------:R-:W-:-:S02]  /*21cb0*/  MOV R2, 0x21cd0 ;  /* 0x00021cd000027802 */ /* 0x000fc40000000f00 */
[----:B------:R-:W-:Y:S05]  /*21cc0*/  CALL.REL.NOINC `($__internal_10_$__cuda_sm70_shflsync_idx_p) ;  /* 0x00000cd000007944 */ /* 0x000fea0003c00000 */
[----:B------:R-:W-:Y:S01]  /*21cd0*/  IMAD.MOV.U32 R185, RZ, RZ, R24 ;  /* 0x000000ffffb97224 */ /* 0x000fe200078e0018 */
[----:B------:R-:W-:Y:S01]  /*21ce0*/  MOV R3, 0x181f ;  /* 0x0000181f00037802 */ /* 0x000fe20000000f00 */
[----:B------:R-:W-:Y:S01]  /*21cf0*/  IMAD.MOV.U32 R186, RZ, RZ, 0x1 ;  /* 0x00000001ffba7424 */ /* 0x000fe200078e00ff */
[----:B------:R-:W-:Y:S01]  /*21d00*/  MOV R12, R188 ;  /* 0x000000bc000c7202 */ /* 0x000fe20000000f00 */
[----:B------:R-:W-:Y:S01]  /*21d10*/  IMAD.MOV.U32 R187, RZ, RZ, -0x1 ;  /* 0xffffffffffbb7424 */ /* 0x000fe200078e00ff */
[----:B------:R-:W-:-:S02]  /*21d20*/  MOV R13, R11 ;  /* 0x0000000b000d7202 */ /* 0x000fc40000000f00 */
[----:B------:R-:W-:Y:S02]  /*21d30*/  MOV R2, 0x21d50 ;  /* 0x00021d5000027802 */ /* 0x000fe40000000f00 */
[----:B------:R-:W-:Y:S05]  /*21d40*/  CALL.REL.NOINC `($__internal_10_$__cuda_sm70_shflsync_idx_p) ;  /* 0x00000c5000007944 */ /* 0x000fea0003c00000 */
        /* <DEDUP_REMOVED lines=9> */
.L_x_1779:
[----:B------:R-:W-:Y:S01]  /*21de0*/  IMAD.MOV.U32 R185, RZ, RZ, R22 ;  /* 0x000000ffffb97224 */ /* 0x000fe200078e0016 */
[----:B------:R-:W-:Y:S01]  /*21df0*/  MOV R3, 0x181f ;  /* 0x0000181f00037802 */ /* 0x000fe20000000f00 */
[----:B------:R-:W-:Y:S01]  /*21e00*/  IMAD.MOV.U32 R186, RZ, RZ, 0x2 ;  /* 0x00000002ffba7424 */ /* 0x000fe200078e00ff */
[----:B------:R-:W-:Y:S02]  /*21e10*/  MOV R187, 0xffffffff ;  /* 0xffffffff00bb7802 */ /* 0x000fe40000000f00 */
[----:B------:R-:W-:-:S02]  /*21e20*/  MOV R2, 0x21e40 ;  /* 0x00021e4000027802 */ /* 0x000fc40000000f00 */
[----:B--2---:R-:W-:Y:S05]  /*21e30*/  CALL.REL.NOINC `($__internal_10_$__cuda_sm70_shflsync_idx_p) ;  /* 0x00000b6000007944 */ /* 0x004fea0003c00000 */
[----:B------:R-:W-:Y:S01]  /*21e40*/  MOV R11, R188 ;  /* 0x000000bc000b7202 */ /* 0x000fe20000000f00 */
[----:B------:R-:W-:Y:S05]  /*21e50*/  BRA `(.L_x_1849) ;  /* 0xffff6b1000007947 */ /* 0x000fea000383ffff */
.L_x_1780:
[----:B------:R-:W-:Y:S01]  /*21e60*/  IMAD.MOV.U32 R185, RZ, RZ, R34 ;  /* 0x000000ffffb97224 */ /* 0x000fe200078e0022 */
[----:B------:R-:W-:Y:S01]  /*21e70*/  MOV R3, 0x181f ;  /* 0x0000181f00037802 */ /* 0x000fe20000000f00 */
[----:B------:R-:W-:Y:S01]  /*21e80*/  IMAD.MOV.U32 R186, RZ, RZ, 0x2 ;  /* 0x00000002ffba7424 */ /* 0x000fe200078e00ff */
[----:B------:R-:W-:-:S02]  /*21e90*/  MOV R187, 0xffffffff ;  /* 0xffffffff00bb7802 */ /* 0x000fc40000000f00 */
[----:B------:R-:W-:Y:S02]  /*21ea0*/  MOV R2, 0x21ec0 ;  /* 0x00021ec000027802 */ /* 0x000fe40000000f00 */
[----:B-123--:R-:W-:Y:S05]  /*21eb0*/  CALL.REL.NOINC `($__internal_10_$__cuda_sm70_shflsync_idx_p) ;  /* 0x00000ae000007944 */ /* 0x00efea0003c00000 */
[----:B------:R-:W-:Y:S01]  /*21ec0*/  IMAD.MOV.U32 R185, RZ, RZ, R24 ;  /* 0x000000ffffb97224 */ /* 0x000fe200078e0018 */
[----:B------:R-:W-:Y:S01]  /*21ed0*/  MOV R3, 0x181f ;  /* 0x0000181f00037802 */ /* 0x000fe20000000f00 */
[----:B------:R-:W-:Y:S01]  /*21ee0*/  IMAD.MOV.U32 R186, RZ, RZ, 0x2 ;  /* 0x00000002ffba7424 */ /* 0x000fe200078e00ff */
[----:B------:R-:W-:Y:S01]  /*21ef0*/  MOV R12, R188 ;  /* 0x000000bc000c7202 */ /* 0x000fe20000000f00 */
[----:B------:R-:W-:Y:S01]  /*21f00*/  IMAD.MOV.U32 R187, RZ, RZ, -0x1 ;  /* 0xffffffffffbb7424 */ /* 0x000fe200078e00ff */
[----:B------:R-:W-:Y:S02]  /*21f10*/  MOV R13, R11 ;  /* 0x0000000b000d7202 */ /* 0x000fe40000000f00 */
[----:B------:R-:W-:Y:S02]  /*21f20*/  MOV R2, 0x21f40 ;  /* 0x00021f4000027802 */ /* 0x000fe40000000f00 */
[----:B------:R-:W-:Y:S05]  /*21f30*/  CALL.REL.NOINC `($__internal_10_$__cuda_sm70_shflsync_idx_p) ;  /* 0x00000a6000007944 */ /* 0x000fea0003c00000 */
        /* <DEDUP_REMOVED lines=9> */
.L_x_1783:
[----:B------:R-:W-:Y:S01]  /*21fd0*/  IMAD.MOV.U32 R185, RZ, RZ, R22 ;  /* 0x000000ffffb97224 */ /* 0x000fe200078e0016 */
[----:B------:R-:W-:Y:S01]  /*21fe0*/  MOV R3, 0x181f ;  /* 0x0000181f00037802 */ /* 0x000fe20000000f00 */
[----:B------:R-:W-:Y:S01]  /*21ff0*/  IMAD.MOV.U32 R186, RZ, RZ, 0x3 ;  /* 0x00000003ffba7424 */ /* 0x000fe200078e00ff */
[----:B------:R-:W-:-:S02]  /*22000*/  MOV R187, 0xffffffff ;  /* 0xffffffff00bb7802 */ /* 0x000fc40000000f00 */
[----:B------:R-:W-:Y:S02]  /*22010*/  MOV R2, 0x22030 ;  /* 0x0002203000027802 */ /* 0x000fe40000000f00 */
[----:B----4-:R-:W-:Y:S05]  /*22020*/  CALL.REL.NOINC `($__internal_10_$__cuda_sm70_shflsync_idx_p) ;  /* 0x0000097000007944 */ /* 0x010fea0003c00000 */
[----:B------:R-:W-:Y:S01]  /*22030*/  MOV R13, R188 ;  /* 0x000000bc000d7202 */ /* 0x000fe20000000f00 */
[----:B------:R-:W-:Y:S05]  /*22040*/  BRA `(.L_x_1851) ;  /* 0xffff6e8000007947 */ /* 0x000fea000383ffff */
.L_x_1784:
[----:B------:R-:W-:Y:S01]  /*22050*/  IMAD.MOV.U32 R185, RZ, RZ, R34 ;  /* 0x000000ffffb97224 */ /* 0x000fe200078e0022 */
[----:B------:R-:W-:Y:S01]  /*22060*/  MOV R3, 0x181f ;  /* 0x0000181f00037802 */ /* 0x000fe20000000f00 */
[----:B------:R-:W-:Y:S01]  /*22070*/  IMAD.MOV.U32 R186, RZ, RZ, 0x3 ;  /* 0x00000003ffba7424 */ /* 0x000fe200078e00ff */
[----:B------:R-:W-:Y:S02]  /*22080*/  MOV R187, 0xffffffff ;  /* 0xffffffff00bb7802 */ /* 0x000fe40000000f00 */
[----:B------:R-:W-:Y:S02]  /*22090*/  MOV R2, 0x220b0 ;  /* 0x000220b000027802 */ /* 0x000fe40000000f00 */
[----:B-12-4-:R-:W-:Y:S05]  /*220a0*/  CALL.REL.NOINC `($__internal_10_$__cuda_sm70_shflsync_idx_p) ;  /* 0x000008f000007944 */ /* 0x016fea0003c00000 */
[----:B------:R-:W-:Y:S01]  /*220b0*/  IMAD.MOV.U32 R185, RZ, RZ, R24 ;  /* 0x000000ffffb97224 */ /* 0x000fe200078e0018 */
[----:B------:R-:W-:Y:S01]  /*220c0*/  MOV R186, 0x3 ;  /* 0x0000000300ba7802 */ /* 0x000fe20000000f00 */
[----:B------:R-:W-:Y:S01]  /*220d0*/  IMAD.MOV.U32 R3, RZ, RZ, 0x181f ;  /* 0x0000181fff037424 */ /* 0x000fe200078e00ff */
[----:B------:R-:W-:Y:S01]  /*220e0*/  MOV R187, 0xffffffff ;  /* 0xffffffff00bb7802 */ /* 0x000fe20000000f00 */
[----:B------:R-:W-:Y:S01]  /*220f0*/  IMAD.MOV.U32 R12, RZ, RZ, R188 ;  /* 0x000000ffff0c7224 */ /* 0x000fe200078e00bc */
[----:B------:R-:W-:-:S02]  /*22100*/  MOV R2, 0x22120 ;  /* 0x0002212000027802 */ /* 0x000fc40000000f00 */
        /* <DEDUP_REMOVED lines=10> */
.L_x_1817:
        /* <DEDUP_REMOVED lines=8> */
.L_x_1818:
        /* <DEDUP_REMOVED lines=23> */
.L_x_1821:
        /* <DEDUP_REMOVED lines=29> */
.L_x_1824:
[----:B------:R-:W-:Y:S01]  /*22570*/  IMAD.MOV.U32 R185, RZ, RZ, R18 ;  /* 0x000000ffffb97224 */ /* 0x000fe200078e0012 */
[----:B------:R-:W-:Y:S01]  /*22580*/  MOV R3, 0x181f ;  /* 0x0000181f00037802 */ /* 0x000fe20000000f00 */
[----:B------:R-:W-:Y:S01]  /*22590*/  IMAD.MOV.U32 R186, RZ, RZ, 0x2 ;  /* 0x00000002ffba7424 */ /* 0x000fe200078e00ff */
[----:B------:R-:W-:-:S02]  /*225a0*/  MOV R187, 0xffffffff ;  /* 0xffffffff00bb7802 */ /* 0x000fc40000000f00 */
[----:B------:R-:W-:Y:S02]  /*225b0*/  MOV R2, 0x225d0 ;  /* 0x000225d000027802 */ /* 0x000fe40000000f00 */
[----:B------:R-:W-:Y:S05]  /*225c0*/  CALL.REL.NOINC `($__internal_10_$__cuda_sm70_shflsync_idx_p) ;  /* 0x000003d000007944 */ /* 0x000fea0003c00000 */
[----:B------:R-:W-:Y:S01]  /*225d0*/  MOV R11, R188 ;  /* 0x000000bc000b7202 */ /* 0x000fe20000000f00 */
[----:B------:R-:W-:Y:S05]  /*225e0*/  BRA `(.L_x_1856) ;  /* 0xffffae1000007947 */ /* 0x000fea000383ffff */
.L_x_1825:
[----:B------:R-:W-:Y:S01]  /*225f0*/  IMAD.MOV.U32 R185, RZ, RZ, R28 ;  /* 0x000000ffffb97224 */ /* 0x000fe200078e001c */
[----:B------:R-:W-:Y:S01]  /*22600*/  MOV R3, 0x181f ;  /* 0x0000181f00037802 */ /* 0x000fe20000000f00 */
[----:B------:R-:W-:Y:S01]  /*22610*/  IMAD.MOV.U32 R186, RZ, RZ, 0x2 ;  /* 0x00000002ffba7424 */ /* 0x000fe200078e00ff */
[----:B------:R-:W-:Y:S02]  /*22620*/  MOV R187, 0xffffffff ;  /* 0xffffffff00bb7802 */ /* 0x000fe40000000f00 */
[----:B------:R-:W-:Y:S02]  /*22630*/  MOV R2, 0x22650 ;  /* 0x0002265000027802 */ /* 0x000fe40000000f00 */
[----:B-12---:R-:W-:Y:S05]  /*22640*/  CALL.REL.NOINC `($__internal_10_$__cuda_sm70_shflsync_idx_p) ;  /* 0x0000035000007944 */ /* 0x006fea0003c00000 */
        /* <DEDUP_REMOVED lines=17> */
.L_x_1828:
[----:B------:R-:W-:Y:S01]  /*22760*/  IMAD.MOV.U32 R185, RZ, RZ, R18 ;  /* 0x000000ffffb97224 */ /* 0x000fe200078e0012 */
[----:B------:R-:W-:Y:S01]  /*22770*/  MOV R3, 0x181f ;  /* 0x0000181f00037802 */ /* 0x000fe20000000f00 */
[----:B------:R-:W-:Y:S01]  /*22780*/  IMAD.MOV.U32 R186, RZ, RZ, 0x3 ;  /* 0x00000003ffba7424 */ /* 0x000fe200078e00ff */
[----:B------:R-:W-:Y:S02]  /*22790*/  MOV R187, 0xffffffff ;  /* 0xffffffff00bb7802 */ /* 0x000fe40000000f00 */
[----:B------:R-:W-:-:S02]  /*227a0*/  MOV R2, 0x227c0 ;  /* 0x000227c000027802 */ /* 0x000fc40000000f00 */
[----:B---3--:R-:W-:Y:S05]  /*227b0*/  CALL.REL.NOINC `($__internal_10_$__cuda_sm70_shflsync_idx_p) ;  /* 0x000001e000007944 */ /* 0x008fea0003c00000 */
[----:B------:R-:W-:Y:S01]  /*227c0*/  MOV R13, R188 ;  /* 0x000000bc000d7202 */ /* 0x000fe20000000f00 */
[----:B------:R-:W-:Y:S05]  /*227d0*/  BRA `(.L_x_1858) ;  /* 0xffffb06000007947 */ /* 0x000fea000383ffff */
.L_x_1829:
        /* <DEDUP_REMOVED lines=9> */
[----:B------:R-:W-:Y:S01]  /*22870*/  MOV R187, 0xffffffff ;  /* 0xffffffff00bb7802 */ /* 0x000fe20000000f00 */
[----:B------:R-:W-:Y:S01]  /*22880*/  IMAD.MOV.U32 R12, RZ, RZ, R188 ;  /* 0x000000ffff0c7224 */ /* 0x000fe200078e00bc */
        /* <DEDUP_REMOVED lines=11> */
        .weak           $__internal_9_$__cuda_sm70_shflsync_bfly_p
        .type           $__internal_9_$__cuda_sm70_shflsync_bfly_p,@function
        .size           $__internal_9_$__cuda_sm70_shflsync_bfly_p,($__internal_10_$__cuda_sm70_shflsync_idx_p - $__internal_9_$__cuda_sm70_shflsync_bfly_p)
$__internal_9_$__cuda_sm70_shflsync_bfly_p:
[----:B------:R-:W-:Y:S02]  /*22940*/  MOV R185, 0xffffffff ;  /* 0xffffffff00b97802 */ /* 0x000fe40000000f00 */
[----:B------:R-:W-:-:S02]  /*22950*/  MOV R3, 0x1f ;  /* 0x0000001f00037802 */ /* 0x000fc40000000f00 */
[----:B------:R-:W-:Y:S04]  /*22960*/  WARPSYNC R185 ;  /* 0x000000b900007348 */ /* 0x000fe80003800000 */
[----:B------:R1:W2:Y:S02]  /*22970*/  SHFL.BFLY PT, R0, R4, R0, R3 ;  /* 0x0c00000004007389 */ /* 0x0002a400000e0003 */
[----:B-1----:R-:W-:-:S04]  /*22980*/  MOV R3, 0x0 ;  /* 0x0000000000037802 */ /* 0x002fc80000000f00 */
[----:B--2---:R-:W-:Y:S05]  /*22990*/  RET.REL.NODEC R2 `(_ZN7cutlass13device_kernelIN5flash19enable_sm80_to_sm89INS1_16FlashAttnFwdSm80INS1_25CollectiveMainloopFwdSm80ILi8ELi1ELb0EN4cute5tupleIJNS5_1CILi128EEENS7_ILi48EEENS7_ILi256EEEEEELi256ENS_10bfloat16_tEfNS_4arch4Sm80ELb1ELb0ELb1ELb1ELb1ELb1ELb1ELb0EEENS1_21CollectiveEpilogueFwdINS6_IJS8_SA_S9_EEENS6_IJNS7_ILi1EEESI_SI_EEESC_SE_Li256ELb1ELb1ELb0ELb0EEENS1_19SingleTileSchedulerILb1ELb0ELb1ELi128EEEEEEEEEvNT_6ParamsE) ;  /* 0xfffdd66002007950 */ /* 0x004fea0003c3ffff */
        .weak           $__internal_10_$__cuda_sm70_shflsync_idx_p
        .type           $__internal_10_$__cuda_sm70_shflsync_idx_p,@function
        .size           $__internal_10_$__cuda_sm70_shflsync_idx_p,(.L_x_3654 - $__internal_10_$__cuda_sm70_shflsync_idx_p)
$__internal_10_$__cuda_sm70_shflsync_idx_p:
[----:B------:R-:W-:Y:S04]  /*229a0*/  WARPSYNC R187 ;  /* 0x000000bb00007348 */ /* 0x000fe80003800000 */
[----:B------:R1:W2:Y:S02]  /*229b0*/  SHFL.IDX PT, R188, R185, R186, R3 ;  /* 0x000000bab9bc7389 */ /* 0x0002a400000e0003 */
[----:B-1----:R-:W-:-:S04]  /*229c0*/  MOV R3, 0x0 ;  /* 0x0000000000037802 */ /* 0x002fc80000000f00 */
[----:B--2---:R-:W-:Y:S05]  /*229d0*/  RET.REL.NODEC R2 `(_ZN7cutlass13device_kernelIN5flash19enable_sm80_to_sm89INS1_16FlashAttnFwdSm80INS1_25CollectiveMainloopFwdSm80ILi8ELi1ELb0EN4cute5tupleIJNS5_1CILi128EEENS7_ILi48EEENS7_ILi256EEEEEELi256ENS_10bfloat16_tEfNS_4arch4Sm80ELb1ELb0ELb1ELb1ELb1ELb1ELb1ELb0EEENS1_21CollectiveEpilogueFwdINS6_IJS8_SA_S9_EEENS6_IJNS7_ILi1EEESI_SI_EEESC_SE_Li256ELb1ELb1ELb0ELb0EEENS1_19SingleTileSchedulerILb1ELb0ELb1ELi128EEEEEEEEEvNT_6ParamsE) ;  /* 0xfffdd62002007950 */ /* 0x004fea0003c3ffff */
.L_x_1860:
        /* <DEDUP_REMOVED lines=10> */
.L_x_3654:


//--------------------- .text._ZN7cutlass13device_kernelIN5flash19enable_sm80_to_sm89INS1_16FlashAttnFwdSm80INS1_25CollectiveMainloopFwdSm80ILi8ELi1ELb1EN4cute5tupleIJNS5_1CILi128EEENS7_ILi64EEENS7_ILi256EEEEEELi256ENS_10bfloat16_tEfNS_4arch4Sm80ELb0ELb0ELb0ELb0ELb1ELb0ELb1ELb0EEENS1_21CollectiveEpilogueFwdINS6_IJS8_SA_S9_EEENS6_IJNS7_ILi1EEESI_SI_EEESC_SE_Li256ELb0ELb1ELb0ELb0EEENS1_19SingleTileSchedulerILb0ELb0ELb1ELi128EEEEEEEEEvNT_6ParamsE --------------------------
	.section	.text._ZN7cutlass13device_kernelIN5flash19enable_sm80_to_sm89INS1_16FlashAttnFwdSm80INS1_25CollectiveMainloopFwdSm80ILi8ELi1ELb1EN4cute5tupleIJNS5_1CILi128EEENS7_ILi64EEENS7_ILi256EEEEEELi256ENS_10bfloat16_tEfNS_4arch4Sm80ELb0ELb0ELb0ELb0ELb1ELb0ELb1ELb0EEENS1_21CollectiveEpilogueFwdINS6_IJS8_SA_S9_EEENS6_IJNS7_ILi1EEESI_SI_EEESC_SE_Li256ELb0ELb1ELb0ELb0EEENS1_19SingleTileSchedulerILb0ELb0ELb1ELi128EEEEEEEEEvNT_6ParamsE,"ax",@progbits
	.sectioninfo	@"SHI_REGISTERS=255"
	.align	128
.text._ZN7cutlass13device_kernelIN5flash19enable_sm80_to_sm89INS1_16FlashAttnFwdSm80INS1_25CollectiveMainloopFwdSm80ILi8ELi1ELb1EN4cute5tupleIJNS5_1CILi128EEENS7_ILi64EEENS7_ILi256EEEEEELi256ENS_10bfloat16_tEfNS_4arch4Sm80ELb0ELb0ELb0ELb0ELb1ELb0ELb1ELb0EEENS1_21CollectiveEpilogueFwdINS6_IJS8_SA_S9_EEENS6_IJNS7_ILi1EEESI_SI_EEESC_SE_Li256ELb0ELb1ELb0ELb0EEENS1_19SingleTileSchedulerILb0ELb0ELb1ELi128EEEEEEEEEvNT_6ParamsE:
        .type           _ZN7cutlass13device_kernelIN5flash19enable_sm80_to_sm89INS1_16FlashAttnFwdSm80INS1_25CollectiveMainloopFwdSm80ILi8ELi1ELb1EN4cute5tupleIJNS5_1CILi128EEENS7_ILi64EEENS7_ILi256EEEEEELi256ENS_10bfloat16_tEfNS_4arch4Sm80ELb0ELb0ELb0ELb0ELb1ELb0ELb1ELb0EEENS1_21CollectiveEpilogueFwdINS6_IJS8_SA_S9_EEENS6_IJNS7_ILi1EEESI_SI_EEESC_SE_Li256ELb0ELb1ELb0ELb0EEENS1_19SingleTileSchedulerILb0ELb0ELb1ELi128EEEEEEEEEvNT_6ParamsE,@function
        .size           _ZN7cutlass13device_kernelIN5flash19enable_sm80_to_sm89INS1_16FlashAttnFwdSm80INS1_25CollectiveMainloopFwdSm80ILi8ELi1ELb1EN4cute5tupleIJNS5_1CILi128EEENS7_ILi64EEENS7_ILi256EEEEEELi256ENS_10bfloat16_tEfNS_4arch4Sm80ELb0ELb0ELb0ELb0ELb1ELb0ELb1ELb0EEENS1_21CollectiveEpilogueFwdINS6_IJS8_SA_S9_EEENS6_IJNS7_ILi1EEESI_SI_EEESC_SE_Li256ELb0ELb1ELb0ELb0EEENS1_19SingleTileSchedulerILb0ELb0ELb1ELi128EEEEEEEEEvNT_6ParamsE,(.L_x_3658 - _ZN7cutlass13device_kernelIN5flash19enable_sm80_to_sm89INS1_16FlashAttnFwdSm80INS1_25CollectiveMainloopFwdSm80ILi8ELi1ELb1EN4cute5tupleIJNS5_1CILi128EEENS7_ILi64EEENS7_ILi256EEEEEELi256ENS_10bfloat16_tEfNS_4arch4Sm80ELb0ELb0ELb0ELb0ELb1ELb0ELb1ELb0EEENS1_21CollectiveEpilogueFwdINS6_IJS8_SA_S9_EEENS6_IJNS7_ILi1EEESI_SI_EEESC_SE_Li256ELb0ELb1ELb0ELb0EEENS1_19SingleTileSchedulerILb0ELb0ELb1ELi128EEEEEEEEEvNT_6ParamsE)
        .other          _ZN7cutlass13device_kernelIN5flash19enable_sm80_to_sm89INS1_16FlashAttnFwdSm80INS1_25CollectiveMainloopFwdSm80ILi8ELi1ELb1EN4cute5tupleIJNS5_1CILi128EEENS7_ILi64EEENS7_ILi256EEEEEELi256ENS_10bfloat16_tEfNS_4arch4Sm80ELb0ELb0ELb0ELb0ELb1ELb0ELb1ELb0EEENS1_21CollectiveEpilogueFwdINS6_IJS8_SA_S9_EEENS6_IJNS7_ILi1EEESI_SI_EEESC_SE_Li256ELb0ELb1ELb0ELb0EEENS1_19SingleTileSchedulerILb0ELb0ELb1ELi128EEEEEEEEEvNT_6ParamsE,@"STO_CUDA_ENTRY STV_DEFAULT"
_ZN7cutlass13device_kernelIN5flash19enable_sm80_to_sm89INS1_16FlashAttnFwdSm80INS1_25CollectiveMainloopFwdSm80ILi8ELi1ELb1EN4cute5tupleIJNS5_1CILi128EEENS7_ILi64EEENS7_ILi256EEEEEELi256ENS_10bfloat16_tEfNS_4arch4Sm80ELb0ELb0ELb0ELb0ELb1ELb0ELb1ELb0EEENS1_21CollectiveEpilogueFwdINS6_IJS8_SA_S9_EEENS6_IJNS7_ILi1EEESI_SI_EEESC_SE_Li256ELb0ELb1ELb0ELb0EEENS1_19SingleTileSchedulerILb0ELb0ELb1ELi128EEEEEEEEEvNT_6ParamsE:
        /* <DEDUP_REMOVED lines=194> */
[----:B------:R-:W-:Y:S01]  /*0c20*/  IMAD.WIDE.U32 R4, R40, c[0x0][0x1e0], RZ ;  /* 0x0000780028047a25 */ /* 0x000fe200078e00ff */
        /* <DEDUP_REMOVED lines=166> */
[----:B------:R2:W-:Y:S01]  /*1690*/  STL [R1], R89 ;  /* 0x0000005901007387 */ /* 0x0005e20000100800 */
        /* <DEDUP_REMOVED lines=92> */
.L_x_1861:
[C---:B-1-34-:R-:W-:Y:S01]  /*1c60*/  HMMA.16816.F32.BF16 R8, R168.reuse, R28, RZ ;  /* 0x0000001ca808723c */ /* 0x05afe200000418ff */
[----:B--2---:R-:W-:Y:S01]  /*1c70*/  IMAD.MOV.U32 R2, RZ, RZ, 0x40 ;  /* 0x00000040ff027424 */ /* 0x004fe200078e00ff */
[----:B------:R-:W-:Y:S01]  /*1c80*/  LOP3.LUT P0, RZ, R20, 0x4, RZ, 0xc0, !PT ;  /* 0x0000000414ff7812 */ /* 0x000fe2000780c0ff */
[----:B------:R-:W-:Y:S01]  /*1c90*/  LDSM.16.M88.4 R80, [R89+0x7800] ;  /* 0x007800005950783b */ /* 0x000fe20000000200 */
[C---:B------:R-:W-:Y:S01]  /*1ca0*/  IADD3 R6, R89.reuse, 0x2000, RZ ;  /* 0x0000200059067810 */ /* 0x040fe20007ffe0ff */
[----:B------:R-:W-:Y:S01]  /*1cb0*/  UISETP.GE.AND UP0, UPT, UR10, 0x41, UPT ;  /* 0x000000410a00788c */ /* 0x000fe2000bf06270 */
[----:B------:R-:W-:Y:S01]  /*1cc0*/  SEL R2, R2, 0xffffffc0, !P0 ;  /* 0xffffffc002027807 */ /* 0x000fe20004000000 */
[----:B------:R-:W0:Y:S01]  /*1cd0*/  LDGDEPBAR ;  /* 0x00000000000079af */ /* 0x000e220000000000 */
[----:B------:R-:W-:Y:S01]  /*1ce0*/  HMMA.16816.F32.BF16 R12, R168, R32, RZ ;  /* 0x00000020a80c723c */ /* 0x000fe200000418ff */
[----:B------:R-:W-:-:S02]  /*1cf0*/  IADD3 R5, R89, 0x2800, RZ ;  /* 0x0000280059057810 */ /* 0x000fc40007ffe0ff */
[--C-:B------:R-:W-:Y:S01]  /*1d00*/  IMAD.IADD R252, R134, 0x1, R2.reuse ;  /* 0x0000000186fc7824 */ /* 0x100fe200078e0202 */
[----:B------:R1:W-:Y:S01]  /*1d10*/  STL [R1+0x30], R6 ;  /* 0x0000300601007387 */ /* 0x0003e20000100800 */
[C---:B------:R-:W-:Y:S01]  /*1d20*/  IMAD.IADD R249, R89.reuse, 0x1, R2 ;  /* 0x0000000159f97824 */ /* 0x040fe200078e0202 */
[----:B------:R-:W-:Y:S02]  /*1d30*/  IADD3 R2, R89, 0x3000, RZ ;  /* 0x0000300059027810 */ /* 0x000fe40007ffe0ff */
[----:B------:R-:W-:Y:S01]  /*1d40*/  HMMA.16816.F32.BF16 R16, R168, R30, RZ ;  /* 0x0000001ea810723c */ /* 0x000fe200000418ff */
[----:B------:R-:W2:Y:S01]  /*1d50*/  LDSM.16.M88.4 R52, [R252+0x10900] ;  /* 0x01090000fc34783b */ /* 0x000ea20000000200 */
[----:B------:R-:W-:-:S03]  /*1d60*/  PLOP3.LUT P0, PT, PT, PT, UP0, 0x40, 0x0 ;  /* 0x000000000000781c */ /* 0x000fc60003f0e808 */
[----:B------:R-:W-:Y:S03]  /*1d70*/  LDSM.16.M88.4 R56, [R252+0x11100] ;  /* 0x01110000fc38783b */ /* 0x000fe60000000200 */
[----:B------:R-:W-:Y:S01]  /*1d80*/  HMMA.16816.F32.BF16 R40, R172, R48, R8 ;  /* 0x00000030ac28723c */ /* 0x000fe20000041808 */
[----:B------:R-:W-:Y:S04]  /*1d90*/  LDSM.16.M88.4 R60, [R252+0x11900] ;  /* 0x01190000fc3c783b */ /* 0x000fe80000000200 */
[----:B------:R-:W-:Y:S03]  /*1da0*/  LDSM.16.M88.4 R76, [R249+0x1800] ;  /* 0x00180000f94c783b */ /* 0x000fe60000000200 */
[----:B------:R-:W-:Y:S01]  /*1db0*/  HMMA.16816.F32.BF16 R8, R168, R34, RZ ;  /* 0x00000022a808723c */ /* 0x000fe200000418ff */
[----:B------:R3:W-:Y:S01]  /*1dc0*/  STL [R1+0x2c], R5 ;  /* 0x00002c0501007387 */ /* 0x0007e20000100800 */
[----:B-1----:R-:W-:-:S03]  /*1dd0*/  IADD3 R6, R89, 0x3800, RZ ;  /* 0x0000380059067810 */ /* 0x002fc60007ffe0ff */
[----:B------:R1:W-:Y:S03]  /*1de0*/  STL [R1+0x28], R2 ;  /* 0x0000280201007387 */ /* 0x0003e60000100800 */
[C---:B------:R-:W-:Y:S01]  /*1df0*/  HMMA.16816.F32.BF16 R24, R168.reuse, R36, RZ ;  /* 0x00000024a818723c */ /* 0x040fe200000418ff */
[----:B------:R4:W-:Y:S07]  /*1e00*/  STL [R1+0x24], R6 ;  /* 0x0000240601007387 */ /* 0x0009ee0000100800 */
[C---:B------:R-:W-:Y:S08]  /*1e10*/  HMMA.16816.F32.BF16 R28, R168.reuse, R38, RZ ;  /* 0x00000026a81c723c */ /* 0x040ff000000418ff */
[----:B------:R-:W-:Y:S01]  /*1e20*/  HMMA.16816.F32.BF16 R32, R168, R44, RZ ;  /* 0x0000002ca820723c */ /* 0x000fe200000418ff */
[----:B---3--:R-:W-:-:S02]  /*1e30*/  IADD3 R5, R89, 0x4000, RZ ;  /* 0x0000400059057810 */ /* 0x008fc40007ffe0ff */
[----:B-1----:R-:W-:-:S05]  /*1e40*/  IADD3 R2, R89, 0x4800, RZ ;  /* 0x0000480059027810 */ /* 0x002fca0007ffe0ff */
[----:B------:R-:W-:Y:S01]  /*1e50*/  HMMA.16816.F32.BF16 R36, R168, R46, RZ ;  /* 0x0000002ea824723c */ /* 0x000fe200000418ff */
[----:B------:R-:W1:Y:S01]  /*1e60*/  LDSM.16.M88.4 R44, [R252+0x10100] ;  /* 0x01010000fc2c783b */ /* 0x000e620000000200 */
[----:B----4-:R-:W-:-:S03]  /*1e70*/  IADD3 R6, R89, 0x5000, RZ ;  /* 0x0000500059067810 */ /* 0x010fc60007ffe0ff */
[----:B------:R3:W-:Y:S03]  /*1e80*/  STL [R1+0x20], R5 ;  /* 0x0000200501007387 */ /* 0x0007e60000100800 */
[C---:B------:R-:W-:Y:S01]  /*1e90*/  HMMA.16816.F32.BF16 R12, R172.reuse, R64, R12 ;  /* 0x00000040ac0c723c */ /* 0x040fe2000004180c */
[----:B------:R4:W-:Y:S04]  /*1ea0*/  STL [R1+0x1c], R2 ;  /* 0x00001c0201007387 */ /* 0x0009e80000100800 */
[----:B------:R5:W-:Y:S03]  /*1eb0*/  STL [R1+0x18], R6 ;  /* 0x0000180601007387 */ /* 0x000be60000100800 */
[C---:B------:R-:W-:Y:S01]  /*1ec0*/  HMMA.16816.F32.BF16 R8, R172.reuse, R66, R8 ;  /* 0x00000042ac08723c */ /* 0x040fe20000041808 */
[----:B------:R-:W1:Y:S07]  /*1ed0*/  LDSM.16.M88.4 R64, [R249+0x800] ;  /* 0x00080000f940783b */ /* 0x000e6e0000000200 */
[----:B------:R-:W-:Y:S01]  /*1ee0*/  HMMA.16816.F32.BF16 R20, R172, R68, R24 ;  /* 0x00000044ac14723c */ /* 0x000fe20000041818 */
[----:B---3--:R-:W-:-:S07]  /*1ef0*/  IADD3 R5, R89, 0x5800, RZ ;  /* 0x0000580059057810 */ /* 0x008fce0007ffe0ff */
[----:B------:R-:W-:Y:S01]  /*1f00*/  HMMA.16816.F32.BF16 R16, R172, R50, R16 ;  /* 0x00000032ac10723c */ /* 0x000fe20000041810 */
[----:B------:R-:W3:Y:S01]  /*1f10*/  LDSM.16.M88.4 R48, [R249] ;  /* 0x00000000f930783b */ /* 0x000ee20000000200 */
[----:B----4-:R-:W-:-:S03]  /*1f20*/  IADD3 R2, R89, 0x6000, RZ ;  /* 0x0000600059027810 */ /* 0x010fc60007ffe0ff */
[----:B------:R4:W-:Y:S01]  /*1f30*/  STL [R1+0x14], R5 ;  /* 0x0000140501007387 */ /* 0x0009e20000100800 */
[C---:B-----5:R-:W-:Y:S02]  /*1f40*/  IADD3 R6, R89.reuse, 0x6800, RZ ;  /* 0x0000680059067810 */ /* 0x060fe40007ffe0ff */
[C---:B------:R-:W-:Y:S01]  /*1f50*/  HMMA.16816.F32.BF16 R24, R172.reuse, R70, R28 ;  /* 0x00000046ac18723c */ /* 0x040fe2000004181c */
[----:B------:R-:W5:Y:S04]  /*1f60*/  LDSM.16.M88.4 R68, [R249+0x1000] ;  /* 0x00100000f944783b */ /* 0x000f680000000200 */
[----:B------:R1:W-:Y:S03]  /*1f70*/  STL [R1+0x10], R2 ;  /* 0x0000100201007387 */ /* 0x0003e60000100800 */
[C---:B------:R-:W-:Y:S01]  /*1f80*/  HMMA.16816.F32.BF16 R28, R172.reuse, R72, R32 ;  /* 0x00000048ac1c723c */ /* 0x040fe20000041820 */
[----:B------:R-:W-:Y:S07]  /*1f90*/  STL [R1+0xc], R6 ;  /* 0x00000c0601007387 */ /* 0x000fee0000100800 */
[----:B------:R-:W-:Y:S01]  /*1fa0*/  HMMA.16816.F32.BF16 R36, R172, R74, R36 ;  /* 0x0000004aac24723c */ /* 0x000fe20000041824 */
[----:B------:R-:W-:Y:S01]  /*1fb0*/  LDSM.16.M88.4 R72, [R134+0x13900] ;  /* 0x013900008648783b */ /* 0x000fe20000000200 */
[----:B----4-:R-:W-:-:S06]  /*1fc0*/  IADD3 R5, R89, 0x7000, RZ ;  /* 0x0000700059057810 */ /* 0x010fcc0007ffe0ff */
[----:B--2---:R-:W-:Y:S01]  /*1fd0*/  HMMA.16816.F32.BF16 R12, R192, R52, R12 ;  /* 0x00000034c00c723c */ /* 0x004fe2000004180c */
[----:B-1----:R-:W-:-:S07]  /*1fe0*/  IADD3 R2, R89, 0x7800, RZ ;  /* 0x0000780059027810 */ /* 0x002fce0007ffe0ff */
[C---:B------:R-:W-:Y:S01]  /*1ff0*/  HMMA.16816.F32.BF16 R8, R192.reuse, R54, R8 ;  /* 0x00000036c008723c */ /* 0x040fe20000041808 */
[----:B------:R-:W1:Y:S04]  /*2000*/  LDSM.16.M88.4 R52, [R134+0x12900] ;  /* 0x012900008634783b */ /* 0x000e680000000200 */
[----:B------:R-:W-:Y:S03]  /*2010*/  STL [R1+0x4], R2 ;  /* 0x0000040201007387 */ /* 0x000fe60000100800 */
[C---:B------:R-:W-:Y:S01]  /*2020*/  HMMA.16816.F32.BF16 R40, R192.reuse, R44, R40 ;  /* 0x0000002cc028723c */ /* 0x040fe20000041828 */
[----:B------:R-:W-:Y:S07]  /*2030*/  STL [R1+0x8], R5 ;  /* 0x0000080501007387 */ /* 0x000fee0000100800 */
[C---:B------:R-:W-:Y:S08]  /*2040*/  HMMA.16816.F32.BF16 R20, R192.reuse, R56, R20 ;  /* 0x00000038c014723c */ /* 0x040ff00000041814 */
[C---:B------:R-:W-:Y:S01]  /*2050*/  HMMA.16816.F32.BF16 R32, R192.reuse, R46, R16 ;  /* 0x0000002ec020723c */ /* 0x040fe20000041810 */
[----:B------:R-:W2:Y:S04]  /*2060*/  LDSM.16.M88.4 R16, [R134+0x12100] ;  /* 0x012100008610783b */ /* 0x000ea80000000200 */
[----:B------:R-:W-:Y:S03]  /*2070*/  LDSM.16.M88.4 R44, [R89+0x2000] ;  /* 0x00200000592c783b */ /* 0x000fe60000000200 */
[C---:B------:R-:W-:Y:S01]  /*2080*/  HMMA.16816.F32.BF16 R24, R192.reuse, R58, R24 ;  /* 0x0000003ac018723c */ /* 0x040fe20000041818 */
[----:B------:R-:W-:Y:S07]  /*2090*/  LDSM.16.M88.4 R56, [R89+0x2800] ;  /* 0x002800005938783b */ /* 0x000fee0000000200 */
[C---:B------:R-:W-:Y:S08]  /*20a0*/  HMMA.16816.F32.BF16 R28, R192.reuse, R60, R28 ;  /* 0x0000003cc01c723c */ /* 0x040ff0000004181c */
[----:B------:R-:W-:Y:S01]  /*20b0*/  HMMA.16816.F32.BF16 R36, R192, R62, R36 ;  /* 0x0000003ec024723c */ /* 0x000fe20000041824 */
[----:B------:R-:W4:Y:S07]  /*20c0*/  LDSM.16.M88.4 R60, [R134+0x13100] ;  /* 0x01310000863c783b */ /* 0x000f2e0000000200 */
[C---:B------:R-:W-:Y:S08]  /*20d0*/  HMMA.16816.F32.BF16 R12, R196.reuse, R64, R12 ;  /* 0x00000040c40c723c */ /* 0x040ff0000004180c */
[C---:B------:R-:W-:Y:S01]  /*20e0*/  HMMA.16816.F32.BF16 R8, R196.reuse, R66, R8 ;  /* 0x00000042c408723c */ /* 0x040fe20000041808 */
[----:B------:R-:W1:Y:S07]  /*20f0*/  LDSM.16.M88.4 R64, [R89+0x3000] ;  /* 0x003000005940783b */ /* 0x000e6e0000000200 */
[C---:B---3--:R-:W-:Y:S08]  /*2100*/  HMMA.16816.F32.BF16 R40, R196.reuse, R48, R40 ;  /* 0x00000030c428723c */ /* 0x048ff00000041828 */
[C---:B-----5:R-:W-:Y:S08]  /*2110*/  HMMA.16816.F32.BF16 R20, R196.reuse, R68, R20 ;  /* 0x00000044c414723c */ /* 0x060ff00000041814 */
[C---:B------:R-:W-:Y:S01]  /*2120*/  HMMA.16816.F32.BF16 R32, R196.reuse, R50, R32 ;  /* 0x00000032c420723c */ /* 0x040fe20000041820 */
[----:B------:R-:W-:Y:S07]  /*2130*/  LDSM.16.M88.4 R48, [R252+0x12900] ;  /* 0x01290000fc30783b */ /* 0x000fee0000000200 */
[C---:B------:R-:W-:Y:S01]  /*2140*/  HMMA.16816.F32.BF16 R24, R196.reuse, R70, R24 ;  /* 0x00000046c418723c */ /* 0x040fe20000041818 */
[----:B------:R-:W-:Y:S07]  /*2150*/  LDSM.16.M88.4 R68, [R252+0x13900] ;  /* 0x01390000fc44783b */ /* 0x000fee0000000200 */
[C---:B------:R-:W-:Y:S08]  /*2160*/  HMMA.16816.F32.BF16 R28, R196.reuse, R76, R28 ;  /* 0x0000004cc41c723c */ /* 0x040ff0000004181c */
[----:B------:R-:W-:Y:S01]  /*2170*/  HMMA.16816.F32.BF16 R36, R196, R78, R36 ;  /* 0x0000004ec424723c */ /* 0x000fe20000041824 */
[----:B------:R-:W3:Y:S07]  /*2180*/  LDSM.16.M88.4 R76, [R89+0x3800] ;  /* 0x00380000594c783b */ /* 0x000eee0000000200 */
[C---:B-1----:R-:W-:Y:S08]  /*2190*/  HMMA.16816.F32.BF16 R12, R200.reuse, R52, R12 ;  /* 0x00000034c80c723c */ /* 0x042ff0000004180c */
[C---:B------:R-:W-:Y:S01]  /*21a0*/  HMMA.16816.F32.BF16 R8, R200.reuse, R54, R8 ;  /* 0x00000036c808723c */ /* 0x040fe20000041808 */
[----:B------:R-:W-:Y:S07]  /*21b0*/  LDSM.16.M88.4 R52, [R249+0x2800] ;  /* 0x00280000f934783b */ /* 0x000fee0000000200 */
[C---:B--2---:R-:W-:Y:S08]  /*21c0*/  HMMA.16816.F32.BF16 R40, R200.reuse, R16, R40 ;  /* 0x00000010c828723c */ /* 0x044ff00000041828 */
[C---:B----4-:R-:W-:Y:S08]  /*21d0*/  HMMA.16816.F32.BF16 R20, R200.reuse, R60, R20 ;  /* 0x0000003cc814723c */ /* 0x050ff00000041814 */
[C---:B------:R-:W-:Y:S01]  /*21e0*/  HMMA.16816.F32.BF16 R32, R200.reuse, R18, R32 ;  /* 0x00000012c820723c */ /* 0x040fe20000041820 */
[----:B------:R-:W1:Y:S07]  /*21f0*/  LDSM.16.M88.4 R16, [R252+0x12100] ;  /* 0x01210000fc10783b */ /* 0x000e6e0000000200 */
[C---:B------:R-:W-:Y:S01]  /*2200*/  HMMA.16816.F32.BF16 R24, R200.reuse, R62, R24 ;  /* 0x0000003ec818723c */ /* 0x040fe20000041818 */
[----:B------:R-:W2:Y:S07]  /*2210*/  LDSM.16.M88.4 R60, [R252+0x13100] ;  /* 0x01310000fc3c783b */ /* 0x000eae0000000200 */
[C---:B------:R-:W-:Y:S08]  /*2220*/  HMMA.16816.F32.BF16 R28, R200.reuse, R72, R28 ;  /* 0x00000048c81c723c */ /* 0x040ff0000004181c */
[----:B------:R-:W-:Y:S01]  /*2230*/  HMMA.16816.F32.BF16 R36, R200, R74, R36 ;  /* 0x0000004ac824723c */ /* 0x000fe20000041824 */
[----:B------:R-:W-:Y:S07]  /*2240*/  LDSM.16.M88.4 R72, [R249+0x3800] ;  /* 0x00380000f948783b */ /* 0x000fee0000000200 */
[C---:B------:R-:W-:Y:S08]  /*2250*/  HMMA.16816.F32.BF16 R12, R204.reuse, R56, R12 ;  /* 0x00000038cc0c723c */ /* 0x040ff0000004180c */
[C---:B------:R-:W-:Y:S01]  /*2260*/  HMMA.16816.F32.BF16 R8, R204.reuse, R58, R8 ;  /* 0x0000003acc08723c */ /* 0x040fe20000041808 */
[----:B------:R-:W-:Y:S07]  /*2270*/  LDSM.16.M88.4 R56, [R134+0x15100] ;  /* 0x015100008638783b */ /* 0x000fee0000000200 */
[C---:B------:R-:W-:Y:S08]  /*2280*/  HMMA.16816.F32.BF16 R40, R204.reuse, R44, R40 ;  /* 0x0000002ccc28723c */ /* 0x040ff00000041828 */
[C---:B------:R-:W-:Y:S08]  /*2290*/  HMMA.16816.F32.BF16 R20, R204.reuse, R64, R20 ;  /* 0x00000040cc14723c */ /* 0x040ff00000041814 */
[C---:B------:R-:W-:Y:S01]  /*22a0*/  HMMA.16816.F32.BF16 R32, R204.reuse, R46, R32 ;  /* 0x0000002ecc20723c */ /* 0x040fe20000041820 */
[----:B------:R-:W4:Y:S07]  /*22b0*/  LDSM.16.M88.4 R44, [R249+0x2000] ;  /* 0x00200000f92c783b */ /* 0x000f2e0000000200 */
[C---:B------:R-:W-:Y:S01]  /*22c0*/  HMMA.16816.F32.BF16 R24, R204.reuse, R66, R24 ;  /* 0x00000042cc18723c */ /* 0x040fe20000041818 */
[----:B------:R-:W5:Y:S07]  /*22d0*/  LDSM.16.M88.4 R64, [R249+0x3000] ;  /* 0x00300000f940783b */ /* 0x000f6e0000000200 */
[C---:B---3--:R-:W-:Y:S08]  /*22e0*/  HMMA.16816.F32.BF16 R28, R204.reuse, R76, R28 ;  /* 0x0000004ccc1c723c */ /* 0x048ff0000004181c */
[----:B------:R-:W-:Y:S01]  /*22f0*/  HMMA.16816.F32.BF16 R36, R204, R78, R36 ;  /* 0x0000004ecc24723c */ /* 0x000fe20000041824 */
[----:B------:R-:W-:Y:S07]  /*2300*/  LDSM.16.M88.4 R76, [R249+0x5800] ;  /* 0x00580000f94c783b */ /* 0x000fee0000000200 */
[C---:B------:R-:W-:Y:S08]  /*2310*/  HMMA.16816.F32.BF16 R12, R208.reuse, R48, R12 ;  /* 0x00000030d00c723c */ /* 0x040ff0000004180c */
[C---:B------:R-:W-:Y:S01]  /*2320*/  HMMA.16816.F32.BF16 R8, R208.reuse, R50, R8 ;  /* 0x00000032d008723c */ /* 0x040fe20000041808 */
[----:B------:R-:W3:Y:S07]  /*2330*/  LDSM.16.M88.4 R48, [R134+0x14900] ;  /* 0x014900008630783b */ /* 0x000eee0000000200 */
[C---:B-1----:R-:W-:Y:S08]  /*2340*/  HMMA.16816.F32.BF16 R40, R208.reuse, R16, R40 ;  /* 0x00000010d028723c */ /* 0x042ff00000041828 */
[C---:B--2---:R-:W-:Y:S08]  /*2350*/  HMMA.16816.F32.BF16 R20, R208.reuse, R60, R20 ;  /* 0x0000003cd014723c */ /* 0x044ff00000041814 */
[C---:B------:R-:W-:Y:S01]  /*2360*/  HMMA.16816.F32.BF16 R32, R208.reuse, R18, R32 ;  /* 0x00000012d020723c */ /* 0x040fe20000041820 */
[----:B------:R-:W1:Y:S07]  /*2370*/  LDSM.16.M88.4 R16, [R134+0x14100] ;  /* 0x014100008610783b */ /* 0x000e6e0000000200 */
[C---:B------:R-:W-:Y:S01]  /*2380*/  HMMA.16816.F32.BF16 R24, R208.reuse, R62, R24 ;  /* 0x0000003ed018723c */ /* 0x040fe20000041818 */
[----:B------:R-:W-:Y:S07]  /*2390*/  LDSM.16.M88.4 R60, [R89+0x5000] ;  /* 0x00500000593c783b */ /* 0x000fee0000000200 */
[C---:B------:R-:W-:Y:S08]  /*23a0*/  HMMA.16816.F32.BF16 R28, R208.reuse, R68, R28 ;  /* 0x00000044d01c723c */ /* 0x040ff0000004181c */
[----:B------:R-:W-:Y:S01]  /*23b0*/  HMMA.16816.F32.BF16 R36, R208, R70, R36 ;  /* 0x00000046d024723c */ /* 0x000fe20000041824 */
[----:B------:R-:W2:Y:S07]  /*23c0*/  LDSM.16.M88.4 R68, [R134+0x15900] ;  /* 0x015900008644783b */ /* 0x000eae0000000200 */
[C---:B------:R-:W-:Y:S08]  /*23d0*/  HMMA.16816.F32.BF16 R12, R212.reuse, R52, R12 ;  /* 0x00000034d40c723c */ /* 0x040ff0000004180c */
[C---:B------:R-:W-:Y:S01]  /*23e0*/  HMMA.16816.F32.BF16 R8, R212.reuse, R54, R8 ;  /* 0x00000036d408723c */ /* 0x040fe20000041808 */
[----:B------:R-:W1:Y:S07]  /*23f0*/  LDSM.16.M88.4 R52, [R89+0x4800] ;  /* 0x004800005934783b */ /* 0x000e6e0000000200 */
[C---:B----4-:R-:W-:Y:S08]  /*2400*/  HMMA.16816.F32.BF16 R40, R212.reuse, R44, R40 ;  /* 0x0000002cd428723c */ /* 0x050ff00000041828 */
[C---:B-----5:R-:W-:Y:S08]  /*2410*/  HMMA.16816.F32.BF16 R20, R212.reuse, R64, R20 ;  /* 0x00000040d414723c */ /* 0x060ff00000041814 */
[C---:B------:R-:W-:Y:S01]  /*2420*/  HMMA.16816.F32.BF16 R32, R212.reuse, R46, R32 ;  /* 0x0000002ed420723c */ /* 0x040fe20000041820 */
[----:B------:R-:W4:Y:S07]  /*2430*/  LDSM.16.M88.4 R44, [R89+0x4000] ;  /* 0x00400000592c783b */ /* 0x000f2e0000000200 */
[C---:B------:R-:W-:Y:S01]  /*2440*/  HMMA.16816.F32.BF16 R24, R212.reuse, R66, R24 ;  /* 0x00000042d418723c */ /* 0x040fe20000041818 */
[----:B------:R-:W5:Y:S07]  /*2450*/  LDSM.16.M88.4 R64, [R89+0x5800] ;  /* 0x005800005940783b */ /* 0x000f6e0000000200 */
[C---:B------:R-:W-:Y:S08]  /*2460*/  HMMA.16816.F32.BF16 R28, R212.reuse, R72, R28 ;  /* 0x00000048d41c723c */ /* 0x040ff0000004181c */
[----:B------:R-:W-:Y:S01]  /*2470*/  HMMA.16816.F32.BF16 R36, R212, R74, R36 ;  /* 0x0000004ad424723c */ /* 0x000fe20000041824 */
[----:B------:R-:W-:Y:S07]  /*2480*/  LDSM.16.M88.4 R72, [R134+0x17900] ;  /* 0x017900008648783b */ /* 0x000fee0000000200 */
[C---:B---3--:R-:W-:Y:S08]  /*2490*/  HMMA.16816.F32.BF16 R12, R216.reuse, R48, R12 ;  /* 0x00000030d80c723c */ /* 0x048ff0000004180c */
[C---:B------:R-:W-:Y:S01]  /*24a0*/  HMMA.16816.F32.BF16 R8, R216.reuse, R50, R8 ;  /* 0x00000032d808723c */ /* 0x040fe20000041808 */
[----:B------:R-:W3:Y:S07]  /*24b0*/  LDSM.16.M88.4 R48, [R252+0x14900] ;  /* 0x01490000fc30783b */ /* 0x000eee0000000200 */
[C---:B-1----:R-:W-:Y:S08]  /*24c0*/  HMMA.16816.F32.BF16 R40, R216.reuse, R16, R40 ;  /* 0x00000010d828723c */ /* 0x042ff00000041828 */
[C---:B------:R-:W-:Y:S08]  /*24d0*/  HMMA.16816.F32.BF16 R20, R216.reuse, R56, R20 ;  /* 0x00000038d814723c */ /* 0x040ff00000041814 */
[C---:B------:R-:W-:Y:S01]  /*24e0*/  HMMA.16816.F32.BF16 R32, R216.reuse, R18, R32 ;  /* 0x00000012d820723c */ /* 0x040fe20000041820 */
[----:B------:R-:W1:Y:S07]  /*24f0*/  LDSM.16.M88.4 R16, [R252+0x14100] ;  /* 0x01410000fc10783b */ /* 0x000e6e0000000200 */
[C---:B------:R-:W-:Y:S01]  /*2500*/  HMMA.16816.F32.BF16 R24, R216.reuse, R58, R24 ;  /* 0x0000003ad818723c */ /* 0x040fe20000041818 */
[----:B------:R-:W1:Y:S07]  /*2510*/  LDSM.16.M88.4 R56, [R252+0x15100] ;  /* 0x01510000fc38783b */ /* 0x000e6e0000000200 */
[C---:B--2---:R-:W-:Y:S08]  /*2520*/  HMMA.16816.F32.BF16 R28, R216.reuse, R68, R28 ;  /* 0x00000044d81c723c */ /* 0x044ff0000004181c */
[----:B------:R-:W-:Y:S01]  /*2530*/  HMMA.16816.F32.BF16 R36, R216, R70, R36 ;  /* 0x00000046d824723c */ /* 0x000fe20000041824 */
[----:B------:R-:W2:Y:S07]  /*2540*/  LDSM.16.M88.4 R68, [R252+0x15900] ;  /* 0x01590000fc44783b */ /* 0x000eae0000000200 */
[C---:B------:R-:W-:Y:S08]  /*2550*/  HMMA.16816.F32.BF16 R12, R220.reuse, R52, R12 ;  /* 0x00000034dc0c723c */ /* 0x040ff0000004180c */
[C---:B------:R-:W-:Y:S01]  /*2560*/  HMMA.16816.F32.BF16 R8, R220.reuse, R54, R8 ;  /* 0x00000036dc08723c */ /* 0x040fe20000041808 */
[----:B------:R-:W1:Y:S07]  /*2570*/  LDSM.16.M88.4 R52, [R249+0x4800] ;  /* 0x00480000f934783b */ /* 0x000e6e0000000200 */
[C---:B----4-:R-:W-:Y:S08]  /*2580*/  HMMA.16816.F32.BF16 R40, R220.reuse, R44, R40 ;  /* 0x0000002cdc28723c */ /* 0x050ff00000041828 */
[C---:B------:R-:W-:Y:S08]  /*2590*/  HMMA.16816.F32.BF16 R20, R220.reuse, R60, R20 ;  /* 0x0000003cdc14723c */ /* 0x040ff00000041814 */
[C---:B------:R-:W-:Y:S01]  /*25a0*/  HMMA.16816.F32.BF16 R32, R220.reuse, R46, R32 ;  /* 0x0000002edc20723c */ /* 0x040fe20000041820 */
[----:B------:R-:W4:Y:S07]  /*25b0*/  LDSM.16.M88.4 R44, [R249+0x4000] ;  /* 0x00400000f92c783b */ /* 0x000f2e0000000200 */
[C---:B------:R-:W-:Y:S01]  /*25c0*/  HMMA.16816.F32.BF16 R24, R220.reuse, R62, R24 ;  /* 0x0000003edc18723c */ /* 0x040fe20000041818 */
[----:B------:R-:W-:Y:S07]  /*25d0*/  LDSM.16.M88.4 R60, [R134+0x17100] ;  /* 0x01710000863c783b */ /* 0x000fee0000000200 */
[C---:B-----5:R-:W-:Y:S08]  /*25e0*/  HMMA.16816.F32.BF16 R28, R220.reuse, R64, R28 ;  /* 0x00000040dc1c723c */ /* 0x060ff0000004181c */
[----:B------:R-:W-:Y:S01]  /*25f0*/  HMMA.16816.F32.BF16 R36, R220, R66, R36 ;  /* 0x00000042dc24723c */ /* 0x000fe20000041824 */
[----:B------:R-:W5:Y:S07]  /*2600*/  LDSM.16.M88.4 R64, [R249+0x5000] ;  /* 0x00500000f940783b */ /* 0x000f6e0000000200 */
[C---:B---3--:R-:W-:Y:S08]  /*2610*/  HMMA.16816.F32.BF16 R12, R224.reuse, R48, R12 ;  /* 0x00000030e00c723c */ /* 0x048ff0000004180c */
[C---:B------:R-:W-:Y:S01]  /*2620*/  HMMA.16816.F32.BF16 R8, R224.reuse, R50, R8 ;  /* 0x00000032e008723c */ /* 0x040fe20000041808 */
[----:B------:R-:W-:Y:S07]  /*2630*/  LDSM.16.M88.4 R48, [R134+0x16100] ;  /* 0x016100008630783b */ /* 0x000fee0000000200 */
[C---:B-1----:R-:W-:Y:S08]  /*2640*/  HMMA.16816.F32.BF16 R40, R224.reuse, R16, R40 ;  /* 0x00000010e028723c */ /* 0x042ff00000041828 */
[C---:B------:R-:W-:Y:S08]  /*2650*/  HMMA.16816.F32.BF16 R20, R224.reuse, R56, R20 ;  /* 0x00000038e014723c */ /* 0x040ff00000041814 */
[C---:B------:R-:W-:Y:S08]  /*2660*/  HMMA.16816.F32.BF16 R32, R224.reuse, R18, R32 ;  /* 0x00000012e020723c */ /* 0x040ff00000041820 */
[C---:B------:R-:W-:Y:S01]  /*2670*/  HMMA.16816.F32.BF16 R24, R224.reuse, R58, R24 ;  /* 0x0000003ae018723c */ /* 0x040fe20000041818 */
[----:B------:R-:W1:Y:S07]  /*2680*/  LDSM.16.M88.4 R56, [R134+0x16900] ;  /* 0x016900008638783b */ /* 0x000e6e0000000200 */
[C---:B--2---:R-:W-:Y:S08]  /*2690*/  HMMA.16816.F32.BF16 R28, R224.reuse, R68, R28 ;  /* 0x00000044e01c723c */ /* 0x044ff0000004181c */
[----:B------:R-:W-:Y:S01]  /*26a0*/  HMMA.16816.F32.BF16 R36, R224, R70, R36 ;  /* 0x00000046e024723c */ /* 0x000fe20000041824 */
[----:B------:R-:W-:Y:S07]  /*26b0*/  LDSM.16.M88.4 R68, [R89+0x7000] ;  /* 0x007000005944783b */ /* 0x000fee0000000200 */
[C---:B------:R-:W-:Y:S08]  /*26c0*/  HMMA.16816.F32.BF16 R16, R228.reuse, R52, R12 ;  /* 0x00000034e410723c */ /* 0x040ff0000004180c */
[C---:B------:R-:W-:Y:S01]  /*26d0*/  HMMA.16816.F32.BF16 R12, R228.reuse, R54, R8 ;  /* 0x00000036e40c723c */ /* 0x040fe20000041808 */
[----:B------:R-:W2:Y:S07]  /*26e0*/  LDSM.16.M88.4 R52, [R89+0x6800] ;  /* 0x006800005934783b */ /* 0x000eae0000000200 */
[C---:B----4-:R-:W-:Y:S08]  /*26f0*/  HMMA.16816.F32.BF16 R40, R228.reuse, R44, R40 ;  /* 0x0000002ce428723c */ /* 0x050ff00000041828 */
[C---:B-----5:R-:W-:Y:S08]  /*2700*/  HMMA.16816.F32.BF16 R8, R228.reuse, R64, R20 ;  /* 0x00000040e408723c */ /* 0x060ff00000041814 */
[C---:B------:R-:W-:Y:S01]  /*2710*/  HMMA.16816.F32.BF16 R32, R228.reuse, R46, R32 ;  /* 0x0000002ee420723c */ /* 0x040fe20000041820 */
[----:B------:R-:W3:Y:S07]  /*2720*/  LDSM.16.M88.4 R44, [R89+0x6000] ;  /* 0x00600000592c783b */ /* 0x000eee0000000200 */
        /* <DEDUP_REMOVED lines=8> */
[C---:B------:R-:W-:Y:S08]  /*27b0*/  HMMA.16816.F32.BF16 R40, R232.reuse, R48, R40 ;  /* 0x00000030e828723c */ /* 0x040ff00000041828 */
[C---:B------:R-:W-:Y:S08]  /*27c0*/  HMMA.16816.F32.BF16 R12, R232.reuse, R60, R8 ;  /* 0x0000003ce80c723c */ /* 0x040ff00000041808 */
[C---:B------:R-:W-:Y:S01]  /*27d0*/  HMMA.16816.F32.BF16 R32, R232.reuse, R50, R32 ;  /* 0x00000032e820723c */ /* 0x040fe20000041820 */
[----:B------:R-:W-:Y:S07]  /*27e0*/  LDSM.16.M88.4 R48, [R249+0x7000] ;  /* 0x00700000f930783b */ /* 0x000fee0000000200 */
[C---:B------:R-:W-:Y:S01]  /*27f0*/  HMMA.16816.F32.BF16 R8, R232.reuse, R62, R24 ;  /* 0x0000003ee808723c */ /* 0x040fe20000041818 */
[----:B------:R-:W1:Y:S07]  /*2800*/  LDSM.16.M88.4 R60, [R252+0x16100] ;  /* 0x01610000fc3c783b */ /* 0x000e6e0000000200 */
[C---:B------:R-:W-:Y:S08]  /*2810*/  HMMA.16816.F32.BF16 R28, R232.reuse, R72, R28 ;  /* 0x00000048e81c723c */ /* 0x040ff0000004181c */
[----:B------:R-:W-:Y:S01]  /*2820*/  HMMA.16816.F32.BF16 R36, R232, R74, R36 ;  /* 0x0000004ae824723c */ /* 0x000fe20000041824 */
[----:B------:R-:W5:Y:S07]  /*2830*/  LDSM.16.M88.4 R72, [R252+0x17100] ;  /* 0x01710000fc48783b */ /* 0x000f6e0000000200 */
[C---:B--2---:R-:W-:Y:S08]  /*2840*/  HMMA.16816.F32.BF16 R24, R236.reuse, R52, R20 ;  /* 0x00000034ec18723c */ /* 0x044ff00000041814 */
[C---:B------:R-:W-:Y:S01]  /*2850*/  HMMA.16816.F32.BF16 R20, R236.reuse, R54, R16 ;  /* 0x00000036ec14723c */ /* 0x040fe20000041810 */
[----:B------:R-:W2:Y:S07]  /*2860*/  LDSM.16.M88.4 R52, [R249+0x6800] ;  /* 0x00680000f934783b */ /* 0x000eae0000000200 */
[C---:B---3--:R-:W-:Y:S08]  /*2870*/  HMMA.16816.F32.BF16 R40, R236.reuse, R44, R40 ;  /* 0x0000002cec28723c */ /* 0x048ff00000041828 */
[C---:B------:R-:W-:Y:S08]  /*2880*/  HMMA.16816.F32.BF16 R16, R236.reuse, R68, R12 ;  /* 0x00000044ec10723c */ /* 0x040ff0000004180c */
[----:B------:R-:W-:Y:S01]  /*2890*/  HMMA.16816.F32.BF16 R32, R236, R46, R32 ;  /* 0x0000002eec20723c */ /* 0x000fe20000041820 */
[----:B------:R-:W3:Y:S01]  /*28a0*/  LDSM.16.M88.4 R44, [R249+0x7800] ;  /* 0x00780000f92c783b */ /* 0x000ee20000000200 */
[----:B------:R-:W-:-:S06]  /*28b0*/  DEPBAR.LE SB0, 0x0 ;  /* 0x000080000000791a */ /* 0x000fcc0000000000 */
[C---:B------:R-:W-:Y:S08]  /*28c0*/  HMMA.16816.F32.BF16 R12, R236.reuse, R70, R8 ;  /* 0x00000046ec0c723c */ /* 0x040ff00000041808 */
[C---:B------:R-:W-:Y:S08]  /*28d0*/  HMMA.16816.F32.BF16 R8, R236.reuse, R80, R28 ;  /* 0x00000050ec08723c */ /* 0x040ff0000004181c */
[----:B------:R-:W-:Y:S08]  /*28e0*/  HMMA.16816.F32.BF16 R36, R236, R82, R36 ;  /* 0x00000052ec24723c */ /* 0x000ff00000041824 */
[C---:B----4-:R-:W-:Y:S08]  /*28f0*/  HMMA.16816.F32.BF16 R28, R240.reuse, R64, R24 ;  /* 0x00000040f01c723c */ /* 0x050ff00000041818 */
[C---:B------:R-:W-:Y:S08]  /*2900*/  HMMA.16816.F32.BF16 R24, R240.reuse, R66, R20 ;  /* 0x00000042f018723c */ /* 0x040ff00000041814 */
[C---:B-1----:R-:W-:Y:S08]  /*2910*/  HMMA.16816.F32.BF16 R40, R240.reuse, R60, R40 ;  /* 0x0000003cf028723c */ /* 0x042ff00000041828 */
[C---:B-----5:R-:W-:Y:S08]  /*2920*/  HMMA.16816.F32.BF16 R20, R240.reuse, R72, R16 ;  /* 0x00000048f014723c */ /* 0x060ff00000041810 */
[C---:B------:R-:W-:Y:S08]  /*2930*/  HMMA.16816.F32.BF16 R32, R240.reuse, R62, R32 ;  /* 0x0000003ef020723c */ /* 0x040ff00000041820 */
[C---:B------:R-:W-:Y:S08]  /*2940*/  HMMA.16816.F32.BF16 R16, R240.reuse, R74, R12 ;  /* 0x0000004af010723c */ /* 0x040ff0000004180c */
[C---:B------:R-:W-:Y:S08]  /*2950*/  HMMA.16816.F32.BF16 R12, R240.reuse, R76, R8 ;  /* 0x0000004cf00c723c */ /* 0x040ff00000041808 */
[----:B------:R-:W-:Y:S08]  /*2960*/  HMMA.16816.F32.BF16 R8, R240, R78, R36 ;  /* 0x0000004ef008723c */ /* 0x000ff00000041824 */
[C---:B------:R-:W-:Y:S08]  /*2970*/  HMMA.16816.F32.BF16 R40, R244.reuse, R56, R40 ;  /* 0x00000038f428723c */ /* 0x040ff00000041828 */
[C---:B------:R-:W-:Y:S08]  /*2980*/  HMMA.16816.F32.BF16 R56, R244.reuse, R58, R32 ;  /* 0x0000003af438723c */ /* 0x040ff00000041820 */
[C---:B--2---:R-:W-:Y:S08]  /*2990*/  HMMA.16816.F32.BF16 R36, R244.reuse, R52, R28 ;  /* 0x00000034f424723c */ /* 0x044ff0000004181c */
[C---:B------:R-:W-:Y:S08]  /*29a0*/  HMMA.16816.F32.BF16 R32, R244.reuse, R48, R20 ;  /* 0x00000030f420723c */ /* 0x040ff00000041814 */
[C---:B---3--:R-:W-:Y:S08]  /*29b0*/  HMMA.16816.F32.BF16 R28, R244.reuse, R44, R12 ;  /* 0x0000002cf41c723c */ /* 0x048ff0000004180c */
[C---:B------:R-:W-:Y:S08]  /*29c0*/  HMMA.16816.F32.BF16 R52, R244.reuse, R54, R24 ;  /* 0x00000036f434723c */ /* 0x040ff00000041818 */
[C---:B------:R-:W-:Y:S08]  /*29d0*/  HMMA.16816.F32.BF16 R48, R244.reuse, R50, R16 ;  /* 0x00000032f430723c */ /* 0x040ff00000041810 */
[----:B------:R-:W-:Y:S01]  /*29e0*/  HMMA.16816.F32.BF16 R44, R244, R46, R8 ;  /* 0x0000002ef42c723c */ /* 0x000fe20000041808 */
[----:B------:R-:W-:Y:S06]  /*29f0*/  BAR.SYNC.DEFER_BLOCKING 0x0 ;  /* 0x0000000000007b1d */ /* 0x000fec0000010000 */
[----:B------:R-:W-:Y:S05]  /*2a00*/  @P0 BRA `(.L_x_1862) ;  /* 0x0000057000000947 */ /* 0x000fea0003800000 */
[----:B------:R-:W-:Y:S01]  /*2a10*/  ULEA UR4, UR8, UR11, 0x6 ;  /* 0x0000000b08047291 */ /* 0x000fe2000f8e303f */
        /* <DEDUP_REMOVED lines=14> */
[----:B------:R-:W-:Y:S01]  /*2b00*/  IMAD.WIDE R26, R86, 0x2, RZ ;  /* 0x00000002561a7825 */ /* 0x000fe200078e02ff */
[----:B------:R-:W-:Y:S02]  /*2b10*/  SEL R23, RZ, 0x10, P4 ;  /* 0x00000010ff177807 */ /* 0x000fe40002000000 */
[----:B------:R-:W-:Y:S01]  /*2b20*/  SEL R22, RZ, 0x10, P3 ;  /* 0x00000010ff167807 */ /* 0x000fe20001800000 */
[----:B------:R-:W-:Y:S01]  /*2b30*/  IMAD R10, R2, c[0x0][0x2b8], R5 ;  /* 0x0000ae00020a7a24 */ /* 0x000fe200078e0205 */
[----:B------:R-:W-:-:S04]  /*2b40*/  IADD3 R14, -R85, 0x10, RZ ;  /* 0x00000010550e7810 */ /* 0x000fc80007ffe1ff */
[----:B------:R-:W-:Y:S01]  /*2b50*/  SHF.R.S32.HI R2, RZ, 0x1f, R10 ;  /* 0x0000001fff027819 */ /* 0x000fe2000001140a */
[----:B------:R-:W-:Y:S01]  /*2b60*/  STL [R1+0x50], R10 ;  /* 0x0000500a01007387 */ /* 0x000fe20000100800 */
[----:B------:R-:W-:-:S03]  /*2b70*/  LOP3.LUT R14, R14, 0xf, RZ, 0xc0, !PT ;  /* 0x0000000f0e0e7812 */ /* 0x000fc600078ec0ff */
[----:B------:R-:W-:-:S04]  /*2b80*/  IMAD R2, R2, c[0x0][0x1e0], RZ ;  /* 0x0000780002027a24 */ /* 0x000fc800078e02ff */
[C---:B------:R-:W-:Y:S02]  /*2b90*/  IMAD R2, R10.reuse, c[0x0][0x1e4], R2 ;  /* 0x000079000a027a24 */ /* 0x040fe400078e0202 */
[----:B-1----:R-:W-:-:S04]  /*2ba0*/  IMAD.WIDE.U32 R6, R10, c[0x0][0x1e0], RZ ;  /* 0x000078000a067a25 */ /* 0x002fc800078e00ff */
[----:B------:R-:W-:Y:S01]  /*2bb0*/  IMAD.IADD R7, R7, 0x1, R2 ;  /* 0x0000000107077824 */ /* 0x000fe200078e0202 */
[----:B--2---:R-:W-:-:S03]  /*2bc0*/  SHF.R.S32.HI R2, RZ, 0x1f, R9 ;  /* 0x0000001fff027819 */ /* 0x004fc60000011409 */
[----:B------:R-:W-:Y:S01]  /*2bd0*/  IMAD.WIDE.U32 R6, R9, c[0x0][0x1f0], R6 ;  /* 0x00007c0009067a25 */ /* 0x000fe200078e0006 */
[----:B------:R-:W-:Y:S03]  /*2be0*/  STL [R1+0x44], R9 ;  /* 0x0000440901007387 */ /* 0x000fe60000100800 */
        /* <DEDUP_REMOVED lines=8> */
[----:B------:R-:W-:-:S03]  /*2c70*/  IADD3 R6, -R24, 0x10, RZ ;  /* 0x0000001018067810 */ /* 0x000fc60007ffe1ff */
[----:B------:R-:W2:Y:S01]  /*2c80*/  SHFL.IDX PT, R5, R12, 0x1, 0x181f ;  /* 0x00381f000c057f89 */ /* 0x000ea200000e0000 */
[----:B------:R-:W-:-:S04]  /*2c90*/  LOP3.LUT R6, R6, 0xf, RZ, 0xc0, !PT ;  /* 0x0000000f06067812 */ /* 0x000fc800078ec0ff */
[----:B-1----:R-:W-:Y:S02]  /*2ca0*/  IADD3 R20, P1, P0, R6, R2, R26 ;  /* 0x0000000206147210 */ /* 0x002fe4000783e01a */
[----:B------:R-:W-:Y:S02]  /*2cb0*/  SHF.R.S32.HI R6, RZ, 0x1f, R177 ;  /* 0x0000001fff067819 */ /* 0x000fe400000114b1 */
[----:B--2---:R-:W-:Y:S02]  /*2cc0*/  IADD3.X R21, RZ, R5, R27, P1, P0 ;  /* 0x00000005ff157210 */ /* 0x004fe40000fe041b */
[----:B------:R-:W-:-:S04]  /*2cd0*/  LEA.HI R6, R6, R177, RZ, 0x3 ;  /* 0x000000b106067211 */ /* 0x000fc800078f18ff */
[----:B------:R-:W-:-:S05]  /*2ce0*/  LOP3.LUT R6, R6, 0xfffffff8, RZ, 0xc0, !PT ;  /* 0xfffffff806067812 */ /* 0x000fca00078ec0ff */
[----:B------:R-:W-:Y:S01]  /*2cf0*/  IMAD.WIDE R10, R6, 0x2, RZ ;  /* 0x00000002060a7825 */ /* 0x000fe200078e02ff */
[----:B------:R-:W-:Y:S02]  /*2d00*/  LOP3.LUT R6, R7, 0xf, RZ, 0xc0, !PT ;  /* 0x0000000f07067812 */ /* 0x000fe400078ec0ff */
[----:B------:R-:W-:Y:S02]  /*2d10*/  IADD3 R7, -R22, 0x10, RZ ;  /* 0x0000001016077810 */ /* 0x000fe40007ffe1ff */
[----:B------:R-:W-:Y:S02]  /*2d20*/  IADD3 R18, P1, P0, R6, R2, R10 ;  /* 0x0000000206127210 */ /* 0x000fe4000783e00a */
[----:B------:R-:W-:Y:S02]  /*2d30*/  SHF.R.S32.HI R6, RZ, 0x1f, R133 ;  /* 0x0000001fff067819 */ /* 0x000fe40000011485 */
[----:B------:R-:W-:Y:S02]  /*2d40*/  IADD3.X R19, RZ, R5, R11, P1, P0 ;  /* 0x00000005ff137210 */ /* 0x000fe40000fe040b */
[----:B------:R-:W-:-:S04]  /*2d50*/  LEA.HI R6, R6, R133, RZ, 0x3 ;  /* 0x0000008506067211 */ /* 0x000fc800078f18ff */
[----:B------:R-:W-:-:S05]  /*2d60*/  LOP3.LUT R6, R6, 0xfffffff8, RZ, 0xc0, !PT ;  /* 0xfffffff806067812 */ /* 0x000fca00078ec0ff */
[----:B------:R-:W-:Y:S01]  /*2d70*/  IMAD.WIDE R8, R6, 0x2, RZ ;  /* 0x0000000206087825 */ /* 0x000fe200078e02ff */
[----:B------:R-:W-:-:S04]  /*2d80*/  LOP3.LUT R6, R7, 0xf, RZ, 0xc0, !PT ;  /* 0x0000000f07067812 */ /* 0x000fc800078ec0ff */
[----:B------:R-:W-:Y:S02]  /*2d90*/  IADD3 R16, P1, P0, R6, R2, R8 ;  /* 0x0000000206107210 */ /* 0x000fe4000783e008 */
[----:B------:R-:W-:Y:S02]  /*2da0*/  SHF.R.S32.HI R6, RZ, 0x1f, R178 ;  /* 0x0000001fff067819 */ /* 0x000fe400000114b2 */
[----:B------:R-:W-:Y:S02]  /*2db0*/  IADD3.X R17, RZ, R5, R9, P1, P0 ;  /* 0x00000005ff117210 */ /* 0x000fe40000fe0409 */
[----:B------:R-:W-:-:S04]  /*2dc0*/  LEA.HI R6, R6, R178, RZ, 0x3 ;  /* 0x000000b206067211 */ /* 0x000fc800078f18ff */
[----:B------:R-:W-:-:S05]  /*2dd0*/  LOP3.LUT R6, R6, 0xfffffff8, RZ, 0xc0, !PT ;  /* 0xfffffff806067812 */ /* 0x000fca00078ec0ff */
[----:B------:R-:W-:-:S05]  /*2de0*/  IMAD.WIDE R6, R6, 0x2, RZ ;  /* 0x0000000206067825 */ /* 0x000fca00078e02ff */
[----:B------:R-:W-:Y:S02]  /*2df0*/  IADD3 R14, P1, P0, R14, R2, R6 ;  /* 0x000000020e0e7210 */ /* 0x000fe4000783e006 */
[----:B------:R-:W1:Y:S02]  /*2e00*/  SHFL.IDX PT, R2, R13, RZ, 0x181f ;  /* 0x00181fff0d027589 */ /* 0x000e6400000e0000 */
[----:B------:R-:W-:Y:S02]  /*2e10*/  IADD3.X R15, RZ, R5, R7, P1, P0 ;  /* 0x00000005ff0f7210 */ /* 0x000fe40000fe0407 */
[----:B------:R1:W2:Y:S02]  /*2e20*/  SHFL.IDX PT, R5, R12, RZ, 0x181f ;  /* 0x00181fff0c057589 */ /* 0x0002a400000e0000 */
[----:B-1----:R-:W-:-:S05]  /*2e30*/  IADD3 R12, P0, R26, R2, RZ ;  /* 0x000000021a0c7210 */ /* 0x002fca0007f1e0ff */
[----:B--2---:R-:W-:Y:S01]  /*2e40*/  IMAD.X R13, R27, 0x1, R5, P0 ;  /* 0x000000011b0d7824 */ /* 0x004fe200000e0605 */
        /* <DEDUP_REMOVED lines=19> */
.L_x_1862:
[----:B-1----:R-:W-:Y:S01]  /*2f80*/  SHF.R.S32.HI R2, RZ, 0x1f, R84 ;  /* 0x0000001fff027819 */ /* 0x002fe20000011454 */
        /* <DEDUP_REMOVED lines=10> */
[----:B------:R-:W-:Y:S04]  /*3030*/  LDSM.16.MT88.4 R24, [R251+0x100] ;  /* 0x00010000fb18783b */ /* 0x000fe80000004200 */
[----:B------:R-:W-:Y:S04]  /*3040*/  LDSM.16.MT88.4 R60, [R248+0x900] ;  /* 0x00090000f83c783b */ /* 0x000fe80000004200 */
[----:B------:R-:W-:Y:S01]  /*3050*/  LDSM.16.MT88.4 R72, [R248+0x2100] ;  /* 0x00210000f848783b */ /* 0x000fe20000004200 */
[----:B-1----:R-:W-:-:S04]  /*3060*/  IMAD.U32 R5, RZ, RZ, UR17 ;  /* 0x00000011ff057e24 */ /* 0x002fc8000f8e00ff */
        /* <DEDUP_REMOVED lines=11> */
[C---:B------:R-:W-:Y:S02]  /*3120*/  ISETP.GT.AND P0, PT, R2.reuse, 0x9, PT ;  /* 0x000000090200780c */ /* 0x040fe40003f04270 */
        /* <DEDUP_REMOVED lines=54> */
[----:B------:R-:W-:Y:S02]  /*3490*/  FMNMX.FTZ R12, R97, R12, !PT ;  /* 0x0000000c610c7209 */ /* 0x000fe40007810000 */
[----:B------:R-:W-:Y:S02]  /*34a0*/  FMNMX.FTZ R2, R17, R2, !PT ;  /* 0x0000000211027209 */ /* 0x000fe40007810000 */
[----:B------:R-:W-:Y:S02]  /*34b0*/  FMNMX.FTZ R132, R96, R12, !PT ;  /* 0x0000000c60847209 */ /* 0x000fe40007810000 */
[----:B------:R-:W-:-:S02]  /*34c0*/  FMNMX.FTZ R2, R16, R2, !PT ;  /* 0x0000000210027209 */ /* 0x000fc40007810000 */
[----:B------:R-:W-:Y:S02]  /*34d0*/  FSEL R94, R45, -INF , P0 ;  /* 0xff8000002d5e7808 */ /* 0x000fe40000000000 */
[----:B------:R-:W-:Y:S02]  /*34e0*/  FMNMX.FTZ R2, R21, R2, !PT ;  /* 0x0000000215027209 */ /* 0x000fe40007810000 */
[----:B------:R-:W-:Y:S02]  /*34f0*/  FMNMX.FTZ R132, R95, R132, !PT ;  /* 0x000000845f847209 */ /* 0x000fe40007810000 */
[----:B------:R-:W-:Y:S02]  /*3500*/  FMNMX.FTZ R2, R23, R2, !PT ;  /* 0x0000000217027209 */ /* 0x000fe40007810000 */
[----:B------:R-:W-:Y:S02]  /*3510*/  FMNMX.FTZ R132, R94, R132, !PT ;  /* 0x000000845e847209 */ /* 0x000fe40007810000 */
[----:B------:R-:W-:-:S02]  /*3520*/  FMNMX.FTZ R2, R113, R2, !PT ;  /* 0x0000000271027209 */ /* 0x000fc40007810000 */
        /* <DEDUP_REMOVED lines=463> */
[----:B------:R-:W-:Y:S02]  /*5220*/  LEA.HI R0, R0, R177, RZ, 0x3 ;  /* 0x000000b100007211 */ /* 0x000fe400078f18ff */
[----:B------:R-:W-:Y:S01]  /*5230*/  LEA.HI R3, R3, R133, RZ, 0x3 ;  /* 0x0000008503037211 */ /* 0x000fe200078f18ff */
[----:B------:R-:W-:Y:S01]  /*5240*/  IMAD.MOV.U32 R133, RZ, RZ, R2 ;  /* 0x000000ffff857224 */ /* 0x000fe200078e0002 */
[----:B------:R-:W-:Y:S02]  /*5250*/  LEA.HI R4, R4, R178, RZ, 0x3 ;  /* 0x000000b204047211 */ /* 0x000fe400078f18ff */
[----:B------:R-:W-:Y:S01]  /*5260*/  LOP3.LUT R2, R0, 0xfffffff8, RZ, 0xc0, !PT ;  /* 0xfffffff800027812 */ /* 0x000fe200078ec0ff */
[----:B------:R-:W-:Y:S01]  /*5270*/  IMAD.MOV.U32 R0, RZ, RZ, R132 ;  /* 0x000000ffff007224 */ /* 0x000fe200078e0084 */
[----:B------:R-:W-:-:S02]  /*5280*/  LOP3.LUT R3, R3, 0xfffffff8, RZ, 0xc0, !PT ;  /* 0xfffffff803037812 */ /* 0x000fc400078ec0ff */
[----:B------:R-:W-:Y:S02]  /*5290*/  LOP3.LUT R4, R4, 0xfffffff8, RZ, 0xc0, !PT ;  /* 0xfffffff804047812 */ /* 0x000fe400078ec0ff */
[----:B------:R-:W-:Y:S02]  /*52a0*/  SHF.R.S32.HI R5, RZ, 0x1f, R2 ;  /* 0x0000001fff057819 */ /* 0x000fe40000011402 */
[----:B------:R-:W-:Y:S02]  /*52b0*/  SHF.R.S32.HI R6, RZ, 0x1f, R3 ;  /* 0x0000001fff067819 */ /* 0x000fe40000011403 */
[----:B------:R-:W-:Y:S02]  /*52c0*/  SHF.R.S32.HI R7, RZ, 0x1f, R4 ;  /* 0x0000001fff077819 */ /* 0x000fe40000011404 */
[----:B------:R-:W2:Y:S01]  /*52d0*/  LDL R29, [R1+0x74] ;  /* 0x00007400011d7983 */ /* 0x000ea20000100800 */
[C---:B------:R-:W-:Y:S01]  /*52e0*/  SHF.L.U64.HI R5, R2.reuse, 0x1, R5 ;  /* 0x0000000102057819 */ /* 0x040fe20000010205 */
[----:B------:R-:W-:-:S04]  /*52f0*/  IMAD.SHL.U32 R2, R2, 0x2, RZ ;  /* 0x0000000202027824 */ /* 0x000fc800078e00ff */
[----:B------:R1:W-:Y:S04]  /*5300*/  STL [R1+0x58], R5 ;  /* 0x0000580501007387 */ /* 0x0003e80000100800 */
[----:B------:R3:W-:Y:S01]  /*5310*/  STL [R1+0x5c], R2 ;  /* 0x00005c0201007387 */ /* 0x0007e20000100800 */
[----:B-1----:R-:W-:Y:S02]  /*5320*/  SEL R5, RZ, 0x10, P5 ;  /* 0x00000010ff057807 */ /* 0x002fe40002800000 */
[----:B---3--:R-:W-:-:S03]  /*5330*/  SHF.L.U64.HI R2, R3, 0x1, R6 ;  /* 0x0000000103027819 */ /* 0x008fc60000010206 */
[----:B------:R-:W-:Y:S01]  /*5340*/  STL [R1+0x98], R5 ;  /* 0x0000980501007387 */ /* 0x000fe20000100800 */
[----:B------:R-:W-:Y:S02]  /*5350*/  IMAD.SHL.U32 R6, R3, 0x2, RZ ;  /* 0x0000000203067824 */ /* 0x000fe400078e00ff */
[----:B------:R-:W-:Y:S01]  /*5360*/  IMAD.SHL.U32 R3, R4, 0x2, RZ ;  /* 0x0000000204037824 */ /* 0x000fe200078e00ff */
[----:B------:R1:W-:Y:S02]  /*5370*/  STL [R1+0x60], R2 ;  /* 0x0000600201007387 */ /* 0x0003e40000100800 */
[----:B-1----:R-:W-:-:S04]  /*5380*/  IADD3 R2, -R5, 0x10, RZ ;  /* 0x0000001005027810 */ /* 0x002fc80007ffe1ff */
[----:B------:R-:W-:Y:S02]  /*5390*/  LOP3.LUT R2, R2, 0xf, RZ, 0xc0, !PT ;  /* 0x0000000f02027812 */ /* 0x000fe400078ec0ff */
[----:B--2---:R-:W-:-:S04]  /*53a0*/  LEA R8, P0, R29, RZ, 0x1 ;  /* 0x000000ff1d087211 */ /* 0x004fc800078008ff */
[----:B------:R-:W-:Y:S02]  /*53b0*/  LEA.HI.X.SX32 R9, R29, RZ, 0x1, P0 ;  /* 0x000000ff1d097211 */ /* 0x000fe400000f0eff */
[----:B------:R-:W-:Y:S02]  /*53c0*/  ISETP.NE.U32.AND P0, PT, R5, RZ, PT ;  /* 0x000000ff0500720c */ /* 0x000fe40003f05070 */
[----:B------:R-:W-:Y:S01]  /*53d0*/  SHF.L.U64.HI R5, R4, 0x1, R7 ;  /* 0x0000000104057819 */ /* 0x000fe20000010207 */
[----:B------:R-:W-:Y:S01]  /*53e0*/  STL.64 [R1+0x48], R8 ;  /* 0x0000480801007387 */ /* 0x000fe20000100a00 */
[----:B------:R-:W-:-:S03]  /*53f0*/  SEL R7, RZ, 0x10, P4 ;  /* 0x00000010ff077807 */ /* 0x000fc60002000000 */
[----:B------:R1:W-:Y:S01]  /*5400*/  STL [R1+0x64], R6 ;  /* 0x0000640601007387 */ /* 0x0003e20000100800 */
[----:B------:R-:W-:-:S03]  /*5410*/  ISETP.NE.U32.AND P0, PT, R7, RZ, PT ;  /* 0x000000ff0700720c */ /* 0x000fc60003f05070 */
[----:B------:R2:W-:Y:S04]  /*5420*/  STL [R1+0x68], R5 ;  /* 0x0000680501007387 */ /* 0x0005e80000100800 */
[----:B------:R3:W-:Y:S04]  /*5430*/  STL [R1+0x6c], R3 ;  /* 0x00006c0301007387 */ /* 0x0007e80000100800 */
[----:B------:R4:W-:Y:S04]  /*5440*/  STL [R1+0x88], R2 ;  /* 0x0000880201007387 */ /* 0x0009e80000100800 */
[----:B------:R-:W-:Y:S01]  /*5450*/  STL [R1+0x94], R7 ;  /* 0x0000940701007387 */ /* 0x000fe20000100800 */
[----:B-1----:R-:W-:-:S02]  /*5460*/  SEL R6, RZ, 0x10, P3 ;  /* 0x00000010ff067807 */ /* 0x002fc40001800000 */
[----:B--2---:R-:W-:-:S03]  /*5470*/  SEL R5, RZ, 0x10, P6 ;  /* 0x00000010ff057807 */ /* 0x004fc60003000000 */
[----:B------:R-:W-:Y:S01]  /*5480*/  STL [R1+0x90], R6 ;  /* 0x0000900601007387 */ /* 0x000fe20000100800 */
[C---:B------:R-:W-:Y:S02]  /*5490*/  ISETP.NE.U32.AND P1, PT, R6.reuse, RZ, PT ;  /* 0x000000ff0600720c */ /* 0x040fe40003f25070 */
[----:B---3--:R-:W-:Y:S01]  /*54a0*/  IADD3 R3, -R6, 0x10, RZ ;  /* 0x0000001006037810 */ /* 0x008fe20007ffe1ff */
[----:B------:R-:W-:Y:S01]  /*54b0*/  STL [R1+0x8c], R5 ;  /* 0x00008c0501007387 */ /* 0x000fe20000100800 */
[----:B------:R-:W-:Y:S02]  /*54c0*/  IADD3 R4, -R5, 0x10, RZ ;  /* 0x0000001005047810 */ /* 0x000fe40007ffe1ff */
[----:B----4-:R-:W-:Y:S02]  /*54d0*/  IADD3 R2, -R7, 0x10, RZ ;  /* 0x0000001007027810 */ /* 0x010fe40007ffe1ff */
[----:B------:R-:W-:Y:S02]  /*54e0*/  LOP3.LUT R8, R3, 0xf, RZ, 0xc0, !PT ;  /* 0x0000000f03087812 */ /* 0x000fe400078ec0ff */
[----:B------:R-:W-:-:S02]  /*54f0*/  LOP3.LUT R2, R2, 0xf, RZ, 0xc0, !PT ;  /* 0x0000000f02027812 */ /* 0x000fc400078ec0ff */
        /* <DEDUP_REMOVED lines=8> */
.L_x_1866:
        /* <DEDUP_REMOVED lines=21> */
[----:B------:R-:W-:Y:S03]  /*56d0*/  @!P2 LEA R176, P0, R132, c[0x0][0x2a0], 0x2 ;  /* 0x0000a80084b0aa11 */ /* 0x000fe600078010ff */
[----:B------:R-:W-:Y:S01]  /*56e0*/  IMAD R179, R2, c[0x0][0x2b8], R3 ;  /* 0x0000ae0002b37a24 */ /* 0x000fe200078e0203 */
[----:B------:R-:W-:Y:S04]  /*56f0*/  @!P2 LEA.HI.X R177, R132, c[0x0][0x2a4], R177, 0x2, P0 ;  /* 0x0000a90084b1aa11 */ /* 0x000fe800000f14b1 */
[----:B------:R-:W-:Y:S01]  /*5700*/  STL [R1+0x50], R179 ;  /* 0x000050b301007387 */ /* 0x000fe20000100800 */
[----:B------:R-:W-:Y:S03]  /*5710*/  SHF.R.S32.HI R2, RZ, 0x1f, R179 ;  /* 0x0000001fff027819 */ /* 0x000fe600000114b3 */
[----:B------:R-:W2:Y:S02]  /*5720*/  @!P2 LDG.E R178, [R176.64] ;  /* 0x0000000eb0b2a981 */ /* 0x000ea4000c1e1900 */
[----:B------:R-:W-:Y:S02]  /*5730*/  IMAD R132, R2, c[0x0][0x1e0], RZ ;  /* 0x0000780002847a24 */ /* 0x000fe400078e02ff */
[C---:B------:R-:W-:Y:S04]  /*5740*/  IMAD.WIDE.U32 R2, R179.reuse, c[0x0][0x1e0], RZ ;  /* 0x00007800b3027a25 */ /* 0x040fe800078e00ff */
[----:B------:R-:W-:Y:S04]  /*5750*/  IMAD R132, R179, c[0x0][0x1e4], R132 ;  /* 0x00007900b3847a24 */ /* 0x000fe800078e0284 */
        /* <DEDUP_REMOVED lines=13> */
[----:B-1----:R-:W-:Y:S05]  /*5830*/  IMAD.X R177, R183, 0x1, R3, P0 ;  /* 0x00000001b7b17824 */ /* 0x002fea00000e0603 */
[----:B------:R-:W-:Y:S01]  /*5840*/  @!PT LDS RZ, [RZ] ;  /* 0x00000000fffff984 */ /* 0x000fe20000000800 */
[----:B----4-:R5:W-:Y:S02]  /*5850*/  LDGSTS.E.BYPASS.LTC128B.128 [R189+0x10100], [R176.64], !P5 ;  /* 0x10100000b0bd7fae */ /* 0x010be4000e901d4e */
[C---:B-----5:R-:W-:Y:S04]  /*5860*/  IADD3 R176, P0, R2.reuse, R187, RZ ;  /* 0x000000bb02b07210 */ /* 0x060fe80007f1e0ff */
[C---:B------:R-:W-:Y:S05]  /*5870*/  IADD3.X R177, R3.reuse, R184, RZ, P0, !PT ;  /* 0x000000b803b17210 */ /* 0x040fea00007fe4ff */
[----:B------:R1:W-:Y:S02]  /*5880*/  LDGSTS.E.BYPASS.LTC128B.128 [R189+0x12100], [R176.64], !P4 ;  /* 0x12100000b0bd7fae */ /* 0x0003e4000e101d4e */
[C---:B-1----:R-:W-:Y:S05]  /*5890*/  IADD3 R176, P0, R2.reuse, R185, RZ ;  /* 0x000000b902b07210 */ /* 0x042fea0007f1e0ff */
[C---:B------:R-:W-:Y:S01]  /*58a0*/  IMAD.X R177, R3.reuse, 0x1, R190, P0 ;  /* 0x0000000103b17824 */ /* 0x040fe200000e06be */
[----:B------:R-:W-:Y:S02]  /*58b0*/  IADD3 R178, P0, R2, R191, RZ ;  /* 0x000000bf02b27210 */ /* 0x000fe40007f1e0ff */
[----:B------:R-:W1:Y:S03]  /*58c0*/  SHFL.IDX PT, R2, R180, 0x1, 0x181f ;  /* 0x00381f00b4027f89 */ /* 0x000e6600000e0000 */
[----:B------:R-:W-:Y:S01]  /*58d0*/  IMAD.X R179, R3, 0x1, R188, P0 ;  /* 0x0000000103b37824 */ /* 0x000fe200000e06bc */
[----:B------:R1:W-:Y:S04]  /*58e0*/  LDGSTS.E.BYPASS.LTC128B.128 [R189+0x14100], [R176.64], !P3 ;  /* 0x14100000b0bd7fae */ /* 0x0003e8000d901d4e */
[----:B------:R-:W2:Y:S04]  /*58f0*/  SHFL.IDX PT, R3, R132, 0x1, 0x181f ;  /* 0x00381f0084037f89 */ /* 0x000ea800000e0000 */
[----:B------:R3:W-:Y:S01]  /*5900*/  LDGSTS.E.BYPASS.LTC128B.128 [R189+0x16100], [R178.64], !P6 ;  /* 0x16100000b2bd7fae */ /* 0x0007e2000f101d4e */
[----:B-1----:R-:W-:Y:S05]  /*5910*/  IADD3 R176, P0, R182, R2, RZ ;  /* 0x00000002b6b07210 */ /* 0x002fea0007f1e0ff */
[----:B--2---:R-:W-:Y:S05]  /*5920*/  IMAD.X R177, R183, 0x1, R3, P0 ;  /* 0x00000001b7b17824 */ /* 0x004fea00000e0603 */
[----:B------:R1:W-:Y:S02]  /*5930*/  LDGSTS.E.BYPASS.LTC128B.128 [R189+0x11100], [R176.64], !P5 ;  /* 0x11100000b0bd7fae */ /* 0x0003e4000e901d4e */
[C---:B-1----:R-:W-:Y:S04]  /*5940*/  IADD3 R176, P0, R2.reuse, R187, RZ ;  /* 0x000000bb02b07210 */ /* 0x042fe80007f1e0ff */
[C---:B------:R-:W-:Y:S05]  /*5950*/  IADD3.X R177, R3.reuse, R184, RZ, P0, !PT ;  /* 0x000000b803b17210 */ /* 0x040fea00007fe4ff */
[----:B------:R1:W-:Y:S02]  /*5960*/  LDGSTS.E.BYPASS.LTC128B.128 [R189+0x13100], [R176.64], !P4 ;  /* 0x13100000b0bd7fae */ /* 0x0003e4000e101d4e */
[C---:B-1----:R-:W-:Y:S05]  /*5970*/  IADD3 R176, P0, R2.reuse, R185, RZ ;  /* 0x000000b902b07210 */ /* 0x042fea0007f1e0ff */
[C---:B------:R-:W-:Y:S01]  /*5980*/  IMAD.X R177, R3.reuse, 0x1, R190, P0 ;  /* 0x0000000103b17824 */ /* 0x040fe200000e06be */
[----:B------:R-:W-:Y:S04]  /*5990*/  IADD3 R2, P0, R2, R191, RZ ;  /* 0x000000bf02027210 */ /* 0x000fe80007f1e0ff */
[----:B------:R3:W-:Y:S01]  /*59a0*/  LDGSTS.E.BYPASS.LTC128B.128 [R189+0x15100], [R176.64], !P3 ;  /* 0x15100000b0bd7fae */ /* 0x0007e2000d901d4e */
[----:B------:R-:W-:Y:S05]  /*59b0*/  IMAD.X R3, R3, 0x1, R188, P0 ;  /* 0x0000000103037824 */ /* 0x000fea00000e06bc */
[----:B------:R3:W-:Y:S01]  /*59c0*/  LDGSTS.E.BYPASS.LTC128B.128 [R189+0x17100], [R2.64], !P6 ;  /* 0x1710000002bd7fae */ /* 0x0007e2000f101d4e */
[----:B------:R-:W-:-:S05]  /*59d0*/  BRA `(.L_x_1865) ;  /* 0x000011a000007947 */ /* 0x000fca0003800000 */
.L_x_1864:
[----:B------:R-:W3:Y:S01]  /*59e0*/  LDL R5, [R1+0x50] ;  /* 0x0000500001057983 */ /* 0x000ee20000100800 */
[----:B------:R-:W-:Y:S04]  /*59f0*/  DEPBAR.LE SB0, 0x0 ;  /* 0x000080000000791a */ /* 0x000fe80000000000 */
[----:B------:R-:W4:Y:S01]  /*5a00*/  LDL R15, [R1+0x44] ;  /* 0x00004400010f7983 */ /* 0x000f220000100800 */
[----:B------:R-:W-:Y:S03]  /*5a10*/  UISETP.GE.AND UP0, UPT, UR8, 0x1, UPT ;  /* 0x000000010800788c */ /* 0x000fe6000bf06270 */
[----:B------:R-:W5:Y:S04]  /*5a20*/  LDL.64 R18, [R1+0x48] ;  /* 0x0000480001127983 */ /* 0x000f680000100a00 */
[----:B------:R-:W5:Y:S04]  /*5a30*/  LDL R14, [R1+0x88] ;  /* 0x00008800010e7983 */ /* 0x000f680000100800 */
[----:B--2---:R-:W2:Y:S04]  /*5a40*/  LDL R13, [R1+0x84] ;  /* 0x00008400010d7983 */ /* 0x004ea80000100800 */
[----:B------:R-:W2:Y:S04]  /*5a50*/  LDL R6, [R1+0x5c] ;  /* 0x00005c0001067983 */ /* 0x000ea80000100800 */
[----:B------:R-:W2:Y:S04]  /*5a60*/  LDL R16, [R1+0x58] ;  /* 0x0000580001107983 */ /* 0x000ea80000100800 */
[----:B------:R-:W2:Y:S04]  /*5a70*/  LDL R12, [R1+0x80] ;  /* 0x00008000010c7983 */ /* 0x000ea80000100800 */
[----:B------:R-:W2:Y:S04]  /*5a80*/  LDL R11, [R1+0x64] ;  /* 0x00006400010b7983 */ /* 0x000ea80000100800 */
[----:B------:R-:W2:Y:S04]  /*5a90*/  LDL R7, [R1+0x7c] ;  /* 0x00007c0001077983 */ /* 0x000ea80000100800 */
[----:B------:R-:W2:Y:S04]  /*5aa0*/  LDL R10, [R1+0x60] ;  /* 0x00006000010a7983 */ /* 0x000ea80000100800 */
[----:B------:R-:W2:Y:S04]  /*5ab0*/  LDL R9, [R1+0x6c] ;  /* 0x00006c0001097983 */ /* 0x000ea80000100800 */
[----:B------:R-:W2:Y:S04]  /*5ac0*/  LDL R8, [R1+0x68] ;  /* 0x0000680001087983 */ /* 0x000ea80000100800 */
[----:B------:R-:W2:Y:S04]  /*5ad0*/  LDL R176, [R1] ;  /* 0x0000000001b07983 */ /* 0x000ea80000100800 */
[----:B------:R-:W5:Y:S04]  /*5ae0*/  LDL R180, [R1+0x3c] ;  /* 0x00003c0001b47983 */ /* 0x000f680000100800 */
[----:B------:R-:W5:Y:S04]  /*5af0*/  LDL R184, [R1+0x38] ;  /* 0x0000380001b87983 */ /* 0x000f680000100800 */
[----:B------:R-:W5:Y:S04]  /*5b00*/  LDL R188, [R1+0x34] ;  /* 0x0000340001bc7983 */ /* 0x000f680000100800 */
[----:B------:R-:W5:Y:S04]  /*5b10*/  LDL R30, [R1+0x40] ;  /* 0x00004000011e7983 */ /* 0x000f680000100800 */
[----:B------:R-:W-:Y:S06]  /*5b20*/  BAR.SYNC.DEFER_BLOCKING 0x0 ;  /* 0x0000000000007b1d */ /* 0x000fec0000010000 */
[----:B------:R-:W-:Y:S04]  /*5b30*/  LDSM.16.M88.4 R24, [R134+0x11100] ;  /* 0x011100008618783b */ /* 0x000fe80000000200 */
[----:B------:R-:W-:Y:S04]  /*5b40*/  LDSM.16.M88.4 R32, [R134+0x11900] ;  /* 0x011900008620783b */ /* 0x000fe80000000200 */
[----:B------:R-:W5:Y:S04]  /*5b50*/  LDL R132, [R1+0x90] ;  /* 0x0000900001847983 */ /* 0x000f680000100800 */
[----:B------:R-:W5:Y:S01]  /*5b60*/  LDL R31, [R1+0x8c] ;  /* 0x00008c00011f7983 */ /* 0x000f620000100800 */
[----:B---3--:R-:W-:Y:S05]  /*5b70*/  SHF.R.S32.HI R2, RZ, 0x1f, R5 ;  /* 0x0000001fff027819 */ /* 0x008fea0000011405 */
[----:B------:R-:W-:Y:S02]  /*5b80*/  IMAD R4, R2, c[0x0][0x208], RZ ;  /* 0x0000820002047a24 */ /* 0x000fe400078e02ff */
[C---:B------:R-:W-:Y:S04]  /*5b90*/  IMAD.WIDE.U32 R2, R5.reuse, c[0x0][0x208], RZ ;  /* 0x0000820005027a25 */ /* 0x040fe800078e00ff */
        /* <DEDUP_REMOVED lines=9> */
[----:B------:R-:W-:Y:S02]  /*5c30*/  LEA.HI.X R4, R2, c[0x0][0x1fc], R4, 0x1, P0 ;  /* 0x00007f0002047a11 */ /* 0x000fe400000f0c04 */
[----:B------:R-:W1:Y:S04]  /*5c40*/  SHFL.IDX PT, R2, R5, 0x1, 0x181f ;  /* 0x00381f0005027f89 */ /* 0x000e6800000e0000 */
[----:B------:R-:W3:Y:S04]  /*5c50*/  SHFL.IDX PT, R3, R4, 0x1, 0x181f ;  /* 0x00381f0004037f89 */ /* 0x000ee800000e0000 */
[----:B--2---:R-:W-:Y:S04]  /*5c60*/  LDSM.16.M88.4 R176, [R176] ;  /* 0x00000000b0b0783b */ /* 0x004fe80000000200 */
[----:B-----5:R-:W-:Y:S01]  /*5c70*/  LDSM.16.M88.4 R180, [R180] ;  /* 0x00000000b4b4783b */ /* 0x020fe20000000200 */
[-C--:B-1----:R-:W-:Y:S03]  /*5c80*/  IADD3 R14, P1, P0, R14, R2.reuse, R18 ;  /* 0x000000020e0e7210 */ /* 0x082fe6000783e012 */
[----:B------:R-:W-:Y:S01]  /*5c90*/  LDSM.16.M88.4 R184, [R184] ;  /* 0x00000000b8b8783b */ /* 0x000fe20000000200 */
[-C--:B---3--:R-:W-:Y:S03]  /*5ca0*/  IADD3.X R15, RZ, R3.reuse, R19, P1, P0 ;  /* 0x00000003ff0f7210 */ /* 0x088fe60000fe0413 */
[----:B------:R-:W-:Y:S01]  /*5cb0*/  LDSM.16.M88.4 R188, [R188] ;  /* 0x00000000bcbc783b */ /* 0x000fe20000000200 */
[-C--:B------:R-:W-:Y:S04]  /*5cc0*/  IADD3 R20, P1, P0, R13, R2.reuse, R6 ;  /* 0x000000020d147210 */ /* 0x080fe8000783e006 */
[-C--:B------:R-:W-:Y:S02]  /*5cd0*/  IADD3.X R21, RZ, R3.reuse, R16, P1, P0 ;  /* 0x00000003ff157210 */ /* 0x080fe40000fe0410 */
[-C--:B------:R-:W-:Y:S04]  /*5ce0*/  IADD3 R22, P1, P0, R12, R2.reuse, R11 ;  /* 0x000000020c167210 */ /* 0x080fe8000783e00b */
[-C--:B------:R-:W-:Y:S02]  /*5cf0*/  IADD3.X R23, RZ, R3.reuse, R10, P1, P0 ;  /* 0x00000003ff177210 */ /* 0x080fe40000fe040a */
[----:B------:R-:W-:Y:S02]  /*5d00*/  IADD3 R28, P1, P0, R7, R2, R9 ;  /* 0x00000002071c7210 */ /* 0x000fe4000783e009 */
[----:B------:R-:W1:Y:S02]  /*5d10*/  SHFL.IDX PT, R2, R5, RZ, 0x181f ;  /* 0x00181fff05027589 */ /* 0x000e6400000e0000 */
[----:B------:R-:W-:Y:S02]  /*5d20*/  IADD3.X R29, RZ, R3, R8, P1, P0 ;  /* 0x00000003ff1d7210 */ /* 0x000fe40000fe0408 */
[----:B------:R-:W2:Y:S01]  /*5d30*/  SHFL.IDX PT, R3, R4, RZ, 0x181f ;  /* 0x00181fff04037589 */ /* 0x000ea200000e0000 */
[----:B-1----:R-:W-:Y:S05]  /*5d40*/  IADD3 R12, P0, R18, R2, RZ ;  /* 0x00000002120c7210 */ /* 0x002fea0007f1e0ff */
[----:B--2---:R-:W-:Y:S01]  /*5d50*/  IMAD.X R13, R19, 0x1, R3, P0 ;  /* 0x00000001130d7824 */ /* 0x004fe200000e0603 */
[C---:B------:R-:W-:Y:S05]  /*5d60*/  IADD3 R6, P0, R2.reuse, R6, RZ ;  /* 0x0000000602067210 */ /* 0x040fea0007f1e0ff */
[C---:B------:R-:W-:Y:S01]  /*5d70*/  IMAD.X R7, R3.reuse, 0x1, R16, P0 ;  /* 0x0000000103077824 */ /* 0x040fe200000e0610 */
[C---:B------:R-:W-:Y:S01]  /*5d80*/  IADD3 R4, P0, R2.reuse, R11, RZ ;  /* 0x0000000b02047210 */ /* 0x040fe20007f1e0ff */
[----:B------:R-:W-:Y:S04]  /*5d90*/  LDSM.16.M88.4 R16, [R134+0x10900] ;  /* 0x010900008610783b */ /* 0x000fe80000000200 */
[C---:B------:R-:W-:Y:S01]  /*5da0*/  IMAD.X R5, R3.reuse, 0x1, R10, P0 ;  /* 0x0000000103057824 */ /* 0x040fe200000e060a */
[----:B------:R-:W-:Y:S05]  /*5db0*/  IADD3 R2, P0, R2, R9, RZ ;  /* 0x0000000902027210 */ /* 0x000fea0007f1e0ff */
[----:B------:R-:W-:Y:S02]  /*5dc0*/  IMAD.X R3, R3, 0x1, R8, P0 ;  /* 0x0000000103037824 */ /* 0x000fe400000e0608 */
[----:B------:R-:W1:Y:S04]  /*5dd0*/  LDSM.16.M88.4 R8, [R134+0x10100] ;  /* 0x010100008608783b */ /* 0x000e680000000200 */
[----:B------:R-:W-:Y:S01]  /*5de0*/  @!PT LDS RZ, [RZ] ;  /* 0x00000000fffff984 */ /* 0x000fe20000000800 */
[----:B------:R-:W-:Y:S01]  /*5df0*/  @!PT LDS RZ, [RZ] ;  /* 0x00000000fffff984 */ /* 0x000fe20000000800 */
[----:B------:R-:W-:Y:S01]  /*5e00*/  @!PT LDS RZ, [RZ] ;  /* 0x00000000fffff984 */ /* 0x000fe20000000800 */
[----:B------:R2:W-:Y:S04]  /*5e10*/  LDGSTS.E.BYPASS.LTC128B.128 [R30+0x100], [R12.64], !P5 ;  /* 0x001000000c1e7fae */ /* 0x0005e8000e901d4e */
[----:B------:R1:W-:Y:S04]  /*5e20*/  LDGSTS.E.BYPASS.LTC128B.128 [R30+0x2100], [R6.64], !P4 ;  /* 0x02100000061e7fae */ /* 0x0003e8000e101d4e */
[----:B------:R1:W-:Y:S04]  /*5e30*/  LDGSTS.E.BYPASS.LTC128B.128 [R30+0x4100], [R4.64], !P3 ;  /* 0x04100000041e7fae */ /* 0x0003e8000d901d4e */
[----:B------:R3:W-:Y:S04]  /*5e40*/  LDGSTS.E.BYPASS.LTC128B.128 [R30+0x6100], [R2.64], !P6 ;  /* 0x06100000021e7fae */ /* 0x0007e8000f101d4e */
[----:B--2---:R-:W2:Y:S04]  /*5e50*/  LDL R12, [R1+0x98] ;  /* 0x00009800010c7983 */ /* 0x004ea80000100800 */
[----:B------:R-:W4:Y:S01]  /*5e60*/  LDL R13, [R1+0x94] ;  /* 0x00009400010d7983 */ /* 0x000f220000100800 */
[C---:B-1----:R-:W-:Y:S03]  /*5e70*/  HMMA.16816.F32.BF16 R4, R168.reuse, R8, RZ ;  /* 0x00000008a804723c */ /* 0x042fe600000418ff */
[----:B---3--:R-:W3:Y:S04]  /*5e80*/  LDL R3, [R1+0x28] ;  /* 0x0000280001037983 */ /* 0x008ee80000100800 */
[----:B------:R-:W5:Y:S01]  /*5e90*/  LDL R2, [R1+0x24] ;  /* 0x0000240001027983 */ /* 0x000f620000100800 */
[C---:B------:R-:W-:Y:S01]  /*5ea0*/  HMMA.16816.F32.BF16 R8, R168.reuse, R10, RZ ;  /* 0x0000000aa808723c */ /* 0x040fe200000418ff */
[----:B--2---:R-:W-:Y:S02]  /*5eb0*/  ISETP.NE.U32.AND P0, PT, R12, RZ, PT ;  /* 0x000000ff0c00720c */ /* 0x004fe40003f05070 */
[----:B----4-:R-:W-:Y:S11]  /*5ec0*/  ISETP.NE.U32.AND P1, PT, R13, RZ, PT ;  /* 0x000000ff0d00720c */ /* 0x010ff60003f25070 */
[----:B------:R1:W-:Y:S01]  /*5ed0*/  LDGSTS.E.BYPASS.LTC128B.128.ZFILL [R30+0x1100], [R14.64], P0 ;  /* 0x011000000e1e7fae */ /* 0x0003e20008141d4e */
[----:B------:R-:W-:Y:S03]  /*5ee0*/  ISETP.NE.U32.AND P0, PT, R132, RZ, PT ;  /* 0x000000ff8400720c */ /* 0x000fe60003f05070 */
[----:B------:R2:W-:Y:S01]  /*5ef0*/  LDGSTS.E.BYPASS.LTC128B.128.ZFILL [R30+0x3100], [R20.64], P1 ;  /* 0x03100000141e7fae */ /* 0x0005e20008941d4e */
[----:B------:R-:W-:Y:S03]  /*5f00*/  ISETP.NE.U32.AND P1, PT, R31, RZ, PT ;  /* 0x000000ff1f00720c */ /* 0x000fe60003f25070 */
[----:B------:R-:W4:Y:S06]  /*5f10*/  LDL R132, [R1+0x2c] ;  /* 0x00002c0001847983 */ /* 0x000f2c0000100800 */
[----:B------:R2:W-:Y:S01]  /*5f20*/  LDGSTS.E.BYPASS.LTC128B.128.ZFILL [R30+0x5100], [R22.64], P0 ;  /* 0x05100000161e7fae */ /* 0x0005e20008141d4e */
[----:B------:R-:W-:Y:S03]  /*5f30*/  PLOP3.LUT P0, PT, PT, PT, UP0, 0x80, 0x0 ;  /* 0x000000000000781c */ /* 0x000fe60003f0f008 */
[----:B------:R3:W-:Y:S04]  /*5f40*/  LDGSTS.E.BYPASS.LTC128B.128.ZFILL [R30+0x7100], [R28.64], P1 ;  /* 0x071000001c1e7fae */ /* 0x0007e80008941d4e */
[----:B------:R-:W0:Y:S01]  /*5f50*/  LDGDEPBAR ;  /* 0x00000000000079af */ /* 0x000e220000000000 */
[C---:B-1----:R-:W-:Y:S08]  /*5f60*/  HMMA.16816.F32.BF16 R12, R168.reuse, R16, RZ ;  /* 0x00000010a80c723c */ /* 0x042ff000000418ff */
[C---:B------:R-:W-:Y:S08]  /*5f70*/  HMMA.16816.F32.BF16 R16, R168.reuse, R18, RZ ;  /* 0x00000012a810723c */ /* 0x040ff000000418ff */
[C---:B--2---:R-:W-:Y:S08]  /*5f80*/  HMMA.16816.F32.BF16 R20, R168.reuse, R24, RZ ;  /* 0x00000018a814723c */ /* 0x044ff000000418ff */
[C---:B------:R-:W-:Y:S08]  /*5f90*/  HMMA.16816.F32.BF16 R24, R168.reuse, R26, RZ ;  /* 0x0000001aa818723c */ /* 0x040ff000000418ff */
[C---:B---3--:R-:W-:Y:S08]  /*5fa0*/  HMMA.16816.F32.BF16 R28, R168.reuse, R32, RZ ;  /* 0x00000020a81c723c */ /* 0x048ff000000418ff */
        /* <DEDUP_REMOVED lines=9> */
[----:B------:R-:W-:Y:S07]  /*6040*/  LDSM.16.M88.4 R184, [R252+0x11900] ;  /* 0x01190000fcb8783b */ /* 0x000fee0000000200 */
[C---:B------:R-:W-:Y:S01]  /*6050*/  HMMA.16816.F32.BF16 R28, R172.reuse, R188, R28 ;  /* 0x000000bcac1c723c */ /* 0x040fe2000004181c */
[----:B------:R-:W3:Y:S04]  /*6060*/  LDL R189, [R1+0x30] ;  /* 0x0000300001bd7983 */ /* 0x000ee80000100800 */
[----:B------:R-:W5:Y:S03]  /*6070*/  LDL R188, [R1+0x20] ;  /* 0x0000200001bc7983 */ /* 0x000f660000100800 */
        /* <DEDUP_REMOVED lines=22> */
[C---:B--2---:R-:W-:Y:S08]  /*61e0*/  HMMA.16816.F32.BF16 R28, R196.reuse, R180, R28 ;  /* 0x000000b4c41c723c */ /* 0x044ff0000004181c */
[----:B------:R-:W-:Y:S01]  /*61f0*/  HMMA.16816.F32.BF16 R32, R196, R182, R32 ;  /* 0x000000b6c420723c */ /* 0x000fe20000041820 */
[----:B------:R-:W2:Y:S07]  /*6200*/  LDSM.16.M88.4 R180, [R134+0x13100] ;  /* 0x0131000086b4783b */ /* 0x000eae0000000200 */
[C---:B-1----:R-:W-:Y:S08]  /*6210*/  HMMA.16816.F32.BF16 R4, R200.reuse, R176, R4 ;  /* 0x000000b0c804723c */ /* 0x042ff00000041804 */
[C---:B------:R-:W-:Y:S01]  /*6220*/  HMMA.16816.F32.BF16 R8, R200.reuse, R178, R8 ;  /* 0x000000b2c808723c */ /* 0x040fe20000041808 */
[----:B------:R-:W1:Y:S07]  /*6230*/  LDSM.16.M88.4 R176, [R134+0x13900] ;  /* 0x0139000086b0783b */ /* 0x000e6e0000000200 */
[C---:B----4-:R-:W-:Y:S08]  /*6240*/  HMMA.16816.F32.BF16 R12, R200.reuse, R184, R12 ;  /* 0x000000b8c80c723c */ /* 0x050ff0000004180c */
[C---:B------:R-:W-:Y:S08]  /*6250*/  HMMA.16816.F32.BF16 R16, R200.reuse, R186, R16 ;  /* 0x000000bac810723c */ /* 0x040ff00000041810 */
[C---:B--2---:R-:W-:Y:S08]  /*6260*/  HMMA.16816.F32.BF16 R20, R200.reuse, R180, R20 ;  /* 0x000000b4c814723c */ /* 0x044ff00000041814 */
[C---:B------:R-:W-:Y:S01]  /*6270*/  HMMA.16816.F32.BF16 R24, R200.reuse, R182, R24 ;  /* 0x000000b6c818723c */ /* 0x040fe20000041818 */
[----:B------:R2:W-:Y:S07]  /*6280*/  LDSM.16.M88.4 R180, [R132] ;  /* 0x0000000084b4783b */ /* 0x0005ee0000000200 */
[C---:B-1----:R-:W-:Y:S08]  /*6290*/  HMMA.16816.F32.BF16 R28, R200.reuse, R176, R28 ;  /* 0x000000b0c81c723c */ /* 0x042ff0000004181c */
[----:B------:R-:W-:Y:S01]  /*62a0*/  HMMA.16816.F32.BF16 R32, R200, R178, R32 ;  /* 0x000000b2c820723c */ /* 0x000fe20000041820 */
[----:B------:R1:W-:Y:S04]  /*62b0*/  LDSM.16.M88.4 R176, [R3] ;  /* 0x0000000003b0783b */ /* 0x0003e80000000200 */
[----:B--2---:R-:W2:Y:S04]  /*62c0*/  LDL R132, [R1+0x1c] ;  /* 0x00001c0001847983 */ /* 0x004ea80000100800 */
[----:B-1----:R-:W4:Y:S04]  /*62d0*/  LDL R3, [R1+0x18] ;  /* 0x0000180001037983 */ /* 0x002f280000100800 */
[----:B---3--:R-:W1:Y:S02]  /*62e0*/  LDSM.16.M88.4 R184, [R189] ;  /* 0x00000000bdb8783b */ /* 0x008e640000000200 */
[C---:B-1----:R-:W-:Y:S08]  /*62f0*/  HMMA.16816.F32.BF16 R4, R204.reuse, R184, R4 ;  /* 0x000000b8cc04723c */ /* 0x042ff00000041804 */
[C---:B------:R-:W-:Y:S01]  /*6300*/  HMMA.16816.F32.BF16 R8, R204.reuse, R186, R8 ;  /* 0x000000bacc08723c */ /* 0x040fe20000041808 */
[----:B-----5:R1:W3:Y:S07]  /*6310*/  LDSM.16.M88.4 R184, [R2] ;  /* 0x0000000002b8783b */ /* 0x0202ee0000000200 */
[C---:B------:R-:W-:Y:S08]  /*6320*/  HMMA.16816.F32.BF16 R12, R204.reuse, R180, R12 ;  /* 0x000000b4cc0c723c */ /* 0x040ff0000004180c */
[C---:B------:R-:W-:Y:S01]  /*6330*/  HMMA.16816.F32.BF16 R16, R204.reuse, R182, R16 ;  /* 0x000000b6cc10723c */ /* 0x040fe20000041810 */
[----:B------:R-:W5:Y:S07]  /*6340*/  LDSM.16.M88.4 R180, [R252+0x12100] ;  /* 0x01210000fcb4783b */ /* 0x000f6e0000000200 */
[C---:B------:R-:W-:Y:S01]  /*6350*/  HMMA.16816.F32.BF16 R20, R204.reuse, R176, R20 ;  /* 0x000000b0cc14723c */ /* 0x040fe20000041814 */
[----:B-1----:R-:W4:Y:S07]  /*6360*/  LDL R2, [R1+0x14] ;  /* 0x0000140001027983 */ /* 0x002f2e0000100800 */
[C---:B------:R-:W-:Y:S01]  /*6370*/  HMMA.16816.F32.BF16 R24, R204.reuse, R178, R24 ;  /* 0x000000b2cc18723c */ /* 0x040fe20000041818 */
[----:B------:R-:W1:Y:S07]  /*6380*/  LDSM.16.M88.4 R176, [R252+0x12900] ;  /* 0x01290000fcb0783b */ /* 0x000e6e0000000200 */
[C---:B---3--:R-:W-:Y:S08]  /*6390*/  HMMA.16816.F32.BF16 R28, R204.reuse, R184, R28 ;  /* 0x000000b8cc1c723c */ /* 0x048ff0000004181c */
[----:B------:R-:W-:Y:S01]  /*63a0*/  HMMA.16816.F32.BF16 R32, R204, R186, R32 ;  /* 0x000000bacc20723c */ /* 0x000fe20000041820 */
[----:B------:R-:W3:Y:S07]  /*63b0*/  LDSM.16.M88.4 R184, [R252+0x13100] ;  /* 0x01310000fcb8783b */ /* 0x000eee0000000200 */
[C---:B-----5:R-:W-:Y:S08]  /*63c0*/  HMMA.16816.F32.BF16 R4, R208.reuse, R180, R4 ;  /* 0x000000b4d004723c */ /* 0x060ff00000041804 */
[C---:B------:R-:W-:Y:S01]  /*63d0*/  HMMA.16816.F32.BF16 R8, R208.reuse, R182, R8 ;  /* 0x000000b6d008723c */ /* 0x040fe20000041808 */
[----:B------:R-:W5:Y:S07]  /*63e0*/  LDSM.16.M88.4 R180, [R252+0x13900] ;  /* 0x01390000fcb4783b */ /* 0x000f6e0000000200 */
[C---:B-1----:R-:W-:Y:S08]  /*63f0*/  HMMA.16816.F32.BF16 R12, R208.reuse, R176, R12 ;  /* 0x000000b0d00c723c */ /* 0x042ff0000004180c */
[C---:B------:R-:W-:Y:S01]  /*6400*/  HMMA.16816.F32.BF16 R16, R208.reuse, R178, R16 ;  /* 0x000000b2d010723c */ /* 0x040fe20000041810 */
[----:B------:R-:W1:Y:S07]  /*6410*/  LDSM.16.M88.4 R176, [R249+0x2000] ;  /* 0x00200000f9b0783b */ /* 0x000e6e0000000200 */
[C---:B---3--:R-:W-:Y:S08]  /*6420*/  HMMA.16816.F32.BF16 R20, R208.reuse, R184, R20 ;  /* 0x000000b8d014723c */ /* 0x048ff00000041814 */
[C---:B------:R-:W-:Y:S01]  /*6430*/  HMMA.16816.F32.BF16 R24, R208.reuse, R186, R24 ;  /* 0x000000bad018723c */ /* 0x040fe20000041818 */
[----:B------:R-:W3:Y:S07]  /*6440*/  LDSM.16.M88.4 R184, [R249+0x2800] ;  /* 0x00280000f9b8783b */ /* 0x000eee0000000200 */
[C---:B-----5:R-:W-:Y:S08]  /*6450*/  HMMA.16816.F32.BF16 R28, R208.reuse, R180, R28 ;  /* 0x000000b4d01c723c */ /* 0x060ff0000004181c */
[----:B------:R-:W-:Y:S01]  /*6460*/  HMMA.16816.F32.BF16 R32, R208, R182, R32 ;  /* 0x000000b6d020723c */ /* 0x000fe20000041820 */
        /* <DEDUP_REMOVED lines=8> */
[C---:B------:R-:W-:Y:S01]  /*64f0*/  HMMA.16816.F32.BF16 R24, R212.reuse, R182, R24 ;  /* 0x000000b6d418723c */ /* 0x040fe20000041818 */
[----:B------:R-:W5:Y:S07]  /*6500*/  LDSM.16.M88.4 R180, [R134+0x14900] ;  /* 0x0149000086b4783b */ /* 0x000f6e0000000200 */
[C---:B-1----:R-:W-:Y:S08]  /*6510*/  HMMA.16816.F32.BF16 R28, R212.reuse, R176, R28 ;  /* 0x000000b0d41c723c */ /* 0x042ff0000004181c */
[----:B------:R-:W-:Y:S01]  /*6520*/  HMMA.16816.F32.BF16 R32, R212, R178, R32 ;  /* 0x000000b2d420723c */ /* 0x000fe20000041820 */
[----:B------:R-:W1:Y:S07]  /*6530*/  LDSM.16.M88.4 R176, [R134+0x15100] ;  /* 0x0151000086b0783b */ /* 0x000e6e0000000200 */
[C---:B---3--:R-:W-:Y:S08]  /*6540*/  HMMA.16816.F32.BF16 R4, R216.reuse, R184, R4 ;  /* 0x000000b8d804723c */ /* 0x048ff00000041804 */
[C---:B------:R-:W-:Y:S01]  /*6550*/  HMMA.16816.F32.BF16 R8, R216.reuse, R186, R8 ;  /* 0x000000bad808723c */ /* 0x040fe20000041808 */
[----:B------:R-:W3:Y:S07]  /*6560*/  LDSM.16.M88.4 R184, [R134+0x15900] ;  /* 0x0159000086b8783b */ /* 0x000eee0000000200 */
[C---:B-----5:R-:W-:Y:S08]  /*6570*/  HMMA.16816.F32.BF16 R12, R216.reuse, R180, R12 ;  /* 0x000000b4d80c723c */ /* 0x060ff0000004180c */
[C---:B------:R-:W-:Y:S01]  /*6580*/  HMMA.16816.F32.BF16 R16, R216.reuse, R182, R16 ;  /* 0x000000b6d810723c */ /* 0x040fe20000041810 */
[----:B------:R5:W4:Y:S07]  /*6590*/  LDSM.16.M88.4 R180, [R188] ;  /* 0x00000000bcb4783b */ /* 0x000b2e0000000200 */
[C---:B-1----:R-:W-:Y:S08]  /*65a0*/  HMMA.16816.F32.BF16 R20, R216.reuse, R176, R20 ;  /* 0x000000b0d814723c */ /* 0x042ff00000041814 */
[C---:B------:R-:W-:Y:S01]  /*65b0*/  HMMA.16816.F32.BF16 R24, R216.reuse, R178, R24 ;  /* 0x000000b2d818723c */ /* 0x040fe20000041818 */
[----:B--2---:R1:W2:Y:S04]  /*65c0*/  LDSM.16.M88.4 R176, [R132] ;  /* 0x0000000084b0783b */ /* 0x0042a80000000200 */
[----:B-----5:R-:W5:Y:S03]  /*65d0*/  LDL R188, [R1+0x10] ;  /* 0x0000100001bc7983 */ /* 0x020f660000100800 */
[C---:B---3--:R-:W-:Y:S08]  /*65e0*/  HMMA.16816.F32.BF16 R28, R216.reuse, R184, R28 ;  /* 0x000000b8d81c723c */ /* 0x048ff0000004181c */
[----:B------:R-:W-:Y:S01]  /*65f0*/  HMMA.16816.F32.BF16 R32, R216, R186, R32 ;  /* 0x000000bad820723c */ /* 0x000fe20000041820 */
[----:B----4-:R3:W4:Y:S04]  /*6600*/  LDSM.16.M88.4 R184, [R3] ;  /* 0x0000000003b8783b */ /* 0x0107280000000200 */
[----:B-1----:R-:W5:Y:S03]  /*6610*/  LDL R132, [R1+0xc] ;  /* 0x00000c0001847983 */ /* 0x002f660000100800 */
[C---:B------:R-:W-:Y:S08]  /*6620*/  HMMA.16816.F32.BF16 R4, R220.reuse, R180, R4 ;  /* 0x000000b4dc04723c */ /* 0x040ff00000041804 */
[C---:B------:R-:W-:Y:S08]  /*6630*/  HMMA.16816.F32.BF16 R8, R220.reuse, R182, R8 ;  /* 0x000000b6dc08723c */ /* 0x040ff00000041808 */
[C---:B--2---:R-:W-:Y:S01]  /*6640*/  HMMA.16816.F32.BF16 R12, R220.reuse, R176, R12 ;  /* 0x000000b0dc0c723c */ /* 0x044fe2000004180c */
[----:B---3--:R-:W2:Y:S07]  /*6650*/  LDL R3, [R1+0x8] ;  /* 0x0000080001037983 */ /* 0x008eae0000100800 */
[C---:B------:R-:W-:Y:S01]  /*6660*/  HMMA.16816.F32.BF16 R16, R220.reuse, R178, R16 ;  /* 0x000000b2dc10723c */ /* 0x040fe20000041810 */
[----:B------:R-:W-:Y:S07]  /*6670*/  LDSM.16.M88.4 R176, [R252+0x14100] ;  /* 0x01410000fcb0783b */ /* 0x000fee0000000200 */
[C---:B----4-:R-:W-:Y:S08]  /*6680*/  HMMA.16816.F32.BF16 R20, R220.reuse, R184, R20 ;  /* 0x000000b8dc14723c */ /* 0x050ff00000041814 */
[C---:B------:R-:W-:Y:S01]  /*6690*/  HMMA.16816.F32.BF16 R24, R220.reuse, R186, R24 ;  /* 0x000000badc18723c */ /* 0x040fe20000041818 */
[----:B------:R-:W-:Y:S04]  /*66a0*/  LDSM.16.M88.4 R184, [R252+0x14900] ;  /* 0x01490000fcb8783b */ /* 0x000fe80000000200 */
[----:B------:R1:W3:Y:S04]  /*66b0*/  LDSM.16.M88.4 R180, [R2] ;  /* 0x0000000002b4783b */ /* 0x0002e80000000200 */
[----:B-1----:R-:W4:Y:S01]  /*66c0*/  LDL R2, [R1+0x4] ;  /* 0x0000040001027983 */ /* 0x002f220000100800 */
[C---:B---3--:R-:W-:Y:S08]  /*66d0*/  HMMA.16816.F32.BF16 R28, R220.reuse, R180, R28 ;  /* 0x000000b4dc1c723c */ /* 0x048ff0000004181c */
[----:B------:R-:W-:Y:S01]  /*66e0*/  HMMA.16816.F32.BF16 R32, R220, R182, R32 ;  /* 0x000000b6dc20723c */ /* 0x000fe20000041820 */
[----:B------:R-:W1:Y:S07]  /*66f0*/  LDSM.16.M88.4 R180, [R252+0x15100] ;  /* 0x01510000fcb4783b */ /* 0x000e6e0000000200 */
[C---:B------:R-:W-:Y:S08]  /*6700*/  HMMA.16816.F32.BF16 R4, R224.reuse, R176, R4 ;  /* 0x000000b0e004723c */ /* 0x040ff00000041804 */
[C---:B------:R-:W-:Y:S01]  /*6710*/  HMMA.16816.F32.BF16 R8, R224.reuse, R178, R8 ;  /* 0x000000b2e008723c */ /* 0x040fe20000041808 */
        /* <DEDUP_REMOVED lines=21> */
[----:B------:R-:W5:Y:S07]  /*6870*/  LDSM.16.M88.4 R184, [R134+0x17100] ;  /* 0x0171000086b8783b */ /* 0x000f6e0000000200 */
[C---:B-1----:R-:W-:Y:S08]  /*6880*/  HMMA.16816.F32.BF16 R4, R232.reuse, R180, R4 ;  /* 0x000000b4e804723c */ /* 0x042ff00000041804 */
[C---:B------:R-:W-:Y:S01]  /*6890*/  HMMA.16816.F32.BF16 R8, R232.reuse, R182, R8 ;  /* 0x000000b6e808723c */ /* 0x040fe20000041808 */
[----:B------:R-:W1:Y:S07]  /*68a0*/  LDSM.16.M88.4 R180, [R134+0x17900] ;  /* 0x0179000086b4783b */ /* 0x000e6e0000000200 */
[C---:B---3--:R-:W-:Y:S08]  /*68b0*/  HMMA.16816.F32.BF16 R12, R232.reuse, R176, R12 ;  /* 0x000000b0e80c723c */ /* 0x048ff0000004180c */
[C---:B------:R-:W-:Y:S01]  /*68c0*/  HMMA.16816.F32.BF16 R16, R232.reuse, R178, R16 ;  /* 0x000000b2e810723c */ /* 0x040fe20000041810 */
[----:B-----5:R-:W3:Y:S07]  /*68d0*/  LDSM.16.M88.4 R176, [R188] ;  /* 0x00000000bcb0783b */ /* 0x020eee0000000200 */
[C---:B------:R-:W-:Y:S08]  /*68e0*/  HMMA.16816.F32.BF16 R20, R232.reuse, R184, R20 ;  /* 0x000000b8e814723c */ /* 0x040ff00000041814 */
[C---:B------:R-:W-:Y:S01]  /*68f0*/  HMMA.16816.F32.BF16 R24, R232.reuse, R186, R24 ;  /* 0x000000bae818723c */ /* 0x040fe20000041818 */
[----:B------:R-:W5:Y:S07]  /*6900*/  LDSM.16.M88.4 R184, [R132] ;  /* 0x0000000084b8783b */ /* 0x000f6e0000000200 */
[C---:B-1----:R-:W-:Y:S08]  /*6910*/  HMMA.16816.F32.BF16 R28, R232.reuse, R180, R28 ;  /* 0x000000b4e81c723c */ /* 0x042ff0000004181c */
[----:B------:R-:W-:Y:S01]  /*6920*/  HMMA.16816.F32.BF16 R32, R232, R182, R32 ;  /* 0x000000b6e820723c */ /* 0x000fe20000041820 */
[----:B--2---:R-:W1:Y:S07]  /*6930*/  LDSM.16.M88.4 R180, [R3] ;  /* 0x0000000003b4783b */ /* 0x004e6e0000000200 */
[C---:B---3--:R-:W-:Y:S08]  /*6940*/  HMMA.16816.F32.BF16 R4, R236.reuse, R176, R4 ;  /* 0x000000b0ec04723c */ /* 0x048ff00000041804 */
[C---:B------:R-:W-:Y:S08]  /*6950*/  HMMA.16816.F32.BF16 R8, R236.reuse, R178, R8 ;  /* 0x000000b2ec08723c */ /* 0x040ff00000041808 */
[C---:B-----5:R-:W-:Y:S08]  /*6960*/  HMMA.16816.F32.BF16 R12, R236.reuse, R184, R12 ;  /* 0x000000b8ec0c723c */ /* 0x060ff0000004180c */
[C---:B------:R-:W-:Y:S01]  /*6970*/  HMMA.16816.F32.BF16 R16, R236.reuse, R186, R16 ;  /* 0x000000baec10723c */ /* 0x040fe20000041810 */
[----:B------:R-:W-:Y:S07]  /*6980*/  LDSM.16.M88.4 R184, [R252+0x16100] ;  /* 0x01610000fcb8783b */ /* 0x000fee0000000200 */
[C---:B-1----:R-:W-:Y:S08]  /*6990*/  HMMA.16816.F32.BF16 R20, R236.reuse, R180, R20 ;  /* 0x000000b4ec14723c */ /* 0x042ff00000041814 */
[C---:B------:R-:W-:Y:S01]  /*69a0*/  HMMA.16816.F32.BF16 R24, R236.reuse, R182, R24 ;  /* 0x000000b6ec18723c */ /* 0x040fe20000041818 */
[----:B------:R-:W-:Y:S04]  /*69b0*/  LDSM.16.M88.4 R180, [R252+0x16900] ;  /* 0x01690000fcb4783b */ /* 0x000fe80000000200 */
[----:B----4-:R-:W1:Y:S03]  /*69c0*/  LDSM.16.M88.4 R176, [R2] ;  /* 0x0000000002b0783b */ /* 0x010e660000000200 */
[C---:B-1----:R-:W-:Y:S08]  /*69d0*/  HMMA.16816.F32.BF16 R28, R236.reuse, R176, R28 ;  /* 0x000000b0ec1c723c */ /* 0x042ff0000004181c */
[----:B------:R-:W-:Y:S01]  /*69e0*/  HMMA.16816.F32.BF16 R32, R236, R178, R32 ;  /* 0x000000b2ec20723c */ /* 0x000fe20000041820 */
[----:B------:R-:W1:Y:S07]  /*69f0*/  LDSM.16.M88.4 R176, [R252+0x17100] ;  /* 0x01710000fcb0783b */ /* 0x000e6e0000000200 */
[C---:B------:R-:W-:Y:S08]  /*6a00*/  HMMA.16816.F32.BF16 R4, R240.reuse, R184, R4 ;  /* 0x000000b8f004723c */ /* 0x040ff00000041804 */
[C---:B------:R-:W-:Y:S01]  /*6a10*/  HMMA.16816.F32.BF16 R8, R240.reuse, R186, R8 ;  /* 0x000000baf008723c */ /* 0x040fe20000041808 */
[----:B------:R-:W2:Y:S07]  /*6a20*/  LDSM.16.M88.4 R184, [R252+0x17900] ;  /* 0x01790000fcb8783b */ /* 0x000eae0000000200 */
[C---:B------:R-:W-:Y:S08]  /*6a30*/  HMMA.16816.F32.BF16 R12, R240.reuse, R180, R12 ;  /* 0x000000b4f00c723c */ /* 0x040ff0000004180c */
[C---:B------:R-:W-:Y:S01]  /*6a40*/  HMMA.16816.F32.BF16 R16, R240.reuse, R182, R16 ;  /* 0x000000b6f010723c */ /* 0x040fe20000041810 */
[----:B------:R-:W3:Y:S07]  /*6a50*/  LDSM.16.M88.4 R180, [R249+0x6000] ;  /* 0x00600000f9b4783b */ /* 0x000eee0000000200 */
[C---:B-1----:R-:W-:Y:S08]  /*6a60*/  HMMA.16816.F32.BF16 R20, R240.reuse, R176, R20 ;  /* 0x000000b0f014723c */ /* 0x042ff00000041814 */
[C---:B------:R-:W-:Y:S01]  /*6a70*/  HMMA.16816.F32.BF16 R24, R240.reuse, R178, R24 ;  /* 0x000000b2f018723c */ /* 0x040fe20000041818 */
[----:B------:R-:W1:Y:S07]  /*6a80*/  LDSM.16.M88.4 R176, [R249+0x6800] ;  /* 0x00680000f9b0783b */ /* 0x000e6e0000000200 */
[C---:B--2---:R-:W-:Y:S08]  /*6a90*/  HMMA.16816.F32.BF16 R28, R240.reuse, R184, R28 ;  /* 0x000000b8f01c723c */ /* 0x044ff0000004181c */
[----:B------:R-:W-:Y:S01]  /*6aa0*/  HMMA.16816.F32.BF16 R32, R240, R186, R32 ;  /* 0x000000baf020723c */ /* 0x000fe20000041820 */
[----:B------:R-:W2:Y:S07]  /*6ab0*/  LDSM.16.M88.4 R184, [R249+0x7000] ;  /* 0x00700000f9b8783b */ /* 0x000eae0000000200 */
[C---:B---3--:R-:W-:Y:S08]  /*6ac0*/  HMMA.16816.F32.BF16 R4, R244.reuse, R180, R4 ;  /* 0x000000b4f404723c */ /* 0x048ff00000041804 */
[C---:B------:R-:W-:Y:S01]  /*6ad0*/  HMMA.16816.F32.BF16 R8, R244.reuse, R182, R8 ;  /* 0x000000b6f408723c */ /* 0x040fe20000041808 */
[----:B------:R-:W3:Y:S01]  /*6ae0*/  LDSM.16.M88.4 R180, [R249+0x7800] ;  /* 0x00780000f9b4783b */ /* 0x000ee20000000200 */
[----:B------:R-:W-:Y:S04]  /*6af0*/  DEPBAR.LE SB0, 0x0 ;  /* 0x000080000000791a */ /* 0x000fe80000000000 */
[----:B------:R-:W-:Y:S02]  /*6b00*/  BAR.SYNC.DEFER_BLOCKING 0x0 ;  /* 0x0000000000007b1d */ /* 0x000fe40000010000 */
[C---:B-1----:R-:W-:Y:S08]  /*6b10*/  HMMA.16816.F32.BF16 R12, R244.reuse, R176, R12 ;  /* 0x000000b0f40c723c */ /* 0x042ff0000004180c */
[C---:B------:R-:W-:Y:S08]  /*6b20*/  HMMA.16816.F32.BF16 R16, R244.reuse, R178, R16 ;  /* 0x000000b2f410723c */ /* 0x040ff00000041810 */
[C---:B--2---:R-:W-:Y:S08]  /*6b30*/  HMMA.16816.F32.BF16 R20, R244.reuse, R184, R20 ;  /* 0x000000b8f414723c */ /* 0x044ff00000041814 */
[C---:B------:R-:W-:Y:S08]  /*6b40*/  HMMA.16816.F32.BF16 R24, R244.reuse, R186, R24 ;  /* 0x000000baf418723c */ /* 0x040ff00000041818 */
[C---:B---3--:R-:W-:Y:S08]  /*6b50*/  HMMA.16816.F32.BF16 R28, R244.reuse, R180, R28 ;  /* 0x000000b4f41c723c */ /* 0x048ff0000004181c */
[----:B------:R-:W-:Y:S01]  /*6b60*/  HMMA.16816.F32.BF16 R32, R244, R182, R32 ;  /* 0x000000b6f420723c */ /* 0x000fe20000041820 */
[----:B------:R-:W-:-:S07]  /*6b70*/  @P0 BRA `(.L_x_1866) ;  /* 0xffffea0000000947 */ /* 0x000fce000383ffff */
.L_x_1865:
[----:B---3--:R-:W2:Y:S01]  /*6b80*/  LDL.LU R176, [R1+0x54] ;  /* 0x0000540001b07983 */ /* 0x008ea20000300800 */
[----:B------:R-:W-:Y:S01]  /*6b90*/  FMNMX.FTZ R132, R4, R0, !PT ;  /* 0x0000000004847209 */ /* 0x000fe20007810000 */
[----:B------:R-:W-:Y:S01]  /*6ba0*/  UIADD3 UR4, UR8, -0x1, URZ ;  /* 0xffffffff08047890 */ /* 0x000fe2000fffe03f */
[----:B------:R-:W-:Y:S01]  /*6bb0*/  ISETP.LT.AND P0, PT, RZ, UR8, PT ;  /* 0x00000008ff007c0c */ /* 0x000fe2000bf01270 */
[----:B------:R-:W0:Y:S01]  /*6bc0*/  LDGDEPBAR ;  /* 0x00000000000079af */ /* 0x000e220000000000 */
[----:B------:R-:W-:Y:S04]  /*6bd0*/  FMNMX.FTZ R132, R5, R132, !PT ;  /* 0x0000008405847209 */ /* 0x000fe80007810000 */
[----:B------:R-:W-:Y:S01]  /*6be0*/  FMNMX.FTZ R132, R8, R132, !PT ;  /* 0x0000008408847209 */ /* 0x000fe20007810000 */
[----:B------:R-:W-:Y:S03]  /*6bf0*/  UMOV UR8, UR4 ;  /* 0x0000000400087c82 */ /* 0x000fe60008000000 */
        /* <DEDUP_REMOVED lines=20> */
[----:B------:R-:W3:Y:S01]  /*6d40*/  LDL.LU R12, [R1+0x70] ;  /* 0x00007000010c7983 */ /* 0x000ee20000300800 */
[--C-:B------:R-:W-:Y:S02]  /*6d50*/  FFMA.FTZ R4, R4, c[0x0][0x2d0], -R2.reuse ;  /* 0x0000b40004047a23 */ /* 0x100fe40000010802 */
[----:B------:R-:W-:Y:S02]  /*6d60*/  FMUL.FTZ R0, R0, c[0x0][0x2d0] ;  /* 0x0000b40000007a20 */ /* 0x000fe40000410000 */
[--C-:B------:R-:W-:Y:S02]  /*6d70*/  FFMA.FTZ R5, R5, c[0x0][0x2d0], -R2.reuse ;  /* 0x0000b40005057a23 */ /* 0x100fe40000010802 */
        /* <DEDUP_REMOVED lines=15> */
[----:B------:R-:W-:Y:S02]  /*6e70*/  FFMA.FTZ R25, R25, c[0x0][0x2d0], -R2 ;  /* 0x0000b40019197a23 */ /* 0x000fe40000010802 */
[C---:B-1----:R-:W-:Y:S02]  /*6e80*/  FMUL.FTZ R16, R3.reuse, R152 ;  /* 0x0000009803107220 */ /* 0x042fe40000410000 */
        /* <DEDUP_REMOVED lines=56> */
[----:B------:R-:W-:Y:S02]  /*7210*/  FADD.FTZ R0, R5, R0 ;  /* 0x0000000005007221 */ /* 0x000fe40000010000 */
[C---:B------:R-:W-:Y:S02]  /*7220*/  FMUL.FTZ R5, R3.reuse, R165 ;  /* 0x000000a503057220 */ /* 0x040fe40000410000 */
[----:B------:R-:W-:Y:S02]  /*7230*/  FADD.FTZ R0, R8, R0 ;  /* 0x0000000008007221 */ /* 0x000fe40000010000 */
[----:B------:R-:W-:Y:S02]  /*7240*/  FMUL.FTZ R8, R3, R160 ;  /* 0x000000a003087220 */ /* 0x000fe40000410000 */
[----:B------:R-:W-:Y:S01]  /*7250*/  FADD.FTZ R189, R9, R0 ;  /* 0x0000000009bd7221 */ /* 0x000fe20000010000 */
[----:B------:R-:W-:Y:S01]  /*7260*/  FMNMX.FTZ R0, R6, R133, !PT ;  /* 0x0000008506007209 */ /* 0x000fe20007810000 */
[----:B------:R-:W-:Y:S03]  /*7270*/  FMUL.FTZ R9, R3, R161 ;  /* 0x000000a103097220 */ /* 0x000fe60000410000 */
        /* <DEDUP_REMOVED lines=27> */
[--C-:B------:R-:W-:Y:S01]  /*7430*/  FFMA.FTZ R182, R14, c[0x0][0x2d0], -R4.reuse ;  /* 0x0000b4000eb67a23 */ /* 0x100fe20000010804 */
[----:B------:R-:W-:Y:S01]  /*7440*/  MOV R165, R34 ;  /* 0x0000002200a57202 */ /* 0x000fe20000000f00 */
[--C-:B------:R-:W-:Y:S01]  /*7450*/  FFMA.FTZ R183, R18, c[0x0][0x2d0], -R4.reuse ;  /* 0x0000b40012b77a23 */ /* 0x100fe20000010804 */
[----:B------:R-:W-:Y:S01]  /*7460*/  MOV R14, R24 ;  /* 0x00000018000e7202 */ /* 0x000fe20000000f00 */
[--C-:B------:R-:W-:Y:S01]  /*7470*/  FFMA.FTZ R184, R19, c[0x0][0x2d0], -R4.reuse ;  /* 0x0000b40013b87a23 */ /* 0x100fe20000010804 */
[----:B------:R-:W3:Y:S01]  /*7480*/  MUFU.EX2 R0, R0 ;  /* 0x0000000000007308 */ /* 0x000ee20000000800 */
[--C-:B------:R-:W-:Y:S01]  /*7490*/  FFMA.FTZ R26, R26, c[0x0][0x2d0], -R4.reuse ;  /* 0x0000b4001a1a7a23 */ /* 0x100fe20000010804 */
[----:B------:R-:W-:Y:S01]  /*74a0*/  MOV R18, R20 ;  /* 0x0000001400127202 */ /* 0x000fe20000000f00 */
[--C-:B------:R-:W-:Y:S01]  /*74b0*/  FFMA.FTZ R27, R27, c[0x0][0x2d0], -R4.reuse ;  /* 0x0000b4001b1b7a23 */ /* 0x100fe20000010804 */
[----:B------:R-:W-:Y:S01]  /*74c0*/  MOV R19, R25 ;  /* 0x0000001900137202 */ /* 0x000fe20000000f00 */
[--C-:B------:R-:W-:Y:S02]  /*74d0*/  FFMA.FTZ R30, R30, c[0x0][0x2d0], -R4.reuse ;  /* 0x0000b4001e1e7a23 */ /* 0x100fe40000010804 */
[--C-:B------:R-:W-:Y:S02]  /*74e0*/  FFMA.FTZ R31, R31, c[0x0][0x2d0], -R4.reuse ;  /* 0x0000b4001f1f7a23 */ /* 0x100fe40000010804 */
[--C-:B------:R-:W-:Y:S01]  /*74f0*/  FFMA.FTZ R179, R10, c[0x0][0x2d0], -R4.reuse ;  /* 0x0000b4000ab37a23 */ /* 0x100fe20000010804 */
[----:B------:R-:W1:Y:S01]  /*7500*/  MUFU.EX2 R7, R7 ;  /* 0x0000000700077308 */ /* 0x000e620000000800 */
[--C-:B------:R-:W-:Y:S01]  /*7510*/  FFMA.FTZ R180, R11, c[0x0][0x2d0], -R4.reuse ;  /* 0x0000b4000bb47a23 */ /* 0x100fe20000010804 */
[----:B------:R-:W-:Y:S01]  /*7520*/  MOV R10, R33 ;  /* 0x00000021000a7202 */ /* 0x000fe20000000f00 */
[--C-:B------:R-:W-:Y:S01]  /*7530*/  FFMA.FTZ R181, R15, c[0x0][0x2d0], -R4.reuse ;  /* 0x0000b4000fb57a23 */ /* 0x100fe20000010804 */
[----:B------:R-:W-:Y:S01]  /*7540*/  MOV R11, R32 ;  /* 0x00000020000b7202 */ /* 0x000fe20000000f00 */
[--C-:B------:R-:W-:Y:S01]  /*7550*/  FFMA.FTZ R191, R22, c[0x0][0x2d0], -R4.reuse ;  /* 0x0000b40016bf7a23 */ /* 0x100fe20000010804 */
[----:B------:R-:W-:Y:S01]  /*7560*/  MOV R157, R10 ;  /* 0x0000000a009d7202 */ /* 0x000fe20000000f00 */
[----:B------:R-:W-:Y:S01]  /*7570*/  FFMA.FTZ R190, R23, c[0x0][0x2d0], -R4 ;  /* 0x0000b40017be7a23 */ /* 0x000fe20000010804 */
[----:B------:R-:W-:Y:S01]  /*7580*/  MOV R23, R177 ;  /* 0x000000b100177202 */ /* 0x000fe20000000f00 */
[C---:B------:R-:W-:Y:S01]  /*7590*/  FMUL.FTZ R32, R3.reuse, R136 ;  /* 0x0000008803207220 */ /* 0x040fe20000410000 */
[----:B------:R-:W2:Y:S01]  /*75a0*/  MUFU.EX2 R179, R179 ;  /* 0x000000b300b37308 */ /* 0x000ea20000000800 */
[C---:B------:R-:W-:Y:S01]  /*75b0*/  FMUL.FTZ R33, R3.reuse, R137 ;  /* 0x0000008903217220 */ /* 0x040fe20000410000 */
[----:B------:R-:W-:Y:S01]  /*75c0*/  MOV R153, R11 ;  /* 0x0000000b00997202 */ /* 0x000fe20000000f00 */
[C---:B------:R-:W-:Y:S01]  /*75d0*/  FMUL.FTZ R20, R3.reuse, R148 ;  /* 0x0000009403147220 */ /* 0x040fe20000410000 */
[----:B------:R-:W-:Y:S01]  /*75e0*/  MOV R15, R21 ;  /* 0x00000015000f7202 */ /* 0x000fe20000000f00 */
[C---:B---3--:R-:W-:Y:S01]  /*75f0*/  FFMA.FTZ R4, R0.reuse, R12, R6 ;  /* 0x0000000c00047223 */ /* 0x048fe20000010006 */
[----:B------:R-:W-:Y:S01]  /*7600*/  MOV R148, R19 ;  /* 0x0000001300947202 */ /* 0x000fe20000000f00 */
[C---:B------:R-:W-:Y:S01]  /*7610*/  FMUL.FTZ R34, R0.reuse, R138 ;  /* 0x0000008a00227220 */ /* 0x040fe20000410000 */
[----:B------:R-:W-:Y:S01]  /*7620*/  MOV R22, R29 ;  /* 0x0000001d00167202 */ /* 0x000fe20000000f00 */
[C---:B------:R-:W-:Y:S01]  /*7630*/  FMUL.FTZ R10, R0.reuse, R162 ;  /* 0x000000a2000a7220 */ /* 0x040fe20000410000 */
[----:B------:R-:W3:Y:S01]  /*7640*/  MUFU.EX2 R180, R180 ;  /* 0x000000b400b47308 */ /* 0x000ee20000000800 */
[C---:B------:R-:W-:Y:S01]  /*7650*/  FMUL.FTZ R11, R0.reuse, R163 ;  /* 0x000000a3000b7220 */ /* 0x040fe20000410000 */
[----:B------:R-:W-:Y:S01]  /*7660*/  MOV R162, R27 ;  /* 0x0000001b00a27202 */ /* 0x000fe20000000f00 */
[----:B------:R-:W-:Y:S01]  /*7670*/  FMUL.FTZ R12, R3, R156 ;  /* 0x0000009c030c7220 */ /* 0x000fe20000410000 */
[C---:B-1----:R-:W-:Y:S01]  /*7680*/  F2FP.BF16.PACK_AB R177, R7.reuse, R6 ;  /* 0x0000000607b1723e */ /* 0x042fe200000010ff */
[----:B------:R-:W-:Y:S01]  /*7690*/  FADD.FTZ R133, R7, R4 ;  /* 0x0000000407857221 */ /* 0x000fe20000010000 */
[----:B------:R-:W-:Y:S01]  /*76a0*/  MOV R163, R26 ;  /* 0x0000001a00a37202 */ /* 0x000fe20000000f00 */
[----:B------:R-:W-:Y:S01]  /*76b0*/  FMUL.FTZ R4, R3, R164 ;  /* 0x000000a403047220 */ /* 0x000fe20000410000 */
[----:B------:R-:W-:Y:S01]  /*76c0*/  MOV R164, R35 ;  /* 0x0000002300a47202 */ /* 0x000fe20000000f00 */
[C---:B------:R-:W-:Y:S01]  /*76d0*/  FMUL.FTZ R35, R0.reuse, R139 ;  /* 0x0000008b00237220 */ /* 0x040fe20000410000 */
[----:B------:R-:W-:Y:S01]  /*76e0*/  MOV R161, R30 ;  /* 0x0000001e00a17202 */ /* 0x000fe20000000f00 */
[----:B------:R-:W1:Y:S01]  /*76f0*/  LDSM.16.MT88.4 R136, [R135+0x100] ;  /* 0x000100008788783b */ /* 0x000e620000004200 */
[C---:B------:R-:W-:Y:S01]  /*7700*/  FMUL.FTZ R6, R0.reuse, R166 ;  /* 0x000000a600067220 */ /* 0x040fe20000410000 */
[----:B------:R-:W-:Y:S01]  /*7710*/  MOV R166, R22 ;  /* 0x0000001600a67202 */ /* 0x000fe20000000f00 */
[----:B--2---:R-:W-:Y:S01]  /*7720*/  FADD.FTZ R152, R179, R133 ;  /* 0x00000085b3987221 */ /* 0x004fe20000010000 */
        /* <DEDUP_REMOVED lines=9> */
[----:B------:R-:W-:Y:S01]  /*77c0*/  FMUL.FTZ R18, R0, R154 ;  /* 0x0000009a00127220 */ /* 0x000fe20000410000 */
[----:B---3--:R-:W-:Y:S01]  /*77d0*/  F2FP.BF16.PACK_AB R179, R180, R179 ;  /* 0x000000b3b4b3723e */ /* 0x008fe200000010ff */
        /* <DEDUP_REMOVED lines=10> */
[----:B------:R-:W-:Y:S01]  /*7880*/  LDSM.16.MT88.4 R140, [R135+0x900] ;  /* 0x00090000878c783b */ /* 0x000fe20000004200 */
[C---:B------:R-:W-:Y:S02]  /*7890*/  FMUL.FTZ R24, R3.reuse, R144 ;  /* 0x0000009003187220 */ /* 0x040fe40000410000 */
[----:B------:R-:W-:Y:S02]  /*78a0*/  FMUL.FTZ R25, R3, R145 ;  /* 0x0000009103197220 */ /* 0x000fe40000410000 */
[----:B------:R-:W-:Y:S01]  /*78b0*/  MUFU.EX2 R145, R186 ;  /* 0x000000ba00917308 */ /* 0x000fe20000000800 */
[C---:B------:R-:W-:Y:S02]  /*78c0*/  FMUL.FTZ R38, R0.reuse, R38 ;  /* 0x0000002600267220 */ /* 0x040fe40000410000 */
[C---:B------:R-:W-:Y:S01]  /*78d0*/  FMUL.FTZ R39, R0.reuse, R39 ;  /* 0x0000002700277220 */ /* 0x040fe20000410000 */
        /* <DEDUP_REMOVED lines=8> */
[----:B------:R-:W-:Y:S01]  /*7960*/  MUFU.EX2 R185, R163 ;  /* 0x000000a300b97308 */ /* 0x000fe20000000800 */
[C---:B------:R-:W-:Y:S03]  /*7970*/  FMUL.FTZ R50, R0.reuse, R50 ;  /* 0x0000003200327220 */ /* 0x040fe60000410000 */
        /* <DEDUP_REMOVED lines=24> */
[----:B------:R-:W-:Y:S02]  /*7b00*/  MUFU.EX2 R184, R162 ;  /* 0x000000a200b87308 */ /* 0x000fe40000000800 */
        /* <DEDUP_REMOVED lines=27> */
[----:B------:R-:W3:Y:S03]  /*7cc0*/  LDSM.16.MT88.4 R136, [R250+0x100] ;  /* 0x00010000fa88783b */ /* 0x000ee60000004200 */
[----:B------:R-:W-:Y:S01]  /*7cd0*/  MUFU.EX2 R187, R183 ;  /* 0x000000b700bb7308 */ /* 0x000fe20000000800 */
[C---:B------:R-:W-:Y:S02]  /*7ce0*/  FMUL.FTZ R130, R0.reuse, R130 ;  /* 0x0000008200827220 */ /* 0x040fe40000410000 */
[----:B------:R-:W-:Y:S02]  /*7cf0*/  FMUL.FTZ R131, R0, R131 ;  /* 0x0000008300837220 */ /* 0x000fe40000410000 */
[----:B--2---:R-:W-:Y:S05]  /*7d00*/  FADD.FTZ R0, R133, R189 ;  /* 0x000000bd85007221 */ /* 0x004fea0000010000 */
[----:B------:R2:W-:Y:S01]  /*7d10*/  MUFU.EX2 R183, R160 ;  /* 0x000000a000b77308 */ /* 0x0005e20000000800 */
[----:B-1----:R-:W-:Y:S04]  /*7d20*/  FADD.FTZ R0, R3, R0 ;  /* 0x0000000003007221 */ /* 0x002fe80000010000 */
[----:B------:R-:W-:Y:S05]  /*7d30*/  FADD.FTZ R0, R145, R0 ;  /* 0x0000000091007221 */ /* 0x000fea0000010000 */
[----:B------:R-:W1:Y:S01]  /*7d40*/  MUFU.EX2 R188, R181 ;  /* 0x000000b500bc7308 */ /* 0x000e620000000800 */
[----:B------:R-:W-:Y:S09]  /*7d50*/  FADD.FTZ R0, R144, R0 ;  /* 0x0000000090007221 */ /* 0x000ff20000010000 */
[----:B------:R-:W-:Y:S01]  /*7d60*/  MUFU.EX2 R181, R165 ;  /* 0x000000a500b57308 */ /* 0x000fe20000000800 */
[----:B--2---:R-:W-:Y:S01]  /*7d70*/  LDSM.16.MT88.4 R160, [R135+0x1900] ;  /* 0x0019000087a0783b */ /* 0x004fe20000004200 */
        /* <DEDUP_REMOVED lines=39> */
[----:B------:R-:W2:Y:S03]  /*7ff0*/  MUFU.EX2 R133, R159 ;  /* 0x0000009f00857308 */ /* 0x000ea60000000800 */
[----:B-1----:R-:W-:Y:S03]  /*8000*/  F2FP.BF16.PACK_AB R137, R188, R156 ;  /* 0x0000009cbc89723e */ /* 0x002fe600000010ff */
[----:B------:R-:W-:Y:S02]  /*8010*/  F2FP.BF16.PACK_AB R138, R144, R145 ;  /* 0x00000091908a723e */ /* 0x000fe400000010ff */
[----:B------:R-:W1:Y:S02]  /*8020*/  LDSM.16.MT88.4 R144, [R248+0x900] ;  /* 0x00090000f890783b */ /* 0x000e640000004200 */
[----:B------:R-:W3:Y:S01]  /*8030*/  MUFU.EX2 R3, R158 ;  /* 0x0000009e00037308 */ /* 0x000ee20000000800 */
[----:B------:R-:W-:Y:S02]  /*8040*/  F2FP.BF16.PACK_AB R139, R186, R187 ;  /* 0x000000bbba8b723e */ /* 0x000fe400000010ff */
[----:B------:R-:W-:Y:S05]  /*8050*/  F2FP.BF16.PACK_AB R177, R183, R182 ;  /* 0x000000b6b7b1723e */ /* 0x000fea00000010ff */
[C---:B------:R-:W-:Y:S02]  /*8060*/  HMMA.16816.F32.BF16 R4, R136.reuse, R140, R4 ;  /* 0x0000008c8804723c */ /* 0x040fe40000041804 */
[----:B------:R-:W-:Y:S03]  /*8070*/  MUFU.EX2 R176, R166 ;  /* 0x000000a600b07308 */ /* 0x000fe60000000800 */
[----:B--2---:R-:W-:Y:S03]  /*8080*/  FADD.FTZ R0, R133, R0 ;  /* 0x0000000085007221 */ /* 0x004fe60000010000 */
[C---:B------:R-:W-:Y:S01]  /*8090*/  HMMA.16816.F32.BF16 R8, R136.reuse, R142, R8 ;  /* 0x0000008e8808723c */ /* 0x040fe20000041808 */
[----:B------:R-:W2:Y:S03]  /*80a0*/  LDSM.16.MT88.4 R140, [R251+0x900] ;  /* 0x00090000fb8c783b */ /* 0x000ea60000004200 */
[----:B------:R-:W-:Y:S01]  /*80b0*/  MUFU.EX2 R178, R157 ;  /* 0x0000009d00b27308 */ /* 0x000fe20000000800 */
[----:B---3--:R-:W-:Y:S04]  /*80c0*/  FADD.FTZ R0, R3, R0 ;  /* 0x0000000003007221 */ /* 0x008fe80000010000 */
[----:B------:R-:W-:Y:S04]  /*80d0*/  FADD.FTZ R0, R149, R0 ;  /* 0x0000000095007221 */ /* 0x000fe80000010000 */
[C---:B------:R-:W-:Y:S01]  /*80e0*/  FADD.FTZ R0, R148.reuse, R0 ;  /* 0x0000000094007221 */ /* 0x040fe20000010000 */
        /* <DEDUP_REMOVED lines=46> */
[----:B------:R-:W3:Y:S03]  /*83d0*/  LDSM.16.MT88.4 R148, [R251+0x1100] ;  /* 0x00110000fb94783b */ /* 0x000ee60000004200 */
[----:B------:R-:W-:Y:S02]  /*83e0*/  F2FP.BF16.PACK_AB R136, R3, R133 ;  /* 0x000000850388723e */ /* 0x000fe400000010ff */
[----:B------:R-:W-:Y:S01]  /*83f0*/  F2FP.BF16.PACK_AB R137, R190, R191 ;  /* 0x000000bfbe89723e */ /* 0x000fe200000010ff */
[----:B------:R-:W-:Y:S01]  /*8400*/  MUFU.EX2 R133, R153 ;  /* 0x0000009900857308 */ /* 0x000fe20000000800 */
[----:B------:R-:W-:Y:S07]  /*8410*/  F2FP.BF16.PACK_AB R139, R184, R185 ;  /* 0x000000b9b88b723e */ /* 0x000fee00000010ff */
[C---:B--2---:R-:W-:Y:S02]  /*8420*/  HMMA.16816.F32.BF16 R4, R136.reuse, R140, R4 ;  /* 0x0000008c8804723c */ /* 0x044fe40000041804 */
[----:B------:R-:W2:Y:S06]  /*8430*/  MUFU.EX2 R3, R167 ;  /* 0x000000a700037308 */ /* 0x000eac0000000800 */
[C---:B------:R-:W-:Y:S01]  /*8440*/  HMMA.16816.F32.BF16 R8, R136.reuse, R142, R8 ;  /* 0x0000008e8808723c */ /* 0x040fe20000041808 */
[----:B------:R-:W4:Y:S07]  /*8450*/  LDSM.16.MT88.4 R140, [R250+0x1100] ;  /* 0x00110000fa8c783b */ /* 0x000f2e0000004200 */
[C---:B-1----:R-:W-:Y:S08]  /*8460*/  HMMA.16816.F32.BF16 R12, R136.reuse, R144, R12 ;  /* 0x00000090880c723c */ /* 0x042ff0000004180c */
[C---:B------:R-:W-:Y:S01]  /*8470*/  HMMA.16816.F32.BF16 R16, R136.reuse, R146, R16 ;  /* 0x000000928810723c */ /* 0x040fe20000041810 */
[----:B------:R-:W1:Y:S03]  /*8480*/  LDSM.16.MT88.4 R144, [R135+0x3100] ;  /* 0x003100008790783b */ /* 0x000e660000004200 */
[----:B--2---:R-:W-:Y:S04]  /*8490*/  FADD.FTZ R0, R3, R0 ;  /* 0x0000000003007221 */ /* 0x004fe80000010000 */
[C---:B---3--:R-:W-:Y:S04]  /*84a0*/  HMMA.16816.F32.BF16 R20, R136.reuse, R148, R20 ;  /* 0x000000948814723c */ /* 0x048fe80000041814 */
[C---:B------:R-:W-:Y:S01]  /*84b0*/  FADD.FTZ R0, R176.reuse, R0 ;  /* 0x00000000b0007221 */ /* 0x040fe20000010000 */
[----:B------:R-:W-:Y:S01]  /*84c0*/  F2FP.BF16.PACK_AB R176, R176, R3 ;  /* 0x00000003b0b0723e */ /* 0x000fe200000010ff */
[----:B------:R-:W-:Y:S02]  /*84d0*/  FADD.FTZ R3, R180, R152 ;  /* 0x00000098b4037221 */ /* 0x000fe40000010000 */
[C---:B------:R-:W-:Y:S01]  /*84e0*/  HMMA.16816.F32.BF16 R24, R136.reuse, R150, R24 ;  /* 0x000000968818723c */ /* 0x040fe20000041818 */
[----:B------:R-:W2:Y:S01]  /*84f0*/  LDSM.16.MT88.4 R148, [R248+0x3100] ;  /* 0x00310000f894783b */ /* 0x000ea20000004200 */
[----:B------:R-:W3:Y:S02]  /*8500*/  MUFU.EX2 R180, R164 ;  /* 0x000000a400b47308 */ /* 0x000ee40000000800 */
[----:B------:R-:W-:Y:S04]  /*8510*/  FADD.FTZ R0, R133, R0 ;  /* 0x0000000085007221 */ /* 0x000fe80000010000 */
[C---:B----4-:R-:W-:Y:S01]  /*8520*/  HMMA.16816.F32.BF16 R28, R136.reuse, R140, R28 ;  /* 0x0000008c881c723c */ /* 0x050fe2000004181c */
[----:B------:R-:W-:Y:S03]  /*8530*/  LDSM.16.MT88.4 R152, [R248+0x1900] ;  /* 0x00190000f898783b */ /* 0x000fe60000004200 */
[C---:B------:R-:W-:Y:S01]  /*8540*/  FADD.FTZ R0, R178.reuse, R0 ;  /* 0x00000000b2007221 */ /* 0x040fe20000010000 */
[----:B------:R-:W-:Y:S02]  /*8550*/  F2FP.BF16.PACK_AB R178, R178, R133 ;  /* 0x00000085b2b2723e */ /* 0x000fe400000010ff */
[----:B------:R-:W-:Y:S01]  /*8560*/  MOV R133, R2 ;  /* 0x0000000200857202 */ /* 0x000fe20000000f00 */
[C---:B------:R-:W-:Y:S01]  /*8570*/  HMMA.16816.F32.BF16 R32, R136.reuse, R142, R32 ;  /* 0x0000008e8820723c */ /* 0x040fe20000041820 */
[----:B------:R-:W4:Y:S07]  /*8580*/  LDSM.16.MT88.4 R140, [R251+0x3100] ;  /* 0x00310000fb8c783b */ /* 0x000f2e0000004200 */
[C---:B-1----:R-:W-:Y:S01]  /*8590*/  HMMA.16816.F32.BF16 R36, R136.reuse, R144, R36 ;  /* 0x000000908824723c */ /* 0x042fe20000041824 */
[----:B------:R1:W-:Y:S03]  /*85a0*/  STL [R1+0x54], R0 ;  /* 0x0000540001007387 */ /* 0x0003e60000100800 */
[----:B---3--:R-:W-:Y:S04]  /*85b0*/  F2FP.BF16.PACK_AB R179, R180, R181 ;  /* 0x000000b5b4b3723e */ /* 0x008fe800000010ff */
[C---:B------:R-:W-:Y:S01]  /*85c0*/  HMMA.16816.F32.BF16 R40, R136.reuse, R146, R40 ;  /* 0x000000928828723c */ /* 0x040fe20000041828 */
[----:B------:R-:W3:Y:S07]  /*85d0*/  LDSM.16.MT88.4 R144, [R250+0x3100] ;  /* 0x00310000fa90783b */ /* 0x000eee0000004200 */
[C---:B--2---:R-:W-:Y:S08]  /*85e0*/  HMMA.16816.F32.BF16 R44, R136.reuse, R148, R44 ;  /* 0x00000094882c723c */ /* 0x044ff0000004182c */
[C---:B------:R-:W-:Y:S01]  /*85f0*/  HMMA.16816.F32.BF16 R48, R136.reuse, R150, R48 ;  /* 0x000000968830723c */ /* 0x040fe20000041830 */
[----:B------:R-:W2:Y:S03]  /*8600*/  LDSM.16.MT88.4 R148, [R135+0x5100] ;  /* 0x005100008794783b */ /* 0x000ea60000004200 */
[----:B-1----:R-:W-:Y:S04]  /*8610*/  FADD.FTZ R0, R156, R3 ;  /* 0x000000039c007221 */ /* 0x002fe80000010000 */
[C---:B----4-:R-:W-:Y:S04]  /*8620*/  HMMA.16816.F32.BF16 R52, R136.reuse, R140, R52 ;  /* 0x0000008c8834723c */ /* 0x050fe80000041834 */
[----:B------:R-:W-:Y:S04]  /*8630*/  FADD.FTZ R0, R188, R0 ;  /* 0x00000000bc007221 */ /* 0x000fe80000010000 */
[C---:B------:R-:W-:Y:S01]  /*8640*/  HMMA.16816.F32.BF16 R56, R136.reuse, R142, R56 ;  /* 0x0000008e8838723c */ /* 0x040fe20000041838 */
[----:B------:R-:W1:Y:S03]  /*8650*/  LDSM.16.MT88.4 R140, [R248+0x5100] ;  /* 0x00510000f88c783b */ /* 0x000e660000004200 */
[----:B------:R-:W-:Y:S04]  /*8660*/  FADD.FTZ R0, R187, R0 ;  /* 0x00000000bb007221 */ /* 0x000fe80000010000 */
[----:B------:R-:W-:Y:S01]  /*8670*/  FADD.FTZ R0, R186, R0 ;  /* 0x00000000ba007221 */ /* 0x000fe20000010000 */
[C---:B---3--:R-:W-:Y:S03]  /*8680*/  HMMA.16816.F32.BF16 R60, R136.reuse, R144, R60 ;  /* 0x00000090883c723c */ /* 0x048fe6000004183c */
[----:B------:R-:W-:Y:S04]  /*8690*/  FADD.FTZ R0, R191, R0 ;  /* 0x00000000bf007221 */ /* 0x000fe80000010000 */
[----:B------:R-:W-:Y:S01]  /*86a0*/  FADD.FTZ R0, R190, R0 ;  /* 0x00000000be007221 */ /* 0x000fe20000010000 */
[C---:B------:R-:W-:Y:S01]  /*86b0*/  HMMA.16816.F32.BF16 R64, R136.reuse, R146, R64 ;  /* 0x000000928840723c */ /* 0x040fe20000041840 */
[----:B------:R-:W3:Y:S03]  /*86c0*/  LDSM.16.MT88.4 R144, [R251+0x5100] ;  /* 0x00510000fb90783b */ /* 0x000ee60000004200 */
[----:B------:R-:W-:Y:S04]  /*86d0*/  FADD.FTZ R0, R185, R0 ;  /* 0x00000000b9007221 */ /* 0x000fe80000010000 */
[C---:B--2---:R-:W-:Y:S04]  /*86e0*/  HMMA.16816.F32.BF16 R68, R136.reuse, R148, R68 ;  /* 0x000000948844723c */ /* 0x044fe80000041844 */
        /* <DEDUP_REMOVED lines=9> */
[----:B------:R-:W-:Y:S01]  /*8780*/  FADD.FTZ R0, R180, R0 ;  /* 0x00000000b4007221 */ /* 0x000fe20000010000 */
[C---:B---3--:R-:W-:Y:S04]  /*8790*/  HMMA.16816.F32.BF16 R84, R136.reuse, R144, R84 ;  /* 0x000000908854723c */ /* 0x048fe80000041854 */
[----:B------:R3:W-:Y:S04]  /*87a0*/  STL [R1+0x70], R0 ;  /* 0x0000700001007387 */ /* 0x0007e80000100800 */
[C---:B------:R-:W-:Y:S01]  /*87b0*/  HMMA.16816.F32.BF16 R88, R136.reuse, R146, R88 ;  /* 0x000000928858723c */ /* 0x040fe20000041858 */
[----:B------:R-:W4:Y:S07]  /*87c0*/  LDSM.16.MT88.4 R144, [R248+0x7100] ;  /* 0x00710000f890783b */ /* 0x000f2e0000004200 */
[C---:B--2---:R-:W-:Y:S08]  /*87d0*/  HMMA.16816.F32.BF16 R92, R136.reuse, R148, R92 ;  /* 0x00000094885c723c */ /* 0x044ff0000004185c */
[C---:B------:R-:W-:Y:S01]  /*87e0*/  HMMA.16816.F32.BF16 R96, R136.reuse, R150, R96 ;  /* 0x000000968860723c */ /* 0x040fe20000041860 */
[----:B------:R-:W2:Y:S03]  /*87f0*/  LDSM.16.MT88.4 R148, [R251+0x7100] ;  /* 0x00710000fb94783b */ /* 0x000ea60000004200 */
[----:B---3--:R-:W-:Y:S04]  /*8800*/  MOV R0, R132 ;  /* 0x0000008400007202 */ /* 0x008fe80000000f00 */
[C---:B-1----:R-:W-:Y:S08]  /*8810*/  HMMA.16816.F32.BF16 R100, R136.reuse, R140, R100 ;  /* 0x0000008c8864723c */ /* 0x042ff00000041864 */
[C---:B------:R-:W-:Y:S01]  /*8820*/  HMMA.16816.F32.BF16 R104, R136.reuse, R142, R104 ;  /* 0x0000008e8868723c */ /* 0x040fe20000041868 */
[----:B------:R-:W1:Y:S07]  /*8830*/  LDSM.16.MT88.4 R140, [R250+0x7100] ;  /* 0x00710000fa8c783b */ /* 0x000e6e0000004200 */
[C---:B----4-:R-:W-:Y:S08]  /*8840*/  HMMA.16816.F32.BF16 R108, R136.reuse, R144, R108 ;  /* 0x00000090886c723c */ /* 0x050ff0000004186c */
[C---:B------:R-:W-:Y:S01]  /*8850*/  HMMA.16816.F32.BF16 R112, R136.reuse, R146, R112 ;  /* 0x000000928870723c */ /* 0x040fe20000041870 */
[----:B------:R-:W3:Y:S07]  /*8860*/  LDSM.16.MT88.4 R144, [R251+0x1900] ;  /* 0x00190000fb90783b */ /* 0x000eee0000004200 */
[C---:B--2---:R-:W-:Y:S08]  /*8870*/  HMMA.16816.F32.BF16 R116, R136.reuse, R148, R116 ;  /* 0x000000948874723c */ /* 0x044ff00000041874 */
[C---:B------:R-:W-:Y:S08]  /*8880*/  HMMA.16816.F32.BF16 R120, R136.reuse, R150, R120 ;  /* 0x000000968878723c */ /* 0x040ff00000041878 */
[C---:B-1----:R-:W-:Y:S08]  /*8890*/  HMMA.16816.F32.BF16 R124, R136.reuse, R140, R124 ;  /* 0x0000008c887c723c */ /* 0x042ff0000004187c */
[----:B------:R-:W-:Y:S01]  /*88a0*/  HMMA.16816.F32.BF16 R128, R136, R142, R128 ;  /* 0x0000008e8880723c */ /* 0x000fe20000041880 */
[----:B------:R-:W1:Y:S07]  /*88b0*/  LDSM.16.MT88.4 R136, [R250+0x1900] ;  /* 0x00190000fa88783b */ /* 0x000e6e0000004200 */
[C---:B------:R-:W-:Y:S01]  /*88c0*/  HMMA.16816.F32.BF16 R164, R176.reuse, R160, R4 ;  /* 0x000000a0b0a4723c */ /* 0x040fe20000041804 */
[----:B------:R-:W2:Y:S07]  /*88d0*/  LDSM.16.MT88.4 R4, [R135+0x3900] ;  /* 0x003900008704783b */ /* 0x000eae0000004200 */
[C---:B------:R-:W-:Y:S01]  /*88e0*/  HMMA.16816.F32.BF16 R160, R176.reuse, R162, R8 ;  /* 0x000000a2b0a0723c */ /* 0x040fe20000041808 */
[----:B------:R-:W4:Y:S07]  /*88f0*/  LDSM.16.MT88.4 R8, [R248+0x3900] ;  /* 0x00390000f808783b */ /* 0x000f2e0000004200 */
[C---:B------:R-:W-:Y:S01]  /*8900*/  HMMA.16816.F32.BF16 R156, R176.reuse, R152, R12 ;  /* 0x00000098b09c723c */ /* 0x040fe2000004180c */
[----:B------:R-:W5:Y:S07]  /*8910*/  LDSM.16.MT88.4 R12, [R251+0x3900] ;  /* 0x00390000fb0c783b */ /* 0x000f6e0000004200 */
[C---:B------:R-:W-:Y:S01]  /*8920*/  HMMA.16816.F32.BF16 R152, R176.reuse, R154, R16 ;  /* 0x0000009ab098723c */ /* 0x040fe20000041810 */
[----:B------:R-:W4:Y:S07]  /*8930*/  LDSM.16.MT88.4 R16, [R250+0x3900] ;  /* 0x00390000fa10783b */ /* 0x000f2e0000004200 */
[C---:B---3--:R-:W-:Y:S08]  /*8940*/  HMMA.16816.F32.BF16 R148, R176.reuse, R144, R20 ;  /* 0x00000090b094723c */ /* 0x048ff00000041814 */
[C---:B------:R-:W-:Y:S08]  /*8950*/  HMMA.16816.F32.BF16 R144, R176.reuse, R146, R24 ;  /* 0x00000092b090723c */ /* 0x040ff00000041818 */
[C---:B-1----:R-:W-:Y:S08]  /*8960*/  HMMA.16816.F32.BF16 R140, R176.reuse, R136, R28 ;  /* 0x00000088b08c723c */ /* 0x042ff0000004181c */
[C---:B------:R-:W-:Y:S08]  /*8970*/  HMMA.16816.F32.BF16 R136, R176.reuse, R138, R32 ;  /* 0x0000008ab088723c */ /* 0x040ff00000041820 */
[C---:B--2---:R-:W-:Y:S08]  /*8980*/  HMMA.16816.F32.BF16 R36, R176.reuse, R4, R36 ;  /* 0x00000004b024723c */ /* 0x044ff00000041824 */
        /* <DEDUP_REMOVED lines=32> */
.L_x_1863:
        /* <DEDUP_REMOVED lines=11> */
[----:B------:R-:W-:Y:S01]  /*8c40*/  LEA.HI R5, R5, R8, RZ, 0x2 ;  /* 0x0000000805057211 */ /* 0x000fe200078f10ff */
[----:B---3--:R-:W-:Y:S02]  /*8c50*/  USHF.R.S32.HI UR6, URZ, 0x1f, UR7 ;  /* 0x0000001f3f067899 */ /* 0x008fe40008011407 */
[----:B------:R-:W-:Y:S01]  /*8c60*/  UIMAD.WIDE.U32 UR10, UR7, UR4, URZ ;  /* 0x00000004070a72a5 */ /* 0x000fe2000f8e003f */
[----:B------:R-:W-:Y:S01]  /*8c70*/  LOP3.LUT R17, R5, 0xfffffffc, RZ, 0xc0, !PT ;  /* 0xfffffffc05117812 */ /* 0x000fe200078ec0ff */
[----:B------:R-:W-:-:S03]  /*8c80*/  UIMAD UR8, UR6, UR4, URZ ;  /* 0x00000004060872a4 */ /* 0x000fc6000f8e023f */
[----:B------:R-:W-:Y:S01]  /*8c90*/  IADD3 R17, -R17, R8, RZ ;  /* 0x0000000811117210 */ /* 0x000fe20007ffe1ff */
[----:B------:R-:W-:-:S03]  /*8ca0*/  UIMAD UR8, UR7, UR5, UR8 ;  /* 0x00000005070872a4 */ /* 0x000fc6000f8e0208 */
[----:B------:R-:W-:Y:S02]  /*8cb0*/  ULDC.64 UR4, c[0x0][0x3e8] ;  /* 0x0000fa0000047ab9 */ /* 0x000fe40000000a00 */
[----:B------:R-:W-:Y:S01]  /*8cc0*/  UIMAD.WIDE.U32 UR12, UR7, UR4, URZ ;  /* 0x00000004070c72a5 */ /* 0x000fe2000f8e003f */
[----:B------:R-:W-:Y:S06]  /*8cd0*/  BAR.SYNC.DEFER_BLOCKING 0x1, 0x100 ;  /* 0x0044000000007b1d */ /* 0x000fec0000010000 */
[----:B--2---:R-:W1:Y:S04]  /*8ce0*/  SHFL.BFLY PT, R11, R4, 0x2, 0x1f ;  /* 0x0c401f00040b7f89 */ /* 0x004e6800000e0000 */
[----:B----4-:R-:W2:Y:S01]  /*8cf0*/  SHFL.BFLY PT, R6, R3, 0x2, 0x1f ;  /* 0x0c401f0003067f89 */ /* 0x010ea200000e0000 */
[----:B------:R-:W-:Y:S01]  /*8d00*/  MOV R15, R9 ;  /* 0x00000009000f7202 */ /* 0x000fe20000000f00 */
[----:B-1----:R-:W-:Y:S01]  /*8d10*/  FADD.FTZ R11, R11, R4 ;  /* 0x000000040b0b7221 */ /* 0x002fe20000010000 */
[----:B------:R-:W-:-:S04]  /*8d20*/  LOP3.LUT R4, R177, 0xffffffe0, RZ, 0xc0, !PT ;  /* 0xffffffe0b1047812 */ /* 0x000fc800078ec0ff */
        /* <DEDUP_REMOVED lines=434> */
.L_x_1868:
[----:B----4-:R-:W-:Y:S05]  /*a850*/  BSYNC B0 ;  /* 0x0000000000007941 */ /* 0x010fea0003800000 */
.L_x_1867:
        /* <DEDUP_REMOVED lines=30> */
.L_x_1870:
[----:B------:R-:W-:Y:S05]  /*aa40*/  BSYNC B0 ;  /* 0x0000000000007941 */ /* 0x000fea0003800000 */
.L_x_1869:
        /* <DEDUP_REMOVED lines=30> */
.L_x_1872:
[----:B------:R-:W-:Y:S05]  /*ac30*/  BSYNC B0 ;  /* 0x0000000000007941 */ /* 0x000fea0003800000 */
.L_x_1871:
        /* <DEDUP_REMOVED lines=31> */
.L_x_1873:
        /* <DEDUP_REMOVED lines=13> */
.L_x_3658:


//--------------------- .text._ZN7cutlass13device_kernelIN5flash19enable_sm80_to_sm89INS1_16FlashAttnFwdSm80INS1_25CollectiveMainloopFwdSm80ILi8ELi1ELb1EN4cute5tupleIJNS5_1CILi128EEENS7_ILi64EEENS7_ILi256EEEEEELi256ENS_10bfloat16_tEfNS_4arch4Sm80ELb0ELb0ELb0ELb1ELb1ELb0ELb1ELb0EEENS1_21CollectiveEpilogueFwdINS6_IJS8_SA_S9_EEENS6_IJNS7_ILi1EEESI_SI_EEESC_SE_Li256ELb1ELb1ELb0ELb0EEENS1_19SingleTileSchedulerILb1ELb0ELb1ELi128EEEEEEEEEvNT_6ParamsE --------------------------
	.section	.text._ZN7cutlass13device_kernelIN5flash19enable_sm80_to_sm89INS1_16FlashAttnFwdSm80INS1_25CollectiveMainloopFwdSm80ILi8ELi1ELb1EN4cute5tupleIJNS5_1CILi128EEENS7_ILi64EEENS7_ILi256EEEEEELi256ENS_10bfloat16_tEfNS_4arch4Sm80ELb0ELb0ELb0ELb1ELb1ELb0ELb1ELb0EEENS1_21CollectiveEpilogueFwdINS6_IJS8_SA_S9_EEENS6_IJNS7_ILi1EEESI_SI_EEESC_SE_Li256ELb1ELb1ELb0ELb0EEENS1_19SingleTileSchedulerILb1ELb0ELb1ELi128EEEEEEEEEvNT_6ParamsE,"ax",@progbits
	.sectioninfo	@"SHI_REGISTERS=255"
	.align	128
.text._ZN7cutlass13device_kernelIN5flash19enable_sm80_to_sm89INS1_16FlashAttnFwdSm80INS1_25CollectiveMainloopFwdSm80ILi8ELi1ELb1EN4cute5tupleIJNS5_1CILi128EEENS7_ILi64EEENS7_ILi256EEEEEELi256ENS_10bfloat16_tEfNS_4arch4Sm80ELb0ELb0ELb0ELb1ELb1ELb0ELb1ELb0EEENS1_21CollectiveEpilogueFwdINS6_IJS8_SA_S9_EEENS6_IJNS7_ILi1EEESI_SI_EEESC_SE_Li256ELb1ELb1ELb0ELb0EEENS1_19SingleTileSchedulerILb1ELb0ELb1ELi128EEEEEEEEEvNT_6ParamsE:
        .type           _ZN7cutlass13device_kernelIN5flash19enable_sm80_to_sm89INS1_16FlashAttnFwdSm80INS1_25CollectiveMainloopFwdSm80ILi8ELi1ELb1EN4cute5tupleIJNS5_1CILi128EEENS7_ILi64EEENS7_ILi256EEEEEELi256ENS_10bfloat16_tEfNS_4arch4Sm80ELb0ELb0ELb0ELb1ELb1ELb0ELb1ELb0EEENS1_21CollectiveEpilogueFwdINS6_IJS8_SA_S9_EEENS6_IJNS7_ILi1EEESI_SI_EEESC_SE_Li256ELb1ELb1ELb0ELb0EEENS1_19SingleTileSchedulerILb1ELb0ELb1ELi128EEEEEEEEEvNT_6ParamsE,@function
        .size           _ZN7cutlass13device_kernelIN5flash19enable_sm80_to_sm89INS1_16FlashAttnFwdSm80INS1_25CollectiveMainloopFwdSm80ILi8ELi1ELb1EN4cute5tupleIJNS5_1CILi128EEENS7_ILi64EEENS7_ILi256EEEEEELi256ENS_10bfloat16_tEfNS_4arch4Sm80ELb0ELb0ELb0ELb1ELb1ELb0ELb1ELb0EEENS1_21CollectiveEpilogueFwdINS6_IJS8_SA_S9_EEENS6_IJNS7_ILi1EEESI_SI_EEESC_SE_Li256ELb1ELb1ELb0ELb0EEENS1_19SingleTileSchedulerILb1ELb0ELb1ELi128EEEEEEEEEvNT_6ParamsE,(.L_x_3659 - _ZN7cutlass13device_kernelIN5flash19enable_sm80_to_sm89INS1_16FlashAttnFwdSm80INS1_25CollectiveMainloopFwdSm80ILi8ELi1ELb1EN4cute5tupleIJNS5_1CILi128EEENS7_ILi64EEENS7_ILi256EEEEEELi256ENS_10bfloat16_tEfNS_4arch4Sm80ELb0ELb0ELb0ELb1ELb1ELb0ELb1ELb0EEENS1_21CollectiveEpilogueFwdINS6_IJS8_SA_S9_EEENS6_IJNS7_ILi1EEESI_SI_EEESC_SE_Li256ELb1ELb1ELb0ELb0EEENS1_19SingleTileSchedulerILb1ELb0ELb1ELi128EEEEEEEEEvNT_6ParamsE)
        .other          _ZN7cutlass13device_kernelIN5flash19enable_sm80_to_sm89INS1_16FlashAttnFwdSm80INS1_25CollectiveMainloopFwdSm80ILi8ELi1ELb1EN4cute5tupleIJNS5_1CILi128EEENS7_ILi64EEENS7_ILi256EEEEEELi256ENS_10bfloat16_tEfNS_4arch4Sm80ELb0ELb0ELb0ELb1ELb1ELb0ELb1ELb0EEENS1_21CollectiveEpilogueFwdINS6_IJS8_SA_S9_EEENS6_IJNS7_ILi1EEESI_SI_EEESC_SE_Li256ELb1ELb1ELb0ELb0EEENS1_19SingleTileSchedulerILb1ELb0ELb1ELi128EEEEEEEEEvNT_6ParamsE,@"STO_CUDA_ENTRY STV_DEFAULT"
_ZN7cutlass13device_kernelIN5flash19enable_sm80_to_sm89INS1_16FlashAttnFwdSm80INS1_25CollectiveMainloopFwdSm80ILi8ELi1ELb1EN4cute5tupleIJNS5_1CILi128EEENS7_ILi64EEENS7_ILi256EEEEEELi256ENS_10bfloat16_tEfNS_4arch4Sm80ELb0ELb0ELb0ELb1ELb1ELb0ELb1ELb0EEENS1_21CollectiveEpilogueFwdINS6_IJS8_SA_S9_EEENS6_IJNS7_ILi1EEESI_SI_EEESC_SE_Li256ELb1ELb1ELb0ELb0EEENS1_19SingleTileSchedulerILb1ELb0ELb1ELi128EEEEEEEEEvNT_6ParamsE:
        /* <DEDUP_REMOVED lines=21> */
.L_x_1875:
        /* <DEDUP_REMOVED lines=13> */
.L_x_1877:
[----:B------:R-:W-:Y:S02]  /*0220*/  ULDC UR6, c[0x0][0x54c] ;  /* 0x0001530000067ab9 */ /* 0x000fe40000000800 */
.L_x_1876:
[----:B------:R-:W-:Y:S02]  /*0230*/  ULDC UR4, c[0x0][0x548] ;  /* 0x0001520000047ab9 */ /* 0x000fe40000000800 */
[----:B------:R-:W-:-:S02]  /*0240*/  USHF.L.U32 UR5, UR5, 0x7, URZ ;  /* 0x0000000705057899 */ /* 0x000fc4000800063f */
[----:B------:R-:W-:-:S04]  /*0250*/  UIMAD UR4, UR6, UR4, URZ ;  /* 0x00000004060472a4 */ /* 0x000fc8000f8e023f */
[----:B------:R-:W-:-:S04]  /*0260*/  UISETP.GE.AND UP0, UPT, UR5, UR4, UPT ;  /* 0x000000040500728c */ /* 0x000fc8000bf06270 */
[----:B------:R-:W-:Y:S01]  /*0270*/  USEL UR11, UR11, 0xffffffff, !UP0 ;  /* 0xffffffff0b0b7887 */ /* 0x000fe2000c000000 */
[----:B------:R-:W-:Y:S05]  /*0280*/  BRA `(.L_x_1878) ;  /* 0x000001b000007947 */ /* 0x000fea0003800000 */
.L_x_1874:
        /* <DEDUP_REMOVED lines=8> */
.L_x_1879:
        /* <DEDUP_REMOVED lines=13> */
.L_x_1881:
[----:B------:R-:W-:Y:S02]  /*03e0*/  ULDC UR6, c[0x0][0x54c] ;  /* 0x0001530000067ab9 */ /* 0x000fe40000000800 */
.L_x_1880:
[----:B------:R-:W-:Y:S02]  /*03f0*/  ULDC UR4, c[0x0][0x548] ;  /* 0x0001520000047ab9 */ /* 0x000fe40000000800 */
[----:B------:R-:W-:-:S02]  /*0400*/  USHF.L.U32 UR5, UR5, 0x7, URZ ;  /* 0x0000000705057899 */ /* 0x000fc4000800063f */
[----:B------:R-:W-:-:S04]  /*0410*/  UIMAD UR4, UR6, UR4, URZ ;  /* 0x00000004060472a4 */ /* 0x000fc8000f8e023f */
[----:B------:R-:W-:-:S04]  /*0420*/  UISETP.GE.AND UP0, UPT, UR5, UR4, UPT ;  /* 0x000000040500728c */ /* 0x000fc8000bf06270 */
[----:B------:R-:W-:-:S06]  /*0430*/  USEL UR11, UR11, 0xffffffff, !UP0 ;  /* 0xffffffff0b0b7887 */ /* 0x000fcc000c000000 */
.L_x_1878:
        /* <DEDUP_REMOVED lines=44> */
.L_x_1882:
        /* <DEDUP_REMOVED lines=10> */
.L_x_1883:
        /* <DEDUP_REMOVED lines=12> */
.L_x_1884:
        /* <DEDUP_REMOVED lines=161> */
[----:B------:R-:W-:Y:S01]  /*1270*/  UIMAD UR5, UR19, UR5, UR18 ;  /* 0x00000005130572a4 */ /* 0x000fe2000f8e0212 */
[----:B------:R-:W-:Y:S01]  /*1280*/  SHF.R.S32.HI R93, RZ, 0x1f, R133 ;  /* 0x0000001fff5d7819 */ /* 0x000fe20000011485 */
[----:B------:R-:W-:Y:S01]  /*1290*/  UIMAD.WIDE.U32 UR20, UR19, UR4, UR20 ;  /* 0x00000004131472a5 */ /* 0x000fe2000f8e0014 */
[----:B------:R-:W-:Y:S01]  /*12a0*/  IMAD.SHL.U32 R232, R88, 0x20, RZ ;  /* 0x0000002058e87824 */ /* 0x000fe200078e00ff */
[----:B------:R-:W-:Y:S01]  /*12b0*/  @P0 SHF.R.U32.HI R0, RZ, c[0x0][0x2cc], R2 ;  /* 0x0000b300ff000a19 */ /* 0x000fe20000011602 */
[----:B------:R-:W-:-:S02]  /*12c0*/  UISETP.GE.AND UP0, UPT, UR7, 0x41, UPT ;  /* 0x000000410700788c */ /* 0x000fc4000bf06270 */
[----:B------:R-:W-:Y:S01]  /*12d0*/  UIADD3 UR5, UR21, UR5, URZ ;  /* 0x0000000515057290 */ /* 0x000fe2000fffe03f */
[--C-:B------:R-:W-:Y:S01]  /*12e0*/  SHF.R.S32.HI R6, RZ, 0x1f, R0.reuse ;  /* 0x0000001fff067819 */ /* 0x100fe20000011400 */
[----:B------:R-:W-:Y:S01]  /*12f0*/  IMAD.MOV R5, RZ, RZ, -R0 ;  /* 0x000000ffff057224 */ /* 0x000fe200078e0a00 */
[----:B------:R-:W-:Y:S01]  /*1300*/  LOP3.LUT R232, R232, 0x7ffffc00, RZ, 0xc0, !PT ;  /* 0x7ffffc00e8e87812 */ /* 0x000fe200078ec0ff */
[----:B------:R-:W-:Y:S02]  /*1310*/  IMAD.U32 R3, RZ, RZ, UR21 ;  /* 0x00000015ff037e24 */ /* 0x000fe4000f8e00ff */
[----:B------:R-:W-:Y:S02]  /*1320*/  IMAD.U32 R2, RZ, RZ, UR20 ;  /* 0x00000014ff027e24 */ /* 0x000fe4000f8e00ff */
        /* <DEDUP_REMOVED lines=55> */
[----:B------:R-:W-:Y:S01]  /*16a0*/  @!P0 IMAD.WIDE R6, R177, 0x2, R2 ;  /* 0x00000002b1068825 */ /* 0x000fe200078e0202 */
[----:B------:R3:W-:Y:S01]  /*16b0*/  @!P0 LDGSTS.E.BYPASS.LTC128B.128 [R90+0x4100], [R8.64], !P3 ;  /* 0x04100000085a8fae */ /* 0x0007e2000d901d4c */
[----:B------:R-:W-:Y:S02]  /*16c0*/  SHF.R.S32.HI R91, RZ, 0x1f, R178 ;  /* 0x0000001fff5b7819 */ /* 0x000fe400000114b2 */
        /* <DEDUP_REMOVED lines=98> */
[----:B------:R-:W-:Y:S01]  /*1cf0*/  STL [R1], R96 ;  /* 0x0000006001007387 */ /* 0x000fe20000100800 */
        /* <DEDUP_REMOVED lines=37> */
[C---:B------:R-:W-:Y:S01]  /*1f50*/  @P0 IMAD.WIDE R2, R178.reuse, 0x2, R2 ;  /* 0x00000002b2020825 */ /* 0x040fe200078e0202 */
        /* <DEDUP_REMOVED lines=74> */
[----:B-1----:R-:W-:Y:S11]  /*2400*/  HMMA.16816.F32.BF16 R12, R168, R34, RZ ;  /* 0x00000022a80c723c */ /* 0x002ff600000418ff */
[----:B------:R-:W-:Y:S01]  /*2410*/  @!UPT UIADD3 URZ, URZ, URZ, URZ ;  /* 0x0000003f3f3ff290 */ /* 0x000fe2000fffe03f */
[----:B------:R1:W-:Y:S01]  /*2420*/  LDGSTS.E.BYPASS.LTC128B.128 [R90+0x1100], [R28.64], !P0 ;  /* 0x011000001c5a7fae */ /* 0x0003e2000c101d4c */
[----:B------:R-:W-:Y:S02]  /*2430*/  ISETP.LT.OR P0, PT, R21, 0x21, P1 ;  /* 0x000000211500780c */ /* 0x000fe40000f01670 */
[----:B------:R-:W-:Y:S01]  /*2440*/  ISETP.GE.AND P1, PT, R57, c[0x0][0x1d4], PT ;  /* 0x0000750039007a0c */ /* 0x000fe20003f26270 */
[----:B---3--:R-:W-:Y:S03]  /*2450*/  HMMA.16816.F32.BF16 R60, R172, R52, R16 ;  /* 0x00000034ac3c723c */ /* 0x008fe60000041810 */
[----:B------:R-:W-:-:S07]  /*2460*/  ISETP.LT.OR P1, PT, R21, 0x21, P1 ;  /* 0x000000211500780c */ /* 0x000fce0000f21670 */
[----:B------:R3:W-:Y:S01]  /*2470*/  LDGSTS.E.BYPASS.LTC128B.128 [R90+0x3100], [R24.64], !P0 ;  /* 0x03100000185a7fae */ /* 0x0007e2000c101d4c */
[----:B------:R-:W-:-:S04]  /*2480*/  LOP3.LUT P0, RZ, R20, 0x4, RZ, 0xc0, !PT ;  /* 0x0000000414ff7812 */ /* 0x000fc8000780c0ff */
[----:B------:R-:W-:Y:S01]  /*2490*/  SEL R2, R2, 0xffffffc0, !P0 ;  /* 0xffffffc002027807 */ /* 0x000fe20004000000 */
[----:B------:R2:W-:Y:S01]  /*24a0*/  LDGSTS.E.BYPASS.LTC128B.128 [R90+0x5100], [R10.64], !P1 ;  /* 0x051000000a5a7fae */ /* 0x0005e2000c901d4c */
[----:B------:R-:W-:Y:S01]  /*24b0*/  ISETP.LT.OR P0, PT, R21, 0x21, P6 ;  /* 0x000000211500780c */ /* 0x000fe20003701670 */
[----:B------:R-:W-:Y:S01]  /*24c0*/  HMMA.16816.F32.BF16 R68, R172, R38, R12 ;  /* 0x00000026ac44723c */ /* 0x000fe2000004180c */
[----:B------:R-:W-:Y:S01]  /*24d0*/  ISETP.GT.AND P1, PT, R94, 0x3f, PT ;  /* 0x0000003f5e00780c */ /* 0x000fe20003f24270 */
[----:B------:R-:W-:Y:S02]  /*24e0*/  IMAD.IADD R252, R134, 0x1, R2 ;  /* 0x0000000186fc7824 */ /* 0x000fe400078e0202 */
[----:B------:R-:W-:Y:S01]  /*24f0*/  IMAD.IADD R249, R2, 0x1, R96 ;  /* 0x0000000102f97824 */ /* 0x000fe200078e0260 */
[----:B------:R-:W-:-:S03]  /*2500*/  IADD3 R2, R96, 0x800, RZ ;  /* 0x0000080060027810 */ /* 0x000fc60007ffe0ff */
[----:B------:R-:W-:Y:S04]  /*2510*/  HMMA.16816.F32.BF16 R20, R168, R44, RZ ;  /* 0x0000002ca814723c */ /* 0x000fe800000418ff */
[----:B------:R1:W-:Y:S01]  /*2520*/  LDGSTS.E.BYPASS.LTC128B.128 [R90+0x7100], [R6.64], !P0 ;  /* 0x07100000065a7fae */ /* 0x0003e2000c101d4c */
[----:B------:R-:W-:-:S03]  /*2530*/  PLOP3.LUT P0, PT, PT, PT, UP0, 0x40, 0x0 ;  /* 0x000000000000781c */ /* 0x000fc60003f0e808 */
[----:B------:R-:W4:Y:S01]  /*2540*/  LDSM.16.M88.4 R56, [R252+0x10100] ;  /* 0x01010000fc38783b */ /* 0x000f220000000200 */
[C---:B------:R-:W-:Y:S03]  /*2550*/  HMMA.16816.F32.BF16 R12, R168.reuse, R46, RZ ;  /* 0x0000002ea80c723c */ /* 0x040fe600000418ff */
[----:B------:R-:W-:Y:S04]  /*2560*/  LDSM.16.M88.4 R16, [R252+0x11100] ;  /* 0x01110000fc10783b */ /* 0x000fe80000000200 */
[----:B------:R-:W-:Y:S01]  /*2570*/  LDSM.16.M88.4 R44, [R249] ;  /* 0x00000000f92c783b */ /* 0x000fe20000000200 */
[C---:B---3--:R-:W-:Y:S03]  /*2580*/  HMMA.16816.F32.BF16 R24, R168.reuse, R42, RZ ;  /* 0x0000002aa818723c */ /* 0x048fe600000418ff */
[----:B------:R-:W3:Y:S04]  /*2590*/  LDSM.16.M88.4 R40, [R252+0x10900] ;  /* 0x01090000fc28783b */ /* 0x000ee80000000200 */
[----:B------:R-:W-:Y:S01]  /*25a0*/  LDSM.16.M88.4 R80, [R96+0x5800] ;  /* 0x005800006050783b */ /* 0x000fe20000000200 */
[----:B--2---:R-:W-:Y:S03]  /*25b0*/  HMMA.16816.F32.BF16 R8, R168, R48, RZ ;  /* 0x00000030a808723c */ /* 0x004fe600000418ff */
[----:B------:R-:W-:Y:S01]  /*25c0*/  LDSM.16.M88.4 R84, [R252+0x16100] ;  /* 0x01610000fc54783b */ /* 0x000fe20000000200 */
[----:B-1----:R-:W-:-:S03]  /*25d0*/  IADD3 R6, R90, 0x100, RZ ;  /* 0x000001005a067810 */ /* 0x002fc60007ffe0ff */
[----:B------:R-:W0:Y:S01]  /*25e0*/  LDGDEPBAR ;  /* 0x00000000000079af */ /* 0x000e220000000000 */
[----:B------:R-:W-:Y:S03]  /*25f0*/  HMMA.16816.F32.BF16 R28, R168, R50, RZ ;  /* 0x00000032a81c723c */ /* 0x000fe600000418ff */
[----:B------:R1:W-:Y:S04]  /*2600*/  STL [R1+0x50], R6 ;  /* 0x0000500601007387 */ /* 0x0003e80000100800 */
[----:B------:R2:W-:Y:S01]  /*2610*/  STL [R1+0x3c], R2 ;  /* 0x00003c0201007387 */ /* 0x0005e20000100800 */
[C---:B----4-:R-:W-:Y:S03]  /*2620*/  HMMA.16816.F32.BF16 R32, R172.reuse, R72, R20 ;  /* 0x00000048ac20723c */ /* 0x050fe60000041814 */
[----:B------:R-:W4:Y:S04]  /*2630*/  LDSM.16.M88.4 R20, [R252+0x11900] ;  /* 0x01190000fc14783b */ /* 0x000f280000000200 */
[----:B------:R3:W-:Y:S01]  /*2640*/  STL [R1+0x38], R5 ;  /* 0x0000380501007387 */ /* 0x0007e20000100800 */
[C---:B------:R-:W-:Y:S08]  /*2650*/  HMMA.16816.F32.BF16 R36, R172.reuse, R54, R24 ;  /* 0x00000036ac24723c */ /* 0x040ff00000041818 */
[----:B------:R-:W-:Y:S01]  /*2660*/  HMMA.16816.F32.BF16 R12, R172, R74, R12 ;  /* 0x0000004aac0c723c */ /* 0x000fe2000004180c */
[----:B------:R-:W4:Y:S01]  /*2670*/  LDSM.16.M88.4 R72, [R249+0x800] ;  /* 0x00080000f948783b */ /* 0x000f220000000200 */
[----:B-1----:R-:W-:-:S06]  /*2680*/  IADD3 R6, R96, 0x2000, RZ ;  /* 0x0000200060067810 */ /* 0x002fcc0007ffe0ff */
[----:B------:R-:W-:Y:S01]  /*2690*/  HMMA.16816.F32.BF16 R8, R172, R76, R8 ;  /* 0x0000004cac08723c */ /* 0x000fe20000041808 */
[----:B--2---:R-:W-:-:S05]  /*26a0*/  IADD3 R2, R96, 0x1800, RZ ;  /* 0x0000180060027810 */ /* 0x004fca0007ffe0ff */
[----:B------:R1:W-:Y:S02]  /*26b0*/  STL [R1+0x34], R2 ;  /* 0x0000340201007387 */ /* 0x0003e40000100800 */
[----:B------:R-:W-:Y:S01]  /*26c0*/  HMMA.16816.F32.BF16 R24, R172, R78, R28 ;  /* 0x0000004eac18723c */ /* 0x000fe2000004181c */
[C---:B---3--:R-:W-:Y:S01]  /*26d0*/  IADD3 R5, R96.reuse, 0x2800, RZ ;  /* 0x0000280060057810 */ /* 0x048fe20007ffe0ff */
[----:B------:R-:W-:Y:S04]  /*26e0*/  LDSM.16.M88.4 R76, [R249+0x2800] ;  /* 0x00280000f94c783b */ /* 0x000fe80000000200 */
[----:B------:R2:W-:Y:S02]  /*26f0*/  STL [R1+0x30], R6 ;  /* 0x0000300601007387 */ /* 0x0005e40000100800 */
[C---:B------:R-:W-:Y:S02]  /*2700*/  HMMA.16816.F32.BF16 R28, R192.reuse, R56, R64 ;  /* 0x00000038c01c723c */ /* 0x040fe40000041840 */
[----:B------:R-:W-:Y:S04]  /*2710*/  LDSM.16.M88.4 R64, [R249+0x1800] ;  /* 0x00180000f940783b */ /* 0x000fe80000000200 */
[----:B------:R3:W-:Y:S02]  /*2720*/  STL [R1+0x2c], R5 ;  /* 0x00002c0501007387 */ /* 0x0007e40000100800 */
[C---:B------:R-:W-:Y:S02]  /*2730*/  HMMA.16816.F32.BF16 R48, R192.reuse, R58, R68 ;  /* 0x0000003ac030723c */ /* 0x040fe40000041844 */
[----:B------:R-:W4:Y:S04]  /*2740*/  LDSM.16.M88.4 R68, [R249+0x1000] ;  /* 0x00100000f944783b */ /* 0x000f280000000200 */
[----:B------:R-:W-:Y:S01]  /*2750*/  LDSM.16.M88.4 R56, [R134+0x12900] ;  /* 0x012900008638783b */ /* 0x000fe20000000200 */
[C---:B-1----:R-:W-:Y:S01]  /*2760*/  IADD3 R2, R96.reuse, 0x3000, RZ ;  /* 0x0000300060027810 */ /* 0x042fe20007ffe0ff */
[C---:B------:R-:W-:Y:S02]  /*2770*/  HMMA.16816.F32.BF16 R52, R192.reuse, R40, R60 ;  /* 0x00000028c034723c */ /* 0x040fe4000004183c */
[----:B------:R-:W1:Y:S04]  /*2780*/  LDSM.16.M88.4 R60, [R134+0x12100] ;  /* 0x01210000863c783b */ /* 0x000e680000000200 */
[----:B------:R4:W-:Y:S01]  /*2790*/  STL [R1+0x28], R2 ;  /* 0x0000280201007387 */ /* 0x0009e20000100800 */
[C---:B--2---:R-:W-:Y:S01]  /*27a0*/  IADD3 R6, R96.reuse, 0x3800, RZ ;  /* 0x0000380060067810 */ /* 0x044fe20007ffe0ff */
[----:B------:R-:W-:Y:S04]  /*27b0*/  HMMA.16816.F32.BF16 R40, R192, R42, R36 ;  /* 0x0000002ac028723c */ /* 0x000fe80000041824 */
[----:B------:R2:W-:Y:S01]  /*27c0*/  STL [R1+0x24], R6 ;  /* 0x0000240601007387 */ /* 0x0005e20000100800 */
[----:B---3--:R-:W-:-:S03]  /*27d0*/  IADD3 R5, R96, 0x4000, RZ ;  /* 0x0000400060057810 */ /* 0x008fc60007ffe0ff */
[C---:B------:R-:W-:Y:S02]  /*27e0*/  HMMA.16816.F32.BF16 R12, R192.reuse, R18, R12 ;  /* 0x00000012c00c723c */ /* 0x040fe4000004180c */
[----:B------:R3:W-:Y:S06]  /*27f0*/  STL [R1+0x20], R5 ;  /* 0x0000200501007387 */ /* 0x0007ec0000100800 */
[----:B----4-:R-:W-:Y:S01]  /*2800*/  HMMA.16816.F32.BF16 R8, R192, R20, R8 ;  /* 0x00000014c008723c */ /* 0x010fe20000041808 */
[----:B------:R-:W-:-:S07]  /*2810*/  IADD3 R2, R96, 0x4800, RZ ;  /* 0x0000480060027810 */ /* 0x000fce0007ffe0ff */
[----:B------:R-:W-:Y:S01]  /*2820*/  HMMA.16816.F32.BF16 R20, R192, R22, R24 ;  /* 0x00000016c014723c */ /* 0x000fe20000041818 */
[----:B------:R4:W-:Y:S01]  /*2830*/  STL [R1+0x1c], R2 ;  /* 0x00001c0201007387 */ /* 0x0009e20000100800 */
[----:B--2---:R-:W-:-:S06]  /*2840*/  IADD3 R6, R96, 0x5000, RZ ;  /* 0x0000500060067810 */ /* 0x004fcc0007ffe0ff */
[----:B------:R-:W-:Y:S01]  /*2850*/  HMMA.16816.F32.BF16 R24, R196, R44, R28 ;  /* 0x0000002cc418723c */ /* 0x000fe2000004181c */
[----:B------:R2:W-:Y:S01]  /*2860*/  STL [R1+0x18], R6 ;  /* 0x0000180601007387 */ /* 0x0005e20000100800 */
[----:B---3--:R-:W-:-:S06]  /*2870*/  IADD3 R5, R96, 0x5800, RZ ;  /* 0x0000580060057810 */ /* 0x008fcc0007ffe0ff */
[----:B------:R-:W-:Y:S01]  /*2880*/  HMMA.16816.F32.BF16 R28, R196, R46, R48 ;  /* 0x0000002ec41c723c */ /* 0x000fe20000041830 */
[----:B------:R-:W-:Y:S04]  /*2890*/  LDSM.16.M88.4 R48, [R134+0x13900] ;  /* 0x013900008630783b */ /* 0x000fe80000000200 */
[----:B------:R3:W-:Y:S03]  /*28a0*/  STL [R1+0x14], R5 ;  /* 0x0000140501007387 */ /* 0x0007e60000100800 */
[----:B------:R-:W-:Y:S01]  /*28b0*/  HMMA.16816.F32.BF16 R32, R192, R16, R32 ;  /* 0x00000010c020723c */ /* 0x000fe20000041820 */
[----:B----4-:R-:W-:-:S07]  /*28c0*/  IADD3 R2, R96, 0x6000, RZ ;  /* 0x0000600060027810 */ /* 0x010fce0007ffe0ff */
[----:B------:R-:W-:Y:S01]  /*28d0*/  HMMA.16816.F32.BF16 R36, R196, R72, R52 ;  /* 0x00000048c424723c */ /* 0x000fe20000041834 */
[----:B------:R-:W4:Y:S01]  /*28e0*/  LDSM.16.M88.4 R52, [R134+0x13100] ;  /* 0x013100008634783b */ /* 0x000f220000000200 */
[----:B--2---:R-:W-:-:S03]  /*28f0*/  IADD3 R6, R96, 0x6800, RZ ;  /* 0x0000680060067810 */ /* 0x004fc60007ffe0ff */
[----:B------:R2:W-:Y:S03]  /*2900*/  STL [R1+0x10], R2 ;  /* 0x0000100201007387 */ /* 0x0005e60000100800 */
[C---:B------:R-:W-:Y:S01]  /*2910*/  HMMA.16816.F32.BF16 R44, R196.reuse, R74, R40 ;  /* 0x0000004ac42c723c */ /* 0x040fe20000041828 */
[----:B------:R-:W4:Y:S04]  /*2920*/  LDSM.16.M88.4 R40, [R96+0x2000] ;  /* 0x002000006028783b */ /* 0x000f280000000200 */
[----:B------:R-:W4:Y:S01]  /*2930*/  LDSM.16.M88.4 R72, [R96+0x2800] ;  /* 0x002800006048783b */ /* 0x000f220000000200 */
[C---:B---3--:R-:W-:Y:S02]  /*2940*/  IADD3 R5, R96.reuse, 0x7000, RZ ;  /* 0x0000700060057810 */ /* 0x048fe40007ffe0ff */
[C---:B------:R-:W-:Y:S01]  /*2950*/  HMMA.16816.F32.BF16 R16, R196.reuse, R70, R12 ;  /* 0x00000046c410723c */ /* 0x040fe2000004180c */
[----:B------:R-:W-:Y:S07]  /*2960*/  STL [R1+0xc], R6 ;  /* 0x00000c0601007387 */ /* 0x000fee0000100800 */
[----:B------:R-:W-:Y:S01]  /*2970*/  HMMA.16816.F32.BF16 R12, R196, R64, R8 ;  /* 0x00000040c40c723c */ /* 0x000fe20000041808 */
[----:B--2---:R-:W-:-:S07]  /*2980*/  IADD3 R2, R96, 0x7800, RZ ;  /* 0x0000780060027810 */ /* 0x004fce0007ffe0ff */
[----:B------:R-:W-:Y:S01]  /*2990*/  HMMA.16816.F32.BF16 R8, R196, R66, R20 ;  /* 0x00000042c408723c */ /* 0x000fe20000041814 */
[----:B------:R-:W-:Y:S04]  /*29a0*/  LDSM.16.M88.4 R64, [R96+0x3800] ;  /* 0x003800006040783b */ /* 0x000fe80000000200 */
[----:B------:R-:W-:Y:S03]  /*29b0*/  STL [R1+0x4], R2 ;  /* 0x0000040201007387 */ /* 0x000fe60000100800 */
[C---:B-1----:R-:W-:Y:S01]  /*29c0*/  HMMA.16816.F32.BF16 R24, R200.reuse, R60, R24 ;  /* 0x0000003cc818723c */ /* 0x042fe20000041818 */
[----:B------:R-:W-:Y:S07]  /*29d0*/  STL [R1+0x8], R5 ;  /* 0x0000080501007387 */ /* 0x000fee0000100800 */
[----:B------:R-:W-:Y:S01]  /*29e0*/  HMMA.16816.F32.BF16 R28, R200, R62, R28 ;  /* 0x0000003ec81c723c */ /* 0x000fe2000004181c */
[----:B------:R-:W-:Y:S07]  /*29f0*/  LDSM.16.M88.4 R60, [R252+0x12100] ;  /* 0x01210000fc3c783b */ /* 0x000fee0000000200 */
[----:B------:R-:W-:Y:S01]  /*2a00*/  HMMA.16816.F32.BF16 R32, R196, R68, R32 ;  /* 0x00000044c420723c */ /* 0x000fe20000041820 */
[----:B------:R-:W1:Y:S07]  /*2a10*/  LDSM.16.M88.4 R68, [R96+0x3000] ;  /* 0x003000006044783b */ /* 0x000e6e0000000200 */
[C---:B------:R-:W-:Y:S08]  /*2a20*/  HMMA.16816.F32.BF16 R36, R200.reuse, R56, R36 ;  /* 0x00000038c824723c */ /* 0x040ff00000041824 */
[C---:B------:R-:W-:Y:S01]  /*2a30*/  HMMA.16816.F32.BF16 R44, R200.reuse, R58, R44 ;  /* 0x0000003ac82c723c */ /* 0x040fe2000004182c */
[----:B------:R-:W2:Y:S07]  /*2a40*/  LDSM.16.M88.4 R56, [R252+0x12900] ;  /* 0x01290000fc38783b */ /* 0x000eae0000000200 */
[C---:B----4-:R-:W-:Y:S08]  /*2a50*/  HMMA.16816.F32.BF16 R20, R200.reuse, R54, R16 ;  /* 0x00000036c814723c */ /* 0x050ff00000041810 */
[C---:B------:R-:W-:Y:S08]  /*2a60*/  HMMA.16816.F32.BF16 R16, R200.reuse, R48, R12 ;  /* 0x00000030c810723c */ /* 0x040ff0000004180c */
[----:B------:R-:W-:Y:S01]  /*2a70*/  HMMA.16816.F32.BF16 R12, R200, R50, R8 ;  /* 0x00000032c80c723c */ /* 0x000fe20000041808 */
[----:B------:R-:W-:Y:S07]  /*2a80*/  LDSM.16.M88.4 R48, [R252+0x13900] ;  /* 0x01390000fc30783b */ /* 0x000fee0000000200 */
[C---:B------:R-:W-:Y:S08]  /*2a90*/  HMMA.16816.F32.BF16 R8, R204.reuse, R40, R24 ;  /* 0x00000028cc08723c */ /* 0x040ff00000041818 */
[----:B------:R-:W-:Y:S01]  /*2aa0*/  HMMA.16816.F32.BF16 R28, R204, R42, R28 ;  /* 0x0000002acc1c723c */ /* 0x000fe2000004181c */
[----:B------:R-:W-:Y:S07]  /*2ab0*/  LDSM.16.M88.4 R40, [R249+0x2000] ;  /* 0x00200000f928783b */ /* 0x000fee0000000200 */
[----:B------:R-:W-:Y:S01]  /*2ac0*/  HMMA.16816.F32.BF16 R32, R200, R52, R32 ;  /* 0x00000034c820723c */ /* 0x000fe20000041820 */
[----:B------:R-:W3:Y:S07]  /*2ad0*/  LDSM.16.M88.4 R52, [R252+0x13100] ;  /* 0x01310000fc34783b */ /* 0x000eee0000000200 */
[C---:B------:R-:W-:Y:S08]  /*2ae0*/  HMMA.16816.F32.BF16 R36, R204.reuse, R72, R36 ;  /* 0x00000048cc24723c */ /* 0x040ff00000041824 */
[C---:B------:R-:W-:Y:S01]  /*2af0*/  HMMA.16816.F32.BF16 R44, R204.reuse, R74, R44 ;  /* 0x0000004acc2c723c */ /* 0x040fe2000004182c */
[----:B------:R-:W4:Y:S07]  /*2b00*/  LDSM.16.M88.4 R72, [R249+0x3000] ;  /* 0x00300000f948783b */ /* 0x000f2e0000000200 */
[C---:B-1----:R-:W-:Y:S08]  /*2b10*/  HMMA.16816.F32.BF16 R24, R204.reuse, R70, R20 ;  /* 0x00000046cc18723c */ /* 0x042ff00000041814 */
[C---:B------:R-:W-:Y:S08]  /*2b20*/  HMMA.16816.F32.BF16 R20, R204.reuse, R64, R16 ;  /* 0x00000040cc14723c */ /* 0x040ff00000041810 */
[----:B------:R-:W-:Y:S01]  /*2b30*/  HMMA.16816.F32.BF16 R16, R204, R66, R12 ;  /* 0x00000042cc10723c */ /* 0x000fe2000004180c */
[----:B------:R-:W-:Y:S07]  /*2b40*/  LDSM.16.M88.4 R64, [R134+0x14900] ;  /* 0x014900008640783b */ /* 0x000fee0000000200 */
[C---:B------:R-:W-:Y:S08]  /*2b50*/  HMMA.16816.F32.BF16 R12, R208.reuse, R60, R8 ;  /* 0x0000003cd00c723c */ /* 0x040ff00000041808 */
[----:B------:R-:W-:Y:S01]  /*2b60*/  HMMA.16816.F32.BF16 R8, R208, R62, R28 ;  /* 0x0000003ed008723c */ /* 0x000fe2000004181c */
[----:B------:R-:W1:Y:S07]  /*2b70*/  LDSM.16.M88.4 R60, [R249+0x3800] ;  /* 0x00380000f93c783b */ /* 0x000e6e0000000200 */
[----:B------:R-:W-:Y:S01]  /*2b80*/  HMMA.16816.F32.BF16 R32, R204, R68, R32 ;  /* 0x00000044cc20723c */ /* 0x000fe20000041820 */
[----:B------:R-:W1:Y:S07]  /*2b90*/  LDSM.16.M88.4 R68, [R134+0x14100] ;  /* 0x014100008644783b */ /* 0x000e6e0000000200 */
[C---:B--2---:R-:W-:Y:S08]  /*2ba0*/  HMMA.16816.F32.BF16 R36, R208.reuse, R56, R36 ;  /* 0x00000038d024723c */ /* 0x044ff00000041824 */
[C---:B------:R-:W-:Y:S01]  /*2bb0*/  HMMA.16816.F32.BF16 R44, R208.reuse, R58, R44 ;  /* 0x0000003ad02c723c */ /* 0x040fe2000004182c */
[----:B------:R-:W2:Y:S07]  /*2bc0*/  LDSM.16.M88.4 R56, [R134+0x15100] ;  /* 0x015100008638783b */ /* 0x000eae0000000200 */
[C---:B---3--:R-:W-:Y:S08]  /*2bd0*/  HMMA.16816.F32.BF16 R28, R208.reuse, R54, R24 ;  /* 0x00000036d01c723c */ /* 0x048ff00000041818 */
[C---:B------:R-:W-:Y:S08]  /*2be0*/  HMMA.16816.F32.BF16 R24, R208.reuse, R48, R20 ;  /* 0x00000030d018723c */ /* 0x040ff00000041814 */
[----:B------:R-:W-:Y:S08]  /*2bf0*/  HMMA.16816.F32.BF16 R20, R208, R50, R16 ;  /* 0x00000032d014723c */ /* 0x000ff00000041810 */
[C---:B------:R-:W-:Y:S08]  /*2c00*/  HMMA.16816.F32.BF16 R16, R212.reuse, R40, R12 ;  /* 0x00000028d410723c */ /* 0x040ff0000004180c */
[----:B------:R-:W-:Y:S08]  /*2c10*/  HMMA.16816.F32.BF16 R12, R212, R42, R8 ;  /* 0x0000002ad40c723c */ /* 0x000ff00000041808 */
[----:B------:R-:W-:Y:S01]  /*2c20*/  HMMA.16816.F32.BF16 R32, R208, R52, R32 ;  /* 0x00000034d020723c */ /* 0x000fe20000041820 */
[----:B------:R-:W3:Y:S07]  /*2c30*/  LDSM.16.M88.4 R52, [R134+0x15900] ;  /* 0x015900008634783b */ /* 0x000eee0000000200 */
[C---:B------:R-:W-:Y:S08]  /*2c40*/  HMMA.16816.F32.BF16 R8, R212.reuse, R76, R36 ;  /* 0x0000004cd408723c */ /* 0x040ff00000041824 */
[C---:B------:R-:W-:Y:S01]  /*2c50*/  HMMA.16816.F32.BF16 R44, R212.reuse, R78, R44 ;  /* 0x0000004ed42c723c */ /* 0x040fe2000004182c */
[----:B------:R-:W-:Y:S07]  /*2c60*/  LDSM.16.M88.4 R76, [R252+0x14100] ;  /* 0x01410000fc4c783b */ /* 0x000fee0000000200 */
[C---:B----4-:R-:W-:Y:S08]  /*2c70*/  HMMA.16816.F32.BF16 R36, R212.reuse, R74, R28 ;  /* 0x0000004ad424723c */ /* 0x050ff0000004181c */
[----:B-1----:R-:W-:Y:S08]  /*2c80*/  HMMA.16816.F32.BF16 R48, R212, R60, R24 ;  /* 0x0000003cd430723c */ /* 0x002ff00000041818 */
[C---:B------:R-:W-:Y:S08]  /*2c90*/  HMMA.16816.F32.BF16 R28, R216.reuse, R68, R16 ;  /* 0x00000044d81c723c */ /* 0x040ff00000041810 */
[----:B------:R-:W-:Y:S01]  /*2ca0*/  HMMA.16816.F32.BF16 R24, R216, R70, R12 ;  /* 0x00000046d818723c */ /* 0x000fe2000004180c */
[----:B------:R-:W1:Y:S07]  /*2cb0*/  LDSM.16.M88.4 R68, [R96+0x4800] ;  /* 0x004800006044783b */ /* 0x000e6e0000000200 */
[C---:B------:R-:W-:Y:S01]  /*2cc0*/  HMMA.16816.F32.BF16 R40, R212.reuse, R72, R32 ;  /* 0x00000048d428723c */ /* 0x040fe20000041820 */
[----:B------:R-:W-:Y:S07]  /*2cd0*/  LDSM.16.M88.4 R72, [R252+0x14900] ;  /* 0x01490000fc48783b */ /* 0x000fee0000000200 */
[----:B------:R-:W-:Y:S01]  /*2ce0*/  HMMA.16816.F32.BF16 R32, R212, R62, R20 ;  /* 0x0000003ed420723c */ /* 0x000fe20000041814 */
[----:B------:R-:W4:Y:S07]  /*2cf0*/  LDSM.16.M88.4 R60, [R96+0x4000] ;  /* 0x00400000603c783b */ /* 0x000f2e0000000200 */
[C---:B------:R-:W-:Y:S08]  /*2d00*/  HMMA.16816.F32.BF16 R20, R216.reuse, R64, R8 ;  /* 0x00000040d814723c */ /* 0x040ff00000041808 */
[C---:B------:R-:W-:Y:S01]  /*2d10*/  HMMA.16816.F32.BF16 R16, R216.reuse, R66, R44 ;  /* 0x00000042d810723c */ /* 0x040fe2000004182c */
[----:B------:R-:W4:Y:S07]  /*2d20*/  LDSM.16.M88.4 R64, [R96+0x5000] ;  /* 0x005000006040783b */ /* 0x000f2e0000000200 */
[C---:B--2---:R-:W-:Y:S08]  /*2d30*/  HMMA.16816.F32.BF16 R12, R216.reuse, R56, R40 ;  /* 0x00000038d80c723c */ /* 0x044ff00000041828 */
[C---:B------:R-:W-:Y:S08]  /*2d40*/  HMMA.16816.F32.BF16 R8, R216.reuse, R58, R36 ;  /* 0x0000003ad808723c */ /* 0x040ff00000041824 */
[C---:B---3--:R-:W-:Y:S08]  /*2d50*/  HMMA.16816.F32.BF16 R48, R216.reuse, R52, R48 ;  /* 0x00000034d830723c */ /* 0x048ff00000041830 */
[----:B------:R-:W-:Y:S08]  /*2d60*/  HMMA.16816.F32.BF16 R44, R216, R54, R32 ;  /* 0x00000036d82c723c */ /* 0x000ff00000041820 */
[C---:B-1----:R-:W-:Y:S01]  /*2d70*/  HMMA.16816.F32.BF16 R56, R220.reuse, R68, R20 ;  /* 0x00000044dc38723c */ /* 0x042fe20000041814 */
[----:B------:R-:W-:Y:S07]  /*2d80*/  LDSM.16.M88.4 R20, [R249+0x4000] ;  /* 0x00400000f914783b */ /* 0x000fee0000000200 */
[C---:B------:R-:W-:Y:S01]  /*2d90*/  HMMA.16816.F32.BF16 R52, R220.reuse, R70, R16 ;  /* 0x00000046dc34723c */ /* 0x040fe20000041810 */
[----:B------:R-:W1:Y:S07]  /*2da0*/  LDSM.16.M88.4 R68, [R252+0x15100] ;  /* 0x01510000fc44783b */ /* 0x000e6e0000000200 */
[C---:B----4-:R-:W-:Y:S08]  /*2db0*/  HMMA.16816.F32.BF16 R40, R220.reuse, R60, R28 ;  /* 0x0000003cdc28723c */ /* 0x050ff0000004181c */
[C---:B------:R-:W-:Y:S08]  /*2dc0*/  HMMA.16816.F32.BF16 R60, R220.reuse, R62, R24 ;  /* 0x0000003edc3c723c */ /* 0x040ff00000041818 */
[C---:B------:R-:W-:Y:S08]  /*2dd0*/  HMMA.16816.F32.BF16 R36, R220.reuse, R64, R12 ;  /* 0x00000040dc24723c */ /* 0x040ff0000004180c */
[C---:B------:R-:W-:Y:S01]  /*2de0*/  HMMA.16816.F32.BF16 R32, R220.reuse, R66, R8 ;  /* 0x00000042dc20723c */ /* 0x040fe20000041808 */
[----:B------:R-:W2:Y:S07]  /*2df0*/  LDSM.16.M88.4 R64, [R252+0x15900] ;  /* 0x01590000fc40783b */ /* 0x000eae0000000200 */
[C---:B------:R-:W-:Y:S08]  /*2e00*/  HMMA.16816.F32.BF16 R28, R220.reuse, R80, R48 ;  /* 0x00000050dc1c723c */ /* 0x040ff00000041830 */
[----:B------:R-:W-:Y:S01]  /*2e10*/  HMMA.16816.F32.BF16 R24, R220, R82, R44 ;  /* 0x00000052dc18723c */ /* 0x000fe2000004182c */
[----:B------:R-:W3:Y:S07]  /*2e20*/  LDSM.16.M88.4 R80, [R249+0x4800] ;  /* 0x00480000f950783b */ /* 0x000eee0000000200 */
[C---:B------:R-:W-:Y:S08]  /*2e30*/  HMMA.16816.F32.BF16 R16, R224.reuse, R76, R40 ;  /* 0x0000004ce010723c */ /* 0x040ff00000041828 */
[C---:B------:R-:W-:Y:S01]  /*2e40*/  HMMA.16816.F32.BF16 R12, R224.reuse, R78, R60 ;  /* 0x0000004ee00c723c */ /* 0x040fe2000004183c */
[----:B------:R-:W4:Y:S04]  /*2e50*/  LDSM.16.M88.4 R76, [R249+0x5000] ;  /* 0x00500000f94c783b */ /* 0x000f280000000200 */
[----:B------:R-:W-:Y:S03]  /*2e60*/  LDSM.16.M88.4 R60, [R134+0x16900] ;  /* 0x01690000863c783b */ /* 0x000fe60000000200 */
[C---:B------:R-:W-:Y:S08]  /*2e70*/  HMMA.16816.F32.BF16 R8, R224.reuse, R72, R56 ;  /* 0x00000048e008723c */ /* 0x040ff00000041838 */
[C---:B------:R-:W-:Y:S01]  /*2e80*/  HMMA.16816.F32.BF16 R48, R224.reuse, R74, R52 ;  /* 0x0000004ae030723c */ /* 0x040fe20000041834 */
[----:B------:R-:W3:Y:S07]  /*2e90*/  LDSM.16.M88.4 R72, [R249+0x5800] ;  /* 0x00580000f948783b */ /* 0x000eee0000000200 */
[C---:B-1----:R-:W-:Y:S08]  /*2ea0*/  HMMA.16816.F32.BF16 R44, R224.reuse, R68, R36 ;  /* 0x00000044e02c723c */ /* 0x042ff00000041824 */
[C---:B------:R-:W-:Y:S01]  /*2eb0*/  HMMA.16816.F32.BF16 R40, R224.reuse, R70, R32 ;  /* 0x00000046e028723c */ /* 0x040fe20000041820 */
[----:B------:R-:W1:Y:S07]  /*2ec0*/  LDSM.16.M88.4 R68, [R134+0x16100] ;  /* 0x016100008644783b */ /* 0x000e6e0000000200 */
[----:B--2---:R-:W-:Y:S08]  /*2ed0*/  HMMA.16816.F32.BF16 R32, R224, R64, R28 ;  /* 0x00000040e020723c */ /* 0x004ff0000004181c */
[C---:B------:R-:W-:Y:S08]  /*2ee0*/  HMMA.16816.F32.BF16 R52, R228.reuse, R20, R16 ;  /* 0x00000014e434723c */ /* 0x040ff00000041810 */
[----:B------:R-:W-:Y:S08]  /*2ef0*/  HMMA.16816.F32.BF16 R36, R228, R22, R12 ;  /* 0x00000016e424723c */ /* 0x000ff0000004180c */
[----:B------:R-:W-:Y:S01]  /*2f00*/  HMMA.16816.F32.BF16 R56, R224, R66, R24 ;  /* 0x00000042e038723c */ /* 0x000fe20000041818 */
[----:B------:R-:W2:Y:S07]  /*2f10*/  LDSM.16.M88.4 R64, [R134+0x17100] ;  /* 0x017100008640783b */ /* 0x000eae0000000200 */
[C---:B---3--:R-:W-:Y:S08]  /*2f20*/  HMMA.16816.F32.BF16 R24, R228.reuse, R82, R48 ;  /* 0x00000052e418723c */ /* 0x048ff00000041830 */
[C---:B------:R-:W-:Y:S01]  /*2f30*/  HMMA.16816.F32.BF16 R28, R228.reuse, R80, R8 ;  /* 0x00000050e41c723c */ /* 0x040fe20000041808 */
[----:B------:R-:W-:Y:S07]  /*2f40*/  LDSM.16.M88.4 R80, [R96+0x7800] ;  /* 0x007800006050783b */ /* 0x000fee0000000200 */
[C---:B----4-:R-:W-:Y:S08]  /*2f50*/  HMMA.16816.F32.BF16 R20, R228.reuse, R76, R44 ;  /* 0x0000004ce414723c */ /* 0x050ff0000004182c */
[C---:B------:R-:W-:Y:S01]  /*2f60*/  HMMA.16816.F32.BF16 R16, R228.reuse, R78, R40 ;  /* 0x0000004ee410723c */ /* 0x040fe20000041828 */
[----:B------:R-:W-:Y:S07]  /*2f70*/  LDSM.16.M88.4 R76, [R252+0x17100] ;  /* 0x01710000fc4c783b */ /* 0x000fee0000000200 */
[----:B------:R-:W-:Y:S01]  /*2f80*/  HMMA.16816.F32.BF16 R12, R228, R72, R32 ;  /* 0x00000048e40c723c */ /* 0x000fe20000041820 */
[----:B------:R-:W3:Y:S07]  /*2f90*/  LDSM.16.M88.4 R32, [R134+0x17900] ;  /* 0x017900008620783b */ /* 0x000eee0000000200 */
[C---:B-1----:R-:W-:Y:S08]  /*2fa0*/  HMMA.16816.F32.BF16 R52, R232.reuse, R68, R52 ;  /* 0x00000044e834723c */ /* 0x042ff00000041834 */
[----:B------:R-:W-:Y:S01]  /*2fb0*/  HMMA.16816.F32.BF16 R48, R232, R70, R36 ;  /* 0x00000046e830723c */ /* 0x000fe20000041824 */
[----:B------:R-:W1:Y:S07]  /*2fc0*/  LDSM.16.M88.4 R68, [R96+0x6800] ;  /* 0x006800006044783b */ /* 0x000e6e0000000200 */
[----:B------:R-:W-:Y:S01]  /*2fd0*/  HMMA.16816.F32.BF16 R8, R228, R74, R56 ;  /* 0x0000004ae408723c */ /* 0x000fe20000041838 */
[----:B------:R-:W4:Y:S04]  /*2fe0*/  LDSM.16.M88.4 R72, [R96+0x7000] ;  /* 0x007000006048783b */ /* 0x000f280000000200 */
[----:B------:R-:W1:Y:S03]  /*2ff0*/  LDSM.16.M88.4 R56, [R96+0x6000] ;  /* 0x006000006038783b */ /* 0x000e660000000200 */
[C---:B------:R-:W-:Y:S08]  /*3000*/  HMMA.16816.F32.BF16 R24, R232.reuse, R62, R24 ;  /* 0x0000003ee818723c */ /* 0x040ff00000041818 */
[C---:B------:R-:W-:Y:S08]  /*3010*/  HMMA.16816.F32.BF16 R44, R232.reuse, R60, R28 ;  /* 0x0000003ce82c723c */ /* 0x040ff0000004181c */
[C---:B--2---:R-:W-:Y:S08]  /*3020*/  HMMA.16816.F32.BF16 R60, R232.reuse, R64, R20 ;  /* 0x00000040e83c723c */ /* 0x044ff00000041814 */
[C---:B------:R-:W-:Y:S08]  /*3030*/  HMMA.16816.F32.BF16 R40, R232.reuse, R66, R16 ;  /* 0x00000042e828723c */ /* 0x040ff00000041810 */
[C---:B---3--:R-:W-:Y:S08]  /*3040*/  HMMA.16816.F32.BF16 R36, R232.reuse, R32, R12 ;  /* 0x00000020e824723c */ /* 0x048ff0000004180c */
[----:B------:R-:W-:Y:S08]  /*3050*/  HMMA.16816.F32.BF16 R28, R232, R34, R8 ;  /* 0x00000022e81c723c */ /* 0x000ff00000041808 */
[C---:B-1----:R-:W-:Y:S01]  /*3060*/  HMMA.16816.F32.BF16 R8, R236.reuse, R70, R24 ;  /* 0x00000046ec08723c */ /* 0x042fe20000041818 */
[----:B------:R-:W1:Y:S07]  /*3070*/  LDSM.16.M88.4 R24, [R252+0x16900] ;  /* 0x01690000fc18783b */ /* 0x000e6e0000000200 */
[C---:B------:R-:W-:Y:S08]  /*3080*/  HMMA.16816.F32.BF16 R12, R236.reuse, R68, R44 ;  /* 0x00000044ec0c723c */ /* 0x040ff0000004182c */
[C---:B----4-:R-:W-:Y:S08]  /*3090*/  HMMA.16816.F32.BF16 R68, R236.reuse, R72, R60 ;  /* 0x00000048ec44723c */ /* 0x050ff0000004183c */
[C---:B------:R-:W-:Y:S01]  /*30a0*/  HMMA.16816.F32.BF16 R64, R236.reuse, R74, R40 ;  /* 0x0000004aec40723c */ /* 0x040fe20000041828 */
[----:B------:R-:W2:Y:S04]  /*30b0*/  LDSM.16.M88.4 R72, [R252+0x17900] ;  /* 0x01790000fc48783b */ /* 0x000ea80000000200 */
[----:B------:R-:W-:Y:S03]  /*30c0*/  LDSM.16.M88.4 R40, [R249+0x7000] ;  /* 0x00700000f928783b */ /* 0x000fe60000000200 */
[C---:B------:R-:W-:Y:S01]  /*30d0*/  HMMA.16816.F32.BF16 R20, R236.reuse, R56, R52 ;  /* 0x00000038ec14723c */ /* 0x040fe20000041834 */
[----:B------:R-:W3:Y:S07]  /*30e0*/  LDSM.16.M88.4 R52, [R249+0x6000] ;  /* 0x00600000f934783b */ /* 0x000eee0000000200 */
[C---:B------:R-:W-:Y:S01]  /*30f0*/  HMMA.16816.F32.BF16 R16, R236.reuse, R58, R48 ;  /* 0x0000003aec10723c */ /* 0x040fe20000041830 */
[----:B------:R-:W4:Y:S07]  /*3100*/  LDSM.16.M88.4 R48, [R249+0x6800] ;  /* 0x00680000f930783b */ /* 0x000f2e0000000200 */
[C---:B------:R-:W-:Y:S08]  /*3110*/  HMMA.16816.F32.BF16 R60, R236.reuse, R80, R36 ;  /* 0x00000050ec3c723c */ /* 0x040ff00000041824 */
[----:B------:R-:W-:Y:S01]  /*3120*/  HMMA.16816.F32.BF16 R56, R236, R82, R28 ;  /* 0x00000052ec38723c */ /* 0x000fe2000004181c */
[----:B------:R-:W2:Y:S01]  /*3130*/  LDSM.16.M88.4 R28, [R249+0x7800] ;  /* 0x00780000f91c783b */ /* 0x000ea20000000200 */
[----:B------:R-:W-:-:S06]  /*3140*/  DEPBAR.LE SB0, 0x0 ;  /* 0x000080000000791a */ /* 0x000fcc0000000000 */
[C---:B------:R-:W-:Y:S08]  /*3150*/  HMMA.16816.F32.BF16 R44, R240.reuse, R84, R20 ;  /* 0x00000054f02c723c */ /* 0x040ff00000041814 */
[C---:B------:R-:W-:Y:S08]  /*3160*/  HMMA.16816.F32.BF16 R36, R240.reuse, R86, R16 ;  /* 0x00000056f024723c */ /* 0x040ff00000041810 */
[C---:B-1----:R-:W-:Y:S08]  /*3170*/  HMMA.16816.F32.BF16 R32, R240.reuse, R24, R12 ;  /* 0x00000018f020723c */ /* 0x042ff0000004180c */
[C---:B------:R-:W-:Y:S08]  /*3180*/  HMMA.16816.F32.BF16 R24, R240.reuse, R26, R8 ;  /* 0x0000001af018723c */ /* 0x040ff00000041808 */
[C---:B------:R-:W-:Y:S08]  /*3190*/  HMMA.16816.F32.BF16 R20, R240.reuse, R76, R68 ;  /* 0x0000004cf014723c */ /* 0x040ff00000041844 */
[C---:B------:R-:W-:Y:S08]  /*31a0*/  HMMA.16816.F32.BF16 R16, R240.reuse, R78, R64 ;  /* 0x0000004ef010723c */ /* 0x040ff00000041840 */
[C---:B--2---:R-:W-:Y:S08]  /*31b0*/  HMMA.16816.F32.BF16 R12, R240.reuse, R72, R60 ;  /* 0x00000048f00c723c */ /* 0x044ff0000004183c */
[----:B------:R-:W-:Y:S08]  /*31c0*/  HMMA.16816.F32.BF16 R8, R240, R74, R56 ;  /* 0x0000004af008723c */ /* 0x000ff00000041838 */
[C---:B---3--:R-:W-:Y:S08]  /*31d0*/  HMMA.16816.F32.BF16 R60, R244.reuse, R52, R44 ;  /* 0x00000034f43c723c */ /* 0x048ff0000004182c */
[C---:B------:R-:W-:Y:S08]  /*31e0*/  HMMA.16816.F32.BF16 R56, R244.reuse, R54, R36 ;  /* 0x00000036f438723c */ /* 0x040ff00000041824 */
[C---:B----4-:R-:W-:Y:S08]  /*31f0*/  HMMA.16816.F32.BF16 R52, R244.reuse, R48, R32 ;  /* 0x00000030f434723c */ /* 0x050ff00000041820 */
[C---:B------:R-:W-:Y:S08]  /*3200*/  HMMA.16816.F32.BF16 R44, R244.reuse, R40, R20 ;  /* 0x00000028f42c723c */ /* 0x040ff00000041814 */
[C---:B------:R-:W-:Y:S08]  /*3210*/  HMMA.16816.F32.BF16 R48, R244.reuse, R50, R24 ;  /* 0x00000032f430723c */ /* 0x040ff00000041818 */
        /* <DEDUP_REMOVED lines=20> */
[C---:B------:R-:W-:Y:S01]  /*3360*/  IMAD.SHL.U32 R13, R133.reuse, 0x2, RZ ;  /* 0x00000002850d7824 */ /* 0x040fe200078e00ff */
[----:B------:R-:W-:Y:S01]  /*3370*/  SEL R27, RZ, 0x10, P4 ;  /* 0x00000010ff1b7807 */ /* 0x000fe20002000000 */
[----:B------:R-:W-:Y:S01]  /*3380*/  IMAD R10, R2, c[0x0][0x2b8], R5 ;  /* 0x0000ae00020a7a24 */ /* 0x000fe200078e0205 */
[----:B------:R-:W-:Y:S01]  /*3390*/  SEL R26, RZ, 0x10, P3 ;  /* 0x00000010ff1a7807 */ /* 0x000fe20001800000 */
[----:B------:R-:W-:Y:S01]  /*33a0*/  IMAD.SHL.U32 R22, R178, 0x2, RZ ;  /* 0x00000002b2167824 */ /* 0x000fe200078e00ff */
[----:B------:R-:W-:Y:S02]  /*33b0*/  SHF.L.U64.HI R8, R133, 0x1, R93 ;  /* 0x0000000185087819 */ /* 0x000fe4000001025d */
[----:B------:R-:W-:Y:S01]  /*33c0*/  SHF.R.S32.HI R2, RZ, 0x1f, R10 ;  /* 0x0000001fff027819 */ /* 0x000fe2000001140a */
[----:B------:R3:W-:Y:S01]  /*33d0*/  STL [R1+0x48], R10 ;  /* 0x0000480a01007387 */ /* 0x0007e20000100800 */
[----:B------:R-:W-:-:S02]  /*33e0*/  IADD3 R12, -R26, 0x10, RZ ;  /* 0x000000101a0c7810 */ /* 0x000fc40007ffe1ff */
[----:B------:R-:W-:Y:S01]  /*33f0*/  SEL R25, RZ, 0x10, P2 ;  /* 0x00000010ff197807 */ /* 0x000fe20001000000 */
[----:B------:R-:W-:Y:S01]  /*3400*/  IMAD R2, R2, c[0x0][0x1e0], RZ ;  /* 0x0000780002027a24 */ /* 0x000fe200078e02ff */
[----:B------:R-:W-:Y:S02]  /*3410*/  SHF.L.U64.HI R11, R176, 0x1, R179 ;  /* 0x00000001b00b7819 */ /* 0x000fe400000102b3 */
[----:B------:R-:W-:Y:S01]  /*3420*/  LOP3.LUT R12, R12, 0xf, RZ, 0xc0, !PT ;  /* 0x0000000f0c0c7812 */ /* 0x000fe200078ec0ff */
[----:B------:R-:W-:Y:S01]  /*3430*/  IMAD R2, R10, c[0x0][0x1e4], R2 ;  /* 0x000079000a027a24 */ /* 0x000fe200078e0202 */
[----:B------:R-:W-:Y:S02]  /*3440*/  IADD3 R14, -R25, 0x10, RZ ;  /* 0x00000010190e7810 */ /* 0x000fe40007ffe1ff */
[----:B------:R-:W-:Y:S02]  /*3450*/  SHF.L.U64.HI R23, R177, 0x1, R92 ;  /* 0x00000001b1177819 */ /* 0x000fe4000001025c */
[----:B------:R-:W-:Y:S01]  /*3460*/  LOP3.LUT R14, R14, 0xf, RZ, 0xc0, !PT ;  /* 0x0000000f0e0e7812 */ /* 0x000fe200078ec0ff */
[----:B-1----:R-:W-:Y:S01]  /*3470*/  IMAD.WIDE.U32 R6, R10, c[0x0][0x1e0], RZ ;  /* 0x000078000a067a25 */ /* 0x002fe200078e00ff */
[----:B------:R-:W-:-:S03]  /*3480*/  SHF.L.U64.HI R24, R178, 0x1, R91 ;  /* 0x00000001b2187819 */ /* 0x000fc6000001025b */
[----:B------:R-:W-:Y:S02]  /*3490*/  IMAD.IADD R7, R7, 0x1, R2 ;  /* 0x0000000107077824 */ /* 0x000fe400078e0202 */
        /* <DEDUP_REMOVED lines=12> */
[----:B-1----:R-:W-:-:S04]  /*3560*/  IADD3 R9, -R28, 0x10, RZ ;  /* 0x000000101c097810 */ /* 0x002fc80007ffe1ff */
[----:B------:R-:W-:-:S04]  /*3570*/  LOP3.LUT R9, R9, 0xf, RZ, 0xc0, !PT ;  /* 0x0000000f09097812 */ /* 0x000fc800078ec0ff */
[----:B--2---:R-:W-:Y:S02]  /*3580*/  IADD3 R20, P6, P0, R9, R2, R13 ;  /* 0x0000000209147210 */ /* 0x004fe400078de00d */
[----:B------:R-:W-:Y:S02]  /*3590*/  IADD3 R9, -R27, 0x10, RZ ;  /* 0x000000101b097810 */ /* 0x000fe40007ffe1ff */
[----:B---3--:R-:W-:Y:S02]  /*35a0*/  IADD3.X R21, RZ, R5, R8, P6, P0 ;  /* 0x00000005ff157210 */ /* 0x008fe400037e0408 */
[----:B------:R-:W-:-:S04]  /*35b0*/  LOP3.LUT R9, R9, 0xf, RZ, 0xc0, !PT ;  /* 0x0000000f09097812 */ /* 0x000fc800078ec0ff */
[----:B------:R-:W-:Y:S01]  /*35c0*/  IADD3 R18, P6, P0, R9, R2, R10 ;  /* 0x0000000209127210 */ /* 0x000fe200078de00a */
[----:B------:R-:W-:-:S03]  /*35d0*/  IMAD.SHL.U32 R9, R177, 0x2, RZ ;  /* 0x00000002b1097824 */ /* 0x000fc600078e00ff */
        /* <DEDUP_REMOVED lines=27> */
.L_x_1886:
[----:B------:R-:W-:Y:S01]  /*3790*/  LOP3.LUT R2, R88, 0xffffffe0, RZ, 0xc0, !PT ;  /* 0xffffffe058027812 */ /* 0x000fe200078ec0ff */
[----:B-1----:R-:W-:Y:S01]  /*37a0*/  IMAD.U32 R6, RZ, RZ, UR4 ;  /* 0x00000004ff067e24 */ /* 0x002fe2000f8e00ff */
[----:B------:R-:W0:Y:S01]  /*37b0*/  LDGDEPBAR ;  /* 0x00000000000079af */ /* 0x000e220000000000 */
[----:B------:R-:W-:Y:S02]  /*37c0*/  IMAD.SHL.U32 R135, R3, 0x2, RZ ;  /* 0x0000000203877824 */ /* 0x000fe400078e00ff */
[----:B------:R-:W-:Y:S02]  /*37d0*/  IMAD.IADD R2, R89, 0x1, -R2 ;  /* 0x0000000159027824 */ /* 0x000fe400078e0a02 */
[----:B------:R-:W-:Y:S01]  /*37e0*/  IMAD R248, R4, 0x2, R135 ;  /* 0x0000000204f87824 */ /* 0x000fe200078e0287 */
[C---:B------:R-:W-:Y:S02]  /*37f0*/  LEA R251, R0.reuse, R135, 0x1 ;  /* 0x0000008700fb7211 */ /* 0x040fe400078e08ff */
[----:B------:R-:W-:Y:S01]  /*3800*/  SHF.R.S32.HI R5, RZ, 0x1f, R2 ;  /* 0x0000001fff057819 */ /* 0x000fe20000011402 */
[----:B------:R-:W-:Y:S01]  /*3810*/  IMAD R250, R0, 0x2, R248 ;  /* 0x0000000200fa7824 */ /* 0x000fe200078e02f8 */
[----:B------:R-:W-:Y:S02]  /*3820*/  LDSM.16.MT88.4 R80, [R248+0x2100] ;  /* 0x00210000f850783b */ /* 0x000fe40000004200 */
[----:B------:R-:W-:-:S02]  /*3830*/  LEA.HI R5, R5, R2, RZ, 0x2 ;  /* 0x0000000205057211 */ /* 0x000fc400078f10ff */
[----:B------:R-:W-:Y:S02]  /*3840*/  LDSM.16.MT88.4 R24, [R251+0x100] ;  /* 0x00010000fb18783b */ /* 0x000fe40000004200 */
[----:B------:R-:W-:Y:S02]  /*3850*/  LOP3.LUT R5, R5, 0x7ffffffc, RZ, 0xc0, !PT ;  /* 0x7ffffffc05057812 */ /* 0x000fe400078ec0ff */
[----:B------:R-:W-:Y:S02]  /*3860*/  LDSM.16.MT88.4 R28, [R248+0x100] ;  /* 0x00010000f81c783b */ /* 0x000fe40000004200 */
[----:B------:R-:W-:Y:S02]  /*3870*/  IADD3 R2, R2, -R5, RZ ;  /* 0x8000000502027210 */ /* 0x000fe40007ffe0ff */
        /* <DEDUP_REMOVED lines=8> */
[----:B------:R-:W-:-:S04]  /*3900*/  ISETP.GT.AND P0, PT, R2, 0x1, PT ;  /* 0x000000010200780c */ /* 0x000fc80003f04270 */
        /* <DEDUP_REMOVED lines=53> */
[----:B------:R-:W-:Y:S01]  /*3c60*/  FMNMX.FTZ R13, R19, R13, !PT ;  /* 0x0000000d130d7209 */ /* 0x000fe20007810000 */
[----:B------:R-:W-:Y:S01]  /*3c70*/  LDSM.16.MT88.4 R32, [R135+0x900] ;  /* 0x000900008720783b */ /* 0x000fe20000004200 */
        /* <DEDUP_REMOVED lines=9> */
[----:B------:R-:W-:Y:S02]  /*3d10*/  FMNMX.FTZ R5, R16, R5, !PT ;  /* 0x0000000510057209 */ /* 0x000fe40007810000 */
        /* <DEDUP_REMOVED lines=86> */
[C---:B------:R-:W-:Y:S01]  /*4280*/  HMMA.16816.F32.BF16 R24, R4.reuse, R60, R24 ;  /* 0x0000003c0418723c */ /* 0x040fe20000041818 */
[----:B------:R-:W2:Y:S07]  /*4290*/  LDSM.16.MT88.4 R72, [R250+0x2100] ;  /* 0x00210000fa48783b */ /* 0x000eae0000004200 */
        /* <DEDUP_REMOVED lines=8> */
[----:B------:R-:W3:Y:S03]  /*4320*/  LDSM.16.MT88.4 R24, [R251+0x2900] ;  /* 0x00290000fb18783b */ /* 0x000ee60000004200 */
[----:B------:R-:W-:Y:S01]  /*4330*/  IMAD.MOV.U32 R137, RZ, RZ, R19 ;  /* 0x000000ffff897224 */ /* 0x000fe200078e0013 */
[----:B------:R-:W-:Y:S01]  /*4340*/  MOV R131, R17 ;  /* 0x0000001100837202 */ /* 0x000fe20000000f00 */
[----:B------:R-:W-:Y:S01]  /*4350*/  IMAD.MOV.U32 R136, RZ, RZ, R18 ;  /* 0x000000ffff887224 */ /* 0x000fe200078e0012 */
[----:B------:R-:W-:Y:S01]  /*4360*/  LDSM.16.MT88.4 R52, [R248+0x4100] ;  /* 0x00410000f834783b */ /* 0x000fe20000004200 */
[----:B------:R-:W-:Y:S01]  /*4370*/  HMMA.16816.F32.BF16 R120, R4, R68, R40 ;  /* 0x000000440478723c */ /* 0x000fe20000041828 */
[----:B------:R-:W-:-:S02]  /*4380*/  IMAD.MOV.U32 R80, RZ, RZ, R16 ;  /* 0x000000ffff507224 */ /* 0x000fc400078e0010 */
[----:B------:R-:W4:Y:S05]  /*4390*/  LDSM.16.MT88.4 R40, [R250+0x2900] ;  /* 0x00290000fa28783b */ /* 0x000f2a0000004200 */
        /* <DEDUP_REMOVED lines=19> */
[----:B------:R-:W5:Y:S07]  /*44d0*/  LDSM.16.MT88.4 R60, [R251+0x4100] ;  /* 0x00410000fb3c783b */ /* 0x000f6e0000004200 */
[C---:B------:R-:W-:Y:S08]  /*44e0*/  HMMA.16816.F32.BF16 R20, R8.reuse, R82, RZ ;  /* 0x000000520814723c */ /* 0x040ff000000418ff */
[C---:B------:R-:W-:Y:S01]  /*44f0*/  HMMA.16816.F32.BF16 R36, R8.reuse, R50, RZ ;  /* 0x000000320824723c */ /* 0x040fe200000418ff */
[----:B------:R-:W1:Y:S07]  /*4500*/  LDSM.16.MT88.4 R48, [R248+0x4900] ;  /* 0x00490000f830783b */ /* 0x000e6e0000004200 */
[C---:B--2---:R-:W-:Y:S08]  /*4510*/  HMMA.16816.F32.BF16 R28, R8.reuse, R74, RZ ;  /* 0x0000004a081c723c */ /* 0x044ff000000418ff */
[----:B------:R-:W-:Y:S08]  /*4520*/  HMMA.16816.F32.BF16 R32, R8, R72, RZ ;  /* 0x000000480820723c */ /* 0x000ff000000418ff */
[----:B---3--:R-:W-:Y:S08]  /*4530*/  HMMA.16816.F32.BF16 R72, R4, R24, R16 ;  /* 0x000000180448723c */ /* 0x008ff00000041810 */
[----:B------:R-:W-:Y:S07]  /*4540*/  HMMA.16816.F32.BF16 R16, R8, R44, RZ ;  /* 0x0000002c0810723c */ /* 0x000fee00000418ff */
[----:B------:R-:W-:Y:S01]  /*4550*/  IMAD.MOV.U32 R44, RZ, RZ, R130 ;  /* 0x000000ffff2c7224 */ /* 0x000fe200078e0082 */
[----:B------:R-:W-:Y:S01]  /*4560*/  HMMA.16816.F32.BF16 R68, R4, R86, R20 ;  /* 0x000000560444723c */ /* 0x000fe20000041814 */
[----:B------:R-:W-:-:S07]  /*4570*/  IMAD.MOV.U32 R45, RZ, RZ, R129 ;  /* 0x000000ffff2d7224 */ /* 0x000fce00078e0081 */
[C---:B------:R-:W-:Y:S01]  /*4580*/  HMMA.16816.F32.BF16 R76, R4.reuse, R26, R36 ;  /* 0x0000001a044c723c */ /* 0x040fe20000041824 */
[----:B------:R-:W2:Y:S07]  /*4590*/  LDSM.16.MT88.4 R36, [R251+0x4900] ;  /* 0x00490000fb24783b */ /* 0x000eae0000004200 */
[C---:B----4-:R-:W-:Y:S08]  /*45a0*/  HMMA.16816.F32.BF16 R160, R4.reuse, R42, R28 ;  /* 0x0000002a04a0723c */ /* 0x050ff0000004181c */
        /* <DEDUP_REMOVED lines=10> */
[C---:B-----5:R-:W-:Y:S07]  /*4650*/  HMMA.16816.F32.BF16 R20, R8.reuse, R60, RZ ;  /* 0x0000003c0814723c */ /* 0x060fee00000418ff */
[----:B------:R-:W-:Y:S01]  /*4660*/  IMAD.MOV.U32 R61, RZ, RZ, R153 ;  /* 0x000000ffff3d7224 */ /* 0x000fe200078e0099 */
[----:B------:R-:W-:Y:S01]  /*4670*/  HMMA.16816.F32.BF16 R28, R8, R52, RZ ;  /* 0x00000034081c723c */ /* 0x000fe200000418ff */
[----:B------:R-:W-:-:S06]  /*4680*/  IMAD.MOV.U32 R60, RZ, RZ, R146 ;  /* 0x000000ffff3c7224 */ /* 0x000fcc00078e0092 */
[----:B------:R-:W-:Y:S01]  /*4690*/  IMAD.MOV.U32 R53, RZ, RZ, R145 ;  /* 0x000000ffff357224 */ /* 0x000fe200078e0091 */
[----:B------:R-:W-:Y:S01]  /*46a0*/  HMMA.16816.F32.BF16 R160, R4, R50, R24 ;  /* 0x0000003204a0723c */ /* 0x000fe20000041818 */
        /* <DEDUP_REMOVED lines=305> */
[----:B------:R-:W-:Y:S01]  /*59c0*/  UIADD3 UR6, UR6, -0x2, URZ ;  /* 0xfffffffe06067890 */ /* 0x000fe2000fffe03f */
[----:B------:R-:W-:Y:S01]  /*59d0*/  IMAD.SHL.U32 R4, R176, 0x2, RZ ;  /* 0x00000002b0047824 */ /* 0x000fe200078e00ff */
[----:B------:R-:W-:Y:S01]  /*59e0*/  SHF.L.U64.HI R3, R133, 0x1, R15 ;  /* 0x0000000185037819 */ /* 0x000fe2000001020f */
[----:B------:R-:W-:Y:S01]  /*59f0*/  IMAD.MOV.U32 R133, RZ, RZ, R2 ;  /* 0x000000ffff857224 */ /* 0x000fe200078e0002 */
[----:B------:R-:W-:Y:S01]  /*5a00*/  SHF.R.S32.HI R15, RZ, 0x1f, R177 ;  /* 0x0000001fff0f7819 */ /* 0x000fe200000114b1 */
[----:B------:R-:W-:-:S02]  /*5a10*/  IMAD.SHL.U32 R2, R178, 0x2, RZ ;  /* 0x00000002b2027824 */ /* 0x000fc400078e00ff */
[----:B------:R1:W-:Y:S04]  /*5a20*/  STL [R1+0x70], R3 ;  /* 0x0000700301007387 */ /* 0x0003e80000100800 */
[----:B------:R2:W-:Y:S01]  /*5a30*/  STL [R1+0x6c], R0 ;  /* 0x00006c0001007387 */ /* 0x0005e20000100800 */
[----:B-1----:R-:W-:Y:S02]  /*5a40*/  SHF.L.U64.HI R3, R176, 0x1, R179 ;  /* 0x00000001b0037819 */ /* 0x002fe400000102b3 */
[----:B--2---:R-:W-:-:S03]  /*5a50*/  SHF.L.U64.HI R0, R177, 0x1, R15 ;  /* 0x00000001b1007819 */ /* 0x004fc6000001020f */
[----:B------:R1:W-:Y:S01]  /*5a60*/  STL [R1+0x68], R3 ;  /* 0x0000680301007387 */ /* 0x0003e20000100800 */
[----:B------:R-:W-:-:S03]  /*5a70*/  SHF.R.S32.HI R15, RZ, 0x1f, R178 ;  /* 0x0000001fff0f7819 */ /* 0x000fc600000114b2 */
[----:B------:R-:W-:Y:S04]  /*5a80*/  STL [R1+0x64], R4 ;  /* 0x0000640401007387 */ /* 0x000fe80000100800 */
[----:B------:R2:W-:Y:S01]  /*5a90*/  STL [R1+0x60], R0 ;  /* 0x0000600001007387 */ /* 0x0005e20000100800 */
[----:B-1----:R-:W-:-:S05]  /*5aa0*/  IMAD.SHL.U32 R3, R177, 0x2, RZ ;  /* 0x00000002b1037824 */ /* 0x002fca00078e00ff */
[----:B------:R1:W-:Y:S01]  /*5ab0*/  STL [R1+0x5c], R3 ;  /* 0x00005c0301007387 */ /* 0x0003e20000100800 */
[----:B--2---:R-:W-:-:S03]  /*5ac0*/  IMAD.MOV.U32 R0, RZ, RZ, R132 ;  /* 0x000000ffff007224 */ /* 0x004fc600078e0084 */
[----:B------:R2:W-:Y:S01]  /*5ad0*/  STL [R1+0x54], R2 ;  /* 0x0000540201007387 */ /* 0x0005e20000100800 */
[----:B-1----:R-:W-:-:S05]  /*5ae0*/  SHF.L.U64.HI R3, R178, 0x1, R15 ;  /* 0x00000001b2037819 */ /* 0x002fca000001020f */
[----:B------:R2:W-:Y:S01]  /*5af0*/  STL [R1+0x58], R3 ;  /* 0x0000580301007387 */ /* 0x0005e20000100800 */
[----:B------:R-:W-:Y:S05]  /*5b00*/  BRA `(.L_x_1888) ;  /* 0x0000047000007947 */ /* 0x000fea0003800000 */
.L_x_1890:
        /* <DEDUP_REMOVED lines=42> */
[----:B------:R-:W4:Y:S01]  /*5db0*/  SHFL.IDX PT, R176, R180, RZ, 0x181f ;  /* 0x00181fffb4b07589 */ /* 0x000f2200000e0000 */
[----:B---3--:R-:W-:Y:S05]  /*5dc0*/  IADD3 R2, P0, R132, R181, RZ ;  /* 0x000000b584027210 */ /* 0x008fea0007f1e0ff */
[----:B----4-:R-:W-:Y:S01]  /*5dd0*/  IMAD.X R3, R176, 0x1, R186, P0 ;  /* 0x00000001b0037824 */ /* 0x010fe200000e06ba */
[----:B-----5:R-:W-:Y:S04]  /*5de0*/  IADD3 R178, P0, R132, R187, RZ ;  /* 0x000000bb84b27210 */ /* 0x020fe80007f1e0ff */
[----:B------:R-:W-:Y:S01]  /*5df0*/  @!PT LDS RZ, [RZ] ;  /* 0x00000000fffff984 */ /* 0x000fe20000000800 */
[----:B------:R1:W-:Y:S01]  /*5e00*/  LDGSTS.E.BYPASS.LTC128B.128 [R189+0x10100], [R2.64], !P5 ;  /* 0x1010000002bd7fae */ /* 0x0003e2000e901d4c */
[-C--:B------:R-:W-:Y:S05]  /*5e10*/  IADD3.X R179, R176, R184.reuse, RZ, P0, !PT ;  /* 0x000000b8b0b37210 */ /* 0x080fea00007fe4ff */
[----:B------:R2:W-:Y:S04]  /*5e20*/  LDGSTS.E.BYPASS.LTC128B.128 [R189+0x12100], [R178.64], !P4 ;  /* 0x12100000b2bd7fae */ /* 0x0005e8000e101d4c */
[----:B-1----:R-:W1:Y:S04]  /*5e30*/  SHFL.IDX PT, R2, R177, 0x1, 0x181f ;  /* 0x00381f00b1027f89 */ /* 0x002e6800000e0000 */
[----:B------:R-:W3:Y:S01]  /*5e40*/  SHFL.IDX PT, R3, R180, 0x1, 0x181f ;  /* 0x00381f00b4037f89 */ /* 0x000ee200000e0000 */
[----:B--2---:R-:W-:Y:S05]  /*5e50*/  IADD3 R178, P0, R132, R185, RZ ;  /* 0x000000b984b27210 */ /* 0x004fea0007f1e0ff */
[----:B------:R-:W-:Y:S05]  /*5e60*/  IMAD.X R179, R176, 0x1, R190, P0 ;  /* 0x00000001b0b37824 */ /* 0x000fea00000e06be */
[----:B------:R2:W-:Y:S02]  /*5e70*/  LDGSTS.E.BYPASS.LTC128B.128 [R189+0x14100], [R178.64], !P3 ;  /* 0x14100000b2bd7fae */ /* 0x0005e4000d901d4c */
[----:B--2---:R-:W-:Y:S05]  /*5e80*/  IADD3 R178, P0, R132, R191, RZ ;  /* 0x000000bf84b27210 */ /* 0x004fea0007f1e0ff */
[----:B------:R-:W-:Y:S01]  /*5e90*/  IMAD.X R179, R176, 0x1, R188, P0 ;  /* 0x00000001b0b37824 */ /* 0x000fe200000e06bc */
[C---:B-1----:R-:W-:Y:S04]  /*5ea0*/  IADD3 R176, P0, R2.reuse, R181, RZ ;  /* 0x000000b502b07210 */ /* 0x042fe80007f1e0ff */
[----:B------:R1:W-:Y:S01]  /*5eb0*/  LDGSTS.E.BYPASS.LTC128B.128 [R189+0x16100], [R178.64], !P2 ;  /* 0x16100000b2bd7fae */ /* 0x0003e2000d101d4c */
[C---:B---3--:R-:W-:Y:S05]  /*5ec0*/  IMAD.X R177, R3.reuse, 0x1, R186, P0 ;  /* 0x0000000103b17824 */ /* 0x048fea00000e06ba */
[----:B------:R2:W-:Y:S02]  /*5ed0*/  LDGSTS.E.BYPASS.LTC128B.128 [R189+0x11100], [R176.64], !P5 ;  /* 0x11100000b0bd7fae */ /* 0x0005e4000e901d4c */
[C---:B--2---:R-:W-:Y:S04]  /*5ee0*/  IADD3 R176, P0, R2.reuse, R187, RZ ;  /* 0x000000bb02b07210 */ /* 0x044fe80007f1e0ff */
[C---:B------:R-:W-:Y:S05]  /*5ef0*/  IADD3.X R177, R3.reuse, R184, RZ, P0, !PT ;  /* 0x000000b803b17210 */ /* 0x040fea00007fe4ff */
[----:B------:R2:W-:Y:S02]  /*5f00*/  LDGSTS.E.BYPASS.LTC128B.128 [R189+0x13100], [R176.64], !P4 ;  /* 0x13100000b0bd7fae */ /* 0x0005e4000e101d4c */
[C---:B--2---:R-:W-:Y:S05]  /*5f10*/  IADD3 R176, P0, R2.reuse, R185, RZ ;  /* 0x000000b902b07210 */ /* 0x044fea0007f1e0ff */
[C---:B------:R-:W-:Y:S01]  /*5f20*/  IMAD.X R177, R3.reuse, 0x1, R190, P0 ;  /* 0x0000000103b17824 */ /* 0x040fe200000e06be */
[----:B------:R-:W-:Y:S04]  /*5f30*/  IADD3 R2, P0, R2, R191, RZ ;  /* 0x000000bf02027210 */ /* 0x000fe80007f1e0ff */
[----:B------:R1:W-:Y:S01]  /*5f40*/  LDGSTS.E.BYPASS.LTC128B.128 [R189+0x15100], [R176.64], !P3 ;  /* 0x15100000b0bd7fae */ /* 0x0003e2000d901d4c */
[----:B------:R-:W-:Y:S05]  /*5f50*/  IMAD.X R3, R3, 0x1, R188, P0 ;  /* 0x0000000103037824 */ /* 0x000fea00000e06bc */
[----:B------:R1:W-:Y:S01]  /*5f60*/  LDGSTS.E.BYPASS.LTC128B.128 [R189+0x17100], [R2.64], !P2 ;  /* 0x1710000002bd7fae */ /* 0x0003e2000d101d4c */
[----:B------:R-:W-:-:S05]  /*5f70*/  BRA `(.L_x_1889) ;  /* 0x000011c000007947 */ /* 0x000fca0003800000 */
.L_x_1888:
[----:B------:R-:W3:Y:S01]  /*5f80*/  LDL R5, [R1+0x48] ;  /* 0x0000480001057983 */ /* 0x000ee20000100800 */
[----:B------:R-:W-:Y:S04]  /*5f90*/  DEPBAR.LE SB0, 0x0 ;  /* 0x000080000000791a */ /* 0x000fe80000000000 */
[----:B------:R-:W4:Y:S01]  /*5fa0*/  LDL R7, [R1+0x44] ;  /* 0x0000440001077983 */ /* 0x000f220000100800 */
[----:B------:R-:W-:Y:S03]  /*5fb0*/  UISETP.GE.AND UP0, UPT, UR6, 0x1, UPT ;  /* 0x000000010600788c */ /* 0x000fe6000bf06270 */
[----:B------:R1:W-:Y:S04]  /*5fc0*/  STL [R1+0x90], R40 ;  /* 0x0000902801007387 */ /* 0x0003e80000100800 */
[----:B------:R2:W-:Y:S04]  /*5fd0*/  STL [R1+0x8c], R39 ;  /* 0x00008c2701007387 */ /* 0x0005e80000100800 */
[----:B------:R2:W-:Y:S04]  /*5fe0*/  STL [R1+0x88], R38 ;  /* 0x0000882601007387 */ /* 0x0005e80000100800 */
[----:B------:R2:W-:Y:S04]  /*5ff0*/  STL [R1+0x84], R37 ;  /* 0x0000842501007387 */ /* 0x0005e80000100800 */
[----:B------:R2:W-:Y:S04]  /*6000*/  STL [R1+0x80], R36 ;  /* 0x0000802401007387 */ /* 0x0005e80000100800 */
[----:B------:R2:W-:Y:S04]  /*6010*/  STL [R1+0x7c], R0 ;  /* 0x00007c0001007387 */ /* 0x0005e80000100800 */
[----:B------:R-:W4:Y:S04]  /*6020*/  LDL R6, [R1] ;  /* 0x0000000001067983 */ /* 0x000f280000100800 */
[----:B-1----:R-:W4:Y:S04]  /*6030*/  LDL R40, [R1+0x6c] ;  /* 0x00006c0001287983 */ /* 0x002f280000100800 */
[----:B--2---:R-:W2:Y:S04]  /*6040*/  LDL R39, [R1+0x70] ;  /* 0x0000700001277983 */ /* 0x004ea80000100800 */
[----:B------:R-:W2:Y:S04]  /*6050*/  LDL R30, [R1+0x3c] ;  /* 0x00003c00011e7983 */ /* 0x000ea80000100800 */
[----:B------:R-:W2:Y:S04]  /*6060*/  LDL R23, [R1+0x38] ;  /* 0x0000380001177983 */ /* 0x000ea80000100800 */
[----:B------:R-:W2:Y:S04]  /*6070*/  LDL R22, [R1+0x34] ;  /* 0x0000340001167983 */ /* 0x000ea80000100800 */
[----:B------:R-:W2:Y:S04]  /*6080*/  LDL R29, [R1+0x50] ;  /* 0x00005000011d7983 */ /* 0x000ea80000100800 */
[----:B------:R-:W-:Y:S06]  /*6090*/  BAR.SYNC.DEFER_BLOCKING 0x0 ;  /* 0x0000000000007b1d */ /* 0x000fec0000010000 */
[----:B------:R-:W1:Y:S04]  /*60a0*/  LDSM.16.M88.4 R8, [R134+0x10100] ;  /* 0x010100008608783b */ /* 0x000e680000000200 */
[----:B------:R-:W-:Y:S04]  /*60b0*/  LDSM.16.M88.4 R16, [R134+0x10900] ;  /* 0x010900008610783b */ /* 0x000fe80000000200 */
[----:B------:R-:W-:Y:S04]  /*60c0*/  LDSM.16.M88.4 R24, [R134+0x11100] ;  /* 0x011100008618783b */ /* 0x000fe80000000200 */
[----:B------:R-:W-:Y:S04]  /*60d0*/  LDSM.16.M88.4 R32, [R134+0x11900] ;  /* 0x011900008620783b */ /* 0x000fe80000000200 */
[----:B------:R-:W2:Y:S04]  /*60e0*/  LDL R38, [R1+0x64] ;  /* 0x0000640001267983 */ /* 0x000ea80000100800 */
[----:B------:R-:W2:Y:S04]  /*60f0*/  LDL R37, [R1+0x68] ;  /* 0x0000680001257983 */ /* 0x000ea80000100800 */
[----:B------:R-:W2:Y:S04]  /*6100*/  LDL R36, [R1+0x5c] ;  /* 0x00005c0001247983 */ /* 0x000ea80000100800 */
[----:B------:R-:W2:Y:S04]  /*6110*/  LDL R0, [R1+0x60] ;  /* 0x0000600001007983 */ /* 0x000ea80000100800 */
[----:B------:R-:W2:Y:S04]  /*6120*/  LDL R21, [R1+0x54] ;  /* 0x0000540001157983 */ /* 0x000ea80000100800 */
[----:B------:R-:W2:Y:S01]  /*6130*/  LDL R132, [R1+0x58] ;  /* 0x0000580001847983 */ /* 0x000ea20000100800 */
        /* <DEDUP_REMOVED lines=11> */
[C---:B------:R-:W-:Y:S01]  /*61f0*/  LEA R20, P0, R2.reuse, c[0x0][0x1f8], 0x1 ;  /* 0x00007e0002147a11 */ /* 0x040fe200078008ff */
[----:B------:R1:W-:Y:S03]  /*6200*/  LDSM.16.M88.4 R176, [R6] ;  /* 0x0000000006b0783b */ /* 0x0003e60000000200 */
[----:B------:R-:W-:Y:S02]  /*6210*/  LEA.HI.X R28, R2, c[0x0][0x1fc], R28, 0x1, P0 ;  /* 0x00007f00021c7a11 */ /* 0x000fe400000f0c1c */
[----:B------:R-:W3:Y:S04]  /*6220*/  SHFL.IDX PT, R2, R20, RZ, 0x181f ;  /* 0x00181fff14027589 */ /* 0x000ee800000e0000 */
[----:B------:R-:W4:Y:S04]  /*6230*/  SHFL.IDX PT, R3, R28, RZ, 0x181f ;  /* 0x00181fff1c037589 */ /* 0x000f2800000e0000 */
[----:B--2---:R-:W-:Y:S04]  /*6240*/  LDSM.16.M88.4 R180, [R30] ;  /* 0x000000001eb4783b */ /* 0x004fe80000000200 */
[----:B------:R-:W-:Y:S04]  /*6250*/  LDSM.16.M88.4 R184, [R23] ;  /* 0x0000000017b8783b */ /* 0x000fe80000000200 */
[----:B------:R2:W-:Y:S01]  /*6260*/  LDSM.16.M88.4 R188, [R22] ;  /* 0x0000000016bc783b */ /* 0x0005e20000000200 */
[C---:B-1----:R-:W-:Y:S03]  /*6270*/  HMMA.16816.F32.BF16 R4, R168.reuse, R8, RZ ;  /* 0x00000008a804723c */ /* 0x042fe600000418ff */
[----:B------:R-:W1:Y:S01]  /*6280*/  SHFL.IDX PT, R20, R20, 0x1, 0x181f ;  /* 0x00381f0014147f89 */ /* 0x000e6200000e0000 */
[C---:B---3--:R-:W-:Y:S03]  /*6290*/  IADD3 R12, P0, R2.reuse, R40, RZ ;  /* 0x00000028020c7210 */ /* 0x048fe60007f1e0ff */
[----:B------:R-:W3:Y:S01]  /*62a0*/  SHFL.IDX PT, R28, R28, 0x1, 0x181f ;  /* 0x00381f001c1c7f89 */ /* 0x000ee200000e0000 */
[C---:B------:R-:W-:Y:S01]  /*62b0*/  HMMA.16816.F32.BF16 R8, R168.reuse, R10, RZ ;  /* 0x0000000aa808723c */ /* 0x040fe200000418ff */
[C---:B----4-:R-:W-:Y:S05]  /*62c0*/  IMAD.X R13, R3.reuse, 0x1, R39, P0 ;  /* 0x00000001030d7824 */ /* 0x050fea00000e0627 */
[----:B------:R-:W-:Y:S01]  /*62d0*/  @!PT LDS RZ, [RZ] ;  /* 0x00000000fffff984 */ /* 0x000fe20000000800 */
[----:B------:R4:W-:Y:S04]  /*62e0*/  LDGSTS.E.BYPASS.LTC128B.128 [R29], [R12.64], !P5 ;  /* 0x000000000c1d7fae */ /* 0x0009e8000e901d4c */
[----:B----4-:R-:W4:Y:S02]  /*62f0*/  LDL R13, [R1+0x40] ;  /* 0x00004000010d7983 */ /* 0x010f240000100800 */
[C---:B------:R-:W-:Y:S05]  /*6300*/  IADD3 R14, P0, R2.reuse, R38, RZ ;  /* 0x00000026020e7210 */ /* 0x040fea0007f1e0ff */
[C---:B------:R-:W-:Y:S01]  /*6310*/  IMAD.X R15, R3.reuse, 0x1, R37, P0 ;  /* 0x00000001030f7824 */ /* 0x040fe200000e0625 */
[C---:B--2---:R-:W-:Y:S05]  /*6320*/  IADD3 R22, P0, R2.reuse, R36, RZ ;  /* 0x0000002402167210 */ /* 0x044fea0007f1e0ff */
[C---:B------:R-:W-:Y:S01]  /*6330*/  IMAD.X R23, R3.reuse, 0x1, R0, P0 ;  /* 0x0000000103177824 */ /* 0x040fe200000e0600 */
[----:B------:R-:W-:Y:S05]  /*6340*/  IADD3 R30, P0, R2, R21, RZ ;  /* 0x00000015021e7210 */ /* 0x000fea0007f1e0ff */
[--C-:B------:R-:W-:Y:S01]  /*6350*/  IMAD.X R31, R3, 0x1, R132.reuse, P0 ;  /* 0x00000001031f7824 */ /* 0x100fe200000e0684 */
[----:B-1----:R-:W-:Y:S02]  /*6360*/  IADD3 R2, P0, R20, R40, RZ ;  /* 0x0000002814027210 */ /* 0x002fe40007f1e0ff */
[----:B------:R1:W5:Y:S04]  /*6370*/  LDL.LU R40, [R1+0x90] ;  /* 0x0000900001287983 */ /* 0x0003680000300800 */
[----:B----4-:R2:W-:Y:S01]  /*6380*/  LDGSTS.E.BYPASS.LTC128B.128 [R13+0x2100], [R14.64], !P4 ;  /* 0x021000000e0d7fae */ /* 0x0105e2000e101d4c */
[----:B------:R-:W-:Y:S05]  /*6390*/  MOV R3, R13 ;  /* 0x0000000d00037202 */ /* 0x000fea0000000f00 */
[----:B------:R3:W-:Y:S01]  /*63a0*/  LDGSTS.E.BYPASS.LTC128B.128 [R3+0x4100], [R22.64], !P3 ;  /* 0x0410000016037fae */ /* 0x0007e2000d901d4c */
[C---:B--2---:R-:W-:Y:S07]  /*63b0*/  HMMA.16816.F32.BF16 R12, R168.reuse, R16, RZ ;  /* 0x00000010a80c723c */ /* 0x044fee00000418ff */
[----:B------:R-:W-:Y:S02]  /*63c0*/  IMAD.MOV.U32 R17, RZ, RZ, R3 ;  /* 0x000000ffff117224 */ /* 0x000fe400078e0003 */
[----:B---3--:R-:W-:Y:S02]  /*63d0*/  IMAD.X R3, R28, 0x1, R39, P0 ;  /* 0x000000011c037824 */ /* 0x008fe400000e0627 */
[----:B------:R1:W5:Y:S01]  /*63e0*/  LDL.LU R39, [R1+0x8c] ;  /* 0x00008c0001277983 */ /* 0x0003620000300800 */
[----:B------:R-:W-:Y:S03]  /*63f0*/  IADD3 R22, P0, R20, R38, RZ ;  /* 0x0000002614167210 */ /* 0x000fe60007f1e0ff */
[----:B------:R2:W-:Y:S02]  /*6400*/  LDGSTS.E.BYPASS.LTC128B.128 [R17+0x6100], [R30.64], !P2 ;  /* 0x061000001e117fae */ /* 0x0005e4000d101d4c */
[----:B------:R-:W-:Y:S02]  /*6410*/  IMAD.X R23, R28, 0x1, R37, P0 ;  /* 0x000000011c177824 */ /* 0x000fe400000e0625 */
[----:B------:R3:W-:Y:S04]  /*6420*/  LDGSTS.E.BYPASS.LTC128B.128 [R29+0x1000], [R2.64], !P5 ;  /* 0x01000000021d7fae */ /* 0x0007e8000e901d4c */
[----:B------:R4:W-:Y:S04]  /*6430*/  LDGSTS.E.BYPASS.LTC128B.128 [R29+0x3000], [R22.64], !P4 ;  /* 0x03000000161d7fae */ /* 0x0009e8000e101d4c */
[----:B------:R1:W5:Y:S04]  /*6440*/  LDL.LU R38, [R1+0x88] ;  /* 0x0000880001267983 */ /* 0x0003680000300800 */
[----:B------:R1:W5:Y:S01]  /*6450*/  LDL.LU R37, [R1+0x84] ;  /* 0x0000840001257983 */ /* 0x0003620000300800 */
[C---:B--2---:R-:W-:Y:S01]  /*6460*/  HMMA.16816.F32.BF16 R16, R168.reuse, R18, RZ ;  /* 0x00000012a810723c */ /* 0x044fe200000418ff */
[----:B---3--:R-:W-:Y:S02]  /*6470*/  IADD3 R2, P0, R20, R36, RZ ;  /* 0x0000002414027210 */ /* 0x008fe40007f1e0ff */
[----:B------:R1:W5:Y:S02]  /*6480*/  LDL.LU R36, [R1+0x80] ;  /* 0x0000800001247983 */ /* 0x0003640000300800 */
[----:B------:R-:W-:Y:S02]  /*6490*/  IADD3.X R3, R28, R0, RZ, P0, !PT ;  /* 0x000000001c037210 */ /* 0x000fe400007fe4ff */
[----:B------:R1:W5:Y:S01]  /*64a0*/  LDL.LU R0, [R1+0x7c] ;  /* 0x00007c0001007983 */ /* 0x0003620000300800 */
[----:B------:R-:W-:Y:S02]  /*64b0*/  IADD3 R30, P0, R20, R21, RZ ;  /* 0x00000015141e7210 */ /* 0x000fe40007f1e0ff */
[C---:B----4-:R-:W-:Y:S01]  /*64c0*/  HMMA.16816.F32.BF16 R20, R168.reuse, R24, RZ ;  /* 0x00000018a814723c */ /* 0x050fe200000418ff */
[----:B------:R2:W-:Y:S02]  /*64d0*/  LDGSTS.E.BYPASS.LTC128B.128 [R29+0x5000], [R2.64], !P3 ;  /* 0x05000000021d7fae */ /* 0x0005e4000d901d4c */
[----:B------:R-:W-:Y:S01]  /*64e0*/  IMAD.X R31, R28, 0x1, R132, P0 ;  /* 0x000000011c1f7824 */ /* 0x000fe200000e0684 */
[----:B------:R-:W-:Y:S01]  /*64f0*/  PLOP3.LUT P0, PT, PT, PT, UP0, 0x80, 0x0 ;  /* 0x000000000000781c */ /* 0x000fe20003f0f008 */
[----:B------:R-:W3:Y:S03]  /*6500*/  LDL R132, [R1+0x2c] ;  /* 0x00002c0001847983 */ /* 0x000ee60000100800 */
[C---:B------:R-:W-:Y:S01]  /*6510*/  HMMA.16816.F32.BF16 R24, R168.reuse, R26, RZ ;  /* 0x0000001aa818723c */ /* 0x040fe200000418ff */
[----:B------:R4:W-:Y:S04]  /*6520*/  LDGSTS.E.BYPASS.LTC128B.128 [R29+0x7000], [R30.64], !P2 ;  /* 0x070000001e1d7fae */ /* 0x0009e8000d101d4c */
[----:B------:R-:W0:Y:S04]  /*6530*/  LDGDEPBAR ;  /* 0x00000000000079af */ /* 0x000e280000000000 */
[----:B--2---:R-:W2:Y:S04]  /*6540*/  LDL R3, [R1+0x28] ;  /* 0x0000280001037983 */ /* 0x004ea80000100800 */
[----:B------:R-:W2:Y:S01]  /*6550*/  LDL R2, [R1+0x24] ;  /* 0x0000240001027983 */ /* 0x000ea20000100800 */
[C---:B----4-:R-:W-:Y:S08]  /*6560*/  HMMA.16816.F32.BF16 R28, R168.reuse, R32, RZ ;  /* 0x00000020a81c723c */ /* 0x050ff000000418ff */
[----:B------:R-:W-:Y:S08]  /*6570*/  HMMA.16816.F32.BF16 R32, R168, R34, RZ ;  /* 0x00000022a820723c */ /* 0x000ff000000418ff */
        /* <DEDUP_REMOVED lines=9> */
[C---:B------:R-:W-:Y:S01]  /*6610*/  HMMA.16816.F32.BF16 R28, R172.reuse, R188, R28 ;  /* 0x000000bcac1c723c */ /* 0x040fe2000004181c */
[----:B------:R-:W2:Y:S04]  /*6620*/  LDL R189, [R1+0x30] ;  /* 0x0000300001bd7983 */ /* 0x000ea80000100800 */
[----:B------:R-:W2:Y:S03]  /*6630*/  LDL R188, [R1+0x20] ;  /* 0x0000200001bc7983 */ /* 0x000ea60000100800 */
[----:B------:R-:W-:Y:S08]  /*6640*/  HMMA.16816.F32.BF16 R32, R172, R190, R32 ;  /* 0x000000beac20723c */ /* 0x000ff00000041820 */
[C---:B----4-:R-:W-:Y:S08]  /*6650*/  HMMA.16816.F32.BF16 R4, R192.reuse, R176, R4 ;  /* 0x000000b0c004723c */ /* 0x050ff00000041804 */
[C---:B------:R-:W-:Y:S01]  /*6660*/  HMMA.16816.F32.BF16 R8, R192.reuse, R178, R8 ;  /* 0x000000b2c008723c */ /* 0x040fe20000041808 */
[----:B------:R-:W4:Y:S07]  /*6670*/  LDSM.16.M88.4 R176, [R252+0x11100] ;  /* 0x01110000fcb0783b */ /* 0x000f2e0000000200 */
[C---:B-1----:R-:W-:Y:S08]  /*6680*/  HMMA.16816.F32.BF16 R12, R192.reuse, R180, R12 ;  /* 0x000000b4c00c723c */ /* 0x042ff0000004180c */
[C---:B------:R-:W-:Y:S01]  /*6690*/  HMMA.16816.F32.BF16 R16, R192.reuse, R182, R16 ;  /* 0x000000b6c010723c */ /* 0x040fe20000041810 */
[----:B------:R-:W1:Y:S07]  /*66a0*/  LDSM.16.M88.4 R180, [R249] ;  /* 0x00000000f9b4783b */ /* 0x000e6e0000000200 */
        /* <DEDUP_REMOVED lines=24> */
[C---:B------:R-:W-:Y:S01]  /*6830*/  HMMA.16816.F32.BF16 R24, R200.reuse, R182, R24 ;  /* 0x000000b6c818723c */ /* 0x040fe20000041818 */
[----:B---3--:R1:W-:Y:S07]  /*6840*/  LDSM.16.M88.4 R180, [R132] ;  /* 0x0000000084b4783b */ /* 0x0083ee0000000200 */
[C---:B----4-:R-:W-:Y:S08]  /*6850*/  HMMA.16816.F32.BF16 R28, R200.reuse, R176, R28 ;  /* 0x000000b0c81c723c */ /* 0x050ff0000004181c */
[----:B------:R-:W-:Y:S01]  /*6860*/  HMMA.16816.F32.BF16 R32, R200, R178, R32 ;  /* 0x000000b2c820723c */ /* 0x000fe20000041820 */
[----:B--2---:R2:W-:Y:S04]  /*6870*/  LDSM.16.M88.4 R176, [R3] ;  /* 0x0000000003b0783b */ /* 0x0045e80000000200 */
[----:B-1----:R-:W3:Y:S04]  /*6880*/  LDL R132, [R1+0x1c] ;  /* 0x00001c0001847983 */ /* 0x002ee80000100800 */
[----:B--2---:R-:W2:Y:S04]  /*6890*/  LDL R3, [R1+0x18] ;  /* 0x0000180001037983 */ /* 0x004ea80000100800 */
[----:B------:R-:W1:Y:S02]  /*68a0*/  LDSM.16.M88.4 R184, [R189] ;  /* 0x00000000bdb8783b */ /* 0x000e640000000200 */
[C---:B-1----:R-:W-:Y:S08]  /*68b0*/  HMMA.16816.F32.BF16 R4, R204.reuse, R184, R4 ;  /* 0x000000b8cc04723c */ /* 0x042ff00000041804 */
[C---:B------:R-:W-:Y:S01]  /*68c0*/  HMMA.16816.F32.BF16 R8, R204.reuse, R186, R8 ;  /* 0x000000bacc08723c */ /* 0x040fe20000041808 */
[----:B------:R1:W4:Y:S07]  /*68d0*/  LDSM.16.M88.4 R184, [R2] ;  /* 0x0000000002b8783b */ /* 0x00032e0000000200 */
[C---:B------:R-:W-:Y:S08]  /*68e0*/  HMMA.16816.F32.BF16 R12, R204.reuse, R180, R12 ;  /* 0x000000b4cc0c723c */ /* 0x040ff0000004180c */
[C---:B------:R-:W-:Y:S01]  /*68f0*/  HMMA.16816.F32.BF16 R16, R204.reuse, R182, R16 ;  /* 0x000000b6cc10723c */ /* 0x040fe20000041810 */
[----:B------:R-:W4:Y:S07]  /*6900*/  LDSM.16.M88.4 R180, [R252+0x12100] ;  /* 0x01210000fcb4783b */ /* 0x000f2e0000000200 */
[C---:B------:R-:W-:Y:S01]  /*6910*/  HMMA.16816.F32.BF16 R20, R204.reuse, R176, R20 ;  /* 0x000000b0cc14723c */ /* 0x040fe20000041814 */
[----:B-1----:R-:W2:Y:S07]  /*6920*/  LDL R2, [R1+0x14] ;  /* 0x0000140001027983 */ /* 0x002eae0000100800 */
        /* <DEDUP_REMOVED lines=25> */
[----:B------:R-:W3:Y:S07]  /*6ac0*/  LDSM.16.M88.4 R180, [R134+0x14900] ;  /* 0x0149000086b4783b */ /* 0x000eee0000000200 */
[C---:B-1----:R-:W-:Y:S08]  /*6ad0*/  HMMA.16816.F32.BF16 R28, R212.reuse, R176, R28 ;  /* 0x000000b0d41c723c */ /* 0x042ff0000004181c */
[----:B------:R-:W-:Y:S01]  /*6ae0*/  HMMA.16816.F32.BF16 R32, R212, R178, R32 ;  /* 0x000000b2d420723c */ /* 0x000fe20000041820 */
[----:B------:R-:W1:Y:S07]  /*6af0*/  LDSM.16.M88.4 R176, [R134+0x15100] ;  /* 0x0151000086b0783b */ /* 0x000e6e0000000200 */
[C---:B----4-:R-:W-:Y:S08]  /*6b00*/  HMMA.16816.F32.BF16 R4, R216.reuse, R184, R4 ;  /* 0x000000b8d804723c */ /* 0x050ff00000041804 */
[C---:B------:R-:W-:Y:S01]  /*6b10*/  HMMA.16816.F32.BF16 R8, R216.reuse, R186, R8 ;  /* 0x000000bad808723c */ /* 0x040fe20000041808 */
[----:B------:R-:W4:Y:S07]  /*6b20*/  LDSM.16.M88.4 R184, [R134+0x15900] ;  /* 0x0159000086b8783b */ /* 0x000f2e0000000200 */
[C---:B---3--:R-:W-:Y:S08]  /*6b30*/  HMMA.16816.F32.BF16 R12, R216.reuse, R180, R12 ;  /* 0x000000b4d80c723c */ /* 0x048ff0000004180c */
[C---:B------:R-:W-:Y:S01]  /*6b40*/  HMMA.16816.F32.BF16 R16, R216.reuse, R182, R16 ;  /* 0x000000b6d810723c */ /* 0x040fe20000041810 */
[----:B------:R3:W2:Y:S07]  /*6b50*/  LDSM.16.M88.4 R180, [R188] ;  /* 0x00000000bcb4783b */ /* 0x0006ae0000000200 */
[C---:B-1----:R-:W-:Y:S08]  /*6b60*/  HMMA.16816.F32.BF16 R20, R216.reuse, R176, R20 ;  /* 0x000000b0d814723c */ /* 0x042ff00000041814 */
[C---:B------:R-:W-:Y:S01]  /*6b70*/  HMMA.16816.F32.BF16 R24, R216.reuse, R178, R24 ;  /* 0x000000b2d818723c */ /* 0x040fe20000041818 */
[----:B------:R1:W2:Y:S04]  /*6b80*/  LDSM.16.M88.4 R176, [R132] ;  /* 0x0000000084b0783b */ /* 0x0002a80000000200 */
[----:B---3--:R-:W3:Y:S03]  /*6b90*/  LDL R188, [R1+0x10] ;  /* 0x0000100001bc7983 */ /* 0x008ee60000100800 */
[C---:B----4-:R-:W-:Y:S08]  /*6ba0*/  HMMA.16816.F32.BF16 R28, R216.reuse, R184, R28 ;  /* 0x000000b8d81c723c */ /* 0x050ff0000004181c */
[----:B------:R-:W-:Y:S01]  /*6bb0*/  HMMA.16816.F32.BF16 R32, R216, R186, R32 ;  /* 0x000000bad820723c */ /* 0x000fe20000041820 */
[----:B--2---:R2:W4:Y:S04]  /*6bc0*/  LDSM.16.M88.4 R184, [R3] ;  /* 0x0000000003b8783b */ /* 0x0045280000000200 */
[----:B-1----:R-:W3:Y:S03]  /*6bd0*/  LDL R132, [R1+0xc] ;  /* 0x00000c0001847983 */ /* 0x002ee60000100800 */
[C---:B------:R-:W-:Y:S08]  /*6be0*/  HMMA.16816.F32.BF16 R4, R220.reuse, R180, R4 ;  /* 0x000000b4dc04723c */ /* 0x040ff00000041804 */
[C---:B------:R-:W-:Y:S08]  /*6bf0*/  HMMA.16816.F32.BF16 R8, R220.reuse, R182, R8 ;  /* 0x000000b6dc08723c */ /* 0x040ff00000041808 */
[C---:B------:R-:W-:Y:S01]  /*6c00*/  HMMA.16816.F32.BF16 R12, R220.reuse, R176, R12 ;  /* 0x000000b0dc0c723c */ /* 0x040fe2000004180c */
[----:B--2---:R-:W2:Y:S07]  /*6c10*/  LDL R3, [R1+0x8] ;  /* 0x0000080001037983 */ /* 0x004eae0000100800 */
[C---:B------:R-:W-:Y:S01]  /*6c20*/  HMMA.16816.F32.BF16 R16, R220.reuse, R178, R16 ;  /* 0x000000b2dc10723c */ /* 0x040fe20000041810 */
[----:B------:R-:W-:Y:S07]  /*6c30*/  LDSM.16.M88.4 R176, [R252+0x14100] ;  /* 0x01410000fcb0783b */ /* 0x000fee0000000200 */
[C---:B----4-:R-:W-:Y:S08]  /*6c40*/  HMMA.16816.F32.BF16 R20, R220.reuse, R184, R20 ;  /* 0x000000b8dc14723c */ /* 0x050ff00000041814 */
[C---:B------:R-:W-:Y:S01]  /*6c50*/  HMMA.16816.F32.BF16 R24, R220.reuse, R186, R24 ;  /* 0x000000badc18723c */ /* 0x040fe20000041818 */
[----:B------:R-:W-:Y:S04]  /*6c60*/  LDSM.16.M88.4 R184, [R252+0x14900] ;  /* 0x01490000fcb8783b */ /* 0x000fe80000000200 */
[----:B------:R1:W4:Y:S04]  /*6c70*/  LDSM.16.M88.4 R180, [R2] ;  /* 0x0000000002b4783b */ /* 0x0003280000000200 */
[----:B-1----:R-:W2:Y:S01]  /*6c80*/  LDL R2, [R1+0x4] ;  /* 0x0000040001027983 */ /* 0x002ea20000100800 */
[C---:B----4-:R-:W-:Y:S08]  /*6c90*/  HMMA.16816.F32.BF16 R28, R220.reuse, R180, R28 ;  /* 0x000000b4dc1c723c */ /* 0x050ff0000004181c */
[----:B------:R-:W-:Y:S01]  /*6ca0*/  HMMA.16816.F32.BF16 R32, R220, R182, R32 ;  /* 0x000000b6dc20723c */ /* 0x000fe20000041820 */
[----:B------:R-:W1:Y:S07]  /*6cb0*/  LDSM.16.M88.4 R180, [R252+0x15100] ;  /* 0x01510000fcb4783b */ /* 0x000e6e0000000200 */
[C---:B------:R-:W-:Y:S08]  /*6cc0*/  HMMA.16816.F32.BF16 R4, R224.reuse, R176, R4 ;  /* 0x000000b0e004723c */ /* 0x040ff00000041804 */
[C---:B------:R-:W-:Y:S01]  /*6cd0*/  HMMA.16816.F32.BF16 R8, R224.reuse, R178, R8 ;  /* 0x000000b2e008723c */ /* 0x040fe20000041808 */
        /* <DEDUP_REMOVED lines=21> */
[----:B------:R-:W3:Y:S07]  /*6e30*/  LDSM.16.M88.4 R184, [R134+0x17100] ;  /* 0x0171000086b8783b */ /* 0x000eee0000000200 */
[C---:B-1----:R-:W-:Y:S08]  /*6e40*/  HMMA.16816.F32.BF16 R4, R232.reuse, R180, R4 ;  /* 0x000000b4e804723c */ /* 0x042ff00000041804 */
[C---:B------:R-:W-:Y:S01]  /*6e50*/  HMMA.16816.F32.BF16 R8, R232.reuse, R182, R8 ;  /* 0x000000b6e808723c */ /* 0x040fe20000041808 */
[----:B------:R-:W1:Y:S07]  /*6e60*/  LDSM.16.M88.4 R180, [R134+0x17900] ;  /* 0x0179000086b4783b */ /* 0x000e6e0000000200 */
[C---:B----4-:R-:W-:Y:S08]  /*6e70*/  HMMA.16816.F32.BF16 R12, R232.reuse, R176, R12 ;  /* 0x000000b0e80c723c */ /* 0x050ff0000004180c */
[C---:B------:R-:W-:Y:S01]  /*6e80*/  HMMA.16816.F32.BF16 R16, R232.reuse, R178, R16 ;  /* 0x000000b2e810723c */ /* 0x040fe20000041810 */
[----:B---3--:R-:W3:Y:S07]  /*6e90*/  LDSM.16.M88.4 R176, [R188] ;  /* 0x00000000bcb0783b */ /* 0x008eee0000000200 */
[C---:B------:R-:W-:Y:S08]  /*6ea0*/  HMMA.16816.F32.BF16 R20, R232.reuse, R184, R20 ;  /* 0x000000b8e814723c */ /* 0x040ff00000041814 */
[C---:B------:R-:W-:Y:S01]  /*6eb0*/  HMMA.16816.F32.BF16 R24, R232.reuse, R186, R24 ;  /* 0x000000bae818723c */ /* 0x040fe20000041818 */
[----:B------:R-:W4:Y:S07]  /*6ec0*/  LDSM.16.M88.4 R184, [R132] ;  /* 0x0000000084b8783b */ /* 0x000f2e0000000200 */
[C---:B-1----:R-:W-:Y:S08]  /*6ed0*/  HMMA.16816.F32.BF16 R28, R232.reuse, R180, R28 ;  /* 0x000000b4e81c723c */ /* 0x042ff0000004181c */
[----:B------:R-:W-:Y:S01]  /*6ee0*/  HMMA.16816.F32.BF16 R32, R232, R182, R32 ;  /* 0x000000b6e820723c */ /* 0x000fe20000041820 */
[----:B--2---:R-:W1:Y:S07]  /*6ef0*/  LDSM.16.M88.4 R180, [R3] ;  /* 0x0000000003b4783b */ /* 0x004e6e0000000200 */
[C---:B---3--:R-:W-:Y:S08]  /*6f00*/  HMMA.16816.F32.BF16 R4, R236.reuse, R176, R4 ;  /* 0x000000b0ec04723c */ /* 0x048ff00000041804 */
[C---:B------:R-:W-:Y:S08]  /*6f10*/  HMMA.16816.F32.BF16 R8, R236.reuse, R178, R8 ;  /* 0x000000b2ec08723c */ /* 0x040ff00000041808 */
[C---:B----4-:R-:W-:Y:S08]  /*6f20*/  HMMA.16816.F32.BF16 R12, R236.reuse, R184, R12 ;  /* 0x000000b8ec0c723c */ /* 0x050ff0000004180c */
[C---:B------:R-:W-:Y:S01]  /*6f30*/  HMMA.16816.F32.BF16 R16, R236.reuse, R186, R16 ;  /* 0x000000baec10723c */ /* 0x040fe20000041810 */
[----:B------:R-:W-:Y:S07]  /*6f40*/  LDSM.16.M88.4 R184, [R252+0x16100] ;  /* 0x01610000fcb8783b */ /* 0x000fee0000000200 */
[C---:B-1----:R-:W-:Y:S08]  /*6f50*/  HMMA.16816.F32.BF16 R20, R236.reuse, R180, R20 ;  /* 0x000000b4ec14723c */ /* 0x042ff00000041814 */
[C---:B------:R-:W-:Y:S01]  /*6f60*/  HMMA.16816.F32.BF16 R24, R236.reuse, R182, R24 ;  /* 0x000000b6ec18723c */ /* 0x040fe20000041818 */
[----:B------:R-:W-:Y:S04]  /*6f70*/  LDSM.16.M88.4 R180, [R252+0x16900] ;  /* 0x01690000fcb4783b */ /* 0x000fe80000000200 */
[----:B------:R-:W1:Y:S03]  /*6f80*/  LDSM.16.M88.4 R176, [R2] ;  /* 0x0000000002b0783b */ /* 0x000e660000000200 */
        /* <DEDUP_REMOVED lines=26> */
[----:B-----5:R-:W-:-:S07]  /*7130*/  @P0 BRA `(.L_x_1890) ;  /* 0xffffe9d000000947 */ /* 0x020fce000383ffff */
.L_x_1889:
[----:B-1----:R-:W2:Y:S01]  /*7140*/  LDL.LU R176, [R1+0x4c] ;  /* 0x00004c0001b07983 */ /* 0x002ea20000300800 */
[----:B------:R-:W-:Y:S02]  /*7150*/  FMNMX.FTZ R2, R4, R0, !PT ;  /* 0x0000000004027209 */ /* 0x000fe40007810000 */
[----:B------:R-:W-:Y:S01]  /*7160*/  ISETP.LT.AND P0, PT, RZ, UR6, PT ;  /* 0x00000006ff007c0c */ /* 0x000fe2000bf01270 */
[----:B------:R-:W0:Y:S01]  /*7170*/  LDGDEPBAR ;  /* 0x00000000000079af */ /* 0x000e220000000000 */
[----:B------:R-:W-:Y:S01]  /*7180*/  FMNMX.FTZ R2, R5, R2, !PT ;  /* 0x0000000205027209 */ /* 0x000fe20007810000 */
[----:B------:R-:W-:Y:S03]  /*7190*/  UIADD3 UR6, UR6, -0x1, URZ ;  /* 0xffffffff06067890 */ /* 0x000fe6000fffe03f */
        /* <DEDUP_REMOVED lines=44> */
[C---:B------:R-:W-:Y:S01]  /*7460*/  FMUL.FTZ R16, R3.reuse, R152 ;  /* 0x0000009803107220 */ /* 0x040fe20000410000 */
[----:B------:R-:W-:Y:S01]  /*7470*/  MOV R152, R28 ;  /* 0x0000001c00987202 */ /* 0x000fe20000000f00 */
        /* <DEDUP_REMOVED lines=98> */
[--C-:B------:R-:W-:Y:S01]  /*7aa0*/  FFMA.FTZ R26, R26, c[0x0][0x2d0], -R4.reuse ;  /* 0x0000b4001a1a7a23 */ /* 0x100fe20000010804 */
[----:B------:R-:W-:Y:S01]  /*7ab0*/  MOV R18, R25 ;  /* 0x0000001900127202 */ /* 0x000fe20000000f00 */
[--C-:B------:R-:W-:Y:S02]  /*7ac0*/  FFMA.FTZ R27, R27, c[0x0][0x2d0], -R4.reuse ;  /* 0x0000b4001b1b7a23 */ /* 0x100fe40000010804 */
[--C-:B------:R-:W-:Y:S01]  /*7ad0*/  FFMA.FTZ R30, R30, c[0x0][0x2d0], -R4.reuse ;  /* 0x0000b4001e1e7a23 */ /* 0x100fe20000010804 */
[----:B------:R-:W1:Y:S01]  /*7ae0*/  MUFU.EX2 R7, R7 ;  /* 0x0000000700077308 */ /* 0x000e620000000800 */
[--C-:B------:R-:W-:Y:S02]  /*7af0*/  FFMA.FTZ R31, R31, c[0x0][0x2d0], -R4.reuse ;  /* 0x0000b4001f1f7a23 */ /* 0x100fe40000010804 */
[--C-:B------:R-:W-:Y:S01]  /*7b00*/  FFMA.FTZ R179, R10, c[0x0][0x2d0], -R4.reuse ;  /* 0x0000b4000ab37a23 */ /* 0x100fe20000010804 */
[----:B------:R-:W-:Y:S01]  /*7b10*/  MOV R10, R33 ;  /* 0x00000021000a7202 */ /* 0x000fe20000000f00 */
[--C-:B------:R-:W-:Y:S01]  /*7b20*/  FFMA.FTZ R184, R19, c[0x0][0x2d0], -R4.reuse ;  /* 0x0000b40013b87a23 */ /* 0x100fe20000010804 */
[----:B------:R-:W-:Y:S01]  /*7b30*/  MOV R19, R32 ;  /* 0x0000002000137202 */ /* 0x000fe20000000f00 */
[----:B------:R-:W-:Y:S01]  /*7b40*/  FFMA.FTZ R191, R22, c[0x0][0x2d0], -R4 ;  /* 0x0000b40016bf7a23 */ /* 0x000fe20000010804 */
[----:B------:R-:W-:Y:S01]  /*7b50*/  MOV R22, R29 ;  /* 0x0000001d00167202 */ /* 0x000fe20000000f00 */
[C---:B------:R-:W-:Y:S01]  /*7b60*/  FMUL.FTZ R32, R3.reuse, R136 ;  /* 0x0000008803207220 */ /* 0x040fe20000410000 */
[----:B------:R-:W-:Y:S01]  /*7b70*/  MOV R157, R19 ;  /* 0x00000013009d7202 */ /* 0x000fe20000000f00 */
[C---:B------:R-:W-:Y:S01]  /*7b80*/  FMUL.FTZ R33, R3.reuse, R137 ;  /* 0x0000008903217220 */ /* 0x040fe20000410000 */
[----:B------:R-:W2:Y:S01]  /*7b90*/  MUFU.EX2 R179, R179 ;  /* 0x000000b300b37308 */ /* 0x000ea20000000800 */
[C---:B------:R-:W-:Y:S01]  /*7ba0*/  FMUL.FTZ R21, R3.reuse, R149 ;  /* 0x0000009503157220 */ /* 0x040fe20000410000 */
[----:B------:R-:W-:Y:S01]  /*7bb0*/  MOV R149, R11 ;  /* 0x0000000b00957202 */ /* 0x000fe20000000f00 */
[C---:B---3--:R-:W-:Y:S01]  /*7bc0*/  FFMA.FTZ R4, R0.reuse, R12, R6 ;  /* 0x0000000c00047223 */ /* 0x048fe20000010006 */
[----:B------:R-:W-:Y:S01]  /*7bd0*/  MOV R161, R30 ;  /* 0x0000001e00a17202 */ /* 0x000fe20000000f00 */
[C---:B------:R-:W-:Y:S01]  /*7be0*/  FMUL.FTZ R34, R0.reuse, R138 ;  /* 0x0000008a00227220 */ /* 0x040fe20000410000 */
[----:B------:R-:W-:Y:S01]  /*7bf0*/  MOV R160, R31 ;  /* 0x0000001f00a07202 */ /* 0x000fe20000000f00 */
[C---:B------:R-:W-:Y:S02]  /*7c00*/  FMUL.FTZ R19, R0.reuse, R155 ;  /* 0x0000009b00137220 */ /* 0x040fe40000410000 */
[----:B------:R-:W-:Y:S01]  /*7c10*/  FMUL.FTZ R12, R3, R156 ;  /* 0x0000009c030c7220 */ /* 0x000fe20000410000 */
[----:B------:R-:W3:Y:S01]  /*7c20*/  MUFU.EX2 R155, R180 ;  /* 0x000000b4009b7308 */ /* 0x000ee20000000800 */
[----:B------:R-:W-:Y:S01]  /*7c30*/  MOV R156, R10 ;  /* 0x0000000a009c7202 */ /* 0x000fe20000000f00 */
[C---:B-1----:R-:W-:Y:S01]  /*7c40*/  FADD.FTZ R133, R7.reuse, R4 ;  /* 0x0000000407857221 */ /* 0x042fe20000010000 */
[----:B------:R-:W-:Y:S01]  /*7c50*/  F2FP.BF16.PACK_AB R177, R7, R6 ;  /* 0x0000000607b1723e */ /* 0x000fe200000010ff */
[----:B------:R-:W-:Y:S01]  /*7c60*/  FMUL.FTZ R4, R3, R164 ;  /* 0x000000a403047220 */ /* 0x000fe20000410000 */
[----:B------:R-:W-:Y:S01]  /*7c70*/  MOV R164, R35 ;  /* 0x0000002300a47202 */ /* 0x000fe20000000f00 */
[C---:B------:R-:W-:Y:S02]  /*7c80*/  FMUL.FTZ R35, R0.reuse, R139 ;  /* 0x0000008b00237220 */ /* 0x040fe40000410000 */
[----:B------:R-:W1:Y:S01]  /*7c90*/  LDSM.16.MT88.4 R136, [R135+0x100] ;  /* 0x000100008788783b */ /* 0x000e620000004200 */
[C---:B------:R-:W-:Y:S01]  /*7ca0*/  FMUL.FTZ R6, R0.reuse, R166 ;  /* 0x000000a600067220 */ /* 0x040fe20000410000 */
[----:B------:R-:W-:Y:S01]  /*7cb0*/  MOV R166, R22 ;  /* 0x0000001600a67202 */ /* 0x000fe20000000f00 */
[C---:B------:R-:W-:Y:S01]  /*7cc0*/  FMUL.FTZ R7, R0.reuse, R167 ;  /* 0x000000a700077220 */ /* 0x040fe20000410000 */
[----:B------:R-:W-:Y:S01]  /*7cd0*/  MOV R167, R27 ;  /* 0x0000001b00a77202 */ /* 0x000fe20000000f00 */
[C---:B------:R-:W-:Y:S01]  /*7ce0*/  FMUL.FTZ R10, R0.reuse, R162 ;  /* 0x000000a2000a7220 */ /* 0x040fe20000410000 */
[----:B------:R-:W-:Y:S01]  /*7cf0*/  MOV R162, R26 ;  /* 0x0000001a00a27202 */ /* 0x000fe20000000f00 */
[----:B--2---:R-:W-:Y:S01]  /*7d00*/  FADD.FTZ R153, R179, R133 ;  /* 0x00000085b3997221 */ /* 0x004fe20000010000 */
[----:B------:R-:W-:Y:S01]  /*7d10*/  MUFU.EX2 R149, R149 ;  /* 0x0000009500957308 */ /* 0x000fe20000000800 */
[C---:B------:R-:W-:Y:S01]  /*7d20*/  FMUL.FTZ R11, R0.reuse, R163 ;  /* 0x000000a3000b7220 */ /* 0x040fe20000410000 */
[----:B------:R-:W-:Y:S01]  /*7d30*/  MOV R163, R14 ;  /* 0x0000000e00a37202 */ /* 0x000fe20000000f00 */
[C---:B------:R-:W-:Y:S01]  /*7d40*/  FMUL.FTZ R14, R0.reuse, R158 ;  /* 0x0000009e000e7220 */ /* 0x040fe20000410000 */
[----:B------:R-:W-:Y:S01]  /*7d50*/  MOV R158, R15 ;  /* 0x0000000f009e7202 */ /* 0x000fe20000000f00 */
[C---:B------:R-:W-:Y:S02]  /*7d60*/  FMUL.FTZ R15, R0.reuse, R159 ;  /* 0x0000009f000f7220 */ /* 0x040fe40000410000 */
[----:B------:R-:W-:Y:S01]  /*7d70*/  FMUL.FTZ R20, R3, R148 ;  /* 0x0000009403147220 */ /* 0x000fe20000410000 */
[----:B---3--:R-:W-:Y:S01]  /*7d80*/  F2FP.BF16.PACK_AB R179, R155, R179 ;  /* 0x000000b39bb3723e */ /* 0x008fe200000010ff */
        /* <DEDUP_REMOVED lines=13> */
[----:B------:R-:W-:Y:S02]  /*7e60*/  FMUL.FTZ R25, R3, R145 ;  /* 0x0000009103197220 */ /* 0x000fe40000410000 */
[----:B------:R-:W-:Y:S01]  /*7e70*/  MUFU.EX2 R145, R186 ;  /* 0x000000ba00917308 */ /* 0x000fe20000000800 */
[C---:B------:R-:W-:Y:S01]  /*7e80*/  FMUL.FTZ R38, R0.reuse, R38 ;  /* 0x0000002600267220 */ /* 0x040fe20000410000 */
[C---:B-1----:R-:W-:Y:S05]  /*7e90*/  HMMA.16816.F32.BF16 R4, R176.reuse, R136, R4 ;  /* 0x00000088b004723c */ /* 0x042fea0000041804 */
        /* <DEDUP_REMOVED lines=26> */
[----:B------:R-:W-:Y:S01]  /*8040*/  MUFU.EX2 R181, R161 ;  /* 0x000000a100b57308 */ /* 0x000fe20000000800 */
[C---:B------:R-:W-:Y:S02]  /*8050*/  FMUL.FTZ R78, R0.reuse, R78 ;  /* 0x0000004e004e7220 */ /* 0x040fe40000410000 */
[C---:B------:R-:W-:Y:S02]  /*8060*/  FMUL.FTZ R79, R0.reuse, R79 ;  /* 0x0000004f004f7220 */ /* 0x040fe40000410000 */
[C---:B------:R-:W-:Y:S01]  /*8070*/  FMUL.FTZ R82, R0.reuse, R82 ;  /* 0x0000005200527220 */ /* 0x040fe20000410000 */
[C---:B------:R-:W-:Y:S01]  /*8080*/  HMMA.16816.F32.BF16 R16, R176.reuse, R138, R16 ;  /* 0x0000008ab010723c */ /* 0x040fe20000041810 */
[----:B------:R-:W1:Y:S03]  /*8090*/  LDSM.16.MT88.4 R136, [R251+0x100] ;  /* 0x00010000fb88783b */ /* 0x000e660000004200 */
[----:B------:R-:W-:Y:S01]  /*80a0*/  MUFU.EX2 R185, R183 ;  /* 0x000000b700b97308 */ /* 0x000fe20000000800 */
[C---:B------:R-:W-:Y:S02]  /*80b0*/  FMUL.FTZ R83, R0.reuse, R83 ;  /* 0x0000005300537220 */ /* 0x040fe40000410000 */
[C---:B------:R-:W-:Y:S02]  /*80c0*/  FMUL.FTZ R86, R0.reuse, R86 ;  /* 0x0000005600567220 */ /* 0x040fe40000410000 */
[C---:B------:R-:W-:Y:S03]  /*80d0*/  FMUL.FTZ R87, R0.reuse, R87 ;  /* 0x0000005700577220 */ /* 0x040fe60000410000 */
        /* <DEDUP_REMOVED lines=25> */
[----:B------:R-:W2:Y:S01]  /*8270*/  MUFU.EX2 R133, R188 ;  /* 0x000000bc00857308 */ /* 0x000ea20000000800 */
[C---:B------:R-:W-:Y:S02]  /*8280*/  FMUL.FTZ R126, R0.reuse, R126 ;  /* 0x0000007e007e7220 */ /* 0x040fe40000410000 */
[C---:B------:R-:W-:Y:S02]  /*8290*/  FMUL.FTZ R127, R0.reuse, R127 ;  /* 0x0000007f007f7220 */ /* 0x040fe40000410000 */
[C---:B------:R-:W-:Y:S03]  /*82a0*/  FMUL.FTZ R130, R0.reuse, R130 ;  /* 0x0000008200827220 */ /* 0x040fe60000410000 */
[----:B------:R-:W-:Y:S02]  /*82b0*/  FMUL.FTZ R131, R0, R131 ;  /* 0x0000008300837220 */ /* 0x000fe40000410000 */
[----:B------:R-:W3:Y:S01]  /*82c0*/  MUFU.EX2 R184, R184 ;  /* 0x000000b800b87308 */ /* 0x000ee20000000800 */
[----:B--2---:R-:W-:Y:S04]  /*82d0*/  FADD.FTZ R0, R133, R189 ;  /* 0x000000bd85007221 */ /* 0x004fe80000010000 */
[----:B------:R-:W-:Y:S04]  /*82e0*/  FADD.FTZ R0, R3, R0 ;  /* 0x0000000003007221 */ /* 0x000fe80000010000 */
[----:B------:R-:W-:Y:S04]  /*82f0*/  FADD.FTZ R0, R145, R0 ;  /* 0x0000000091007221 */ /* 0x000fe80000010000 */
        /* <DEDUP_REMOVED lines=45> */
[----:B---3--:R-:W-:Y:S02]  /*85d0*/  F2FP.BF16.PACK_AB R139, R184, R185 ;  /* 0x000000b9b88b723e */ /* 0x008fe400000010ff */
[----:B------:R-:W-:Y:S05]  /*85e0*/  F2FP.BF16.PACK_AB R177, R180, R181 ;  /* 0x000000b5b4b1723e */ /* 0x000fea00000010ff */
[C---:B------:R-:W-:Y:S02]  /*85f0*/  HMMA.16816.F32.BF16 R4, R136.reuse, R140, R4 ;  /* 0x0000008c8804723c */ /* 0x040fe40000041804 */
[----:B------:R-:W3:Y:S06]  /*8600*/  MUFU.EX2 R133, R158 ;  /* 0x0000009e00857308 */ /* 0x000eec0000000800 */
[C---:B------:R-:W-:Y:S01]  /*8610*/  HMMA.16816.F32.BF16 R8, R136.reuse, R142, R8 ;  /* 0x0000008e8808723c */ /* 0x040fe20000041808 */
[----:B------:R-:W4:Y:S03]  /*8620*/  LDSM.16.MT88.4 R140, [R251+0x900] ;  /* 0x00090000fb8c783b */ /* 0x000f260000004200 */
[----:B------:R-:W-:Y:S05]  /*8630*/  MUFU.EX2 R178, R156 ;  /* 0x0000009c00b27308 */ /* 0x000fea0000000800 */
[----:B--2---:R-:W-:Y:S03]  /*8640*/  LDSM.16.MT88.4 R160, [R135+0x1900] ;  /* 0x0019000087a0783b */ /* 0x004fe60000004200 */
[----:B---3--:R-:W-:Y:S01]  /*8650*/  FADD.FTZ R0, R133, R0 ;  /* 0x0000000085007221 */ /* 0x008fe20000010000 */
[C---:B-1----:R-:W-:Y:S03]  /*8660*/  HMMA.16816.F32.BF16 R12, R136.reuse, R144, R12 ;  /* 0x00000090880c723c */ /* 0x042fe6000004180c */
[----:B------:R-:W-:Y:S04]  /*8670*/  FADD.FTZ R0, R3, R0 ;  /* 0x0000000003007221 */ /* 0x000fe80000010000 */
[----:B------:R-:W-:Y:S01]  /*8680*/  FADD.FTZ R0, R149, R0 ;  /* 0x0000000095007221 */ /* 0x000fe20000010000 */
[C---:B------:R-:W-:Y:S01]  /*8690*/  HMMA.16816.F32.BF16 R16, R136.reuse, R146, R16 ;  /* 0x000000928810723c */ /* 0x040fe20000041810 */
[----:B------:R-:W1:Y:S03]  /*86a0*/  LDSM.16.MT88.4 R144, [R250+0x900] ;  /* 0x00090000fa90783b */ /* 0x000e660000004200 */
[----:B------:R-:W-:Y:S04]  /*86b0*/  FADD.FTZ R0, R148, R0 ;  /* 0x0000000094007221 */ /* 0x000fe80000010000 */
[----:B------:R-:W-:Y:S01]  /*86c0*/  FADD.FTZ R0, R152, R0 ;  /* 0x0000000098007221 */ /* 0x000fe20000010000 */
[C---:B----4-:R-:W-:Y:S03]  /*86d0*/  HMMA.16816.F32.BF16 R20, R136.reuse, R140, R20 ;  /* 0x0000008c8814723c */ /* 0x050fe60000041814 */
[C---:B------:R-:W-:Y:S01]  /*86e0*/  FADD.FTZ R0, R176.reuse, R0 ;  /* 0x00000000b0007221 */ /* 0x040fe20000010000 */
[----:B------:R-:W-:Y:S04]  /*86f0*/  F2FP.BF16.PACK_AB R176, R176, R152 ;  /* 0x00000098b0b0723e */ /* 0x000fe800000010ff */
        /* <DEDUP_REMOVED lines=45> */
[----:B------:R-:W4:Y:S01]  /*89d0*/  MUFU.EX2 R133, R157 ;  /* 0x0000009d00857308 */ /* 0x000f220000000800 */
[----:B------:R-:W-:Y:S07]  /*89e0*/  F2FP.BF16.PACK_AB R139, R182, R183 ;  /* 0x000000b7b68b723e */ /* 0x000fee00000010ff */
[C---:B--2---:R-:W-:Y:S08]  /*89f0*/  HMMA.16816.F32.BF16 R4, R136.reuse, R140, R4 ;  /* 0x0000008c8804723c */ /* 0x044ff00000041804 */
[C---:B------:R-:W-:Y:S01]  /*8a00*/  HMMA.16816.F32.BF16 R8, R136.reuse, R142, R8 ;  /* 0x0000008e8808723c */ /* 0x040fe20000041808 */
[----:B------:R-:W2:Y:S03]  /*8a10*/  LDSM.16.MT88.4 R140, [R250+0x1100] ;  /* 0x00110000fa8c783b */ /* 0x000ea60000004200 */
[----:B----4-:R-:W-:Y:S04]  /*8a20*/  FADD.FTZ R3, R133, R0 ;  /* 0x0000000085037221 */ /* 0x010fe80000010000 */
[C---:B-1----:R-:W-:Y:S04]  /*8a30*/  HMMA.16816.F32.BF16 R12, R136.reuse, R144, R12 ;  /* 0x00000090880c723c */ /* 0x042fe8000004180c */
[C---:B------:R-:W-:Y:S01]  /*8a40*/  FADD.FTZ R3, R178.reuse, R3 ;  /* 0x00000003b2037221 */ /* 0x040fe20000010000 */
[----:B------:R-:W-:Y:S01]  /*8a50*/  F2FP.BF16.PACK_AB R178, R178, R133 ;  /* 0x00000085b2b2723e */ /* 0x000fe200000010ff */
[----:B------:R-:W-:Y:S01]  /*8a60*/  FADD.FTZ R0, R155, R153 ;  /* 0x000000999b007221 */ /* 0x000fe20000010000 */
[----:B------:R-:W1:Y:S01]  /*8a70*/  MUFU.EX2 R133, R165 ;  /* 0x000000a500857308 */ /* 0x000e620000000800 */
[C---:B------:R-:W-:Y:S01]  /*8a80*/  HMMA.16816.F32.BF16 R16, R136.reuse, R146, R16 ;  /* 0x000000928810723c */ /* 0x040fe20000041810 */
[----:B------:R-:W4:Y:S03]  /*8a90*/  LDSM.16.MT88.4 R144, [R135+0x3100] ;  /* 0x003100008790783b */ /* 0x000f260000004200 */
[----:B------:R-:W-:Y:S04]  /*8aa0*/  FADD.FTZ R0, R154, R0 ;  /* 0x000000009a007221 */ /* 0x000fe80000010000 */
[C---:B---3--:R-:W-:Y:S01]  /*8ab0*/  HMMA.16816.F32.BF16 R20, R136.reuse, R148, R20 ;  /* 0x000000948814723c */ /* 0x048fe20000041814 */
[----:B------:R-:W-:Y:S03]  /*8ac0*/  LDSM.16.MT88.4 R152, [R248+0x1900] ;  /* 0x00190000f898783b */ /* 0x000fe60000004200 */
[----:B------:R-:W-:Y:S04]  /*8ad0*/  FADD.FTZ R0, R186, R0 ;  /* 0x00000000ba007221 */ /* 0x000fe80000010000 */
[C---:B------:R-:W-:Y:S01]  /*8ae0*/  HMMA.16816.F32.BF16 R24, R136.reuse, R150, R24 ;  /* 0x000000968818723c */ /* 0x040fe20000041818 */
[----:B------:R-:W3:Y:S03]  /*8af0*/  LDSM.16.MT88.4 R148, [R248+0x3100] ;  /* 0x00310000f894783b */ /* 0x000ee60000004200 */
[----:B------:R-:W-:Y:S04]  /*8b00*/  FADD.FTZ R0, R185, R0 ;  /* 0x00000000b9007221 */ /* 0x000fe80000010000 */
[C---:B--2---:R-:W-:Y:S01]  /*8b10*/  HMMA.16816.F32.BF16 R28, R136.reuse, R140, R28 ;  /* 0x0000008c881c723c */ /* 0x044fe2000004181c */
[----:B------:R2:W-:Y:S03]  /*8b20*/  STL [R1+0x4c], R3 ;  /* 0x00004c0301007387 */ /* 0x0005e60000100800 */
[----:B------:R-:W-:Y:S04]  /*8b30*/  FADD.FTZ R0, R184, R0 ;  /* 0x00000000b8007221 */ /* 0x000fe80000010000 */
[C---:B------:R-:W-:Y:S01]  /*8b40*/  HMMA.16816.F32.BF16 R32, R136.reuse, R142, R32 ;  /* 0x0000008e8820723c */ /* 0x040fe20000041820 */
[----:B------:R-:W5:Y:S03]  /*8b50*/  LDSM.16.MT88.4 R140, [R251+0x3100] ;  /* 0x00310000fb8c783b */ /* 0x000f660000004200 */
[----:B------:R-:W-:Y:S04]  /*8b60*/  FADD.FTZ R0, R191, R0 ;  /* 0x00000000bf007221 */ /* 0x000fe80000010000 */
[----:B------:R-:W-:Y:S01]  /*8b70*/  FADD.FTZ R0, R190, R0 ;  /* 0x00000000be007221 */ /* 0x000fe20000010000 */
[C---:B----4-:R-:W-:Y:S03]  /*8b80*/  HMMA.16816.F32.BF16 R36, R136.reuse, R144, R36 ;  /* 0x000000908824723c */ /* 0x050fe60000041824 */
[----:B------:R-:W-:Y:S04]  /*8b90*/  FADD.FTZ R0, R183, R0 ;  /* 0x00000000b7007221 */ /* 0x000fe80000010000 */
[----:B------:R-:W-:Y:S01]  /*8ba0*/  FADD.FTZ R0, R182, R0 ;  /* 0x00000000b6007221 */ /* 0x000fe20000010000 */
[C---:B------:R-:W-:Y:S01]  /*8bb0*/  HMMA.16816.F32.BF16 R40, R136.reuse, R146, R40 ;  /* 0x000000928828723c */ /* 0x040fe20000041828 */
[----:B------:R-:W4:Y:S01]  /*8bc0*/  LDSM.16.MT88.4 R144, [R250+0x3100] ;  /* 0x00310000fa90783b */ /* 0x000f220000004200 */
[----:B--2---:R-:W2:Y:S02]  /*8bd0*/  MUFU.EX2 R3, R164 ;  /* 0x000000a400037308 */ /* 0x004ea40000000800 */
[----:B------:R-:W-:Y:S04]  /*8be0*/  FADD.FTZ R0, R181, R0 ;  /* 0x00000000b5007221 */ /* 0x000fe80000010000 */
[C---:B---3--:R-:W-:Y:S04]  /*8bf0*/  HMMA.16816.F32.BF16 R44, R136.reuse, R148, R44 ;  /* 0x00000094882c723c */ /* 0x048fe8000004182c */
[----:B------:R-:W-:Y:S04]  /*8c00*/  FADD.FTZ R0, R180, R0 ;  /* 0x00000000b4007221 */ /* 0x000fe80000010000 */
[C---:B------:R-:W-:Y:S01]  /*8c10*/  HMMA.16816.F32.BF16 R48, R136.reuse, R150, R48 ;  /* 0x000000968830723c */ /* 0x040fe20000041830 */
[----:B------:R-:W3:Y:S03]  /*8c20*/  LDSM.16.MT88.4 R148, [R135+0x5100] ;  /* 0x005100008794783b */ /* 0x000ee60000004200 */
[----:B-1----:R-:W-:Y:S04]  /*8c30*/  FADD.FTZ R0, R133, R0 ;  /* 0x0000000085007221 */ /* 0x002fe80000010000 */
[C---:B-----5:R-:W-:Y:S04]  /*8c40*/  HMMA.16816.F32.BF16 R52, R136.reuse, R140, R52 ;  /* 0x0000008c8834723c */ /* 0x060fe80000041834 */
[C---:B--2---:R-:W-:Y:S01]  /*8c50*/  FADD.FTZ R0, R3.reuse, R0 ;  /* 0x0000000003007221 */ /* 0x044fe20000010000 */
[----:B------:R-:W-:Y:S02]  /*8c60*/  F2FP.BF16.PACK_AB R179, R3, R133 ;  /* 0x0000008503b3723e */ /* 0x000fe400000010ff */
[----:B------:R-:W-:Y:S01]  /*8c70*/  MOV R133, R2 ;  /* 0x0000000200857202 */ /* 0x000fe20000000f00 */
[C---:B------:R-:W-:Y:S01]  /*8c80*/  HMMA.16816.F32.BF16 R56, R136.reuse, R142, R56 ;  /* 0x0000008e8838723c */ /* 0x040fe20000041838 */
[----:B------:R-:W1:Y:S07]  /*8c90*/  LDSM.16.MT88.4 R140, [R248+0x5100] ;  /* 0x00510000f88c783b */ /* 0x000e6e0000004200 */
[C---:B----4-:R-:W-:Y:S01]  /*8ca0*/  HMMA.16816.F32.BF16 R60, R136.reuse, R144, R60 ;  /* 0x00000090883c723c */ /* 0x050fe2000004183c */
[----:B------:R2:W-:Y:S07]  /*8cb0*/  STL [R1+0x74], R0 ;  /* 0x0000740001007387 */ /* 0x0005ee0000100800 */
[C---:B------:R-:W-:Y:S01]  /*8cc0*/  HMMA.16816.F32.BF16 R64, R136.reuse, R146, R64 ;  /* 0x000000928840723c */ /* 0x040fe20000041840 */
[----:B------:R-:W4:Y:S07]  /*8cd0*/  LDSM.16.MT88.4 R144, [R251+0x5100] ;  /* 0x00510000fb90783b */ /* 0x000f2e0000004200 */
[C---:B---3--:R-:W-:Y:S08]  /*8ce0*/  HMMA.16816.F32.BF16 R68, R136.reuse, R148, R68 ;  /* 0x000000948844723c */ /* 0x048ff00000041844 */
[C---:B------:R-:W-:Y:S01]  /*8cf0*/  HMMA.16816.F32.BF16 R72, R136.reuse, R150, R72 ;  /* 0x000000968848723c */ /* 0x040fe20000041848 */
[----:B------:R-:W3:Y:S03]  /*8d00*/  LDSM.16.MT88.4 R148, [R250+0x5100] ;  /* 0x00510000fa94783b */ /* 0x000ee60000004200 */
[----:B--2---:R-:W-:Y:S04]  /*8d10*/  MOV R0, R132 ;  /* 0x0000008400007202 */ /* 0x004fe80000000f00 */
[C---:B-1----:R-:W-:Y:S08]  /*8d20*/  HMMA.16816.F32.BF16 R76, R136.reuse, R140, R76 ;  /* 0x0000008c884c723c */ /* 0x042ff0000004184c */
[C---:B------:R-:W-:Y:S01]  /*8d30*/  HMMA.16816.F32.BF16 R80, R136.reuse, R142, R80 ;  /* 0x0000008e8850723c */ /* 0x040fe20000041850 */
[----:B------:R-:W1:Y:S07]  /*8d40*/  LDSM.16.MT88.4 R140, [R135+0x7100] ;  /* 0x00710000878c783b */ /* 0x000e6e0000004200 */
[C---:B----4-:R-:W-:Y:S08]  /*8d50*/  HMMA.16816.F32.BF16 R84, R136.reuse, R144, R84 ;  /* 0x000000908854723c */ /* 0x050ff00000041854 */
        /* <DEDUP_REMOVED lines=61> */
.L_x_1887:
        /* <DEDUP_REMOVED lines=157> */
.L_x_1885:
        /* <DEDUP_REMOVED lines=197> */
.L_x_1892:
        /* <DEDUP_REMOVED lines=157> */
.L_x_1894:
[----:B--234-:R-:W-:Y:S05]  /*b120*/  BSYNC B0 ;  /* 0x0000000000007941 */ /* 0x01cfea0003800000 */
.L_x_1893:
        /* <DEDUP_REMOVED lines=30> */
.L_x_1896:
[----:B------:R-:W-:Y:S05]  /*b310*/  BSYNC B0 ;  /* 0x0000000000007941 */ /* 0x000fea0003800000 */
.L_x_1895:
        /* <DEDUP_REMOVED lines=30> */
.L_x_1898:
[----:B------:R-:W-:Y:S05]  /*b500*/  BSYNC B0 ;  /* 0x0000000000007941 */ /* 0x000fea0003800000 */
.L_x_1897:
        /* <DEDUP_REMOVED lines=31> */
.L_x_1891:
        /* <DEDUP_REMOVED lines=31> */
.L_x_1899:
        /* <DEDUP_REMOVED lines=43> */
.L_x_1901:
[----:B------:R-:W-:Y:S05]  /*bba0*/  BSYNC B0 ;  /* 0x0000000000007941 */ /* 0x000fea0003800000 */
.L_x_1900:
        /* <DEDUP_REMOVED lines=77> */
.L_x_1903:
[----:B------:R-:W-:Y:S05]  /*c080*/  BSYNC B0 ;  /* 0x0000000000007941 */ /* 0x000fea0003800000 */
.L_x_1902:
        /* <DEDUP_REMOVED lines=27> */
.L_x_1905:
[----:B------:R-:W-:Y:S05]  /*c240*/  BSYNC B0 ;  /* 0x0000000000007941 */ /* 0x000fea0003800000 */
.L_x_1904:
        /* <DEDUP_REMOVED lines=27> */
.L_x_1907:
[----:B------:R-:W-:Y:S05]  /*c400*/  BSYNC B0 ;  /* 0x0000000000007941 */ /* 0x000fea0003800000 */
.L_x_1906:
        /* <DEDUP_REMOVED lines=28> */
.L_x_1908:
        /* <DEDUP_REMOVED lines=11> */
.L_x_3659:


//--------------------- .text._ZN7cutlass13device_kernelIN5flash19enable_sm80_to_sm89INS1_16FlashAttnFwdSm80INS1_25CollectiveMainloopFwdSm80ILi8ELi1ELb0EN4cute5tupleIJNS5_1CILi128EEENS7_ILi32EEENS7_ILi256EEEEEELi256ENS_10bfloat16_tEfNS_4arch4Sm80ELb0ELb0ELb0ELb1ELb1ELb1ELb1ELb0EEENS1_21CollectiveEpilogueFwdINS6_IJS8_SA_S9_EEENS6_IJNS7_ILi1EEESI_SI_EEESC_SE_Li256ELb1ELb1ELb0ELb0EEENS1_19SingleTileSchedulerILb1ELb0ELb1ELi128EEEEEEEEEvNT_6ParamsE --------------------------
	.section	.text._ZN7cutlass13device_kernelIN5flash19enable_sm80_to_sm89INS1_16FlashAttnFwdSm80INS1_25CollectiveMainloopFwdSm80ILi8ELi1ELb0EN4cute5tupleIJNS5_1CILi128EEENS7_ILi32EEENS7_ILi256EEEEEELi256ENS_10bfloat16_tEfNS_4arch4Sm80ELb0ELb0ELb0ELb1ELb1ELb1ELb1ELb0EEENS1_21CollectiveEpilogueFwdINS6_IJS8_SA_S9_EEENS6_IJNS7_ILi1EEESI_SI_EEESC_SE_Li256ELb1ELb1ELb0ELb0EEENS1_19SingleTileSchedulerILb1ELb0ELb1ELi128EEEEEEEEEvNT_6ParamsE,"ax",@progbits
	.sectioninfo	@"SHI_REGISTERS=248"
	.align	128
.text._ZN7cutlass13device_kernelIN5flash19enable_sm80_to_sm89INS1_16FlashAttnFwdSm80INS1_25CollectiveMainloopFwdSm80ILi8ELi1ELb0EN4cute5tupleIJNS5_1CILi128EEENS7_ILi32EEENS7_ILi256EEEEEELi256ENS_10bfloat16_tEfNS_4arch4Sm80ELb0ELb0ELb0ELb1ELb1ELb1ELb1ELb0EEENS1_21CollectiveEpilogueFwdINS6_IJS8_SA_S9_EEENS6_IJNS7_ILi1EEESI_SI_EEESC_SE_Li256ELb1ELb1ELb0ELb0EEENS1_19SingleTileSchedulerILb1ELb0ELb1ELi128EEEEEEEEEvNT_6ParamsE:
        .type           _ZN7cutlass13device_kernelIN5flash19enable_sm80_to_sm89INS1_16FlashAttnFwdSm80INS1_25CollectiveMainloopFwdSm80ILi8ELi1ELb0EN4cute5tupleIJNS5_1CILi128EEENS7_ILi32EEENS7_ILi256EEEEEELi256ENS_10bfloat16_tEfNS_4arch4Sm80ELb0ELb0ELb0ELb1ELb1ELb1ELb1ELb0EEENS1_21CollectiveEpilogueFwdINS6_IJS8_SA_S9_EEENS6_IJNS7_ILi1EEESI_SI_EEESC_SE_Li256ELb1ELb1ELb0ELb0EEENS1_19SingleTileSchedulerILb1ELb0ELb1ELi128EEEEEEEEEvNT_6ParamsE,@function
        .size           _ZN7cutlass13device_kernelIN5flash19enable_sm80_to_sm89INS1_16FlashAttnFwdSm80INS1_25CollectiveMainloopFwdSm80ILi8ELi1ELb0EN4cute5tupleIJNS5_1CILi128EEENS7_ILi32EEENS7_ILi256EEEEEELi256ENS_10bfloat16_tEfNS_4arch4Sm80ELb0ELb0ELb0ELb1ELb1ELb1ELb1ELb0EEENS1_21CollectiveEpilogueFwdINS6_IJS8_SA_S9_EEENS6_IJNS7_ILi1EEESI_SI_EEESC_SE_Li256ELb1ELb1ELb0ELb0EEENS1_19SingleTileSchedulerILb1ELb0ELb1ELi128EEEEEEEEEvNT_6ParamsE,(.L_x_3660 - _ZN7cutlass13device_kernelIN5flash19enable_sm80_to_sm89INS1_16FlashAttnFwdSm80INS1_25CollectiveMainloopFwdSm80ILi8ELi1ELb0EN4cute5tupleIJNS5_1CILi128EEENS7_ILi32EEENS7_ILi256EEEEEELi256ENS_10bfloat16_tEfNS_4arch4Sm80ELb0ELb0ELb0ELb1ELb1ELb1ELb1ELb0EEENS1_21CollectiveEpilogueFwdINS6_IJS8_SA_S9_EEENS6_IJNS7_ILi1EEESI_SI_EEESC_SE_Li256ELb1ELb1ELb0ELb0EEENS1_19SingleTileSchedulerILb1ELb0ELb1ELi128EEEEEEEEEvNT_6ParamsE)
        .other          _ZN7cutlass13device_kernelIN5flash19enable_sm80_to_sm89INS1_16FlashAttnFwdSm80INS1_25CollectiveMainloopFwdSm80ILi8ELi1ELb0EN4cute5tupleIJNS5_1CILi128EEENS7_ILi32EEENS7_ILi256EEEEEELi256ENS_10bfloat16_tEfNS_4arch4Sm80ELb0ELb0ELb0ELb1ELb1ELb1ELb1ELb0EEENS1_21CollectiveEpilogueFwdINS6_IJS8_SA_S9_EEENS6_IJNS7_ILi1EEESI_SI_EEESC_SE_Li256ELb1ELb1ELb0ELb0EEENS1_19SingleTileSchedulerILb1ELb0ELb1ELi128EEEEEEEEEvNT_6ParamsE,@"STO_CUDA_ENTRY STV_DEFAULT"
_ZN7cutlass13device_kernelIN5flash19enable_sm80_to_sm89INS1_16FlashAttnFwdSm80INS1_25CollectiveMainloopFwdSm80ILi8ELi1ELb0EN4cute5tupleIJNS5_1CILi128EEENS7_ILi32EEENS7_ILi256EEEEEELi256ENS_10bfloat16_tEfNS_4arch4Sm80ELb0ELb0ELb0ELb1ELb1ELb1ELb1ELb0EEENS1_21CollectiveEpilogueFwdINS6_IJS8_SA_S9_EEENS6_IJNS7_ILi1EEESI_SI_EEESC_SE_Li256ELb1ELb1ELb0ELb0EEENS1_19SingleTileSchedulerILb1ELb0ELb1ELi128EEEEEEEEEvNT_6ParamsE:
        /* <DEDUP_REMOVED lines=20> */
.L_x_1910:
        /* <DEDUP_REMOVED lines=13> */
.L_x_1912:
[----:B------:R-:W-:Y:S02]  /*0210*/  ULDC UR7, c[0x0][0x54c] ;  /* 0x0001530000077ab9 */ /* 0x000fe40000000800 */
.L_x_1911:
[----:B------:R-:W-:Y:S02]  /*0220*/  ULDC UR4, c[0x0][0x548] ;  /* 0x0001520000047ab9 */ /* 0x000fe40000000800 */
[----:B------:R-:W-:-:S02]  /*0230*/  USHF.L.U32 UR5, UR14, 0x7, URZ ;  /* 0x000000070e057899 */ /* 0x000fc4000800063f */
[----:B------:R-:W-:-:S04]  /*0240*/  UIMAD UR4, UR7, UR4, URZ ;  /* 0x00000004070472a4 */ /* 0x000fc8000f8e023f */
[----:B------:R-:W-:-:S04]  /*0250*/  UISETP.GE.AND UP0, UPT, UR5, UR4, UPT ;  /* 0x000000040500728c */ /* 0x000fc8000bf06270 */
[----:B------:R-:W-:Y:S01]  /*0260*/  USEL UR20, UR20, 0xffffffff, !UP0 ;  /* 0xffffffff14147887 */ /* 0x000fe2000c000000 */
[----:B------:R-:W-:Y:S05]  /*0270*/  BRA `(.L_x_1913) ;  /* 0x000001b000007947 */ /* 0x000fea0003800000 */
.L_x_1909:
        /* <DEDUP_REMOVED lines=8> */
.L_x_1914:
        /* <DEDUP_REMOVED lines=13> */
.L_x_1916:
[----:B------:R-:W-:Y:S02]  /*03d0*/  ULDC UR7, c[0x0][0x54c] ;  /* 0x0001530000077ab9 */ /* 0x000fe40000000800 */
.L_x_1915:
[----:B------:R-:W-:Y:S02]  /*03e0*/  ULDC UR4, c[0x0][0x548] ;  /* 0x0001520000047ab9 */ /* 0x000fe40000000800 */
[----:B------:R-:W-:-:S02]  /*03f0*/  USHF.L.U32 UR5, UR14, 0x7, URZ ;  /* 0x000000070e057899 */ /* 0x000fc4000800063f */
[----:B------:R-:W-:-:S04]  /*0400*/  UIMAD UR4, UR7, UR4, URZ ;  /* 0x00000004070472a4 */ /* 0x000fc8000f8e023f */
[----:B------:R-:W-:-:S04]  /*0410*/  UISETP.GE.AND UP0, UPT, UR5, UR4, UPT ;  /* 0x000000040500728c */ /* 0x000fc8000bf06270 */
[----:B------:R-:W-:-:S06]  /*0420*/  USEL UR20, UR20, 0xffffffff, !UP0 ;  /* 0xffffffff14147887 */ /* 0x000fcc000c000000 */
.L_x_1913:
        /* <DEDUP_REMOVED lines=64> */
.L_x_1917:
        /* <DEDUP_REMOVED lines=10> */
.L_x_1918:
[----:B------:R-:W-:Y:S05]  /*08d0*/  @!P4 BRA `(.L_x_1919) ;  /* 0x000000500000c947 */ /* 0x000fea0003800000 */
[----:B-1--4-:R-:W4:Y:S04]  /*08e0*/  LDG.E R0, [R8.64] ;  /* 0x0000001608007981 */ /* 0x012f28000c1e1900 */
[----:B---3--:R-:W3:Y:S01]  /*08f0*/  LDG.E R3, [R8.64+0x4] ;  /* 0x0000041608037981 */ /* 0x008ee2000c1e1900 */
[----:B----4-:R-:W1:Y:S08]  /*0900*/  R2UR UR18, R0 ;  /* 0x00000000001273c2 */ /* 0x010e7000000e0000 */
[----:B---3--:R-:W1:Y:S02]  /*0910*/  R2UR UR4, R3 ;  /* 0x00000000030473c2 */ /* 0x008e6400000e0000 */
[----:B-1----:R-:W-:-:S06]  /*0920*/  UIADD3 UR18, -UR18, UR4, URZ ;  /* 0x0000000412127290 */ /* 0x002fcc000fffe13f */
.L_x_1919:
        /* <DEDUP_REMOVED lines=140> */
.L_x_1922:
[----:B------:R-:W-:Y:S05]  /*11f0*/  BSYNC B0 ;  /* 0x0000000000007941 */ /* 0x000fea0003800000 */
.L_x_1921:
        /* <DEDUP_REMOVED lines=128> */
.L_x_1941:
        /* <DEDUP_REMOVED lines=85> */
.L_x_1927:
[----:B------:R-:W-:Y:S05]  /*1f50*/  BSYNC B0 ;  /* 0x0000000000007941 */ /* 0x000fea0003800000 */
.L_x_1926:
        /* <DEDUP_REMOVED lines=87> */
.L_x_1930:
[----:B------:R-:W-:Y:S05]  /*24d0*/  BSYNC B0 ;  /* 0x0000000000007941 */ /* 0x000fea0003800000 */
.L_x_1929:
        /* <DEDUP_REMOVED lines=57> */
.L_x_1932:
[----:B------:R-:W-:Y:S05]  /*2870*/  BSYNC B0 ;  /* 0x0000000000007941 */ /* 0x000fea0003800000 */
.L_x_1931:
        /* <DEDUP_REMOVED lines=57> */
.L_x_1934:
[----:B------:R-:W-:Y:S05]  /*2c10*/  BSYNC B0 ;  /* 0x0000000000007941 */ /* 0x000fea0003800000 */
.L_x_1933:
        /* <DEDUP_REMOVED lines=57> */
.L_x_1925:
        /* <DEDUP_REMOVED lines=29> */
.L_x_1936:
[----:B------:R-:W-:Y:S05]  /*3180*/  BSYNC B0 ;  /* 0x0000000000007941 */ /* 0x000fea0003800000 */
.L_x_1935:
        /* <DEDUP_REMOVED lines=149> */
.L_x_1938:
[----:B------:R-:W-:Y:S05]  /*3ae0*/  BSYNC B0 ;  /* 0x0000000000007941 */ /* 0x000fea0003800000 */
.L_x_1937:
        /* <DEDUP_REMOVED lines=124> */
.L_x_1924:
        /* <DEDUP_REMOVED lines=27> */
.L_x_1928:
[----:B------:R-:W-:Y:S05]  /*4460*/  BSYNC B1 ;  /* 0x0000000000017941 */ /* 0x000fea0003800000 */
.L_x_1923:
        /* <DEDUP_REMOVED lines=61> */
.L_x_1940:
[----:B-1-3--:R-:W-:Y:S05]  /*4840*/  BSYNC B0 ;  /* 0x0000000000007941 */ /* 0x00afea0003800000 */
.L_x_1939:
        /* <DEDUP_REMOVED lines=25> */
.L_x_1920:
[----:B-1----:R-:W-:Y:S01]  /*49e0*/  UISETP.GE.AND UP0, UPT, UR11, 0x1, UPT ;  /* 0x000000010b00788c */ /* 0x002fe2000bf06270 */
[----:B------:R-:W-:Y:S01]  /*49f0*/  PLOP3.LUT P2, PT, PT, PT, PT, 0x80, 0x0 ;  /* 0x000000000000781c */ /* 0x000fe20003f4f070 */
[----:B------:R-:W-:Y:S01]  /*4a00*/  CS2R R134, SRZ ;  /* 0x0000000000867805 */ /* 0x000fe2000001ff00 */
[----:B------:R-:W-:Y:S01]  /*4a10*/  CS2R R132, SRZ ;  /* 0x0000000000847805 */ /* 0x000fe2000001ff00 */
[----:B------:R-:W-:Y:S01]  /*4a20*/  CS2R R138, SRZ ;  /* 0x00000000008a7805 */ /* 0x000fe2000001ff00 */
[----:B------:R-:W-:Y:S01]  /*4a30*/  CS2R R136, SRZ ;  /* 0x0000000000887805 */ /* 0x000fe2000001ff00 */
[----:B------:R-:W-:Y:S01]  /*4a40*/  PLOP3.LUT P0, PT, PT, PT, UP0, 0x80, 0x0 ;  /* 0x000000000000781c */ /* 0x000fe20003f0f008 */
[----:B------:R-:W-:Y:S01]  /*4a50*/  CS2R R130, SRZ ;  /* 0x0000000000827805 */ /* 0x000fe2000001ff00 */
[----:B------:R-:W-:Y:S01]  /*4a60*/  CS2R R128, SRZ ;  /* 0x0000000000807805 */ /* 0x000fe2000001ff00 */
[----:B----4-:R-:W-:Y:S01]  /*4a70*/  CS2R R126, SRZ ;  /* 0x00000000007e7805 */ /* 0x010fe2000001ff00 */
        /* <DEDUP_REMOVED lines=182> */
.L_x_1944:
[----:B-123--:R-:W-:Y:S05]  /*55e0*/  BSYNC B0 ;  /* 0x0000000000007941 */ /* 0x00efea0003800000 */
.L_x_1943:
        /* <DEDUP_REMOVED lines=25> */
.L_x_1946:
[----:B------:R-:W-:Y:S05]  /*5780*/  BSYNC B0 ;  /* 0x0000000000007941 */ /* 0x000fea0003800000 */
.L_x_1945:
        /* <DEDUP_REMOVED lines=25> */
.L_x_1948:
[----:B------:R-:W-:Y:S05]  /*5920*/  BSYNC B0 ;  /* 0x0000000000007941 */ /* 0x000fea0003800000 */
.L_x_1947:
        /* <DEDUP_REMOVED lines=111> */
.L_x_1949:
        /* <DEDUP_REMOVED lines=70> */
.L_x_1953:
[----:B------:R-:W-:Y:S05]  /*6480*/  BSYNC B0 ;  /* 0x0000000000007941 */ /* 0x000fea0003800000 */
.L_x_1952:
        /* <DEDUP_REMOVED lines=97> */
.L_x_1957:
[----:B------:R-:W-:Y:S05]  /*6aa0*/  BSYNC B0 ;  /* 0x0000000000007941 */ /* 0x000fea0003800000 */
.L_x_1956:
        /* <DEDUP_REMOVED lines=42> */
.L_x_1959:
[----:B------:R-:W-:Y:S05]  /*6d50*/  BSYNC B0 ;  /* 0x0000000000007941 */ /* 0x000fea0003800000 */
.L_x_1958:
        /* <DEDUP_REMOVED lines=42> */
.L_x_1961:
[----:B------:R-:W-:Y:S05]  /*7000*/  BSYNC B0 ;  /* 0x0000000000007941 */ /* 0x000fea0003800000 */
.L_x_1960:
        /* <DEDUP_REMOVED lines=41> */
.L_x_1955:
[----:B------:R-:W-:Y:S05]  /*72a0*/  BSYNC B1 ;  /* 0x0000000000017941 */ /* 0x000fea0003800000 */
.L_x_1954:
        /* <DEDUP_REMOVED lines=45> */
.L_x_1965:
[----:B------:R-:W-:Y:S05]  /*7580*/  BSYNC B0 ;  /* 0x0000000000007941 */ /* 0x000fea0003800000 */
.L_x_1964:
        /* <DEDUP_REMOVED lines=42> */
.L_x_1967:
[----:B------:R-:W-:Y:S05]  /*7830*/  BSYNC B0 ;  /* 0x0000000000007941 */ /* 0x000fea0003800000 */
.L_x_1966:
        /* <DEDUP_REMOVED lines=42> */
.L_x_1969:
[----:B------:R-:W-:Y:S05]  /*7ae0*/  BSYNC B0 ;  /* 0x0000000000007941 */ /* 0x000fea0003800000 */
.L_x_1968:
        /* <DEDUP_REMOVED lines=41> */
.L_x_1963:
[----:B------:R-:W-:Y:S05]  /*7d80*/  BSYNC B1 ;  /* 0x0000000000017941 */ /* 0x000fea0003800000 */
.L_x_1962:
        /* <DEDUP_REMOVED lines=45> */
.L_x_1973:
[----:B------:R-:W-:Y:S05]  /*8060*/  BSYNC B0 ;  /* 0x0000000000007941 */ /* 0x000fea0003800000 */
.L_x_1972:
        /* <DEDUP_REMOVED lines=42> */
.L_x_1975:
[----:B------:R-:W-:Y:S05]  /*8310*/  BSYNC B0 ;  /* 0x0000000000007941 */ /* 0x000fea0003800000 */
.L_x_1974:
        /* <DEDUP_REMOVED lines=42> */
.L_x_1977:
[----:B------:R-:W-:Y:S05]  /*85c0*/  BSYNC B0 ;  /* 0x0000000000007941 */ /* 0x000fea0003800000 */
.L_x_1976:
        /* <DEDUP_REMOVED lines=41> */
.L_x_1971:
[----:B------:R-:W-:Y:S05]  /*8860*/  BSYNC B1 ;  /* 0x0000000000017941 */ /* 0x000fea0003800000 */
.L_x_1970:
        /* <DEDUP_REMOVED lines=44> */
.L_x_1980:
[----:B------:R-:W-:Y:S05]  /*8b30*/  BSYNC B0 ;  /* 0x0000000000007941 */ /* 0x000fea0003800000 */
.L_x_1979:
        /* <DEDUP_REMOVED lines=42> */
.L_x_1982:
[----:B------:R-:W-:Y:S05]  /*8de0*/  BSYNC B0 ;  /* 0x0000000000007941 */ /* 0x000fea0003800000 */
.L_x_1981:
        /* <DEDUP_REMOVED lines=42> */
.L_x_1984:
[----:B------:R-:W-:Y:S05]  /*9090*/  BSYNC B0 ;  /* 0x0000000000007941 */ /* 0x000fea0003800000 */
.L_x_1983:
        /* <DEDUP_REMOVED lines=42> */
.L_x_1951:
        /* <DEDUP_REMOVED lines=28> */
.L_x_1986:
[----:B------:R-:W-:Y:S05]  /*9500*/  BSYNC B0 ;  /* 0x0000000000007941 */ /* 0x000fea0003800000 */
.L_x_1985:
        /* <DEDUP_REMOVED lines=146> */
.L_x_1990:
[----:B------:R-:W-:Y:S05]  /*9e30*/  BSYNC B0 ;  /* 0x0000000000007941 */ /* 0x000fea0003800000 */
.L_x_1989:
        /* <DEDUP_REMOVED lines=99> */
.L_x_1988:
[----:B------:R-:W-:Y:S05]  /*a470*/  BSYNC B1 ;  /* 0x0000000000017941 */ /* 0x000fea0003800000 */
.L_x_1987:
        /* <DEDUP_REMOVED lines=104> */
.L_x_1994:
[----:B------:R-:W-:Y:S05]  /*ab00*/  BSYNC B0 ;  /* 0x0000000000007941 */ /* 0x000fea0003800000 */
.L_x_1993:
        /* <DEDUP_REMOVED lines=106> */
.L_x_1992:
[----:B------:R-:W-:Y:S05]  /*b1b0*/  BSYNC B1 ;  /* 0x0000000000017941 */ /* 0x000fea0003800000 */
.L_x_1991:
        /* <DEDUP_REMOVED lines=104> */
.L_x_1998:
[----:B------:R-:W-:Y:S05]  /*b840*/  BSYNC B0 ;  /* 0x0000000000007941 */ /* 0x000fea0003800000 */
.L_x_1997:
        /* <DEDUP_REMOVED lines=106> */
.L_x_1996:
[----:B------:R-:W-:Y:S05]  /*bef0*/  BSYNC B1 ;  /* 0x0000000000017941 */ /* 0x000fea0003800000 */
.L_x_1995:
        /* <DEDUP_REMOVED lines=103> */
.L_x_2000:
[----:B------:R-:W-:Y:S05]  /*c570*/  BSYNC B0 ;  /* 0x0000000000007941 */ /* 0x000fea0003800000 */
.L_x_1999:
        /* <DEDUP_REMOVED lines=106> */
.L_x_1978:
[----:B------:R-:W-:Y:S05]  /*cc20*/  BSYNC B2 ;  /* 0x0000000000027941 */ /* 0x000fea0003800000 */
.L_x_1950:
        /* <DEDUP_REMOVED lines=16> */
[----:B------:R-:W-:Y:S01]  /*cd30*/  IMAD.SHL.U32 R7, R7, 0x40, RZ ;  /* 0x0000004007077824 */ /* 0x000fe200078e00ff */
[----:B------:R-:W-:Y:S01]  /*cd40*/  LEA.HI R3, R3, R66, RZ, 0x5 ;  /* 0x0000004203037211 */ /* 0x000fe200078f28ff */
[----:B------:R-:W-:Y:S01]  /*cd50*/  IMAD.IADD R12, R9, 0x1, -R12 ;  /* 0x00000001090c7824 */ /* 0x000fe200078e0a0c */
[----:B------:R-:W-:Y:S01]  /*cd60*/  SHF.R.S32.HI R149, RZ, 0x1f, R20 ;  /* 0x0000001fff957819 */ /* 0x000fe20000011414 */
[----:B------:R-:W-:Y:S01]  /*cd70*/  IMAD.WIDE.U32 R8, R221, c[0x0][0x218], R10 ;  /* 0x00008600dd087a25 */ /* 0x000fe200078e000a */
[----:B------:R-:W-:Y:S01]  /*cd80*/  LOP3.LUT R7, R7, 0x1c0, RZ, 0xc0, !PT ;  /* 0x000001c007077812 */ /* 0x000fe200078ec0ff */
[----:B------:R-:W-:Y:S01]  /*cd90*/  UISETP.GE.AND UP0, UPT, UR11, 0x21, UPT ;  /* 0x000000210b00788c */ /* 0x000fe2000bf06270 */
[----:B------:R-:W-:Y:S01]  /*cda0*/  SHF.R.S32.HI R13, RZ, 0x1f, R6 ;  /* 0x0000001fff0d7819 */ /* 0x000fe20000011406 */
[C---:B------:R-:W-:Y:S01]  /*cdb0*/  IMAD R217, R12.reuse, 0x200, R15 ;  /* 0x000002000cd97824 */ /* 0x040fe200078e020f */
[----:B------:R-:W-:Y:S01]  /*cdc0*/  LEA.HI R149, R149, R20, RZ, 0x3 ;  /* 0x0000001495957211 */ /* 0x000fe200078f18ff */
[----:B------:R-:W-:Y:S01]  /*cdd0*/  IMAD R11, R221, c[0x0][0x21c], R18 ;  /* 0x00008700dd0b7a24 */ /* 0x000fe200078e0212 */
[----:B------:R-:W-:Y:S01]  /*cde0*/  LEA.HI R224, R13, R6, RZ, 0x3 ;  /* 0x000000060de07211 */ /* 0x000fe200078f18ff */
[----:B------:R-:W-:Y:S01]  /*cdf0*/  IMAD.SHL.U32 R217, R217, 0x2, RZ ;  /* 0x00000002d9d97824 */ /* 0x000fe200078e00ff */
[----:B------:R-:W-:Y:S01]  /*ce00*/  BAR.SYNC.DEFER_BLOCKING 0x0 ;  /* 0x0000000000007b1d */ /* 0x000fe20000010000 */
[----:B------:R-:W-:Y:S01]  /*ce10*/  IMAD.SHL.U32 R12, R12, 0x8, RZ ;  /* 0x000000080c0c7824 */ /* 0x000fe200078e00ff */
[----:B------:R-:W-:Y:S01]  /*ce20*/  LOP3.LUT R149, R149, 0xfffffff8, RZ, 0xc0, !PT ;  /* 0xfffffff895957812 */ /* 0x000fe200078ec0ff */
[----:B------:R-:W-:Y:S01]  /*ce30*/  IMAD.SHL.U32 R223, R16, 0x2, RZ ;  /* 0x0000000210df7824 */ /* 0x000fe200078e00ff */
[----:B------:R-:W-:-:S02]  /*ce40*/  IADD3 R10, R217, 0xc080, RZ ;  /* 0x0000c080d90a7810 */ /* 0x000fc40007ffe0ff */
[----:B------:R-:W-:Y:S02]  /*ce50*/  IADD3 R216, R217, 0xc0a0, RZ ;  /* 0x0000c0a0d9d87810 */ /* 0x000fe40007ffe0ff */
[----:B------:R-:W-:Y:S01]  /*ce60*/  @P0 IADD3 R216, R10, -0x20, RZ ;  /* 0xffffffe00ad80810 */ /* 0x000fe20007ffe0ff */
[----:B------:R-:W-:Y:S01]  /*ce70*/  IMAD.SHL.U32 R10, R4, 0x40, RZ ;  /* 0x00000040040a7824 */ /* 0x000fe200078e00ff */
[----:B------:R-:W-:Y:S02]  /*ce80*/  IADD3 R8, P0, R8, UR26, RZ ;  /* 0x0000001a08087c10 */ /* 0x000fe4000ff1e0ff */
[----:B------:R-:W-:Y:S02]  /*ce90*/  LOP3.LUT R12, R7, 0x8, R12, 0xf8, !PT ;  /* 0x00000008070c7812 */ /* 0x000fe400078ef80c */
[----:B------:R-:W-:Y:S02]  /*cea0*/  IADD3.X R11, R9, UR5, R11, P0, !PT ;  /* 0x00000005090b7c10 */ /* 0x000fe400087fe40b */
[----:B------:R-:W-:-:S02]  /*ceb0*/  LEA R9, P0, R8, c[0x0][0x1f8], 0x1 ;  /* 0x00007e0008097a11 */ /* 0x000fc400078008ff */
[----:B------:R-:W-:Y:S02]  /*cec0*/  SHF.R.U32.HI R7, RZ, 0x3, R7 ;  /* 0x00000003ff077819 */ /* 0x000fe40000011607 */
[----:B------:R-:W-:Y:S01]  /*ced0*/  LEA.HI.X R8, R8, c[0x0][0x1fc], R11, 0x1, P0 ;  /* 0x00007f0008087a11 */ /* 0x000fe200000f0c0b */
[----:B------:R-:W-:Y:S01]  /*cee0*/  SHFL.IDX PT, R28, R9, RZ, 0x181f ;  /* 0x00181fff091c7589 */ /* 0x000fe200000e0000 */
[----:B------:R-:W-:Y:S01]  /*cef0*/  LOP3.LUT P0, RZ, R2, 0x4, RZ, 0xc0, !PT ;  /* 0x0000000402ff7812 */ /* 0x000fe2000780c0ff */
[----:B------:R-:W-:Y:S01]  /*cf00*/  IMAD.SHL.U32 R2, R3, 0x20, RZ ;  /* 0x0000002003027824 */ /* 0x000fe200078e00ff */
[----:B------:R-:W-:Y:S01]  /*cf10*/  LOP3.LUT R4, R12, R7, RZ, 0x3c, !PT ;  /* 0x000000070c047212 */ /* 0x000fe200078e3cff */
[----:B------:R-:W1:Y:S01]  /*cf20*/  SHFL.IDX PT, R29, R8, RZ, 0x181f ;  /* 0x00181fff081d7589 */ /* 0x000e6200000e0000 */
[----:B------:R-:W-:Y:S01]  /*cf30*/  LOP3.LUT R7, R10, 0xfffffe00, RZ, 0xc0, !PT ;  /* 0xfffffe000a077812 */ /* 0x000fe200078ec0ff */
[----:B------:R-:W-:Y:S01]  /*cf40*/  IMAD.MOV.U32 R11, RZ, RZ, 0x40 ;  /* 0x00000040ff0b7424 */ /* 0x000fe200078e00ff */
[----:B------:R-:W-:Y:S01]  /*cf50*/  LOP3.LUT R218, R2, 0x7ffffc00, RZ, 0xc0, !PT ;  /* 0x7ffffc0002da7812 */ /* 0x000fe200078ec0ff */
[----:B------:R-:W-:Y:S01]  /*cf60*/  LDSM.16.M88.4 R24, [R217+0xc880] ;  /* 0x00c88000d918783b */ /* 0x000fe20000000200 */
[----:B------:R-:W-:-:S02]  /*cf70*/  SHF.R.S32.HI R12, RZ, 0x1f, R21 ;  /* 0x0000001fff0c7819 */ /* 0x000fc40000011415 */
[----:B------:R-:W-:Y:S01]  /*cf80*/  IADD3 R218, R4, R7, R218 ;  /* 0x0000000704da7210 */ /* 0x000fe20007ffe0da */
[----:B------:R-:W-:Y:S01]  /*cf90*/  LDSM.16.M88.4 R44, [R216] ;  /* 0x00000000d82c783b */ /* 0x000fe20000000200 */
[----:B------:R-:W-:Y:S02]  /*cfa0*/  SEL R2, R11, 0xffffffc0, !P0 ;  /* 0xffffffc00b027807 */ /* 0x000fe40004000000 */
[----:B------:R-:W-:Y:S01]  /*cfb0*/  ISETP.LT.AND P0, PT, R17, UR8, PT ;  /* 0x0000000811007c0c */ /* 0x000fe2000bf01270 */
[----:B------:R-:W-:Y:S01]  /*cfc0*/  IMAD.SHL.U32 R218, R218, 0x2, RZ ;  /* 0x00000002dada7824 */ /* 0x000fe200078e00ff */
[----:B------:R-:W-:Y:S01]  /*cfd0*/  LDSM.16.M88.4 R16, [R217+0xc080] ;  /* 0x00c08000d910783b */ /* 0x000fe20000000200 */
[----:B------:R-:W-:Y:S01]  /*cfe0*/  LEA.HI R151, R12, R21, RZ, 0x3 ;  /* 0x000000150c977211 */ /* 0x000fe200078f18ff */
[----:B------:R-:W-:Y:S01]  /*cff0*/  IMAD.IADD R212, R217, 0x1, R2 ;  /* 0x00000001d9d47824 */ /* 0x000fe200078e0202 */
[----:B------:R-:W-:Y:S01]  /*d000*/  ISETP.GE.OR P6, PT, R150, c[0x0][0x1d4], !P0 ;  /* 0x0000750096007a0c */ /* 0x000fe200047c6670 */
[----:B------:R-:W2:Y:S01]  /*d010*/  LDSM.16.M88.4 R8, [R218+0x10080] ;  /* 0x01008000da08783b */ /* 0x000ea20000000200 */
[--C-:B------:R-:W-:Y:S01]  /*d020*/  IMAD R214, R0, 0x2, R218.reuse ;  /* 0x0000000200d67824 */ /* 0x100fe200078e02da */
[----:B------:R-:W-:Y:S01]  /*d030*/  LOP3.LUT R151, R151, 0xfffffff8, RZ, 0xc0, !PT ;  /* 0xfffffff897977812 */ /* 0x000fe200078ec0ff */
[C---:B------:R-:W-:Y:S01]  /*d040*/  IMAD R213, R5.reuse, 0x2, R218 ;  /* 0x0000000205d57824 */ /* 0x040fe200078e02da */
[----:B------:R-:W-:Y:S01]  /*d050*/  LDSM.16.M88.4 R40, [R216+0x800] ;  /* 0x00080000d828783b */ /* 0x000fe20000000200 */
[----:B------:R-:W-:Y:S01]  /*d060*/  LOP3.LUT R224, R224, 0xfffffff8, RZ, 0xc0, !PT ;  /* 0xfffffff8e0e07812 */ /* 0x000fe200078ec0ff */
[----:B------:R-:W-:Y:S01]  /*d070*/  IMAD R211, R5, 0x2, R214 ;  /* 0x0000000205d37824 */ /* 0x000fe200078e02d6 */
[----:B------:R-:W-:Y:S01]  /*d080*/  SHF.R.S32.HI R197, RZ, 0x1f, R150 ;  /* 0x0000001fffc57819 */ /* 0x000fe20000011496 */
[----:B-1----:R-:W-:Y:S01]  /*d090*/  IMAD.WIDE R22, R150, 0x2, R28 ;  /* 0x0000000296167825 */ /* 0x002fe200078e021c */
        /* <DEDUP_REMOVED lines=8> */
[----:B------:R-:W-:Y:S01]  /*d120*/  IMAD.WIDE R30, R149, 0x2, R28 ;  /* 0x00000002951e7825 */ /* 0x000fe200078e021c */
[----:B------:R-:W-:Y:S02]  /*d130*/  SHF.R.S32.HI R196, RZ, 0x1f, R149 ;  /* 0x0000001fffc47819 */ /* 0x000fe40000011495 */
[----:B------:R-:W-:Y:S01]  /*d140*/  IADD3 R207, R216, 0x800, RZ ;  /* 0x00000800d8cf7810 */ /* 0x000fe20007ffe0ff */
[----:B------:R-:W-:Y:S01]  /*d150*/  IMAD.WIDE R48, R224, 0x2, R28 ;  /* 0x00000002e0307825 */ /* 0x000fe200078e021c */
[C---:B------:R-:W-:Y:S02]  /*d160*/  IADD3 R205, R216.reuse, 0x1000, RZ ;  /* 0x00001000d8cd7810 */ /* 0x040fe40007ffe0ff */
[----:B------:R-:W-:Y:S01]  /*d170*/  IADD3 R204, R216, 0x1800, RZ ;  /* 0x00001800d8cc7810 */ /* 0x000fe20007ffe0ff */
[----:B------:R-:W-:Y:S01]  /*d180*/  IMAD.IADD R206, R2, 0x1, R216 ;  /* 0x0000000102ce7824 */ /* 0x000fe200078e02d8 */
[----:B------:R-:W-:-:S02]  /*d190*/  LOP3.LUT R2, R4, R7, RZ, 0xfc, !PT ;  /* 0x0000000704027212 */ /* 0x000fc400078efcff */
[----:B------:R3:W-:Y:S01]  /*d1a0*/  LDGSTS.E.BYPASS.LTC128B.128 [R223+0x9080], [R14.64], !P6 ;  /* 0x090800000edf7fae */ /* 0x0007e2000f101d56 */
[----:B------:R-:W-:Y:S02]  /*d1b0*/  ISETP.GE.OR P6, PT, R20, c[0x0][0x1d4], !P0 ;  /* 0x0000750014007a0c */ /* 0x000fe400047c6670 */
[----:B------:R-:W-:Y:S02]  /*d1c0*/  ISETP.GE.OR P0, PT, R6, c[0x0][0x1d4], !P0 ;  /* 0x0000750006007a0c */ /* 0x000fe40004706670 */
[----:B------:R-:W-:Y:S02]  /*d1d0*/  SHF.R.S32.HI R7, RZ, 0x1f, R224 ;  /* 0x0000001fff077819 */ /* 0x000fe400000114e0 */
[C---:B------:R-:W-:Y:S02]  /*d1e0*/  IADD3 R203, R216.reuse, 0x2000, RZ ;  /* 0x00002000d8cb7810 */ /* 0x040fe40007ffe0ff */
[C---:B------:R-:W-:Y:S02]  /*d1f0*/  IADD3 R202, R216.reuse, 0x2800, RZ ;  /* 0x00002800d8ca7810 */ /* 0x040fe40007ffe0ff */
[C---:B------:R-:W-:Y:S01]  /*d200*/  IADD3 R201, R216.reuse, 0x3000, RZ ;  /* 0x00003000d8c97810 */ /* 0x040fe20007ffe0ff */
[----:B--2---:R-:W-:Y:S02]  /*d210*/  HMMA.16816.F32.BF16 R20, R8, R16, RZ ;  /* 0x000000100814723c */ /* 0x004fe400000418ff */
[----:B------:R2:W-:Y:S01]  /*d220*/  LDGSTS.E.BYPASS.LTC128B.128 [R223+0xa080], [R30.64], !P6 ;  /* 0x0a0800001edf7fae */ /* 0x0005e2000f101d56 */
[----:B------:R-:W-:-:S03]  /*d230*/  IADD3 R200, R216, 0x3800, RZ ;  /* 0x00003800d8c87810 */ /* 0x000fc60007ffe0ff */
[----:B------:R4:W-:Y:S01]  /*d240*/  LDGSTS.E.BYPASS.LTC128B.128 [R223+0xb080], [R48.64], !P0 ;  /* 0x0b08000030df7fae */ /* 0x0009e2000c101d56 */
[----:B------:R-:W-:Y:S01]  /*d250*/  PLOP3.LUT P0, PT, PT, PT, UP0, 0x40, 0x0 ;  /* 0x000000000000781c */ /* 0x000fe20003f0e808 */
[C---:B------:R-:W-:Y:S02]  /*d260*/  HMMA.16816.F32.BF16 R16, R8.reuse, R18, RZ ;  /* 0x000000120810723c */ /* 0x040fe400000418ff */
[----:B------:R-:W-:Y:S04]  /*d270*/  LDSM.16.M88.4 R32, [R213+0x10080] ;  /* 0x01008000d520783b */ /* 0x000fe80000000200 */
[----:B------:R-:W0:Y:S02]  /*d280*/  LDGDEPBAR ;  /* 0x00000000000079af */ /* 0x000e240000000000 */
[C---:B---3--:R-:W-:Y:S08]  /*d290*/  HMMA.16816.F32.BF16 R12, R8.reuse, R24, RZ ;  /* 0x00000018080c723c */ /* 0x048ff000000418ff */
[----:B------:R-:W-:Y:S01]  /*d2a0*/  HMMA.16816.F32.BF16 R8, R8, R26, RZ ;  /* 0x0000001a0808723c */ /* 0x000fe200000418ff */
[----:B------:R-:W-:Y:S04]  /*d2b0*/  LDSM.16.M88.4 R24, [R212+0xc880] ;  /* 0x00c88000d418783b */ /* 0x000fe80000000200 */
[----:B--2---:R-:W2:Y:S03]  /*d2c0*/  LDSM.16.M88.4 R28, [R212+0xc080] ;  /* 0x00c08000d41c783b */ /* 0x004ea60000000200 */
[C---:B-1----:R-:W-:Y:S08]  /*d2d0*/  HMMA.16816.F32.BF16 R20, R36.reuse, R44, R20 ;  /* 0x0000002c2414723c */ /* 0x042ff00000041814 */
[C---:B------:R-:W-:Y:S01]  /*d2e0*/  HMMA.16816.F32.BF16 R16, R36.reuse, R46, R16 ;  /* 0x0000002e2410723c */ /* 0x040fe20000041810 */
[----:B------:R-:W-:Y:S07]  /*d2f0*/  LDSM.16.M88.4 R44, [R211+0x10080] ;  /* 0x01008000d32c783b */ /* 0x000fee0000000200 */
[C---:B------:R-:W-:Y:S08]  /*d300*/  HMMA.16816.F32.BF16 R12, R36.reuse, R40, R12 ;  /* 0x00000028240c723c */ /* 0x040ff0000004180c */
[----:B------:R-:W-:Y:S01]  /*d310*/  HMMA.16816.F32.BF16 R8, R36, R42, R8 ;  /* 0x0000002a2408723c */ /* 0x000fe20000041808 */
[----:B------:R-:W1:Y:S04]  /*d320*/  LDSM.16.M88.4 R40, [R206] ;  /* 0x00000000ce28783b */ /* 0x000e680000000200 */
[----:B------:R-:W3:Y:S03]  /*d330*/  LDSM.16.M88.4 R36, [R206+0x800] ;  /* 0x00080000ce24783b */ /* 0x000ee60000000200 */
[C---:B--2---:R-:W-:Y:S08]  /*d340*/  HMMA.16816.F32.BF16 R20, R32.reuse, R28, R20 ;  /* 0x0000001c2014723c */ /* 0x044ff00000041814 */
[C---:B------:R-:W-:Y:S01]  /*d350*/  HMMA.16816.F32.BF16 R16, R32.reuse, R30, R16 ;  /* 0x0000001e2010723c */ /* 0x040fe20000041810 */
[----:B------:R-:W-:Y:S07]  /*d360*/  LDSM.16.M88.4 R28, [R218+0x14080] ;  /* 0x01408000da1c783b */ /* 0x000fee0000000200 */
[C---:B------:R-:W-:Y:S08]  /*d370*/  HMMA.16816.F32.BF16 R12, R32.reuse, R24, R12 ;  /* 0x00000018200c723c */ /* 0x040ff0000004180c */
[----:B------:R-:W-:Y:S01]  /*d380*/  HMMA.16816.F32.BF16 R32, R32, R26, R8 ;  /* 0x0000001a2020723c */ /* 0x000fe20000041808 */
[----:B------:R-:W2:Y:S04]  /*d390*/  LDSM.16.M88.4 R24, [R217+0xd080] ;  /* 0x00d08000d918783b */ /* 0x000ea80000000200 */
[----:B------:R-:W5:Y:S03]  /*d3a0*/  LDSM.16.M88.4 R8, [R217+0xd880] ;  /* 0x00d88000d908783b */ /* 0x000f660000000200 */
[C---:B-1----:R-:W-:Y:S08]  /*d3b0*/  HMMA.16816.F32.BF16 R20, R44.reuse, R40, R20 ;  /* 0x000000282c14723c */ /* 0x042ff00000041814 */
[C---:B------:R-:W-:Y:S01]  /*d3c0*/  HMMA.16816.F32.BF16 R16, R44.reuse, R42, R16 ;  /* 0x0000002a2c10723c */ /* 0x040fe20000041810 */
[----:B------:R-:W-:Y:S07]  /*d3d0*/  LDSM.16.M88.4 R40, [R214+0x14080] ;  /* 0x01408000d628783b */ /* 0x000fee0000000200 */
[C---:B---3--:R-:W-:Y:S08]  /*d3e0*/  HMMA.16816.F32.BF16 R12, R44.reuse, R36, R12 ;  /* 0x000000242c0c723c */ /* 0x048ff0000004180c */
[----:B------:R-:W-:Y:S01]  /*d3f0*/  HMMA.16816.F32.BF16 R44, R44, R38, R32 ;  /* 0x000000262c2c723c */ /* 0x000fe20000041820 */
[----:B------:R-:W1:Y:S04]  /*d400*/  LDSM.16.M88.4 R36, [R216+0x1000] ;  /* 0x00100000d824783b */ /* 0x000e680000000200 */
[----:B------:R-:W3:Y:S03]  /*d410*/  LDSM.16.M88.4 R32, [R216+0x1800] ;  /* 0x00180000d820783b */ /* 0x000ee60000000200 */
[C---:B--2---:R-:W-:Y:S08]  /*d420*/  HMMA.16816.F32.BF16 R20, R28.reuse, R24, R20 ;  /* 0x000000181c14723c */ /* 0x044ff00000041814 */
[C---:B------:R-:W-:Y:S01]  /*d430*/  HMMA.16816.F32.BF16 R16, R28.reuse, R26, R16 ;  /* 0x0000001a1c10723c */ /* 0x040fe20000041810 */
[----:B------:R-:W-:Y:S07]  /*d440*/  LDSM.16.M88.4 R24, [R212+0xd080] ;  /* 0x00d08000d418783b */ /* 0x000fee0000000200 */
[C---:B-----5:R-:W-:Y:S08]  /*d450*/  HMMA.16816.F32.BF16 R12, R28.reuse, R8, R12 ;  /* 0x000000081c0c723c */ /* 0x060ff0000004180c */
        /* <DEDUP_REMOVED lines=65> */
[----:B------:R-:W3:Y:S01]  /*d870*/  LDSM.16.M88.4 R32, [R206+0x3800] ;  /* 0x00380000ce20783b */ /* 0x000ee20000000200 */
[----:B------:R-:W-:-:S04]  /*d880*/  DEPBAR.LE SB0, 0x0 ;  /* 0x000080000000791a */ /* 0x000fc80000000000 */
[C---:B--2---:R-:W-:Y:S08]  /*d890*/  HMMA.16816.F32.BF16 R20, R28.reuse, R24, R20 ;  /* 0x000000181c14723c */ /* 0x044ff00000041814 */
[C---:B------:R-:W-:Y:S08]  /*d8a0*/  HMMA.16816.F32.BF16 R16, R28.reuse, R26, R16 ;  /* 0x0000001a1c10723c */ /* 0x040ff00000041810 */
[C---:B-----5:R-:W-:Y:S08]  /*d8b0*/  HMMA.16816.F32.BF16 R12, R28.reuse, R8, R12 ;  /* 0x000000081c0c723c */ /* 0x060ff0000004180c */
[----:B------:R-:W-:Y:S08]  /*d8c0*/  HMMA.16816.F32.BF16 R44, R28, R10, R44 ;  /* 0x0000000a1c2c723c */ /* 0x000ff0000004182c */
[C---:B-1----:R-:W-:Y:S08]  /*d8d0*/  HMMA.16816.F32.BF16 R20, R40.reuse, R36, R20 ;  /* 0x000000242814723c */ /* 0x042ff00000041814 */
[C---:B------:R-:W-:Y:S08]  /*d8e0*/  HMMA.16816.F32.BF16 R16, R40.reuse, R38, R16 ;  /* 0x000000262810723c */ /* 0x040ff00000041810 */
[C---:B---3--:R-:W-:Y:S08]  /*d8f0*/  HMMA.16816.F32.BF16 R12, R40.reuse, R32, R12 ;  /* 0x00000020280c723c */ /* 0x048ff0000004180c */
[----:B------:R-:W-:Y:S01]  /*d900*/  HMMA.16816.F32.BF16 R44, R40, R34, R44 ;  /* 0x00000022282c723c */ /* 0x000fe2000004182c */
[----:B------:R-:W-:Y:S06]  /*d910*/  BAR.SYNC.DEFER_BLOCKING 0x0 ;  /* 0x0000000000007b1d */ /* 0x000fec0000010000 */
[----:B------:R-:W-:Y:S05]  /*d920*/  @P0 BRA `(.L_x_2001) ;  /* 0x000002b000000947 */ /* 0x000fea0003800000 */
[----:B----4-:R-:W-:Y:S01]  /*d930*/  IMAD.U32 R9, RZ, RZ, UR9 ;  /* 0x00000009ff097e24 */ /* 0x010fe2000f8e00ff */
        /* <DEDUP_REMOVED lines=27> */
[----:B------:R-:W1:Y:S04]  /*daf0*/  SHFL.IDX PT, R4, R4, RZ, 0x181f ;  /* 0x00181fff04047589 */ /* 0x000e6800000e0000 */
[----:B------:R-:W2:Y:S01]  /*db00*/  SHFL.IDX PT, R6, R6, RZ, 0x181f ;  /* 0x00181fff06067589 */ /* 0x000ea200000e0000 */
[----:B-1----:R-:W-:-:S04]  /*db10*/  LEA R24, P0, R150, R4, 0x1 ;  /* 0x0000000496187211 */ /* 0x002fc800078008ff */
        /* <DEDUP_REMOVED lines=12> */
.L_x_2001:
[----:B----4-:R-:W-:Y:S01]  /*dbe0*/  LOP3.LUT R3, R3, 0xffffffe0, RZ, 0xc0, !PT ;  /* 0xffffffe003037812 */ /* 0x010fe200078ec0ff */
[----:B-1----:R-:W-:Y:S01]  /*dbf0*/  IMAD.U32 R8, RZ, RZ, UR8 ;  /* 0x00000008ff087e24 */ /* 0x002fe2000f8e00ff */
        /* <DEDUP_REMOVED lines=90> */
[----:B------:R-:W-:Y:S01]  /*e1a0*/  MUFU.EX2 R228, R228 ;  /* 0x000000e400e47308 */ /* 0x000fe20000000800 */
[--C-:B------:R-:W-:Y:S02]  /*e1b0*/  FFMA.FTZ R199, R19, c[0x0][0x2d0], -R12.reuse ;  /* 0x0000b40013c77a23 */ /* 0x100fe4000001080c */
[--C-:B------:R-:W-:Y:S01]  /*e1c0*/  FFMA.FTZ R232, R7, c[0x0][0x2d0], -R12.reuse ;  /* 0x0000b40007e87a23 */ /* 0x100fe2000001080c */
[----:B------:R-:W-:Y:S01]  /*e1d0*/  FSEL R9, R9, RZ, P0 ;  /* 0x000000ff09097208 */ /* 0x000fe20000000000 */
[--C-:B------:R-:W-:Y:S01]  /*e1e0*/  FFMA.FTZ R230, R17, c[0x0][0x2d0], -R12.reuse ;  /* 0x0000b40011e67a23 */ /* 0x100fe2000001080c */
[----:B------:R-:W-:Y:S01]  /*e1f0*/  PLOP3.LUT P0, PT, PT, PT, UP0, 0x40, 0x0 ;  /* 0x000000000000781c */ /* 0x000fe20003f0e808 */
[----:B------:R-:W-:Y:S01]  /*e200*/  FFMA.FTZ R231, R13, c[0x0][0x2d0], -R12 ;  /* 0x0000b4000de77a23 */ /* 0x000fe2000001080c */
[----:B------:R-:W1:Y:S01]  /*e210*/  MUFU.EX2 R225, R225 ;  /* 0x000000e100e17308 */ /* 0x000e620000000800 */
[----:B------:R-:W-:-:S02]  /*e220*/  FFMA.FTZ R2, R22, c[0x0][0x2d0], -R9 ;  /* 0x0000b40016027a23 */ /* 0x000fc40000010809 */
[----:B------:R-:W2:Y:S01]  /*e230*/  LDSM.16.MT88.4 R20, [R215+0x8080] ;  /* 0x00808000d714783b */ /* 0x000ea20000004200 */
[--C-:B------:R-:W-:Y:S02]  /*e240*/  FFMA.FTZ R229, R6, c[0x0][0x2d0], -R9.reuse ;  /* 0x0000b40006e57a23 */ /* 0x100fe40000010809 */
[--C-:B------:R-:W-:Y:S02]  /*e250*/  FFMA.FTZ R227, R18, c[0x0][0x2d0], -R9.reuse ;  /* 0x0000b40012e37a23 */ /* 0x100fe40000010809 */
[--C-:B------:R-:W-:Y:S01]  /*e260*/  FFMA.FTZ R0, R4, c[0x0][0x2d0], -R9.reuse ;  /* 0x0000b40004007a23 */ /* 0x100fe20000010809 */
[----:B------:R-:W-:Y:S01]  /*e270*/  MUFU.EX2 R226, R226 ;  /* 0x000000e200e27308 */ /* 0x000fe20000000800 */
[----:B------:R-:W3:Y:S01]  /*e280*/  LDSM.16.MT88.4 R4, [R208+0xb080] ;  /* 0x00b08000d004783b */ /* 0x000ee20000004200 */
[----:B------:R-:W-:Y:S02]  /*e290*/  FFMA.FTZ R235, R11, c[0x0][0x2d0], -R12 ;  /* 0x0000b4000beb7a23 */ /* 0x000fe4000001080c */
[----:B------:R-:W-:-:S02]  /*e2a0*/  FFMA.FTZ R233, R14, c[0x0][0x2d0], -R9 ;  /* 0x0000b4000ee97a23 */ /* 0x000fc40000010809 */
[--C-:B------:R-:W-:Y:S01]  /*e2b0*/  FFMA.FTZ R234, R16, c[0x0][0x2d0], -R9.reuse ;  /* 0x0000b40010ea7a23 */ /* 0x100fe20000010809 */
[----:B------:R-:W4:Y:S01]  /*e2c0*/  LDSM.16.MT88.4 R12, [R215+0x8880] ;  /* 0x00888000d70c783b */ /* 0x000f220000004200 */
[----:B------:R-:W5:Y:S01]  /*e2d0*/  MUFU.EX2 R199, R199 ;  /* 0x000000c700c77308 */ /* 0x000f620000000800 */
[--C-:B------:R-:W-:Y:S01]  /*e2e0*/  FFMA.FTZ R236, R10, c[0x0][0x2d0], -R9.reuse ;  /* 0x0000b4000aec7a23 */ /* 0x100fe20000010809 */
[----:B-1----:R-:W-:Y:S01]  /*e2f0*/  F2FP.BF16.PACK_AB R132, R225, R228 ;  /* 0x000000e4e184723e */ /* 0x002fe200000010ff */
[----:B------:R-:W-:Y:S01]  /*e300*/  FFMA.FTZ R237, R8, c[0x0][0x2d0], -R9 ;  /* 0x0000b40008ed7a23 */ /* 0x000fe20000010809 */
[----:B------:R-:W-:Y:S01]  /*e310*/  LDSM.16.MT88.4 R16, [R210+0xb880] ;  /* 0x00b88000d210783b */ /* 0x000fe20000004200 */
[----:B------:R-:W-:-:S03]  /*e320*/  FADD.FTZ R225, R228, R225 ;  /* 0x000000e1e4e17221 */ /* 0x000fc60000010000 */
[----:B------:R-:W-:Y:S01]  /*e330*/  MUFU.EX2 R2, R2 ;  /* 0x0000000200027308 */ /* 0x000fe20000000800 */
[----:B------:R-:W1:Y:S07]  /*e340*/  LDSM.16.MT88.4 R8, [R210+0x8880] ;  /* 0x00888000d208783b */ /* 0x000e6e0000004200 */
[----:B------:R-:W2:Y:S01]  /*e350*/  MUFU.EX2 R229, R229 ;  /* 0x000000e500e57308 */ /* 0x000ea20000000800 */
[----:B-----5:R-:W-:Y:S01]  /*e360*/  F2FP.BF16.PACK_AB R134, R199, R226 ;  /* 0x000000e2c786723e */ /* 0x020fe200000010ff */
[----:B------:R-:W-:-:S04]  /*e370*/  FADD.FTZ R226, R226, R225 ;  /* 0x000000e1e2e27221 */ /* 0x000fc80000010000 */
[----:B------:R-:W-:Y:S02]  /*e380*/  FADD.FTZ R199, R199, R226 ;  /* 0x000000e2c7c77221 */ /* 0x000fe40000010000 */
[----:B------:R-:W-:Y:S08]  /*e390*/  MUFU.EX2 R227, R227 ;  /* 0x000000e300e37308 */ /* 0x000ff00000000800 */
[----:B------:R-:W5:Y:S01]  /*e3a0*/  MUFU.EX2 R0, R0 ;  /* 0x0000000000007308 */ /* 0x000f620000000800 */
[----:B--2---:R-:W-:Y:S01]  /*e3b0*/  F2FP.BF16.PACK_AB R133, R229, R2 ;  /* 0x00000002e585723e */ /* 0x004fe200000010ff */
[----:B------:R-:W-:-:S06]  /*e3c0*/  FADD.FTZ R2, R2, R229 ;  /* 0x000000e502027221 */ /* 0x000fcc0000010000 */
[----:B------:R-:W-:Y:S01]  /*e3d0*/  MUFU.EX2 R230, R230 ;  /* 0x000000e600e67308 */ /* 0x000fe20000000800 */
[----:B-----5:R-:W-:-:S07]  /*e3e0*/  F2FP.BF16.PACK_AB R135, R0, R227 ;  /* 0x000000e30087723e */ /* 0x020fce00000010ff */
        /* <DEDUP_REMOVED lines=39> */
[C---:B---3--:R-:W-:Y:S07]  /*e660*/  HMMA.16816.F32.BF16 R136, R132.reuse, R4, RZ ;  /* 0x000000048488723c */ /* 0x048fee00000418ff */
[----:B--2---:R-:W-:Y:S01]  /*e670*/  F2FP.BF16.PACK_AB R4, R231, R230 ;  /* 0x000000e6e704723e */ /* 0x004fe200000010ff */
        /* <DEDUP_REMOVED lines=48> */
[C---:B------:R-:W-:Y:S01]  /*e980*/  IMAD.SHL.U32 R227, R150.reuse, 0x2, RZ ;  /* 0x0000000296e37824 */ /* 0x040fe200078e00ff */
[----:B------:R-:W-:Y:S01]  /*e990*/  SHF.L.U32 R231, R149, 0x1, RZ ;  /* 0x0000000195e77819 */ /* 0x000fe200000006ff */
[C---:B------:R-:W-:Y:S01]  /*e9a0*/  IMAD.SHL.U32 R229, R151.reuse, 0x2, RZ ;  /* 0x0000000297e57824 */ /* 0x040fe200078e00ff */
[----:B------:R-:W-:Y:S01]  /*e9b0*/  SHF.L.U64.HI R226, R150, 0x1, R197 ;  /* 0x0000000196e27819 */ /* 0x000fe200000102c5 */
        /* <DEDUP_REMOVED lines=11> */
.L_x_2005:
        /* <DEDUP_REMOVED lines=44> */
.L_x_2003:
        /* <DEDUP_REMOVED lines=9> */
[----:B------:R-:W-:Y:S02]  /*edc0*/  IMAD R150, R221, c[0x0][0x21c], R150 ;  /* 0x00008700dd967a24 */ /* 0x000fe400078e0296 */
[----:B------:R-:W-:Y:S04]  /*edd0*/  IMAD.IADD R177, R177, 0x1, R3 ;  /* 0x00000001b1b17824 */ /* 0x000fe800078e0203 */
[----:B------:R-:W-:Y:S05]  /*ede0*/  IMAD.WIDE.U32 R176, R221, c[0x0][0x218], R176 ;  /* 0x00008600ddb07a25 */ /* 0x000fea00078e00b0 */
[----:B------:R-:W-:Y:S01]  /*edf0*/  IADD3 R148, P0, R176, UR8, RZ ;  /* 0x00000008b0947c10 */ /* 0x000fe2000ff1e0ff */
[----:B------:R-:W-:Y:S03]  /*ee00*/  LDSM.16.M88.4 R152, [R218+0x10080] ;  /* 0x01008000da98783b */ /* 0x000fe60000000200 */
[----:B------:R-:W-:Y:S01]  /*ee10*/  IADD3.X R177, R177, UR5, R150, P0, !PT ;  /* 0x00000005b1b17c10 */ /* 0x000fe200087fe496 */
[----:B------:R-:W1:Y:S01]  /*ee20*/  LDSM.16.M88.4 R156, [R217+0xc080] ;  /* 0x00c08000d99c783b */ /* 0x000e620000000200 */
[C---:B------:R-:W-:Y:S03]  /*ee30*/  LEA R2, P0, R148.reuse, c[0x0][0x1f8], 0x1 ;  /* 0x00007e0094027a11 */ /* 0x040fe600078008ff */
[----:B------:R-:W-:Y:S01]  /*ee40*/  LDSM.16.M88.4 R160, [R217+0xc880] ;  /* 0x00c88000d9a0783b */ /* 0x000fe20000000200 */
[----:B------:R-:W-:Y:S03]  /*ee50*/  LEA.HI.X R3, R148, c[0x0][0x1fc], R177, 0x1, P0 ;  /* 0x00007f0094037a11 */ /* 0x000fe600000f0cb1 */
[----:B------:R-:W2:Y:S04]  /*ee60*/  SHFL.IDX PT, R2, R2, RZ, 0x181f ;  /* 0x00181fff02027589 */ /* 0x000ea800000e0000 */
[----:B------:R-:W3:Y:S04]  /*ee70*/  SHFL.IDX PT, R3, R3, RZ, 0x181f ;  /* 0x00181fff03037589 */ /* 0x000ee800000e0000 */
[----:B------:R-:W-:Y:S04]  /*ee80*/  LDSM.16.M88.4 R164, [R216] ;  /* 0x00000000d8a4783b */ /* 0x000fe80000000200 */
[----:B------:R-:W-:Y:S01]  /*ee90*/  LDSM.16.M88.4 R168, [R207] ;  /* 0x00000000cfa8783b */ /* 0x000fe20000000200 */
[C---:B-1----:R-:W-:Y:S03]  /*eea0*/  HMMA.16816.F32.BF16 R4, R152.reuse, R156, RZ ;  /* 0x0000009c9804723c */ /* 0x042fe600000418ff */
[C---:B--2---:R-:W-:Y:S05]  /*eeb0*/  IADD3 R176, P0, R2.reuse, R227, RZ ;  /* 0x000000e302b07210 */ /* 0x044fea0007f1e0ff */
[C---:B------:R-:W-:Y:S01]  /*eec0*/  HMMA.16816.F32.BF16 R8, R152.reuse, R158, RZ ;  /* 0x0000009e9808723c */ /* 0x040fe200000418ff */
[----:B------:R-:W1:Y:S03]  /*eed0*/  LDSM.16.M88.4 R156, [R214+0x10080] ;  /* 0x01008000d69c783b */ /* 0x000e660000000200 */
[C---:B---3--:R-:W-:Y:S01]  /*eee0*/  IMAD.X R177, R3.reuse, 0x1, R226, P0 ;  /* 0x0000000103b17824 */ /* 0x048fe200000e06e2 */
[C---:B------:R-:W-:Y:S03]  /*eef0*/  IADD3 R150, P0, R2.reuse, R229, RZ ;  /* 0x000000e502967210 */ /* 0x040fe60007f1e0ff */
[C---:B------:R-:W-:Y:S01]  /*ef00*/  HMMA.16816.F32.BF16 R12, R152.reuse, R160, RZ ;  /* 0x000000a0980c723c */ /* 0x040fe200000418ff */
[----:B------:R-:W-:Y:S01]  /*ef10*/  @!PT LDS RZ, [RZ] ;  /* 0x00000000fffff984 */ /* 0x000fe20000000800 */
[----:B------:R-:W-:Y:S01]  /*ef20*/  @!PT LDS RZ, [RZ] ;  /* 0x00000000fffff984 */ /* 0x000fe20000000800 */
[----:B------:R-:W-:Y:S01]  /*ef30*/  @!PT LDS RZ, [RZ] ;  /* 0x00000000fffff984 */ /* 0x000fe20000000800 */
[----:B------:R2:W-:Y:S03]  /*ef40*/  LDGSTS.E.BYPASS.LTC128B.128 [R223+0x8080], [R176.64], !P4 ;  /* 0x08080000b0df7fae */ /* 0x0005e6000e101d52 */
[C---:B------:R-:W-:Y:S01]  /*ef50*/  IMAD.X R151, R3.reuse, 0x1, R228, P0 ;  /* 0x0000000103977824 */ /* 0x040fe200000e06e4 */
[----:B------:R-:W-:Y:S03]  /*ef60*/  IADD3 R178, P0, R2, R231, RZ ;  /* 0x000000e702b27210 */ /* 0x000fe60007f1e0ff */
[----:B------:R-:W-:Y:S01]  /*ef70*/  HMMA.16816.F32.BF16 R16, R152, R162, RZ ;  /* 0x000000a29810723c */ /* 0x000fe200000418ff */
[----:B------:R2:W-:Y:S03]  /*ef80*/  LDGSTS.E.BYPASS.LTC128B.128 [R223+0x9080], [R150.64], !P5 ;  /* 0x0908000096df7fae */ /* 0x0005e6000e901d52 */
[----:B------:R-:W-:Y:S01]  /*ef90*/  IMAD.X R179, R3, 0x1, R230, P0 ;  /* 0x0000000103b37824 */ /* 0x000fe200000e06e6 */
[C---:B------:R-:W-:Y:S04]  /*efa0*/  LEA R2, P0, R224.reuse, R2, 0x1 ;  /* 0x00000002e0027211 */ /* 0x040fe800078008ff */
[----:B------:R-:W-:Y:S01]  /*efb0*/  LEA.HI.X R3, R224, R3, R225, 0x1, P0 ;  /* 0x00000003e0037211 */ /* 0x000fe200000f0ce1 */
[----:B------:R2:W-:Y:S01]  /*efc0*/  LDGSTS.E.BYPASS.LTC128B.128 [R223+0xa080], [R178.64], !P3 ;  /* 0x0a080000b2df7fae */ /* 0x0005e2000d901d52 */
[----:B------:R-:W-:Y:S03]  /*efd0*/  PLOP3.LUT P0, PT, PT, PT, UP0, 0x80, 0x0 ;  /* 0x000000000000781c */ /* 0x000fe60003f0f008 */
[----:B------:R2:W-:Y:S04]  /*efe0*/  LDGSTS.E.BYPASS.LTC128B.128 [R223+0xb080], [R2.64], !P2 ;  /* 0x0b08000002df7fae */ /* 0x0005e8000d101d52 */
[----:B------:R-:W-:Y:S04]  /*eff0*/  LDSM.16.M88.4 R152, [R213+0x10080] ;  /* 0x01008000d598783b */ /* 0x000fe80000000200 */
[----:B------:R-:W3:Y:S01]  /*f000*/  LDSM.16.M88.4 R160, [R212+0xc080] ;  /* 0x00c08000d4a0783b */ /* 0x000ee20000000200 */
[C---:B-1----:R-:W-:Y:S03]  /*f010*/  HMMA.16816.F32.BF16 R4, R156.reuse, R164, R4 ;  /* 0x000000a49c04723c */ /* 0x042fe60000041804 */
[----:B------:R-:W0:Y:S04]  /*f020*/  LDGDEPBAR ;  /* 0x00000000000079af */ /* 0x000e280000000000 */
[----:B------:R-:W1:Y:S01]  /*f030*/  LDSM.16.M88.4 R172, [R212+0xc880] ;  /* 0x00c88000d4ac783b */ /* 0x000e620000000200 */
[C---:B------:R-:W-:Y:S03]  /*f040*/  HMMA.16816.F32.BF16 R8, R156.reuse, R166, R8 ;  /* 0x000000a69c08723c */ /* 0x040fe60000041808 */
[----:B------:R-:W-:Y:S05]  /*f050*/  LDSM.16.M88.4 R164, [R206] ;  /* 0x00000000cea4783b */ /* 0x000fea0000000200 */
[C---:B------:R-:W-:Y:S08]  /*f060*/  HMMA.16816.F32.BF16 R12, R156.reuse, R168, R12 ;  /* 0x000000a89c0c723c */ /* 0x040ff0000004180c */
[----:B------:R-:W-:Y:S01]  /*f070*/  HMMA.16816.F32.BF16 R16, R156, R170, R16 ;  /* 0x000000aa9c10723c */ /* 0x000fe20000041810 */
[----:B------:R-:W4:Y:S04]  /*f080*/  LDSM.16.M88.4 R156, [R211+0x10080] ;  /* 0x01008000d39c783b */ /* 0x000f280000000200 */
[----:B------:R-:W5:Y:S03]  /*f090*/  LDSM.16.M88.4 R168, [R206+0x800] ;  /* 0x00080000cea8783b */ /* 0x000f660000000200 */
[C---:B---3--:R-:W-:Y:S08]  /*f0a0*/  HMMA.16816.F32.BF16 R4, R152.reuse, R160, R4 ;  /* 0x000000a09804723c */ /* 0x048ff00000041804 */
[C---:B------:R-:W-:Y:S01]  /*f0b0*/  HMMA.16816.F32.BF16 R8, R152.reuse, R162, R8 ;  /* 0x000000a29808723c */ /* 0x040fe20000041808 */
[----:B------:R-:W-:Y:S07]  /*f0c0*/  LDSM.16.M88.4 R160, [R217+0xd080] ;  /* 0x00d08000d9a0783b */ /* 0x000fee0000000200 */
[C---:B-1----:R-:W-:Y:S08]  /*f0d0*/  HMMA.16816.F32.BF16 R12, R152.reuse, R172, R12 ;  /* 0x000000ac980c723c */ /* 0x042ff0000004180c */
[----:B------:R-:W-:Y:S01]  /*f0e0*/  HMMA.16816.F32.BF16 R16, R152, R174, R16 ;  /* 0x000000ae9810723c */ /* 0x000fe20000041810 */
[----:B------:R-:W1:Y:S04]  /*f0f0*/  LDSM.16.M88.4 R152, [R218+0x14080] ;  /* 0x01408000da98783b */ /* 0x000e680000000200 */
[----:B------:R-:W3:Y:S03]  /*f100*/  LDSM.16.M88.4 R172, [R217+0xd880] ;  /* 0x00d88000d9ac783b */ /* 0x000ee60000000200 */
[C---:B----4-:R-:W-:Y:S08]  /*f110*/  HMMA.16816.F32.BF16 R4, R156.reuse, R164, R4 ;  /* 0x000000a49c04723c */ /* 0x050ff00000041804 */
[C---:B------:R-:W-:Y:S01]  /*f120*/  HMMA.16816.F32.BF16 R8, R156.reuse, R166, R8 ;  /* 0x000000a69c08723c */ /* 0x040fe20000041808 */
[----:B------:R-:W-:Y:S07]  /*f130*/  LDSM.16.M88.4 R164, [R205] ;  /* 0x00000000cda4783b */ /* 0x000fee0000000200 */
[C---:B-----5:R-:W-:Y:S08]  /*f140*/  HMMA.16816.F32.BF16 R12, R156.reuse, R168, R12 ;  /* 0x000000a89c0c723c */ /* 0x060ff0000004180c */
[----:B------:R-:W-:Y:S01]  /*f150*/  HMMA.16816.F32.BF16 R16, R156, R170, R16 ;  /* 0x000000aa9c10723c */ /* 0x000fe20000041810 */
[----:B------:R-:W4:Y:S04]  /*f160*/  LDSM.16.M88.4 R156, [R214+0x14080] ;  /* 0x01408000d69c783b */ /* 0x000f280000000200 */
[----:B------:R-:W5:Y:S03]  /*f170*/  LDSM.16.M88.4 R168, [R204] ;  /* 0x00000000cca8783b */ /* 0x000f660000000200 */
[C---:B-1----:R-:W-:Y:S08]  /*f180*/  HMMA.16816.F32.BF16 R4, R152.reuse, R160, R4 ;  /* 0x000000a09804723c */ /* 0x042ff00000041804 */
[C---:B------:R-:W-:Y:S01]  /*f190*/  HMMA.16816.F32.BF16 R8, R152.reuse, R162, R8 ;  /* 0x000000a29808723c */ /* 0x040fe20000041808 */
[----:B------:R-:W-:Y:S07]  /*f1a0*/  LDSM.16.M88.4 R160, [R212+0xd080] ;  /* 0x00d08000d4a0783b */ /* 0x000fee0000000200 */
[C---:B---3--:R-:W-:Y:S08]  /*f1b0*/  HMMA.16816.F32.BF16 R12, R152.reuse, R172, R12 ;  /* 0x000000ac980c723c */ /* 0x048ff0000004180c */
[----:B------:R-:W-:Y:S01]  /*f1c0*/  HMMA.16816.F32.BF16 R16, R152, R174, R16 ;  /* 0x000000ae9810723c */ /* 0x000fe20000041810 */
[----:B------:R-:W1:Y:S04]  /*f1d0*/  LDSM.16.M88.4 R152, [R213+0x14080] ;  /* 0x01408000d598783b */ /* 0x000e680000000200 */
[----:B------:R-:W3:Y:S03]  /*f1e0*/  LDSM.16.M88.4 R172, [R212+0xd880] ;  /* 0x00d88000d4ac783b */ /* 0x000ee60000000200 */
[C---:B----4-:R-:W-:Y:S08]  /*f1f0*/  HMMA.16816.F32.BF16 R4, R156.reuse, R164, R4 ;  /* 0x000000a49c04723c */ /* 0x050ff00000041804 */
[C---:B------:R-:W-:Y:S01]  /*f200*/  HMMA.16816.F32.BF16 R8, R156.reuse, R166, R8 ;  /* 0x000000a69c08723c */ /* 0x040fe20000041808 */
[----:B------:R-:W-:Y:S07]  /*f210*/  LDSM.16.M88.4 R164, [R206+0x1000] ;  /* 0x00100000cea4783b */ /* 0x000fee0000000200 */
[C---:B-----5:R-:W-:Y:S08]  /*f220*/  HMMA.16816.F32.BF16 R12, R156.reuse, R168, R12 ;  /* 0x000000a89c0c723c */ /* 0x060ff0000004180c */
[----:B------:R-:W-:Y:S01]  /*f230*/  HMMA.16816.F32.BF16 R16, R156, R170, R16 ;  /* 0x000000aa9c10723c */ /* 0x000fe20000041810 */
[----:B------:R-:W4:Y:S04]  /*f240*/  LDSM.16.M88.4 R156, [R211+0x14080] ;  /* 0x01408000d39c783b */ /* 0x000f280000000200 */
        /* <DEDUP_REMOVED lines=57> */
[----:B------:R-:W-:Y:S04]  /*f5e0*/  DEPBAR.LE SB0, 0x0 ;  /* 0x000080000000791a */ /* 0x000fe80000000000 */
[C---:B-1----:R-:W-:Y:S01]  /*f5f0*/  HMMA.16816.F32.BF16 R4, R152.reuse, R160, R4 ;  /* 0x000000a09804723c */ /* 0x042fe20000041804 */
[----:B------:R-:W-:Y:S07]  /*f600*/  BAR.SYNC.DEFER_BLOCKING 0x0 ;  /* 0x0000000000007b1d */ /* 0x000fee0000010000 */
[C---:B------:R-:W-:Y:S08]  /*f610*/  HMMA.16816.F32.BF16 R8, R152.reuse, R162, R8 ;  /* 0x000000a29808723c */ /* 0x040ff00000041808 */
[C---:B---3--:R-:W-:Y:S08]  /*f620*/  HMMA.16816.F32.BF16 R12, R152.reuse, R172, R12 ;  /* 0x000000ac980c723c */ /* 0x048ff0000004180c */
[----:B------:R-:W-:Y:S08]  /*f630*/  HMMA.16816.F32.BF16 R16, R152, R174, R16 ;  /* 0x000000ae9810723c */ /* 0x000ff00000041810 */
[C---:B----4-:R-:W-:Y:S08]  /*f640*/  HMMA.16816.F32.BF16 R4, R156.reuse, R164, R4 ;  /* 0x000000a49c04723c */ /* 0x050ff00000041804 */
[C---:B------:R-:W-:Y:S08]  /*f650*/  HMMA.16816.F32.BF16 R8, R156.reuse, R166, R8 ;  /* 0x000000a69c08723c */ /* 0x040ff00000041808 */
[C---:B-----5:R-:W-:Y:S08]  /*f660*/  HMMA.16816.F32.BF16 R12, R156.reuse, R168, R12 ;  /* 0x000000a89c0c723c */ /* 0x060ff0000004180c */
[----:B------:R-:W-:Y:S01]  /*f670*/  HMMA.16816.F32.BF16 R16, R156, R170, R16 ;  /* 0x000000aa9c10723c */ /* 0x000fe20000041810 */
[----:B--2---:R-:W-:-:S07]  /*f680*/  @P0 BRA `(.L_x_2005) ;  /* 0xfffff3e000000947 */ /* 0x004fce000383ffff */
.L_x_2004:
        /* <DEDUP_REMOVED lines=14> */
[----:B------:R-:W-:Y:S01]  /*f770*/  ISETP.LT.AND P0, PT, RZ, UR10, PT ;  /* 0x0000000aff007c0c */ /* 0x000fe2000bf01270 */
[----:B------:R-:W-:Y:S01]  /*f780*/  UIADD3 UR10, UR10, -0x1, URZ ;  /* 0xffffffff0a0a7890 */ /* 0x000fe2000fffe03f */
[----:B------:R-:W-:Y:S01]  /*f790*/  FMNMX.FTZ R2, R16, R3, !PT ;  /* 0x0000000310027209 */ /* 0x000fe20007810000 */
[----:B------:R-:W-:Y:S01]  /*f7a0*/  LDSM.16.MT88.4 R172, [R215+0xa880] ;  /* 0x00a88000d7ac783b */ /* 0x000fe20000004200 */
[----:B------:R-:W-:Y:S02]  /*f7b0*/  FMNMX.FTZ R3, R15, R148, !PT ;  /* 0x000000940f037209 */ /* 0x000fe40007810000 */
        /* <DEDUP_REMOVED lines=20> */
[--C-:B------:R-:W-:Y:S02]  /*f900*/  FFMA.FTZ R152, R4, c[0x0][0x2d0], -R165.reuse ;  /* 0x0000b40004987a23 */ /* 0x100fe400000108a5 */
[----:B------:R-:W-:Y:S02]  /*f910*/  FMUL.FTZ R151, R2, c[0x0][0x2d0] ;  /* 0x0000b40002977a20 */ /* 0x000fe40000410000 */
[----:B------:R1:W-:Y:S01]  /*f920*/  MUFU.EX2 R150, R152 ;  /* 0x0000009800967308 */ /* 0x0003e20000000800 */
[C---:B------:R-:W-:Y:S02]  /*f930*/  FMUL.FTZ R164, R3.reuse, c[0x0][0x2d0] ;  /* 0x0000b40003a47a20 */ /* 0x040fe40000410000 */
[----:B------:R-:W-:Y:S02]  /*f940*/  FADD.FTZ R149, -R3, R0 ;  /* 0x0000000003957221 */ /* 0x000fe40000010100 */
[--C-:B------:R-:W-:Y:S02]  /*f950*/  FFMA.FTZ R5, R5, c[0x0][0x2d0], -R165.reuse ;  /* 0x0000b40005057a23 */ /* 0x100fe400000108a5 */
[--C-:B------:R-:W-:Y:S02]  /*f960*/  FFMA.FTZ R232, R8, c[0x0][0x2d0], -R165.reuse ;  /* 0x0000b40008e87a23 */ /* 0x100fe400000108a5 */
[--C-:B------:R-:W-:Y:S01]  /*f970*/  FFMA.FTZ R6, R6, c[0x0][0x2d0], -R164.reuse ;  /* 0x0000b40006067a23 */ /* 0x100fe200000108a4 */
[----:B------:R2:W3:Y:S01]  /*f980*/  MUFU.EX2 R2, R151 ;  /* 0x0000009700027308 */ /* 0x0004e20000000800 */
[--C-:B------:R-:W-:Y:S02]  /*f990*/  FFMA.FTZ R7, R7, c[0x0][0x2d0], -R164.reuse ;  /* 0x0000b40007077a23 */ /* 0x100fe400000108a4 */
[--C-:B------:R-:W-:Y:S02]  /*f9a0*/  FFMA.FTZ R234, R10, c[0x0][0x2d0], -R164.reuse ;  /* 0x0000b4000aea7a23 */ /* 0x100fe400000108a4 */
[--C-:B------:R-:W-:Y:S02]  /*f9b0*/  FFMA.FTZ R237, R11, c[0x0][0x2d0], -R164.reuse ;  /* 0x0000b4000bed7a23 */ /* 0x100fe400000108a4 */
[----:B------:R-:W-:Y:S01]  /*f9c0*/  FMUL.FTZ R0, R149, c[0x0][0x2d0] ;  /* 0x0000b40095007a20 */ /* 0x000fe20000410000 */
[----:B------:R-:W-:Y:S01]  /*f9d0*/  MOV R149, R148 ;  /* 0x0000009400957202 */ /* 0x000fe20000000f00 */
[--C-:B------:R-:W-:Y:S01]  /*f9e0*/  FFMA.FTZ R236, R12, c[0x0][0x2d0], -R165.reuse ;  /* 0x0000b4000cec7a23 */ /* 0x100fe200000108a5 */
[----:B------:R-:W4:Y:S01]  /*f9f0*/  MUFU.EX2 R5, R5 ;  /* 0x0000000500057308 */ /* 0x000f220000000800 */
[--C-:B------:R-:W-:Y:S02]  /*fa00*/  FFMA.FTZ R239, R13, c[0x0][0x2d0], -R165.reuse ;  /* 0x0000b4000def7a23 */ /* 0x100fe400000108a5 */
[--C-:B------:R-:W-:Y:S01]  /*fa10*/  FFMA.FTZ R238, R14, c[0x0][0x2d0], -R164.reuse ;  /* 0x0000b4000eee7a23 */ /* 0x100fe200000108a4 */
[----:B-1----:R-:W1:Y:S01]  /*fa20*/  LDSM.16.MT88.4 R152, [R215+0x8080] ;  /* 0x00808000d798783b */ /* 0x002e620000004200 */
[--C-:B------:R-:W-:Y:S02]  /*fa30*/  FFMA.FTZ R241, R15, c[0x0][0x2d0], -R164.reuse ;  /* 0x0000b4000ff17a23 */ /* 0x100fe400000108a4 */
[--C-:B------:R-:W-:Y:S02]  /*fa40*/  FFMA.FTZ R240, R16, c[0x0][0x2d0], -R165.reuse ;  /* 0x0000b40010f07a23 */ /* 0x100fe400000108a5 */
[--C-:B------:R-:W-:Y:S01]  /*fa50*/  FFMA.FTZ R242, R18, c[0x0][0x2d0], -R164.reuse ;  /* 0x0000b40012f27a23 */ /* 0x100fe200000108a4 */
[----:B------:R-:W5:Y:S01]  /*fa60*/  MUFU.EX2 R0, R0 ;  /* 0x0000000000007308 */ /* 0x000f620000000800 */
[----:B------:R-:W-:Y:S02]  /*fa70*/  FFMA.FTZ R164, R19, c[0x0][0x2d0], -R164 ;  /* 0x0000b40013a47a23 */ /* 0x000fe400000108a4 */
[--C-:B--2---:R-:W-:Y:S02]  /*fa80*/  FFMA.FTZ R151, R9, c[0x0][0x2d0], -R165.reuse ;  /* 0x0000b40009977a23 */ /* 0x104fe400000108a5 */
[C---:B---3--:R-:W-:Y:S02]  /*fa90*/  FMUL.FTZ R8, R2.reuse, R144 ;  /* 0x0000009002087220 */ /* 0x048fe40000410000 */
[C---:B------:R-:W-:Y:S03]  /*faa0*/  FMUL.FTZ R9, R2.reuse, R145 ;  /* 0x0000009102097220 */ /* 0x040fe60000410000 */
[----:B------:R-:W-:Y:S01]  /*fab0*/  MUFU.EX2 R232, R232 ;  /* 0x000000e800e87308 */ /* 0x000fe20000000800 */
[C---:B------:R-:W-:Y:S02]  /*fac0*/  FMUL.FTZ R20, R2.reuse, R20 ;  /* 0x0000001402147220 */ /* 0x040fe40000410000 */
[C---:B------:R-:W-:Y:S01]  /*fad0*/  FMUL.FTZ R21, R2.reuse, R21 ;  /* 0x0000001502157220 */ /* 0x040fe20000410000 */
[----:B----4-:R-:W-:Y:S01]  /*fae0*/  F2FP.BF16.PACK_AB R144, R5, R150 ;  /* 0x000000960590723e */ /* 0x010fe200000010ff */
[C---:B------:R-:W-:Y:S02]  /*faf0*/  FMUL.FTZ R24, R2.reuse, R24 ;  /* 0x0000001802187220 */ /* 0x040fe40000410000 */
[C---:B------:R-:W-:Y:S02]  /*fb00*/  FMUL.FTZ R25, R2.reuse, R25 ;  /* 0x0000001902197220 */ /* 0x040fe40000410000 */
[C---:B------:R-:W-:Y:S01]  /*fb10*/  FMUL.FTZ R12, R2.reuse, R140 ;  /* 0x0000008c020c7220 */ /* 0x040fe20000410000 */
[----:B------:R-:W2:Y:S01]  /*fb20*/  MUFU.EX2 R151, R151 ;  /* 0x0000009700977308 */ /* 0x000ea20000000800 */
[----:B------:R-:W-:Y:S02]  /*fb30*/  FMUL.FTZ R13, R2, R141 ;  /* 0x0000008d020d7220 */ /* 0x000fe40000410000 */
[----:B------:R-:W-:Y:S02]  /*fb40*/  FFMA.FTZ R165, R17, c[0x0][0x2d0], -R165 ;  /* 0x0000b40011a57a23 */ /* 0x000fe400000108a5 */
[C---:B-----5:R-:W-:Y:S02]  /*fb50*/  FMUL.FTZ R10, R0.reuse, R146 ;  /* 0x00000092000a7220 */ /* 0x060fe40000410000 */
        /* <DEDUP_REMOVED lines=8> */
[----:B------:R-:W3:Y:S01]  /*fbe0*/  MUFU.EX2 R7, R7 ;  /* 0x0000000700077308 */ /* 0x000ee20000000800 */
[----:B------:R-:W-:Y:S01]  /*fbf0*/  LDSM.16.MT88.4 R140, [R208+0xb080] ;  /* 0x00b08000d08c783b */ /* 0x000fe20000004200 */
[C---:B------:R-:W-:Y:S01]  /*fc00*/  FMUL.FTZ R16, R2.reuse, R136 ;  /* 0x0000008802107220 */ /* 0x040fe20000410000 */
[----:B--2---:R-:W-:Y:S01]  /*fc10*/  F2FP.BF16.PACK_AB R146, R151, R232 ;  /* 0x000000e89792723e */ /* 0x004fe200000010ff */
[----:B------:R-:W-:Y:S02]  /*fc20*/  FMUL.FTZ R17, R2, R137 ;  /* 0x0000008902117220 */ /* 0x000fe40000410000 */
[C---:B------:R-:W-:Y:S02]  /*fc30*/  FMUL.FTZ R18, R0.reuse, R138 ;  /* 0x0000008a00127220 */ /* 0x040fe40000410000 */
[----:B------:R-:W-:Y:S02]  /*fc40*/  FMUL.FTZ R19, R0, R139 ;  /* 0x0000008b00137220 */ /* 0x000fe40000410000 */
[----:B------:R-:W-:Y:S01]  /*fc50*/  MUFU.EX2 R234, R234 ;  /* 0x000000ea00ea7308 */ /* 0x000fe20000000800 */
[----:B------:R-:W-:Y:S01]  /*fc60*/  LDSM.16.MT88.4 R136, [R210+0x8880] ;  /* 0x00888000d288783b */ /* 0x000fe20000004200 */
[C---:B------:R-:W-:Y:S02]  /*fc70*/  FMUL.FTZ R28, R2.reuse, R28 ;  /* 0x0000001c021c7220 */ /* 0x040fe40000410000 */
[----:B------:R-:W-:Y:S02]  /*fc80*/  FMUL.FTZ R29, R2, R29 ;  /* 0x0000001d021d7220 */ /* 0x000fe40000410000 */
[C---:B------:R-:W-:Y:S02]  /*fc90*/  FMUL.FTZ R30, R0.reuse, R30 ;  /* 0x0000001e001e7220 */ /* 0x040fe40000410000 */
[----:B------:R-:W-:Y:S02]  /*fca0*/  FMUL.FTZ R31, R0, R31 ;  /* 0x0000001f001f7220 */ /* 0x000fe40000410000 */
[----:B------:R-:W2:Y:S01]  /*fcb0*/  MUFU.EX2 R237, R237 ;  /* 0x000000ed00ed7308 */ /* 0x000ea20000000800 */
[C---:B------:R-:W-:Y:S02]  /*fcc0*/  FMUL.FTZ R32, R2.reuse, R32 ;  /* 0x0000002002207220 */ /* 0x040fe40000410000 */
[----:B------:R-:W-:Y:S01]  /*fcd0*/  FMUL.FTZ R33, R2, R33 ;  /* 0x0000002102217220 */ /* 0x000fe20000410000 */
[----:B---3--:R-:W-:Y:S01]  /*fce0*/  F2FP.BF16.PACK_AB R145, R7, R6 ;  /* 0x000000060791723e */ /* 0x008fe200000010ff */
[C---:B------:R-:W-:Y:S02]  /*fcf0*/  FMUL.FTZ R34, R0.reuse, R34 ;  /* 0x0000002200227220 */ /* 0x040fe40000410000 */
[----:B------:R-:W-:Y:S02]  /*fd00*/  FMUL.FTZ R35, R0, R35 ;  /* 0x0000002300237220 */ /* 0x000fe40000410000 */
[C---:B------:R-:W-:Y:S01]  /*fd10*/  FMUL.FTZ R36, R2.reuse, R36 ;  /* 0x0000002402247220 */ /* 0x040fe20000410000 */
[----:B------:R-:W-:Y:S01]  /*fd20*/  MUFU.EX2 R243, R165 ;  /* 0x000000a500f37308 */ /* 0x000fe20000000800 */
[----:B------:R-:W-:Y:S02]  /*fd30*/  FMUL.FTZ R37, R2, R37 ;  /* 0x0000002502257220 */ /* 0x000fe40000410000 */
[C---:B------:R-:W-:Y:S02]  /*fd40*/  FMUL.FTZ R38, R0.reuse, R38 ;  /* 0x0000002600267220 */ /* 0x040fe40000410000 */
[----:B------:R-:W-:Y:S02]  /*fd50*/  FMUL.FTZ R39, R0, R39 ;  /* 0x0000002700277220 */ /* 0x000fe40000410000 */
[C---:B------:R-:W-:Y:S02]  /*fd60*/  FMUL.FTZ R40, R2.reuse, R40 ;  /* 0x0000002802287220 */ /* 0x040fe40000410000 */
[----:B------:R-:W-:Y:S01]  /*fd70*/  FMUL.FTZ R41, R2, R41 ;  /* 0x0000002902297220 */ /* 0x000fe20000410000 */
[----:B------:R3:W-:Y:S01]  /*fd80*/  MUFU.EX2 R245, R164 ;  /* 0x000000a400f57308 */ /* 0x0007e20000000800 */
[C---:B------:R-:W-:Y:S02]  /*fd90*/  FMUL.FTZ R42, R0.reuse, R42 ;  /* 0x0000002a002a7220 */ /* 0x040fe40000410000 */
[----:B------:R-:W-:Y:S01]  /*fda0*/  FMUL.FTZ R43, R0, R43 ;  /* 0x0000002b002b7220 */ /* 0x000fe20000410000 */
[----:B--2---:R-:W-:Y:S01]  /*fdb0*/  F2FP.BF16.PACK_AB R147, R237, R234 ;  /* 0x000000eaed93723e */ /* 0x004fe200000010ff */
[C---:B------:R-:W-:Y:S02]  /*fdc0*/  FMUL.FTZ R44, R2.reuse, R44 ;  /* 0x0000002c022c7220 */ /* 0x040fe40000410000 */
[----:B------:R-:W-:Y:S02]  /*fdd0*/  FMUL.FTZ R45, R2, R45 ;  /* 0x0000002d022d7220 */ /* 0x000fe40000410000 */
[C---:B------:R-:W-:Y:S01]  /*fde0*/  FMUL.FTZ R46, R0.reuse, R46 ;  /* 0x0000002e002e7220 */ /* 0x040fe20000410000 */
[----:B------:R-:W-:Y:S01]  /*fdf0*/  MUFU.EX2 R236, R236 ;  /* 0x000000ec00ec7308 */ /* 0x000fe20000000800 */
[C---:B-1----:R-:W-:Y:S05]  /*fe00*/  HMMA.16816.F32.BF16 R8, R144.reuse, R152, R8 ;  /* 0x000000989008723c */ /* 0x042fea0000041808 */
[----:B------:R-:W-:Y:S02]  /*fe10*/  FMUL.FTZ R47, R0, R47 ;  /* 0x0000002f002f7220 */ /* 0x000fe40000410000 */
[C---:B------:R-:W-:Y:S01]  /*fe20*/  FMUL.FTZ R48, R2.reuse, R48 ;  /* 0x0000003002307220 */ /* 0x040fe20000410000 */
[C---:B------:R-:W-:Y:S01]  /*fe30*/  HMMA.16816.F32.BF16 R20, R144.reuse, R154, R20 ;  /* 0x0000009a9014723c */ /* 0x040fe20000041814 */
[----:B------:R-:W1:Y:S01]  /*fe40*/  LDSM.16.MT88.4 R152, [R208+0x8080] ;  /* 0x00808000d098783b */ /* 0x000e620000004200 */
[----:B------:R-:W2:Y:S02]  /*fe50*/  MUFU.EX2 R239, R239 ;  /* 0x000000ef00ef7308 */ /* 0x000ea40000000800 */
[----:B------:R-:W-:Y:S02]  /*fe60*/  FMUL.FTZ R49, R2, R49 ;  /* 0x0000003102317220 */ /* 0x000fe40000410000 */
[C---:B------:R-:W-:Y:S02]  /*fe70*/  FMUL.FTZ R50, R0.reuse, R50 ;  /* 0x0000003200327220 */ /* 0x040fe40000410000 */
[C---:B------:R-:W-:Y:S01]  /*fe80*/  HMMA.16816.F32.BF16 R24, R144.reuse, R156, R24 ;  /* 0x0000009c9018723c */ /* 0x040fe20000041818 */
[----:B---3--:R-:W-:Y:S03]  /*fe90*/  LDSM.16.MT88.4 R164, [R210+0x9880] ;  /* 0x00988000d2a4783b */ /* 0x008fe60000004200 */
[----:B------:R-:W-:Y:S01]  /*fea0*/  FMUL.FTZ R51, R0, R51 ;  /* 0x0000003300337220 */ /* 0x000fe20000410000 */
[----:B------:R-:W-:Y:S01]  /*feb0*/  MUFU.EX2 R238, R238 ;  /* 0x000000ee00ee7308 */ /* 0x000fe20000000800 */
[C---:B------:R-:W-:Y:S02]  /*fec0*/  FMUL.FTZ R52, R2.reuse, R52 ;  /* 0x0000003402347220 */ /* 0x040fe40000410000 */
[C---:B------:R-:W-:Y:S01]  /*fed0*/  HMMA.16816.F32.BF16 R28, R144.reuse, R158, R28 ;  /* 0x0000009e901c723c */ /* 0x040fe2000004181c */
[----:B------:R-:W3:Y:S03]  /*fee0*/  LDSM.16.MT88.4 R156, [R215+0x9080] ;  /* 0x00908000d79c783b */ /* 0x000ee60000004200 */
[----:B------:R-:W-:Y:S02]  /*fef0*/  FMUL.FTZ R53, R2, R53 ;  /* 0x0000003502357220 */ /* 0x000fe40000410000 */
[C---:B------:R-:W-:Y:S01]  /*ff00*/  FMUL.FTZ R54, R0.reuse, R54 ;  /* 0x0000003600367220 */ /* 0x040fe20000410000 */
[----:B------:R-:W4:Y:S01]  /*ff10*/  MUFU.EX2 R241, R241 ;  /* 0x000000f100f17308 */ /* 0x000f220000000800 */
[C---:B------:R-:W-:Y:S04]  /*ff20*/  HMMA.16816.F32.BF16 R32, R144.reuse, R160, R32 ;  /* 0x000000a09020723c */ /* 0x040fe80000041820 */
[----:B------:R-:W-:Y:S02]  /*ff30*/  FMUL.FTZ R55, R0, R55 ;  /* 0x0000003700377220 */ /* 0x000fe40000410000 */
[C---:B------:R-:W-:Y:S02]  /*ff40*/  FMUL.FTZ R56, R2.reuse, R56 ;  /* 0x0000003802387220 */ /* 0x040fe40000410000 */
[C---:B------:R-:W-:Y:S01]  /*ff50*/  HMMA.16816.F32.BF16 R36, R144.reuse, R162, R36 ;  /* 0x000000a29024723c */ /* 0x040fe20000041824 */
[----:B------:R-:W5:Y:S01]  /*ff60*/  LDSM.16.MT88.4 R160, [R210+0x9080] ;  /* 0x00908000d2a0783b */ /* 0x000f620000004200 */
[----:B------:R-:W2:Y:S02]  /*ff70*/  MUFU.EX2 R240, R240 ;  /* 0x000000f000f07308 */ /* 0x000ea40000000800 */
[----:B------:R-:W-:Y:S02]  /*ff80*/  FMUL.FTZ R57, R2, R57 ;  /* 0x0000003902397220 */ /* 0x000fe40000410000 */
[C---:B------:R-:W-:Y:S02]  /*ff90*/  FMUL.FTZ R58, R0.reuse, R58 ;  /* 0x0000003a003a7220 */ /* 0x040fe40000410000 */
[----:B------:R-:W-:Y:S01]  /*ffa0*/  FMUL.FTZ R59, R0, R59 ;  /* 0x0000003b003b7220 */ /* 0x000fe20000410000 */
[C---:B-1----:R-:W-:Y:S03]  /*ffb0*/  HMMA.16816.F32.BF16 R40, R144.reuse, R152, R40 ;  /* 0x000000989028723c */ /* 0x042fe60000041828 */
[C---:B------:R-:W-:Y:S01]  /*ffc0*/  FMUL.FTZ R60, R2.reuse, R60 ;  /* 0x0000003c023c7220 */ /* 0x040fe20000410000 */
[----:B------:R-:W1:Y:S01]  /*ffd0*/  MUFU.EX2 R242, R242 ;  /* 0x000000f200f27308 */ /* 0x000e620000000800 */
[----:B------:R-:W-:Y:S02]  /*ffe0*/  FMUL.FTZ R61, R2, R61 ;  /* 0x0000003d023d7220 */ /* 0x000fe40000410000 */
[C---:B------:R-:W-:Y:S01]  /*fff0*/  FMUL.FTZ R62, R0.reuse, R62 ;  /* 0x0000003e003e7220 */ /* 0x040fe20000410000 */
[C---:B------:R-:W-:Y:S01]  /*10000*/  HMMA.16816.F32.BF16 R44, R144.reuse, R154, R44 ;  /* 0x0000009a902c723c */ /* 0x040fe2000004182c */
[----:B------:R-:W1:Y:S03]  /*10010*/  LDSM.16.MT88.4 R152, [R209+0x9080] ;  /* 0x00908000d198783b */ /* 0x000e660000004200 */
        /* <DEDUP_REMOVED lines=9> */
[C---:B-----5:R-:W-:Y:S04]  /*100b0*/  HMMA.16816.F32.BF16 R56, R144.reuse, R160, R56 ;  /* 0x000000a09038723c */ /* 0x060fe80000041838 */
[----:B------:R-:W-:Y:S02]  /*100c0*/  FMUL.FTZ R69, R2, R69 ;  /* 0x0000004502457220 */ /* 0x000fe40000410000 */
[C---:B------:R-:W-:Y:S02]  /*100d0*/  FMUL.FTZ R70, R0.reuse, R70 ;  /* 0x0000004600467220 */ /* 0x040fe40000410000 */
[C---:B------:R-:W-:Y:S01]  /*100e0*/  HMMA.16816.F32.BF16 R60, R144.reuse, R162, R60 ;  /* 0x000000a2903c723c */ /* 0x040fe2000004183c */
[----:B------:R-:W5:Y:S03]  /*100f0*/  LDSM.16.MT88.4 R160, [R215+0xa080] ;  /* 0x00a08000d7a0783b */ /* 0x000f660000004200 */
        /* <DEDUP_REMOVED lines=58> */
[C---:B------:R-:W-:Y:S03]  /*104a0*/  FMUL.FTZ R121, R2.reuse, R121 ;  /* 0x0000007902797220 */ /* 0x040fe60000410000 */
[C---:B------:R-:W-:Y:S01]  /*104b0*/  HMMA.16816.F32.BF16 R108, R144.reuse, R162, R108 ;  /* 0x000000a2906c723c */ /* 0x040fe2000004186c */
[----:B------:R-:W5:Y:S02]  /*104c0*/  LDSM.16.MT88.4 R160, [R209+0xb080] ;  /* 0x00b08000d1a0783b */ /* 0x000f640000004200 */
[C---:B------:R-:W-:Y:S02]  /*104d0*/  FMUL.FTZ R112, R2.reuse, R112 ;  /* 0x0000007002707220 */ /* 0x040fe40000410000 */
[----:B------:R-:W-:Y:S02]  /*104e0*/  FMUL.FTZ R113, R2, R113 ;  /* 0x0000007102717220 */ /* 0x000fe40000410000 */
[C---:B------:R-:W-:Y:S02]  /*104f0*/  FMUL.FTZ R114, R0.reuse, R114 ;  /* 0x0000007200727220 */ /* 0x040fe40000410000 */
[C---:B------:R-:W-:Y:S03]  /*10500*/  FMUL.FTZ R115, R0.reuse, R115 ;  /* 0x0000007300737220 */ /* 0x040fe60000410000 */
[C---:B------:R-:W-:Y:S02]  /*10510*/  FMUL.FTZ R122, R0.reuse, R122 ;  /* 0x0000007a007a7220 */ /* 0x040fe40000410000 */
[----:B------:R-:W-:Y:S02]  /*10520*/  FMUL.FTZ R123, R0, R123 ;  /* 0x0000007b007b7220 */ /* 0x000fe40000410000 */
[C---:B-1----:R-:W-:Y:S03]  /*10530*/  HMMA.16816.F32.BF16 R112, R144.reuse, R152, R112 ;  /* 0x000000989070723c */ /* 0x042fe60000041870 */
[C---:B------:R-:W-:Y:S02]  /*10540*/  FMUL.FTZ R116, R2.reuse, R116 ;  /* 0x0000007402747220 */ /* 0x040fe40000410000 */
[----:B------:R-:W-:Y:S02]  /*10550*/  FMUL.FTZ R117, R2, R117 ;  /* 0x0000007502757220 */ /* 0x000fe40000410000 */
[C---:B------:R-:W-:Y:S01]  /*10560*/  FMUL.FTZ R118, R0.reuse, R118 ;  /* 0x0000007600767220 */ /* 0x040fe20000410000 */
[----:B--2---:R-:W-:Y:S01]  /*10570*/  F2FP.BF16.PACK_AB R152, R239, R236 ;  /* 0x000000ecef98723e */ /* 0x004fe200000010ff */
[----:B------:R-:W-:Y:S03]  /*10580*/  FMUL.FTZ R119, R0, R119 ;  /* 0x0000007700777220 */ /* 0x000fe60000410000 */
[C---:B------:R-:W-:Y:S01]  /*10590*/  FMUL.FTZ R124, R2.reuse, R124 ;  /* 0x0000007c027c7220 */ /* 0x040fe20000410000 */
[----:B----4-:R-:W-:Y:S01]  /*105a0*/  F2FP.BF16.PACK_AB R153, R241, R238 ;  /* 0x000000eef199723e */ /* 0x010fe200000010ff */
[----:B------:R-:W-:Y:S02]  /*105b0*/  FMUL.FTZ R125, R2, R125 ;  /* 0x0000007d027d7220 */ /* 0x000fe40000410000 */
[C---:B------:R-:W-:Y:S03]  /*105c0*/  HMMA.16816.F32.BF16 R116, R144.reuse, R154, R116 ;  /* 0x0000009a9074723c */ /* 0x040fe60000041874 */
[C---:B------:R-:W-:Y:S02]  /*105d0*/  FMUL.FTZ R126, R0.reuse, R126 ;  /* 0x0000007e007e7220 */ /* 0x040fe40000410000 */
[----:B------:R-:W-:Y:S02]  /*105e0*/  FMUL.FTZ R127, R0, R127 ;  /* 0x0000007f007f7220 */ /* 0x000fe40000410000 */
[C---:B------:R-:W-:Y:S01]  /*105f0*/  FMUL.FTZ R128, R2.reuse, R128 ;  /* 0x0000008002807220 */ /* 0x040fe20000410000 */
[C---:B---3--:R-:W-:Y:S04]  /*10600*/  HMMA.16816.F32.BF16 R12, R144.reuse, R156, R12 ;  /* 0x0000009c900c723c */ /* 0x048fe8000004180c */
[----:B------:R-:W-:Y:S01]  /*10610*/  FMUL.FTZ R129, R2, R129 ;  /* 0x0000008102817220 */ /* 0x000fe20000410000 */
[----:B------:R-:W-:Y:S01]  /*10620*/  F2FP.BF16.PACK_AB R154, R243, R240 ;  /* 0x000000f0f39a723e */ /* 0x000fe200000010ff */
[C---:B------:R-:W-:Y:S01]  /*10630*/  FMUL.FTZ R130, R0.reuse, R130 ;  /* 0x0000008200827220 */ /* 0x040fe20000410000 */
[----:B------:R-:W-:Y:S01]  /*10640*/  F2FP.BF16.PACK_AB R155, R245, R242 ;  /* 0x000000f2f59b723e */ /* 0x000fe200000010ff */
[C---:B------:R-:W-:Y:S01]  /*10650*/  HMMA.16816.F32.BF16 R120, R144.reuse, R158, R120 ;  /* 0x0000009e9078723c */ /* 0x040fe20000041878 */
[----:B------:R-:W1:Y:S03]  /*10660*/  LDSM.16.MT88.4 R156, [R215+0x8880] ;  /* 0x00888000d79c783b */ /* 0x000e660000004200 */
[----:B------:R-:W-:Y:S02]  /*10670*/  FMUL.FTZ R131, R0, R131 ;  /* 0x0000008300837220 */ /* 0x000fe40000410000 */
[C---:B------:R-:W-:Y:S02]  /*10680*/  FMUL.FTZ R132, R2.reuse, R132 ;  /* 0x0000008402847220 */ /* 0x040fe40000410000 */
[C---:B-----5:R-:W-:Y:S04]  /*10690*/  HMMA.16816.F32.BF16 R124, R144.reuse, R160, R124 ;  /* 0x000000a0907c723c */ /* 0x060fe8000004187c */
[----:B------:R-:W-:Y:S02]  /*106a0*/  FMUL.FTZ R133, R2, R133 ;  /* 0x0000008502857220 */ /* 0x000fe40000410000 */
[C---:B------:R-:W-:Y:S02]  /*106b0*/  FMUL.FTZ R134, R0.reuse, R134 ;  /* 0x0000008600867220 */ /* 0x040fe40000410000 */
[C---:B------:R-:W-:Y:S01]  /*106c0*/  HMMA.16816.F32.BF16 R128, R144.reuse, R162, R128 ;  /* 0x000000a29080723c */ /* 0x040fe20000041880 */
[----:B------:R-:W-:Y:S03]  /*106d0*/  LDSM.16.MT88.4 R160, [R215+0x9880] ;  /* 0x00988000d7a0783b */ /* 0x000fe60000004200 */
[----:B------:R-:W-:Y:S02]  /*106e0*/  FMUL.FTZ R135, R0, R135 ;  /* 0x0000008700877220 */ /* 0x000fe40000410000 */
[----:B------:R-:W-:Y:S02]  /*106f0*/  FFMA.FTZ R150, R2, R235, R150 ;  /* 0x000000eb02967223 */ /* 0x000fe40000010096 */
[C---:B------:R-:W-:Y:S04]  /*10700*/  HMMA.16816.F32.BF16 R16, R144.reuse, R140, R16 ;  /* 0x0000008c9010723c */ /* 0x040fe80000041810 */
[----:B------:R-:W-:Y:S01]  /*10710*/  FFMA.FTZ R6, R0, R233, R6 ;  /* 0x000000e900067223 */ /* 0x000fe20000010006 */
[----:B------:R-:W-:Y:S01]  /*10720*/  MOV R0, R3 ;  /* 0x0000000300007202 */ /* 0x000fe20000000f00 */
[----:B------:R-:W-:Y:S02]  /*10730*/  FADD.FTZ R5, R5, R150 ;  /* 0x0000009605057221 */ /* 0x000fe40000010000 */
[----:B------:R-:W-:Y:S01]  /*10740*/  HMMA.16816.F32.BF16 R132, R144, R142, R132 ;  /* 0x0000008e9084723c */ /* 0x000fe20000041884 */
[----:B------:R-:W2:Y:S03]  /*10750*/  LDSM.16.MT88.4 R140, [R209+0x8880] ;  /* 0x00888000d18c783b */ /* 0x000ea60000004200 */
[----:B------:R-:W-:Y:S02]  /*10760*/  FADD.FTZ R7, R7, R6 ;  /* 0x0000000607077221 */ /* 0x000fe40000010000 */
[----:B------:R-:W-:Y:S02]  /*10770*/  FADD.FTZ R232, R232, R5 ;  /* 0x00000005e8e87221 */ /* 0x000fe40000010000 */
[----:B------:R-:W-:Y:S01]  /*10780*/  FADD.FTZ R234, R234, R7 ;  /* 0x00000007eaea7221 */ /* 0x000fe20000010000 */
[C---:B-1----:R-:W-:Y:S01]  /*10790*/  HMMA.16816.F32.BF16 R144, R152.reuse, R156, R8 ;  /* 0x0000009c9890723c */ /* 0x042fe20000041808 */
[----:B------:R-:W1:Y:S04]  /*107a0*/  LDSM.16.MT88.4 R8, [R208+0x8880] ;  /* 0x00888000d008783b */ /* 0x000e680000004200 */
[----:B------:R-:W-:Y:S02]  /*107b0*/  FADD.FTZ R151, R151, R232 ;  /* 0x000000e897977221 */ /* 0x000fe40000010000 */
[----:B------:R-:W-:Y:S01]  /*107c0*/  FADD.FTZ R237, R237, R234 ;  /* 0x000000eaeded7221 */ /* 0x000fe20000010000 */
        /* <DEDUP_REMOVED lines=11> */
[C---:B--2---:R-:W-:Y:S04]  /*10880*/  HMMA.16816.F32.BF16 R32, R152.reuse, R140, R32 ;  /* 0x0000008c9820723c */ /* 0x044fe80000041820 */
[----:B------:R-:W-:Y:S02]  /*10890*/  FADD.FTZ R235, R243, R240 ;  /* 0x000000f0f3eb7221 */ /* 0x000fe40000010000 */
[----:B------:R-:W-:Y:S02]  /*108a0*/  FADD.FTZ R233, R245, R242 ;  /* 0x000000f2f5e97221 */ /* 0x000fe40000010000 */
[C---:B------:R-:W-:Y:S08]  /*108b0*/  HMMA.16816.F32.BF16 R36, R152.reuse, R142, R36 ;  /* 0x0000008e9824723c */ /* 0x040ff00000041824 */
[C---:B-1----:R-:W-:Y:S08]  /*108c0*/  HMMA.16816.F32.BF16 R40, R152.reuse, R8, R40 ;  /* 0x000000089828723c */ /* 0x042ff00000041828 */
        /* <DEDUP_REMOVED lines=24> */
[----:B------:R-:W-:Y:S01]  /*10a50*/  HMMA.16816.F32.BF16 R132, R152, R198, R132 ;  /* 0x000000c69884723c */ /* 0x000fe20000041884 */
[----:B------:R-:W-:-:S07]  /*10a60*/  @P0 BRA `(.L_x_2003) ;  /* 0xffffe2c000000947 */ /* 0x000fce000383ffff */
.L_x_2002:
        /* <DEDUP_REMOVED lines=155> */
.L_x_1942:
        /* <DEDUP_REMOVED lines=198> */
.L_x_2007:
        /* <DEDUP_REMOVED lines=157> */
.L_x_2009:
[----:B--234-:R-:W-:Y:S05]  /*12a50*/  BSYNC B0 ;  /* 0x0000000000007941 */ /* 0x01cfea0003800000 */
.L_x_2008:
        /* <DEDUP_REMOVED lines=30> */
.L_x_2011:
[----:B------:R-:W-:Y:S05]  /*12c40*/  BSYNC B0 ;  /* 0x0000000000007941 */ /* 0x000fea0003800000 */
.L_x_2010:
        /* <DEDUP_REMOVED lines=30> */
.L_x_2013:
[----:B------:R-:W-:Y:S05]  /*12e30*/  BSYNC B0 ;  /* 0x0000000000007941 */ /* 0x000fea0003800000 */
.L_x_2012:
        /* <DEDUP_REMOVED lines=31> */
.L_x_2006:
        /* <DEDUP_REMOVED lines=31> */
.L_x_2014:
        /* <DEDUP_REMOVED lines=43> */
.L_x_2016:
[----:B------:R-:W-:Y:S05]  /*134d0*/  BSYNC B0 ;  /* 0x0000000000007941 */ /* 0x000fea0003800000 */
.L_x_2015:
        /* <DEDUP_REMOVED lines=77> */
.L_x_2018:
[----:B------:R-:W-:Y:S05]  /*139b0*/  BSYNC B0 ;  /* 0x0000000000007941 */ /* 0x000fea0003800000 */
.L_x_2017:
        /* <DEDUP_REMOVED lines=27> */
.L_x_2020:
[----:B------:R-:W-:Y:S05]  /*13b70*/  BSYNC B0 ;  /* 0x0000000000007941 */ /* 0x000fea0003800000 */
.L_x_2019:
        /* <DEDUP_REMOVED lines=27> */
.L_x_2022:
[----:B------:R-:W-:Y:S05]  /*13d30*/  BSYNC B0 ;  /* 0x0000000000007941 */ /* 0x000fea0003800000 */
.L_x_2021:
        /* <DEDUP_REMOVED lines=28> */
.L_x_2023:
        /* <DEDUP_REMOVED lines=16> */
.L_x_3660:


//--------------------- .text._ZN7cutlass13device_kernelIN5flash19enable_sm80_to_sm89INS1_16FlashAttnFwdSm80INS1_25CollectiveMainloopFwdSm80ILi8ELi1ELb1EN4cute5tupleIJNS5_1CILi128EEENS7_ILi48EEENS7_ILi256EEEEEELi256ENS_10bfloat16_tEfNS_4arch4Sm80ELb0ELb1ELb0ELb0ELb1ELb0ELb1ELb0EEENS1_21CollectiveEpilogueFwdINS6_IJS8_SA_S9_EEENS6_IJNS7_ILi1EEESI_SI_EEESC_SE_Li256ELb0ELb1ELb0ELb0EEENS1_19SingleTileSchedulerILb0ELb0ELb1ELi128EEEEEEEEEvNT_6ParamsE --------------------------
	.section	.text._ZN7cutlass13device_kernelIN5flash19enable_sm80_to_sm89INS1_16FlashAttnFwdSm80INS1_25CollectiveMainloopFwdSm80ILi8ELi1ELb1EN4cute5tupleIJNS5_1CILi128EEENS7_ILi48EEENS7_ILi256EEEEEELi256ENS_10bfloat16_tEfNS_4arch4Sm80ELb0ELb1ELb0ELb0ELb1ELb0ELb1ELb0EEENS1_21CollectiveEpilogueFwdINS6_IJS8_SA_S9_EEENS6_IJNS7_ILi1EEESI_SI_EEESC_SE_Li256ELb0ELb1ELb0ELb0EEENS1_19SingleTileSchedulerILb0ELb0ELb1ELi128EEEEEEEEEvNT_6ParamsE,"ax",@progbits
	.sectioninfo	@"SHI_REGISTERS=255"
	.align	128
.text._ZN7cutlass13device_kernelIN5flash19enable_sm80_to_sm89INS1_16FlashAttnFwdSm80INS1_25CollectiveMainloopFwdSm80ILi8ELi1ELb1EN4cute5tupleIJNS5_1CILi128EEENS7_ILi48EEENS7_ILi256EEEEEELi256ENS_10bfloat16_tEfNS_4arch4Sm80ELb0ELb1ELb0ELb0ELb1ELb0ELb1ELb0EEENS1_21CollectiveEpilogueFwdINS6_IJS8_SA_S9_EEENS6_IJNS7_ILi1EEESI_SI_EEESC_SE_Li256ELb0ELb1ELb0ELb0EEENS1_19SingleTileSchedulerILb0ELb0ELb1ELi128EEEEEEEEEvNT_6ParamsE:
        .type           _ZN7cutlass13device_kernelIN5flash19enable_sm80_to_sm89INS1_16FlashAttnFwdSm80INS1_25CollectiveMainloopFwdSm80ILi8ELi1ELb1EN4cute5tupleIJNS5_1CILi128EEENS7_ILi48EEENS7_ILi256EEEEEELi256ENS_10bfloat16_tEfNS_4arch4Sm80ELb0ELb1ELb0ELb0ELb1ELb0ELb1ELb0EEENS1_21CollectiveEpilogueFwdINS6_IJS8_SA_S9_EEENS6_IJNS7_ILi1EEESI_SI_EEESC_SE_Li256ELb0ELb1ELb0ELb0EEENS1_19SingleTileSchedulerILb0ELb0ELb1ELi128EEEEEEEEEvNT_6ParamsE,@function
        .size           _ZN7cutlass13device_kernelIN5flash19enable_sm80_to_sm89INS1_16FlashAttnFwdSm80INS1_25CollectiveMainloopFwdSm80ILi8ELi1ELb1EN4cute5tupleIJNS5_1CILi128EEENS7_ILi48EEENS7_ILi256EEEEEELi256ENS_10bfloat16_tEfNS_4arch4Sm80ELb0ELb1ELb0ELb0ELb1ELb0ELb1ELb0EEENS1_21CollectiveEpilogueFwdINS6_IJS8_SA_S9_EEENS6_IJNS7_ILi1EEESI_SI_EEESC_SE_Li256ELb0ELb1ELb0ELb0EEENS1_19SingleTileSchedulerILb0ELb0ELb1ELi128EEEEEEEEEvNT_6ParamsE,(.L_x_3661 - _ZN7cutlass13device_kernelIN5flash19enable_sm80_to_sm89INS1_16FlashAttnFwdSm80INS1_25CollectiveMainloopFwdSm80ILi8ELi1ELb1EN4cute5tupleIJNS5_1CILi128EEENS7_ILi48EEENS7_ILi256EEEEEELi256ENS_10bfloat16_tEfNS_4arch4Sm80ELb0ELb1ELb0ELb0ELb1ELb0ELb1ELb0EEENS1_21CollectiveEpilogueFwdINS6_IJS8_SA_S9_EEENS6_IJNS7_ILi1EEESI_SI_EEESC_SE_Li256ELb0ELb1ELb0ELb0EEENS1_19SingleTileSchedulerILb0ELb0ELb1ELi128EEEEEEEEEvNT_6ParamsE)
        .other          _ZN7cutlass13device_kernelIN5flash19enable_sm80_to_sm89INS1_16FlashAttnFwdSm80INS1_25CollectiveMainloopFwdSm80ILi8ELi1ELb1EN4cute5tupleIJNS5_1CILi128EEENS7_ILi48EEENS7_ILi256EEEEEELi256ENS_10bfloat16_tEfNS_4arch4Sm80ELb0ELb1ELb0ELb0ELb1ELb0ELb1ELb0EEENS1_21CollectiveEpilogueFwdINS6_IJS8_SA_S9_EEENS6_IJNS7_ILi1EEESI_SI_EEESC_SE_Li256ELb0ELb1ELb0ELb0EEENS1_19SingleTileSchedulerILb0ELb0ELb1ELi128EEEEEEEEEvNT_6ParamsE,@"STO_CUDA_ENTRY STV_DEFAULT"
_ZN7cutlass13device_kernelIN5flash19enable_sm80_to_sm89INS1_16FlashAttnFwdSm80INS1_25CollectiveMainloopFwdSm80ILi8ELi1ELb1EN4cute5tupleIJNS5_1CILi128EEENS7_ILi48EEENS7_ILi256EEEEEELi256ENS_10bfloat16_tEfNS_4arch4Sm80ELb0ELb1ELb0ELb0ELb1ELb0ELb1ELb0EEENS1_21CollectiveEpilogueFwdINS6_IJS8_SA_S9_EEENS6_IJNS7_ILi1EEESI_SI_EEESC_SE_Li256ELb0ELb1ELb0ELb0EEENS1_19SingleTileSchedulerILb0ELb0ELb1ELi128EEEEEEEEEvNT_6ParamsE:
        /* <DEDUP_REMOVED lines=57> */
.L_x_2025:
[----:B------:R-:W-:Y:S02]  /*0390*/  ULDC UR4, c[0x0][0x32c] ;  /* 0x0000cb0000047ab9 */ /* 0x000fe40000000800 */
[----:B------:R-:W-:-:S03]  /*03a0*/  UISETP.NE.AND UP0, UPT, UR7, UR4, UPT ;  /* 0x000000040700728c */ /* 0x000fc6000bf05270 */
[----:B------:R-:W-:Y:S02]  /*03b0*/  ULDC.64 UR4, c[0x0][0x330] ;  /* 0x0000cc0000047ab9 */ /* 0x000fe40000000a00 */
[----:B------:R-:W-:-:S07]  /*03c0*/  UIMAD.WIDE.U32 UR20, UR16, UR4, URZ ;  /* 0x00000004101472a5 */ /* 0x000fce000f8e003f */
[----:B------:R-:W-:Y:S02]  /*03d0*/  @UP0 UMOV UR7, UR21 ;  /* 0x0000001500070c82 */ /* 0x000fe40008000000 */
[----:B------:R-:W-:Y:S02]  /*03e0*/  @UP0 USHF.R.U32.HI UR16, URZ, UR5, UR7 ;  /* 0x000000053f100299 */ /* 0x000fe40008011607 */
.L_x_2026:
[----:B------:R-:W-:Y:S02]  /*03f0*/  ULDC UR4, c[0x0][0x32c] ;  /* 0x0000cb0000047ab9 */ /* 0x000fe40000000800 */
[----:B------:R-:W-:-:S04]  /*0400*/  UIMAD UR4, UR16, UR4, UR4 ;  /* 0x00000004100472a4 */ /* 0x000fc8000f8e0204 */
[----:B------:R-:W-:-:S04]  /*0410*/  UISETP.LT.AND UP0, UPT, UR6, UR4, UPT ;  /* 0x000000040600728c */ /* 0x000fc8000bf01270 */
[----:B------:R-:W-:Y:S02]  /*0420*/  USEL UR6, UR6, UR4, UP0 ;  /* 0x0000000406067287 */ /* 0x000fe40008000000 */
.L_x_2024:
        /* <DEDUP_REMOVED lines=36> */
.L_x_2028:
[----:B------:R-:W-:Y:S02]  /*0670*/  ULDC UR4, c[0x0][0x32c] ;  /* 0x0000cb0000047ab9 */ /* 0x000fe40000000800 */
[----:B------:R-:W-:-:S03]  /*0680*/  UISETP.NE.AND UP0, UPT, UR4, 0x1, UPT ;  /* 0x000000010400788c */ /* 0x000fc6000bf05270 */
[----:B------:R-:W-:Y:S02]  /*0690*/  ULDC.64 UR4, c[0x0][0x330] ;  /* 0x0000cc0000047ab9 */ /* 0x000fe40000000a00 */
[----:B------:R-:W-:-:S06]  /*06a0*/  UIMAD.WIDE.U32 UR16, UR7, UR4, URZ ;  /* 0x00000004071072a5 */ /* 0x000fcc000f8e003f */
[----:B------:R-:W-:Y:S02]  /*06b0*/  @UP0 USHF.R.U32.HI UR7, URZ, UR5, UR17 ;  /* 0x000000053f070299 */ /* 0x000fe40008011611 */
.L_x_2029:
[----:B------:R-:W-:Y:S02]  /*06c0*/  ULDC UR4, c[0x0][0x32c] ;  /* 0x0000cb0000047ab9 */ /* 0x000fe40000000800 */
[----:B------:R-:W-:-:S04]  /*06d0*/  UIMAD UR4, UR7, UR4, URZ ;  /* 0x00000004070472a4 */ /* 0x000fc8000f8e023f */
[----:B------:R-:W-:-:S04]  /*06e0*/  UISETP.LT.AND UP0, UPT, UR6, UR4, UPT ;  /* 0x000000040600728c */ /* 0x000fc8000bf01270 */
[----:B------:R-:W-:-:S04]  /*06f0*/  USEL UR6, UR6, UR4, !UP0 ;  /* 0x0000000406067287 */ /* 0x000fc8000c000000 */
.L_x_2027:
        /* <DEDUP_REMOVED lines=91> */
[----:B------:R-:W-:Y:S01]  /*0cb0*/  SHF.R.S32.HI R66, RZ, 0x1f, R44 ;  /* 0x0000001fff427819 */ /* 0x000fe2000001142c */
[----:B------:R-:W-:Y:S02]  /*0cc0*/  UMOV UR29, 0x30 ;  /* 0x00000030001d7882 */ /* 0x000fe40000000000 */
[----:B------:R-:W-:Y:S01]  /*0cd0*/  UIMAD UR22, UR23, UR29, -0x30 ;  /* 0xffffffd0171674a4 */ /* 0x000fe2000f8e021d */
[----:B------:R-:W3:Y:S01]  /*0ce0*/  @P0 LDG.E R2, [R2.64] ;  /* 0x0000001202020981 */ /* 0x000ee2000c1e1900 */
[----:B------:R-:W-:Y:S01]  /*0cf0*/  IMAD.MOV.U32 R4, RZ, RZ, c[0x0][0x2b8] ;  /* 0x0000ae00ff047624 */ /* 0x000fe200078e00ff */
[----:B------:R-:W-:Y:S01]  /*0d00*/  ULDC.64 UR4, c[0x0][0x2b0] ;  /* 0x0000ac0000047ab9 */ /* 0x000fe20000000a00 */
[----:B------:R-:W-:Y:S01]  /*0d10*/  IMAD.MOV.U32 R22, RZ, RZ, RZ ;  /* 0x000000ffff167224 */ /* 0x000fe200078e00ff */
[----:B------:R-:W-:Y:S02]  /*0d20*/  BAR.SYNC.DEFER_BLOCKING 0x0 ;  /* 0x0000000000007b1d */ /* 0x000fe40000010000 */
[----:B------:R-:W-:Y:S01]  /*0d30*/  ISETP.NE.AND P1, PT, R4, 0x1, PT ;  /* 0x000000010400780c */ /* 0x000fe20003f25270 */
[----:B------:R-:W-:-:S03]  /*0d40*/  USHF.R.S32.HI UR21, URZ, 0x1f, UR15 ;  /* 0x0000001f3f157899 */ /* 0x000fc6000801140f */
        /* <DEDUP_REMOVED lines=13> */
[C---:B------:R-:W-:Y:S01]  /*0e20*/  IADD3 R0, R31.reuse, UR22, RZ ;  /* 0x000000161f007c10 */ /* 0x040fe2000fffe0ff */
[----:B------:R-:W-:Y:S01]  /*0e30*/  UIMAD UR20, UR9, UR4, URZ ;  /* 0x00000004091472a4 */ /* 0x000fe2000f8e023f */
[----:B------:R-:W-:Y:S01]  /*0e40*/  IADD3 R5, R31, UR27, RZ ;  /* 0x0000001b1f057c10 */ /* 0x000fe2000fffe0ff */
[----:B------:R-:W-:Y:S01]  /*0e50*/  UIMAD.WIDE.U32 UR24, UR11, UR4, URZ ;  /* 0x000000040b1872a5 */ /* 0x000fe2000f8e003f */
[C---:B------:R-:W-:Y:S01]  /*0e60*/  ISETP.GE.AND P0, PT, R0.reuse, UR10, PT ;  /* 0x0000000a00007c0c */ /* 0x040fe2000bf06270 */
[----:B------:R-:W-:Y:S01]  /*0e70*/  IMAD.SHL.U32 R39, R19, 0x8, RZ ;  /* 0x0000000813277824 */ /* 0x000fe200078e00ff */
[----:B--2---:R-:W-:Y:S01]  /*0e80*/  IADD3 R10, R0, UR12, RZ ;  /* 0x0000000c000a7c10 */ /* 0x004fe2000fffe0ff */
[----:B------:R-:W-:Y:S01]  /*0e90*/  UIMAD UR29, UR23, -0x30, UR29 ;  /* 0xffffffd0171d78a4 */ /* 0x000fe2000f8e021d */
[----:B------:R-:W-:Y:S01]  /*0ea0*/  ISETP.GT.OR P0, PT, R31, 0x2f, P0 ;  /* 0x0000002f1f00780c */ /* 0x000fe20000704670 */
[----:B------:R-:W-:Y:S02]  /*0eb0*/  STL [R1+0x48], R31 ;  /* 0x0000481f01007387 */ /* 0x000fe40000100800 */
        /* <DEDUP_REMOVED lines=11> */
[--C-:B------:R-:W-:Y:S01]  /*0f70*/  IMAD.MOV.U32 R4, RZ, RZ, R5.reuse ;  /* 0x000000ffff047224 */ /* 0x100fe200078e0005 */
[----:B------:R-:W-:Y:S01]  /*0f80*/  ULDC.64 UR4, c[0x0][0x1c0] ;  /* 0x0000700000047ab9 */ /* 0x000fe20000000a00 */
[----:B------:R-:W-:Y:S01]  /*0f90*/  IADD3 R29, R39, 0x80, RZ ;  /* 0x00000080271d7810 */ /* 0x000fe20007ffe0ff */
[----:B------:R-:W-:Y:S01]  /*0fa0*/  UIADD3 UR25, UR25, UR20, URZ ;  /* 0x0000001419197290 */ /* 0x000fe2000fffe03f */
[----:B------:R-:W-:Y:S01]  /*0fb0*/  IADD3 R17, R21, UR27, RZ ;  /* 0x0000001b15117c10 */ /* 0x000fe2000fffe0ff */
[----:B------:R-:W-:Y:S01]  /*0fc0*/  UIMAD UR21, UR21, UR4, URZ ;  /* 0x00000004151572a4 */ /* 0x000fe2000f8e023f */
[C---:B------:R-:W-:Y:S01]  /*0fd0*/  IADD3 R30, R39.reuse, 0x40, RZ ;  /* 0x00000040271e7810 */ /* 0x040fe20007ffe0ff */
[----:B------:R-:W-:Y:S01]  /*0fe0*/  UIMAD.WIDE.U32 UR24, UR15, UR4, UR24 ;  /* 0x000000040f1872a5 */ /* 0x000fe2000f8e0018 */
[----:B------:R-:W-:Y:S01]  /*0ff0*/  ISETP.GE.AND P3, PT, R39, c[0x0][0x198], PT ;  /* 0x0000660027007a0c */ /* 0x000fe20003f66270 */
[----:B------:R-:W-:Y:S01]  /*1000*/  UIMAD UR5, UR15, UR5, UR21 ;  /* 0x000000050f0572a4 */ /* 0x000fe2000f8e0215 */
[----:B------:R-:W-:Y:S01]  /*1010*/  @P1 IMAD.HI.U32 R0, R5, c[0x0][0x2c8], RZ ;  /* 0x0000b20005001a27 */ /* 0x000fe200078e00ff */
[----:B------:R-:W-:Y:S01]  /*1020*/  IADD3 R28, R39, 0xc0, RZ ;  /* 0x000000c0271c7810 */ /* 0x000fe20007ffe0ff */
[----:B------:R-:W-:Y:S01]  /*1030*/  ULDC UR15, c[0x0][0x168] ;  /* 0x00005a00000f7ab9 */ /* 0x000fe20000000800 */
[----:B------:R-:W-:Y:S01]  /*1040*/  ISETP.GE.AND P4, PT, R30, c[0x0][0x198], PT ;  /* 0x000066001e007a0c */ /* 0x000fe20003f86270 */
[----:B------:R-:W-:Y:S01]  /*1050*/  UIADD3 UR5, UR25, UR5, URZ ;  /* 0x0000000519057290 */ /* 0x000fe2000fffe03f */
[----:B------:R-:W-:Y:S01]  /*1060*/  @P0 SHF.R.U32.HI R4, RZ, c[0x0][0x2cc], R0 ;  /* 0x0000b300ff040a19 */ /* 0x000fe20000011600 */
[----:B------:R-:W-:Y:S01]  /*1070*/  UIMAD UR15, UR8, UR15, URZ ;  /* 0x0000000f080f72a4 */ /* 0x000fe2000f8e023f */
[----:B------:R-:W-:Y:S01]  /*1080*/  SHF.R.S32.HI R8, RZ, 0x1f, R28 ;  /* 0x0000001fff087819 */ /* 0x000fe2000001141c */
[----:B------:R-:W-:Y:S01]  /*1090*/  UIADD3 UR28, UR29, UR10, URZ ;  /* 0x0000000a1d1c7290 */ /* 0x000fe2000fffe03f */
[--C-:B------:R-:W-:Y:S01]  /*10a0*/  SHF.R.S32.HI R6, RZ, 0x1f, R4.reuse ;  /* 0x0000001fff067819 */ /* 0x100fe20000011404 */
[----:B------:R-:W-:Y:S01]  /*10b0*/  IMAD.MOV R0, RZ, RZ, -R4 ;  /* 0x000000ffff007224 */ /* 0x000fe200078e0a04 */
[----:B------:R-:W-:Y:S01]  /*10c0*/  ISETP.GE.AND P5, PT, R29, c[0x0][0x198], PT ;  /* 0x000066001d007a0c */ /* 0x000fe20003fa6270 */
[----:B-1----:R-:W-:Y:S01]  /*10d0*/  IMAD.U32 R3, RZ, RZ, UR25 ;  /* 0x00000019ff037e24 */ /* 0x002fe2000f8e00ff */
[----:B------:R-:W-:Y:S01]  /*10e0*/  LEA.HI R8, R8, R28, RZ, 0x3 ;  /* 0x0000001c08087211 */ /* 0x000fe200078f18ff */
[----:B------:R-:W-:Y:S01]  /*10f0*/  IMAD.U32 R2, RZ, RZ, UR24 ;  /* 0x00000018ff027e24 */ /* 0x000fe2000f8e00ff */
[----:B------:R-:W-:Y:S01]  /*1100*/  ISETP.GE.AND P6, PT, R28, c[0x0][0x198], PT ;  /* 0x000066001c007a0c */ /* 0x000fe20003fc6270 */
[----:B------:R-:W-:Y:S01]  /*1110*/  IMAD.U32 R3, RZ, RZ, UR5 ;  /* 0x00000005ff037e24 */ /* 0x000fe2000f8e00ff */
[----:B------:R-:W-:Y:S01]  /*1120*/  LOP3.LUT R36, R8, 0xfffffff8, RZ, 0xc0, !PT ;  /* 0xfffffff808247812 */ /* 0x000fe200078ec0ff */
[----:B------:R-:W-:Y:S01]  /*1130*/  IMAD R0, R0, c[0x0][0x2c4], R5 ;  /* 0x0000b10000007a24 */ /* 0x000fe200078e0205 */
[----:B------:R-:W-:Y:S01]  /*1140*/  ULDC.64 UR4, c[0x0][0x1e8] ;  /* 0x00007a0000047ab9 */ /* 0x000fe20000000a00 */
[----:B------:R-:W-:Y:S01]  /*1150*/  IMAD R6, R6, c[0x0][0x1b0], RZ ;  /* 0x00006c0006067a24 */ /* 0x000fe200078e02ff */
[----:B------:R-:W-:Y:S01]  /*1160*/  UIMAD UR8, UR9, UR4, URZ ;  /* 0x00000004090872a4 */ /* 0x000fe2000f8e023f */
[----:B------:R-:W-:Y:S01]  /*1170*/  IMAD.WIDE.U32 R2, R4, c[0x0][0x1b0], R2 ;  /* 0x00006c0004027a25 */ /* 0x000fe200078e0002 */
[----:B------:R-:W-:Y:S01]  /*1180*/  SHF.R.S32.HI R5, RZ, 0x1f, R0 ;  /* 0x0000001fff057819 */ /* 0x000fe20000011400 */
[----:B------:R-:W-:Y:S01]  /*1190*/  UIMAD.WIDE.U32 UR20, UR11, UR4, URZ ;  /* 0x000000040b1472a5 */ /* 0x000fe2000f8e003f */
[----:B------:R-:W-:Y:S01]  /*11a0*/  LEA.HI R65, R66, R44, RZ, 0x5 ;  /* 0x0000002c42417211 */ /* 0x000fe200078f28ff */
[----:B------:R-:W-:Y:S01]  /*11b0*/  IMAD R4, R4, c[0x0][0x1b4], R6 ;  /* 0x00006d0004047a24 */ /* 0x000fe200078e0206 */
[----:B------:R-:W-:Y:S01]  /*11c0*/  UIMAD UR8, UR11, UR5, UR8 ;  /* 0x000000050b0872a4 */ /* 0x000fe2000f8e0208 */
[----:B------:R-:W-:Y:S01]  /*11d0*/  BSSY B0, `(.L_x_2031) ;  /* 0x0000121000007945 */ /* 0x000fe20003800000 */
[----:B------:R-:W-:Y:S01]  /*11e0*/  UISETP.LT.AND UP0, UPT, UR28, 0x30, UPT ;  /* 0x000000301c00788c */ /* 0x000fe2000bf01270 */
[----:B------:R-:W-:Y:S01]  /*11f0*/  IMAD.IADD R3, R3, 0x1, R4 ;  /* 0x0000000103037824 */ /* 0x000fe200078e0204 */
[----:B------:R-:W-:Y:S01]  /*1200*/  UIADD3 UR8, UR21, UR8, URZ ;  /* 0x0000000815087290 */ /* 0x000fe2000fffe03f */
[----:B------:R-:W-:Y:S01]  /*1210*/  IMAD R4, R5, c[0x0][0x1a8], RZ ;  /* 0x00006a0005047a24 */ /* 0x000fe200078e02ff */
[----:B------:R-:W-:Y:S01]  /*1220*/  USEL UR4, UR28, 0x30, UP0 ;  /* 0x000000301c047887 */ /* 0x000fe20008000000 */
[----:B------:R-:W-:Y:S01]  /*1230*/  IMAD.SHL.U32 R5, R21, 0x40, RZ ;  /* 0x0000004015057824 */ /* 0x000fe200078e00ff */
[----:B------:R-:W-:Y:S01]  /*1240*/  SHF.R.S32.HI R64, RZ, 0x5, R65 ;  /* 0x00000005ff407819 */ /* 0x000fe20000011441 */
[----:B------:R-:W-:-:S02]  /*1250*/  IMAD R4, R0, c[0x0][0x1ac], R4 ;  /* 0x00006b0000047a24 */ /* 0x000fc400078e0204 */
[----:B------:R-:W-:Y:S01]  /*1260*/  IMAD.WIDE.U32 R2, R0, c[0x0][0x1a8], R2 ;  /* 0x00006a0000027a25 */ /* 0x000fe200078e0002 */
[----:B------:R-:W-:-:S03]  /*1270*/  LOP3.LUT R0, R5, 0x1c0, RZ, 0xc0, !PT ;  /* 0x000001c005007812 */ /* 0x000fc600078ec0ff */
[----:B------:R-:W-:Y:S01]  /*1280*/  IMAD.IADD R3, R3, 0x1, R4 ;  /* 0x0000000103037824 */ /* 0x000fe200078e0204 */
[C---:B------:R-:W-:Y:S02]  /*1290*/  LEA R14, P0, R2.reuse, c[0x0][0x160], 0x1 ;  /* 0x00005800020e7a11 */ /* 0x040fe400078008ff */
[----:B------:R-:W-:Y:S02]  /*12a0*/  SHF.R.U32.HI R4, RZ, 0x3, R0 ;  /* 0x00000003ff047819 */ /* 0x000fe40000011600 */
[----:B------:R-:W-:Y:S01]  /*12b0*/  LEA.HI.X R15, R2, c[0x0][0x164], R3, 0x1, P0 ;  /* 0x00005900020f7a11 */ /* 0x000fe200000f0c03 */
[----:B------:R-:W-:Y:S01]  /*12c0*/  SHFL.IDX PT, R6, R14, 0x1, 0x181f ;  /* 0x00381f000e067f89 */ /* 0x000fe200000e0000 */
[----:B------:R-:W-:Y:S02]  /*12d0*/  LOP3.LUT R0, R0, 0x38, R39, 0xf8, !PT ;  /* 0x0000003800007812 */ /* 0x000fe400078ef827 */
[----:B------:R-:W-:Y:S01]  /*12e0*/  LEA.HI R2, R66, R44, RZ, 0x6 ;  /* 0x0000002c42027211 */ /* 0x000fe200078f30ff */
[----:B------:R-:W-:Y:S01]  /*12f0*/  SHFL.IDX PT, R3, R15, RZ, 0x181f ;  /* 0x00181fff0f037589 */ /* 0x000fe200000e0000 */
[----:B------:R-:W-:-:S02]  /*1300*/  LOP3.LUT R0, R0, R4, RZ, 0x3c, !PT ;  /* 0x0000000400007212 */ /* 0x000fc400078e3cff */
[----:B------:R-:W-:Y:S01]  /*1310*/  ISETP.GE.AND P0, PT, R17, UR15, PT ;  /* 0x0000000f11007c0c */ /* 0x000fe2000bf06270 */
[----:B------:R-:W-:Y:S02]  /*1320*/  IMAD.SHL.U32 R4, R2, 0x8, RZ ;  /* 0x0000000802047824 */ /* 0x000fe400078e00ff */
[----:B------:R-:W1:Y:S03]  /*1330*/  SHFL.IDX PT, R2, R14, RZ, 0x181f ;  /* 0x00181fff0e027589 */ /* 0x000e6600000e0000 */
[----:B------:R-:W-:Y:S02]  /*1340*/  LOP3.LUT R5, R0, 0xfffffe00, R4, 0xf8, !PT ;  /* 0xfffffe0000057812 */ /* 0x000fe400078ef804 */
[----:B------:R-:W-:Y:S02]  /*1350*/  SHF.R.S32.HI R0, RZ, 0x1f, R29 ;  /* 0x0000001fff007819 */ /* 0x000fe4000001141d */
[----:B------:R-:W-:Y:S01]  /*1360*/  SHF.R.S32.HI R4, RZ, 0x1f, R30 ;  /* 0x0000001fff047819 */ /* 0x000fe2000001141e */
[----:B------:R-:W-:Y:S01]  /*1370*/  IMAD.SHL.U32 R45, R5, 0x2, RZ ;  /* 0x00000002052d7824 */ /* 0x000fe200078e00ff */
[----:B------:R-:W-:-:S02]  /*1380*/  LEA.HI R0, R0, R29, RZ, 0x3 ;  /* 0x0000001d00007211 */ /* 0x000fc400078f18ff */
[----:B------:R-:W-:Y:S02]  /*1390*/  LEA.HI R4, R4, R30, RZ, 0x3 ;  /* 0x0000001e04047211 */ /* 0x000fe400078f18ff */
[----:B------:R-:W-:Y:S01]  /*13a0*/  LOP3.LUT R37, R0, 0xfffffff8, RZ, 0xc0, !PT ;  /* 0xfffffff800257812 */ /* 0x000fe200078ec0ff */
[----:B------:R-:W-:Y:S01]  /*13b0*/  IMAD.MOV R0, RZ, RZ, -R7 ;  /* 0x000000ffff007224 */ /* 0x000fe200078e0a07 */
[----:B------:R-:W-:Y:S01]  /*13c0*/  LOP3.LUT R38, R4, 0xfffffff8, RZ, 0xc0, !PT ;  /* 0xfffffff804267812 */ /* 0x000fe200078ec0ff */
[----:B------:R-:W3:Y:S02]  /*13d0*/  SHFL.IDX PT, R7, R15, 0x1, 0x181f ;  /* 0x00381f000f077f89 */ /* 0x000ee400000e0000 */
[----:B------:R-:W-:Y:S01]  /*13e0*/  IMAD R23, R0, c[0x0][0x2b8], R10 ;  /* 0x0000ae0000177a24 */ /* 0x000fe200078e020a */
[----:B------:R-:W-:-:S04]  /*13f0*/  IADD3 R0, R17, 0x20, RZ ;  /* 0x0000002011007810 */ /* 0x000fc80007ffe0ff */
[----:B------:R-:W-:Y:S01]  /*1400*/  ISETP.GE.AND P1, PT, R0, UR15, PT ;  /* 0x0000000f00007c0c */ /* 0x000fe2000bf26270 */
[----:B-1----:R-:W-:Y:S01]  /*1410*/  @!P0 IMAD.WIDE R4, R39, 0x2, R2 ;  /* 0x0000000227048825 */ /* 0x002fe200078e0202 */
[----:B------:R-:W-:Y:S02]  /*1420*/  SHF.R.S32.HI R18, RZ, 0x1f, R23 ;  /* 0x0000001fff127819 */ /* 0x000fe40000011417 */
[----:B------:R-:W-:Y:S01]  /*1430*/  IADD3 R0, R17, 0x40, RZ ;  /* 0x0000004011007810 */ /* 0x000fe20007ffe0ff */
[----:B------:R-:W-:Y:S01]  /*1440*/  @!P0 IMAD.WIDE R8, R38, 0x2, R2 ;  /* 0x0000000226088825 */ /* 0x000fe200078e0202 */
[----:B------:R1:W-:Y:S04]  /*1450*/  @!P0 LDGSTS.E.BYPASS.LTC128B.128 [R45+0x4080], [R4.64], !P3 ;  /* 0x04080000042d8fae */ /* 0x0003e8000d901d52 */
[----:B------:R4:W-:Y:S03]  /*1460*/  @!P0 LDGSTS.E.BYPASS.LTC128B.128 [R45+0x8080], [R8.64], !P4 ;  /* 0x08080000082d8fae */ /* 0x0009e6000e101d52 */
[----:B---3--:R-:W-:-:S04]  /*1470*/  @!P1 IMAD.WIDE R12, R39, 0x2, R6 ;  /* 0x00000002270c9825 */ /* 0x008fc800078e0206 */
[----:B------:R-:W-:-:S04]  /*1480*/  @!P1 IMAD.WIDE R10, R38, 0x2, R6 ;  /* 0x00000002260a9825 */ /* 0x000fc800078e0206 */
[----:B-1----:R-:W-:-:S04]  /*1490*/  @!P0 IMAD.WIDE R4, R37, 0x2, R2 ;  /* 0x0000000225048825 */ /* 0x002fc800078e0202 */
[----:B------:R-:W-:Y:S01]  /*14a0*/  @!P0 IMAD.WIDE R2, R36, 0x2, R2 ;  /* 0x0000000224028825 */ /* 0x000fe200078e0202 */
[----:B------:R1:W-:Y:S03]  /*14b0*/  @!P0 LDGSTS.E.BYPASS.LTC128B.128 [R45+0xc080], [R4.64], !P5 ;  /* 0x0c080000042d8fae */ /* 0x0003e6000e901d52 */
[----:B----4-:R-:W-:Y:S01]  /*14c0*/  @!P1 IMAD.WIDE R8, R37, 0x2, R6 ;  /* 0x0000000225089825 */ /* 0x010fe200078e0206 */
[----:B------:R3:W-:Y:S01]  /*14d0*/  @!P0 LDGSTS.E.BYPASS.LTC128B.128 [R45+0x10080], [R2.64], !P6 ;  /* 0x10080000022d8fae */ /* 0x0007e2000f101d52 */
[----:B------:R-:W-:-:S03]  /*14e0*/  ISETP.GE.AND P0, PT, R0, UR15, PT ;  /* 0x0000000f00007c0c */ /* 0x000fc6000bf06270 */
[----:B------:R4:W-:Y:S04]  /*14f0*/  @!P1 LDGSTS.E.BYPASS.LTC128B.128 [R45+0x5080], [R12.64], !P3 ;  /* 0x050800000c2d9fae */ /* 0x0009e8000d901d52 */
[----:B------:R5:W-:Y:S04]  /*1500*/  @!P1 LDGSTS.E.BYPASS.LTC128B.128 [R45+0x9080], [R10.64], !P4 ;  /* 0x090800000a2d9fae */ /* 0x000be8000e101d52 */
[----:B------:R4:W-:Y:S01]  /*1510*/  @!P1 LDGSTS.E.BYPASS.LTC128B.128 [R45+0xd080], [R8.64], !P5 ;  /* 0x0d080000082d9fae */ /* 0x0009e2000e901d52 */
[----:B-1----:R-:W-:Y:S02]  /*1520*/  IMAD R4, R18, c[0x0][0x1e0], RZ ;  /* 0x0000780012047a24 */ /* 0x002fe400078e02ff */
[----:B---3--:R-:W-:-:S04]  /*1530*/  IMAD.WIDE.U32 R2, R23, c[0x0][0x1e0], RZ ;  /* 0x0000780017027a25 */ /* 0x008fc800078e00ff */
[----:B------:R-:W-:-:S04]  /*1540*/  IMAD R4, R23, c[0x0][0x1e4], R4 ;  /* 0x0000790017047a24 */ /* 0x000fc800078e0204 */
[----:B------:R-:W-:Y:S02]  /*1550*/  IMAD.IADD R5, R3, 0x1, R4 ;  /* 0x0000000103057824 */ /* 0x000fe400078e0204 */
[----:B------:R-:W-:Y:S01]  /*1560*/  IMAD.MOV.U32 R4, RZ, RZ, R2 ;  /* 0x000000ffff047224 */ /* 0x000fe200078e0002 */
[----:B------:R-:W-:Y:S01]  /*1570*/  SHFL.IDX PT, R3, R15, 0x2, 0x181f ;  /* 0x00581f000f037f89 */ /* 0x000fe200000e0000 */
[----:B----4-:R-:W-:-:S03]  /*1580*/  @!P1 IMAD.WIDE R8, R36, 0x2, R6 ;  /* 0x0000000224089825 */ /* 0x010fc600078e0206 */
[----:B------:R-:W1:Y:S04]  /*1590*/  SHFL.IDX PT, R2, R14, 0x2, 0x181f ;  /* 0x00581f000e027f89 */ /* 0x000e6800000e0000 */
[----:B------:R-:W-:Y:S04]  /*15a0*/  SHFL.IDX PT, R6, R14, 0x3, 0x181f ;  /* 0x00781f000e067f89 */ /* 0x000fe800000e0000 */
[----:B------:R3:W4:Y:S04]  /*15b0*/  SHFL.IDX PT, R7, R15, 0x3, 0x181f ;  /* 0x00781f000f077f89 */ /* 0x00072800000e0000 */
[----:B------:R2:W-:Y:S01]  /*15c0*/  @!P1 LDGSTS.E.BYPASS.LTC128B.128 [R45+0x11080], [R8.64], !P6 ;  /* 0x11080000082d9fae */ /* 0x0005e2000f101d52 */
[----:B-1----:R-:W-:-:S04]  /*15d0*/  @!P0 IMAD.WIDE R12, R38, 0x2, R2 ;  /* 0x00000002260c8825 */ /* 0x002fc800078e0202 */
[----:B-----5:R-:W-:Y:S01]  /*15e0*/  @!P0 IMAD.WIDE R10, R37, 0x2, R2 ;  /* 0x00000002250a8825 */ /* 0x020fe200078e0202 */
[----:B--2---:R-:W-:-:S03]  /*15f0*/  SHF.R.S32.HI R20, RZ, 0x1f, R22 ;  /* 0x0000001fff147819 */ /* 0x004fc60000011416 */
[----:B------:R-:W-:Y:S01]  /*1600*/  IMAD.WIDE.U32 R4, R22, c[0x0][0x1f0], R4 ;  /* 0x00007c0016047a25 */ /* 0x000fe200078e0004 */
[----:B------:R-:W-:Y:S03]  /*1610*/  STL [R1+0x24], R22 ;  /* 0x0000241601007387 */ /* 0x000fe60000100800 */
[----:B------:R-:W-:Y:S01]  /*1620*/  IMAD R0, R20, c[0x0][0x1f0], RZ ;  /* 0x00007c0014007a24 */ /* 0x000fe200078e02ff */
[----:B------:R-:W-:Y:S03]  /*1630*/  STL [R1+0x30], R39 ;  /* 0x0000302701007387 */ /* 0x000fe60000100800 */
[----:B------:R-:W-:Y:S01]  /*1640*/  IMAD R8, R22, c[0x0][0x1f4], R0 ;  /* 0x00007d0016087a24 */ /* 0x000fe200078e0200 */
[----:B------:R-:W-:Y:S01]  /*1650*/  IADD3 R0, P1, R4, UR20, RZ ;  /* 0x0000001404007c10 */ /* 0x000fe2000ff3e0ff */
[----:B------:R-:W-:Y:S03]  /*1660*/  STL [R1+0x8], R45 ;  /* 0x0000082d01007387 */ /* 0x000fe60000100800 */
[----:B------:R-:W-:Y:S01]  /*1670*/  IADD3.X R4, R5, UR8, R8, P1, !PT ;  /* 0x0000000805047c10 */ /* 0x000fe20008ffe408 */
[----:B------:R-:W-:Y:S01]  /*1680*/  @!P0 IMAD.WIDE R8, R36, 0x2, R2 ;  /* 0x0000000224088825 */ /* 0x000fe200078e0202 */
[----:B------:R-:W-:Y:S01]  /*1690*/  IADD3 R5, R17, 0x60, RZ ;  /* 0x0000006011057810 */ /* 0x000fe20007ffe0ff */
[----:B------:R-:W-:Y:S01]  /*16a0*/  STL [R1+0x60], R38 ;  /* 0x0000602601007387 */ /* 0x000fe20000100800 */
[----:B---3--:R-:W-:-:S02]  /*16b0*/  LEA R15, P1, R0, c[0x0][0x1c8], 0x1 ;  /* 0x00007200000f7a11 */ /* 0x008fc400078208ff */
[----:B------:R-:W-:Y:S01]  /*16c0*/  ISETP.GE.AND P2, PT, R5, UR15, PT ;  /* 0x0000000f05007c0c */ /* 0x000fe2000bf46270 */
[----:B------:R-:W-:Y:S01]  /*16d0*/  STL [R1+0x5c], R37 ;  /* 0x00005c2501007387 */ /* 0x000fe20000100800 */
[----:B------:R-:W-:Y:S01]  /*16e0*/  LEA.HI.X R14, R0, c[0x0][0x1cc], R4, 0x1, P1 ;  /* 0x00007300000e7a11 */ /* 0x000fe200008f0c04 */
[----:B------:R-:W-:Y:S02]  /*16f0*/  @!P0 IMAD.WIDE R4, R39, 0x2, R2 ;  /* 0x0000000227048825 */ /* 0x000fe400078e0202 */
[----:B------:R-:W-:Y:S02]  /*1700*/  SHFL.IDX PT, R2, R15, RZ, 0x181f ;  /* 0x00181fff0f027589 */ /* 0x000fe400000e0000 */
[----:B------:R-:W-:Y:S02]  /*1710*/  IMAD R0, R18, c[0x0][0x208], RZ ;  /* 0x0000820012007a24 */ /* 0x000fe400078e02ff */
[----:B------:R-:W1:Y:S02]  /*1720*/  SHFL.IDX PT, R3, R14, RZ, 0x181f ;  /* 0x00181fff0e037589 */ /* 0x000e6400000e0000 */
[----:B------:R-:W-:-:S02]  /*1730*/  IMAD R0, R23, c[0x0][0x20c], R0 ;  /* 0x0000830017007a24 */ /* 0x000fc400078e0200 */
[----:B------:R4:W-:Y:S04]  /*1740*/  @!P0 LDGSTS.E.BYPASS.LTC128B.128 [R45+0x6080], [R4.64], !P3 ;  /* 0x06080000042d8fae */ /* 0x0009e8000d901d52 */
[----:B------:R2:W-:Y:S04]  /*1750*/  @!P0 LDGSTS.E.BYPASS.LTC128B.128 [R45+0xa080], [R12.64], !P4 ;  /* 0x0a0800000c2d8fae */ /* 0x0005e8000e101d52 */
[----:B------:R3:W-:Y:S04]  /*1760*/  @!P0 LDGSTS.E.BYPASS.LTC128B.128 [R45+0xe080], [R10.64], !P5 ;  /* 0x0e0800000a2d8fae */ /* 0x0007e8000e901d52 */
[----:B------:R5:W-:Y:S01]  /*1770*/  @!P0 LDGSTS.E.BYPASS.LTC128B.128 [R45+0x12080], [R8.64], !P6 ;  /* 0x12080000082d8fae */ /* 0x000be2000f101d52 */
[----:B------:R-:W-:-:S03]  /*1780*/  ISETP.GE.AND P6, PT, R30, c[0x0][0x1d4], PT ;  /* 0x000075001e007a0c */ /* 0x000fc60003fc6270 */
[----:B------:R-:W-:Y:S04]  /*1790*/  STL [R1+0x34], R36 ;  /* 0x0000342401007387 */ /* 0x000fe80000100800 */
[----:B------:R-:W-:Y:S01]  /*17a0*/  STL [R1+0x28], R23 ;  /* 0x0000281701007387 */ /* 0x000fe20000100800 */
[----:B----4-:R-:W-:Y:S01]  /*17b0*/  @!P2 IMAD.WIDE R4, R39, 0x2, R6 ;  /* 0x000000022704a825 */ /* 0x010fe200078e0206 */
[----:B--2---:R-:W-:-:S04]  /*17c0*/  IADD3 R12, -R21, UR4, RZ ;  /* 0x00000004150c7c10 */ /* 0x004fc8000fffe1ff */
[----:B------:R2:W-:Y:S01]  /*17d0*/  @!P2 LDGSTS.E.BYPASS.LTC128B.128 [R45+0x7080], [R4.64], !P3 ;  /* 0x07080000042dafae */ /* 0x0005e2000d901d52 */
[----:B------:R-:W-:Y:S01]  /*17e0*/  ISETP.GE.AND P3, PT, R39, c[0x0][0x1d4], PT ;  /* 0x0000750027007a0c */ /* 0x000fe20003f66270 */
[----:B------:R-:W-:Y:S01]  /*17f0*/  ULDC.64 UR4, c[0x0][0x210] ;  /* 0x0000840000047ab9 */ /* 0x000fe20000000a00 */
[C---:B------:R-:W-:Y:S01]  /*1800*/  ISETP.GE.AND P1, PT, R12.reuse, 0x1, PT ;  /* 0x000000010c00780c */ /* 0x040fe20003f26270 */
[--C-:B---3--:R-:W-:Y:S01]  /*1810*/  @!P2 IMAD.WIDE R10, R37, 0x2, R6.reuse ;  /* 0x00000002250aa825 */ /* 0x108fe200078e0206 */
[----:B------:R-:W-:Y:S01]  /*1820*/  UIMAD.WIDE.U32 UR24, UR11, UR4, URZ ;  /* 0x000000040b1872a5 */ /* 0x000fe2000f8e003f */
[----:B------:R-:W-:Y:S01]  /*1830*/  ISETP.GT.AND P0, PT, R12, 0x20, PT ;  /* 0x000000200c00780c */ /* 0x000fe20003f04270 */
[----:B------:R-:W-:Y:S01]  /*1840*/  UIMAD UR4, UR9, UR4, URZ ;  /* 0x00000004090472a4 */ /* 0x000fe2000f8e023f */
[----:B-----5:R-:W-:-:S03]  /*1850*/  @!P2 IMAD.WIDE R8, R38, 0x2, R6 ;  /* 0x000000022608a825 */ /* 0x020fc600078e0206 */
[----:B------:R-:W-:Y:S01]  /*1860*/  UIMAD UR4, UR11, UR5, UR4 ;  /* 0x000000050b0472a4 */ /* 0x000fe2000f8e0204 */
[----:B------:R-:W-:Y:S01]  /*1870*/  @!P2 IMAD.WIDE R6, R36, 0x2, R6 ;  /* 0x000000022406a825 */ /* 0x000fe200078e0206 */
[----:B------:R1:W-:Y:S01]  /*1880*/  @!P2 LDGSTS.E.BYPASS.LTC128B.128 [R45+0xb080], [R8.64], !P4 ;  /* 0x0b080000082dafae */ /* 0x0003e2000e101d52 */
[----:B------:R-:W-:Y:S01]  /*1890*/  ISETP.GE.AND P4, PT, R28, c[0x0][0x198], PT ;  /* 0x000066001c007a0c */ /* 0x000fe20003f86270 */
[----:B------:R-:W-:Y:S02]  /*18a0*/  UIADD3 UR15, UR25, UR4, URZ ;  /* 0x00000004190f7290 */ /* 0x000fe4000fffe03f */
[----:B------:R3:W-:Y:S01]  /*18b0*/  @!P2 LDGSTS.E.BYPASS.LTC128B.128 [R45+0xf080], [R10.64], !P5 ;  /* 0x0f0800000a2dafae */ /* 0x0007e2000e901d52 */
[----:B------:R-:W-:Y:S01]  /*18c0*/  ISETP.GE.AND P5, PT, R29, c[0x0][0x1d4], PT ;  /* 0x000075001d007a0c */ /* 0x000fe20003fa6270 */
[----:B------:R-:W-:-:S08]  /*18d0*/  UIADD3 UR4, UR23, -0x1, URZ ;  /* 0xffffffff17047890 */ /* 0x000fd0000fffe03f */
[----:B------:R4:W-:Y:S01]  /*18e0*/  @!P2 LDGSTS.E.BYPASS.LTC128B.128 [R45+0x13080], [R6.64], !P4 ;  /* 0x13080000062dafae */ /* 0x0009e2000e101d52 */
[----:B------:R-:W-:Y:S01]  /*18f0*/  ISETP.GE.AND P4, PT, R28, c[0x0][0x1d4], PT ;  /* 0x000075001c007a0c */ /* 0x000fe20003f86270 */
[----:B--2---:R-:W-:Y:S02]  /*1900*/  IMAD.WIDE.U32 R4, R23, c[0x0][0x208], RZ ;  /* 0x0000820017047a25 */ /* 0x004fe400078e00ff */
[----:B------:R-:W0:Y:S02]  /*1910*/  LDGDEPBAR ;  /* 0x00000000000079af */ /* 0x000e240000000000 */
[----:B------:R-:W-:-:S04]  /*1920*/  IMAD.IADD R5, R5, 0x1, R0 ;  /* 0x0000000105057824 */ /* 0x000fc800078e0200 */
[----:B------:R-:W-:-:S04]  /*1930*/  IMAD.WIDE.U32 R4, R22, c[0x0][0x218], R4 ;  /* 0x0000860016047a25 */ /* 0x000fc800078e0004 */
[----:B-1----:R-:W-:Y:S01]  /*1940*/  @P1 IMAD.WIDE R8, R39, 0x2, R2 ;  /* 0x0000000227081825 */ /* 0x002fe200078e0202 */
[----:B---3--:R-:W-:-:S03]  /*1950*/  LEA.HI R10, R66, R44, RZ, 0x4 ;  /* 0x0000002c420a7211 */ /* 0x008fc600078f20ff */
[----:B------:R-:W-:Y:S01]  /*1960*/  IMAD.SHL.U32 R11, R21, 0x8, RZ ;  /* 0x00000008150b7824 */ /* 0x000fe200078e00ff */
[----:B------:R1:W-:Y:S01]  /*1970*/  @P1 LDGSTS.E.BYPASS.LTC128B.128 [R45+0x14080], [R8.64], !P3 ;  /* 0x14080000082d1fae */ /* 0x0003e2000d901d52 */
[----:B------:R-:W-:-:S05]  /*1980*/  LOP3.LUT R0, R10, 0xfffffff0, RZ, 0xc0, !PT ;  /* 0xfffffff00a007812 */ /* 0x000fca00078ec0ff */
[----:B------:R-:W-:Y:S02]  /*1990*/  IMAD.IADD R0, R44, 0x1, -R0 ;  /* 0x000000012c007824 */ /* 0x000fe400078e0a00 */
[----:B----4-:R-:W-:-:S05]  /*19a0*/  @P1 IMAD.WIDE R6, R38, 0x2, R2 ;  /* 0x0000000226061825 */ /* 0x010fca00078e0202 */
[----:B------:R2:W-:Y:S01]  /*19b0*/  @P1 LDGSTS.E.BYPASS.LTC128B.128 [R45+0x15880], [R6.64], !P6 ;  /* 0x15880000062d1fae */ /* 0x0005e2000f101d52 */
[----:B-1----:R-:W-:-:S05]  /*19c0*/  @P1 IMAD.WIDE R8, R37, 0x2, R2 ;  /* 0x0000000225081825 */ /* 0x002fca00078e0202 */
[----:B------:R1:W-:Y:S01]  /*19d0*/  @P1 LDGSTS.E.BYPASS.LTC128B.128 [R45+0x17080], [R8.64], !P5 ;  /* 0x17080000082d1fae */ /* 0x0003e2000e901d52 */
[----:B--2---:R-:W-:-:S03]  /*19e0*/  @P1 IMAD.WIDE R6, R36, 0x2, R2 ;  /* 0x0000000224061825 */ /* 0x004fc600078e0202 */
[----:B------:R-:W-:Y:S04]  /*19f0*/  SHFL.IDX PT, R2, R15, 0x1, 0x181f ;  /* 0x00381f000f027f89 */ /* 0x000fe800000e0000 */
[----:B------:R2:W3:Y:S04]  /*1a00*/  SHFL.IDX PT, R3, R14, 0x1, 0x181f ;  /* 0x00381f000e037f89 */ /* 0x0004e800000e0000 */
[----:B------:R4:W-:Y:S01]  /*1a10*/  @P1 LDGSTS.E.BYPASS.LTC128B.128 [R45+0x18880], [R6.64], !P4 ;  /* 0x18880000062d1fae */ /* 0x0009e2000e101d52 */
[----:B-1----:R-:W-:-:S04]  /*1a20*/  SHF.R.S32.HI R9, RZ, 0x4, R10 ;  /* 0x00000004ff097819 */ /* 0x002fc8000001140a */
[----:B------:R-:W-:Y:S01]  /*1a30*/  LEA.HI R8, R10, R9, RZ, 0x1 ;  /* 0x000000090a087211 */ /* 0x000fe200078f08ff */
[----:B------:R-:W-:-:S03]  /*1a40*/  IMAD.SHL.U32 R10, R19, 0x40, RZ ;  /* 0x00000040130a7824 */ /* 0x000fc600078e00ff */
[----:B------:R-:W-:Y:S02]  /*1a50*/  LOP3.LUT R8, R8, 0xfffffffe, RZ, 0xc0, !PT ;  /* 0xfffffffe08087812 */ /* 0x000fe400078ec0ff */
[----:B--2---:R-:W-:-:S03]  /*1a60*/  SHF.R.S32.HI R14, RZ, 0x1f, R0 ;  /* 0x0000001fff0e7819 */ /* 0x004fc60000011400 */
[----:B------:R-:W-:Y:S01]  /*1a70*/  IMAD.IADD R8, R9, 0x1, -R8 ;  /* 0x0000000109087824 */ /* 0x000fe200078e0a08 */
[----:B------:R-:W-:Y:S01]  /*1a80*/  LEA.HI R14, R14, R0, RZ, 0x3 ;  /* 0x000000000e0e7211 */ /* 0x000fe200078f18ff */
[----:B----4-:R-:W-:Y:S01]  /*1a90*/  IMAD R6, R20, c[0x0][0x218], RZ ;  /* 0x0000860014067a24 */ /* 0x010fe200078e02ff */
[----:B------:R-:W-:Y:S02]  /*1aa0*/  IADD3 R7, P1, R4, UR24, RZ ;  /* 0x0000001804077c10 */ /* 0x000fe4000ff3e0ff */
[----:B------:R-:W-:Y:S01]  /*1ab0*/  LOP3.LUT R4, R10, 0x1c0, RZ, 0xc0, !PT ;  /* 0x000001c00a047812 */ /* 0x000fe200078ec0ff */
[----:B------:R-:W-:-:S03]  /*1ac0*/  IMAD R6, R22, c[0x0][0x21c], R6 ;  /* 0x0000870016067a24 */ /* 0x000fc600078e0206 */
[----:B------:R-:W-:Y:S02]  /*1ad0*/  LOP3.LUT R10, R4, 0x8, R11, 0xf8, !PT ;  /* 0x00000008040a7812 */ /* 0x000fe400078ef80b */
[----:B------:R-:W-:Y:S02]  /*1ae0*/  IADD3.X R12, R5, UR15, R6, P1, !PT ;  /* 0x0000000f050c7c10 */ /* 0x000fe40008ffe406 */
[----:B------:R-:W-:Y:S01]  /*1af0*/  SHF.R.U32.HI R6, RZ, 0x3, R4 ;  /* 0x00000003ff067819 */ /* 0x000fe20000011604 */
[----:B---3--:R-:W-:Y:S01]  /*1b00*/  @P0 IMAD.WIDE R4, R39, 0x2, R2 ;  /* 0x0000000227040825 */ /* 0x008fe200078e0202 */
[----:B------:R-:W-:Y:S02]  /*1b10*/  LOP3.LUT R11, R14, 0xfffffff8, RZ, 0xc0, !PT ;  /* 0xfffffff80e0b7812 */ /* 0x000fe400078ec0ff */
[----:B------:R-:W-:Y:S02]  /*1b20*/  LOP3.LUT R6, R10, R6, RZ, 0x3c, !PT ;  /* 0x000000060a067212 */ /* 0x000fe400078e3cff */
[C---:B------:R-:W-:Y:S01]  /*1b30*/  LEA R15, P1, R7.reuse, c[0x0][0x1f8], 0x1 ;  /* 0x00007e00070f7a11 */ /* 0x040fe200078208ff */
[----:B------:R-:W-:Y:S01]  /*1b40*/  IMAD.IADD R13, R0, 0x1, -R11 ;  /* 0x00000001000d7824 */ /* 0x000fe200078e0a0b */
[----:B------:R1:W-:Y:S01]  /*1b50*/  @P0 LDGSTS.E.BYPASS.LTC128B.128 [R45+0x15080], [R4.64], !P3 ;  /* 0x15080000042d0fae */ /* 0x0003e2000d901d52 */
[----:B------:R-:W-:Y:S01]  /*1b60*/  IMAD R0, R8, 0x200, R6 ;  /* 0x0000020008007824 */ /* 0x000fe200078e0206 */
[----:B------:R-:W-:Y:S01]  /*1b70*/  LEA.HI.X R12, R7, c[0x0][0x1fc], R12, 0x1, P1 ;  /* 0x00007f00070c7a11 */ /* 0x000fe200008f0c0c */
[----:B------:R-:W-:-:S04]  /*1b80*/  @P0 IMAD.WIDE R6, R38, 0x2, R2 ;  /* 0x0000000226060825 */ /* 0x000fc800078e0202 */
[----:B------:R-:W-:Y:S01]  /*1b90*/  IMAD.SHL.U32 R11, R8, 0x8, RZ ;  /* 0x00000008080b7824 */ /* 0x000fe200078e00ff */
[----:B------:R2:W-:Y:S01]  /*1ba0*/  @P0 LDGSTS.E.BYPASS.LTC128B.128 [R45+0x16880], [R6.64], !P6 ;  /* 0x16880000062d0fae */ /* 0x0005e2000f101d52 */
[----:B------:R-:W-:-:S04]  /*1bb0*/  @P0 IMAD.WIDE R8, R36, 0x2, R2 ;  /* 0x0000000224080825 */ /* 0x000fc800078e0202 */
[----:B------:R-:W-:Y:S02]  /*1bc0*/  IMAD.SHL.U32 R10, R13, 0x40, RZ ;  /* 0x000000400d0a7824 */ /* 0x000fe400078e00ff */
[----:B------:R-:W-:-:S03]  /*1bd0*/  IMAD.SHL.U32 R236, R0, 0x2, RZ ;  /* 0x0000000200ec7824 */ /* 0x000fc600078e00ff */
[----:B------:R-:W-:Y:S02]  /*1be0*/  LOP3.LUT R10, R10, 0x1c0, RZ, 0xc0, !PT ;  /* 0x000001c00a0a7812 */ /* 0x000fe400078ec0ff */
[C---:B------:R-:W-:Y:S02]  /*1bf0*/  IADD3 R0, R236.reuse, 0x14080, RZ ;  /* 0x00014080ec007810 */ /* 0x040fe40007ffe0ff */
[----:B------:R-:W-:Y:S01]  /*1c00*/  IADD3 R243, R236, 0x140a0, RZ ;  /* 0x000140a0ecf37810 */ /* 0x000fe20007ffe0ff */
[----:B-1----:R-:W-:Y:S01]  /*1c10*/  @P0 IMAD.WIDE R4, R37, 0x2, R2 ;  /* 0x0000000225040825 */ /* 0x002fe200078e0202 */
[----:B------:R-:W-:Y:S02]  /*1c20*/  LOP3.LUT R3, R10, 0x8, R11, 0xf8, !PT ;  /* 0x000000080a037812 */ /* 0x000fe400078ef80b */
[----:B------:R-:W-:Y:S02]  /*1c30*/  SHF.R.U32.HI R2, RZ, 0x3, R10 ;  /* 0x00000003ff027819 */ /* 0x000fe4000001160a */
[----:B------:R1:W-:Y:S02]  /*1c40*/  @P0 LDGSTS.E.BYPASS.LTC128B.128 [R45+0x18080], [R4.64], !P5 ;  /* 0x18080000042d0fae */ /* 0x0003e4000e901d52 */
[----:B------:R-:W-:-:S02]  /*1c50*/  LOP3.LUT R2, R3, R2, RZ, 0x3c, !PT ;  /* 0x0000000203027212 */ /* 0x000fc400078e3cff */
[----:B------:R3:W-:Y:S01]  /*1c60*/  @P0 LDGSTS.E.BYPASS.LTC128B.128 [R45+0x19880], [R8.64], !P4 ;  /* 0x19880000082d0fae */ /* 0x0007e2000e101d52 */
[----:B------:R-:W-:Y:S02]  /*1c70*/  LOP3.LUT P0, RZ, R19, 0x2, RZ, 0xc0, !PT ;  /* 0x0000000213ff7812 */ /* 0x000fe4000780c0ff */
[----:B--2---:R-:W-:Y:S01]  /*1c80*/  IADD3 R6, -R21, UR28, RZ ;  /* 0x0000001c15067c10 */ /* 0x004fe2000fffe1ff */
[----:B------:R-:W0:Y:S01]  /*1c90*/  LDGDEPBAR ;  /* 0x00000000000079af */ /* 0x000e220000000000 */
[----:B------:R-:W-:Y:S02]  /*1ca0*/  R2P PR, R13, 0x6 ;  /* 0x000000060d007804 */ /* 0x000fe40000000000 */
[----:B------:R-:W-:Y:S02]  /*1cb0*/  ISETP.GE.AND P3, PT, R39, c[0x0][0x1d4], PT ;  /* 0x0000750027007a0c */ /* 0x000fe40003f66270 */
[----:B------:R-:W-:-:S05]  /*1cc0*/  SHF.R.S32.HI R7, RZ, 0x1f, R39 ;  /* 0x0000001fff077819 */ /* 0x000fca0000011427 */
[----:B------:R-:W-:Y:S01]  /*1cd0*/  @P0 IADD3 R243, R0, -0x20, RZ ;  /* 0xffffffe000f30810 */ /* 0x000fe20007ffe0ff */
[----:B------:R-:W-:Y:S01]  /*1ce0*/  IMAD.MOV.U32 R0, RZ, RZ, 0x20 ;  /* 0x00000020ff007424 */ /* 0x000fe200078e00ff */
[----:B------:R-:W-:Y:S01]  /*1cf0*/  ISETP.LT.OR P0, PT, R6, 0x1, P3 ;  /* 0x000000010600780c */ /* 0x000fe20001f01670 */
[----:B------:R2:W-:Y:S01]  /*1d00*/  STL [R1+0x70], R7 ;  /* 0x0000700701007387 */ /* 0x0005e20000100800 */
[----:B------:R-:W-:Y:S02]  /*1d10*/  ISETP.GT.AND P3, PT, R31, 0x2f, PT ;  /* 0x0000002f1f00780c */ /* 0x000fe40003f64270 */
[----:B------:R-:W-:Y:S02]  /*1d20*/  SEL R0, R0, 0xffffffe0, !P2 ;  /* 0xffffffe000007807 */ /* 0x000fe40005000000 */
[----:B------:R-:W-:Y:S01]  /*1d30*/  ISETP.GE.AND P2, PT, R29, c[0x0][0x1d4], PT ;  /* 0x000075001d007a0c */ /* 0x000fe20003f46270 */
[----:B-1----:R-:W-:Y:S02]  /*1d40*/  IMAD.SHL.U32 R4, R14, 0x40, RZ ;  /* 0x000000400e047824 */ /* 0x002fe400078e00ff */
[----:B------:R-:W-:Y:S01]  /*1d50*/  IMAD.MOV.U32 R5, RZ, RZ, 0x10 ;  /* 0x00000010ff057424 */ /* 0x000fe200078e00ff */
[----:B---3--:R-:W-:Y:S01]  /*1d60*/  SHFL.IDX PT, R8, R15, RZ, 0x181f ;  /* 0x00181fff0f087589 */ /* 0x008fe200000e0000 */
[----:B------:R-:W-:-:S04]  /*1d70*/  DEPBAR.LE SB0, 0x1 ;  /* 0x000080400000791a */ /* 0x000fc80000000000 */
[----:B------:R-:W-:Y:S01]  /*1d80*/  LOP3.LUT R4, R2, 0xfffffe00, R4, 0xf8, !PT ;  /* 0xfffffe0002047812 */ /* 0x000fe200078ef804 */
[----:B------:R-:W1:Y:S01]  /*1d90*/  SHFL.IDX PT, R9, R12, RZ, 0x181f ;  /* 0x00181fff0c097589 */ /* 0x000e6200000e0000 */
[----:B------:R-:W-:-:S03]  /*1da0*/  SEL R5, R5, 0xfffffff0, !P1 ;  /* 0xfffffff005057807 */ /* 0x000fc60004800000 */
[----:B------:R-:W-:Y:S01]  /*1db0*/  BAR.SYNC.DEFER_BLOCKING 0x0 ;  /* 0x0000000000007b1d */ /* 0x000fe20000010000 */
[----:B------:R-:W-:Y:S01]  /*1dc0*/  IMAD R220, R64, 0x400, R4 ;  /* 0x0000040040dc7824 */ /* 0x000fe200078e0204 */
[----:B------:R-:W-:Y:S02]  /*1dd0*/  ISETP.GE.AND P1, PT, R30, c[0x0][0x1d4], PT ;  /* 0x000075001e007a0c */ /* 0x000fe40003f26270 */
[----:B--2---:R-:W-:Y:S02]  /*1de0*/  SHF.R.S32.HI R7, RZ, 0x1f, R36 ;  /* 0x0000001fff077819 */ /* 0x004fe40000011424 */
[C---:B------:R-:W-:Y:S01]  /*1df0*/  LEA R228, R220.reuse, 0x4080, 0x1 ;  /* 0x00004080dce47811 */ /* 0x040fe200078e08ff */
[----:B------:R-:W-:-:S04]  /*1e00*/  IMAD.SHL.U32 R220, R220, 0x2, RZ ;  /* 0x00000002dcdc7824 */ /* 0x000fc800078e00ff */
[--C-:B------:R-:W-:Y:S02]  /*1e10*/  IMAD R224, R5, 0x2, R228.reuse ;  /* 0x0000000205e07824 */ /* 0x100fe400078e02e4 */
[C---:B------:R-:W-:Y:S02]  /*1e20*/  IMAD R228, R0.reuse, 0x2, R228 ;  /* 0x0000000200e47824 */ /* 0x040fe400078e02e4 */
[----:B------:R-:W-:Y:S02]  /*1e30*/  IMAD R232, R0, 0x2, R224 ;  /* 0x0000000200e87824 */ /* 0x000fe400078e02e0 */
[----:B-1----:R-:W-:Y:S01]  /*1e40*/  IMAD.WIDE R2, R39, 0x2, R8 ;  /* 0x0000000227027825 */ /* 0x002fe200078e0208 */
[----:B------:R-:W1:Y:S04]  /*1e50*/  LDSM.16.M88.4 R160, [R220+0x4080] ;  /* 0x00408000dca0783b */ /* 0x000e680000000200 */
[----:B------:R-:W2:Y:S04]  /*1e60*/  LDSM.16.M88.4 R188, [R220+0x8080] ;  /* 0x00808000dcbc783b */ /* 0x000ea80000000200 */
[----:B------:R-:W3:Y:S04]  /*1e70*/  LDSM.16.M88.4 R204, [R220+0xc080] ;  /* 0x00c08000dccc783b */ /* 0x000ee80000000200 */
[----:B------:R-:W4:Y:S04]  /*1e80*/  LDSM.16.M88.4 R164, [R224] ;  /* 0x00000000e0a4783b */ /* 0x000f280000000200 */
[----:B------:R-:W1:Y:S04]  /*1e90*/  LDSM.16.M88.4 R192, [R224+0x4000] ;  /* 0x00400000e0c0783b */ /* 0x000e680000000200 */
[----:B------:R-:W1:Y:S04]  /*1ea0*/  LDSM.16.M88.4 R208, [R224+0x8000] ;  /* 0x00800000e0d0783b */ /* 0x000e680000000200 */
[----:B------:R-:W1:Y:S04]  /*1eb0*/  LDSM.16.M88.4 R180, [R228] ;  /* 0x00000000e4b4783b */ /* 0x000e680000000200 */
[----:B------:R-:W1:Y:S04]  /*1ec0*/  LDSM.16.M88.4 R196, [R228+0x4000] ;  /* 0x00400000e4c4783b */ /* 0x000e680000000200 */
[----:B------:R-:W1:Y:S04]  /*1ed0*/  LDSM.16.M88.4 R212, [R228+0x8000] ;  /* 0x00800000e4d4783b */ /* 0x000e680000000200 */
[----:B------:R-:W1:Y:S04]  /*1ee0*/  LDSM.16.M88.4 R184, [R232] ;  /* 0x00000000e8b8783b */ /* 0x000e680000000200 */
[----:B------:R-:W1:Y:S04]  /*1ef0*/  LDSM.16.M88.4 R200, [R232+0x4000] ;  /* 0x00400000e8c8783b */ /* 0x000e680000000200 */
[----:B------:R-:W1:Y:S04]  /*1f00*/  LDSM.16.M88.4 R216, [R232+0x8000] ;  /* 0x00800000e8d8783b */ /* 0x000e680000000200 */
[----:B------:R-:W1:Y:S04]  /*1f10*/  LDSM.16.M88.4 R220, [R220+0x10080] ;  /* 0x01008000dcdc783b */ /* 0x000e680000000200 */
[----:B------:R-:W1:Y:S04]  /*1f20*/  LDSM.16.M88.4 R224, [R224+0xc000] ;  /* 0x00c00000e0e0783b */ /* 0x000e680000000200 */
[----:B------:R-:W1:Y:S04]  /*1f30*/  LDSM.16.M88.4 R228, [R228+0xc000] ;  /* 0x00c00000e4e4783b */ /* 0x000e680000000200 */
[----:B------:R-:W1:Y:S04]  /*1f40*/  LDSM.16.M88.4 R232, [R232+0xc000] ;  /* 0x00c00000e8e8783b */ /* 0x000e680000000200 */
[----:B------:R-:W-:Y:S06]  /*1f50*/  BAR.SYNC.DEFER_BLOCKING 0x0 ;  /* 0x0000000000007b1d */ /* 0x000fec0000010000 */
[----:B------:R-:W-:-:S04]  /*1f60*/  DEPBAR.LE SB0, 0x0 ;  /* 0x000080000000791a */ /* 0x000fc80000000000 */
[----:B------:R-:W-:Y:S06]  /*1f70*/  BAR.SYNC.DEFER_BLOCKING 0x0 ;  /* 0x0000000000007b1d */ /* 0x000fec0000010000 */
[----:B------:R-:W1:Y:S04]  /*1f80*/  LDSM.16.M88.4 R20, [R236+0x14080] ;  /* 0x01408000ec14783b */ /* 0x000e680000000200 */
[----:B------:R-:W1:Y:S04]  /*1f90*/  LDSM.16.M88.4 R24, [R236+0x14880] ;  /* 0x01488000ec18783b */ /* 0x000e680000000200 */
[----:B------:R-:W1:Y:S04]  /*1fa0*/  LDSM.16.M88.4 R32, [R236+0x15080] ;  /* 0x01508000ec20783b */ /* 0x000e680000000200 */
[----:B------:R-:W1:Y:S04]  /*1fb0*/  LDSM.16.M88.4 R40, [R243] ;  /* 0x00000000f328783b */ /* 0x000e680000000200 */
[----:B------:R-:W1:Y:S04]  /*1fc0*/  LDSM.16.M88.4 R48, [R243+0x800] ;  /* 0x00080000f330783b */ /* 0x000e680000000200 */
[----:B------:R-:W1:Y:S04]  /*1fd0*/  LDSM.16.M88.4 R56, [R243+0x1000] ;  /* 0x00100000f338783b */ /* 0x000e680000000200 */
[----:B------:R-:W-:Y:S01]  /*1fe0*/  @!PT LDS RZ, [RZ] ;  /* 0x00000000fffff984 */ /* 0x000fe20000000800 */
[----:B------:R-:W-:Y:S01]  /*1ff0*/  @!PT LDS RZ, [RZ] ;  /* 0x00000000fffff984 */ /* 0x000fe20000000800 */
[----:B------:R-:W-:Y:S01]  /*2000*/  @!PT LDS RZ, [RZ] ;  /* 0x00000000fffff984 */ /* 0x000fe20000000800 */
[----:B------:R5:W-:Y:S01]  /*2010*/  LDGSTS.E.BYPASS.LTC128B.128 [R45+0x4080], [R2.64], !P0 ;  /* 0x04080000022d7fae */ /* 0x000be2000c101d52 */
[----:B------:R-:W-:-:S02]  /*2020*/  ISETP.LT.OR P0, PT, R6, 0x1, P1 ;  /* 0x000000010600780c */ /* 0x000fc40000f01670 */
[----:B------:R-:W-:Y:S01]  /*2030*/  ISETP.GE.AND P1, PT, R28, c[0x0][0x1d4], PT ;  /* 0x000075001c007a0c */ /* 0x000fe20003f26270 */
[----:B-----5:R-:W-:-:S10]  /*2040*/  IMAD.WIDE R2, R38, 0x2, R8 ;  /* 0x0000000226027825 */ /* 0x020fd400078e0208 */
[----:B------:R5:W-:Y:S01]  /*2050*/  LDGSTS.E.BYPASS.LTC128B.128 [R45+0x5880], [R2.64], !P0 ;  /* 0x05880000022d7fae */ /* 0x000be2000c101d52 */
[----:B------:R-:W-:Y:S01]  /*2060*/  ISETP.LT.OR P0, PT, R6, 0x1, P2 ;  /* 0x000000010600780c */ /* 0x000fe20001701670 */
[----:B-----5:R-:W-:-:S12]  /*2070*/  IMAD.WIDE R2, R37, 0x2, R8 ;  /* 0x0000000225027825 */ /* 0x020fd800078e0208 */
[----:B------:R5:W-:Y:S01]  /*2080*/  LDGSTS.E.BYPASS.LTC128B.128 [R45+0x7080], [R2.64], !P0 ;  /* 0x07080000022d7fae */ /* 0x000be2000c101d52 */
[----:B------:R-:W-:Y:S01]  /*2090*/  ISETP.LT.OR P0, PT, R6, 0x1, P1 ;  /* 0x000000010600780c */ /* 0x000fe20000f01670 */
[----:B-----5:R-:W-:-:S12]  /*20a0*/  IMAD.WIDE R2, R36, 0x2, R8 ;  /* 0x0000000224027825 */ /* 0x020fd800078e0208 */
[----:B------:R5:W-:Y:S01]  /*20b0*/  LDGSTS.E.BYPASS.LTC128B.128 [R45+0x8880], [R2.64], !P0 ;  /* 0x08880000022d7fae */ /* 0x000be2000c101d52 */
[----:B------:R-:W-:Y:S02]  /*20c0*/  ISETP.GT.AND P0, PT, R44, 0x7f, PT ;  /* 0x0000007f2c00780c */ /* 0x000fe40003f04270 */
[----:B-----5:R-:W-:Y:S02]  /*20d0*/  SHF.R.S32.HI R3, RZ, 0x1f, R38 ;  /* 0x0000001fff037819 */ /* 0x020fe40000011426 */
[----:B------:R-:W-:-:S03]  /*20e0*/  SHF.R.S32.HI R2, RZ, 0x1f, R37 ;  /* 0x0000001fff027819 */ /* 0x000fc60000011425 */
[----:B------:R5:W-:Y:S04]  /*20f0*/  STL [R1+0x68], R3 ;  /* 0x0000680301007387 */ /* 0x000be80000100800 */
[----:B------:R1:W-:Y:S04]  /*2100*/  STL [R1+0x64], R2 ;  /* 0x0000640201007387 */ /* 0x0003e80000100800 */
[----:B------:R2:W-:Y:S01]  /*2110*/  STL [R1+0x50], R7 ;  /* 0x0000500701007387 */ /* 0x0005e20000100800 */
[C---:B-----5:R-:W-:Y:S02]  /*2120*/  IADD3 R3, R243.reuse, 0x800, RZ ;  /* 0x00000800f3037810 */ /* 0x060fe40007ffe0ff */
[----:B-1----:R-:W-:-:S03]  /*2130*/  IADD3 R2, R243, 0x1000, RZ ;  /* 0x00001000f3027810 */ /* 0x002fc60007ffe0ff */
[----:B------:R1:W-:Y:S04]  /*2140*/  STL [R1+0x4], R3 ;  /* 0x0000040301007387 */ /* 0x0003e80000100800 */
[----:B------:R1:W-:Y:S01]  /*2150*/  STL [R1], R2 ;  /* 0x0000000201007387 */ /* 0x0003e20000100800 */
[----:B------:R-:W-:Y:S05]  /*2160*/  @P0 BRA `(.L_x_2032) ;  /* 0x0000027000000947 */ /* 0x000fea0003800000 */
[----:B--234-:R-:W-:Y:S05]  /*2170*/  BRA.DIV ~URZ, `(.L_x_2033) ;  /* 0x000117627f007947 */ /* 0x01cfea000b800000 */
[----:B------:R2:W3:Y:S04]  /*2180*/  SHFL.IDX PT, R7, R12, 0x1, 0x181f ;  /* 0x00381f000c077f89 */ /* 0x0004e800000e0000 */
[----:B-1----:R2:W1:Y:S02]  /*2190*/  SHFL.IDX PT, R2, R15, 0x1, 0x181f ;  /* 0x00381f000f027f89 */ /* 0x00246400000e0000 */
.L_x_2098:
[----:B------:R-:W4:Y:S04]  /*21a0*/  LDL R8, [R1+0x5c] ;  /* 0x00005c0001087983 */ /* 0x000f280000100800 */
[----:B------:R-:W5:Y:S04]  /*21b0*/  LDL R9, [R1+0x64] ;  /* 0x0000640001097983 */ /* 0x000f680000100800 */
[----:B--2---:R-:W2:Y:S04]  /*21c0*/  LDL R14, [R1+0x8] ;  /* 0x00000800010e7983 */ /* 0x004ea80000100800 */
[----:B---3--:R-:W3:Y:S04]  /*21d0*/  LDL R15, [R1+0x34] ;  /* 0x00003400010f7983 */ /* 0x008ee80000100800 */
[----:B------:R-:W2:Y:S01]  /*21e0*/  LDL R16, [R1+0x50] ;  /* 0x0000500001107983 */ /* 0x000ea20000100800 */
[----:B------:R-:W-:-:S02]  /*21f0*/  SHF.R.S32.HI R10, RZ, 0x1f, R30 ;  /* 0x0000001fff0a7819 */ /* 0x000fc4000001141e */
[----:B------:R-:W-:Y:S02]  /*2200*/  SHF.R.S32.HI R11, RZ, 0x1f, R30 ;  /* 0x0000001fff0b7819 */ /* 0x000fe4000001141e */
[-C--:B------:R-:W-:Y:S02]  /*2210*/  LEA.HI R10, R10, R30.reuse, RZ, 0x3 ;  /* 0x0000001e0a0a7211 */ /* 0x080fe400078f18ff */
[----:B------:R-:W-:Y:S02]  /*2220*/  LEA.HI R11, R11, R30, RZ, 0x3 ;  /* 0x0000001e0b0b7211 */ /* 0x000fe400078f18ff */
[----:B------:R-:W-:Y:S02]  /*2230*/  LOP3.LUT R10, R10, 0xfffffff8, RZ, 0xc0, !PT ;  /* 0xfffffff80a0a7812 */ /* 0x000fe400078ec0ff */
[----:B------:R-:W-:Y:S02]  /*2240*/  LOP3.LUT R11, R11, 0xfffffff8, RZ, 0xc0, !PT ;  /* 0xfffffff80b0b7812 */ /* 0x000fe400078ec0ff */
[----:B-1----:R-:W-:-:S02]  /*2250*/  LEA R12, P0, R10, R2, 0x1 ;  /* 0x000000020a0c7211 */ /* 0x002fc400078008ff */
[----:B------:R-:W-:Y:S01]  /*2260*/  SHF.R.S32.HI R11, RZ, 0x1f, R11 ;  /* 0x0000001fff0b7819 */ /* 0x000fe2000001140b */
[C---:B------:R-:W-:Y:S02]  /*2270*/  IMAD.SHL.U32 R3, R19.reuse, 0x8, RZ ;  /* 0x0000000813037824 */ /* 0x040fe400078e00ff */
[----:B------:R-:W-:Y:S01]  /*2280*/  IMAD.SHL.U32 R17, R19, 0x8, RZ ;  /* 0x0000000813117824 */ /* 0x000fe200078e00ff */
[----:B------:R-:W-:-:S04]  /*2290*/  LEA.HI.X R13, R10, R7, R11, 0x1, P0 ;  /* 0x000000070a0d7211 */ /* 0x000fc800000f0c0b */
[----:B------:R-:W-:Y:S02]  /*22a0*/  SHF.R.S32.HI R17, RZ, 0x1f, R17 ;  /* 0x0000001fff117819 */ /* 0x000fe40000011411 */
[----:B----4-:R-:W-:-:S04]  /*22b0*/  LEA R10, P0, R8, R2, 0x1 ;  /* 0x00000002080a7211 */ /* 0x010fc800078008ff */
[----:B-----5:R-:W-:Y:S02]  /*22c0*/  LEA.HI.X R11, R8, R7, R9, 0x1, P0 ;  /* 0x00000007080b7211 */ /* 0x020fe400000f0c09 */
[----:B------:R-:W-:-:S04]  /*22d0*/  LEA R8, P0, R3, R2, 0x1 ;  /* 0x0000000203087211 */ /* 0x000fc800078008ff */
[C---:B------:R-:W-:Y:S02]  /*22e0*/  LEA.HI.X R9, R3.reuse, R7, R17, 0x1, P0 ;  /* 0x0000000703097211 */ /* 0x040fe400000f0c11 */
[----:B------:R-:W-:-:S04]  /*22f0*/  ISETP.GE.AND P0, PT, R3, c[0x0][0x1d4], PT ;  /* 0x0000750003007a0c */ /* 0x000fc80003f06270 */
[----:B------:R-:W-:-:S13]  /*2300*/  ISETP.LT.OR P0, PT, R6, 0x21, P0 ;  /* 0x000000210600780c */ /* 0x000fda0000701670 */
[----:B------:R-:W-:Y:S01]  /*2310*/  @!PT LDS RZ, [RZ] ;  /* 0x00000000fffff984 */ /* 0x000fe20000000800 */
[----:B------:R-:W-:Y:S01]  /*2320*/  @!PT LDS RZ, [RZ] ;  /* 0x00000000fffff984 */ /* 0x000fe20000000800 */
[----:B------:R-:W-:Y:S01]  /*2330*/  @!PT LDS RZ, [RZ] ;  /* 0x00000000fffff984 */ /* 0x000fe20000000800 */
[----:B--2---:R1:W-:Y:S01]  /*2340*/  LDGSTS.E.BYPASS.LTC128B.128 [R14+0x5080], [R8.64], !P0 ;  /* 0x05080000080e7fae */ /* 0x0043e2000c101d52 */
[----:B---3--:R-:W-:-:S04]  /*2350*/  LEA R2, P0, R15, R2, 0x1 ;  /* 0x000000020f027211 */ /* 0x008fc800078008ff */
        /* <DEDUP_REMOVED lines=8> */
.L_x_2032:
[----:B--234-:R-:W-:Y:S05]  /*23e0*/  BSYNC B0 ;  /* 0x0000000000007941 */ /* 0x01cfea0003800000 */
.L_x_2031:
[----:B-1----:R-:W-:Y:S01]  /*23f0*/  IMAD.MOV.U32 R2, RZ, RZ, 0x40 ;  /* 0x00000040ff027424 */ /* 0x002fe200078e00ff */
[----:B------:R-:W-:Y:S01]  /*2400*/  LOP3.LUT P0, RZ, R19, 0x4, RZ, 0xc0, !PT ;  /* 0x0000000413ff7812 */ /* 0x000fe2000780c0ff */
[----:B------:R-:W0:Y:S01]  /*2410*/  LDGDEPBAR ;  /* 0x00000000000079af */ /* 0x000e220000000000 */
[----:B------:R-:W-:Y:S01]  /*2420*/  WARPSYNC 0xffffffff ;  /* 0xffffffff00007948 */ /* 0x000fe20003800000 */
[C---:B------:R-:W-:Y:S01]  /*2430*/  HMMA.16816.F32.BF16 R8, R160.reuse, R22, RZ ;  /* 0x00000016a008723c */ /* 0x040fe200000418ff */
[----:B------:R-:W-:Y:S01]  /*2440*/  SEL R2, R2, 0xffffffc0, !P0 ;  /* 0xffffffc002027807 */ /* 0x000fe20004000000 */
[----:B------:R-:W-:Y:S01]  /*2450*/  LDSM.16.M88.4 R60, [R243+0x5800] ;  /* 0x00580000f33c783b */ /* 0x000fe20000000200 */
[----:B------:R-:W-:Y:S01]  /*2460*/  UISETP.GT.AND UP0, UPT, UR4, UR7, UPT ;  /* 0x000000070400728c */ /* 0x000fe2000bf04270 */
[C---:B------:R-:W-:Y:S02]  /*2470*/  IADD3 R252, R243.reuse, 0x1800, RZ ;  /* 0x00001800f3fc7810 */ /* 0x040fe40007ffe0ff */
[--C-:B------:R-:W-:Y:S01]  /*2480*/  IMAD.IADD R242, R236, 0x1, R2.reuse ;  /* 0x00000001ecf27824 */ /* 0x100fe200078e0202 */
[C---:B------:R-:W-:Y:S01]  /*2490*/  IADD3 R251, R243.reuse, 0x2000, RZ ;  /* 0x00002000f3fb7810 */ /* 0x040fe20007ffe0ff */
[----:B------:R-:W-:Y:S01]  /*24a0*/  HMMA.16816.F32.BF16 R12, R160, R20, RZ ;  /* 0x00000014a00c723c */ /* 0x000fe200000418ff */
[C---:B------:R-:W-:Y:S01]  /*24b0*/  IMAD.IADD R239, R243.reuse, 0x1, R2 ;  /* 0x00000001f3ef7824 */ /* 0x040fe200078e0202 */
[----:B------:R-:W-:Y:S01]  /*24c0*/  PLOP3.LUT P0, PT, PT, PT, UP0, 0x40, 0x0 ;  /* 0x000000000000781c */ /* 0x000fe20003f0e808 */
[----:B------:R-:W1:Y:S01]  /*24d0*/  LDSM.16.M88.4 R36, [R242+0x14080] ;  /* 0x01408000f224783b */ /* 0x000e620000000200 */
[----:B------:R-:W-:-:S02]  /*24e0*/  IADD3 R250, R243, 0x2800, RZ ;  /* 0x00002800f3fa7810 */ /* 0x000fc40007ffe0ff */
[C---:B------:R-:W-:Y:S01]  /*24f0*/  IADD3 R249, R243.reuse, 0x3000, RZ ;  /* 0x00003000f3f97810 */ /* 0x040fe20007ffe0ff */
[----:B------:R-:W2:Y:S01]  /*2500*/  LDSM.16.M88.4 R44, [R242+0x14880] ;  /* 0x01488000f22c783b */ /* 0x000ea20000000200 */
[C---:B------:R-:W-:Y:S01]  /*2510*/  HMMA.16816.F32.BF16 R16, R160.reuse, R24, RZ ;  /* 0x00000018a010723c */ /* 0x040fe200000418ff */
[C---:B------:R-:W-:Y:S02]  /*2520*/  IADD3 R248, R243.reuse, 0x3800, RZ ;  /* 0x00003800f3f87810 */ /* 0x040fe40007ffe0ff */
[----:B------:R-:W3:Y:S01]  /*2530*/  LDSM.16.M88.4 R52, [R242+0x15080] ;  /* 0x01508000f234783b */ /* 0x000ee20000000200 */
[C---:B------:R-:W-:Y:S02]  /*2540*/  IADD3 R247, R243.reuse, 0x4000, RZ ;  /* 0x00004000f3f77810 */ /* 0x040fe40007ffe0ff */
[C---:B------:R-:W-:Y:S02]  /*2550*/  IADD3 R246, R243.reuse, 0x4800, RZ ;  /* 0x00004800f3f67810 */ /* 0x040fe40007ffe0ff */
[----:B------:R-:W-:Y:S01]  /*2560*/  HMMA.16816.F32.BF16 R20, R160, R26, RZ ;  /* 0x0000001aa014723c */ /* 0x000fe200000418ff */
[----:B------:R-:W-:-:S02]  /*2570*/  IADD3 R245, R243, 0x5000, RZ ;  /* 0x00005000f3f57810 */ /* 0x000fc40007ffe0ff */
[----:B------:R-:W-:-:S05]  /*2580*/  IADD3 R244, R243, 0x5800, RZ ;  /* 0x00005800f3f47810 */ /* 0x000fca0007ffe0ff */
[C---:B------:R-:W-:Y:S08]  /*2590*/  HMMA.16816.F32.BF16 R24, R160.reuse, R32, RZ ;  /* 0x00000020a018723c */ /* 0x040ff000000418ff */
[----:B------:R-:W-:Y:S08]  /*25a0*/  HMMA.16816.F32.BF16 R32, R160, R34, RZ ;  /* 0x00000022a020723c */ /* 0x000ff000000418ff */
[C---:B------:R-:W-:Y:S08]  /*25b0*/  HMMA.16816.F32.BF16 R8, R164.reuse, R42, R8 ;  /* 0x0000002aa408723c */ /* 0x040ff00000041808 */
[C---:B------:R-:W-:Y:S01]  /*25c0*/  HMMA.16816.F32.BF16 R12, R164.reuse, R40, R12 ;  /* 0x00000028a40c723c */ /* 0x040fe2000004180c */
[----:B------:R-:W4:Y:S07]  /*25d0*/  LDSM.16.M88.4 R40, [R239] ;  /* 0x00000000ef28783b */ /* 0x000f2e0000000200 */
[C---:B------:R-:W-:Y:S08]  /*25e0*/  HMMA.16816.F32.BF16 R16, R164.reuse, R48, R16 ;  /* 0x00000030a410723c */ /* 0x040ff00000041810 */
[C---:B------:R-:W-:Y:S01]  /*25f0*/  HMMA.16816.F32.BF16 R20, R164.reuse, R50, R20 ;  /* 0x00000032a414723c */ /* 0x040fe20000041814 */
[----:B------:R-:W5:Y:S07]  /*2600*/  LDSM.16.M88.4 R48, [R239+0x800] ;  /* 0x00080000ef30783b */ /* 0x000f6e0000000200 */
[C---:B------:R-:W-:Y:S08]  /*2610*/  HMMA.16816.F32.BF16 R24, R164.reuse, R56, R24 ;  /* 0x00000038a418723c */ /* 0x040ff00000041818 */
[----:B------:R-:W-:Y:S01]  /*2620*/  HMMA.16816.F32.BF16 R32, R164, R58, R32 ;  /* 0x0000003aa420723c */ /* 0x000fe20000041820 */
[----:B------:R-:W4:Y:S07]  /*2630*/  LDSM.16.M88.4 R56, [R239+0x1000] ;  /* 0x00100000ef38783b */ /* 0x000f2e0000000200 */
[C---:B-1----:R-:W-:Y:S08]  /*2640*/  HMMA.16816.F32.BF16 R8, R180.reuse, R38, R8 ;  /* 0x00000026b408723c */ /* 0x042ff00000041808 */
[C---:B------:R-:W-:Y:S01]  /*2650*/  HMMA.16816.F32.BF16 R28, R180.reuse, R36, R12 ;  /* 0x00000024b41c723c */ /* 0x040fe2000004180c */
[----:B------:R-:W1:Y:S04]  /*2660*/  LDSM.16.M88.4 R12, [R236+0x15880] ;  /* 0x01588000ec0c783b */ /* 0x000e680000000200 */
[----:B------:R-:W-:Y:S03]  /*2670*/  LDSM.16.M88.4 R36, [R243+0x1800] ;  /* 0x00180000f324783b */ /* 0x000fe60000000200 */
[C---:B--2---:R-:W-:Y:S08]  /*2680*/  HMMA.16816.F32.BF16 R16, R180.reuse, R44, R16 ;  /* 0x0000002cb410723c */ /* 0x044ff00000041810 */
[C---:B------:R-:W-:Y:S01]  /*2690*/  HMMA.16816.F32.BF16 R20, R180.reuse, R46, R20 ;  /* 0x0000002eb414723c */ /* 0x040fe20000041814 */
[----:B------:R-:W2:Y:S07]  /*26a0*/  LDSM.16.M88.4 R44, [R236+0x16080] ;  /* 0x01608000ec2c783b */ /* 0x000eae0000000200 */
[C---:B---3--:R-:W-:Y:S08]  /*26b0*/  HMMA.16816.F32.BF16 R24, R180.reuse, R52, R24 ;  /* 0x00000034b418723c */ /* 0x048ff00000041818 */
[----:B------:R-:W-:Y:S01]  /*26c0*/  HMMA.16816.F32.BF16 R32, R180, R54, R32 ;  /* 0x00000036b420723c */ /* 0x000fe20000041820 */
[----:B------:R-:W3:Y:S07]  /*26d0*/  LDSM.16.M88.4 R52, [R236+0x16880] ;  /* 0x01688000ec34783b */ /* 0x000eee0000000200 */
[C---:B----4-:R-:W-:Y:S08]  /*26e0*/  HMMA.16816.F32.BF16 R8, R184.reuse, R42, R8 ;  /* 0x0000002ab808723c */ /* 0x050ff00000041808 */
[C---:B------:R-:W-:Y:S01]  /*26f0*/  HMMA.16816.F32.BF16 R28, R184.reuse, R40, R28 ;  /* 0x00000028b81c723c */ /* 0x040fe2000004181c */
[----:B------:R-:W-:Y:S07]  /*2700*/  LDSM.16.M88.4 R40, [R242+0x16080] ;  /* 0x01608000f228783b */ /* 0x000fee0000000200 */
[C---:B-----5:R-:W-:Y:S08]  /*2710*/  HMMA.16816.F32.BF16 R16, R184.reuse, R48, R16 ;  /* 0x00000030b810723c */ /* 0x060ff00000041810 */
[C---:B------:R-:W-:Y:S01]  /*2720*/  HMMA.16816.F32.BF16 R20, R184.reuse, R50, R20 ;  /* 0x00000032b814723c */ /* 0x040fe20000041814 */
[----:B------:R-:W4:Y:S07]  /*2730*/  LDSM.16.M88.4 R48, [R243+0x2000] ;  /* 0x00200000f330783b */ /* 0x000f2e0000000200 */
[C---:B------:R-:W-:Y:S08]  /*2740*/  HMMA.16816.F32.BF16 R24, R184.reuse, R56, R24 ;  /* 0x00000038b818723c */ /* 0x040ff00000041818 */
[----:B------:R-:W-:Y:S01]  /*2750*/  HMMA.16816.F32.BF16 R32, R184, R58, R32 ;  /* 0x0000003ab820723c */ /* 0x000fe20000041820 */
[----:B------:R-:W5:Y:S07]  /*2760*/  LDSM.16.M88.4 R56, [R243+0x2800] ;  /* 0x00280000f338783b */ /* 0x000f6e0000000200 */
[C---:B-1----:R-:W-:Y:S08]  /*2770*/  HMMA.16816.F32.BF16 R8, R188.reuse, R14, R8 ;  /* 0x0000000ebc08723c */ /* 0x042ff00000041808 */
[C---:B------:R-:W-:Y:S01]  /*2780*/  HMMA.16816.F32.BF16 R28, R188.reuse, R12, R28 ;  /* 0x0000000cbc1c723c */ /* 0x040fe2000004181c */
[----:B------:R-:W1:Y:S07]  /*2790*/  LDSM.16.M88.4 R12, [R242+0x15880] ;  /* 0x01588000f20c783b */ /* 0x000e6e0000000200 */
[C---:B--2---:R-:W-:Y:S08]  /*27a0*/  HMMA.16816.F32.BF16 R16, R188.reuse, R44, R16 ;  /* 0x0000002cbc10723c */ /* 0x044ff00000041810 */
[C---:B------:R-:W-:Y:S01]  /*27b0*/  HMMA.16816.F32.BF16 R20, R188.reuse, R46, R20 ;  /* 0x0000002ebc14723c */ /* 0x040fe20000041814 */
[----:B------:R-:W-:Y:S07]  /*27c0*/  LDSM.16.M88.4 R44, [R239+0x2000] ;  /* 0x00200000ef2c783b */ /* 0x000fee0000000200 */
[C---:B---3--:R-:W-:Y:S08]  /*27d0*/  HMMA.16816.F32.BF16 R24, R188.reuse, R52, R24 ;  /* 0x00000034bc18723c */ /* 0x048ff00000041818 */
[----:B------:R-:W-:Y:S01]  /*27e0*/  HMMA.16816.F32.BF16 R32, R188, R54, R32 ;  /* 0x00000036bc20723c */ /* 0x000fe20000041820 */
[----:B------:R-:W2:Y:S07]  /*27f0*/  LDSM.16.M88.4 R52, [R242+0x16880] ;  /* 0x01688000f234783b */ /* 0x000eae0000000200 */
[C---:B------:R-:W-:Y:S08]  /*2800*/  HMMA.16816.F32.BF16 R8, R192.reuse, R38, R8 ;  /* 0x00000026c008723c */ /* 0x040ff00000041808 */
[C---:B------:R-:W-:Y:S01]  /*2810*/  HMMA.16816.F32.BF16 R28, R192.reuse, R36, R28 ;  /* 0x00000024c01c723c */ /* 0x040fe2000004181c */
[----:B------:R-:W3:Y:S07]  /*2820*/  LDSM.16.M88.4 R36, [R239+0x1800] ;  /* 0x00180000ef24783b */ /* 0x000eee0000000200 */
[C---:B----4-:R-:W-:Y:S08]  /*2830*/  HMMA.16816.F32.BF16 R16, R192.reuse, R48, R16 ;  /* 0x00000030c010723c */ /* 0x050ff00000041810 */
[C---:B------:R-:W-:Y:S01]  /*2840*/  HMMA.16816.F32.BF16 R20, R192.reuse, R50, R20 ;  /* 0x00000032c014723c */ /* 0x040fe20000041814 */
[----:B------:R-:W-:Y:S07]  /*2850*/  LDSM.16.M88.4 R48, [R236+0x18080] ;  /* 0x01808000ec30783b */ /* 0x000fee0000000200 */
[C---:B-----5:R-:W-:Y:S08]  /*2860*/  HMMA.16816.F32.BF16 R24, R192.reuse, R56, R24 ;  /* 0x00000038c018723c */ /* 0x060ff00000041818 */
[----:B------:R-:W-:Y:S01]  /*2870*/  HMMA.16816.F32.BF16 R32, R192, R58, R32 ;  /* 0x0000003ac020723c */ /* 0x000fe20000041820 */
[----:B------:R-:W4:Y:S07]  /*2880*/  LDSM.16.M88.4 R56, [R239+0x2800] ;  /* 0x00280000ef38783b */ /* 0x000f2e0000000200 */
[C---:B-1----:R-:W-:Y:S08]  /*2890*/  HMMA.16816.F32.BF16 R8, R196.reuse, R14, R8 ;  /* 0x0000000ec408723c */ /* 0x042ff00000041808 */
[C---:B------:R-:W-:Y:S01]  /*28a0*/  HMMA.16816.F32.BF16 R28, R196.reuse, R12, R28 ;  /* 0x0000000cc41c723c */ /* 0x040fe2000004181c */
[----:B------:R-:W1:Y:S07]  /*28b0*/  LDSM.16.M88.4 R12, [R236+0x17080] ;  /* 0x01708000ec0c783b */ /* 0x000e6e0000000200 */
[C---:B------:R-:W-:Y:S08]  /*28c0*/  HMMA.16816.F32.BF16 R16, R196.reuse, R40, R16 ;  /* 0x00000028c410723c */ /* 0x040ff00000041810 */
[C---:B------:R-:W-:Y:S01]  /*28d0*/  HMMA.16816.F32.BF16 R20, R196.reuse, R42, R20 ;  /* 0x0000002ac414723c */ /* 0x040fe20000041814 */
[----:B------:R-:W5:Y:S07]  /*28e0*/  LDSM.16.M88.4 R40, [R236+0x17880] ;  /* 0x01788000ec28783b */ /* 0x000f6e0000000200 */
[C---:B--2---:R-:W-:Y:S08]  /*28f0*/  HMMA.16816.F32.BF16 R24, R196.reuse, R52, R24 ;  /* 0x00000034c418723c */ /* 0x044ff00000041818 */
[----:B------:R-:W-:Y:S01]  /*2900*/  HMMA.16816.F32.BF16 R32, R196, R54, R32 ;  /* 0x00000036c420723c */ /* 0x000fe20000041820 */
[----:B------:R-:W-:Y:S07]  /*2910*/  LDSM.16.M88.4 R52, [R243+0x4000] ;  /* 0x00400000f334783b */ /* 0x000fee0000000200 */
[C---:B---3--:R-:W-:Y:S08]  /*2920*/  HMMA.16816.F32.BF16 R8, R200.reuse, R38, R8 ;  /* 0x00000026c808723c */ /* 0x048ff00000041808 */
[C---:B------:R-:W-:Y:S01]  /*2930*/  HMMA.16816.F32.BF16 R28, R200.reuse, R36, R28 ;  /* 0x00000024c81c723c */ /* 0x040fe2000004181c */
[----:B------:R-:W2:Y:S07]  /*2940*/  LDSM.16.M88.4 R36, [R243+0x3000] ;  /* 0x00300000f324783b */ /* 0x000eae0000000200 */
[C---:B------:R-:W-:Y:S08]  /*2950*/  HMMA.16816.F32.BF16 R16, R200.reuse, R44, R16 ;  /* 0x0000002cc810723c */ /* 0x040ff00000041810 */
[C---:B------:R-:W-:Y:S01]  /*2960*/  HMMA.16816.F32.BF16 R20, R200.reuse, R46, R20 ;  /* 0x0000002ec814723c */ /* 0x040fe20000041814 */
[----:B------:R-:W3:Y:S07]  /*2970*/  LDSM.16.M88.4 R44, [R243+0x3800] ;  /* 0x00380000f32c783b */ /* 0x000eee0000000200 */
[C---:B----4-:R-:W-:Y:S08]  /*2980*/  HMMA.16816.F32.BF16 R24, R200.reuse, R56, R24 ;  /* 0x00000038c818723c */ /* 0x050ff00000041818 */
[----:B------:R-:W-:Y:S01]  /*2990*/  HMMA.16816.F32.BF16 R32, R200, R58, R32 ;  /* 0x0000003ac820723c */ /* 0x000fe20000041820 */
[----:B------:R-:W-:Y:S07]  /*29a0*/  LDSM.16.M88.4 R56, [R239+0x4000] ;  /* 0x00400000ef38783b */ /* 0x000fee0000000200 */
        /* <DEDUP_REMOVED lines=8> */
[----:B------:R-:W5:Y:S07]  /*2a30*/  LDSM.16.M88.4 R48, [R242+0x18080] ;  /* 0x01808000f230783b */ /* 0x000f6e0000000200 */
[C---:B--2---:R-:W-:Y:S08]  /*2a40*/  HMMA.16816.F32.BF16 R8, R208.reuse, R38, R8 ;  /* 0x00000026d008723c */ /* 0x044ff00000041808 */
[C---:B------:R-:W-:Y:S01]  /*2a50*/  HMMA.16816.F32.BF16 R28, R208.reuse, R36, R28 ;  /* 0x00000024d01c723c */ /* 0x040fe2000004181c */
[----:B------:R-:W2:Y:S07]  /*2a60*/  LDSM.16.M88.4 R36, [R239+0x3000] ;  /* 0x00300000ef24783b */ /* 0x000eae0000000200 */
[C---:B---3--:R-:W-:Y:S08]  /*2a70*/  HMMA.16816.F32.BF16 R16, R208.reuse, R44, R16 ;  /* 0x0000002cd010723c */ /* 0x048ff00000041810 */
[C---:B------:R-:W-:Y:S01]  /*2a80*/  HMMA.16816.F32.BF16 R20, R208.reuse, R46, R20 ;  /* 0x0000002ed014723c */ /* 0x040fe20000041814 */
[----:B------:R-:W3:Y:S07]  /*2a90*/  LDSM.16.M88.4 R44, [R239+0x3800] ;  /* 0x00380000ef2c783b */ /* 0x000eee0000000200 */
[C---:B------:R-:W-:Y:S08]  /*2aa0*/  HMMA.16816.F32.BF16 R24, R208.reuse, R52, R24 ;  /* 0x00000034d018723c */ /* 0x040ff00000041818 */
[----:B------:R-:W-:Y:S01]  /*2ab0*/  HMMA.16816.F32.BF16 R32, R208, R54, R32 ;  /* 0x00000036d020723c */ /* 0x000fe20000041820 */
[----:B------:R-:W-:Y:S07]  /*2ac0*/  LDSM.16.M88.4 R52, [R236+0x19880] ;  /* 0x01988000ec34783b */ /* 0x000fee0000000200 */
[C---:B-1----:R-:W-:Y:S08]  /*2ad0*/  HMMA.16816.F32.BF16 R8, R212.reuse, R14, R8 ;  /* 0x0000000ed408723c */ /* 0x042ff00000041808 */
[C---:B------:R-:W-:Y:S08]  /*2ae0*/  HMMA.16816.F32.BF16 R28, R212.reuse, R12, R28 ;  /* 0x0000000cd41c723c */ /* 0x040ff0000004181c */
[C---:B----4-:R-:W-:Y:S08]  /*2af0*/  HMMA.16816.F32.BF16 R16, R212.reuse, R40, R16 ;  /* 0x00000028d410723c */ /* 0x050ff00000041810 */
[C---:B------:R-:W-:Y:S01]  /*2b00*/  HMMA.16816.F32.BF16 R20, R212.reuse, R42, R20 ;  /* 0x0000002ad414723c */ /* 0x040fe20000041814 */
[----:B------:R-:W1:Y:S07]  /*2b10*/  LDSM.16.M88.4 R40, [R236+0x18880] ;  /* 0x01888000ec28783b */ /* 0x000e6e0000000200 */
[C---:B-----5:R-:W-:Y:S08]  /*2b20*/  HMMA.16816.F32.BF16 R24, R212.reuse, R48, R24 ;  /* 0x00000030d418723c */ /* 0x060ff00000041818 */
[----:B------:R-:W-:Y:S01]  /*2b30*/  HMMA.16816.F32.BF16 R32, R212, R50, R32 ;  /* 0x00000032d420723c */ /* 0x000fe20000041820 */
[----:B------:R-:W4:Y:S07]  /*2b40*/  LDSM.16.M88.4 R48, [R236+0x19080] ;  /* 0x01908000ec30783b */ /* 0x000f2e0000000200 */
        /* <DEDUP_REMOVED lines=10> */
[C---:B------:R-:W-:Y:S01]  /*2bf0*/  HMMA.16816.F32.BF16 R28, R220.reuse, R40, R28 ;  /* 0x00000028dc1c723c */ /* 0x040fe2000004181c */
[----:B------:R-:W-:Y:S07]  /*2c00*/  LDSM.16.M88.4 R40, [R239+0x5000] ;  /* 0x00500000ef28783b */ /* 0x000fee0000000200 */
[C---:B----4-:R-:W-:Y:S08]  /*2c10*/  HMMA.16816.F32.BF16 R12, R220.reuse, R48, R8 ;  /* 0x00000030dc0c723c */ /* 0x050ff00000041808 */
[C---:B------:R-:W-:Y:S01]  /*2c20*/  HMMA.16816.F32.BF16 R8, R220.reuse, R50, R20 ;  /* 0x00000032dc08723c */ /* 0x040fe20000041814 */
[----:B------:R-:W1:Y:S07]  /*2c30*/  LDSM.16.M88.4 R48, [R242+0x18880] ;  /* 0x01888000f230783b */ /* 0x000e6e0000000200 */
[C---:B------:R-:W-:Y:S08]  /*2c40*/  HMMA.16816.F32.BF16 R24, R220.reuse, R52, R24 ;  /* 0x00000034dc18723c */ /* 0x040ff00000041818 */
[----:B------:R-:W-:Y:S01]  /*2c50*/  HMMA.16816.F32.BF16 R32, R220, R54, R32 ;  /* 0x00000036dc20723c */ /* 0x000fe20000041820 */
[----:B------:R-:W4:Y:S07]  /*2c60*/  LDSM.16.M88.4 R52, [R242+0x19080] ;  /* 0x01908000f234783b */ /* 0x000f2e0000000200 */
[C---:B--2---:R-:W-:Y:S08]  /*2c70*/  HMMA.16816.F32.BF16 R20, R224.reuse, R38, R16 ;  /* 0x00000026e014723c */ /* 0x044ff00000041810 */
[C---:B------:R-:W-:Y:S01]  /*2c80*/  HMMA.16816.F32.BF16 R28, R224.reuse, R36, R28 ;  /* 0x00000024e01c723c */ /* 0x040fe2000004181c */
[----:B------:R-:W-:Y:S07]  /*2c90*/  LDSM.16.M88.4 R36, [R239+0x5800] ;  /* 0x00580000ef24783b */ /* 0x000fee0000000200 */
[C---:B---3--:R-:W-:Y:S08]  /*2ca0*/  HMMA.16816.F32.BF16 R16, R224.reuse, R44, R12 ;  /* 0x0000002ce010723c */ /* 0x048ff0000004180c */
[----:B------:R-:W-:Y:S01]  /*2cb0*/  HMMA.16816.F32.BF16 R12, R224, R46, R8 ;  /* 0x0000002ee00c723c */ /* 0x000fe20000041808 */
[----:B------:R-:W2:Y:S01]  /*2cc0*/  LDSM.16.M88.4 R44, [R239+0x4800] ;  /* 0x00480000ef2c783b */ /* 0x000ea20000000200 */
[----:B------:R-:W-:-:S06]  /*2cd0*/  DEPBAR.LE SB0, 0x0 ;  /* 0x000080000000791a */ /* 0x000fcc0000000000 */
[C---:B------:R-:W-:Y:S08]  /*2ce0*/  HMMA.16816.F32.BF16 R8, R224.reuse, R60, R24 ;  /* 0x0000003ce008723c */ /* 0x040ff00000041818 */
[----:B------:R-:W-:Y:S08]  /*2cf0*/  HMMA.16816.F32.BF16 R32, R224, R62, R32 ;  /* 0x0000003ee020723c */ /* 0x000ff00000041820 */
[C---:B-1----:R-:W-:Y:S08]  /*2d00*/  HMMA.16816.F32.BF16 R24, R228.reuse, R50, R20 ;  /* 0x00000032e418723c */ /* 0x042ff00000041814 */
[C---:B------:R-:W-:Y:S08]  /*2d10*/  HMMA.16816.F32.BF16 R28, R228.reuse, R48, R28 ;  /* 0x00000030e41c723c */ /* 0x040ff0000004181c */
[C---:B----4-:R-:W-:Y:S08]  /*2d20*/  HMMA.16816.F32.BF16 R20, R228.reuse, R52, R16 ;  /* 0x00000034e414723c */ /* 0x050ff00000041810 */
        /* <DEDUP_REMOVED lines=8> */
[----:B------:R-:W-:Y:S01]  /*2db0*/  HMMA.16816.F32.BF16 R36, R232, R38, R8 ;  /* 0x00000026e824723c */ /* 0x000fe20000041808 */
[----:B------:R-:W-:Y:S06]  /*2dc0*/  BAR.SYNC.DEFER_BLOCKING 0x0 ;  /* 0x0000000000007b1d */ /* 0x000fec0000010000 */
[----:B------:R-:W-:Y:S05]  /*2dd0*/  @P0 BRA `(.L_x_2034) ;  /* 0x0000058000000947 */ /* 0x000fea0003800000 */
[----:B------:R-:W2:Y:S04]  /*2de0*/  LDL R3, [R1+0x70] ;  /* 0x0000700001037983 */ /* 0x000ea80000100800 */
[----:B------:R-:W3:Y:S04]  /*2df0*/  LDL R6, [R1+0x68] ;  /* 0x0000680001067983 */ /* 0x000ee80000100800 */
[----:B------:R-:W4:Y:S04]  /*2e00*/  LDL R7, [R1+0x60] ;  /* 0x0000600001077983 */ /* 0x000f280000100800 */
[----:B------:R-:W1:Y:S01]  /*2e10*/  S2R R75, SR_TID.X ;  /* 0x00000000004b7919 */ /* 0x000e620000002100 */
[----:B------:R-:W-:-:S02]  /*2e20*/  IMAD.MOV.U32 R74, RZ, RZ, c[0x0][0x2b8] ;  /* 0x0000ae00ff4a7624 */ /* 0x000fc400078e00ff */
[----:B------:R-:W-:Y:S01]  /*2e30*/  IMAD.U32 R2, RZ, RZ, UR12 ;  /* 0x0000000cff027e24 */ /* 0x000fe2000f8e00ff */
[----:B------:R-:W5:Y:S02]  /*2e40*/  LDL R70, [R1+0x5c] ;  /* 0x00005c0001467983 */ /* 0x000f640000100800 */
[----:B------:R-:W-:Y:S02]  /*2e50*/  ISETP.NE.AND P1, PT, R74, 0x1, PT ;  /* 0x000000014a00780c */ /* 0x000fe40003f25270 */
[----:B------:R-:W5:Y:S04]  /*2e60*/  LDL R71, [R1+0x64] ;  /* 0x0000640001477983 */ /* 0x000f680000100800 */
[----:B------:R-:W5:Y:S04]  /*2e70*/  LDL R68, [R1+0x34] ;  /* 0x0000340001447983 */ /* 0x000f680000100800 */
[----:B------:R-:W5:Y:S04]  /*2e80*/  LDL R69, [R1+0x50] ;  /* 0x0000500001457983 */ /* 0x000f680000100800 */
[----:B------:R-:W5:Y:S01]  /*2e90*/  LDL R67, [R1+0x8] ;  /* 0x0000080001437983 */ /* 0x000f620000100800 */
[----:B-1----:R-:W-:-:S02]  /*2ea0*/  LEA.HI R72, R66, R75, RZ, 0x3 ;  /* 0x0000004b42487211 */ /* 0x002fc400078f18ff */
[----:B------:R-:W-:Y:S02]  /*2eb0*/  LEA.HI R73, R66, R75, RZ, 0x3 ;  /* 0x0000004b42497211 */ /* 0x000fe400078f18ff */
[----:B------:R-:W-:Y:S02]  /*2ec0*/  LOP3.LUT R72, R72, 0xfffffff8, RZ, 0xc0, !PT ;  /* 0xfffffff848487812 */ /* 0x000fe400078ec0ff */
[----:B------:R-:W-:-:S03]  /*2ed0*/  SHF.R.S32.HI R73, RZ, 0x3, R73 ;  /* 0x00000003ff497819 */ /* 0x000fc60000011449 */
[----:B------:R-:W-:-:S04]  /*2ee0*/  IMAD.IADD R72, R75, 0x1, -R72 ;  /* 0x000000014b487824 */ /* 0x000fc800078e0a48 */
[----:B------:R-:W-:-:S05]  /*2ef0*/  IMAD R72, R72, 0x20, R73 ;  /* 0x0000002048487824 */ /* 0x000fca00078e0249 */
[----:B------:R-:W-:Y:S01]  /*2f00*/  IADD3 R2, R72, UR22, R2 ;  /* 0x0000001648027c10 */ /* 0x000fe2000fffe002 */
[----:B------:R-:W-:Y:S02]  /*2f10*/  IMAD.MOV.U32 R9, RZ, RZ, RZ ;  /* 0x000000ffff097224 */ /* 0x000fe400078e00ff */
[----:B--2---:R-:W-:Y:S01]  /*2f20*/  IMAD.MOV.U32 R75, RZ, RZ, R3 ;  /* 0x000000ffff4b7224 */ /* 0x004fe200078e0003 */
[----:B------:R-:W-:Y:S01]  /*2f30*/  IADD3 R3, R2, -0x30, RZ ;  /* 0xffffffd002037810 */ /* 0x000fe20007ffe0ff */
[----:B---3--:R-:W-:-:S04]  /*2f40*/  IMAD.MOV.U32 R74, RZ, RZ, R6 ;  /* 0x000000ffff4a7224 */ /* 0x008fc800078e0006 */
[----:B------:R-:W-:-:S04]  /*2f50*/  @P1 IMAD.HI.U32 R6, R3, c[0x0][0x2bc], RZ ;  /* 0x0000af0003061a27 */ /* 0x000fc800078e00ff */
[----:B------:R-:W-:Y:S01]  /*2f60*/  IMAD.MOV.U32 R2, RZ, RZ, R3 ;  /* 0x000000ffff027224 */ /* 0x000fe200078e0003 */
[----:B------:R-:W-:Y:S01]  /*2f70*/  @P1 SHF.R.U32.HI R2, RZ, c[0x0][0x2c0], R6 ;  /* 0x0000b000ff021a19 */ /* 0x000fe20000011606 */
[----:B----4-:R-:W-:-:S03]  /*2f80*/  IMAD.MOV.U32 R73, RZ, RZ, R7 ;  /* 0x000000ffff497224 */ /* 0x010fc600078e0007 */
[----:B------:R-:W-:-:S04]  /*2f90*/  @!P3 IADD3 R7, P0, R2, UR16, RZ ;  /* 0x000000100207bc10 */ /* 0x000fc8000ff1e0ff */
[----:B------:R-:W-:Y:S02]  /*2fa0*/  @!P3 LEA.HI.X.SX32 R8, R2, UR6, 0x1, P0 ;  /* 0x000000060208bc11 */ /* 0x000fe400080f0eff */
[----:B------:R-:W-:-:S04]  /*2fb0*/  @!P3 LEA R6, P0, R7, c[0x0][0x2a0], 0x2 ;  /* 0x0000a8000706ba11 */ /* 0x000fc800078010ff */
[----:B------:R-:W-:-:S05]  /*2fc0*/  @!P3 LEA.HI.X R7, R7, c[0x0][0x2a4], R8, 0x2, P0 ;  /* 0x0000a9000707ba11 */ /* 0x000fca00000f1408 */
[----:B------:R1:W2:Y:S01]  /*2fd0*/  @!P3 LDG.E R9, [R6.64] ;  /* 0x000000120609b981 */ /* 0x0002a2000c1e1900 */
[----:B------:R-:W-:-:S04]  /*2fe0*/  IMAD.MOV R2, RZ, RZ, -R2 ;  /* 0x000000ffff027224 */ /* 0x000fc800078e0a02 */
[----:B------:R-:W-:-:S05]  /*2ff0*/  IMAD R10, R2, c[0x0][0x2b8], R3 ;  /* 0x0000ae00020a7a24 */ /* 0x000fca00078e0203 */
[----:B------:R-:W-:Y:S01]  /*3000*/  SHF.R.S32.HI R2, RZ, 0x1f, R10 ;  /* 0x0000001fff027819 */ /* 0x000fe2000001140a */
[----:B------:R-:W3:Y:S04]  /*3010*/  S2R R76, SR_TID.X ;  /* 0x00000000004c7919 */ /* 0x000ee80000002100 */
[----:B-1----:R-:W-:Y:S02]  /*3020*/  IMAD R6, R2, c[0x0][0x1e0], RZ ;  /* 0x0000780002067a24 */ /* 0x002fe400078e02ff */
[----:B------:R-:W-:-:S04]  /*3030*/  IMAD.WIDE.U32 R2, R10, c[0x0][0x1e0], RZ ;  /* 0x000078000a027a25 */ /* 0x000fc800078e00ff */
[----:B------:R-:W-:-:S04]  /*3040*/  IMAD R6, R10, c[0x0][0x1e4], R6 ;  /* 0x000079000a067a24 */ /* 0x000fc800078e0206 */
[----:B------:R-:W-:Y:S01]  /*3050*/  IMAD.IADD R3, R3, 0x1, R6 ;  /* 0x0000000103037824 */ /* 0x000fe200078e0206 */
[----:B------:R1:W-:Y:S01]  /*3060*/  STL [R1+0x28], R10 ;  /* 0x0000280a01007387 */ /* 0x0003e20000100800 */
[----:B---3--:R-:W-:-:S04]  /*3070*/  LEA.HI R72, R66, R76, RZ, 0x3 ;  /* 0x0000004c42487211 */ /* 0x008fc800078f18ff */
[----:B------:R-:W-:Y:S02]  /*3080*/  LOP3.LUT R72, R72, 0xfffffff8, RZ, 0xc0, !PT ;  /* 0xfffffff848487812 */ /* 0x000fe400078ec0ff */
[----:B-1----:R-:W-:-:S04]  /*3090*/  LEA.HI R10, R66, R76, RZ, 0x3 ;  /* 0x0000004c420a7211 */ /* 0x002fc800078f18ff */
[----:B------:R-:W-:-:S04]  /*30a0*/  SHF.R.S32.HI R10, RZ, 0x3, R10 ;  /* 0x00000003ff0a7819 */ /* 0x000fc8000001140a */
[----:B------:R-:W-:-:S04]  /*30b0*/  IADD3 R10, -R10, 0x30, RZ ;  /* 0x000000300a0a7810 */ /* 0x000fc80007ffe1ff */
[----:B------:R-:W-:Y:S01]  /*30c0*/  ISETP.GE.AND P1, PT, R10, 0x1, PT ;  /* 0x000000010a00780c */ /* 0x000fe20003f26270 */
        /* <DEDUP_REMOVED lines=9> */
[----:B-1----:R-:W-:-:S04]  /*3160*/  LEA R9, P0, R2, c[0x0][0x1c8], 0x1 ;  /* 0x0000720002097a11 */ /* 0x002fc800078008ff */
[----:B------:R-:W-:Y:S02]  /*3170*/  LEA.HI.X R8, R2, c[0x0][0x1cc], R3, 0x1, P0 ;  /* 0x0000730002087a11 */ /* 0x000fe400000f0c03 */
[----:B------:R-:W1:Y:S04]  /*3180*/  SHFL.IDX PT, R2, R9, RZ, 0x181f ;  /* 0x00181fff09027589 */ /* 0x000e6800000e0000 */
[----:B------:R-:W2:Y:S01]  /*3190*/  SHFL.IDX PT, R3, R8, RZ, 0x181f ;  /* 0x00181fff08037589 */ /* 0x000ea200000e0000 */
[----:B-1----:R-:W-:-:S04]  /*31a0*/  @P1 LEA R16, P0, R72, R2, 0x1 ;  /* 0x0000000248101211 */ /* 0x002fc800078008ff */
[----:B--2---:R-:W-:Y:S02]  /*31b0*/  @P1 LEA.HI.X R17, R72, R3, R75, 0x1, P0 ;  /* 0x0000000348111211 */ /* 0x004fe400000f0c4b */
[----:B------:R-:W-:-:S04]  /*31c0*/  @P1 LEA R14, P0, R73, R2, 0x1 ;  /* 0x00000002490e1211 */ /* 0x000fc800078008ff */
[----:B------:R-:W-:Y:S02]  /*31d0*/  @P1 LEA.HI.X R15, R73, R3, R74, 0x1, P0 ;  /* 0x00000003490f1211 */ /* 0x000fe400000f0c4a */
[----:B-----5:R-:W-:-:S04]  /*31e0*/  @P1 LEA R12, P0, R70, R2, 0x1 ;  /* 0x00000002460c1211 */ /* 0x020fc800078008ff */
[-C--:B------:R-:W-:Y:S02]  /*31f0*/  @P1 LEA.HI.X R13, R70, R3.reuse, R71, 0x1, P0 ;  /* 0x00000003460d1211 */ /* 0x080fe400000f0c47 */
[C---:B------:R-:W-:Y:S02]  /*3200*/  @P1 LEA R6, P0, R68.reuse, R2, 0x1 ;  /* 0x0000000244061211 */ /* 0x040fe400078008ff */
[----:B------:R-:W1:Y:S02]  /*3210*/  SHFL.IDX PT, R2, R9, 0x1, 0x181f ;  /* 0x00381f0009027f89 */ /* 0x000e6400000e0000 */
[----:B------:R-:W-:Y:S02]  /*3220*/  @P1 LEA.HI.X R7, R68, R3, R69, 0x1, P0 ;  /* 0x0000000344071211 */ /* 0x000fe400000f0c45 */
[----:B------:R-:W2:Y:S01]  /*3230*/  SHFL.IDX PT, R3, R8, 0x1, 0x181f ;  /* 0x00381f0008037f89 */ /* 0x000ea200000e0000 */
        /* <DEDUP_REMOVED lines=12> */
[----:B--2---:R-:W-:-:S04]  /*3300*/  @P0 LEA R6, P1, R70, R2, 0x1 ;  /* 0x0000000246060211 */ /* 0x004fc800078208ff */
[----:B------:R-:W-:Y:S02]  /*3310*/  @P0 LEA.HI.X R7, R70, R3, R71, 0x1, P1 ;  /* 0x0000000346070211 */ /* 0x000fe400008f0c47 */
[----:B------:R-:W-:-:S03]  /*3320*/  @P0 LEA R2, P1, R68, R2, 0x1 ;  /* 0x0000000244020211 */ /* 0x000fc600078208ff */
[----:B------:R1:W-:Y:S01]  /*3330*/  @P0 LDGSTS.E.BYPASS.LTC128B.128 [R67+0x18080], [R6.64], !P5 ;  /* 0x1808000006430fae */ /* 0x0003e2000e901d52 */
[----:B------:R-:W-:-:S05]  /*3340*/  @P0 LEA.HI.X R3, R68, R3, R69, 0x1, P1 ;  /* 0x0000000344030211 */ /* 0x000fca00008f0c45 */
[----:B------:R1:W-:Y:S04]  /*3350*/  @P0 LDGSTS.E.BYPASS.LTC128B.128 [R67+0x19880], [R2.64], !P4 ;  /* 0x1988000002430fae */ /* 0x0003e8000e101d52 */
.L_x_2034:
[----:B-1----:R-:W1:Y:S01]  /*3360*/  S2R R8, SR_TID.X ;  /* 0x0000000000087919 */ /* 0x002e620000002100 */
[----:B------:R-:W-:Y:S01]  /*3370*/  LOP3.LUT R2, R65, 0xffffffe0, RZ, 0xc0, !PT ;  /* 0xffffffe041027812 */ /* 0x000fe200078ec0ff */
[----:B------:R-:W-:Y:S01]  /*3380*/  UISETP.NE.AND UP1, UPT, UR14, URZ, UPT ;  /* 0x0000003f0e00728c */ /* 0x000fe2000bf25270 */
[----:B------:R-:W-:Y:S01]  /*3390*/  SHF.R.S32.HI R7, RZ, 0x1f, R64 ;  /* 0x0000001fff077819 */ /* 0x000fe20000011440 */
[----:B------:R-:W-:Y:S01]  /*33a0*/  UISETP.NE.AND UP0, UPT, UR13, URZ, UPT ;  /* 0x0000003f0d00728c */ /* 0x000fe2000bf05270 */
[----:B------:R-:W0:Y:S01]  /*33b0*/  LDGDEPBAR ;  /* 0x00000000000079af */ /* 0x000e220000000000 */
[----:B------:R-:W-:Y:S01]  /*33c0*/  ULDC UR22, c[0x0][0x324] ;  /* 0x0000c90000167ab9 */ /* 0x000fe20000000800 */
[----:B------:R-:W-:Y:S01]  /*33d0*/  LEA.HI R7, R7, R64, RZ, 0x3 ;  /* 0x0000004007077211 */ /* 0x000fe200078f18ff */
[----:B------:R-:W-:Y:S01]  /*33e0*/  ULDC UR4, c[0x0][0x1d0] ;  /* 0x0000740000047ab9 */ /* 0x000fe20000000800 */
[----:B------:R-:W-:Y:S01]  /*33f0*/  PLOP3.LUT P0, PT, PT, PT, UP1, 0x80, 0x0 ;  /* 0x000000000000781c */ /* 0x000fe20003f0f018 */
[----:B------:R-:W-:Y:S01]  /*3400*/  ULOP3.LUT UR22, URZ, UR22, URZ, 0x33, !UPT ;  /* 0x000000163f167292 */ /* 0x000fe2000f8e333f */
[----:B------:R-:W-:-:S05]  /*3410*/  LOP3.LUT R7, R7, 0xffffff8, RZ, 0xc0, !PT ;  /* 0x0ffffff807077812 */ /* 0x000fca00078ec0ff */
[----:B------:R-:W-:Y:S01]  /*3420*/  IMAD.IADD R9, R64, 0x1, -R7 ;  /* 0x0000000140097824 */ /* 0x000fe200078e0a07 */
[----:B-1----:R-:W-:Y:S01]  /*3430*/  LEA.HI R3, R66, R8, RZ, 0x2 ;  /* 0x0000000842037211 */ /* 0x002fe200078f10ff */
[----:B------:R-:W-:-:S03]  /*3440*/  IMAD.IADD R2, R8, 0x1, -R2 ;  /* 0x0000000108027824 */ /* 0x000fc600078e0a02 */
[----:B------:R-:W-:Y:S02]  /*3450*/  LOP3.LUT R3, R3, 0xfffffffc, RZ, 0xc0, !PT ;  /* 0xfffffffc03037812 */ /* 0x000fe400078ec0ff */
[----:B------:R-:W-:-:S03]  /*3460*/  SHF.R.S32.HI R6, RZ, 0x1f, R2 ;  /* 0x0000001fff067819 */ /* 0x000fc60000011402 */
[----:B------:R-:W-:Y:S01]  /*3470*/  IMAD.IADD R3, R8, 0x1, -R3 ;  /* 0x0000000108037824 */ /* 0x000fe200078e0a03 */
[----:B------:R-:W-:-:S04]  /*3480*/  LEA.HI R6, R6, R2, RZ, 0x2 ;  /* 0x0000000206067211 */ /* 0x000fc800078f10ff */
[----:B------:R-:W-:Y:S02]  /*3490*/  LEA.HI R8, R3, R3, RZ, 0x1 ;  /* 0x0000000303087211 */ /* 0x000fe400078f08ff */
[----:B------:R-:W-:Y:S02]  /*34a0*/  LEA.HI.SX32 R7, R6, UR27, 0x1e ;  /* 0x0000001b06077c11 */ /* 0x000fe4000f8ff2ff */
[----:B------:R-:W-:-:S03]  /*34b0*/  LOP3.LUT R8, R8, 0x1ffffffe, RZ, 0xc0, !PT ;  /* 0x1ffffffe08087812 */ /* 0x000fc600078ec0ff */
[----:B------:R-:W-:Y:S02]  /*34c0*/  IMAD R7, R9, 0x10, R7 ;  /* 0x0000001009077824 */ /* 0x000fe400078e0207 */
[----:B------:R-:W-:-:S04]  /*34d0*/  IMAD.IADD R3, R3, 0x1, -R8 ;  /* 0x0000000103037824 */ /* 0x000fc800078e0a08 */
[----:B------:R-:W-:-:S04]  /*34e0*/  IMAD R10, R3, 0x8, R7 ;  /* 0x00000008030a7824 */ /* 0x000fc800078e0207 */
[----:B------:R-:W-:Y:S01]  /*34f0*/  @P0 IMAD.HI.U32 R3, R10, c[0x0][0x2c8], RZ ;  /* 0x0000b2000a030a27 */ /* 0x000fe200078e00ff */
[----:B------:R-:W-:Y:S01]  /*3500*/  PLOP3.LUT P0, PT, PT, PT, UP1, 0x80, 0x0 ;  /* 0x000000000000781c */ /* 0x000fe20003f0f018 */
[----:B------:R1:W-:Y:S02]  /*3510*/  STL [R1+0x58], R10 ;  /* 0x0000580a01007387 */ /* 0x0003e40000100800 */
[----:B------:R-:W-:-:S10]  /*3520*/  IMAD.MOV.U32 R7, RZ, RZ, R10 ;  /* 0x000000ffff077224 */ /* 0x000fd400078e000a */
[----:B------:R-:W-:Y:S02]  /*3530*/  @P0 SHF.R.U32.HI R7, RZ, c[0x0][0x2cc], R3 ;  /* 0x0000b300ff070a19 */ /* 0x000fe40000011603 */
[----:B------:R-:W-:Y:S02]  /*3540*/  LOP3.LUT R3, R6, 0x7ffffffc, RZ, 0xc0, !PT ;  /* 0x7ffffffc06037812 */ /* 0x000fe400078ec0ff */
[----:B------:R-:W-:Y:S01]  /*3550*/  PLOP3.LUT P0, PT, PT, PT, UP0, 0x40, 0x0 ;  /* 0x000000000000781c */ /* 0x000fe20003f0e808 */
[----:B------:R-:W2:Y:S02]  /*3560*/  SHFL.IDX PT, R6, R7, RZ, 0x1c1f ;  /* 0x001c1fff07067589 */ /* 0x000ea400000e0000 */
[----:B------:R-:W-:Y:S02]  /*3570*/  IMAD.IADD R3, R2, 0x1, -R3 ;  /* 0x0000000102037824 */ /* 0x000fe400078e0a03 */
[----:B------:R-:W-:Y:S01]  /*3580*/  IMAD.U32 R2, RZ, RZ, UR28 ;  /* 0x0000001cff027e24 */ /* 0x000fe2000f8e00ff */
[----:B------:R-:W-:Y:S01]  /*3590*/  ULDC UR28, c[0x0][0x2ac] ;  /* 0x0000ab00001c7ab9 */ /* 0x000fe20000000800 */
[----:B------:R-:W-:Y:S01]  /*35a0*/  IMAD.SHL.U32 R11, R3, 0x2, RZ ;  /* 0x00000002030b7824 */ /* 0x000fe200078e00ff */
[----:B------:R-:W-:-:S04]  /*35b0*/  UIMAD UR4, UR28, UR4, UR29 ;  /* 0x000000041c0472a4 */ /* 0x000fc8000f8e021d */
[C---:B------:R-:W-:Y:S01]  /*35c0*/  IADD3 R2, -R11.reuse, 0x1, R2 ;  /* 0x000000010b027810 */ /* 0x040fe20007ffe102 */
[----:B------:R3:W-:Y:S01]  /*35d0*/  STL [R1+0x54], R11 ;  /* 0x0000540b01007387 */ /* 0x0007e20000100800 */
[----:B------:R-:W-:Y:S02]  /*35e0*/  IADD3 R9, -R11, UR4, RZ ;  /* 0x000000040b097c10 */ /* 0x000fe4000fffe1ff */
[----:B------:R-:W-:-:S04]  /*35f0*/  IADD3 R2, R2, -c[0x0][0x168], RZ ;  /* 0x80005a0002027a10 */ /* 0x000fc80007ffe0ff */
[C---:B------:R-:W-:Y:S02]  /*3600*/  IADD3 R8, R2.reuse, c[0x0][0x328], RZ ;  /* 0x0000ca0002087a10 */ /* 0x040fe40007ffe0ff */
[----:B-1----:R-:W-:-:S03]  /*3610*/  IADD3 R10, R2, UR22, RZ ;  /* 0x00000016020a7c10 */ /* 0x002fc6000fffe0ff */
[--C-:B--2---:R-:W-:Y:S02]  /*3620*/  IMAD.IADD R3, R8, 0x1, R6.reuse ;  /* 0x0000000108037824 */ /* 0x104fe400078e0206 */
[----:B------:R-:W-:-:S03]  /*3630*/  IMAD.IADD R2, R10, 0x1, R6 ;  /* 0x000000010a027824 */ /* 0x000fc600078e0206 */
[----:B------:R-:W-:Y:S02]  /*3640*/  IMNMX R3, R3, R9, PT ;  /* 0x0000000903037217 */ /* 0x000fe40003800200 */
[----:B---3--:R-:W-:Y:S01]  /*3650*/  IADD3 R11, -R11, UR29, RZ ;  /* 0x0000001d0b0b7c10 */ /* 0x008fe2000fffe1ff */
[----:B------:R-:W-:Y:S05]  /*3660*/  @P0 BRA `(.L_x_2035) ;  /* 0x0000015000000947 */ /* 0x000fea0003800000 */
[----:B------:R-:W-:Y:S01]  /*3670*/  IMAD.U32 R12, RZ, RZ, UR10 ;  /* 0x0000000aff0c7e24 */ /* 0x000fe2000f8e00ff */
        /* <DEDUP_REMOVED lines=11> */
.L_x_2037:
[----:B------:R-:W-:-:S04]  /*3730*/  MOV R12, c[0x0][0x32c] ;  /* 0x0000cb00000c7a02 */ /* 0x000fc80000000f00 */
[----:B------:R-:W-:-:S13]  /*3740*/  ISETP.NE.AND P0, PT, R12, 0x1, PT ;  /* 0x000000010c00780c */ /* 0x000fda0003f05270 */
[----:B------:R-:W-:-:S05]  /*3750*/  @P0 IMAD.HI.U32 R12, R6, c[0x0][0x330], RZ ;  /* 0x0000cc00060c0a27 */ /* 0x000fca00078e00ff */
[----:B------:R-:W-:Y:S02]  /*3760*/  @P0 SHF.R.U32.HI R6, RZ, c[0x0][0x334], R12 ;  /* 0x0000cd00ff060a19 */ /* 0x000fe4000001160c */
.L_x_2038:
[----:B------:R-:W-:Y:S05]  /*3770*/  BSYNC B0 ;  /* 0x0000000000007941 */ /* 0x000fea0003800000 */
.L_x_2036:
[----:B------:R-:W-:-:S05]  /*3780*/  IMAD R6, R6, c[0x0][0x32c], R11 ;  /* 0x0000cb0006067a24 */ /* 0x000fca00078e020b */
[----:B------:R-:W-:Y:S02]  /*3790*/  IADD3 R12, R6, c[0x0][0x32c], RZ ;  /* 0x0000cb00060c7a10 */ /* 0x000fe40007ffe0ff */
[----:B------:R-:W-:Y:S02]  /*37a0*/  IMNMX R2, R2, R6, !PT ;  /* 0x0000000602027217 */ /* 0x000fe40007800200 */
[----:B------:R-:W-:Y:S02]  /*37b0*/  IMNMX R3, R3, R12, PT ;  /* 0x0000000c03037217 */ /* 0x000fe40003800200 */
.L_x_2035:
[----:B------:R-:W-:Y:S01]  /*37c0*/  UISETP.GE.AND UP0, UPT, UR29, 0x1, UPT ;  /* 0x000000011d00788c */ /* 0x000fe2000bf06270 */
[----:B------:R-:W1:Y:S01]  /*37d0*/  SHFL.IDX PT, R6, R7, 0x1, 0x1c1f ;  /* 0x003c1f0007067f89 */ /* 0x000e6200000e0000 */
[----:B------:R-:W-:Y:S02]  /*37e0*/  UISETP.GE.AND UP6, UPT, UR29, 0x12, UPT ;  /* 0x000000121d00788c */ /* 0x000fe4000bfc6270 */
[----:B------:R-:W-:Y:S02]  /*37f0*/  UP2UR UR32, UPR, URZ, 0x1 ;  /* 0x000000013f207883 */ /* 0x000fe40008000000 */
[----:B------:R-:W-:Y:S01]  /*3800*/  PLOP3.LUT P0, PT, PT, PT, UP0, 0x40, 0x0 ;  /* 0x000000000000781c */ /* 0x000fe20003f0e808 */
[----:B------:R-:W-:-:S02]  /*3810*/  UISETP.GE.AND UP0, UPT, UR29, 0x2, UPT ;  /* 0x000000021d00788c */ /* 0x000fc4000bf06270 */
[----:B------:R-:W-:Y:S01]  /*3820*/  UISETP.GE.AND UP5, UPT, UR29, 0x19, UPT ;  /* 0x000000191d00788c */ /* 0x000fe2000bfa6270 */
[----:B------:R-:W-:Y:S01]  /*3830*/  ISETP.GT.AND P0, PT, R2, RZ, P0 ;  /* 0x000000ff0200720c */ /* 0x000fe20000704270 */
[----:B------:R-:W-:Y:S02]  /*3840*/  UP2UR UR31, UPR, URZ, 0x1 ;  /* 0x000000013f1f7883 */ /* 0x000fe40008000000 */
[----:B------:R-:W-:Y:S01]  /*3850*/  UISETP.GE.AND UP4, UPT, UR29, 0x1a, UPT ;  /* 0x0000001a1d00788c */ /* 0x000fe2000bf86270 */
[----:B------:R-:W-:Y:S01]  /*3860*/  ISETP.LT.OR P0, PT, R3, 0x1, P0 ;  /* 0x000000010300780c */ /* 0x000fe20000701670 */
[----:B------:R-:W-:Y:S02]  /*3870*/  UISETP.GE.AND UP3, UPT, UR29, 0x21, UPT ;  /* 0x000000211d00788c */ /* 0x000fe4000bf66270 */
[----:B------:R-:W-:Y:S01]  /*3880*/  UISETP.GE.AND UP2, UPT, UR29, 0x22, UPT ;  /* 0x000000221d00788c */ /* 0x000fe2000bf46270 */
[----:B------:R-:W-:Y:S01]  /*3890*/  FSEL R15, R32, -INF , !P0 ;  /* 0xff800000200f7808 */ /* 0x000fe20004000000 */
[----:B------:R-:W-:Y:S01]  /*38a0*/  UISETP.GE.AND UP1, UPT, UR29, 0x29, UPT ;  /* 0x000000291d00788c */ /* 0x000fe2000bf26270 */
[----:B------:R-:W-:Y:S01]  /*38b0*/  PLOP3.LUT P0, PT, PT, PT, UP0, 0x40, 0x0 ;  /* 0x000000000000781c */ /* 0x000fe20003f0e808 */
[----:B------:R-:W-:-:S02]  /*38c0*/  UISETP.GE.AND UP0, UPT, UR29, 0x9, UPT ;  /* 0x000000091d00788c */ /* 0x000fc4000bf06270 */
[----:B------:R-:W-:Y:S01]  /*38d0*/  UP2UR UR33, UPR, URZ, 0x40 ;  /* 0x000000403f217883 */ /* 0x000fe20008000000 */
[----:B------:R-:W-:Y:S01]  /*38e0*/  ISETP.GT.AND P0, PT, R2, 0x1, P0 ;  /* 0x000000010200780c */ /* 0x000fe20000704270 */
[----:B------:R-:W-:-:S03]  /*38f0*/  UP2UR UR30, UPR, URZ, 0x1 ;  /* 0x000000013f1e7883 */ /* 0x000fc60008000000 */
[----:B------:R-:W-:-:S04]  /*3900*/  ISETP.LT.OR P0, PT, R3, 0x2, P0 ;  /* 0x000000020300780c */ /* 0x000fc80000701670 */
[----:B------:R-:W-:Y:S02]  /*3910*/  FSEL R14, R33, -INF , !P0 ;  /* 0xff800000210e7808 */ /* 0x000fe40004000000 */
[----:B------:R-:W-:Y:S01]  /*3920*/  PLOP3.LUT P0, PT, PT, PT, UP0, 0x40, 0x0 ;  /* 0x000000000000781c */ /* 0x000fe20003f0e808 */
[----:B------:R-:W-:-:S03]  /*3930*/  UISETP.GE.AND UP0, UPT, UR29, 0xa, UPT ;  /* 0x0000000a1d00788c */ /* 0x000fc6000bf06270 */
        /* <DEDUP_REMOVED lines=12> */
[----:B------:R-:W-:-:S04]  /*3a00*/  ISETP.GT.AND P0, PT, R2, 0x10, P0 ;  /* 0x000000100200780c */ /* 0x000fc80000704270 */
[----:B------:R-:W-:-:S04]  /*3a10*/  ISETP.LT.OR P0, PT, R3, 0x11, P0 ;  /* 0x000000110300780c */ /* 0x000fc80000701670 */
[----:B------:R-:W-:Y:S02]  /*3a20*/  FSEL R19, R28, -INF , !P0 ;  /* 0xff8000001c137808 */ /* 0x000fe40004000000 */
[----:B------:R-:W-:Y:S01]  /*3a30*/  PLOP3.LUT P0, PT, PT, PT, UP6, 0x40, 0x0 ;  /* 0x000000000000781c */ /* 0x000fe20003f0e868 */
[----:B------:R-:W-:-:S03]  /*3a40*/  UISETP.NE.AND UP6, UPT, UR13, URZ, UPT ;  /* 0x0000003f0d00728c */ /* 0x000fc6000bfc5270 */
        /* <DEDUP_REMOVED lines=25> */
[----:B-1----:R-:W-:-:S03]  /*3be0*/  IMAD.IADD R2, R10, 0x1, R6 ;  /* 0x000000010a027824 */ /* 0x002fc600078e0206 */
[----:B------:R-:W-:Y:S01]  /*3bf0*/  ISETP.LT.OR P0, PT, R3, 0x2a, P0 ;  /* 0x0000002a0300780c */ /* 0x000fe20000701670 */
[----:B------:R-:W-:-:S03]  /*3c00*/  IMAD.IADD R3, R8, 0x1, R6 ;  /* 0x0000000108037824 */ /* 0x000fc600078e0206 */
[----:B------:R-:W-:Y:S02]  /*3c10*/  FSEL R93, R37, -INF , !P0 ;  /* 0xff800000255d7808 */ /* 0x000fe40004000000 */
[----:B------:R-:W-:Y:S01]  /*3c20*/  PLOP3.LUT P0, PT, PT, PT, UP6, 0x40, 0x0 ;  /* 0x000000000000781c */ /* 0x000fe20003f0e868 */
[----:B------:R-:W-:Y:S01]  /*3c30*/  UISETP.NE.AND UP6, UPT, UR33, URZ, UPT ;  /* 0x0000003f2100728c */ /* 0x000fe2000bfc5270 */
[----:B------:R-:W-:-:S11]  /*3c40*/  IMNMX R3, R3, R9, PT ;  /* 0x0000000903037217 */ /* 0x000fd60003800200 */
        /* <DEDUP_REMOVED lines=13> */
.L_x_2041:
[----:B------:R-:W-:-:S04]  /*3d20*/  MOV R7, c[0x0][0x32c] ;  /* 0x0000cb0000077a02 */ /* 0x000fc80000000f00 */
[----:B------:R-:W-:-:S13]  /*3d30*/  ISETP.NE.AND P0, PT, R7, 0x1, PT ;  /* 0x000000010700780c */ /* 0x000fda0003f05270 */
[----:B------:R-:W-:-:S05]  /*3d40*/  @P0 IMAD.HI.U32 R7, R6, c[0x0][0x330], RZ ;  /* 0x0000cc0006070a27 */ /* 0x000fca00078e00ff */
[----:B------:R-:W-:Y:S02]  /*3d50*/  @P0 SHF.R.U32.HI R6, RZ, c[0x0][0x334], R7 ;  /* 0x0000cd00ff060a19 */ /* 0x000fe40000011607 */
.L_x_2042:
[----:B------:R-:W-:Y:S05]  /*3d60*/  BSYNC B0 ;  /* 0x0000000000007941 */ /* 0x000fea0003800000 */
.L_x_2040:
[----:B------:R-:W-:-:S05]  /*3d70*/  IMAD R6, R6, c[0x0][0x32c], R11 ;  /* 0x0000cb0006067a24 */ /* 0x000fca00078e020b */
[----:B------:R-:W-:Y:S02]  /*3d80*/  IADD3 R7, R6, c[0x0][0x32c], RZ ;  /* 0x0000cb0006077a10 */ /* 0x000fe40007ffe0ff */
[----:B------:R-:W-:Y:S02]  /*3d90*/  IMNMX R2, R2, R6, !PT ;  /* 0x0000000602027217 */ /* 0x000fe40007800200 */
[----:B------:R-:W-:Y:S02]  /*3da0*/  IMNMX R3, R3, R7, PT ;  /* 0x0000000703037217 */ /* 0x000fe40003800200 */
.L_x_2039:
[----:B------:R-:W-:Y:S01]  /*3db0*/  UP2UR UR29, UPR, URZ, 0x10 ;  /* 0x000000103f1d7883 */ /* 0x000fe20008000000 */
[----:B------:R-:W-:Y:S01]  /*3dc0*/  FMNMX.FTZ R133, R15, R14, !PT ;  /* 0x0000000e0f857209 */ /* 0x000fe20007810000 */
[----:B------:R-:W-:Y:S01]  /*3dd0*/  UISETP.NE.AND UP4, UPT, UR32, URZ, UPT ;  /* 0x0000003f2000728c */ /* 0x000fe2000bf85270 */
[----:B------:R-:W-:Y:S01]  /*3de0*/  IMAD.SHL.U32 R237, R4, 0x2, RZ ;  /* 0x0000000204ed7824 */ /* 0x000fe200078e00ff */
[----:B------:R-:W-:Y:S01]  /*3df0*/  UP2UR UR32, UPR, URZ, 0x8 ;  /* 0x000000083f207883 */ /* 0x000fe20008000000 */
[----:B------:R-:W-:Y:S01]  /*3e00*/  FMNMX.FTZ R133, R21, R133, !PT ;  /* 0x0000008515857209 */ /* 0x000fe20007810000 */
[----:B------:R-:W-:Y:S01]  /*3e10*/  UISETP.NE.AND UP3, UPT, UR31, URZ, UPT ;  /* 0x0000003f1f00728c */ /* 0x000fe2000bf65270 */
[----:B------:R-:W-:Y:S01]  /*3e20*/  IMAD R238, R5, 0x2, R237 ;  /* 0x0000000205ee7824 */ /* 0x000fe200078e02ed */
[----:B------:R-:W-:Y:S01]  /*3e30*/  PLOP3.LUT P0, PT, PT, PT, UP4, 0x40, 0x0 ;  /* 0x000000000000781c */ /* 0x000fe20003f0e848 */
[----:B------:R-:W-:Y:S01]  /*3e40*/  UP2UR UR31, UPR, URZ, 0x4 ;  /* 0x000000043f1f7883 */ /* 0x000fe20008000000 */
[----:B------:R-:W-:Y:S01]  /*3e50*/  FMNMX.FTZ R133, R20, R133, !PT ;  /* 0x0000008514857209 */ /* 0x000fe20007810000 */
[----:B------:R-:W-:Y:S01]  /*3e60*/  UISETP.NE.AND UP2, UPT, UR30, URZ, UPT ;  /* 0x0000003f1e00728c */ /* 0x000fe2000bf45270 */
[----:B------:R-:W-:Y:S01]  /*3e70*/  ISETP.GT.AND P0, PT, R2, RZ, P0 ;  /* 0x000000ff0200720c */ /* 0x000fe20000704270 */
[----:B------:R-:W-:Y:S01]  /*3e80*/  UP2UR UR30, UPR, URZ, 0x2 ;  /* 0x000000023f1e7883 */ /* 0x000fe20008000000 */
[----:B------:R-:W-:Y:S01]  /*3e90*/  FMNMX.FTZ R133, R19, R133, !PT ;  /* 0x0000008513857209 */ /* 0x000fe20007810000 */
[----:B------:R-:W-:Y:S01]  /*3ea0*/  UISETP.NE.AND UP1, UPT, UR5, URZ, UPT ;  /* 0x0000003f0500728c */ /* 0x000fe2000bf25270 */
[----:B------:R-:W-:Y:S01]  /*3eb0*/  ISETP.LT.OR P0, PT, R3, 0x1, P0 ;  /* 0x000000010300780c */ /* 0x000fe20000701670 */
[----:B------:R-:W-:Y:S01]  /*3ec0*/  UP2UR UR5, UPR, URZ, 0x1 ;  /* 0x000000013f057883 */ /* 0x000fe20008000000 */
[----:B------:R-:W-:Y:S01]  /*3ed0*/  FMNMX.FTZ R133, R18, R133, !PT ;  /* 0x0000008512857209 */ /* 0x000fe20007810000 */
[----:B------:R-:W-:Y:S01]  /*3ee0*/  UISETP.NE.AND UP0, UPT, UR4, URZ, UPT ;  /* 0x0000003f0400728c */ /* 0x000fe2000bf05270 */
[----:B------:R-:W-:Y:S01]  /*3ef0*/  FSEL R6, R34, -INF , !P0 ;  /* 0xff80000022067808 */ /* 0x000fe20004000000 */
[----:B------:R-:W-:Y:S01]  /*3f00*/  UISETP.NE.AND UP4, UPT, UR29, URZ, UPT ;  /* 0x0000003f1d00728c */ /* 0x000fe2000bf85270 */
[----:B------:R-:W-:Y:S01]  /*3f10*/  PLOP3.LUT P0, PT, PT, PT, UP3, 0x40, 0x0 ;  /* 0x000000000000781c */ /* 0x000fe20003f0e838 */
[----:B------:R-:W-:Y:S01]  /*3f20*/  UISETP.NE.AND UP3, UPT, UR32, URZ, UPT ;  /* 0x0000003f2000728c */ /* 0x000fe2000bf65270 */
[----:B------:R-:W-:Y:S01]  /*3f30*/  FMNMX.FTZ R133, R17, R133, !PT ;  /* 0x0000008511857209 */ /* 0x000fe20007810000 */
[----:B------:R-:W-:Y:S01]  /*3f40*/  IMAD R240, R0, 0x2, R238 ;  /* 0x0000000200f07824 */ /* 0x000fe200078e02ee */
[----:B------:R-:W-:Y:S01]  /*3f50*/  ISETP.GT.AND P0, PT, R2, 0x1, P0 ;  /* 0x000000010200780c */ /* 0x000fe20000704270 */
[----:B------:R-:W-:Y:S01]  /*3f60*/  LDSM.16.MT88.4 R64, [R237+0x5880] ;  /* 0x00588000ed40783b */ /* 0x000fe20000004200 */
[----:B------:R-:W-:-:S02]  /*3f70*/  FMNMX.FTZ R133, R16, R133, !PT ;  /* 0x0000008510857209 */ /* 0x000fc40007810000 */
[----:B------:R-:W-:Y:S01]  /*3f80*/  ISETP.LT.OR P0, PT, R3, 0x2, P0 ;  /* 0x000000020300780c */ /* 0x000fe20000701670 */
[----:B------:R-:W-:Y:S01]  /*3f90*/  LDSM.16.MT88.4 R60, [R240+0x4880] ;  /* 0x00488000f03c783b */ /* 0x000fe20000004200 */
[----:B------:R-:W-:Y:S02]  /*3fa0*/  FMNMX.FTZ R133, R98, R133, !PT ;  /* 0x0000008562857209 */ /* 0x000fe40007810000 */
[----:B------:R-:W-:Y:S01]  /*3fb0*/  FSEL R9, R35, -INF , !P0 ;  /* 0xff80000023097808 */ /* 0x000fe20004000000 */
[----:B------:R-:W-:Y:S01]  /*3fc0*/  LDSM.16.MT88.4 R68, [R238+0x5880] ;  /* 0x00588000ee44783b */ /* 0x000fe20000004200 */
[----:B------:R-:W-:Y:S01]  /*3fd0*/  PLOP3.LUT P0, PT, PT, PT, UP2, 0x40, 0x0 ;  /* 0x000000000000781c */ /* 0x000fe20003f0e828 */
[----:B------:R-:W-:Y:S01]  /*3fe0*/  UISETP.NE.AND UP2, UPT, UR31, URZ, UPT ;  /* 0x0000003f1f00728c */ /* 0x000fe2000bf45270 */
[----:B------:R-:W-:Y:S01]  /*3ff0*/  FMNMX.FTZ R133, R97, R133, !PT ;  /* 0x0000008561857209 */ /* 0x000fe20007810000 */
[----:B------:R-:W-:Y:S01]  /*4000*/  LDSM.16.MT88.4 R32, [R238+0x4080] ;  /* 0x00408000ee20783b */ /* 0x000fe20000004200 */
[----:B------:R-:W-:-:S02]  /*4010*/  ISETP.GT.AND P0, PT, R2, 0x8, P0 ;  /* 0x000000080200780c */ /* 0x000fc40000704270 */
[----:B------:R-:W-:Y:S01]  /*4020*/  FMNMX.FTZ R133, R96, R133, !PT ;  /* 0x0000008560857209 */ /* 0x000fe20007810000 */
[----:B------:R-:W-:Y:S01]  /*4030*/  LDSM.16.MT88.4 R56, [R237+0x6080] ;  /* 0x00608000ed38783b */ /* 0x000fe20000004200 */
[----:B------:R-:W-:Y:S02]  /*4040*/  ISETP.LT.OR P0, PT, R3, 0x9, P0 ;  /* 0x000000090300780c */ /* 0x000fe40000701670 */
[----:B------:R-:W-:Y:S01]  /*4050*/  FMNMX.FTZ R133, R93, R133, !PT ;  /* 0x000000855d857209 */ /* 0x000fe20007810000 */
[----:B------:R-:W-:Y:S01]  /*4060*/  LDSM.16.MT88.4 R52, [R238+0x6080] ;  /* 0x00608000ee34783b */ /* 0x000fe20000004200 */
[----:B------:R-:W-:Y:S02]  /*4070*/  FSEL R8, R46, -INF , !P0 ;  /* 0xff8000002e087808 */ /* 0x000fe40004000000 */
[----:B------:R-:W-:Y:S01]  /*4080*/  PLOP3.LUT P0, PT, PT, PT, UP1, 0x40, 0x0 ;  /* 0x000000000000781c */ /* 0x000fe20003f0e818 */
[----:B------:R-:W-:Y:S01]  /*4090*/  UISETP.NE.AND UP1, UPT, UR30, URZ, UPT ;  /* 0x0000003f1e00728c */ /* 0x000fe2000bf25270 */
[----:B------:R-:W-:Y:S01]  /*40a0*/  FMNMX.FTZ R132, R6, R9, !PT ;  /* 0x0000000906847209 */ /* 0x000fe20007810000 */
[----:B------:R-:W-:Y:S01]  /*40b0*/  STL [R1+0x74], R160 ;  /* 0x000074a001007387 */ /* 0x000fe20000100800 */
[----:B------:R-:W-:-:S02]  /*40c0*/  ISETP.GT.AND P0, PT, R2, 0x9, P0 ;  /* 0x000000090200780c */ /* 0x000fc40000704270 */
[----:B------:R-:W-:Y:S02]  /*40d0*/  FMNMX.FTZ R132, R8, R132, !PT ;  /* 0x0000008408847209 */ /* 0x000fe40007810000 */
[----:B------:R-:W-:Y:S02]  /*40e0*/  ISETP.LT.OR P0, PT, R3, 0xa, P0 ;  /* 0x0000000a0300780c */ /* 0x000fe40000701670 */
[----:B------:R-:W-:Y:S02]  /*40f0*/  LEA R241, R0, R237, 0x1 ;  /* 0x000000ed00f17211 */ /* 0x000fe400078e08ff */
[----:B------:R-:W-:Y:S02]  /*4100*/  FSEL R7, R47, -INF , !P0 ;  /* 0xff8000002f077808 */ /* 0x000fe40004000000 */
[----:B------:R-:W-:Y:S01]  /*4110*/  PLOP3.LUT P0, PT, PT, PT, UP0, 0x40, 0x0 ;  /* 0x000000000000781c */ /* 0x000fe20003f0e808 */
[----:B------:R-:W-:Y:S01]  /*4120*/  UISETP.NE.AND UP0, UPT, UR5, URZ, UPT ;  /* 0x0000003f0500728c */ /* 0x000fe2000bf05270 */
[----:B------:R-:W-:Y:S01]  /*4130*/  FMNMX.FTZ R132, R7, R132, !PT ;  /* 0x0000008407847209 */ /* 0x000fe20007810000 */
[----:B------:R-:W-:Y:S01]  /*4140*/  LDSM.16.MT88.4 R44, [R240+0x4080] ;  /* 0x00408000f02c783b */ /* 0x000fe20000004200 */
[----:B------:R-:W-:Y:S01]  /*4150*/  ISETP.GT.AND P0, PT, R2, 0x10, P0 ;  /* 0x000000100200780c */ /* 0x000fe20000704270 */
[----:B------:R-:W-:-:S02]  /*4160*/  ULDC.64 UR4, c[0x0][0x2c8] ;  /* 0x0000b20000047ab9 */ /* 0x000fc40000000a00 */
[----:B------:R-:W-:Y:S01]  /*4170*/  LDSM.16.MT88.4 R76, [R241+0x5880] ;  /* 0x00588000f14c783b */ /* 0x000fe20000004200 */
[----:B------:R-:W-:-:S03]  /*4180*/  ISETP.LT.OR P0, PT, R3, 0x11, P0 ;  /* 0x000000110300780c */ /* 0x000fc60000701670 */
[----:B------:R-:W-:Y:S01]  /*4190*/  LDSM.16.MT88.4 R72, [R241+0x4880] ;  /* 0x00488000f148783b */ /* 0x000fe20000004200 */
[----:B------:R-:W-:Y:S02]  /*41a0*/  FSEL R12, R30, -INF , !P0 ;  /* 0xff8000001e0c7808 */ /* 0x000fe40004000000 */
[----:B------:R-:W-:Y:S01]  /*41b0*/  PLOP3.LUT P0, PT, PT, PT, UP6, 0x40, 0x0 ;  /* 0x000000000000781c */ /* 0x000fe20003f0e868 */
[----:B------:R-:W-:Y:S01]  /*41c0*/  LDSM.16.MT88.4 R80, [R241+0x6080] ;  /* 0x00608000f150783b */ /* 0x000fe20000004200 */
[----:B------:R-:W-:Y:S01]  /*41d0*/  FMNMX.FTZ R132, R12, R132, !PT ;  /* 0x000000840c847209 */ /* 0x000fe20007810000 */
[----:B------:R-:W-:Y:S01]  /*41e0*/  UISETP.NE.AND UP6, UPT, UR13, URZ, UPT ;  /* 0x0000003f0d00728c */ /* 0x000fe2000bfc5270 */
[----:B------:R-:W-:-:S04]  /*41f0*/  ISETP.GT.AND P0, PT, R2, 0x11, P0 ;  /* 0x000000110200780c */ /* 0x000fc80000704270 */
[----:B------:R-:W-:-:S04]  /*4200*/  ISETP.LT.OR P0, PT, R3, 0x12, P0 ;  /* 0x000000120300780c */ /* 0x000fc80000701670 */
        /* <DEDUP_REMOVED lines=8> */
[----:B------:R-:W-:Y:S02]  /*4290*/  PLOP3.LUT P0, PT, PT, PT, UP4, 0x40, 0x0 ;  /* 0x000000000000781c */ /* 0x000fe40003f0e848 */
[----:B------:R-:W-:Y:S02]  /*42a0*/  FMNMX.FTZ R132, R10, R132, !PT ;  /* 0x000000840a847209 */ /* 0x000fe40007810000 */
        /* <DEDUP_REMOVED lines=13> */
[----:B------:R-:W-:Y:S01]  /*4380*/  PLOP3.LUT P0, PT, PT, PT, UP1, 0x40, 0x0 ;  /* 0x000000000000781c */ /* 0x000fe20003f0e818 */
[----:B------:R-:W-:Y:S01]  /*4390*/  LDSM.16.MT88.4 R24, [R241+0x4080] ;  /* 0x00408000f118783b */ /* 0x000fe20000004200 */
[----:B------:R-:W-:Y:S02]  /*43a0*/  FMNMX.FTZ R132, R95, R132, !PT ;  /* 0x000000845f847209 */ /* 0x000fe40007810000 */
[----:B------:R-:W-:-:S04]  /*43b0*/  ISETP.GT.AND P0, PT, R2, 0x28, P0 ;  /* 0x000000280200780c */ /* 0x000fc80000704270 */
[----:B------:R-:W-:-:S04]  /*43c0*/  ISETP.LT.OR P0, PT, R3, 0x29, P0 ;  /* 0x000000290300780c */ /* 0x000fc80000701670 */
[----:B------:R-:W-:Y:S02]  /*43d0*/  FSEL R99, R38, -INF , !P0 ;  /* 0xff80000026637808 */ /* 0x000fe40004000000 */
[----:B------:R-:W-:Y:S02]  /*43e0*/  PLOP3.LUT P0, PT, PT, PT, UP0, 0x40, 0x0 ;  /* 0x000000000000781c */ /* 0x000fe40003f0e808 */
[----:B------:R-:W-:Y:S02]  /*43f0*/  FMNMX.FTZ R132, R99, R132, !PT ;  /* 0x0000008463847209 */ /* 0x000fe40007810000 */
[----:B------:R-:W-:Y:S02]  /*4400*/  ISETP.GT.AND P0, PT, R2, 0x29, P0 ;  /* 0x000000290200780c */ /* 0x000fe40000704270 */
[----:B------:R-:W1:Y:S02]  /*4410*/  SHFL.BFLY PT, R2, R133, 0x2, 0x1f ;  /* 0x0c401f0085027f89 */ /* 0x000e6400000e0000 */
[----:B------:R-:W-:-:S04]  /*4420*/  ISETP.LT.OR P0, PT, R3, 0x2a, P0 ;  /* 0x0000002a0300780c */ /* 0x000fc80000701670 */
[----:B------:R-:W-:Y:S02]  /*4430*/  FSEL R94, R39, -INF , !P0 ;  /* 0xff800000275e7808 */ /* 0x000fe40004000000 */
[----:B------:R-:W-:Y:S02]  /*4440*/  LDSM.16.MT88.4 R36, [R237+0x4880] ;  /* 0x00488000ed24783b */ /* 0x000fe40000004200 */
        /* <DEDUP_REMOVED lines=10> */
[--C-:B------:R-:W-:Y:S01]  /*44f0*/  FFMA.FTZ R17, R17, c[0x0][0x2d0], -R3.reuse ;  /* 0x0000b40011117a23 */ /* 0x100fe20000010803 */
[----:B------:R-:W-:Y:S01]  /*4500*/  MUFU.EX2 R116, R19 ;  /* 0x0000001300747308 */ /* 0x000fe20000000800 */
[--C-:B------:R-:W-:Y:S02]  /*4510*/  FFMA.FTZ R16, R16, c[0x0][0x2d0], -R3.reuse ;  /* 0x0000b40010107a23 */ /* 0x100fe40000010803 */
[--C-:B------:R-:W-:Y:S02]  /*4520*/  FFMA.FTZ R15, R15, c[0x0][0x2d0], -R3.reuse ;  /* 0x0000b4000f0f7a23 */ /* 0x100fe40000010803 */
[--C-:B------:R-:W-:Y:S01]  /*4530*/  FFMA.FTZ R14, R14, c[0x0][0x2d0], -R3.reuse ;  /* 0x0000b4000e0e7a23 */ /* 0x100fe20000010803 */
[----:B-1----:R-:W-:Y:S01]  /*4540*/  FMNMX.FTZ R132, R132, R2, !PT ;  /* 0x0000000284847209 */ /* 0x002fe20007810000 */
[--C-:B------:R-:W-:Y:S01]  /*4550*/  FFMA.FTZ R21, R21, c[0x0][0x2d0], -R3.reuse ;  /* 0x0000b40015157a23 */ /* 0x100fe20000010803 */
[----:B------:R-:W-:Y:S01]  /*4560*/  MUFU.EX2 R124, R18 ;  /* 0x00000012007c7308 */ /* 0x000fe20000000800 */
[----:B------:R-:W-:-:S02]  /*4570*/  FFMA.FTZ R20, R20, c[0x0][0x2d0], -R3 ;  /* 0x0000b40014147a23 */ /* 0x000fc40000010803 */
[----:B------:R-:W1:Y:S05]  /*4580*/  SHFL.BFLY PT, R2, R132, 0x1, 0x1f ;  /* 0x0c201f0084027f89 */ /* 0x000e6a00000e0000 */
[----:B------:R-:W-:Y:S08]  /*4590*/  MUFU.EX2 R125, R17 ;  /* 0x00000011007d7308 */ /* 0x000ff00000000800 */
[----:B------:R2:W-:Y:S08]  /*45a0*/  MUFU.EX2 R128, R16 ;  /* 0x0000001000807308 */ /* 0x0005f00000000800 */
[----:B------:R-:W-:Y:S01]  /*45b0*/  MUFU.EX2 R110, R15 ;  /* 0x0000000f006e7308 */ /* 0x000fe20000000800 */
[----:B-1----:R-:W-:-:S04]  /*45c0*/  FMNMX.FTZ R132, R132, R2, !PT ;  /* 0x0000000284847209 */ /* 0x002fc80007810000 */
[C---:B------:R-:W-:Y:S01]  /*45d0*/  FSETP.NEU.FTZ.AND P0, PT, R132.reuse, -INF , PT ;  /* 0xff8000008400780b */ /* 0x040fe20003f1d000 */
[----:B--2---:R-:W1:Y:S01]  /*45e0*/  LDSM.16.MT88.4 R16, [R237+0x4080] ;  /* 0x00408000ed10783b */ /* 0x004e620000004200 */
[----:B------:R-:W-:Y:S01]  /*45f0*/  FMUL.FTZ R2, R132, c[0x0][0x2d0] ;  /* 0x0000b40084027a20 */ /* 0x000fe20000410000 */
[----:B------:R-:W2:Y:S04]  /*4600*/  MUFU.EX2 R109, R14 ;  /* 0x0000000e006d7308 */ /* 0x000ea80000000800 */
[----:B------:R-:W-:-:S04]  /*4610*/  FSEL R2, R2, RZ, P0 ;  /* 0x000000ff02027208 */ /* 0x000fc80000000000 */
[----:B------:R-:W-:Y:S01]  /*4620*/  MUFU.EX2 R108, R21 ;  /* 0x00000015006c7308 */ /* 0x000fe20000000800 */
[--C-:B------:R-:W-:Y:S02]  /*4630*/  FFMA.FTZ R6, R6, c[0x0][0x2d0], -R2.reuse ;  /* 0x0000b40006067a23 */ /* 0x100fe40000010802 */
[--C-:B------:R-:W-:Y:S02]  /*4640*/  FFMA.FTZ R9, R9, c[0x0][0x2d0], -R2.reuse ;  /* 0x0000b40009097a23 */ /* 0x100fe40000010802 */
[--C-:B------:R-:W-:Y:S02]  /*4650*/  FFMA.FTZ R4, R8, c[0x0][0x2d0], -R2.reuse ;  /* 0x0000b40008047a23 */ /* 0x100fe40000010802 */
[----:B------:R-:W-:Y:S01]  /*4660*/  FFMA.FTZ R7, R7, c[0x0][0x2d0], -R2 ;  /* 0x0000b40007077a23 */ /* 0x000fe20000010802 */
[----:B------:R-:W-:Y:S01]  /*4670*/  MUFU.EX2 R117, R20 ;  /* 0x0000001400757308 */ /* 0x000fe20000000800 */
[----:B--2---:R-:W-:-:S07]  /*4680*/  F2FP.BF16.PACK_AB R8, R109, R110 ;  /* 0x0000006e6d08723e */ /* 0x004fce00000010ff */
[----:B------:R2:W-:Y:S08]  /*4690*/  MUFU.EX2 R86, R6 ;  /* 0x0000000600567308 */ /* 0x0005f00000000800 */
[----:B------:R-:W3:Y:S08]  /*46a0*/  MUFU.EX2 R85, R9 ;  /* 0x0000000900557308 */ /* 0x000ef00000000800 */
[----:B------:R4:W-:Y:S01]  /*46b0*/  MUFU.EX2 R84, R4 ;  /* 0x0000000400547308 */ /* 0x0009e20000000800 */
[----:B--2---:R-:W-:-:S07]  /*46c0*/  F2FP.BF16.PACK_AB R6, R128, R125 ;  /* 0x0000007d8006723e */ /* 0x004fce00000010ff */
[----:B------:R-:W2:Y:S01]  /*46d0*/  MUFU.EX2 R87, R7 ;  /* 0x0000000700577308 */ /* 0x000ea20000000800 */
[----:B---3--:R-:W-:Y:S01]  /*46e0*/  F2FP.BF16.PACK_AB R9, R85, R86 ;  /* 0x000000565509723e */ /* 0x008fe200000010ff */
[----:B----4-:R-:W-:-:S06]  /*46f0*/  FFMA.FTZ R4, R12, c[0x0][0x2d0], -R2 ;  /* 0x0000b4000c047a23 */ /* 0x010fcc0000010802 */
[----:B------:R3:W-:Y:S02]  /*4700*/  MUFU.EX2 R88, R4 ;  /* 0x0000000400587308 */ /* 0x0007e40000000800 */
[----:B---3--:R-:W-:Y:S01]  /*4710*/  FFMA.FTZ R4, R11, c[0x0][0x2d0], -R2 ;  /* 0x0000b4000b047a23 */ /* 0x008fe20000010802 */
[----:B--2---:R-:W-:-:S05]  /*4720*/  F2FP.BF16.PACK_AB R11, R87, R84 ;  /* 0x00000054570b723e */ /* 0x004fca00000010ff */
[----:B------:R2:W3:Y:S02]  /*4730*/  MUFU.EX2 R89, R4 ;  /* 0x0000000400597308 */ /* 0x0004e40000000800 */
[----:B--2---:R-:W-:Y:S01]  /*4740*/  FFMA.FTZ R4, R10, c[0x0][0x2d0], -R2 ;  /* 0x0000b4000a047a23 */ /* 0x004fe20000010802 */
[----:B------:R-:W-:Y:S02]  /*4750*/  F2FP.BF16.PACK_AB R10, R117, R108 ;  /* 0x0000006c750a723e */ /* 0x000fe400000010ff */
[----:B---3--:R-:W-:-:S03]  /*4760*/  F2FP.BF16.PACK_AB R5, R89, R88 ;  /* 0x000000585905723e */ /* 0x008fc600000010ff */
[----:B------:R2:W-:Y:S02]  /*4770*/  MUFU.EX2 R91, R4 ;  /* 0x00000004005b7308 */ /* 0x0005e40000000800 */
[C---:B-1----:R-:W-:Y:S08]  /*4780*/  HMMA.16816.F32.BF16 R20, R8.reuse, R18, RZ ;  /* 0x000000120814723c */ /* 0x042ff000000418ff */
[----:B------:R-:W-:Y:S01]  /*4790*/  HMMA.16816.F32.BF16 R40, R8, R26, RZ ;  /* 0x0000001a0828723c */ /* 0x000fe200000418ff */
[----:B--2---:R-:W-:-:S07]  /*47a0*/  FFMA.FTZ R4, R13, c[0x0][0x2d0], -R2 ;  /* 0x0000b4000d047a23 */ /* 0x004fce0000010802 */
[C---:B------:R-:W-:Y:S01]  /*47b0*/  HMMA.16816.F32.BF16 R12, R8.reuse, R16, RZ ;  /* 0x00000010080c723c */ /* 0x040fe200000418ff */
[----:B------:R1:W2:Y:S07]  /*47c0*/  MUFU.EX2 R90, R4 ;  /* 0x00000004005a7308 */ /* 0x0002ae0000000800 */
[----:B------:R-:W-:Y:S01]  /*47d0*/  HMMA.16816.F32.BF16 R16, R8, R32, RZ ;  /* 0x000000200810723c */ /* 0x000fe200000418ff */
[----:B-1----:R-:W-:Y:S02]  /*47e0*/  F2FP.BF16.PACK_AB R4, R124, R116 ;  /* 0x000000747c04723e */ /* 0x002fe400000010ff */
[----:B--2---:R-:W-:Y:S11]  /*47f0*/  F2FP.BF16.PACK_AB R7, R90, R91 ;  /* 0x0000005b5a07723e */ /* 0x004ff600000010ff */
[----:B------:R-:W-:Y:S02]  /*4800*/  @!UPT UIADD3 URZ, URZ, URZ, URZ ;  /* 0x0000003f3f3ff290 */ /* 0x000fe4000fffe03f */
[----:B------:R-:W-:Y:S08]  /*4810*/  HMMA.16816.F32.BF16 R156, R4, R36, R12 ;  /* 0x00000024049c723c */ /* 0x000ff0000004180c */
[----:B------:R-:W-:Y:S08]  /*4820*/  HMMA.16816.F32.BF16 R12, R8, R34, RZ ;  /* 0x00000022080c723c */ /* 0x000ff000000418ff */
[----:B------:R-:W-:Y:S08]  /*4830*/  HMMA.16816.F32.BF16 R48, R4, R38, R20 ;  /* 0x000000260430723c */ /* 0x000ff00000041814 */
[----:B------:R-:W-:Y:S08]  /*4840*/  HMMA.16816.F32.BF16 R36, R8, R44, RZ ;  /* 0x0000002c0824723c */ /* 0x000ff000000418ff */
[C---:B------:R-:W-:Y:S08]  /*4850*/  HMMA.16816.F32.BF16 R148, R4.reuse, R28, R16 ;  /* 0x0000001c0494723c */ /* 0x040ff00000041810 */
[----:B------:R-:W-:Y:S01]  /*4860*/  HMMA.16816.F32.BF16 R136, R4, R30, R12 ;  /* 0x0000001e0488723c */ /* 0x000fe2000004180c */
[----:B------:R-:W-:Y:S01]  /*4870*/  IMAD.MOV.U32 R178, RZ, RZ, R49 ;  /* 0x000000ffffb27224 */ /* 0x000fe200078e0031 */
[----:B------:R-:W-:Y:S01]  /*4880*/  MOV R177, R50 ;  /* 0x0000003200b17202 */ /* 0x000fe20000000f00 */
[----:B------:R-:W-:-:S02]  /*4890*/  IMAD.MOV.U32 R176, RZ, RZ, R51 ;  /* 0x000000ffffb07224 */ /* 0x000fc400078e0033 */
[----:B------:R-:W-:-:S03]  /*48a0*/  IMAD.MOV.U32 R175, RZ, RZ, R48 ;  /* 0x000000ffffaf7224 */ /* 0x000fc600078e0030 */
[C---:B------:R-:W-:Y:S08]  /*48b0*/  HMMA.16816.F32.BF16 R28, R8.reuse, R64, RZ ;  /* 0x00000040081c723c */ /* 0x040ff000000418ff */
[C---:B------:R-:W-:Y:S08]  /*48c0*/  HMMA.16816.F32.BF16 R48, R8.reuse, R24, RZ ;  /* 0x000000180830723c */ /* 0x040ff000000418ff */
[----:B------:R-:W-:Y:S01]  /*48d0*/  HMMA.16816.F32.BF16 R24, R8, R66, RZ ;  /* 0x000000420818723c */ /* 0x000fe200000418ff */
[----:B------:R-:W1:Y:S07]  /*48e0*/  LDSM.16.MT88.4 R64, [R237+0x7080] ;  /* 0x00708000ed40783b */ /* 0x000e6e0000004200 */
[----:B------:R-:W-:Y:S08]  /*48f0*/  HMMA.16816.F32.BF16 R36, R4, R60, R36 ;  /* 0x0000003c0424723c */ /* 0x000ff00000041824 */
[----:B------:R-:W-:Y:S08]  /*4900*/  HMMA.16816.F32.BF16 R20, R8, R68, RZ ;  /* 0x000000440814723c */ /* 0x000ff000000418ff */
[----:B------:R-:W-:Y:S08]  /*4910*/  HMMA.16816.F32.BF16 R28, R4, R56, R28 ;  /* 0x00000038041c723c */ /* 0x000ff0000004181c */
[----:B------:R-:W-:Y:S01]  /*4920*/  HMMA.16816.F32.BF16 R32, R8, R46, RZ ;  /* 0x0000002e0820723c */ /* 0x000fe200000418ff */
[----:B------:R-:W-:Y:S01]  /*4930*/  IMAD.MOV.U32 R154, RZ, RZ, R36 ;  /* 0x000000ffff9a7224 */ /* 0x000fe200078e0024 */
[----:B------:R-:W-:Y:S01]  /*4940*/  MOV R152, R38 ;  /* 0x0000002600987202 */ /* 0x000fe20000000f00 */
[----:B------:R-:W-:Y:S01]  /*4950*/  IMAD.MOV.U32 R153, RZ, RZ, R37 ;  /* 0x000000ffff997224 */ /* 0x000fe200078e0025 */
[----:B------:R-:W-:Y:S01]  /*4960*/  LDSM.16.MT88.4 R44, [R240+0x5880] ;  /* 0x00588000f02c783b */ /* 0x000fe20000004200 */
[----:B------:R-:W-:-:S03]  /*4970*/  IMAD.MOV.U32 R147, RZ, RZ, R39 ;  /* 0x000000ffff937224 */ /* 0x000fc600078e0027 */
[----:B------:R-:W-:Y:S01]  /*4980*/  HMMA.16816.F32.BF16 R12, R8, R76, RZ ;  /* 0x0000004c080c723c */ /* 0x000fe200000418ff */
[----:B------:R-:W2:Y:S07]  /*4990*/  LDSM.16.MT88.4 R36, [R237+0x7880] ;  /* 0x00788000ed24783b */ /* 0x000eae0000004200 */
[C---:B------:R-:W-:Y:S01]  /*49a0*/  HMMA.16816.F32.BF16 R100, R4.reuse, R74, R40 ;  /* 0x0000004a0464723c */ /* 0x040fe20000041828 */
[----:B------:R-:W-:Y:S01]  /*49b0*/  MOV R146, R28 ;  /* 0x0000001c00927202 */ /* 0x000fe20000000f00 */
[----:B------:R-:W-:Y:S01]  /*49c0*/  IMAD.MOV.U32 R145, RZ, RZ, R29 ;  /* 0x000000ffff917224 */ /* 0x000fe200078e001d */
[----:B------:R-:W-:Y:S01]  /*49d0*/  MOV R135, R31 ;  /* 0x0000001f00877202 */ /* 0x000fe20000000f00 */
[----:B------:R-:W-:Y:S01]  /*49e0*/  IMAD.MOV.U32 R144, RZ, RZ, R30 ;  /* 0x000000ffff907224 */ /* 0x000fe200078e001e */
[----:B------:R-:W-:Y:S03]  /*49f0*/  LDSM.16.MT88.4 R40, [R238+0x7080] ;  /* 0x00708000ee28783b */ /* 0x000fe60000004200 */
[C---:B------:R-:W-:Y:S08]  /*4a00*/  HMMA.16816.F32.BF16 R20, R4.reuse, R52, R20 ;  /* 0x000000340414723c */ /* 0x040ff00000041814 */
[C---:B------:R-:W-:Y:S08]  /*4a10*/  HMMA.16816.F32.BF16 R32, R4.reuse, R62, R32 ;  /* 0x0000003e0420723c */ /* 0x040ff00000041820 */
[----:B------:R-:W-:Y:S01]  /*4a20*/  HMMA.16816.F32.BF16 R12, R4, R80, R12 ;  /* 0x00000050040c723c */ /* 0x000fe2000004180c */
[----:B------:R-:W-:Y:S01]  /*4a30*/  IMAD.MOV.U32 R0, RZ, RZ, R102 ;  /* 0x000000ffff007224 */ /* 0x000fe200078e0066 */
[----:B------:R-:W-:Y:S01]  /*4a40*/  MOV R155, R103 ;  /* 0x00000067009b7202 */ /* 0x000fe20000000f00 */
[----:B------:R-:W-:-:S05]  /*4a50*/  IMAD.MOV.U32 R179, RZ, RZ, R101 ;  /* 0x000000ffffb37224 */ /* 0x000fca00078e0065 */
[----:B-1----:R-:W-:Y:S01]  /*4a60*/  HMMA.16816.F32.BF16 R28, R8, R64, RZ ;  /* 0x00000040081c723c */ /* 0x002fe200000418ff */
[----:B------:R-:W-:Y:S01]  /*4a70*/  IMAD.MOV.U32 R126, RZ, RZ, R21 ;  /* 0x000000ffff7e7224 */ /* 0x000fe200078e0015 */
[----:B------:R-:W-:Y:S01]  /*4a80*/  MOV R123, R22 ;  /* 0x00000016007b7202 */ /* 0x000fe20000000f00 */
[----:B------:R-:W-:Y:S02]  /*4a90*/  IMAD.MOV.U32 R122, RZ, RZ, R23 ;  /* 0x000000ffff7a7224 */ /* 0x000fe400078e0017 */
[----:B------:R-:W-:Y:S02]  /*4aa0*/  IMAD.MOV.U32 R121, RZ, RZ, R20 ;  /* 0x000000ffff797224 */ /* 0x000fe400078e0014 */
[----:B------:R-:W1:Y:S01]  /*4ab0*/  LDSM.16.MT88.4 R20, [R240+0x6080] ;  /* 0x00608000f014783b */ /* 0x000e620000004200 */
[----:B------:R-:W-:Y:S01]  /*4ac0*/  HMMA.16816.F32.BF16 R140, R4, R72, R48 ;  /* 0x00000048048c723c */ /* 0x000fe20000041830 */
[----:B------:R-:W-:Y:S01]  /*4ad0*/  IMAD.MOV.U32 R174, RZ, RZ, R33 ;  /* 0x000000ffffae7224 */ /* 0x000fe200078e0021 */
[----:B------:R-:W-:Y:S01]  /*4ae0*/  MOV R173, R34 ;  /* 0x0000002200ad7202 */ /* 0x000fe20000000f00 */
[----:B------:R-:W-:-:S02]  /*4af0*/  IMAD.MOV.U32 R172, RZ, RZ, R35 ;  /* 0x000000ffffac7224 */ /* 0x000fc400078e0023 */
[----:B------:R-:W-:Y:S02]  /*4b00*/  IMAD.MOV.U32 R171, RZ, RZ, R32 ;  /* 0x000000ffffab7224 */ /* 0x000fe400078e0020 */
[----:B------:R-:W-:Y:S01]  /*4b10*/  MOV R48, R100 ;  /* 0x0000006400307202 */ /* 0x000fe20000000f00 */
[----:B------:R-:W-:Y:S01]  /*4b20*/  HMMA.16816.F32.BF16 R16, R8, R70, RZ ;  /* 0x000000460810723c */ /* 0x000fe200000418ff */
[----:B------:R-:W-:Y:S01]  /*4b30*/  MOV R134, R12 ;  /* 0x0000000c00867202 */ /* 0x000fe20000000f00 */
[----:B------:R-:W-:Y:S01]  /*4b40*/  IMAD.MOV.U32 R131, RZ, RZ, R13 ;  /* 0x000000ffff837224 */ /* 0x000fe200078e000d */
[----:B------:R-:W-:Y:S01]  /*4b50*/  MOV R129, R15 ;  /* 0x0000000f00817202 */ /* 0x000fe20000000f00 */
[----:B------:R-:W-:Y:S02]  /*4b60*/  IMAD.MOV.U32 R65, RZ, RZ, R48 ;  /* 0x000000ffff417224 */ /* 0x000fe400078e0030 */
[----:B------:R-:W3:Y:S01]  /*4b70*/  LDSM.16.MT88.4 R48, [R241+0x7080] ;  /* 0x00708000f130783b */ /* 0x000ee20000004200 */
[----:B------:R-:W-:Y:S01]  /*4b80*/  IMAD.MOV.U32 R130, RZ, RZ, R14 ;  /* 0x000000ffff827224 */ /* 0x000fe200078e000e */
[C---:B------:R-:W-:Y:S01]  /*4b90*/  HMMA.16816.F32.BF16 R24, R4.reuse, R58, R24 ;  /* 0x0000003a0418723c */ /* 0x040fe20000041818 */
[----:B------:R-:W-:Y:S01]  /*4ba0*/  IMAD.MOV.U32 R64, RZ, RZ, R0 ;  /* 0x000000ffff407224 */ /* 0x000fe200078e0000 */
[----:B------:R-:W-:Y:S06]  /*4bb0*/  LDSM.16.MT88.4 R56, [R240+0x7080] ;  /* 0x00708000f038783b */ /* 0x000fec0000004200 */
[----:B--2---:R-:W-:Y:S08]  /*4bc0*/  HMMA.16816.F32.BF16 R28, R4, R36, R28 ;  /* 0x00000024041c723c */ /* 0x004ff0000004181c */
[C---:B------:R-:W-:Y:S08]  /*4bd0*/  HMMA.16816.F32.BF16 R12, R8.reuse, R44, RZ ;  /* 0x0000002c080c723c */ /* 0x040ff000000418ff */
[----:B------:R-:W-:Y:S01]  /*4be0*/  HMMA.16816.F32.BF16 R32, R8, R46, RZ ;  /* 0x0000002e0820723c */ /* 0x000fe200000418ff */
[----:B------:R-:W-:Y:S01]  /*4bf0*/  LDSM.16.MT88.4 R44, [R241+0x7880] ;  /* 0x00788000f12c783b */ /* 0x000fe20000004200 */
[----:B------:R-:W-:Y:S01]  /*4c00*/  IMAD.MOV.U32 R170, RZ, RZ, R25 ;  /* 0x000000ffffaa7224 */ /* 0x000fe200078e0019 */
[----:B------:R-:W-:Y:S01]  /*4c10*/  MOV R168, R27 ;  /* 0x0000001b00a87202 */ /* 0x000fe20000000f00 */
[----:B------:R-:W-:-:S02]  /*4c20*/  IMAD.MOV.U32 R169, RZ, RZ, R26 ;  /* 0x000000ffffa97224 */ /* 0x000fc400078e001a */
[----:B------:R-:W-:Y:S02]  /*4c30*/  IMAD.MOV.U32 R127, RZ, RZ, R24 ;  /* 0x000000ffff7f7224 */ /* 0x000fe400078e0018 */
[----:B------:R-:W-:Y:S01]  /*4c40*/  HMMA.16816.F32.BF16 R72, R4, R54, R16 ;  /* 0x000000360448723c */ /* 0x000fe20000041810 */
[----:B------:R-:W2:Y:S01]  /*4c50*/  LDSM.16.MT88.4 R52, [R238+0x7880] ;  /* 0x00788000ee34783b */ /* 0x000ea20000004200 */
[----:B------:R-:W-:Y:S01]  /*4c60*/  MOV R120, R29 ;  /* 0x0000001d00787202 */ /* 0x000fe20000000f00 */
[----:B------:R-:W-:Y:S01]  /*4c70*/  IMAD.MOV.U32 R119, RZ, RZ, R30 ;  /* 0x000000ffff777224 */ /* 0x000fe200078e001e */
[----:B------:R-:W-:Y:S01]  /*4c80*/  MOV R111, R28 ;  /* 0x0000001c006f7202 */ /* 0x000fe20000000f00 */
[----:B------:R-:W-:-:S03]  /*4c90*/  IMAD.MOV.U32 R118, RZ, RZ, R31 ;  /* 0x000000ffff767224 */ /* 0x000fc600078e001f */
[C---:B------:R-:W-:Y:S08]  /*4ca0*/  HMMA.16816.F32.BF16 R16, R8.reuse, R78, RZ ;  /* 0x0000004e0810723c */ /* 0x040ff000000418ff */
[----:B------:R-:W-:Y:S07]  /*4cb0*/  HMMA.16816.F32.BF16 R24, R8, R66, RZ ;  /* 0x000000420818723c */ /* 0x000fee00000418ff */
[----:B------:R-:W-:Y:S01]  /*4cc0*/  IMAD.MOV.U32 R66, RZ, RZ, R123 ;  /* 0x000000ffff427224 */ /* 0x000fe200078e007b */
[----:B-1----:R-:W-:Y:S01]  /*4cd0*/  HMMA.16816.F32.BF16 R60, R4, R20, R12 ;  /* 0x00000014043c723c */ /* 0x002fe2000004180c */
[----:B------:R-:W-:-:S07]  /*4ce0*/  MOV R67, R122 ;  /* 0x0000007a00437202 */ /* 0x000fce0000000f00 */
[----:B------:R-:W-:Y:S01]  /*4cf0*/  HMMA.16816.F32.BF16 R68, R4, R22, R32 ;  /* 0x000000160444723c */ /* 0x000fe20000041820 */
[----:B------:R-:W1:Y:S07]  /*4d00*/  LDSM.16.MT88.4 R32, [R240+0x7880] ;  /* 0x00788000f020783b */ /* 0x000e6e0000004200 */
[C---:B------:R-:W-:Y:S07]  /*4d10*/  HMMA.16816.F32.BF16 R28, R8.reuse, R42, RZ ;  /* 0x0000002a081c723c */ /* 0x040fee00000418ff */
[----:B------:R-:W-:Y:S01]  /*4d20*/  MOV R42, R173 ;  /* 0x000000ad002a7202 */ /* 0x000fe20000000f00 */
[----:B---3--:R-:W-:Y:S01]  /*4d30*/  HMMA.16816.F32.BF16 R20, R8, R50, RZ ;  /* 0x000000320814723c */ /* 0x008fe200000418ff */
[----:B------:R-:W-:-:S06]  /*4d40*/  IMAD.MOV.U32 R43, RZ, RZ, R172 ;  /* 0x000000ffff2b7224 */ /* 0x000fcc00078e00ac */
[----:B------:R-:W-:Y:S01]  /*4d50*/  IMAD.MOV.U32 R50, RZ, RZ, R178 ;  /* 0x000000ffff327224 */ /* 0x000fe200078e00b2 */
[----:B------:R-:W-:Y:S01]  /*4d60*/  HMMA.16816.F32.BF16 R12, R8, R40, RZ ;  /* 0x00000028080c723c */ /* 0x000fe200000418ff */
[----:B------:R-:W-:-:S06]  /*4d70*/  IMAD.MOV.U32 R51, RZ, RZ, R177 ;  /* 0x000000ffff337224 */ /* 0x000fcc00078e00b1 */
[----:B------:R-:W-:Y:S01]  /*4d80*/  IMAD.MOV.U32 R41, RZ, RZ, R174 ;  /* 0x000000ffff297224 */ /* 0x000fe200078e00ae */
[----:B------:R-:W-:Y:S01]  /*4d90*/  HMMA.16816.F32.BF16 R80, R4, R82, R16 ;  /* 0x000000520450723c */ /* 0x000fe20000041810 */
[----:B------:R-:W-:-:S07]  /*4da0*/  IMAD.MOV.U32 R40, RZ, RZ, R171 ;  /* 0x000000ffff287224 */ /* 0x000fce00078e00ab */
[----:B------:R-:W-:Y:S01]  /*4db0*/  HMMA.16816.F32.BF16 R16, R4, R38, R24 ;  /* 0x000000260410723c */ /* 0x000fe20000041818 */
[----:B------:R-:W3:Y:S07]  /*4dc0*/  LDSM.16.MT88.4 R36, [R237+0x8880] ;  /* 0x00888000ed24783b */ /* 0x000eee0000004200 */
[----:B------:R-:W-:Y:S07]  /*4dd0*/  HMMA.16816.F32.BF16 R24, R8, R48, RZ ;  /* 0x000000300818723c */ /* 0x000fee00000418ff */
[----:B------:R-:W-:Y:S01]  /*4de0*/  MOV R48, R176 ;  /* 0x000000b000307202 */ /* 0x000fe20000000f00 */
[----:B--2---:R-:W-:Y:S01]  /*4df0*/  HMMA.16816.F32.BF16 R104, R4, R54, R28 ;  /* 0x000000360468723c */ /* 0x004fe2000004181c */
[----:B------:R-:W-:-:S02]  /*4e00*/  IMAD.MOV.U32 R49, RZ, RZ, R65 ;  /* 0x000000ffff317224 */ /* 0x000fc400078e0041 */
[----:B------:R-:W-:-:S04]  /*4e10*/  IMAD.MOV.U32 R65, RZ, RZ, R126 ;  /* 0x000000ffff417224 */ /* 0x000fc800078e007e */
[----:B------:R-:W-:Y:S01]  /*4e20*/  IMAD.MOV.U32 R55, RZ, RZ, R111 ;  /* 0x000000ffff377224 */ /* 0x000fe200078e006f */
[C---:B------:R-:W-:Y:S01]  /*4e30*/  HMMA.16816.F32.BF16 R28, R4.reuse, R46, R20 ;  /* 0x0000002e041c723c */ /* 0x040fe20000041814 */
[----:B------:R-:W-:Y:S01]  /*4e40*/  IMAD.MOV.U32 R103, RZ, RZ, R17 ;  /* 0x000000ffff677224 */ /* 0x000fe200078e0011 */
[----:B------:R-:W-:Y:S01]  /*4e50*/  MOV R101, R19 ;  /* 0x0000001300657202 */ /* 0x000fe20000000f00 */
[----:B------:R-:W-:Y:S02]  /*4e60*/  IMAD.MOV.U32 R102, RZ, RZ, R18 ;  /* 0x000000ffff667224 */ /* 0x000fe400078e0012 */
[----:B------:R-:W-:Y:S02]  /*4e70*/  IMAD.MOV.U32 R100, RZ, RZ, R16 ;  /* 0x000000ffff647224 */ /* 0x000fe400078e0010 */
[----:B------:R-:W-:Y:S01]  /*4e80*/  IMAD.MOV.U32 R54, RZ, RZ, R101 ;  /* 0x000000ffff367224 */ /* 0x000fe200078e0065 */
[----:B------:R-:W-:Y:S02]  /*4e90*/  HMMA.16816.F32.BF16 R76, R4, R52, R12 ;  /* 0x00000034044c723c */ /* 0x000fe4000004180c */
[----:B------:R-:W-:-:S05]  /*4ea0*/  MOV R47, R100 ;  /* 0x00000064002f7202 */ /* 0x000fca0000000f00 */
[----:B------:R-:W-:Y:S01]  /*4eb0*/  MOV R52, R179 ;  /* 0x000000b300347202 */ /* 0x000fe20000000f00 */
[----:B------:R-:W-:Y:S01]  /*4ec0*/  HMMA.16816.F32.BF16 R12, R8, R58, RZ ;  /* 0x0000003a080c723c */ /* 0x000fe200000418ff */
[----:B------:R-:W-:Y:S02]  /*4ed0*/  IMAD.MOV.U32 R53, RZ, RZ, R64 ;  /* 0x000000ffff357224 */ /* 0x000fe400078e0040 */
[----:B------:R-:W-:-:S04]  /*4ee0*/  IMAD.MOV.U32 R64, RZ, RZ, R121 ;  /* 0x000000ffff407224 */ /* 0x000fc800078e0079 */
[----:B------:R-:W-:Y:S01]  /*4ef0*/  IMAD.MOV.U32 R58, RZ, RZ, R169 ;  /* 0x000000ffff3a7224 */ /* 0x000fe200078e00a9 */
[----:B------:R-:W-:Y:S01]  /*4f00*/  HMMA.16816.F32.BF16 R112, R4, R44, R24 ;  /* 0x0000002c0470723c */ /* 0x000fe20000041818 */
[----:B------:R-:W-:Y:S01]  /*4f10*/  MOV R21, R30 ;  /* 0x0000001e00157202 */ /* 0x000fe20000000f00 */
[----:B------:R-:W-:Y:S01]  /*4f20*/  IMAD.MOV.U32 R20, RZ, RZ, R31 ;  /* 0x000000ffff147224 */ /* 0x000fe200078e001f */
[----:B------:R-:W-:Y:S01]  /*4f30*/  MOV R0, R28 ;  /* 0x0000001c00007202 */ /* 0x000fe20000000f00 */
[----:B------:R-:W-:Y:S02]  /*4f40*/  IMAD.MOV.U32 R28, RZ, RZ, R120 ;  /* 0x000000ffff1c7224 */ /* 0x000fe400078e0078 */
[----:B------:R-:W-:Y:S01]  /*4f50*/  IMAD.MOV.U32 R30, RZ, RZ, R118 ;  /* 0x000000ffff1e7224 */ /* 0x000fe200078e0076 */
[----:B------:R-:W-:Y:S01]  /*4f60*/  MOV R44, R103 ;  /* 0x00000067002c7202 */ /* 0x000fe20000000f00 */
[----:B------:R-:W-:Y:S01]  /*4f70*/  HMMA.16816.F32.BF16 R16, R8, R56, RZ ;  /* 0x000000380810723c */ /* 0x000fe200000418ff */
[----:B------:R-:W-:-:S02]  /*4f80*/  IMAD.MOV.U32 R45, RZ, RZ, R102 ;  /* 0x000000ffff2d7224 */ /* 0x000fc400078e0066 */
[----:B------:R-:W-:Y:S01]  /*4f90*/  IMAD.MOV.U32 R24, RZ, RZ, R29 ;  /* 0x000000ffff187224 */ /* 0x000fe200078e001d */
[----:B------:R-:W-:Y:S01]  /*4fa0*/  MOV R29, R119 ;  /* 0x00000077001d7202 */ /* 0x000fe20000000f00 */
[----:B------:R-:W-:Y:S02]  /*4fb0*/  IMAD.MOV.U32 R31, RZ, RZ, R175 ;  /* 0x000000ffff1f7224 */ /* 0x000fe400078e00af */
[----:B------:R-:W-:Y:S01]  /*4fc0*/  MOV R57, R170 ;  /* 0x000000aa00397202 */ /* 0x000fe20000000f00 */
[----:B-1----:R-:W-:Y:S01]  /*4fd0*/  HMMA.16816.F32.BF16 R100, R4, R34, R12 ;  /* 0x000000220464723c */ /* 0x002fe2000004180c */
[----:B------:R-:W-:Y:S01]  /*4fe0*/  IMAD.MOV.U32 R59, RZ, RZ, R168 ;  /* 0x000000ffff3b7224 */ /* 0x000fe200078e00a8 */
[----:B------:R-:W-:-:S05]  /*4ff0*/  MOV R56, R127 ;  /* 0x0000007f00387202 */ /* 0x000fca0000000f00 */
[----:B------:R-:W-:Y:S01]  /*5000*/  IMAD.MOV.U32 R34, RZ, RZ, R21 ;  /* 0x000000ffff227224 */ /* 0x000fe200078e0015 */
[----:B------:R-:W-:Y:S01]  /*5010*/  MOV R26, R113 ;  /* 0x00000071001a7202 */ /* 0x000fe20000000f00 */
[----:B------:R-:W-:Y:S01]  /*5020*/  IMAD.MOV.U32 R35, RZ, RZ, R20 ;  /* 0x000000ffff237224 */ /* 0x000fe200078e0014 */
[----:B---3--:R-:W-:Y:S01]  /*5030*/  HMMA.16816.F32.BF16 R12, R8, R38, RZ ;  /* 0x00000026080c723c */ /* 0x008fe200000418ff */
[----:B------:R-:W1:Y:S01]  /*5040*/  LDSM.16.MT88.4 R20, [R237+0x9080] ;  /* 0x00908000ed14783b */ /* 0x000e620000004200 */
[----:B------:R-:W-:Y:S02]  /*5050*/  IMAD.MOV.U32 R27, RZ, RZ, R114 ;  /* 0x000000ffff1b7224 */ /* 0x000fe400078e0072 */
[----:B------:R-:W-:Y:S02]  /*5060*/  IMAD.MOV.U32 R25, RZ, RZ, R112 ;  /* 0x000000ffff197224 */ /* 0x000fe400078e0070 */
[----:B------:R-:W-:Y:S02]  /*5070*/  IMAD.MOV.U32 R160, RZ, RZ, R115 ;  /* 0x000000ffffa07224 */ /* 0x000fe400078e0073 */
[----:B------:R-:W-:Y:S01]  /*5080*/  HMMA.16816.F32.BF16 R112, R4, R32, R16 ;  /* 0x000000200470723c */ /* 0x000fe20000041810 */
[----:B------:R-:W-:-:S06]  /*5090*/  IMAD.MOV.U32 R46, RZ, RZ, R27 ;  /* 0x000000ffff2e7224 */ /* 0x000fcc00078e001b */
[----:B------:R-:W-:Y:S01]  /*50a0*/  IMAD.MOV.U32 R33, RZ, RZ, R26 ;  /* 0x000000ffff217224 */ /* 0x000fe200078e001a */
[----:B------:R-:W-:Y:S01]  /*50b0*/  HMMA.16816.F32.BF16 R16, R8, R36, RZ ;  /* 0x000000240810723c */ /* 0x000fe200000418ff */
[----:B------:R-:W-:-:S06]  /*50c0*/  MOV R32, R25 ;  /* 0x0000001900207202 */ /* 0x000fcc0000000f00 */
[----:B------:R-:W-:Y:S01]  /*50d0*/  MOV R37, R24 ;  /* 0x0000001800257202 */ /* 0x000fe20000000f00 */
[----:B------:R-:W-:Y:S01]  /*50e0*/  IMAD.MOV.U32 R36, RZ, RZ, R0 ;  /* 0x000000ffff247224 */ /* 0x000fe200078e0000 */
[----:B------:R-:W2:Y:S01]  /*50f0*/  LDSM.16.MT88.4 R24, [R238+0x8880] ;  /* 0x00888000ee18783b */ /* 0x000ea20000004200 */
[----:B------:R-:W-:-:S04]  /*5100*/  FADD.FTZ R0, R110, R109 ;  /* 0x0000006d6e007221 */ /* 0x000fc80000010000 */
[----:B------:R-:W-:-:S10]  /*5110*/  FADD.FTZ R0, R108, R0 ;  /* 0x000000006c007221 */ /* 0x000fd40000010000 */
[C---:B-1----:R-:W-:Y:S01]  /*5120*/  HMMA.16816.F32.BF16 R176, R4.reuse, R20, R16 ;  /* 0x0000001404b0723c */ /* 0x042fe20000041810 */
[----:B------:R-:W1:Y:S07]  /*5130*/  LDSM.16.MT88.4 R16, [R238+0x9080] ;  /* 0x00908000ee10783b */ /* 0x000e6e0000004200 */
[----:B------:R-:W-:Y:S01]  /*5140*/  HMMA.16816.F32.BF16 R120, R4, R22, R12 ;  /* 0x000000160478723c */ /* 0x000fe2000004180c */
[----:B------:R-:W3:Y:S07]  /*5150*/  LDSM.16.MT88.4 R20, [R241+0x8880] ;  /* 0x00888000f114783b */ /* 0x000eee0000004200 */
[----:B--2---:R-:W-:Y:S11]  /*5160*/  HMMA.16816.F32.BF16 R12, R8, R24, RZ ;  /* 0x00000018080c723c */ /* 0x004ff600000418ff */
[----:B------:R-:W-:Y:S11]  /*5170*/  @!UPT UIADD3 URZ, URZ, URZ, URZ ;  /* 0x0000003f3f3ff290 */ /* 0x000ff6000fffe03f */
[----:B------:R-:W-:Y:S02]  /*5180*/  @!UPT UIADD3 URZ, URZ, URZ, URZ ;  /* 0x0000003f3f3ff290 */ /* 0x000fe4000fffe03f */
[----:B-1----:R-:W-:Y:S07]  /*5190*/  HMMA.16816.F32.BF16 R108, R4, R16, R12 ;  /* 0x00000010046c723c */ /* 0x002fee000004180c */
[----:B------:R-:W-:Y:S02]  /*51a0*/  FADD.FTZ R12, R117, R0 ;  /* 0x00000000750c7221 */ /* 0x000fe40000010000 */
[----:B------:R-:W-:Y:S02]  /*51b0*/  FADD.FTZ R0, R86, R85 ;  /* 0x0000005556007221 */ /* 0x000fe40000010000 */
[----:B------:R-:W-:-:S02]  /*51c0*/  FADD.FTZ R16, R116, R12 ;  /* 0x0000000c74107221 */ /* 0x000fc40000010000 */
[----:B------:R-:W-:Y:S01]  /*51d0*/  HMMA.16816.F32.BF16 R12, R8, R26, RZ ;  /* 0x0000001a080c723c */ /* 0x000fe200000418ff */
[----:B------:R-:W-:Y:S01]  /*51e0*/  FADD.FTZ R0, R84, R0 ;  /* 0x0000000054007221 */ /* 0x000fe20000010000 */
[----:B------:R-:W-:Y:S01]  /*51f0*/  MOV R84, R32 ;  /* 0x0000002000547202 */ /* 0x000fe20000000f00 */
[----:B------:R-:W-:Y:S02]  /*5200*/  FADD.FTZ R24, R124, R16 ;  /* 0x000000107c187221 */ /* 0x000fe40000010000 */
[----:B------:R-:W-:Y:S02]  /*5210*/  FADD.FTZ R0, R87, R0 ;  /* 0x0000000057007221 */ /* 0x000fe40000010000 */
[----:B------:R-:W-:Y:S02]  /*5220*/  IMAD.MOV.U32 R86, RZ, RZ, R46 ;  /* 0x000000ffff567224 */ /* 0x000fe400078e002e */
[----:B------:R-:W-:Y:S11]  /*5230*/  IMAD.MOV.U32 R85, RZ, RZ, R33 ;  /* 0x000000ffff557224 */ /* 0x000ff600078e0021 */
[----:B------:R-:W-:Y:S04]  /*5240*/  @!UPT UIADD3 URZ, URZ, URZ, URZ ;  /* 0x0000003f3f3ff290 */ /* 0x000fe8000fffe03f */
[----:B------:R-:W-:Y:S01]  /*5250*/  HMMA.16816.F32.BF16 R116, R4, R18, R12 ;  /* 0x000000120474723c */ /* 0x000fe2000004180c */
[----:B------:R-:W1:Y:S01]  /*5260*/  LDSM.16.MT88.4 R16, [R241+0x9080] ;  /* 0x00908000f110783b */ /* 0x000e620000004200 */
[----:B------:R-:W-:Y:S01]  /*5270*/  FADD.FTZ R0, R88, R0 ;  /* 0x0000000058007221 */ /* 0x000fe20000010000 */
[----:B------:R-:W-:Y:S01]  /*5280*/  MOV R32, R31 ;  /* 0x0000001f00207202 */ /* 0x000fe20000000f00 */
[----:B------:R-:W-:Y:S01]  /*5290*/  FADD.FTZ R24, R125, R24 ;  /* 0x000000187d187221 */ /* 0x000fe20000010000 */
[----:B------:R-:W-:-:S03]  /*52a0*/  MOV R87, R160 ;  /* 0x000000a000577202 */ /* 0x000fc60000000f00 */
[----:B---3--:R-:W-:Y:S01]  /*52b0*/  HMMA.16816.F32.BF16 R12, R8, R20, RZ ;  /* 0x00000014080c723c */ /* 0x008fe200000418ff */
[----:B------:R-:W-:Y:S01]  /*52c0*/  IMAD.MOV.U32 R46, RZ, RZ, R144 ;  /* 0x000000ffff2e7224 */ /* 0x000fe200078e0090 */
[----:B------:R2:W5:Y:S01]  /*52d0*/  LDL.LU R160, [R1+0x74] ;  /* 0x0000740001a07983 */ /* 0x0005620000300800 */
[----:B------:R-:W-:-:S04]  /*52e0*/  IMAD.MOV.U32 R33, RZ, RZ, R50 ;  /* 0x000000ffff217224 */ /* 0x000fc800078e0032 */
[--C-:B------:R-:W-:Y:S02]  /*52f0*/  FFMA.FTZ R21, R97, c[0x0][0x2d0], -R3.reuse ;  /* 0x0000b40061157a23 */ /* 0x100fe40000010803 */
[----:B------:R-:W-:Y:S11]  /*5300*/  FFMA.FTZ R20, R96, c[0x0][0x2d0], -R3 ;  /* 0x0000b40060147a23 */ /* 0x000ff60000010803 */
[----:B------:R-:W-:Y:S04]  /*5310*/  @!UPT UIADD3 URZ, URZ, URZ, URZ ;  /* 0x0000003f3f3ff290 */ /* 0x000fe8000fffe03f */
[----:B-1----:R-:W-:Y:S08]  /*5320*/  HMMA.16816.F32.BF16 R172, R4, R16, R12 ;  /* 0x0000001004ac723c */ /* 0x002ff0000004180c */
[----:B------:R-:W-:Y:S01]  /*5330*/  HMMA.16816.F32.BF16 R12, R8, R22, RZ ;  /* 0x00000016080c723c */ /* 0x000fe200000418ff */
[----:B------:R-:W-:-:S06]  /*5340*/  IMAD.MOV.U32 R97, RZ, RZ, R44 ;  /* 0x000000ffff617224 */ /* 0x000fcc00078e002c */
[--C-:B------:R-:W-:Y:S02]  /*5350*/  FFMA.FTZ R22, R98, c[0x0][0x2d0], -R3.reuse ;  /* 0x0000b40062167a23 */ /* 0x100fe40000010803 */
[----:B------:R-:W-:Y:S11]  /*5360*/  FADD.FTZ R23, R89, R0 ;  /* 0x0000000059177221 */ /* 0x000ff60000010000 */
[----:B------:R-:W-:Y:S04]  /*5370*/  @!UPT UIADD3 URZ, URZ, URZ, URZ ;  /* 0x0000003f3f3ff290 */ /* 0x000fe8000fffe03f */
[----:B------:R-:W-:Y:S01]  /*5380*/  HMMA.16816.F32.BF16 R168, R4, R18, R12 ;  /* 0x0000001204a8723c */ /* 0x000fe2000004180c */
[----:B------:R-:W1:Y:S01]  /*5390*/  LDSM.16.MT88.4 R12, [R240+0x8880] ;  /* 0x00888000f00c783b */ /* 0x000e620000004200 */
[----:B------:R-:W-:Y:S01]  /*53a0*/  FFMA.FTZ R3, R93, c[0x0][0x2d0], -R3 ;  /* 0x0000b4005d037a23 */ /* 0x000fe20000010803 */
[----:B------:R-:W-:Y:S01]  /*53b0*/  MOV R98, R45 ;  /* 0x0000002d00627202 */ /* 0x000fe20000000f00 */
[----:B------:R-:W-:Y:S01]  /*53c0*/  IMAD.MOV.U32 R31, RZ, RZ, R155 ;  /* 0x000000ffff1f7224 */ /* 0x000fe200078e009b */
[----:B------:R-:W-:Y:S01]  /*53d0*/  MOV R44, R146 ;  /* 0x00000092002c7202 */ /* 0x000fe20000000f00 */
[----:B------:R-:W-:Y:S02]  /*53e0*/  IMAD.MOV.U32 R50, RZ, RZ, R152 ;  /* 0x000000ffff327224 */ /* 0x000fe400078e0098 */
[----:B------:R-:W-:Y:S01]  /*53f0*/  FFMA.FTZ R0, R92, c[0x0][0x2d0], -R2 ;  /* 0x0000b4005c007a23 */ /* 0x000fe20000010802 */
[----:B-1----:R-:W-:Y:S01]  /*5400*/  HMMA.16816.F32.BF16 R16, R8, R12, RZ ;  /* 0x0000000c0810723c */ /* 0x002fe200000418ff */
[----:B------:R-:W-:Y:S01]  /*5410*/  MOV R93, R28 ;  /* 0x0000001c005d7202 */ /* 0x000fe20000000f00 */
[----:B------:R-:W-:-:S03]  /*5420*/  IMAD.MOV.U32 R45, RZ, RZ, R145 ;  /* 0x000000ffff2d7224 */ /* 0x000fc600078e0091 */
[----:B------:R-:W-:Y:S03]  /*5430*/  MUFU.EX2 R0, R0 ;  /* 0x0000000000007308 */ /* 0x000fe60000000800 */
[----:B------:R-:W-:Y:S01]  /*5440*/  HMMA.16816.F32.BF16 R8, R8, R14, RZ ;  /* 0x0000000e0808723c */ /* 0x000fe200000418ff */
[----:B------:R-:W1:Y:S01]  /*5450*/  LDSM.16.MT88.4 R12, [R240+0x9080] ;  /* 0x00908000f00c783b */ /* 0x000e620000004200 */
[----:B------:R-:W-:Y:S01]  /*5460*/  IMAD.MOV.U32 R28, RZ, RZ, R49 ;  /* 0x000000ffff1c7224 */ /* 0x000fe200078e0031 */
[----:B------:R-:W-:Y:S01]  /*5470*/  MOV R49, R153 ;  /* 0x0000009900317202 */ /* 0x000fe20000000f00 */
[----:B------:R-:W-:Y:S11]  /*5480*/  IMAD.MOV.U32 R92, RZ, RZ, R55 ;  /* 0x000000ffff5c7224 */ /* 0x000ff600078e0037 */
[----:B------:R-:W-:Y:S01]  /*5490*/  @!UPT UIADD3 URZ, URZ, URZ, URZ ;  /* 0x0000003f3f3ff290 */ /* 0x000fe2000fffe03f */
[C---:B-1----:R-:W-:Y:S01]  /*54a0*/  HMMA.16816.F32.BF16 R124, R4.reuse, R12, R16 ;  /* 0x0000000c047c723c */ /* 0x042fe20000041810 */
[----:B------:R1:W-:Y:S07]  /*54b0*/  MUFU.EX2 R13, R3 ;  /* 0x00000003000d7308 */ /* 0x0003ee0000000800 */
[----:B------:R-:W-:Y:S01]  /*54c0*/  HMMA.16816.F32.BF16 R16, R4, R14, R8 ;  /* 0x0000000e0410723c */ /* 0x000fe20000041808 */
[----:B------:R3:W-:Y:S06]  /*54d0*/  MUFU.EX2 R9, R22 ;  /* 0x0000001600097308 */ /* 0x0007ec0000000800 */
[----:B------:R-:W-:-:S02]  /*54e0*/  FADD.FTZ R4, R91, R23 ;  /* 0x000000175b047221 */ /* 0x000fc40000010000 */
[----:B------:R-:W-:Y:S01]  /*54f0*/  IMAD.MOV.U32 R23, RZ, RZ, R35 ;  /* 0x000000ffff177224 */ /* 0x000fe200078e0023 */
[----:B------:R-:W-:Y:S01]  /*5500*/  MOV R35, R48 ;  /* 0x0000003000237202 */ /* 0x000fe20000000f00 */
[----:B------:R-:W-:Y:S01]  /*5510*/  IMAD.MOV.U32 R48, RZ, RZ, R154 ;  /* 0x000000ffff307224 */ /* 0x000fe200078e009a */
[----:B------:R4:W2:Y:S01]  /*5520*/  MUFU.EX2 R8, R21 ;  /* 0x0000001500087308 */ /* 0x0008a20000000800 */
[----:B------:R-:W-:Y:S01]  /*5530*/  LDSM.16.MT88.4 R152, [R237+0x5080] ;  /* 0x00508000ed98783b */ /* 0x000fe20000004200 */
[----:B-1----:R-:W-:Y:S02]  /*5540*/  FFMA.FTZ R3, R95, c[0x0][0x2d0], -R2 ;  /* 0x0000b4005f037a23 */ /* 0x002fe40000010802 */
[----:B---3--:R-:W-:Y:S02]  /*5550*/  IMAD.MOV.U32 R22, RZ, RZ, R34 ;  /* 0x000000ffff167224 */ /* 0x008fe400078e0022 */
[----:B------:R-:W-:Y:S02]  /*5560*/  IMAD.MOV.U32 R34, RZ, RZ, R51 ;  /* 0x000000ffff227224 */ /* 0x000fe400078e0033 */
[----:B------:R1:W-:Y:S01]  /*5570*/  MUFU.EX2 R6, R3 ;  /* 0x0000000300067308 */ /* 0x0003e20000000800 */
[----:B------:R-:W-:-:S02]  /*5580*/  IMAD.MOV.U32 R51, RZ, RZ, R147 ;  /* 0x000000ffff337224 */ /* 0x000fc400078e0093 */
[----:B------:R-:W3:Y:S01]  /*5590*/  LDSM.16.MT88.4 R144, [R238+0x5080] ;  /* 0x00508000ee90783b */ /* 0x000ee20000004200 */
[----:B------:R-:W-:-:S04]  /*55a0*/  FFMA.FTZ R5, R99, c[0x0][0x2d0], -R2 ;  /* 0x0000b40063057a23 */ /* 0x000fc80000010802 */
[----:B------:R2:W2:Y:S01]  /*55b0*/  MUFU.EX2 R7, R20 ;  /* 0x0000001400077308 */ /* 0x0004a20000000800 */
[----:B------:R-:W-:Y:S01]  /*55c0*/  MOV R55, R129 ;  /* 0x0000008100377202 */ /* 0x000fe20000000f00 */
[----:B------:R-:W-:Y:S01]  /*55d0*/  IMAD.MOV.U32 R96, RZ, RZ, R47 ;  /* 0x000000ffff607224 */ /* 0x000fe200078e002f */
[----:B----4-:R-:W-:Y:S01]  /*55e0*/  MOV R21, R37 ;  /* 0x0000002500157202 */ /* 0x010fe20000000f00 */
[----:B-1----:R-:W-:-:S04]  /*55f0*/  FFMA.FTZ R3, R94, c[0x0][0x2d0], -R2 ;  /* 0x0000b4005e037a23 */ /* 0x002fc80000010802 */
[----:B------:R-:W-:Y:S01]  /*5600*/  MUFU.EX2 R5, R5 ;  /* 0x0000000500057308 */ /* 0x000fe20000000800 */
[----:B------:R-:W-:Y:S02]  /*5610*/  IMAD.MOV.U32 R95, RZ, RZ, R30 ;  /* 0x000000ffff5f7224 */ /* 0x000fe400078e001e */
[----:B------:R-:W-:Y:S02]  /*5620*/  IMAD.MOV.U32 R99, RZ, RZ, R54 ;  /* 0x000000ffff637224 */ /* 0x000fe400078e0036 */
[----:B--2---:R-:W-:-:S03]  /*5630*/  IMAD.MOV.U32 R20, RZ, RZ, R36 ;  /* 0x000000ffff147224 */ /* 0x004fc600078e0024 */
[----:B------:R-:W1:Y:S01]  /*5640*/  MUFU.EX2 R3, R3 ;  /* 0x0000000300037308 */ /* 0x000e620000000800 */
[----:B------:R-:W-:Y:S01]  /*5650*/  MOV R30, R53 ;  /* 0x00000035001e7202 */ /* 0x000fe20000000f00 */
[----:B------:R-:W-:Y:S01]  /*5660*/  IMAD.MOV.U32 R54, RZ, RZ, R130 ;  /* 0x000000ffff367224 */ /* 0x000fe200078e0082 */
[----:B------:R-:W-:Y:S01]  /*5670*/  MOV R53, R131 ;  /* 0x0000008300357202 */ /* 0x000fe20000000f00 */
[----:B------:R-:W-:Y:S01]  /*5680*/  FADD.FTZ R2, R128, R24 ;  /* 0x0000001880027221 */ /* 0x000fe20000010000 */
[----:B------:R-:W-:Y:S02]  /*5690*/  F2FP.BF16.PACK_AB R128, R8, R9 ;  /* 0x000000090880723e */ /* 0x000fe400000010ff */
[----:B------:R-:W-:Y:S02]  /*56a0*/  F2FP.BF16.PACK_AB R130, R13, R7 ;  /* 0x000000070d82723e */ /* 0x000fe400000010ff */
[----:B------:R-:W-:Y:S02]  /*56b0*/  F2FP.BF16.PACK_AB R129, R6, R0 ;  /* 0x000000000681723e */ /* 0x000fe400000010ff */
[----:B-1----:R-:W-:-:S07]  /*56c0*/  F2FP.BF16.PACK_AB R131, R3, R5 ;  /* 0x000000050383723e */ /* 0x002fce00000010ff */
[C---:B---3--:R-:W-:Y:S08]  /*56d0*/  HMMA.16816.F32.BF16 R148, R128.reuse, R144, R148 ;  /* 0x000000908094723c */ /* 0x048ff00000041894 */
[C---:B------:R-:W-:Y:S01]  /*56e0*/  HMMA.16816.F32.BF16 R144, R128.reuse, R146, R136 ;  /* 0x000000928090723c */ /* 0x040fe20000041888 */
[----:B------:R-:W1:Y:S07]  /*56f0*/  LDSM.16.MT88.4 R136, [R241+0x5080] ;  /* 0x00508000f188783b */ /* 0x000e6e0000004200 */
[C---:B------:R-:W-:Y:S08]  /*5700*/  HMMA.16816.F32.BF16 R156, R128.reuse, R152, R156 ;  /* 0x00000098809c723c */ /* 0x040ff0000004189c */
[----:B------:R-:W-:Y:S01]  /*5710*/  HMMA.16816.F32.BF16 R152, R128, R154, R32 ;  /* 0x0000009a8098723c */ /* 0x000fe20000041820 */
[----:B------:R-:W2:Y:S01]  /*5720*/  LDSM.16.MT88.4 R32, [R240+0x5080] ;  /* 0x00508000f020783b */ /* 0x000ea20000004200 */
[----:B------:R-:W-:-:S02]  /*5730*/  IMAD.MOV.U32 R94, RZ, RZ, R29 ;  /* 0x000000ffff5e7224 */ /* 0x000fc400078e001d */
[----:B------:R-:W-:-:S04]  /*5740*/  IMAD.MOV.U32 R29, RZ, RZ, R52 ;  /* 0x000000ffff1d7224 */ /* 0x000fc800078e0034 */
[C---:B-1----:R-:W-:Y:S08]  /*5750*/  HMMA.16816.F32.BF16 R140, R128.reuse, R136, R140 ;  /* 0x00000088808c723c */ /* 0x042ff0000004188c */
[C---:B------:R-:W-:Y:S08]  /*5760*/  HMMA.16816.F32.BF16 R136, R128.reuse, R138, R28 ;  /* 0x0000008a8088723c */ /* 0x040ff0000004181c */
[C---:B--2---:R-:W-:Y:S01]  /*5770*/  HMMA.16816.F32.BF16 R28, R128.reuse, R32, R48 ;  /* 0x00000020801c723c */ /* 0x044fe20000041830 */
[----:B------:R-:W-:Y:S01]  /*5780*/  MOV R47, R135 ;  /* 0x00000087002f7202 */ /* 0x000fe20000000f00 */
[----:B------:R-:W-:Y:S06]  /*5790*/  LDSM.16.MT88.4 R48, [R238+0x6880] ;  /* 0x00688000ee30783b */ /* 0x000fec0000004200 */
[----:B------:R-:W-:Y:S01]  /*57a0*/  HMMA.16816.F32.BF16 R32, R128, R34, R40 ;  /* 0x000000228020723c */ /* 0x000fe20000041828 */
[----:B------:R-:W1:Y:S01]  /*57b0*/  LDSM.16.MT88.4 R40, [R237+0x6880] ;  /* 0x00688000ed28783b */ /* 0x000e620000004200 */
[----:B------:R-:W-:-:S06]  /*57c0*/  IMAD.MOV.U32 R52, RZ, RZ, R134 ;  /* 0x000000ffff347224 */ /* 0x000fcc00078e0086 */
[C---:B-1----:R-:W-:Y:S08]  /*57d0*/  HMMA.16816.F32.BF16 R36, R128.reuse, R40, R44 ;  /* 0x000000288024723c */ /* 0x042ff0000004182c */
[C---:B------:R-:W-:Y:S01]  /*57e0*/  HMMA.16816.F32.BF16 R40, R128.reuse, R42, R56 ;  /* 0x0000002a8028723c */ /* 0x040fe20000041838 */
[----:B------:R-:W1:Y:S07]  /*57f0*/  LDSM.16.MT88.4 R56, [R241+0x6880] ;  /* 0x00688000f138783b */ /* 0x000e6e0000004200 */
[C---:B------:R-:W-:Y:S01]  /*5800*/  HMMA.16816.F32.BF16 R44, R128.reuse, R48, R64 ;  /* 0x00000030802c723c */ /* 0x040fe20000041840 */
[----:B------:R-:W2:Y:S07]  /*5810*/  LDSM.16.MT88.4 R64, [R240+0x6880] ;  /* 0x00688000f040783b */ /* 0x000eae0000004200 */
        /* <DEDUP_REMOVED lines=8> */
[C---:B------:R-:W-:Y:S01]  /*58a0*/  HMMA.16816.F32.BF16 R72, R128.reuse, R74, R96 ;  /* 0x0000004a8048723c */ /* 0x040fe20000041860 */
[----:B------:R-:W2:Y:S07]  /*58b0*/  LDSM.16.MT88.4 R96, [R240+0x8080] ;  /* 0x00808000f060783b */ /* 0x000eae0000004200 */
[C---:B-1----:R-:W-:Y:S08]  /*58c0*/  HMMA.16816.F32.BF16 R76, R128.reuse, R80, R76 ;  /* 0x00000050804c723c */ /* 0x042ff0000004184c */
[----:B------:R-:W-:Y:S01]  /*58d0*/  HMMA.16816.F32.BF16 R80, R128, R82, R104 ;  /* 0x000000528050723c */ /* 0x000fe20000041868 */
[----:B------:R-:W1:Y:S01]  /*58e0*/  LDSM.16.MT88.4 R104, [R237+0x9880] ;  /* 0x00988000ed68783b */ /* 0x000e620000004200 */
[----:B------:R-:W-:-:S02]  /*58f0*/  FADD.FTZ R2, R9, R2 ;  /* 0x0000000209027221 */ /* 0x000fc40000010000 */
[----:B------:R-:W-:Y:S02]  /*5900*/  FADD.FTZ R4, R90, R4 ;  /* 0x000000045a047221 */ /* 0x000fe40000010000 */
[----:B------:R-:W-:Y:S01]  /*5910*/  FADD.FTZ R2, R8, R2 ;  /* 0x0000000208027221 */ /* 0x000fe20000010000 */
[----:B------:R-:W-:Y:S04]  /*5920*/  LDSM.16.MT88.4 R88, [R241+0x8080] ;  /* 0x00808000f158783b */ /* 0x000fe80000004200 */
[----:B------:R-:W-:Y:S01]  /*5930*/  LDSM.16.MT88.4 R8, [R240+0x9880] ;  /* 0x00988000f008783b */ /* 0x000fe20000004200 */
[----:B------:R-:W-:Y:S01]  /*5940*/  FADD.FTZ R12, R7, R2 ;  /* 0x00000002070c7221 */ /* 0x000fe20000010000 */
[C---:B--2---:R-:W-:Y:S02]  /*5950*/  HMMA.16816.F32.BF16 R92, R128.reuse, R96, R112 ;  /* 0x00000060805c723c */ /* 0x044fe40000041870 */
[----:B------:R-:W2:Y:S06]  /*5960*/  LDSM.16.MT88.4 R112, [R238+0x9880] ;  /* 0x00988000ee70783b */ /* 0x000eac0000004200 */
[C---:B------:R-:W-:Y:S08]  /*5970*/  HMMA.16816.F32.BF16 R96, R128.reuse, R98, R100 ;  /* 0x000000628060723c */ /* 0x040ff00000041864 */
[C---:B-1----:R-:W-:Y:S08]  /*5980*/  HMMA.16816.F32.BF16 R100, R128.reuse, R104, R176 ;  /* 0x000000688064723c */ /* 0x042ff000000418b0 */
[----:B------:R-:W-:Y:S01]  /*5990*/  HMMA.16816.F32.BF16 R104, R128, R106, R120 ;  /* 0x0000006a8068723c */ /* 0x000fe20000041878 */
[----:B------:R-:W1:Y:S01]  /*59a0*/  LDSM.16.MT88.4 R120, [R241+0x9880] ;  /* 0x00988000f178783b */ /* 0x000e620000004200 */
[----:B------:R-:W-:-:S02]  /*59b0*/  FADD.FTZ R2, R0, R4 ;  /* 0x0000000400027221 */ /* 0x000fc40000010000 */
[----:B------:R-:W-:Y:S02]  /*59c0*/  FADD.FTZ R0, R13, R12 ;  /* 0x0000000c0d007221 */ /* 0x000fe40000010000 */
[----:B------:R-:W-:-:S04]  /*59d0*/  FADD.FTZ R6, R6, R2 ;  /* 0x0000000206067221 */ /* 0x000fc80000010000 */
[----:B------:R-:W-:Y:S01]  /*59e0*/  FADD.FTZ R5, R5, R6 ;  /* 0x0000000605057221 */ /* 0x000fe20000010000 */
[----:B------:R3:W-:Y:S01]  /*59f0*/  STL [R1+0x44], R0 ;  /* 0x0000440001007387 */ /* 0x0007e20000100800 */
[----:B------:R-:W-:Y:S01]  /*5a00*/  UIMAD.WIDE.U32 UR30, UR27, UR4, URZ ;  /* 0x000000041b1e72a5 */ /* 0x000fe2000f8e003f */
[----:B------:R-:W-:-:S06]  /*5a10*/  PLOP3.LUT P0, PT, PT, PT, UP6, 0x40, 0x0 ;  /* 0x000000000000781c */ /* 0x000fcc0003f0e868 */
[----:B------:R-:W-:Y:S02]  /*5a20*/  @UP5 UMOV UR29, UR31 ;  /* 0x0000001f001d5c82 */ /* 0x000fe40008000000 */
[----:B------:R-:W-:Y:S01]  /*5a30*/  @UP5 USHF.R.U32.HI UR27, URZ, UR5, UR29 ;  /* 0x000000053f1b5299 */ /* 0x000fe2000801161d */
[----:B---3--:R-:W-:-:S05]  /*5a40*/  FADD.FTZ R0, R3, R5 ;  /* 0x0000000503007221 */ /* 0x008fca0000010000 */
[----:B------:R3:W-:Y:S01]  /*5a50*/  STL [R1+0x4c], R0 ;  /* 0x00004c0001007387 */ /* 0x0007e20000100800 */
[----:B--2---:R-:W-:Y:S01]  /*5a60*/  HMMA.16816.F32.BF16 R108, R128, R112, R108 ;  /* 0x00000070806c723c */ /* 0x004fe2000004186c */
[----:B------:R-:W-:-:S03]  /*5a70*/  UIADD3 UR4, UR26, UR27, URZ ;  /* 0x0000001b1a047290 */ /* 0x000fc6000fffe03f */
[----:B------:R-:W-:-:S04]  /*5a80*/  ULDC UR27, c[0x0][0x328] ;  /* 0x0000ca00001b7ab9 */ /* 0x000fc80000000800 */
[----:B------:R-:W-:Y:S01]  /*5a90*/  HMMA.16816.F32.BF16 R112, R128, R114, R116 ;  /* 0x000000728070723c */ /* 0x000fe20000041874 */
[----:B------:R-:W-:Y:S02]  /*5aa0*/  UIADD3 UR23, UR23, -0x2, URZ ;  /* 0xfffffffe17177890 */ /* 0x000fe4000fffe03f */
[----:B------:R-:W-:-:S05]  /*5ab0*/  UIADD3 UR27, UR4, UR27, URZ ;  /* 0x0000001b041b7290 */ /* 0x000fca000fffe03f */
[C---:B------:R-:W-:Y:S08]  /*5ac0*/  HMMA.16816.F32.BF16 R84, R128.reuse, R88, R84 ;  /* 0x000000588054723c */ /* 0x040ff00000041854 */
[C---:B-1----:R-:W-:Y:S08]  /*5ad0*/  HMMA.16816.F32.BF16 R116, R128.reuse, R120, R172 ;  /* 0x000000788074723c */ /* 0x042ff000000418ac */
[C---:B------:R-:W-:Y:S08]  /*5ae0*/  HMMA.16816.F32.BF16 R88, R128.reuse, R90, R20 ;  /* 0x0000005a8058723c */ /* 0x040ff00000041814 */
[C---:B------:R-:W-:Y:S08]  /*5af0*/  HMMA.16816.F32.BF16 R120, R128.reuse, R122, R168 ;  /* 0x0000007a8078723c */ /* 0x040ff000000418a8 */
[C---:B------:R-:W-:Y:S08]  /*5b00*/  HMMA.16816.F32.BF16 R124, R128.reuse, R8, R124 ;  /* 0x00000008807c723c */ /* 0x040ff0000004187c */
[----:B------:R-:W-:Y:S01]  /*5b10*/  HMMA.16816.F32.BF16 R128, R128, R10, R16 ;  /* 0x0000000a8080723c */ /* 0x000fe20000041810 */
[----:B------:R-:W-:Y:S07]  /*5b20*/  @P0 BRA `(.L_x_2043) ;  /* 0x0000013000000947 */ /* 0x000fee0003800000 */
[----:B---3--:R-:W-:Y:S01]  /*5b30*/  ISETP.LT.AND P0, PT, RZ, UR4, PT ;  /* 0x00000004ff007c0c */ /* 0x008fe2000bf01270 */
        /* <DEDUP_REMOVED lines=10> */
.L_x_2044:
[----:B------:R-:W-:Y:S02]  /*5be0*/  UISETP.NE.AND UP0, UPT, UR26, 0x1, UPT ;  /* 0x000000011a00788c */ /* 0x000fe4000bf05270 */
[----:B------:R-:W-:Y:S02]  /*5bf0*/  ULDC.64 UR4, c[0x0][0x330] ;  /* 0x0000cc0000047ab9 */ /* 0x000fe40000000a00 */
[----:B------:R-:W-:-:S07]  /*5c00*/  UIMAD.WIDE.U32 UR30, UR29, UR4, URZ ;  /* 0x000000041d1e72a5 */ /* 0x000fce000f8e003f */
[----:B------:R-:W-:Y:S02]  /*5c10*/  @UP0 USHF.R.U32.HI UR29, URZ, UR5, UR31 ;  /* 0x000000053f1d0299 */ /* 0x000fe4000801161f */
.L_x_2045:
[----:B------:R-:W-:Y:S02]  /*5c20*/  ULDC UR4, c[0x0][0x32c] ;  /* 0x0000cb0000047ab9 */ /* 0x000fe40000000800 */
[----:B------:R-:W-:-:S04]  /*5c30*/  UIMAD UR4, UR29, UR26, UR4 ;  /* 0x0000001a1d0472a4 */ /* 0x000fc8000f8e0204 */
[----:B------:R-:W-:-:S04]  /*5c40*/  UISETP.LT.AND UP0, UPT, UR27, UR4, UPT ;  /* 0x000000041b00728c */ /* 0x000fc8000bf01270 */
[----:B------:R-:W-:-:S04]  /*5c50*/  USEL UR27, UR27, UR4, UP0 ;  /* 0x000000041b1b7287 */ /* 0x000fc80008000000 */
.L_x_2043:
[----:B---3--:R-:W-:-:S04]  /*5c60*/  UIMAD.WIDE UR4, UR27, 0x2aaaaaab, URZ ;  /* 0x2aaaaaab1b0478a5 */ /* 0x008fc8000f8e023f */
        /* <DEDUP_REMOVED lines=13> */
[----:B------:R-:W-:-:S02]  /*5d40*/  IMAD.MOV.U32 R135, RZ, RZ, R132 ;  /* 0x000000ffff877224 */ /* 0x000fc400078e0084 */
[----:B------:R-:W-:Y:S01]  /*5d50*/  IMAD.MOV.U32 R134, RZ, RZ, R133 ;  /* 0x000000ffff867224 */ /* 0x000fe200078e0085 */
[----:B------:R-:W-:Y:S01]  /*5d60*/  UMOV UR5, UR23 ;  /* 0x0000001700057c82 */ /* 0x000fe20008000000 */
[C---:B--2---:R-:W-:Y:S02]  /*5d70*/  SHF.L.U64.HI R6, R5.reuse, 0x1, R6 ;  /* 0x0000000105067819 */ /* 0x044fe40000010206 */
[----:B------:R-:W-:-:S03]  /*5d80*/  SHF.L.U32 R5, R5, 0x1, RZ ;  /* 0x0000000105057819 */ /* 0x000fc600000006ff */
[----:B------:R1:W-:Y:S01]  /*5d90*/  STL [R1+0x1c], R6 ;  /* 0x00001c0601007387 */ /* 0x0003e20000100800 */
[C---:B---3--:R-:W-:Y:S01]  /*5da0*/  SHF.L.U64.HI R4, R3.reuse, 0x1, R4 ;  /* 0x0000000103047819 */ /* 0x048fe20000010204 */
[----:B------:R-:W-:Y:S02]  /*5db0*/  IMAD.SHL.U32 R3, R3, 0x2, RZ ;  /* 0x0000000203037824 */ /* 0x000fe400078e00ff */
[----:B------:R1:W-:Y:S01]  /*5dc0*/  STL [R1+0x6c], R5 ;  /* 0x00006c0501007387 */ /* 0x0003e20000100800 */
[C---:B----4-:R-:W-:Y:S02]  /*5dd0*/  SHF.L.U64.HI R2, R0.reuse, 0x1, R2 ;  /* 0x0000000100027819 */ /* 0x050fe40000010202 */
[----:B------:R-:W-:Y:S01]  /*5de0*/  SHF.L.U32 R0, R0, 0x1, RZ ;  /* 0x0000000100007819 */ /* 0x000fe200000006ff */
[----:B------:R1:W-:Y:S04]  /*5df0*/  STL [R1+0x20], R4 ;  /* 0x0000200401007387 */ /* 0x0003e80000100800 */
[----:B------:R1:W-:Y:S04]  /*5e00*/  STL [R1+0x2c], R3 ;  /* 0x00002c0301007387 */ /* 0x0003e80000100800 */
[----:B------:R1:W-:Y:S04]  /*5e10*/  STL [R1+0x38], R2 ;  /* 0x0000380201007387 */ /* 0x0003e80000100800 */
[----:B------:R1:W-:Y:S02]  /*5e20*/  STL [R1+0x3c], R0 ;  /* 0x00003c0001007387 */ /* 0x0003e40000100800 */
.L_x_2059:
[----:B-1----:R-:W2:Y:S01]  /*5e30*/  LDL R2, [R1+0x4] ;  /* 0x0000040001027983 */ /* 0x002ea20000100800 */
[----:B------:R-:W-:Y:S04]  /*5e40*/  DEPBAR.LE SB0, 0x0 ;  /* 0x000080000000791a */ /* 0x000fe80000000000 */
[----:B------:R-:W3:Y:S01]  /*5e50*/  LDL R0, [R1] ;  /* 0x0000000001007983 */ /* 0x000ee20000100800 */
[----:B------:R-:W-:Y:S03]  /*5e60*/  UISETP.GT.AND UP0, UPT, UR7, UR5, UPT ;  /* 0x000000050700728c */ /* 0x000fe6000bf04270 */
[----:B------:R-:W-:Y:S03]  /*5e70*/  BAR.SYNC.DEFER_BLOCKING 0x0 ;  /* 0x0000000000007b1d */ /* 0x000fe60000010000 */
[----:B------:R-:W-:Y:S03]  /*5e80*/  PLOP3.LUT P0, PT, PT, PT, UP0, 0x80, 0x0 ;  /* 0x000000000000781c */ /* 0x000fe60003f0f008 */
[----:B------:R1:W4:Y:S04]  /*5e90*/  LDSM.16.M88.4 R8, [R236+0x14080] ;  /* 0x01408000ec08783b */ /* 0x0003280000000200 */
[----:B------:R1:W1:Y:S04]  /*5ea0*/  LDSM.16.M88.4 R16, [R236+0x14880] ;  /* 0x01488000ec10783b */ /* 0x0002680000000200 */
[----:B------:R1:W1:Y:S04]  /*5eb0*/  LDSM.16.M88.4 R24, [R236+0x15080] ;  /* 0x01508000ec18783b */ /* 0x0002680000000200 */
[----:B------:R1:W1:Y:S04]  /*5ec0*/  LDSM.16.M88.4 R168, [R243] ;  /* 0x00000000f3a8783b */ /* 0x0002680000000200 */
[----:B--2---:R2:W1:Y:S04]  /*5ed0*/  LDSM.16.M88.4 R172, [R2] ;  /* 0x0000000002ac783b */ /* 0x0044680000000200 */
[----:B---3--:R2:W3:Y:S01]  /*5ee0*/  LDSM.16.M88.4 R176, [R0] ;  /* 0x0000000000b0783b */ /* 0x0084e20000000200 */
[----:B------:R-:W-:-:S05]  /*5ef0*/  @P0 BRA `(.L_x_2047) ;  /* 0x000004b000000947 */ /* 0x000fca0003800000 */
[----:B----4-:R-:W4:Y:S01]  /*5f00*/  LDL R4, [R1+0x28] ;  /* 0x0000280001047983 */ /* 0x010f220000100800 */
[----:B------:R-:W-:Y:S03]  /*5f10*/  BSSY B0, `(.L_x_2047) ;  /* 0x0000049000007945 */ /* 0x000fe60003800000 */
[----:B--2---:R-:W2:Y:S04]  /*5f20*/  LDL R12, [R1+0x24] ;  /* 0x00002400010c7983 */ /* 0x004ea80000100800 */
[----:B---3--:R-:W3:Y:S04]  /*5f30*/  LDL R7, [R1+0x30] ;  /* 0x0000300001077983 */ /* 0x008ee80000100800 */
        /* <DEDUP_REMOVED lines=8> */
[----:B------:R-:W2:Y:S01]  /*5fc0*/  LDL R21, [R1+0x50] ;  /* 0x0000500001157983 */ /* 0x000ea20000100800 */
[----:B----4-:R-:W-:Y:S01]  /*5fd0*/  SHF.R.S32.HI R0, RZ, 0x1f, R4 ;  /* 0x0000001fff007819 */ /* 0x010fe20000011404 */
[----:B------:R-:W-:Y:S04]  /*5fe0*/  IMAD.WIDE.U32 R2, R4, c[0x0][0x208], RZ ;  /* 0x0000820004027a25 */ /* 0x000fe800078e00ff */
[----:B------:R-:W-:Y:S01]  /*5ff0*/  IMAD R0, R0, c[0x0][0x208], RZ ;  /* 0x0000820000007a24 */ /* 0x000fe200078e02ff */
[----:B---3--:R-:W-:Y:S03]  /*6000*/  ISETP.GE.AND P1, PT, R7, c[0x0][0x1d4], PT ;  /* 0x0000750007007a0c */ /* 0x008fe60003f26270 */
        /* <DEDUP_REMOVED lines=12> */
[----:B--2---:R-:W-:Y:S05]  /*60d0*/  IADD3 R6, P0, R0, R6, RZ ;  /* 0x0000000600067210 */ /* 0x004fea0007f1e0ff */
[----:B---3--:R-:W-:Y:S01]  /*60e0*/  IMAD.X R7, R2, 0x1, R132, P0 ;  /* 0x0000000102077824 */ /* 0x008fe200000e0684 */
[----:B------:R-:W-:Y:S04]  /*60f0*/  IADD3 R4, P0, R0, R5, RZ ;  /* 0x0000000500047210 */ /* 0x000fe80007f1e0ff */
[----:B------:R-:W-:Y:S01]  /*6100*/  @!PT LDS RZ, [RZ] ;  /* 0x00000000fffff984 */ /* 0x000fe20000000800 */
[----:B------:R2:W-:Y:S01]  /*6110*/  LDGSTS.E.BYPASS.LTC128B.128 [R15+0x4080], [R6.64], !P1 ;  /* 0x04080000060f7fae */ /* 0x0005e2000c901d52 */
[----:B------:R-:W-:Y:S05]  /*6120*/  IMAD.X R5, R2, 0x1, R23, P0 ;  /* 0x0000000102057824 */ /* 0x000fea00000e0617 */
[----:B------:R3:W-:Y:S01]  /*6130*/  LDGSTS.E.BYPASS.LTC128B.128 [R15+0x5880], [R4.64], !P6 ;  /* 0x05880000040f7fae */ /* 0x0007e2000f101d52 */
[C---:B--2---:R-:W-:Y:S01]  /*6140*/  IMAD.SHL.U32 R7, R13.reuse, 0x2, RZ ;  /* 0x000000020d077824 */ /* 0x044fe200078e00ff */
[----:B------:R-:W-:Y:S02]  /*6150*/  SHF.L.U64.HI R13, R13, 0x1, R21 ;  /* 0x000000010d0d7819 */ /* 0x000fe40000010215 */
[----:B---3--:R-:W-:Y:S05]  /*6160*/  IADD3 R4, P0, R0, R22, RZ ;  /* 0x0000001600047210 */ /* 0x008fea0007f1e0ff */
[----:B------:R-:W-:Y:S02]  /*6170*/  IMAD.X R5, R2, 0x1, R20, P0 ;  /* 0x0000000102057824 */ /* 0x000fe400000e0614 */
[----:B------:R-:W2:Y:S04]  /*6180*/  S2R R20, SR_TID.X ;  /* 0x0000000000147919 */ /* 0x000ea80000002100 */
[----:B------:R3:W-:Y:S01]  /*6190*/  LDGSTS.E.BYPASS.LTC128B.128 [R15+0x7080], [R4.64], !P5 ;  /* 0x07080000040f7fae */ /* 0x0007e2000e901d52 */
[----:B--2---:R-:W-:Y:S02]  /*61a0*/  ISETP.GT.AND P1, PT, R20, 0x7f, PT ;  /* 0x0000007f1400780c */ /* 0x004fe40003f24270 */
[----:B---3--:R-:W-:Y:S05]  /*61b0*/  IADD3 R4, P0, R0, R7, RZ ;  /* 0x0000000700047210 */ /* 0x008fea0007f1e0ff */
[----:B------:R-:W-:Y:S05]  /*61c0*/  IMAD.X R5, R2, 0x1, R13, P0 ;  /* 0x0000000102057824 */ /* 0x000fea00000e060d */
[----:B------:R2:W-:Y:S01]  /*61d0*/  LDGSTS.E.BYPASS.LTC128B.128 [R15+0x8880], [R4.64], !P4 ;  /* 0x08880000040f7fae */ /* 0x0005e2000e101d52 */
[----:B------:R-:W-:-:S05]  /*61e0*/  @P1 BRA `(.L_x_2048) ;  /* 0x000001b000001947 */ /* 0x000fca0003800000 */
[----:B------:R-:W-:-:S05]  /*61f0*/  BRA.DIV ~URZ, `(.L_x_2049) ;  /* 0x0000d7727f007947 */ /* 0x000fca000b800000 */
[----:B--2---:R2:W3:Y:S04]  /*6200*/  SHFL.IDX PT, R4, R3, 0x1, 0x181f ;  /* 0x00381f0003047f89 */ /* 0x0044e800000e0000 */
[----:B------:R2:W4:Y:S02]  /*6210*/  SHFL.IDX PT, R0, R12, 0x1, 0x181f ;  /* 0x00381f000c007f89 */ /* 0x00052400000e0000 */
.L_x_2099:
[----:B--2---:R-:W2:Y:S04]  /*6220*/  LDL R3, [R1+0x30] ;  /* 0x0000300001037983 */ /* 0x004ea80000100800 */
[----:B----4-:R-:W4:Y:S04]  /*6230*/  LDL R2, [R1+0x6c] ;  /* 0x00006c0001027983 */ /* 0x010f280000100800 */
[----:B---3--:R-:W3:Y:S04]  /*6240*/  LDL R20, [R1+0x1c] ;  /* 0x00001c0001147983 */ /* 0x008ee80000100800 */
[----:B------:R-:W3:Y:S04]  /*6250*/  LDL R5, [R1+0x8] ;  /* 0x0000080001057983 */ /* 0x000ee80000100800 */
[----:B------:R-:W3:Y:S04]  /*6260*/  LDL R15, [R1+0x2c] ;  /* 0x00002c00010f7983 */ /* 0x000ee80000100800 */
[----:B------:R-:W3:Y:S04]  /*6270*/  LDL R14, [R1+0x20] ;  /* 0x00002000010e7983 */ /* 0x000ee80000100800 */
[----:B------:R-:W3:Y:S04]  /*6280*/  LDL R6, [R1+0x3c] ;  /* 0x00003c0001067983 */ /* 0x000ee80000100800 */
[----:B------:R-:W3:Y:S01]  /*6290*/  LDL R12, [R1+0x38] ;  /* 0x00003800010c7983 */ /* 0x000ee20000100800 */
[----:B--2---:R-:W-:Y:S02]  /*62a0*/  ISETP.GE.AND P1, PT, R3, c[0x0][0x1d4], PT ;  /* 0x0000750003007a0c */ /* 0x004fe40003f26270 */
[----:B----4-:R-:W-:Y:S05]  /*62b0*/  IADD3 R2, P0, R0, R2, RZ ;  /* 0x0000000200027210 */ /* 0x010fea0007f1e0ff */
[----:B---3--:R-:W-:Y:S06]  /*62c0*/  IMAD.X R3, R4, 0x1, R20, P0 ;  /* 0x0000000104037824 */ /* 0x008fec00000e0614 */
[----:B------:R-:W-:Y:S01]  /*62d0*/  @!PT LDS RZ, [RZ] ;  /* 0x00000000fffff984 */ /* 0x000fe20000000800 */
[----:B------:R-:W-:Y:S01]  /*62e0*/  @!PT LDS RZ, [RZ] ;  /* 0x00000000fffff984 */ /* 0x000fe20000000800 */
[----:B------:R-:W-:Y:S01]  /*62f0*/  @!PT LDS RZ, [RZ] ;  /* 0x00000000fffff984 */ /* 0x000fe20000000800 */
[----:B------:R2:W-:Y:S01]  /*6300*/  LDGSTS.E.BYPASS.LTC128B.128 [R5+0x5080], [R2.64], !P1 ;  /* 0x0508000002057fae */ /* 0x0005e2000c901d52 */
[C---:B------:R-:W-:Y:S02]  /*6310*/  IADD3 R6, P1, R0.reuse, R6, RZ ;  /* 0x0000000600067210 */ /* 0x040fe40007f3e0ff */
[----:B--2---:R-:W-:Y:S05]  /*6320*/  IADD3 R2, P0, R0, R15, RZ ;  /* 0x0000000f00027210 */ /* 0x004fea0007f1e0ff */
[----:B------:R-:W-:Y:S05]  /*6330*/  IMAD.X R3, R4, 0x1, R14, P0 ;  /* 0x0000000104037824 */ /* 0x000fea00000e060e */
[----:B------:R2:W-:Y:S02]  /*6340*/  LDGSTS.E.BYPASS.LTC128B.128 [R5+0x6880], [R2.64], !P6 ;  /* 0x0688000002057fae */ /* 0x0005e4000f101d52 */
[----:B--2---:R-:W-:Y:S01]  /*6350*/  IADD3 R2, P0, R0, R7, RZ ;  /* 0x0000000700027210 */ /* 0x004fe20007f1e0ff */
[C---:B------:R-:W-:Y:S04]  /*6360*/  IMAD.X R7, R4.reuse, 0x1, R12, P1 ;  /* 0x0000000104077824 */ /* 0x040fe800008e060c */
[----:B------:R-:W-:Y:S01]  /*6370*/  IMAD.X R3, R4, 0x1, R13, P0 ;  /* 0x0000000104037824 */ /* 0x000fe200000e060d */
[----:B------:R2:W-:Y:S04]  /*6380*/  LDGSTS.E.BYPASS.LTC128B.128 [R5+0x8080], [R6.64], !P5 ;  /* 0x0808000006057fae */ /* 0x0005e8000e901d52 */
[----:B------:R2:W-:Y:S03]  /*6390*/  LDGSTS.E.BYPASS.LTC128B.128 [R5+0x9880], [R2.64], !P4 ;  /* 0x0988000002057fae */ /* 0x0005e6000e101d52 */
.L_x_2048:
[----:B------:R-:W-:Y:S05]  /*63a0*/  BSYNC B0 ;  /* 0x0000000000007941 */ /* 0x000fea0003800000 */
.L_x_2047:
[----:B----4-:R-:W0:Y:S01]  /*63b0*/  LDGDEPBAR ;  /* 0x00000000000079af */ /* 0x010e220000000000 */
[----:B------:R-:W-:Y:S01]  /*63c0*/  WARPSYNC 0xffffffff ;  /* 0xffffffff00007948 */ /* 0x000fe20003800000 */
[C---:B--2--5:R-:W-:Y:S01]  /*63d0*/  HMMA.16816.F32.BF16 R4, R160.reuse, R8, RZ ;  /* 0x00000008a004723c */ /* 0x064fe200000418ff */
[----:B------:R-:W-:Y:S06]  /*63e0*/  UISETP.GT.AND UP0, UPT, UR5, UR7, UPT ;  /* 0x000000070500728c */ /* 0x000fec000bf04270 */
[----:B------:R-:W-:Y:S01]  /*63f0*/  PLOP3.LUT P0, PT, PT, PT, UP0, 0x40, 0x0 ;  /* 0x000000000000781c */ /* 0x000fe20003f0e808 */
[C---:B------:R-:W-:Y:S08]  /*6400*/  HMMA.16816.F32.BF16 R8, R160.reuse, R10, RZ ;  /* 0x0000000aa008723c */ /* 0x040ff000000418ff */
[C---:B-1----:R-:W-:Y:S08]  /*6410*/  HMMA.16816.F32.BF16 R12, R160.reuse, R16, RZ ;  /* 0x00000010a00c723c */ /* 0x042ff000000418ff */
        /* <DEDUP_REMOVED lines=9> */
[C---:B---3--:R-:W-:Y:S08]  /*64b0*/  HMMA.16816.F32.BF16 R20, R164.reuse, R176, R20 ;  /* 0x000000b0a414723c */ /* 0x048ff00000041814 */
        /* <DEDUP_REMOVED lines=120> */
[----:B------:R-:W2:Y:S01]  /*6c40*/  LDSM.16.M88.4 R172, [R239+0x5800] ;  /* 0x00580000efac783b */ /* 0x000ea20000000200 */
[----:B------:R-:W-:Y:S06]  /*6c50*/  DEPBAR.LE SB0, 0x0 ;  /* 0x000080000000791a */ /* 0x000fec0000000000 */
[----:B------:R-:W-:Y:S01]  /*6c60*/  BAR.SYNC.DEFER_BLOCKING 0x0 ;  /* 0x0000000000007b1d */ /* 0x000fe20000010000 */
[C---:B-1----:R-:W-:Y:S08]  /*6c70*/  HMMA.16816.F32.BF16 R12, R232.reuse, R168, R12 ;  /* 0x000000a8e80c723c */ /* 0x042ff0000004180c */
[C---:B------:R-:W-:Y:S08]  /*6c80*/  HMMA.16816.F32.BF16 R16, R232.reuse, R170, R16 ;  /* 0x000000aae810723c */ /* 0x040ff00000041810 */
[C---:B--2---:R-:W-:Y:S08]  /*6c90*/  HMMA.16816.F32.BF16 R20, R232.reuse, R172, R20 ;  /* 0x000000ace814723c */ /* 0x044ff00000041814 */
[----:B------:R-:W-:Y:S01]  /*6ca0*/  HMMA.16816.F32.BF16 R24, R232, R174, R24 ;  /* 0x000000aee818723c */ /* 0x000fe20000041818 */
[----:B------:R-:W-:-:S07]  /*6cb0*/  @P0 BRA `(.L_x_2050) ;  /* 0x0000053000000947 */ /* 0x000fce0003800000 */
[----:B------:R-:W2:Y:S01]  /*6cc0*/  LDL R0, [R1+0x48] ;  /* 0x0000480001007983 */ /* 0x000ea20000100800 */
[----:B------:R-:W-:Y:S01]  /*6cd0*/  IMAD.MOV.U32 R2, RZ, RZ, c[0x0][0x2b8] ;  /* 0x0000ae00ff027624 */ /* 0x000fe200078e00ff */
[----:B------:R-:W-:Y:S01]  /*6ce0*/  UIMAD UR23, UR5, 0x30, UR12 ;  /* 0x00000030051778a4 */ /* 0x000fe2000f8e020c */
[----:B------:R-:W-:Y:S01]  /*6cf0*/  IMAD.MOV.U32 R168, RZ, RZ, RZ ;  /* 0x000000ffffa87224 */ /* 0x000fe200078e00ff */
[----:B------:R1:W-:Y:S02]  /*6d00*/  STL [R1+0x74], R4 ;  /* 0x0000740401007387 */ /* 0x0003e40000100800 */
[----:B------:R-:W-:Y:S02]  /*6d10*/  ISETP.NE.AND P1, PT, R2, 0x1, PT ;  /* 0x000000010200780c */ /* 0x000fe40003f25270 */
[----:B------:R-:W3:Y:S01]  /*6d20*/  LDL R169, [R1+0x30] ;  /* 0x0000300001a97983 */ /* 0x000ee20000100800 */
[----:B------:R-:W-:Y:S03]  /*6d30*/  IMAD.U32 R2, RZ, RZ, UR23 ;  /* 0x00000017ff027e24 */ /* 0x000fe6000f8e00ff */
[----:B------:R-:W4:Y:S04]  /*6d40*/  LDL R174, [R1+0x1c] ;  /* 0x00001c0001ae7983 */ /* 0x000f280000100800 */
[----:B------:R-:W4:Y:S04]  /*6d50*/  LDL R177, [R1+0x8] ;  /* 0x0000080001b17983 */ /* 0x000f280000100800 */
[----:B------:R-:W4:Y:S04]  /*6d60*/  LDL R175, [R1+0x2c] ;  /* 0x00002c0001af7983 */ /* 0x000f280000100800 */
[----:B------:R-:W4:Y:S04]  /*6d70*/  LDL R178, [R1+0x20] ;  /* 0x0000200001b27983 */ /* 0x000f280000100800 */
[----:B------:R-:W4:Y:S04]  /*6d80*/  LDL R179, [R1+0x3c] ;  /* 0x00003c0001b37983 */ /* 0x000f280000100800 */
[----:B-1----:R-:W4:Y:S04]  /*6d90*/  LDL R4, [R1+0x6c] ;  /* 0x00006c0001047983 */ /* 0x002f280000100800 */
[----:B------:R-:W4:Y:S01]  /*6da0*/  LDL R176, [R1+0x38] ;  /* 0x0000380001b07983 */ /* 0x000f220000100800 */
[----:B--2---:R-:W-:Y:S05]  /*6db0*/  IADD3 R2, R2, -0x30, R0 ;  /* 0xffffffd002027810 */ /* 0x004fea0007ffe000 */
[----:B------:R-:W-:Y:S01]  /*6dc0*/  @P1 IMAD.HI.U32 R3, R2, c[0x0][0x2bc], RZ ;  /* 0x0000af0002031a27 */ /* 0x000fe200078e00ff */
[----:B---3--:R-:W-:Y:S03]  /*6dd0*/  ISETP.GE.AND P2, PT, R169, c[0x0][0x1d4], PT ;  /* 0x00007500a9007a0c */ /* 0x008fe60003f46270 */
        /* <DEDUP_REMOVED lines=9> */
[----:B------:R1:W-:Y:S01]  /*6e70*/  STL [R1+0x28], R170 ;  /* 0x000028aa01007387 */ /* 0x0003e20000100800 */
[----:B------:R-:W-:Y:S03]  /*6e80*/  SHF.R.S32.HI R0, RZ, 0x1f, R170 ;  /* 0x0000001fff007819 */ /* 0x000fe600000114aa */
[----:B------:R2:W3:Y:S02]  /*6e90*/  @!P3 LDG.E R168, [R132.64] ;  /* 0x0000001284a8b981 */ /* 0x0004e4000c1e1900 */
[----:B------:R-:W-:Y:S04]  /*6ea0*/  IMAD R0, R0, c[0x0][0x1e0], RZ ;  /* 0x0000780000007a24 */ /* 0x000fe800078e02ff */
[----:B------:R-:W-:Y:S04]  /*6eb0*/  IMAD R0, R170, c[0x0][0x1e4], R0 ;  /* 0x00007900aa007a24 */ /* 0x000fe800078e0200 */
[----:B------:R-:W-:Y:S01]  /*6ec0*/  IMAD.IADD R3, R3, 0x1, R0 ;  /* 0x0000000103037824 */ /* 0x000fe200078e0200 */
[----:B--2---:R-:W2:Y:S04]  /*6ed0*/  S2R R133, SR_TID.X ;  /* 0x0000000000857919 */ /* 0x004ea80000002100 */
[----:B---3--:R2:W-:Y:S01]  /*6ee0*/  STL [R1+0x24], R168 ;  /* 0x000024a801007387 */ /* 0x0085e20000100800 */
[----:B-1----:R-:W-:Y:S01]  /*6ef0*/  SHF.R.S32.HI R170, RZ, 0x1f, R168 ;  /* 0x0000001fffaa7819 */ /* 0x002fe200000114a8 */
[----:B------:R-:W-:Y:S02]  /*6f00*/  IMAD.WIDE.U32 R2, R168, c[0x0][0x1f0], R2 ;  /* 0x00007c00a8027a25 */ /* 0x000fe400078e0002 */
[----:B------:R-:W3:Y:S02]  /*6f10*/  LDL R172, [R1+0x34] ;  /* 0x0000340001ac7983 */ /* 0x000ee40000100800 */
[----:B------:R-:W-:Y:S01]  /*6f20*/  IMAD R170, R170, c[0x0][0x1f0], RZ ;  /* 0x00007c00aaaa7a24 */ /* 0x000fe200078e02ff */
[----:B------:R-:W-:Y:S01]  /*6f30*/  IADD3 R0, P0, R2, UR20, RZ ;  /* 0x0000001402007c10 */ /* 0x000fe2000ff1e0ff */
[----:B------:R-:W3:Y:S02]  /*6f40*/  LDL R173, [R1+0x50] ;  /* 0x0000500001ad7983 */ /* 0x000ee40000100800 */
[----:B------:R-:W-:Y:S05]  /*6f50*/  IMAD R170, R168, c[0x0][0x1f4], R170 ;  /* 0x00007d00a8aa7a24 */ /* 0x000fea00078e02aa */
[----:B------:R-:W-:Y:S02]  /*6f60*/  IADD3.X R170, R3, UR8, R170, P0, !PT ;  /* 0x0000000803aa7c10 */ /* 0x000fe400087fe4aa */
[C---:B------:R-:W-:Y:S04]  /*6f70*/  LEA R171, P0, R0.reuse, c[0x0][0x1c8], 0x1 ;  /* 0x0000720000ab7a11 */ /* 0x040fe800078008ff */
[----:B------:R-:W-:Y:S02]  /*6f80*/  LEA.HI.X R170, R0, c[0x0][0x1cc], R170, 0x1, P0 ;  /* 0x0000730000aa7a11 */ /* 0x000fe400000f0caa */
[----:B------:R-:W4:Y:S01]  /*6f90*/  SHFL.IDX PT, R0, R171, RZ, 0x181f ;  /* 0x00181fffab007589 */ /* 0x000f2200000e0000 */
[----:B--2---:R-:W-:Y:S03]  /*6fa0*/  SHF.R.S32.HI R168, RZ, 0x1f, R133 ;  /* 0x0000001fffa87819 */ /* 0x004fe60000011485 */
[----:B------:R-:W1:Y:S01]  /*6fb0*/  SHFL.IDX PT, R2, R170, RZ, 0x181f ;  /* 0x00181fffaa027589 */ /* 0x000e6200000e0000 */
[----:B------:R-:W-:Y:S04]  /*6fc0*/  LEA.HI R168, R168, R133, RZ, 0x3 ;  /* 0x00000085a8a87211 */ /* 0x000fe800078f18ff */
[----:B------:R-:W-:Y:S04]  /*6fd0*/  SHF.R.S32.HI R168, RZ, 0x3, R168 ;  /* 0x00000003ffa87819 */ /* 0x000fe800000114a8 */
[----:B------:R-:W-:Y:S04]  /*6fe0*/  IADD3 R3, -R168, 0x30, RZ ;  /* 0x00000030a8037810 */ /* 0x000fe80007ffe1ff */
[C---:B------:R-:W-:Y:S11]  /*6ff0*/  ISETP.GE.AND P0, PT, R3.reuse, 0x1, PT ;  /* 0x000000010300780c */ /* 0x040ff60003f06270 */
[----:B------:R-:W-:Y:S02]  /*7000*/  @!UPT UIADD3 URZ, URZ, URZ, URZ ;  /* 0x0000003f3f3ff290 */ /* 0x000fe4000fffe03f */
[----:B----4-:R-:W-:Y:S05]  /*7010*/  @P0 IADD3 R132, P1, R0, R4, RZ ;  /* 0x0000000400840210 */ /* 0x010fea0007f3e0ff */
[----:B-1----:R-:W-:Y:S01]  /*7020*/  @P0 IMAD.X R133, R2, 0x1, R174, P1 ;  /* 0x0000000102850824 */ /* 0x002fe200008e06ae */
[----:B------:R-:W-:Y:S04]  /*7030*/  @P0 IADD3 R168, P1, R0, R175, RZ ;  /* 0x000000af00a80210 */ /* 0x000fe80007f3e0ff */
[----:B------:R-:W-:Y:S01]  /*7040*/  @!PT LDS RZ, [RZ] ;  /* 0x00000000fffff984 */ /* 0x000fe20000000800 */
[----:B------:R1:W-:Y:S01]  /*7050*/  @P0 LDGSTS.E.BYPASS.LTC128B.128 [R177+0x14080], [R132.64], !P2 ;  /* 0x1408000084b10fae */ /* 0x0003e2000d101d52 */
[----:B------:R-:W-:Y:S05]  /*7060*/  @P0 IMAD.X R169, R2, 0x1, R178, P1 ;  /* 0x0000000102a90824 */ /* 0x000fea00008e06b2 */
[----:B------:R2:W-:Y:S01]  /*7070*/  @P0 LDGSTS.E.BYPASS.LTC128B.128 [R177+0x15880], [R168.64], !P6 ;  /* 0x15880000a8b10fae */ /* 0x0005e2000f101d52 */
[----:B-1----:R-:W-:Y:S05]  /*7080*/  @P0 IADD3 R132, P1, R0, R179, RZ ;  /* 0x000000b300840210 */ /* 0x002fea0007f3e0ff */
[----:B------:R-:W-:Y:S05]  /*7090*/  @P0 IMAD.X R133, R2, 0x1, R176, P1 ;  /* 0x0000000102850824 */ /* 0x000fea00008e06b0 */
[----:B------:R3:W-:Y:S02]  /*70a0*/  @P0 LDGSTS.E.BYPASS.LTC128B.128 [R177+0x17080], [R132.64], !P5 ;  /* 0x1708000084b10fae */ /* 0x0007e4000e901d52 */
[C---:B---3--:R-:W-:Y:S02]  /*70b0*/  @P0 LEA R132, P1, R172.reuse, R0, 0x1 ;  /* 0x00000000ac840211 */ /* 0x048fe400078208ff */
[----:B------:R-:W1:Y:S02]  /*70c0*/  SHFL.IDX PT, R0, R171, 0x1, 0x181f ;  /* 0x00381f00ab007f89 */ /* 0x000e6400000e0000 */
[--C-:B------:R-:W-:Y:S02]  /*70d0*/  @P0 LEA.HI.X R133, R172, R2, R173.reuse, 0x1, P1 ;  /* 0x00000002ac850211 */ /* 0x100fe400008f0cad */
[----:B------:R-:W3:Y:S04]  /*70e0*/  SHFL.IDX PT, R2, R170, 0x1, 0x181f ;  /* 0x00381f00aa027f89 */ /* 0x000ee800000e0000 */
[----:B------:R1:W-:Y:S01]  /*70f0*/  @P0 LDGSTS.E.BYPASS.LTC128B.128 [R177+0x18880], [R132.64], !P4 ;  /* 0x1888000084b10fae */ /* 0x0003e2000e101d52 */
[----:B------:R-:W-:Y:S11]  /*7100*/  ISETP.GE.AND P0, PT, R3, 0x21, PT ;  /* 0x000000210300780c */ /* 0x000ff60003f06270 */
[----:B------:R-:W-:Y:S02]  /*7110*/  @!UPT UIADD3 URZ, URZ, URZ, URZ ;  /* 0x0000003f3f3ff290 */ /* 0x000fe4000fffe03f */
[----:B-1----:R-:W-:Y:S02]  /*7120*/  @P0 IADD3 R132, P1, R0, R4, RZ ;  /* 0x0000000400840210 */ /* 0x002fe40007f3e0ff */
[----:B------:R1:W5:Y:S03]  /*7130*/  LDL.LU R4, [R1+0x74] ;  /* 0x0000740001047983 */ /* 0x0003660000300800 */
[----:B---3--:R-:W-:Y:S05]  /*7140*/  @P0 IMAD.X R133, R2, 0x1, R174, P1 ;  /* 0x0000000102850824 */ /* 0x008fea00008e06ae */
[----:B------:R3:W-:Y:S02]  /*7150*/  @P0 LDGSTS.E.BYPASS.LTC128B.128 [R177+0x15080], [R132.64], !P2 ;  /* 0x1508000084b10fae */ /* 0x0007e4000d101d52 */
[----:B---3--:R-:W-:Y:S05]  /*7160*/  @P0 IADD3 R132, P1, R0, R175, RZ ;  /* 0x000000af00840210 */ /* 0x008fea0007f3e0ff */
[----:B------:R-:W-:Y:S01]  /*7170*/  @P0 IMAD.X R133, R2, 0x1, R178, P1 ;  /* 0x0000000102850824 */ /* 0x000fe200008e06b2 */
[----:B--2---:R-:W-:Y:S04]  /*7180*/  @P0 IADD3 R168, P1, R0, R179, RZ ;  /* 0x000000b300a80210 */ /* 0x004fe80007f3e0ff */
[----:B------:R2:W-:Y:S01]  /*7190*/  @P0 LDGSTS.E.BYPASS.LTC128B.128 [R177+0x16880], [R132.64], !P6 ;  /* 0x1688000084b10fae */ /* 0x0005e2000f101d52 */
[----:B------:R-:W-:Y:S05]  /*71a0*/  @P0 IMAD.X R169, R2, 0x1, R176, P1 ;  /* 0x0000000102a90824 */ /* 0x000fea00008e06b0 */
[----:B------:R1:W-:Y:S01]  /*71b0*/  @P0 LDGSTS.E.BYPASS.LTC128B.128 [R177+0x18080], [R168.64], !P5 ;  /* 0x18080000a8b10fae */ /* 0x0003e2000e901d52 */
[C---:B--2---:R-:W-:Y:S04]  /*71c0*/  @P0 LEA R132, P1, R172.reuse, R0, 0x1 ;  /* 0x00000000ac840211 */ /* 0x044fe800078208ff */
[----:B------:R-:W-:Y:S05]  /*71d0*/  @P0 LEA.HI.X R133, R172, R2, R173, 0x1, P1 ;  /* 0x00000002ac850211 */ /* 0x000fea00008f0cad */
[----:B------:R1:W-:Y:S04]  /*71e0*/  @P0 LDGSTS.E.BYPASS.LTC128B.128 [R177+0x19880], [R132.64], !P4 ;  /* 0x1988000084b10fae */ /* 0x0003e8000e101d52 */
.L_x_2050:
[----:B------:R-:W2:Y:S01]  /*71f0*/  LDL R2, [R1+0x58] ;  /* 0x0000580001027983 */ /* 0x000ea20000100800 */
        /* <DEDUP_REMOVED lines=10> */
[----:B------:R-:W-:Y:S08]  /*72a0*/  IMAD.U32 R2, RZ, RZ, UR28 ;  /* 0x0000001cff027e24 */ /* 0x000ff0000f8e00ff */
[----:B------:R-:W-:Y:S01]  /*72b0*/  @P0 SHF.R.U32.HI R132, RZ, c[0x0][0x2cc], R0 ;  /* 0x0000b300ff840a19 */ /* 0x000fe20000011600 */
[----:B------:R-:W-:Y:S01]  /*72c0*/  IMAD.U32 R0, RZ, RZ, UR23 ;  /* 0x00000017ff007e24 */ /* 0x000fe2000f8e00ff */
[----:B------:R-:W-:Y:S03]  /*72d0*/  PLOP3.LUT P0, PT, PT, PT, UP0, 0x40, 0x0 ;  /* 0x000000000000781c */ /* 0x000fe60003f0e808 */
[----:B------:R-:W1:Y:S01]  /*72e0*/  SHFL.IDX PT, R3, R132, RZ, 0x1c1f ;  /* 0x001c1fff84037589 */ /* 0x000e6200000e0000 */
[----:B---3--:R-:W-:Y:S05]  /*72f0*/  IADD3 R0, -R170, 0x1, R0 ;  /* 0x00000001aa007810 */ /* 0x008fea0007ffe100 */
        /* <DEDUP_REMOVED lines=22> */
.L_x_2053:
[----:B------:R-:W-:Y:S04]  /*7460*/  MOV R168, 0x1 ;  /* 0x0000000100a87802 */ /* 0x000fe80000000f00 */
[----:B------:R-:W-:Y:S11]  /*7470*/  ISETP.NE.AND P0, PT, R168, c[0x0][0x32c], PT ;  /* 0x0000cb00a8007a0c */ /* 0x000ff60003f05270 */
[----:B------:R-:W-:Y:S02]  /*7480*/  @!UPT UIADD3 URZ, URZ, URZ, URZ ;  /* 0x0000003f3f3ff290 */ /* 0x000fe4000fffe03f */
[----:B------:R-:W-:Y:S05]  /*7490*/  @P0 IMAD.HI.U32 R168, R3, c[0x0][0x330], RZ ;  /* 0x0000cc0003a80a27 */ /* 0x000fea00078e00ff */
[----:B------:R-:W-:Y:S02]  /*74a0*/  @P0 SHF.R.U32.HI R3, RZ, c[0x0][0x334], R168 ;  /* 0x0000cd00ff030a19 */ /* 0x000fe400000116a8 */
.L_x_2054:
[----:B------:R-:W-:Y:S05]  /*74b0*/  BSYNC B0 ;  /* 0x0000000000007941 */ /* 0x000fea0003800000 */
.L_x_2052:
[----:B------:R-:W-:Y:S05]  /*74c0*/  IADD3 R168, -R170, UR23, RZ ;  /* 0x00000017aaa87c10 */ /* 0x000fea000fffe1ff */
[----:B------:R-:W-:Y:S05]  /*74d0*/  IMAD R3, R3, c[0x0][0x32c], R168 ;  /* 0x0000cb0003037a24 */ /* 0x000fea00078e02a8 */
[----:B------:R-:W-:Y:S02]  /*74e0*/  IMNMX R0, R0, R3, !PT ;  /* 0x0000000300007217 */ /* 0x000fe40007800200 */
[----:B------:R-:W-:Y:S04]  /*74f0*/  IADD3 R3, R3, c[0x0][0x32c], RZ ;  /* 0x0000cb0003037a10 */ /* 0x000fe80007ffe0ff */
[----:B------:R-:W-:Y:S02]  /*7500*/  IMNMX R2, R2, R3, PT ;  /* 0x0000000302027217 */ /* 0x000fe40003800200 */
.L_x_2051:
        /* <DEDUP_REMOVED lines=9> */
[----:B------:R-:W-:Y:S01]  /*75a0*/  ISETP.LT.OR P0, PT, R2, 0x1, P0 ;  /* 0x000000010200780c */ /* 0x000fe20000701670 */
[----:B------:R-:W-:Y:S02]  /*75b0*/  UISETP.GE.AND UP3, UPT, UR23, 0x21, UPT ;  /* 0x000000211700788c */ /* 0x000fe4000bf66270 */
[----:B------:R-:W-:Y:S01]  /*75c0*/  UISETP.GE.AND UP2, UPT, UR23, 0x22, UPT ;  /* 0x000000221700788c */ /* 0x000fe2000bf46270 */
[----:B-----5:R-:W-:Y:S01]  /*75d0*/  FSEL R168, R4, -INF , !P0 ;  /* 0xff80000004a87808 */ /* 0x020fe20004000000 */
[----:B------:R-:W-:Y:S01]  /*75e0*/  UISETP.GE.AND UP1, UPT, UR23, 0x29, UPT ;  /* 0x000000291700788c */ /* 0x000fe2000bf26270 */
[----:B------:R-:W-:Y:S01]  /*75f0*/  PLOP3.LUT P0, PT, PT, PT, UP0, 0x40, 0x0 ;  /* 0x000000000000781c */ /* 0x000fe20003f0e808 */
[----:B------:R-:W-:Y:S02]  /*7600*/  UISETP.GE.AND UP0, UPT, UR23, 0x9, UPT ;  /* 0x000000091700788c */ /* 0x000fe4000bf06270 */
[----:B------:R-:W-:Y:S01]  /*7610*/  UP2UR UR32, UPR, URZ, 0x40 ;  /* 0x000000403f207883 */ /* 0x000fe20008000000 */
[----:B------:R-:W-:Y:S01]  /*7620*/  ISETP.GT.AND P0, PT, R0, 0x1, P0 ;  /* 0x000000010000780c */ /* 0x000fe20000704270 */
[----:B------:R-:W-:Y:S03]  /*7630*/  UP2UR UR29, UPR, URZ, 0x1 ;  /* 0x000000013f1d7883 */ /* 0x000fe60008000000 */
[----:B------:R-:W-:Y:S04]  /*7640*/  ISETP.LT.OR P0, PT, R2, 0x2, P0 ;  /* 0x000000020200780c */ /* 0x000fe80000701670 */
[----:B------:R-:W-:Y:S02]  /*7650*/  FSEL R5, R5, -INF , !P0 ;  /* 0xff80000005057808 */ /* 0x000fe40004000000 */
[----:B------:R-:W-:Y:S01]  /*7660*/  PLOP3.LUT P0, PT, PT, PT, UP0, 0x40, 0x0 ;  /* 0x000000000000781c */ /* 0x000fe20003f0e808 */
[----:B------:R-:W-:Y:S03]  /*7670*/  UISETP.GE.AND UP0, UPT, UR23, 0xa, UPT ;  /* 0x0000000a1700788c */ /* 0x000fe6000bf06270 */
        /* <DEDUP_REMOVED lines=12> */
[----:B------:R-:W-:Y:S04]  /*7740*/  ISETP.GT.AND P0, PT, R0, 0x10, P0 ;  /* 0x000000100000780c */ /* 0x000fe80000704270 */
[----:B------:R-:W-:Y:S04]  /*7750*/  ISETP.LT.OR P0, PT, R2, 0x11, P0 ;  /* 0x000000110200780c */ /* 0x000fe80000701670 */
[----:B------:R-:W-:Y:S02]  /*7760*/  FSEL R12, R12, -INF , !P0 ;  /* 0xff8000000c0c7808 */ /* 0x000fe40004000000 */
[----:B------:R-:W-:Y:S01]  /*7770*/  PLOP3.LUT P0, PT, PT, PT, UP6, 0x40, 0x0 ;  /* 0x000000000000781c */ /* 0x000fe20003f0e868 */
[----:B------:R-:W-:Y:S03]  /*7780*/  UISETP.NE.AND UP6, UPT, UR13, URZ, UPT ;  /* 0x0000003f0d00728c */ /* 0x000fe6000bfc5270 */
        /* <DEDUP_REMOVED lines=24> */
[----:B------:R-:W-:Y:S02]  /*7910*/  ISETP.GT.AND P0, PT, R0, 0x29, P0 ;  /* 0x000000290000780c */ /* 0x000fe40000704270 */
[----:B------:R-:W1:Y:S02]  /*7920*/  SHFL.IDX PT, R0, R132, 0x1, 0x1c1f ;  /* 0x003c1f0084007f89 */ /* 0x000e6400000e0000 */
[----:B------:R-:W-:Y:S04]  /*7930*/  ISETP.LT.OR P0, PT, R2, 0x2a, P0 ;  /* 0x0000002a0200780c */ /* 0x000fe80000701670 */
[----:B------:R-:W-:Y:S02]  /*7940*/  FSEL R25, R25, -INF , !P0 ;  /* 0xff80000019197808 */ /* 0x000fe40004000000 */
[----:B------:R-:W-:Y:S01]  /*7950*/  PLOP3.LUT P0, PT, PT, PT, UP6, 0x40, 0x0 ;  /* 0x000000000000781c */ /* 0x000fe20003f0e868 */
[----:B------:R-:W-:Y:S01]  /*7960*/  UISETP.NE.AND UP6, UPT, UR32, URZ, UPT ;  /* 0x0000003f2000728c */ /* 0x000fe2000bfc5270 */
[--C-:B-1----:R-:W-:Y:S02]  /*7970*/  IMAD.IADD R3, R169, 0x1, R0.reuse ;  /* 0x00000001a9037824 */ /* 0x102fe400078e0200 */
[----:B------:R-:W-:Y:S09]  /*7980*/  IMAD.IADD R2, R133, 0x1, R0 ;  /* 0x0000000185027824 */ /* 0x000ff200078e0200 */
        /* <DEDUP_REMOVED lines=16> */
.L_x_2057:
[----:B------:R-:W-:Y:S04]  /*7a90*/  MOV R4, 0x1 ;  /* 0x0000000100047802 */ /* 0x000fe80000000f00 */
[----:B------:R-:W-:Y:S11]  /*7aa0*/  ISETP.NE.AND P0, PT, R4, c[0x0][0x32c], PT ;  /* 0x0000cb0004007a0c */ /* 0x000ff60003f05270 */
[----:B------:R-:W-:Y:S02]  /*7ab0*/  @!UPT UIADD3 URZ, URZ, URZ, URZ ;  /* 0x0000003f3f3ff290 */ /* 0x000fe4000fffe03f */
[----:B------:R-:W-:Y:S05]  /*7ac0*/  @P0 IMAD.HI.U32 R4, R0, c[0x0][0x330], RZ ;  /* 0x0000cc0000040a27 */ /* 0x000fea00078e00ff */
[----:B------:R-:W-:Y:S02]  /*7ad0*/  @P0 SHF.R.U32.HI R0, RZ, c[0x0][0x334], R4 ;  /* 0x0000cd00ff000a19 */ /* 0x000fe40000011604 */
.L_x_2058:
[----:B------:R-:W-:Y:S05]  /*7ae0*/  BSYNC B0 ;  /* 0x0000000000007941 */ /* 0x000fea0003800000 */
.L_x_2056:
[----:B------:R-:W-:Y:S05]  /*7af0*/  IADD3 R4, -R170, UR23, RZ ;  /* 0x00000017aa047c10 */ /* 0x000fea000fffe1ff */
[----:B------:R-:W-:Y:S05]  /*7b00*/  IMAD R0, R0, c[0x0][0x32c], R4 ;  /* 0x0000cb0000007a24 */ /* 0x000fea00078e0204 */
[----:B------:R-:W-:Y:S02]  /*7b10*/  IMNMX R2, R2, R0, !PT ;  /* 0x0000000002027217 */ /* 0x000fe40007800200 */
[----:B------:R-:W-:Y:S04]  /*7b20*/  IADD3 R0, R0, c[0x0][0x32c], RZ ;  /* 0x0000cb0000007a10 */ /* 0x000fe80007ffe0ff */
[----:B------:R-:W-:Y:S02]  /*7b30*/  IMNMX R3, R3, R0, PT ;  /* 0x0000000003037217 */ /* 0x000fe40003800200 */
.L_x_2055:
        /* <DEDUP_REMOVED lines=31> */
[----:B------:R-:W-:Y:S01]  /*7d30*/  FADD.FTZ R0, -R0, R134 ;  /* 0x0000008600007221 */ /* 0x000fe20000010100 */
[----:B------:R-:W-:Y:S01]  /*7d40*/  UISETP.NE.AND UP4, UPT, UR23, URZ, UPT ;  /* 0x0000003f1700728c */ /* 0x000fe2000bf85270 */
[----:B------:R-:W2:Y:S01]  /*7d50*/  LDL.LU R134, [R1+0x44] ;  /* 0x0000440001867983 */ /* 0x000ea20000300800 */
[----:B------:R-:W-:Y:S01]  /*7d60*/  ISETP.GT.AND P0, PT, R2, RZ, P0 ;  /* 0x000000ff0200720c */ /* 0x000fe20000704270 */
[--C-:B------:R-:W-:Y:S01]  /*7d70*/  FFMA.FTZ R168, R168, c[0x0][0x2d0], -R4.reuse ;  /* 0x0000b400a8a87a23 */ /* 0x100fe20000010804 */
[----:B------:R-:W-:Y:S01]  /*7d80*/  UIADD3 UR23, UR5, -0x1, URZ ;  /* 0xffffffff05177890 */ /* 0x000fe2000fffe03f */
[----:B------:R-:W-:Y:S01]  /*7d90*/  FMUL.FTZ R0, R0, c[0x0][0x2d0] ;  /* 0x0000b40000007a20 */ /* 0x000fe20000410000 */
[----:B------:R-:W-:Y:S01]  /*7da0*/  ISETP.LT.OR P0, PT, R3, 0x1, P0 ;  /* 0x000000010300780c */ /* 0x000fe20000701670 */
[--C-:B------:R-:W-:Y:S02]  /*7db0*/  FFMA.FTZ R5, R5, c[0x0][0x2d0], -R4.reuse ;  /* 0x0000b40005057a23 */ /* 0x100fe40000010804 */
[----:B------:R-:W-:Y:S01]  /*7dc0*/  MUFU.EX2 R168, R168 ;  /* 0x000000a800a87308 */ /* 0x000fe20000000800 */
[----:B------:R-:W-:Y:S01]  /*7dd0*/  FSEL R6, R6, -INF , !P0 ;  /* 0xff80000006067808 */ /* 0x000fe20004000000 */
[--C-:B------:R-:W-:Y:S01]  /*7de0*/  FFMA.FTZ R8, R8, c[0x0][0x2d0], -R4.reuse ;  /* 0x0000b40008087a23 */ /* 0x100fe20000010804 */
[----:B------:R-:W-:Y:S01]  /*7df0*/  PLOP3.LUT P0, PT, PT, PT, UP3, 0x40, 0x0 ;  /* 0x000000000000781c */ /* 0x000fe20003f0e838 */
[----:B------:R-:W-:Y:S01]  /*7e00*/  UISETP.NE.AND UP3, UPT, UR31, URZ, UPT ;  /* 0x0000003f1f00728c */ /* 0x000fe2000bf65270 */
[--C-:B------:R-:W-:Y:S02]  /*7e10*/  FFMA.FTZ R9, R9, c[0x0][0x2d0], -R4.reuse ;  /* 0x0000b40009097a23 */ /* 0x100fe40000010804 */
[----:B------:R-:W-:Y:S01]  /*7e20*/  ISETP.GT.AND P0, PT, R2, 0x1, P0 ;  /* 0x000000010200780c */ /* 0x000fe20000704270 */
[--C-:B------:R-:W-:Y:S02]  /*7e30*/  FFMA.FTZ R17, R17, c[0x0][0x2d0], -R4.reuse ;  /* 0x0000b40011117a23 */ /* 0x100fe40000010804 */
[----:B------:R-:W-:Y:S01]  /*7e40*/  MUFU.EX2 R5, R5 ;  /* 0x0000000500057308 */ /* 0x000fe20000000800 */
[----:B------:R-:W-:Y:S01]  /*7e50*/  ISETP.LT.OR P0, PT, R3, 0x2, P0 ;  /* 0x000000020300780c */ /* 0x000fe20000701670 */
[--C-:B------:R-:W-:Y:S02]  /*7e60*/  FFMA.FTZ R21, R21, c[0x0][0x2d0], -R4.reuse ;  /* 0x0000b40015157a23 */ /* 0x100fe40000010804 */
        /* <DEDUP_REMOVED lines=10> */
[C---:B------:R-:W-:Y:S01]  /*7f10*/  ISETP.LT.OR P0, PT, R3.reuse, 0x9, P0 ;  /* 0x000000090300780c */ /* 0x040fe20000701670 */
[----:B------:R-:W-:Y:S01]  /*7f20*/  FFMA.FTZ R169, R20, c[0x0][0x2d0], -R4 ;  /* 0x0000b40014a97a23 */ /* 0x000fe20000010804 */
[----:B------:R-:W-:Y:S02]  /*7f30*/  MOV R20, R17 ;  /* 0x0000001100147202 */ /* 0x000fe40000000f00 */
[----:B------:R-:W-:Y:S01]  /*7f40*/  FSEL R10, R10, -INF , !P0 ;  /* 0xff8000000a0a7808 */ /* 0x000fe20004000000 */
[----:B------:R-:W1:Y:S01]  /*7f50*/  MUFU.EX2 R9, R9 ;  /* 0x0000000900097308 */ /* 0x000e620000000800 */
[----:B------:R-:W-:Y:S01]  /*7f60*/  PLOP3.LUT P0, PT, PT, PT, UP1, 0x40, 0x0 ;  /* 0x000000000000781c */ /* 0x000fe20003f0e818 */
[----:B------:R-:W-:Y:S03]  /*7f70*/  UISETP.NE.AND UP1, UPT, UR29, URZ, UPT ;  /* 0x0000003f1d00728c */ /* 0x000fe6000bf25270 */
[C---:B------:R-:W-:Y:S04]  /*7f80*/  ISETP.GT.AND P0, PT, R2.reuse, 0x9, P0 ;  /* 0x000000090200780c */ /* 0x040fe80000704270 */
[----:B------:R-:W-:Y:S04]  /*7f90*/  ISETP.LT.OR P0, PT, R3, 0xa, P0 ;  /* 0x0000000a0300780c */ /* 0x000fe80000701670 */
[----:B------:R-:W-:Y:S02]  /*7fa0*/  FSEL R171, R11, -INF , !P0 ;  /* 0xff8000000bab7808 */ /* 0x000fe40004000000 */
[----:B------:R-:W-:Y:S01]  /*7fb0*/  PLOP3.LUT P0, PT, PT, PT, UP0, 0x40, 0x0 ;  /* 0x000000000000781c */ /* 0x000fe20003f0e808 */
[----:B------:R-:W-:Y:S01]  /*7fc0*/  UISETP.NE.AND UP0, UPT, UR27, URZ, UPT ;  /* 0x0000003f1b00728c */ /* 0x000fe2000bf05270 */
[----:B------:R-:W-:Y:S02]  /*7fd0*/  MOV R11, R16 ;  /* 0x00000010000b7202 */ /* 0x000fe40000000f00 */
[----:B------:R-:W-:Y:S04]  /*7fe0*/  ISETP.GT.AND P0, PT, R2, 0x10, P0 ;  /* 0x000000100200780c */ /* 0x000fe80000704270 */
[C---:B------:R-:W-:Y:S04]  /*7ff0*/  ISETP.LT.OR P0, PT, R3.reuse, 0x11, P0 ;  /* 0x000000110300780c */ /* 0x040fe80000701670 */
[----:B------:R-:W-:Y:S02]  /*8000*/  FSEL R172, R14, -INF , !P0 ;  /* 0xff8000000eac7808 */ /* 0x000fe40004000000 */
[----:B------:R-:W-:Y:S02]  /*8010*/  PLOP3.LUT P0, PT, PT, PT, UP6, 0x40, 0x0 ;  /* 0x000000000000781c */ /* 0x000fe40003f0e868 */
[----:B------:R-:W-:Y:S02]  /*8020*/  MOV R14, R179 ;  /* 0x000000b3000e7202 */ /* 0x000fe40000000f00 */
[C---:B------:R-:W-:Y:S04]  /*8030*/  ISETP.GT.AND P0, PT, R2.reuse, 0x11, P0 ;  /* 0x000000110200780c */ /* 0x040fe80000704270 */
[----:B------:R-:W-:Y:S04]  /*8040*/  ISETP.LT.OR P0, PT, R3, 0x12, P0 ;  /* 0x000000120300780c */ /* 0x000fe80000701670 */
[----:B------:R-:W-:Y:S02]  /*8050*/  FSEL R173, R15, -INF , !P0 ;  /* 0xff8000000fad7808 */ /* 0x000fe40004000000 */
[----:B------:R-:W-:Y:S02]  /*8060*/  PLOP3.LUT P0, PT, PT, PT, UP5, 0x40, 0x0 ;  /* 0x000000000000781c */ /* 0x000fe40003f0e858 */
[----:B------:R-:W-:Y:S02]  /*8070*/  MOV R15, R170 ;  /* 0x000000aa000f7202 */ /* 0x000fe40000000f00 */
[----:B------:R-:W-:Y:S02]  /*8080*/  ISETP.GT.AND P0, PT, R2, 0x18, P0 ;  /* 0x000000180200780c */ /* 0x000fe40000704270 */
[----:B-1----:R-:W-:Y:S02]  /*8090*/  F2FP.BF16.PACK_AB R170, R9, R8 ;  /* 0x0000000809aa723e */ /* 0x002fe400000010ff */
        /* <DEDUP_REMOVED lines=21> */
[----:B------:R-:W-:Y:S01]  /*81f0*/  UMOV UR5, UR23 ;  /* 0x0000001700057c82 */ /* 0x000fe20008000000 */
[----:B------:R-:W1:Y:S02]  /*8200*/  MUFU.EX2 R2, R0 ;  /* 0x0000000000027308 */ /* 0x000e640000000800 */
[----:B------:R-:W-:Y:S04]  /*8210*/  ISETP.LT.OR P0, PT, R3, 0x2a, P0 ;  /* 0x0000002a0300780c */ /* 0x000fe80000701670 */
[----:B------:R-:W-:Y:S01]  /*8220*/  FSEL R132, R27, -INF , !P0 ;  /* 0xff8000001b847808 */ /* 0x000fe20004000000 */
[C---:B-1----:R-:W-:Y:S02]  /*8230*/  FMUL.FTZ R16, R2.reuse, R144 ;  /* 0x0000009002107220 */ /* 0x042fe40000410000 */
[C---:B------:R-:W-:Y:S01]  /*8240*/  FMUL.FTZ R12, R2.reuse, R148 ;  /* 0x00000094020c7220 */ /* 0x040fe20000410000 */
[----:B------:R-:W-:Y:S01]  /*8250*/  MOV R148, R11 ;  /* 0x0000000b00947202 */ /* 0x000fe20000000f00 */
[C---:B------:R-:W-:Y:S01]  /*8260*/  FMUL.FTZ R13, R2.reuse, R149 ;  /* 0x00000095020d7220 */ /* 0x040fe20000410000 */
[----:B------:R-:W-:Y:S01]  /*8270*/  MOV R149, R14 ;  /* 0x0000000e00957202 */ /* 0x000fe20000000f00 */
        /* <DEDUP_REMOVED lines=56> */
[----:B------:R-:W-:Y:S01]  /*8600*/  FADD.FTZ R4, R5, R0 ;  /* 0x0000000005047221 */ /* 0x000fe20000010000 */
        /* <DEDUP_REMOVED lines=8> */
[C---:B------:R-:W-:Y:S01]  /*8690*/  FMUL.FTZ R4, R2.reuse, R156 ;  /* 0x0000009c02047220 */ /* 0x040fe20000410000 */
[----:B------:R-:W-:Y:S01]  /*86a0*/  MOV R156, R20 ;  /* 0x00000014009c7202 */ /* 0x000fe20000000f00 */
[C---:B------:R-:W-:Y:S01]  /*86b0*/  FMUL.FTZ R20, R2.reuse, R140 ;  /* 0x0000008c02147220 */ /* 0x040fe20000410000 */
[----:B------:R-:W-:Y:S01]  /*86c0*/  FMNMX.FTZ R0, R171, R0, !PT ;  /* 0x00000000ab007209 */ /* 0x000fe20007810000 */
[----:B------:R-:W2:Y:S01]  /*86d0*/  LDL.LU R140, [R1+0x4c] ;  /* 0x00004c00018c7983 */ /* 0x000ea20000300800 */
        /* <DEDUP_REMOVED lines=8> */
[----:B------:R-:W-:Y:S03]  /*8760*/  MUFU.EX2 R156, R156 ;  /* 0x0000009c009c7308 */ /* 0x000fe60000000800 */
[----:B------:R-:W-:Y:S04]  /*8770*/  FMNMX.FTZ R0, R174, R0, !PT ;  /* 0x00000000ae007209 */ /* 0x000fe80007810000 */
[----:B------:R-:W-:Y:S03]  /*8780*/  FMNMX.FTZ R0, R175, R0, !PT ;  /* 0x00000000af007209 */ /* 0x000fe60007810000 */
[----:B------:R-:W-:Y:S01]  /*8790*/  MUFU.EX2 R152, R152 ;  /* 0x0000009800987308 */ /* 0x000fe20000000800 */
        /* <DEDUP_REMOVED lines=14> */
[----:B------:R-:W-:Y:S01]  /*8880*/  MOV R135, R169 ;  /* 0x000000a900877202 */ /* 0x000fe20000000f00 */
[--C-:B------:R-:W-:Y:S02]  /*8890*/  FFMA.FTZ R169, R6, c[0x0][0x2d0], -R134.reuse ;  /* 0x0000b40006a97a23 */ /* 0x100fe40000010886 */
[----:B------:R-:W-:Y:S02]  /*88a0*/  FMUL.FTZ R0, R0, c[0x0][0x2d0] ;  /* 0x0000b40000007a20 */ /* 0x000fe40000410000 */
[--C-:B------:R-:W-:Y:S02]  /*88b0*/  FFMA.FTZ R7, R7, c[0x0][0x2d0], -R134.reuse ;  /* 0x0000b40007077a23 */ /* 0x100fe40000010886 */
[----:B------:R-:W-:Y:S01]  /*88c0*/  MUFU.EX2 R169, R169 ;  /* 0x000000a900a97308 */ /* 0x000fe20000000800 */
[--C-:B------:R-:W-:Y:S09]  /*88d0*/  FFMA.FTZ R2, R10, c[0x0][0x2d0], -R134.reuse ;  /* 0x0000b4000a027a23 */ /* 0x100ff20000010886 */
[----:B------:R-:W1:Y:S10]  /*88e0*/  MUFU.EX2 R0, R0 ;  /* 0x0000000000007308 */ /* 0x000e740000000800 */
[----:B------:R3:W4:Y:S01]  /*88f0*/  MUFU.EX2 R144, R7 ;  /* 0x0000000700907308 */ /* 0x0007220000000800 */
[C---:B-1----:R-:W-:Y:S02]  /*8900*/  FMUL.FTZ R26, R0.reuse, R138 ;  /* 0x0000008a001a7220 */ /* 0x042fe40000410000 */
[C---:B------:R-:W-:Y:S02]  /*8910*/  FMUL.FTZ R27, R0.reuse, R139 ;  /* 0x0000008b001b7220 */ /* 0x040fe40000410000 */
[----:B------:R-:W1:Y:S01]  /*8920*/  LDSM.16.MT88.4 R136, [R237+0x4080] ;  /* 0x00408000ed88783b */ /* 0x000e620000004200 */
[C---:B------:R-:W-:Y:S02]  /*8930*/  FMUL.FTZ R10, R0.reuse, R154 ;  /* 0x0000009a000a7220 */ /* 0x040fe40000410000 */
[C---:B------:R-:W-:Y:S02]  /*8940*/  FMUL.FTZ R11, R0.reuse, R155 ;  /* 0x0000009b000b7220 */ /* 0x040fe40000410000 */
[C---:B------:R-:W-:Y:S02]  /*8950*/  FMUL.FTZ R22, R0.reuse, R142 ;  /* 0x0000008e00167220 */ /* 0x040fe40000410000 */
[C---:B------:R-:W-:Y:S02]  /*8960*/  FMUL.FTZ R23, R0.reuse, R143 ;  /* 0x0000008f00177220 */ /* 0x040fe40000410000 */
[C---:B------:R-:W-:Y:S01]  /*8970*/  FMUL.FTZ R6, R0.reuse, R158 ;  /* 0x0000009e00067220 */ /* 0x040fe20000410000 */
[----:B------:R-:W-:Y:S01]  /*8980*/  MOV R158, R135 ;  /* 0x00000087009e7202 */ /* 0x000fe20000000f00 */
[C---:B---3--:R-:W-:Y:S02]  /*8990*/  FMUL.FTZ R7, R0.reuse, R159 ;  /* 0x0000009f00077220 */ /* 0x048fe40000410000 */
        /* <DEDUP_REMOVED lines=61> */
[C---:B----4-:R-:W-:Y:S01]  /*8d70*/  F2FP.BF16.PACK_AB R169, R144.reuse, R169 ;  /* 0x000000a990a9723e */ /* 0x050fe200000010ff */
[----:B------:R-:W-:Y:S01]  /*8d80*/  FFMA.FTZ R0, R171, c[0x0][0x2d0], -R134 ;  /* 0x0000b400ab007a23 */ /* 0x000fe20000010886 */
[----:B------:R-:W-:Y:S01]  /*8d90*/  LDSM.16.MT88.4 R140, [R237+0x4880] ;  /* 0x00488000ed8c783b */ /* 0x000fe20000004200 */
[----:B------:R-:W-:Y:S02]  /*8da0*/  FADD.FTZ R144, R144, R150 ;  /* 0x0000009690907221 */ /* 0x000fe40000010000 */
[----:B------:R-:W2:Y:S02]  /*8db0*/  MUFU.EX2 R146, R0 ;  /* 0x0000000000927308 */ /* 0x000ea40000000800 */
[----:B--2---:R-:W-:Y:S01]  /*8dc0*/  F2FP.BF16.PACK_AB R171, R146, R147 ;  /* 0x0000009392ab723e */ /* 0x004fe200000010ff */
[--C-:B------:R-:W-:Y:S07]  /*8dd0*/  FFMA.FTZ R0, R172, c[0x0][0x2d0], -R134.reuse ;  /* 0x0000b400ac007a23 */ /* 0x100fee0000010886 */
[----:B------:R2:W-:Y:S01]  /*8de0*/  MUFU.EX2 R148, R0 ;  /* 0x0000000000947308 */ /* 0x0005e20000000800 */
[C---:B-1----:R-:W-:Y:S08]  /*8df0*/  HMMA.16816.F32.BF16 R4, R168.reuse, R136, R4 ;  /* 0x00000088a804723c */ /* 0x042ff00000041804 */
[C---:B------:R-:W-:Y:S01]  /*8e00*/  HMMA.16816.F32.BF16 R8, R168.reuse, R138, R8 ;  /* 0x0000008aa808723c */ /* 0x040fe20000041808 */
[----:B------:R-:W1:Y:S03]  /*8e10*/  LDSM.16.MT88.4 R136, [R238+0x4080] ;  /* 0x00408000ee88783b */ /* 0x000e660000004200 */
[--C-:B--2---:R-:W-:Y:S04]  /*8e20*/  FFMA.FTZ R0, R173, c[0x0][0x2d0], -R134.reuse ;  /* 0x0000b400ad007a23 */ /* 0x104fe80000010886 */
[----:B------:R2:W3:Y:S01]  /*8e30*/  MUFU.EX2 R149, R0 ;  /* 0x0000000000957308 */ /* 0x0004e20000000800 */
[C---:B-1----:R-:W-:Y:S03]  /*8e40*/  HMMA.16816.F32.BF16 R12, R168.reuse, R136, R12 ;  /* 0x00000088a80c723c */ /* 0x042fe6000004180c */
[--C-:B--2---:R-:W-:Y:S06]  /*8e50*/  FFMA.FTZ R0, R174, c[0x0][0x2d0], -R134.reuse ;  /* 0x0000b400ae007a23 */ /* 0x104fec0000010886 */
[----:B------:R1:W-:Y:S01]  /*8e60*/  MUFU.EX2 R135, R0 ;  /* 0x0000000000877308 */ /* 0x0003e20000000800 */
[C---:B------:R-:W-:Y:S01]  /*8e70*/  HMMA.16816.F32.BF16 R16, R168.reuse, R138, R16 ;  /* 0x0000008aa810723c */ /* 0x040fe20000041810 */
[----:B------:R-:W2:Y:S02]  /*8e80*/  LDSM.16.MT88.4 R136, [R241+0x4080] ;  /* 0x00408000f188783b */ /* 0x000ea40000004200 */
[----:B-1----:R-:W-:Y:S06]  /*8e90*/  FFMA.FTZ R0, R175, c[0x0][0x2d0], -R134 ;  /* 0x0000b400af007a23 */ /* 0x002fec0000010886 */
[----:B------:R-:W-:Y:S10]  /*8ea0*/  MUFU.EX2 R175, R158 ;  /* 0x0000009e00af7308 */ /* 0x000ff40000000800 */
[----:B------:R1:W4:Y:S01]  /*8eb0*/  MUFU.EX2 R174, R0 ;  /* 0x0000000000ae7308 */ /* 0x0003220000000800 */
[C---:B--2---:R-:W-:Y:S08]  /*8ec0*/  HMMA.16816.F32.BF16 R20, R168.reuse, R136, R20 ;  /* 0x00000088a814723c */ /* 0x044ff00000041814 */
[C---:B------:R-:W-:Y:S01]  /*8ed0*/  HMMA.16816.F32.BF16 R24, R168.reuse, R138, R24 ;  /* 0x0000008aa818723c */ /* 0x040fe20000041818 */
[----:B------:R-:W2:Y:S03]  /*8ee0*/  LDSM.16.MT88.4 R136, [R240+0x4080] ;  /* 0x00408000f088783b */ /* 0x000ea60000004200 */
[----:B-1----:R-:W-:Y:S02]  /*8ef0*/  FADD.FTZ R0, R2, R179 ;  /* 0x000000b302007221 */ /* 0x002fe40000010000 */
[----:B------:R-:W-:Y:S02]  /*8f00*/  MUFU.EX2 R179, R153 ;  /* 0x0000009900b37308 */ /* 0x000fe40000000800 */
[----:B------:R-:W-:Y:S04]  /*8f10*/  FADD.FTZ R150, R145, R0 ;  /* 0x0000000091967221 */ /* 0x000fe80000010000 */
[----:B------:R-:W-:Y:S04]  /*8f20*/  FADD.FTZ R0, R147, R144 ;  /* 0x0000009093007221 */ /* 0x000fe80000010000 */
[----:B------:R-:W1:Y:S01]  /*8f30*/  MUFU.EX2 R153, R157 ;  /* 0x0000009d00997308 */ /* 0x000e620000000800 */
        /* <DEDUP_REMOVED lines=41> */
[----:B------:R-:W-:Y:S01]  /*91d0*/  F2FP.BF16.PACK_AB R138, R156, R151 ;  /* 0x000000979c8a723e */ /* 0x000fe200000010ff */
[----:B------:R-:W-:Y:S01]  /*91e0*/  LDSM.16.MT88.4 R144, [R240+0x9080] ;  /* 0x00908000f090783b */ /* 0x000fe20000004200 */
[----:B----4-:R-:W-:Y:S03]  /*91f0*/  F2FP.BF16.PACK_AB R139, R174, R135 ;  /* 0x00000087ae8b723e */ /* 0x010fe600000010ff */
[----:B------:R-:W-:Y:S01]  /*9200*/  FFMA.FTZ R0, R176, c[0x0][0x2d0], -R134 ;  /* 0x0000b400b0007a23 */ /* 0x000fe20000010886 */
[----:B-1----:R-:W-:Y:S01]  /*9210*/  MOV R176, R153 ;  /* 0x0000009900b07202 */ /* 0x002fe20000000f00 */
[----:B------:R-:W-:Y:S01]  /*9220*/  FADD.FTZ R2, R148, R2 ;  /* 0x0000000294027221 */ /* 0x000fe20000010000 */
[----:B------:R-:W-:Y:S01]  /*9230*/  F2FP.BF16.PACK_AB R168, R179, R175 ;  /* 0x000000afb3a8723e */ /* 0x000fe200000010ff */
[C---:B------:R-:W-:Y:S01]  /*9240*/  HMMA.16816.F32.BF16 R4, R136.reuse, R140, R4 ;  /* 0x0000008c8804723c */ /* 0x040fe20000041804 */
[----:B------:R1:W2:Y:S04]  /*9250*/  MUFU.EX2 R172, R0 ;  /* 0x0000000000ac7308 */ /* 0x0002a80000000800 */
[----:B------:R-:W-:Y:S03]  /*9260*/  FADD.FTZ R2, R149, R2 ;  /* 0x0000000295027221 */ /* 0x000fe60000010000 */
[C---:B------:R-:W-:Y:S01]  /*9270*/  HMMA.16816.F32.BF16 R8, R136.reuse, R142, R8 ;  /* 0x0000008e8808723c */ /* 0x040fe20000041808 */
[----:B------:R-:W3:Y:S03]  /*9280*/  LDSM.16.MT88.4 R140, [R238+0x4880] ;  /* 0x00488000ee8c783b */ /* 0x000ee60000004200 */
[----:B------:R-:W-:Y:S01]  /*9290*/  FADD.FTZ R2, R135, R2 ;  /* 0x0000000287027221 */ /* 0x000fe20000010000 */
[----:B------:R-:W-:Y:S03]  /*92a0*/  MOV R135, R3 ;  /* 0x0000000300877202 */ /* 0x000fe60000000f00 */
[----:B------:R-:W-:Y:S04]  /*92b0*/  FADD.FTZ R2, R174, R2 ;  /* 0x00000002ae027221 */ /* 0x000fe80000010000 */
[----:B-1----:R-:W-:Y:S01]  /*92c0*/  FFMA.FTZ R0, R177, c[0x0][0x2d0], -R134 ;  /* 0x0000b400b1007a23 */ /* 0x002fe20000010886 */
[----:B------:R-:W-:Y:S01]  /*92d0*/  MOV R177, R152 ;  /* 0x0000009800b17202 */ /* 0x000fe20000000f00 */
[----:B--2---:R-:W-:Y:S01]  /*92e0*/  FADD.FTZ R2, R172, R2 ;  /* 0x00000002ac027221 */ /* 0x004fe20000010000 */
[----:B------:R-:W-:Y:S01]  /*92f0*/  LDSM.16.MT88.4 R152, [R237+0x5080] ;  /* 0x00508000ed98783b */ /* 0x000fe20000004200 */
[----:B------:R-:W1:Y:S01]  /*9300*/  MUFU.EX2 R173, R0 ;  /* 0x0000000000ad7308 */ /* 0x000e620000000800 */
[----:B------:R-:W-:Y:S01]  /*9310*/  F2FP.BF16.PACK_AB R170, R176, R177 ;  /* 0x000000b1b0aa723e */ /* 0x000fe200000010ff */
[C---:B---3--:R-:W-:Y:S03]  /*9320*/  HMMA.16816.F32.BF16 R12, R136.reuse, R140, R12 ;  /* 0x0000008c880c723c */ /* 0x048fe6000004180c */
[----:B-1----:R-:W-:Y:S01]  /*9330*/  F2FP.BF16.PACK_AB R169, R173, R172 ;  /* 0x000000acada9723e */ /* 0x002fe200000010ff */
[--C-:B------:R-:W-:Y:S02]  /*9340*/  FFMA.FTZ R0, R178, c[0x0][0x2d0], -R134.reuse ;  /* 0x0000b400b2007a23 */ /* 0x100fe40000010886 */
[----:B------:R-:W-:Y:S02]  /*9350*/  FFMA.FTZ R134, R132, c[0x0][0x2d0], -R134 ;  /* 0x0000b40084867a23 */ /* 0x000fe40000010886 */
[C---:B------:R-:W-:Y:S01]  /*9360*/  HMMA.16816.F32.BF16 R16, R136.reuse, R142, R16 ;  /* 0x0000008e8810723c */ /* 0x040fe20000041810 */
[----:B------:R-:W1:Y:S01]  /*9370*/  LDSM.16.MT88.4 R140, [R241+0x4880] ;  /* 0x00488000f18c783b */ /* 0x000e620000004200 */
[----:B------:R2:W-:Y:S10]  /*9380*/  MUFU.EX2 R132, R0 ;  /* 0x0000000000847308 */ /* 0x0005f40000000800 */
[----:B------:R-:W3:Y:S01]  /*9390*/  MUFU.EX2 R134, R134 ;  /* 0x0000008600867308 */ /* 0x000ee20000000800 */
[----:B--2---:R-:W-:Y:S04]  /*93a0*/  FADD.FTZ R0, R151, R150 ;  /* 0x0000009697007221 */ /* 0x004fe80000010000 */
[----:B------:R-:W-:Y:S04]  /*93b0*/  FADD.FTZ R0, R156, R0 ;  /* 0x000000009c007221 */ /* 0x000fe80000010000 */
[----:B------:R-:W-:Y:S01]  /*93c0*/  FADD.FTZ R0, R175, R0 ;  /* 0x00000000af007221 */ /* 0x000fe20000010000 */
[----:B---3--:R-:W-:Y:S03]  /*93d0*/  F2FP.BF16.PACK_AB R171, R134, R132 ;  /* 0x0000008486ab723e */ /* 0x008fe600000010ff */
        /* <DEDUP_REMOVED lines=38> */
[C---:B------:R-:W-:Y:S08]  /*9640*/  HMMA.16816.F32.BF16 R120, R136.reuse, R142, R120 ;  /* 0x0000008e8878723c */ /* 0x040ff00000041878 */
[C---:B------:R-:W-:Y:S08]  /*9650*/  HMMA.16816.F32.BF16 R124, R136.reuse, R144, R124 ;  /* 0x00000090887c723c */ /* 0x040ff0000004187c */
[----:B------:R-:W-:Y:S01]  /*9660*/  HMMA.16816.F32.BF16 R128, R136, R146, R128 ;  /* 0x000000928880723c */ /* 0x000fe20000041880 */
[----:B------:R-:W1:Y:S07]  /*9670*/  LDSM.16.MT88.4 R144, [R238+0x5080] ;  /* 0x00508000ee90783b */ /* 0x000e6e0000004200 */
[C---:B------:R-:W-:Y:S01]  /*9680*/  HMMA.16816.F32.BF16 R156, R168.reuse, R152, R4 ;  /* 0x00000098a89c723c */ /* 0x040fe20000041804 */
[----:B------:R-:W2:Y:S07]  /*9690*/  LDSM.16.MT88.4 R136, [R241+0x5080] ;  /* 0x00508000f188783b */ /* 0x000eae0000004200 */
[C---:B------:R-:W-:Y:S01]  /*96a0*/  HMMA.16816.F32.BF16 R152, R168.reuse, R154, R8 ;  /* 0x0000009aa898723c */ /* 0x040fe20000041808 */
[----:B------:R-:W3:Y:S08]  /*96b0*/  LDSM.16.MT88.4 R4, [R240+0x5080] ;  /* 0x00508000f004783b */ /* 0x000ef00000004200 */
[----:B------:R-:W4:Y:S01]  /*96c0*/  LDSM.16.MT88.4 R8, [R237+0x6880] ;  /* 0x00688000ed08783b */ /* 0x000f220000004200 */
[C---:B-1----:R-:W-:Y:S07]  /*96d0*/  HMMA.16816.F32.BF16 R148, R168.reuse, R144, R12 ;  /* 0x00000090a894723c */ /* 0x042fee000004180c */
[----:B------:R-:W1:Y:S01]  /*96e0*/  LDSM.16.MT88.4 R12, [R238+0x6880] ;  /* 0x00688000ee0c783b */ /* 0x000e620000004200 */
[C---:B------:R-:W-:Y:S08]  /*96f0*/  HMMA.16816.F32.BF16 R144, R168.reuse, R146, R16 ;  /* 0x00000092a890723c */ /* 0x040ff00000041810 */
[C---:B--2---:R-:W-:Y:S08]  /*9700*/  HMMA.16816.F32.BF16 R140, R168.reuse, R136, R20 ;  /* 0x00000088a88c723c */ /* 0x044ff00000041814 */
[C---:B------:R-:W-:Y:S08]  /*9710*/  HMMA.16816.F32.BF16 R136, R168.reuse, R138, R24 ;  /* 0x0000008aa888723c */ /* 0x040ff00000041818 */
        /* <DEDUP_REMOVED lines=33> */
[C---:B------:R-:W-:Y:S08]  /*9930*/  HMMA.16816.F32.BF16 R120, R168.reuse, R14, R120 ;  /* 0x0000000ea878723c */ /* 0x040ff00000041878 */
[C---:B--2---:R-:W-:Y:S07]  /*9940*/  HMMA.16816.F32.BF16 R124, R168.reuse, R4, R124 ;  /* 0x00000004a87c723c */ /* 0x044fee000004187c */
[----:B------:R-:W-:Y:S01]  /*9950*/  FADD.FTZ R4, R177, R0 ;  /* 0x00000000b1047221 */ /* 0x000fe20000010000 */
[----:B------:R-:W-:Y:S04]  /*9960*/  HMMA.16816.F32.BF16 R128, R168, R6, R128 ;  /* 0x00000006a880723c */ /* 0x000fe80000041880 */
[----:B------:R-:W-:Y:S02]  /*9970*/  FADD.FTZ R0, R173, R2 ;  /* 0x00000002ad007221 */ /* 0x000fe40000010000 */
[----:B------:R-:W-:Y:S02]  /*9980*/  FADD.FTZ R2, R176, R4 ;  /* 0x00000004b0027221 */ /* 0x000fe40000010000 */
[----:B------:R-:W-:Y:S01]  /*9990*/  FADD.FTZ R0, R132, R0 ;  /* 0x0000000084007221 */ /* 0x000fe20000010000 */
[----:B------:R-:W-:Y:S02]  /*99a0*/  MOV R132, R3 ;  /* 0x0000000300847202 */ /* 0x000fe40000000f00 */
[----:B------:R1:W-:Y:S01]  /*99b0*/  STL [R1+0x44], R2 ;  /* 0x0000440201007387 */ /* 0x0003e20000100800 */
[----:B------:R-:W-:Y:S01]  /*99c0*/  FADD.FTZ R0, R134, R0 ;  /* 0x0000000086007221 */ /* 0x000fe20000010000 */
[----:B------:R-:W-:Y:S04]  /*99d0*/  MOV R134, R133 ;  /* 0x0000008500867202 */ /* 0x000fe80000000f00 */
[----:B------:R1:W-:Y:S02]  /*99e0*/  STL [R1+0x4c], R0 ;  /* 0x00004c0001007387 */ /* 0x0003e40000100800 */
[----:B-1----:R-:W-:-:S05]  /*99f0*/  @P0 BRA `(.L_x_2059) ;  /* 0xffffc43000000947 */ /* 0x002fca000383ffff */
.L_x_2046:
        /* <DEDUP_REMOVED lines=29> */
.L_x_2061:
[----:B------:R-:W-:Y:S02]  /*9bd0*/  ULDC UR4, c[0x0][0x32c] ;  /* 0x0000cb0000047ab9 */ /* 0x000fe40000000800 */
[----:B------:R-:W-:-:S03]  /*9be0*/  UISETP.NE.AND UP0, UPT, UR27, UR4, UPT ;  /* 0x000000041b00728c */ /* 0x000fc6000bf05270 */
[----:B------:R-:W-:Y:S02]  /*9bf0*/  ULDC.64 UR4, c[0x0][0x330] ;  /* 0x0000cc0000047ab9 */ /* 0x000fe40000000a00 */
[----:B------:R-:W-:-:S07]  /*9c00*/  UIMAD.WIDE.U32 UR30, UR28, UR4, URZ ;  /* 0x000000041c1e72a5 */ /* 0x000fce000f8e003f */
[----:B------:R-:W-:Y:S02]  /*9c10*/  @UP0 UMOV UR27, UR31 ;  /* 0x0000001f001b0c82 */ /* 0x000fe40008000000 */
[----:B------:R-:W-:Y:S02]  /*9c20*/  @UP0 USHF.R.U32.HI UR28, URZ, UR5, UR27 ;  /* 0x000000053f1c0299 */ /* 0x000fe4000801161b */
.L_x_2062:
[----:B------:R-:W-:Y:S02]  /*9c30*/  ULDC UR4, c[0x0][0x32c] ;  /* 0x0000cb0000047ab9 */ /* 0x000fe40000000800 */
[----:B------:R-:W-:-:S04]  /*9c40*/  UIMAD UR4, UR28, UR4, URZ ;  /* 0x000000041c0472a4 */ /* 0x000fc8000f8e023f */
[----:B------:R-:W-:-:S04]  /*9c50*/  UISETP.LT.AND UP0, UPT, UR26, UR4, UPT ;  /* 0x000000041a00728c */ /* 0x000fc8000bf01270 */
[----:B------:R-:W-:-:S04]  /*9c60*/  USEL UR26, UR26, UR4, !UP0 ;  /* 0x000000041a1a7287 */ /* 0x000fc8000c000000 */
.L_x_2060:
        /* <DEDUP_REMOVED lines=18> */
[C---:B---3--:R-:W-:Y:S01]  /*9d90*/  SHF.L.U64.HI R4, R3.reuse, 0x1, R4 ;  /* 0x0000000103047819 */ /* 0x048fe20000010204 */
[----:B------:R-:W-:Y:S02]  /*9da0*/  IMAD.SHL.U32 R3, R3, 0x2, RZ ;  /* 0x0000000203037824 */ /* 0x000fe400078e00ff */
[----:B------:R1:W-:Y:S04]  /*9db0*/  STL [R1+0x6c], R5 ;  /* 0x00006c0501007387 */ /* 0x0003e80000100800 */
[----:B------:R1:W-:Y:S01]  /*9dc0*/  STL [R1+0x20], R4 ;  /* 0x0000200401007387 */ /* 0x0003e20000100800 */
[C---:B----4-:R-:W-:Y:S01]  /*9dd0*/  SHF.L.U64.HI R2, R0.reuse, 0x1, R2 ;  /* 0x0000000100027819 */ /* 0x050fe20000010202 */
[----:B------:R-:W-:-:S02]  /*9de0*/  IMAD.SHL.U32 R0, R0, 0x2, RZ ;  /* 0x0000000200007824 */ /* 0x000fc400078e00ff */
[----:B------:R1:W-:Y:S04]  /*9df0*/  STL [R1+0x1c], R3 ;  /* 0x00001c0301007387 */ /* 0x0003e80000100800 */
[----:B------:R1:W-:Y:S04]  /*9e00*/  STL [R1+0x14], R0 ;  /* 0x0000140001007387 */ /* 0x0003e80000100800 */
[----:B------:R1:W-:Y:S02]  /*9e10*/  STL [R1+0x18], R2 ;  /* 0x0000180201007387 */ /* 0x0003e40000100800 */
.L_x_2068:
[----:B-1----:R-:W2:Y:S01]  /*9e20*/  LDL R2, [R1+0x4] ;  /* 0x0000040001027983 */ /* 0x002ea20000100800 */
[----:B------:R-:W-:Y:S04]  /*9e30*/  DEPBAR.LE SB0, 0x0 ;  /* 0x000080000000791a */ /* 0x000fe80000000000 */
[----:B------:R-:W3:Y:S01]  /*9e40*/  LDL R0, [R1] ;  /* 0x0000000001007983 */ /* 0x000ee20000100800 */
[----:B------:R-:W-:Y:S03]  /*9e50*/  UISETP.GT.AND UP0, UPT, UR7, UR23, UPT ;  /* 0x000000170700728c */ /* 0x000fe6000bf04270 */
[----:B------:R-:W-:Y:S03]  /*9e60*/  BAR.SYNC.DEFER_BLOCKING 0x0 ;  /* 0x0000000000007b1d */ /* 0x000fe60000010000 */
[----:B------:R-:W-:Y:S03]  /*9e70*/  PLOP3.LUT P0, PT, PT, PT, UP0, 0x80, 0x0 ;  /* 0x000000000000781c */ /* 0x000fe60003f0f008 */
[----:B------:R-:W1:Y:S04]  /*9e80*/  LDSM.16.M88.4 R8, [R236+0x14080] ;  /* 0x01408000ec08783b */ /* 0x000e680000000200 */
[----:B------:R-:W4:Y:S04]  /*9e90*/  LDSM.16.M88.4 R16, [R236+0x14880] ;  /* 0x01488000ec10783b */ /* 0x000f280000000200 */
[----:B------:R-:W1:Y:S04]  /*9ea0*/  LDSM.16.M88.4 R24, [R236+0x15080] ;  /* 0x01508000ec18783b */ /* 0x000e680000000200 */
[----:B------:R-:W1:Y:S04]  /*9eb0*/  LDSM.16.M88.4 R168, [R243] ;  /* 0x00000000f3a8783b */ /* 0x000e680000000200 */
[----:B--2---:R-:W2:Y:S04]  /*9ec0*/  LDSM.16.M88.4 R172, [R2] ;  /* 0x0000000002ac783b */ /* 0x004ea80000000200 */
[----:B---3--:R3:W1:Y:S02]  /*9ed0*/  LDSM.16.M88.4 R176, [R0] ;  /* 0x0000000000b0783b */ /* 0x0086640000000200 */
[----:B---3--:R-:W-:Y:S01]  /*9ee0*/  MOV R0, R133 ;  /* 0x0000008500007202 */ /* 0x008fe20000000f00 */
[----:B------:R-:W-:-:S05]  /*9ef0*/  @P0 BRA `(.L_x_2064) ;  /* 0x000004b000000947 */ /* 0x000fca0003800000 */
[----:B----4-:R-:W3:Y:S01]  /*9f00*/  LDL R5, [R1+0x28] ;  /* 0x0000280001057983 */ /* 0x010ee20000100800 */
[----:B------:R-:W-:Y:S03]  /*9f10*/  BSSY B0, `(.L_x_2064) ;  /* 0x0000049000007945 */ /* 0x000fe60003800000 */
[----:B------:R-:W4:Y:S04]  /*9f20*/  LDL R7, [R1+0x24] ;  /* 0x0000240001077983 */ /* 0x000f280000100800 */
[----:B--2---:R-:W2:Y:S04]  /*9f30*/  LDL R135, [R1+0x30] ;  /* 0x0000300001877983 */ /* 0x004ea80000100800 */
        /* <DEDUP_REMOVED lines=8> */
[----:B---3--:R-:W-:Y:S05]  /*9fc0*/  SHF.R.S32.HI R2, RZ, 0x1f, R5 ;  /* 0x0000001fff027819 */ /* 0x008fea0000011405 */
[----:B------:R-:W-:Y:S02]  /*9fd0*/  IMAD R4, R2, c[0x0][0x208], RZ ;  /* 0x0000820002047a24 */ /* 0x000fe400078e02ff */
[----:B------:R-:W-:Y:S01]  /*9fe0*/  IMAD.WIDE.U32 R2, R5, c[0x0][0x208], RZ ;  /* 0x0000820005027a25 */ /* 0x000fe200078e00ff */
[----:B--2---:R-:W-:Y:S03]  /*9ff0*/  ISETP.GE.AND P1, PT, R135, c[0x0][0x1d4], PT ;  /* 0x0000750087007a0c */ /* 0x004fe60003f26270 */
[----:B------:R-:W-:Y:S02]  /*a000*/  IMAD R4, R5, c[0x0][0x20c], R4 ;  /* 0x0000830005047a24 */ /* 0x000fe400078e0204 */
[----:B------:R-:W2:Y:S02]  /*a010*/  LDL R5, [R1+0x6c] ;  /* 0x00006c0001057983 */ /* 0x000ea40000100800 */
[----:B------:R-:W-:Y:S01]  /*a020*/  IMAD.IADD R3, R3, 0x1, R4 ;  /* 0x0000000103037824 */ /* 0x000fe200078e0204 */
[----:B----4-:R-:W-:Y:S03]  /*a030*/  SHF.R.S32.HI R4, RZ, 0x1f, R7 ;  /* 0x0000001fff047819 */ /* 0x010fe60000011407 */
        /* <DEDUP_REMOVED lines=10> */
[C---:B---3--:R-:W-:Y:S05]  /*a0e0*/  IMAD.X R5, R3.reuse, 0x1, R134, P0 ;  /* 0x0000000103057824 */ /* 0x048fea00000e0686 */
[----:B------:R-:W-:Y:S01]  /*a0f0*/  @!PT LDS RZ, [RZ] ;  /* 0x00000000fffff984 */ /* 0x000fe20000000800 */
[----:B------:R2:W-:Y:S02]  /*a100*/  LDGSTS.E.BYPASS.LTC128B.128 [R13+0x4080], [R4.64], !P1 ;  /* 0x04080000040d7fae */ /* 0x0005e4000c901d52 */
[C---:B--2---:R-:W-:Y:S05]  /*a110*/  IADD3 R4, P0, R2.reuse, R23, RZ ;  /* 0x0000001702047210 */ /* 0x044fea0007f1e0ff */
[C---:B------:R-:W-:Y:S05]  /*a120*/  IMAD.X R5, R3.reuse, 0x1, R22, P0 ;  /* 0x0000000103057824 */ /* 0x040fea00000e0616 */
[----:B------:R2:W-:Y:S02]  /*a130*/  LDGSTS.E.BYPASS.LTC128B.128 [R13+0x5880], [R4.64], !P6 ;  /* 0x05880000040d7fae */ /* 0x0005e4000f101d52 */
[----:B--2---:R-:W-:Y:S05]  /*a140*/  IADD3 R4, P0, R2, R21, RZ ;  /* 0x0000001502047210 */ /* 0x004fea0007f1e0ff */
[----:B------:R-:W-:Y:S02]  /*a150*/  IMAD.X R5, R3, 0x1, R15, P0 ;  /* 0x0000000103057824 */ /* 0x000fe400000e060f */
[----:B------:R-:W2:Y:S04]  /*a160*/  S2R R15, SR_TID.X ;  /* 0x00000000000f7919 */ /* 0x000ea80000002100 */
[----:B------:R3:W-:Y:S01]  /*a170*/  LDGSTS.E.BYPASS.LTC128B.128 [R13+0x7080], [R4.64], !P5 ;  /* 0x07080000040d7fae */ /* 0x0007e2000e901d52 */
[----:B--2---:R-:W-:Y:S01]  /*a180*/  ISETP.GT.AND P1, PT, R15, 0x7f, PT ;  /* 0x0000007f0f00780c */ /* 0x004fe20003f24270 */
[C---:B---3--:R-:W-:Y:S01]  /*a190*/  IMAD.SHL.U32 R5, R12.reuse, 0x2, RZ ;  /* 0x000000020c057824 */ /* 0x048fe200078e00ff */
[----:B------:R-:W-:Y:S04]  /*a1a0*/  SHF.L.U64.HI R12, R12, 0x1, R20 ;  /* 0x000000010c0c7819 */ /* 0x000fe80000010214 */
[----:B------:R-:W-:Y:S05]  /*a1b0*/  IADD3 R2, P0, R2, R5, RZ ;  /* 0x0000000502027210 */ /* 0x000fea0007f1e0ff */
[----:B------:R-:W-:Y:S05]  /*a1c0*/  IMAD.X R3, R3, 0x1, R12, P0 ;  /* 0x0000000103037824 */ /* 0x000fea00000e060c */
[----:B------:R2:W-:Y:S01]  /*a1d0*/  LDGSTS.E.BYPASS.LTC128B.128 [R13+0x8880], [R2.64], !P4 ;  /* 0x08880000020d7fae */ /* 0x0005e2000e101d52 */
[----:B------:R-:W-:-:S05]  /*a1e0*/  @P1 BRA `(.L_x_2065) ;  /* 0x000001b000001947 */ /* 0x000fca0003800000 */
[----:B------:R-:W-:-:S05]  /*a1f0*/  BRA.DIV ~URZ, `(.L_x_2066) ;  /* 0x000097f27f007947 */ /* 0x000fca000b800000 */
[----:B------:R3:W4:Y:S04]  /*a200*/  SHFL.IDX PT, R4, R6, 0x1, 0x181f ;  /* 0x00381f0006047f89 */ /* 0x00072800000e0000 */
[----:B--2---:R3:W2:Y:S02]  /*a210*/  SHFL.IDX PT, R2, R7, 0x1, 0x181f ;  /* 0x00381f0007027f89 */ /* 0x0046a400000e0000 */
.L_x_2100:
[----:B---3--:R-:W3:Y:S04]  /*a220*/  LDL R7, [R1+0x30] ;  /* 0x0000300001077983 */ /* 0x008ee80000100800 */
[----:B----4-:R-:W4:Y:S04]  /*a230*/  LDL R6, [R1+0x6c] ;  /* 0x00006c0001067983 */ /* 0x010f280000100800 */
[----:B--2---:R-:W2:Y:S04]  /*a240*/  LDL R21, [R1+0x2c] ;  /* 0x00002c0001157983 */ /* 0x004ea80000100800 */
[----:B------:R-:W2:Y:S04]  /*a250*/  LDL R13, [R1+0x8] ;  /* 0x00000800010d7983 */ /* 0x000ea80000100800 */
[----:B------:R-:W2:Y:S04]  /*a260*/  LDL R20, [R1+0x1c] ;  /* 0x00001c0001147983 */ /* 0x000ea80000100800 */
[----:B------:R-:W2:Y:S04]  /*a270*/  LDL R15, [R1+0x20] ;  /* 0x00002000010f7983 */ /* 0x000ea80000100800 */
[----:B------:R-:W2:Y:S04]  /*a280*/  LDL R3, [R1+0x14] ;  /* 0x0000140001037983 */ /* 0x000ea80000100800 */
[----:B------:R-:W2:Y:S01]  /*a290*/  LDL R14, [R1+0x18] ;  /* 0x00001800010e7983 */ /* 0x000ea20000100800 */
[----:B---3--:R-:W-:Y:S02]  /*a2a0*/  ISETP.GE.AND P1, PT, R7, c[0x0][0x1d4], PT ;  /* 0x0000750007007a0c */ /* 0x008fe40003f26270 */
[----:B----4-:R-:W-:Y:S05]  /*a2b0*/  IADD3 R6, P0, R2, R6, RZ ;  /* 0x0000000602067210 */ /* 0x010fea0007f1e0ff */
[----:B--2---:R-:W-:Y:S06]  /*a2c0*/  IMAD.X R7, R4, 0x1, R21, P0 ;  /* 0x0000000104077824 */ /* 0x004fec00000e0615 */
[----:B------:R-:W-:Y:S01]  /*a2d0*/  @!PT LDS RZ, [RZ] ;  /* 0x00000000fffff984 */ /* 0x000fe20000000800 */
[----:B------:R-:W-:Y:S01]  /*a2e0*/  @!PT LDS RZ, [RZ] ;  /* 0x00000000fffff984 */ /* 0x000fe20000000800 */
[----:B------:R-:W-:Y:S01]  /*a2f0*/  @!PT LDS RZ, [RZ] ;  /* 0x00000000fffff984 */ /* 0x000fe20000000800 */
[----:B------:R2:W-:Y:S02]  /*a300*/  LDGSTS.E.BYPASS.LTC128B.128 [R13+0x5080], [R6.64], !P1 ;  /* 0x05080000060d7fae */ /* 0x0005e4000c901d52 */
[----:B--2---:R-:W-:Y:S05]  /*a310*/  IADD3 R6, P0, R2, R20, RZ ;  /* 0x0000001402067210 */ /* 0x004fea0007f1e0ff */
[----:B------:R-:W-:Y:S05]  /*a320*/  IMAD.X R7, R4, 0x1, R15, P0 ;  /* 0x0000000104077824 */ /* 0x000fea00000e060f */
[----:B------:R2:W-:Y:S02]  /*a330*/  LDGSTS.E.BYPASS.LTC128B.128 [R13+0x6880], [R6.64], !P6 ;  /* 0x06880000060d7fae */ /* 0x0005e4000f101d52 */
[C---:B--2---:R-:W-:Y:S02]  /*a340*/  IADD3 R6, P1, R2.reuse, R3, RZ ;  /* 0x0000000302067210 */ /* 0x044fe40007f3e0ff */
[----:B------:R-:W-:Y:S03]  /*a350*/  IADD3 R2, P0, R2, R5, RZ ;  /* 0x0000000502027210 */ /* 0x000fe60007f1e0ff */
[C---:B------:R-:W-:Y:S02]  /*a360*/  IMAD.X R7, R4.reuse, 0x1, R14, P1 ;  /* 0x0000000104077824 */ /* 0x040fe400008e060e */
[----:B------:R-:W-:Y:S03]  /*a370*/  IMAD.X R3, R4, 0x1, R12, P0 ;  /* 0x0000000104037824 */ /* 0x000fe600000e060c */
[----:B------:R2:W-:Y:S04]  /*a380*/  LDGSTS.E.BYPASS.LTC128B.128 [R13+0x8080], [R6.64], !P5 ;  /* 0x08080000060d7fae */ /* 0x0005e8000e901d52 */
[----:B------:R2:W-:Y:S02]  /*a390*/  LDGSTS.E.BYPASS.LTC128B.128 [R13+0x9880], [R2.64], !P4 ;  /* 0x09880000020d7fae */ /* 0x0005e4000e101d52 */
.L_x_2065:
[----:B------:R-:W-:Y:S05]  /*a3a0*/  BSYNC B0 ;  /* 0x0000000000007941 */ /* 0x000fea0003800000 */
.L_x_2064:
[----:B----4-:R-:W0:Y:S01]  /*a3b0*/  LDGDEPBAR ;  /* 0x00000000000079af */ /* 0x010e220000000000 */
[----:B------:R-:W-:Y:S01]  /*a3c0*/  WARPSYNC 0xffffffff ;  /* 0xffffffff00007948 */ /* 0x000fe20003800000 */
[C---:B-12--5:R-:W-:Y:S01]  /*a3d0*/  HMMA.16816.F32.BF16 R4, R160.reuse, R8, RZ ;  /* 0x00000008a004723c */ /* 0x066fe200000418ff */
        /* <DEDUP_REMOVED lines=146> */
[----:B------:R-:W3:Y:S02]  /*ad00*/  LDL R169, [R1+0x30] ;  /* 0x0000300001a97983 */ /* 0x000ee40000100800 */
[----:B------:R-:W-:Y:S02]  /*ad10*/  ISETP.NE.AND P1, PT, R3, 0x1, PT ;  /* 0x000000010300780c */ /* 0x000fe40003f25270 */
[----:B------:R-:W4:Y:S01]  /*ad20*/  LDL R174, [R1+0x6c] ;  /* 0x00006c0001ae7983 */ /* 0x000f220000100800 */
[----:B------:R-:W-:Y:S03]  /*ad30*/  IMAD.U32 R3, RZ, RZ, UR5 ;  /* 0x00000005ff037e24 */ /* 0x000fe6000f8e00ff */
[----:B------:R-:W5:Y:S04]  /*ad40*/  LDL R175, [R1+0x2c] ;  /* 0x00002c0001af7983 */ /* 0x000f680000100800 */
[----:B------:R-:W4:Y:S04]  /*ad50*/  LDL R177, [R1+0x8] ;  /* 0x0000080001b17983 */ /* 0x000f280000100800 */
[----:B------:R-:W4:Y:S04]  /*ad60*/  LDL R173, [R1+0x1c] ;  /* 0x00001c0001ad7983 */ /* 0x000f280000100800 */
[----:B------:R-:W4:Y:S04]  /*ad70*/  LDL R178, [R1+0x20] ;  /* 0x0000200001b27983 */ /* 0x000f280000100800 */
[----:B------:R-:W4:Y:S04]  /*ad80*/  LDL R179, [R1+0x14] ;  /* 0x0000140001b37983 */ /* 0x000f280000100800 */
[----:B------:R-:W4:Y:S01]  /*ad90*/  LDL R176, [R1+0x18] ;  /* 0x0000180001b07983 */ /* 0x000f220000100800 */
[----:B--2---:R-:W-:Y:S02]  /*ada0*/  IADD3 R3, R3, -0x30, R2 ;  /* 0xffffffd003037810 */ /* 0x004fe40007ffe002 */
[----:B---3--:R-:W-:Y:S03]  /*adb0*/  ISETP.GE.AND P2, PT, R169, c[0x0][0x1d4], PT ;  /* 0x00007500a9007a0c */ /* 0x008fe60003f46270 */
        /* <DEDUP_REMOVED lines=12> */
[----:B--2---:R-:W-:Y:S02]  /*ae80*/  IMAD R134, R2, c[0x0][0x1e0], RZ ;  /* 0x0000780002867a24 */ /* 0x004fe400078e02ff */
[C---:B------:R-:W-:Y:S04]  /*ae90*/  IMAD.WIDE.U32 R2, R171.reuse, c[0x0][0x1e0], RZ ;  /* 0x00007800ab027a25 */ /* 0x040fe800078e00ff */
[----:B------:R-:W-:Y:S04]  /*aea0*/  IMAD R134, R171, c[0x0][0x1e4], R134 ;  /* 0x00007900ab867a24 */ /* 0x000fe800078e0286 */
[----:B------:R-:W-:Y:S02]  /*aeb0*/  IMAD.IADD R3, R3, 0x1, R134 ;  /* 0x0000000103037824 */ /* 0x000fe400078e0286 */
[----:B------:R-:W2:Y:S02]  /*aec0*/  S2R R134, SR_TID.X ;  /* 0x0000000000867919 */ /* 0x000ea40000002100 */
[----:B--2---:R-:W-:Y:S04]  /*aed0*/  SHF.R.S32.HI R168, RZ, 0x1f, R134 ;  /* 0x0000001fffa87819 */ /* 0x004fe80000011486 */
[----:B------:R-:W-:Y:S04]  /*aee0*/  LEA.HI R168, R168, R134, RZ, 0x3 ;  /* 0x00000086a8a87211 */ /* 0x000fe800078f18ff */
[----:B------:R-:W-:Y:S04]  /*aef0*/  SHF.R.S32.HI R168, RZ, 0x3, R168 ;  /* 0x00000003ffa87819 */ /* 0x000fe800000114a8 */
[----:B------:R-:W-:Y:S01]  /*af00*/  IADD3 R134, -R168, 0x30, RZ ;  /* 0x00000030a8867810 */ /* 0x000fe20007ffe1ff */
[----:B---3--:R2:W-:Y:S01]  /*af10*/  STL [R1+0x24], R170 ;  /* 0x000024aa01007387 */ /* 0x0085e20000100800 */
[----:B------:R-:W-:Y:S01]  /*af20*/  SHF.R.S32.HI R135, RZ, 0x1f, R170 ;  /* 0x0000001fff877819 */ /* 0x000fe200000114aa */
[----:B------:R-:W-:Y:S02]  /*af30*/  IMAD.WIDE.U32 R2, R170, c[0x0][0x1f0], R2 ;  /* 0x00007c00aa027a25 */ /* 0x000fe400078e0002 */
[----:B-1----:R-:W3:Y:S02]  /*af40*/  LDL R171, [R1+0x34] ;  /* 0x0000340001ab7983 */ /* 0x002ee40000100800 */
[----:B------:R-:W-:Y:S01]  /*af50*/  IMAD R135, R135, c[0x0][0x1f0], RZ ;  /* 0x00007c0087877a24 */ /* 0x000fe200078e02ff */
[----:B------:R-:W-:Y:S01]  /*af60*/  IADD3 R2, P0, R2, UR20, RZ ;  /* 0x0000001402027c10 */ /* 0x000fe2000ff1e0ff */
[----:B------:R-:W3:Y:S02]  /*af70*/  LDL R172, [R1+0x50] ;  /* 0x0000500001ac7983 */ /* 0x000ee40000100800 */
[----:B------:R-:W-:Y:S05]  /*af80*/  IMAD R135, R170, c[0x0][0x1f4], R135 ;  /* 0x00007d00aa877a24 */ /* 0x000fea00078e0287 */
[----:B------:R-:W-:Y:S02]  /*af90*/  IADD3.X R135, R3, UR8, R135, P0, !PT ;  /* 0x0000000803877c10 */ /* 0x000fe400087fe487 */
[C---:B--2---:R-:W-:Y:S04]  /*afa0*/  LEA R170, P0, R2.reuse, c[0x0][0x1c8], 0x1 ;  /* 0x0000720002aa7a11 */ /* 0x044fe800078008ff */
[----:B------:R-:W-:Y:S02]  /*afb0*/  LEA.HI.X R135, R2, c[0x0][0x1cc], R135, 0x1, P0 ;  /* 0x0000730002877a11 */ /* 0x000fe400000f0c87 */
[----:B------:R-:W4:Y:S01]  /*afc0*/  SHFL.IDX PT, R2, R170, RZ, 0x181f ;  /* 0x00181fffaa027589 */ /* 0x000f2200000e0000 */
[----:B------:R-:W-:Y:S03]  /*afd0*/  ISETP.GE.AND P0, PT, R134, 0x1, PT ;  /* 0x000000018600780c */ /* 0x000fe60003f06270 */
[----:B------:R-:W5:Y:S10]  /*afe0*/  SHFL.IDX PT, R3, R135, RZ, 0x181f ;  /* 0x00181fff87037589 */ /* 0x000f7400000e0000 */
[C---:B----4-:R-:W-:Y:S05]  /*aff0*/  @P0 IADD3 R168, P1, R2.reuse, R174, RZ ;  /* 0x000000ae02a80210 */ /* 0x050fea0007f3e0ff */
[C-C-:B-----5:R-:W-:Y:S05]  /*b000*/  @P0 IMAD.X R169, R3.reuse, 0x1, R175.reuse, P1 ;  /* 0x0000000103a90824 */ /* 0x160fea00008e06af */
[----:B------:R-:W-:Y:S01]  /*b010*/  @!PT LDS RZ, [RZ] ;  /* 0x00000000fffff984 */ /* 0x000fe20000000800 */
[----:B------:R1:W-:Y:S02]  /*b020*/  @P0 LDGSTS.E.BYPASS.LTC128B.128 [R177+0x14080], [R168.64], !P2 ;  /* 0x14080000a8b10fae */ /* 0x0003e4000d101d52 */
[C---:B-1----:R-:W-:Y:S05]  /*b030*/  @P0 IADD3 R168, P1, R2.reuse, R173, RZ ;  /* 0x000000ad02a80210 */ /* 0x042fea0007f3e0ff */
[C---:B------:R-:W-:Y:S05]  /*b040*/  @P0 IMAD.X R169, R3.reuse, 0x1, R178, P1 ;  /* 0x0000000103a90824 */ /* 0x040fea00008e06b2 */
[----:B------:R1:W-:Y:S02]  /*b050*/  @P0 LDGSTS.E.BYPASS.LTC128B.128 [R177+0x15880], [R168.64], !P6 ;  /* 0x15880000a8b10fae */ /* 0x0003e4000f101d52 */
[----:B-1----:R-:W-:Y:S05]  /*b060*/  @P0 IADD3 R168, P1, R2, R179, RZ ;  /* 0x000000b302a80210 */ /* 0x002fea0007f3e0ff */
[----:B------:R-:W-:Y:S05]  /*b070*/  @P0 IMAD.X R169, R3, 0x1, R176, P1 ;  /* 0x0000000103a90824 */ /* 0x000fea00008e06b0 */
[----:B------:R1:W-:Y:S01]  /*b080*/  @P0 LDGSTS.E.BYPASS.LTC128B.128 [R177+0x17080], [R168.64], !P5 ;  /* 0x17080000a8b10fae */ /* 0x0003e2000e901d52 */
[C---:B---3--:R-:W-:Y:S04]  /*b090*/  @P0 LEA R2, P1, R171.reuse, R2, 0x1 ;  /* 0x00000002ab020211 */ /* 0x048fe800078208ff */
[----:B------:R-:W-:Y:S05]  /*b0a0*/  @P0 LEA.HI.X R3, R171, R3, R172, 0x1, P1 ;  /* 0x00000003ab030211 */ /* 0x000fea00008f0cac */
[----:B------:R2:W-:Y:S01]  /*b0b0*/  @P0 LDGSTS.E.BYPASS.LTC128B.128 [R177+0x18880], [R2.64], !P4 ;  /* 0x1888000002b10fae */ /* 0x0005e2000e101d52 */
[----:B------:R-:W-:Y:S03]  /*b0c0*/  ISETP.GE.AND P0, PT, R134, 0x21, PT ;  /* 0x000000218600780c */ /* 0x000fe60003f06270 */
[----:B--2---:R-:W2:Y:S04]  /*b0d0*/  SHFL.IDX PT, R2, R170, 0x1, 0x181f ;  /* 0x00381f00aa027f89 */ /* 0x004ea800000e0000 */
[----:B------:R-:W3:Y:S06]  /*b0e0*/  SHFL.IDX PT, R3, R135, 0x1, 0x181f ;  /* 0x00381f0087037f89 */ /* 0x000eec00000e0000 */
[C---:B--2---:R-:W-:Y:S05]  /*b0f0*/  @P0 IADD3 R134, P1, R2.reuse, R174, RZ ;  /* 0x000000ae02860210 */ /* 0x044fea0007f3e0ff */
[C---:B---3--:R-:W-:Y:S05]  /*b100*/  @P0 IMAD.X R135, R3.reuse, 0x1, R175, P1 ;  /* 0x0000000103870824 */ /* 0x048fea00008e06af */
        /* <DEDUP_REMOVED lines=10> */
.L_x_2067:
[----:B-1----:R-:W2:Y:S01]  /*b1b0*/  LDL.LU R134, [R1+0x44] ;  /* 0x0000440001867983 */ /* 0x002ea20000300800 */
[----:B------:R-:W-:Y:S01]  /*b1c0*/  FMNMX.FTZ R133, R4, R133, !PT ;  /* 0x0000008504857209 */ /* 0x000fe20007810000 */
[----:B------:R-:W-:Y:S02]  /*b1d0*/  UISETP.GT.AND UP0, UPT, UR23, UR4, UPT ;  /* 0x000000041700728c */ /* 0x000fe4000bf04270 */
[----:B------:R-:W3:Y:S01]  /*b1e0*/  LDL.LU R169, [R1+0x4c] ;  /* 0x00004c0001a97983 */ /* 0x000ee20000300800 */
[----:B------:R-:W-:Y:S01]  /*b1f0*/  FMNMX.FTZ R133, R5, R133, !PT ;  /* 0x0000008505857209 */ /* 0x000fe20007810000 */
[----:B------:R-:W-:Y:S02]  /*b200*/  UIADD3 UR5, UR23, -0x1, URZ ;  /* 0xffffffff17057890 */ /* 0x000fe4000fffe03f */
[----:B------:R-:W0:Y:S01]  /*b210*/  LDGDEPBAR ;  /* 0x00000000000079af */ /* 0x000e220000000000 */
[----:B------:R-:W-:Y:S02]  /*b220*/  FMNMX.FTZ R133, R8, R133, !PT ;  /* 0x0000008508857209 */ /* 0x000fe40007810000 */
[----:B------:R-:W-:Y:S02]  /*b230*/  PLOP3.LUT P0, PT, PT, PT, UP0, 0x80, 0x0 ;  /* 0x000000000000781c */ /* 0x000fe40003f0f008 */
        /* <DEDUP_REMOVED lines=30> */
[----:B------:R-:W-:Y:S01]  /*b420*/  FFMA.FTZ R176, R17, c[0x0][0x2d0], -R2 ;  /* 0x0000b40011b07a23 */ /* 0x000fe20000010802 */
[----:B------:R-:W4:Y:S01]  /*b430*/  MUFU.EX2 R5, R5 ;  /* 0x0000000500057308 */ /* 0x000f220000000800 */
[C---:B-1----:R-:W-:Y:S02]  /*b440*/  FMUL.FTZ R28, R3.reuse, R28 ;  /* 0x0000001c031c7220 */ /* 0x042fe40000410000 */
[C---:B------:R-:W-:Y:S02]  /*b450*/  FMUL.FTZ R29, R3.reuse, R29 ;  /* 0x0000001d031d7220 */ /* 0x040fe40000410000 */
[C---:B------:R-:W-:Y:S05]  /*b460*/  FMUL.FTZ R32, R3.reuse, R32 ;  /* 0x0000002003207220 */ /* 0x040fea0000410000 */
        /* <DEDUP_REMOVED lines=83> */
[--C-:B------:R-:W-:Y:S01]  /*b9a0*/  FFMA.FTZ R172, R15, c[0x0][0x2d0], -R4.reuse ;  /* 0x0000b4000fac7a23 */ /* 0x100fe20000010804 */
[----:B------:R-:W-:Y:S01]  /*b9b0*/  MOV R15, R25 ;  /* 0x00000019000f7202 */ /* 0x000fe20000000f00 */
[----:B------:R-:W-:Y:S02]  /*b9c0*/  FMUL.FTZ R25, R3, R137 ;  /* 0x0000008903197220 */ /* 0x000fe40000410000 */
[--C-:B------:R-:W-:Y:S02]  /*b9d0*/  FFMA.FTZ R16, R26, c[0x0][0x2d0], -R4.reuse ;  /* 0x0000b4001a107a23 */ /* 0x100fe40000010804 */
[--C-:B------:R-:W-:Y:S02]  /*b9e0*/  FFMA.FTZ R17, R27, c[0x0][0x2d0], -R4.reuse ;  /* 0x0000b4001b117a23 */ /* 0x100fe40000010804 */
[--C-:B------:R-:W-:Y:S01]  /*b9f0*/  FFMA.FTZ R171, R10, c[0x0][0x2d0], -R4.reuse ;  /* 0x0000b4000aab7a23 */ /* 0x100fe20000010804 */
[----:B------:R-:W3:Y:S01]  /*ba00*/  MUFU.EX2 R6, R6 ;  /* 0x0000000600067308 */ /* 0x000ee20000000800 */
[----:B------:R-:W-:Y:S01]  /*ba10*/  MOV R10, R24 ;  /* 0x00000018000a7202 */ /* 0x000fe20000000f00 */
[----:B------:R-:W-:Y:S01]  /*ba20*/  FMUL.FTZ R24, R3, R136 ;  /* 0x0000008803187220 */ /* 0x000fe20000410000 */
[----:B------:R-:W-:Y:S01]  /*ba30*/  MOV R157, R16 ;  /* 0x00000010009d7202 */ /* 0x000fe20000000f00 */
[--C-:B------:R-:W-:Y:S01]  /*ba40*/  FFMA.FTZ R173, R14, c[0x0][0x2d0], -R4.reuse ;  /* 0x0000b4000ead7a23 */ /* 0x100fe20000010804 */
[----:B------:R-:W-:Y:S01]  /*ba50*/  MOV R14, R20 ;  /* 0x00000014000e7202 */ /* 0x000fe20000000f00 */
[--C-:B------:R-:W-:Y:S02]  /*ba60*/  FFMA.FTZ R174, R18, c[0x0][0x2d0], -R4.reuse ;  /* 0x0000b40012ae7a23 */ /* 0x100fe40000010804 */
[--C-:B------:R-:W-:Y:S02]  /*ba70*/  FFMA.FTZ R175, R19, c[0x0][0x2d0], -R4.reuse ;  /* 0x0000b40013af7a23 */ /* 0x100fe40000010804 */
[----:B------:R-:W2:Y:S01]  /*ba80*/  MUFU.EX2 R7, R7 ;  /* 0x0000000700077308 */ /* 0x000ea20000000800 */
[--C-:B------:R-:W-:Y:S02]  /*ba90*/  FFMA.FTZ R12, R22, c[0x0][0x2d0], -R4.reuse ;  /* 0x0000b400160c7a23 */ /* 0x100fe40000010804 */
[--C-:B------:R-:W-:Y:S02]  /*baa0*/  FFMA.FTZ R13, R23, c[0x0][0x2d0], -R4.reuse ;  /* 0x0000b400170d7a23 */ /* 0x100fe40000010804 */
[C---:B-1----:R-:W-:Y:S01]  /*bab0*/  FMUL.FTZ R26, R0.reuse, R138 ;  /* 0x0000008a001a7220 */ /* 0x042fe20000410000 */
[----:B------:R-:W-:Y:S01]  /*bac0*/  MOV R153, R12 ;  /* 0x0000000c00997202 */ /* 0x000fe20000000f00 */
[C---:B------:R-:W-:Y:S01]  /*bad0*/  FMUL.FTZ R27, R0.reuse, R139 ;  /* 0x0000008b001b7220 */ /* 0x040fe20000410000 */
[----:B------:R-:W-:Y:S01]  /*bae0*/  MOV R152, R13 ;  /* 0x0000000d00987202 */ /* 0x000fe20000000f00 */
[----:B------:R-:W1:Y:S01]  /*baf0*/  LDSM.16.MT88.4 R136, [R237+0x4080] ;  /* 0x00408000ed88783b */ /* 0x000e620000004200 */
[----:B------:R-:W-:Y:S01]  /*bb00*/  FFMA.FTZ R134, R11, c[0x0][0x2d0], -R4 ;  /* 0x0000b4000b867a23 */ /* 0x000fe20000010804 */
[----:B------:R-:W-:Y:S01]  /*bb10*/  MOV R11, R21 ;  /* 0x00000015000b7202 */ /* 0x000fe20000000f00 */
[----:B------:R-:W4:Y:S01]  /*bb20*/  MUFU.EX2 R171, R171 ;  /* 0x000000ab00ab7308 */ /* 0x000f220000000800 */
[C---:B------:R-:W-:Y:S02]  /*bb30*/  FMUL.FTZ R12, R3.reuse, R148 ;  /* 0x00000094030c7220 */ /* 0x040fe40000410000 */
[C---:B---3--:R-:W-:Y:S02]  /*bb40*/  FFMA.FTZ R4, R0.reuse, R169, R6 ;  /* 0x000000a900047223 */ /* 0x048fe40000010006 */
[C---:B------:R-:W-:Y:S02]  /*bb50*/  FMUL.FTZ R13, R3.reuse, R149 ;  /* 0x00000095030d7220 */ /* 0x040fe40000410000 */
[----:B------:R-:W-:Y:S02]  /*bb60*/  FMUL.FTZ R16, R3, R144 ;  /* 0x0000009003107220 */ /* 0x000fe40000410000 */
[C---:B------:R-:W-:Y:S01]  /*bb70*/  FMUL.FTZ R18, R0.reuse, R146 ;  /* 0x0000009200127220 */ /* 0x040fe20000410000 */
[----:B------:R-:W-:Y:S01]  /*bb80*/  MUFU.EX2 R149, R173 ;  /* 0x000000ad00957308 */ /* 0x000fe20000000800 */
[C---:B------:R-:W-:Y:S01]  /*bb90*/  FMUL.FTZ R19, R0.reuse, R147 ;  /* 0x0000009300137220 */ /* 0x040fe20000410000 */
[C---:B--2---:R-:W-:Y:S01]  /*bba0*/  F2FP.BF16.PACK_AB R169, R7.reuse, R6 ;  /* 0x0000000607a9723e */ /* 0x044fe200000010ff */
[----:B------:R-:W-:Y:S02]  /*bbb0*/  FADD.FTZ R132, R7, R4 ;  /* 0x0000000407847221 */ /* 0x000fe40000010000 */
        /* <DEDUP_REMOVED lines=9> */
[----:B------:R-:W-:Y:S01]  /*bc50*/  MOV R156, R17 ;  /* 0x00000011009c7202 */ /* 0x000fe20000000f00 */
[C---:B------:R-:W-:Y:S01]  /*bc60*/  FMUL.FTZ R6, R0.reuse, R158 ;  /* 0x0000009e00067220 */ /* 0x040fe20000410000 */
[----:B------:R-:W-:Y:S01]  /*bc70*/  MOV R158, R15 ;  /* 0x0000000f009e7202 */ /* 0x000fe20000000f00 */
[----:B----4-:R-:W-:Y:S02]  /*bc80*/  FADD.FTZ R148, R171, R132 ;  /* 0x00000084ab947221 */ /* 0x010fe40000010000 */
[C---:B------:R-:W-:Y:S02]  /*bc90*/  FMUL.FTZ R15, R0.reuse, R151 ;  /* 0x00000097000f7220 */ /* 0x040fe40000410000 */
[C---:B------:R-:W-:Y:S01]  /*bca0*/  FMUL.FTZ R17, R3.reuse, R145 ;  /* 0x0000009103117220 */ /* 0x040fe20000410000 */
[----:B------:R-:W2:Y:S01]  /*bcb0*/  MUFU.EX2 R150, R134 ;  /* 0x0000008600967308 */ /* 0x000ea20000000800 */
[C---:B------:R-:W-:Y:S01]  /*bcc0*/  FMUL.FTZ R20, R3.reuse, R140 ;  /* 0x0000008c03147220 */ /* 0x040fe20000410000 */
[----:B------:R-:W-:Y:S01]  /*bcd0*/  LDSM.16.MT88.4 R144, [R238+0x4880] ;  /* 0x00488000ee90783b */ /* 0x000fe20000004200 */
[----:B------:R-:W-:Y:S02]  /*bce0*/  FMUL.FTZ R21, R3, R141 ;  /* 0x0000008d03157220 */ /* 0x000fe40000410000 */
[C---:B------:R-:W-:Y:S02]  /*bcf0*/  FMUL.FTZ R22, R0.reuse, R142 ;  /* 0x0000008e00167220 */ /* 0x040fe40000410000 */
[C---:B------:R-:W-:Y:S02]  /*bd00*/  FMUL.FTZ R23, R0.reuse, R143 ;  /* 0x0000008f00177220 */ /* 0x040fe40000410000 */
[C---:B------:R-:W-:Y:S01]  /*bd10*/  FMUL.FTZ R30, R0.reuse, R30 ;  /* 0x0000001e001e7220 */ /* 0x040fe20000410000 */
[----:B------:R-:W-:Y:S01]  /*bd20*/  LDSM.16.MT88.4 R140, [R237+0x4880] ;  /* 0x00488000ed8c783b */ /* 0x000fe20000004200 */
[C---:B------:R-:W-:Y:S01]  /*bd30*/  FMUL.FTZ R31, R0.reuse, R31 ;  /* 0x0000001f001f7220 */ /* 0x040fe20000410000 */
[----:B------:R-:W3:Y:S01]  /*bd40*/  MUFU.EX2 R132, R178 ;  /* 0x000000b200847308 */ /* 0x000ee20000000800 */
[C---:B------:R-:W-:Y:S02]  /*bd50*/  FMUL.FTZ R34, R0.reuse, R34 ;  /* 0x0000002200227220 */ /* 0x040fe40000410000 */
[C---:B------:R-:W-:Y:S02]  /*bd60*/  FMUL.FTZ R35, R0.reuse, R35 ;  /* 0x0000002300237220 */ /* 0x040fe40000410000 */
[C---:B------:R-:W-:Y:S02]  /*bd70*/  FMUL.FTZ R38, R0.reuse, R38 ;  /* 0x0000002600267220 */ /* 0x040fe40000410000 */
[C---:B------:R-:W-:Y:S02]  /*bd80*/  FMUL.FTZ R39, R0.reuse, R39 ;  /* 0x0000002700277220 */ /* 0x040fe40000410000 */
[C---:B------:R-:W-:Y:S01]  /*bd90*/  FMUL.FTZ R42, R0.reuse, R42 ;  /* 0x0000002a002a7220 */ /* 0x040fe20000410000 */
[----:B------:R-:W4:Y:S01]  /*bda0*/  MUFU.EX2 R3, R177 ;  /* 0x000000b100037308 */ /* 0x000f220000000800 */
[----:B------:R-:W-:Y:S01]  /*bdb0*/  FMUL.FTZ R43, R0, R43 ;  /* 0x0000002b002b7220 */ /* 0x000fe20000410000 */
[----:B--2---:R-:W-:Y:S01]  /*bdc0*/  F2FP.BF16.PACK_AB R171, R150, R171 ;  /* 0x000000ab96ab723e */ /* 0x004fe200000010ff */
[C---:B------:R-:W-:Y:S02]  /*bdd0*/  FMUL.FTZ R46, R0.reuse, R46 ;  /* 0x0000002e002e7220 */ /* 0x040fe40000410000 */
[C---:B------:R-:W-:Y:S02]  /*bde0*/  FMUL.FTZ R47, R0.reuse, R47 ;  /* 0x0000002f002f7220 */ /* 0x040fe40000410000 */
[C---:B------:R-:W-:Y:S02]  /*bdf0*/  FMUL.FTZ R50, R0.reuse, R50 ;  /* 0x0000003200327220 */ /* 0x040fe40000410000 */
[C---:B-1----:R-:W-:Y:S01]  /*be00*/  HMMA.16816.F32.BF16 R4, R168.reuse, R136, R4 ;  /* 0x00000088a804723c */ /* 0x042fe20000041804 */
[----:B------:R-:W1:Y:S04]  /*be10*/  MUFU.EX2 R134, R176 ;  /* 0x000000b000867308 */ /* 0x000e680000000800 */
[C---:B------:R-:W-:Y:S02]  /*be20*/  FMUL.FTZ R51, R0.reuse, R51 ;  /* 0x0000003300337220 */ /* 0x040fe40000410000 */
[C---:B------:R-:W-:Y:S01]  /*be30*/  FMUL.FTZ R54, R0.reuse, R54 ;  /* 0x0000003600367220 */ /* 0x040fe20000410000 */
[C---:B------:R-:W-:Y:S01]  /*be40*/  HMMA.16816.F32.BF16 R8, R168.reuse, R138, R8 ;  /* 0x0000008aa808723c */ /* 0x040fe20000041808 */
[----:B------:R-:W2:Y:S02]  /*be50*/  LDSM.16.MT88.4 R136, [R238+0x4080] ;  /* 0x00408000ee88783b */ /* 0x000ea40000004200 */
[----:B------:R-:W5:Y:S01]  /*be60*/  MUFU.EX2 R176, R172 ;  /* 0x000000ac00b07308 */ /* 0x000f620000000800 */
        /* <DEDUP_REMOVED lines=45> */
[C---:B--2---:R-:W-:Y:S03]  /*c140*/  HMMA.16816.F32.BF16 R20, R168.reuse, R136, R20 ;  /* 0x00000088a814723c */ /* 0x044fe60000041814 */
[----:B---3--:R-:W-:Y:S04]  /*c150*/  FADD.FTZ R0, R132, R179 ;  /* 0x000000b384007221 */ /* 0x008fe80000010000 */
[----:B----4-:R-:W-:Y:S01]  /*c160*/  FADD.FTZ R0, R3, R0 ;  /* 0x0000000003007221 */ /* 0x010fe20000010000 */
[C---:B------:R-:W-:Y:S01]  /*c170*/  HMMA.16816.F32.BF16 R24, R168.reuse, R138, R24 ;  /* 0x0000008aa818723c */ /* 0x040fe20000041818 */
[----:B------:R-:W2:Y:S03]  /*c180*/  LDSM.16.MT88.4 R136, [R240+0x4080] ;  /* 0x00408000f088783b */ /* 0x000ea60000004200 */
[----:B------:R-:W-:Y:S04]  /*c190*/  FADD.FTZ R0, R135, R0 ;  /* 0x0000000087007221 */ /* 0x000fe80000010000 */
[----:B-1----:R-:W-:Y:S01]  /*c1a0*/  FADD.FTZ R0, R134, R0 ;  /* 0x0000000086007221 */ /* 0x002fe20000010000 */
        /* <DEDUP_REMOVED lines=40> */
[----:B-----5:R-:W-:Y:S03]  /*c430*/  F2FP.BF16.PACK_AB R137, R176, R149 ;  /* 0x00000095b089723e */ /* 0x020fe600000010ff */
[----:B------:R-:W-:Y:S02]  /*c440*/  F2FP.BF16.PACK_AB R138, R134, R135 ;  /* 0x00000087868a723e */ /* 0x000fe400000010ff */
[----:B------:R-:W-:Y:S02]  /*c450*/  F2FP.BF16.PACK_AB R139, R175, R174 ;  /* 0x000000aeaf8b723e */ /* 0x000fe400000010ff */
[----:B------:R2:W3:Y:S01]  /*c460*/  MUFU.EX2 R168, R154 ;  /* 0x0000009a00a87308 */ /* 0x0004e20000000800 */
[----:B------:R-:W-:Y:S04]  /*c470*/  F2FP.BF16.PACK_AB R169, R173, R172 ;  /* 0x000000acada9723e */ /* 0x000fe800000010ff */
[C---:B------:R-:W-:Y:S05]  /*c480*/  HMMA.16816.F32.BF16 R4, R136.reuse, R140, R4 ;  /* 0x0000008c8804723c */ /* 0x040fea0000041804 */
[----:B------:R-:W4:Y:S03]  /*c490*/  MUFU.EX2 R132, R159 ;  /* 0x0000009f00847308 */ /* 0x000f260000000800 */
[C---:B------:R-:W-:Y:S01]  /*c4a0*/  HMMA.16816.F32.BF16 R8, R136.reuse, R142, R8 ;  /* 0x0000008e8808723c */ /* 0x040fe20000041808 */
[----:B------:R-:W5:Y:S03]  /*c4b0*/  LDSM.16.MT88.4 R140, [R241+0x4880] ;  /* 0x00488000f18c783b */ /* 0x000f660000004200 */
[----:B-1----:R-:W-:Y:S03]  /*c4c0*/  FADD.FTZ R0, R3, R0 ;  /* 0x0000000003007221 */ /* 0x002fe60000010000 */
[----:B------:R-:W-:Y:S01]  /*c4d0*/  MUFU.EX2 R170, R158 ;  /* 0x0000009e00aa7308 */ /* 0x000fe20000000800 */
[C---:B------:R-:W-:Y:S01]  /*c4e0*/  HMMA.16816.F32.BF16 R12, R136.reuse, R144, R12 ;  /* 0x00000090880c723c */ /* 0x040fe2000004180c */
[----:B--2---:R-:W-:Y:S03]  /*c4f0*/  LDSM.16.MT88.4 R152, [R237+0x5080] ;  /* 0x00508000ed98783b */ /* 0x004fe60000004200 */
[C---:B---3--:R-:W-:Y:S01]  /*c500*/  FADD.FTZ R0, R168.reuse, R0 ;  /* 0x00000000a8007221 */ /* 0x048fe20000010000 */
[----:B------:R-:W-:Y:S01]  /*c510*/  F2FP.BF16.PACK_AB R168, R168, R3 ;  /* 0x00000003a8a8723e */ /* 0x000fe200000010ff */
[----:B------:R-:W-:Y:S02]  /*c520*/  FADD.FTZ R3, R150, R148 ;  /* 0x0000009496037221 */ /* 0x000fe40000010000 */
[C---:B------:R-:W-:Y:S01]  /*c530*/  HMMA.16816.F32.BF16 R16, R136.reuse, R146, R16 ;  /* 0x000000928810723c */ /* 0x040fe20000041810 */
[----:B------:R-:W-:Y:S01]  /*c540*/  MUFU.EX2 R134, R157 ;  /* 0x0000009d00867308 */ /* 0x000fe20000000800 */
[----:B------:R-:W1:Y:S02]  /*c550*/  LDSM.16.MT88.4 R144, [R240+0x4880] ;  /* 0x00488000f090783b */ /* 0x000e640000004200 */
[----:B----4-:R-:W-:Y:S07]  /*c560*/  FADD.FTZ R0, R132, R0 ;  /* 0x0000000084007221 */ /* 0x010fee0000010000 */
[----:B------:R-:W2:Y:S01]  /*c570*/  MUFU.EX2 R135, R156 ;  /* 0x0000009c00877308 */ /* 0x000ea20000000800 */
[C---:B-----5:R-:W-:Y:S08]  /*c580*/  HMMA.16816.F32.BF16 R20, R136.reuse, R140, R20 ;  /* 0x0000008c8814723c */ /* 0x060ff00000041814 */
[C---:B------:R-:W-:Y:S01]  /*c590*/  HMMA.16816.F32.BF16 R24, R136.reuse, R142, R24 ;  /* 0x0000008e8818723c */ /* 0x040fe20000041818 */
[----:B------:R-:W3:Y:S03]  /*c5a0*/  LDSM.16.MT88.4 R140, [R237+0x6080] ;  /* 0x00608000ed8c783b */ /* 0x000ee60000004200 */
[----:B--2---:R-:W-:Y:S04]  /*c5b0*/  F2FP.BF16.PACK_AB R171, R135, R134 ;  /* 0x0000008687ab723e */ /* 0x004fe800000010ff */
[C---:B-1----:R-:W-:Y:S08]  /*c5c0*/  HMMA.16816.F32.BF16 R28, R136.reuse, R144, R28 ;  /* 0x00000090881c723c */ /* 0x042ff0000004181c */
[C---:B------:R-:W-:Y:S01]  /*c5d0*/  HMMA.16816.F32.BF16 R32, R136.reuse, R146, R32 ;  /* 0x000000928820723c */ /* 0x040fe20000041820 */
[----:B------:R-:W1:Y:S07]  /*c5e0*/  LDSM.16.MT88.4 R144, [R238+0x6080] ;  /* 0x00608000ee90783b */ /* 0x000e6e0000004200 */
        /* <DEDUP_REMOVED lines=30> */
[C---:B--2---:R-:W-:Y:S07]  /*c7d0*/  HMMA.16816.F32.BF16 R116, R136.reuse, R140, R116 ;  /* 0x0000008c8874723c */ /* 0x044fee0000041874 */
[C---:B------:R-:W-:Y:S01]  /*c7e0*/  FADD.FTZ R140, R170.reuse, R0 ;  /* 0x00000000aa8c7221 */ /* 0x040fe20000010000 */
[C---:B------:R-:W-:Y:S04]  /*c7f0*/  HMMA.16816.F32.BF16 R120, R136.reuse, R142, R120 ;  /* 0x0000008e8878723c */ /* 0x040fe80000041878 */
[----:B------:R-:W-:Y:S01]  /*c800*/  STL [R1+0x44], R140 ;  /* 0x0000448c01007387 */ /* 0x000fe20000100800 */
[----:B------:R-:W-:Y:S01]  /*c810*/  F2FP.BF16.PACK_AB R170, R170, R132 ;  /* 0x00000084aaaa723e */ /* 0x000fe200000010ff */
[----:B------:R-:W-:Y:S01]  /*c820*/  FADD.FTZ R0, R149, R3 ;  /* 0x0000000395007221 */ /* 0x000fe20000010000 */
[----:B------:R-:W-:Y:S01]  /*c830*/  MOV R132, R2 ;  /* 0x0000000200847202 */ /* 0x000fe20000000f00 */
[C---:B-1----:R-:W-:Y:S04]  /*c840*/  HMMA.16816.F32.BF16 R124, R136.reuse, R144, R124 ;  /* 0x00000090887c723c */ /* 0x042fe8000004187c */
[----:B------:R-:W-:Y:S04]  /*c850*/  FADD.FTZ R0, R176, R0 ;  /* 0x00000000b0007221 */ /* 0x000fe80000010000 */
[----:B------:R-:W-:Y:S01]  /*c860*/  FADD.FTZ R0, R174, R0 ;  /* 0x00000000ae007221 */ /* 0x000fe20000010000 */
[----:B------:R-:W-:Y:S01]  /*c870*/  HMMA.16816.F32.BF16 R128, R136, R146, R128 ;  /* 0x000000928880723c */ /* 0x000fe20000041880 */
[----:B------:R-:W1:Y:S02]  /*c880*/  LDSM.16.MT88.4 R144, [R238+0x5080] ;  /* 0x00508000ee90783b */ /* 0x000e640000004200 */
[----:B------:R-:W-:Y:S05]  /*c890*/  FADD.FTZ R0, R175, R0 ;  /* 0x00000000af007221 */ /* 0x000fea0000010000 */
[C---:B------:R-:W-:Y:S01]  /*c8a0*/  HMMA.16816.F32.BF16 R156, R168.reuse, R152, R4 ;  /* 0x00000098a89c723c */ /* 0x040fe20000041804 */
[----:B------:R-:W2:Y:S04]  /*c8b0*/  LDSM.16.MT88.4 R136, [R241+0x5080] ;  /* 0x00508000f188783b */ /* 0x000ea80000004200 */
[----:B------:R-:W-:Y:S03]  /*c8c0*/  FADD.FTZ R0, R172, R0 ;  /* 0x00000000ac007221 */ /* 0x000fe60000010000 */
[C---:B------:R-:W-:Y:S01]  /*c8d0*/  HMMA.16816.F32.BF16 R152, R168.reuse, R154, R8 ;  /* 0x0000009aa898723c */ /* 0x040fe20000041808 */
[----:B------:R-:W3:Y:S03]  /*c8e0*/  LDSM.16.MT88.4 R4, [R240+0x5080] ;  /* 0x00508000f004783b */ /* 0x000ee60000004200 */
[----:B------:R-:W-:Y:S04]  /*c8f0*/  FADD.FTZ R0, R173, R0 ;  /* 0x00000000ad007221 */ /* 0x000fe80000010000 */
[----:B------:R-:W-:Y:S01]  /*c900*/  FADD.FTZ R0, R134, R0 ;  /* 0x0000000086007221 */ /* 0x000fe20000010000 */
[----:B------:R-:W4:Y:S03]  /*c910*/  LDSM.16.MT88.4 R8, [R237+0x6880] ;  /* 0x00688000ed08783b */ /* 0x000f260000004200 */
[----:B------:R-:W-:Y:S05]  /*c920*/  FADD.FTZ R0, R135, R0 ;  /* 0x0000000087007221 */ /* 0x000fea0000010000 */
[----:B------:R-:W-:Y:S01]  /*c930*/  STL [R1+0x4c], R0 ;  /* 0x00004c0001007387 */ /* 0x000fe20000100800 */
[C---:B-1----:R-:W-:Y:S03]  /*c940*/  HMMA.16816.F32.BF16 R148, R168.reuse, R144, R12 ;  /* 0x00000090a894723c */ /* 0x042fe6000004180c */
[----:B------:R-:W1:Y:S05]  /*c950*/  LDSM.16.MT88.4 R12, [R238+0x6880] ;  /* 0x00688000ee0c783b */ /* 0x000e6a0000004200 */
        /* <DEDUP_REMOVED lines=37> */
[C---:B--2---:R-:W-:Y:S08]  /*cbb0*/  HMMA.16816.F32.BF16 R124, R168.reuse, R4, R124 ;  /* 0x00000004a87c723c */ /* 0x044ff0000004187c */
[----:B------:R-:W-:Y:S01]  /*cbc0*/  HMMA.16816.F32.BF16 R128, R168, R6, R128 ;  /* 0x00000006a880723c */ /* 0x000fe20000041880 */
[----:B------:R-:W-:-:S07]  /*cbd0*/  @P0 BRA `(.L_x_2068) ;  /* 0xffffd24000000947 */ /* 0x000fce000383ffff */
.L_x_2063:
        /* <DEDUP_REMOVED lines=8> */
[----:B------:R-:W-:Y:S01]  /*cc60*/  SHF.R.S32.HI R3, RZ, 0x3, R3 ;  /* 0x00000003ff037819 */ /* 0x000fe20000011403 */
[----:B------:R-:W-:Y:S02]  /*cc70*/  IMAD.MOV.U32 R135, RZ, RZ, R132 ;  /* 0x000000ffff877224 */ /* 0x000fe400078e0084 */
[----:B------:R-:W-:Y:S01]  /*cc80*/  IMAD.MOV.U32 R134, RZ, RZ, R133 ;  /* 0x000000ffff867224 */ /* 0x000fe200078e0085 */
[----:B------:R-:W-:Y:S02]  /*cc90*/  IADD3 R3, -R3, 0x30, RZ ;  /* 0x0000003003037810 */ /* 0x000fe40007ffe1ff */
[C---:B--2---:R-:W-:Y:S01]  /*cca0*/  SHF.L.U64.HI R2, R0.reuse, 0x1, R2 ;  /* 0x0000000100027819 */ /* 0x044fe20000010202 */
[----:B------:R-:W-:-:S04]  /*ccb0*/  IMAD.SHL.U32 R0, R0, 0x2, RZ ;  /* 0x0000000200007824 */ /* 0x000fc800078e00ff */
[----:B------:R1:W-:Y:S04]  /*ccc0*/  STL [R1+0x38], R2 ;  /* 0x0000380201007387 */ /* 0x0003e80000100800 */
[----:B------:R1:W-:Y:S02]  /*ccd0*/  STL [R1+0x40], R0 ;  /* 0x0000400001007387 */ /* 0x0003e40000100800 */
.L_x_2082:
[----:B------:R-:W2:Y:S01]  /*cce0*/  LDL R4, [R1+0x28] ;  /* 0x0000280001047983 */ /* 0x000ea20000100800 */
[----:B------:R-:W-:Y:S04]  /*ccf0*/  DEPBAR.LE SB0, 0x0 ;  /* 0x000080000000791a */ /* 0x000fe80000000000 */
[----:B------:R-:W3:Y:S01]  /*cd00*/  LDL R168, [R1+0x30] ;  /* 0x0000300001a87983 */ /* 0x000ee20000100800 */
[----:B------:R-:W-:Y:S03]  /*cd10*/  BSSY B0, `(.L_x_2070) ;  /* 0x000005f000007945 */ /* 0x000fe60003800000 */
[----:B------:R-:W4:Y:S04]  /*cd20*/  LDL R6, [R1+0x24] ;  /* 0x0000240001067983 */ /* 0x000f280000100800 */
[----:B------:R-:W2:Y:S04]  /*cd30*/  LDL R8, [R1+0x38] ;  /* 0x0000380001087983 */ /* 0x000ea80000100800 */
[----:B------:R-:W2:Y:S04]  /*cd40*/  LDL R5, [R1+0x40] ;  /* 0x0000400001057983 */ /* 0x000ea80000100800 */
[----:B------:R-:W2:Y:S04]  /*cd50*/  LDL R133, [R1+0x4] ;  /* 0x0000040001857983 */ /* 0x000ea80000100800 */
[----:B------:R-:W4:Y:S04]  /*cd60*/  LDL R7, [R1+0x8] ;  /* 0x0000080001077983 */ /* 0x000f280000100800 */
[----:B------:R-:W4:Y:S04]  /*cd70*/  LDL R132, [R1] ;  /* 0x0000000001847983 */ /* 0x000f280000100800 */
[----:B------:R-:W4:Y:S04]  /*cd80*/  LDL R15, [R1+0x60] ;  /* 0x00006000010f7983 */ /* 0x000f280000100800 */
[----:B------:R-:W4:Y:S04]  /*cd90*/  LDL R23, [R1+0x68] ;  /* 0x0000680001177983 */ /* 0x000f280000100800 */
[----:B------:R-:W4:Y:S04]  /*cda0*/  LDL R13, [R1+0x5c] ;  /* 0x00005c00010d7983 */ /* 0x000f280000100800 */
[----:B------:R-:W4:Y:S04]  /*cdb0*/  LDL R21, [R1+0x64] ;  /* 0x0000640001157983 */ /* 0x000f280000100800 */
[----:B------:R-:W4:Y:S04]  /*cdc0*/  LDL R12, [R1+0x34] ;  /* 0x00003400010c7983 */ /* 0x000f280000100800 */
[----:B------:R-:W4:Y:S04]  /*cdd0*/  LDL R20, [R1+0x50] ;  /* 0x0000500001147983 */ /* 0x000f280000100800 */
[----:B------:R-:W-:Y:S06]  /*cde0*/  BAR.SYNC.DEFER_BLOCKING 0x0 ;  /* 0x0000000000007b1d */ /* 0x000fec0000010000 */
[----:B------:R-:W-:Y:S04]  /*cdf0*/  LDSM.16.M88.4 R16, [R236+0x14880] ;  /* 0x01488000ec10783b */ /* 0x000fe80000000200 */
[----:B------:R-:W-:Y:S04]  /*ce00*/  LDSM.16.M88.4 R24, [R236+0x15080] ;  /* 0x01508000ec18783b */ /* 0x000fe80000000200 */
[----:B--2---:R-:W-:Y:S01]  /*ce10*/  LDSM.16.M88.4 R172, [R133] ;  /* 0x0000000085ac783b */ /* 0x004fe20000000200 */
[----:B-1----:R-:W-:Y:S01]  /*ce20*/  SHF.R.S32.HI R0, RZ, 0x1f, R4 ;  /* 0x0000001fff007819 */ /* 0x002fe20000011404 */
[----:B------:R-:W-:Y:S01]  /*ce30*/  IMAD.WIDE.U32 R2, R4, c[0x0][0x208], RZ ;  /* 0x0000820004027a25 */ /* 0x000fe200078e00ff */
[----:B---3--:R-:W-:Y:S02]  /*ce40*/  ISETP.GE.AND P1, PT, R168, c[0x0][0x1d4], PT ;  /* 0x00007500a8007a0c */ /* 0x008fe40003f26270 */
[----:B------:R-:W-:Y:S01]  /*ce50*/  LDSM.16.M88.4 R168, [R243] ;  /* 0x00000000f3a8783b */ /* 0x000fe20000000200 */
[----:B------:R-:W-:Y:S03]  /*ce60*/  IMAD R0, R0, c[0x0][0x208], RZ ;  /* 0x0000820000007a24 */ /* 0x000fe600078e02ff */
[----:B----4-:R-:W-:Y:S01]  /*ce70*/  LDSM.16.M88.4 R176, [R132] ;  /* 0x0000000084b0783b */ /* 0x010fe20000000200 */
[----:B------:R-:W-:Y:S01]  /*ce80*/  IMAD R0, R4, c[0x0][0x20c], R0 ;  /* 0x0000830004007a24 */ /* 0x000fe200078e0200 */
[----:B------:R-:W-:Y:S01]  /*ce90*/  SHF.R.S32.HI R4, RZ, 0x1f, R6 ;  /* 0x0000001fff047819 */ /* 0x000fe20000011406 */
[----:B------:R-:W-:Y:S02]  /*cea0*/  IMAD.SHL.U32 R22, R15, 0x2, RZ ;  /* 0x000000020f167824 */ /* 0x000fe400078e00ff */
[----:B------:R-:W-:Y:S02]  /*ceb0*/  IMAD.IADD R3, R3, 0x1, R0 ;  /* 0x0000000103037824 */ /* 0x000fe400078e0200 */
[----:B------:R-:W-:Y:S01]  /*cec0*/  IMAD R4, R4, c[0x0][0x218], RZ ;  /* 0x0000860004047a24 */ /* 0x000fe200078e02ff */
[----:B------:R-:W-:Y:S01]  /*ced0*/  STL [R1+0x18], R22 ;  /* 0x0000181601007387 */ /* 0x000fe20000100800 */
[C---:B------:R-:W-:Y:S01]  /*cee0*/  IMAD.WIDE.U32 R2, R6.reuse, c[0x0][0x218], R2 ;  /* 0x0000860006027a25 */ /* 0x040fe200078e0002 */
[----:B------:R-:W-:Y:S03]  /*cef0*/  SHF.L.U64.HI R15, R15, 0x1, R23 ;  /* 0x000000010f0f7819 */ /* 0x000fe60000010217 */
[----:B------:R-:W-:Y:S01]  /*cf00*/  IMAD R4, R6, c[0x0][0x21c], R4 ;  /* 0x0000870006047a24 */ /* 0x000fe200078e0204 */
[----:B------:R-:W-:Y:S01]  /*cf10*/  IADD3 R0, P0, R2, UR24, RZ ;  /* 0x0000001802007c10 */ /* 0x000fe2000ff1e0ff */
[----:B------:R-:W-:Y:S03]  /*cf20*/  STL [R1+0x1c], R15 ;  /* 0x00001c0f01007387 */ /* 0x000fe60000100800 */
[----:B------:R-:W-:Y:S02]  /*cf30*/  IADD3.X R3, R3, UR15, R4, P0, !PT ;  /* 0x0000000f03037c10 */ /* 0x000fe400087fe404 */
[C---:B------:R-:W-:Y:S04]  /*cf40*/  LEA R6, P0, R0.reuse, c[0x0][0x1f8], 0x1 ;  /* 0x00007e0000067a11 */ /* 0x040fe800078008ff */
[----:B------:R-:W-:Y:S02]  /*cf50*/  LEA.HI.X R3, R0, c[0x0][0x1fc], R3, 0x1, P0 ;  /* 0x00007f0000037a11 */ /* 0x000fe400000f0c03 */
[----:B------:R-:W1:Y:S04]  /*cf60*/  SHFL.IDX PT, R0, R6, RZ, 0x181f ;  /* 0x00181fff06007589 */ /* 0x000e6800000e0000 */
[----:B------:R-:W2:Y:S01]  /*cf70*/  SHFL.IDX PT, R2, R3, RZ, 0x181f ;  /* 0x00181fff03027589 */ /* 0x000ea200000e0000 */
[----:B-1----:R-:W-:Y:S05]  /*cf80*/  IADD3 R4, P0, R0, R5, RZ ;  /* 0x0000000500047210 */ /* 0x002fea0007f1e0ff */
[----:B--2---:R-:W-:Y:S02]  /*cf90*/  IMAD.X R5, R2, 0x1, R8, P0 ;  /* 0x0000000102057824 */ /* 0x004fe400000e0608 */
[----:B------:R-:W1:Y:S04]  /*cfa0*/  LDSM.16.M88.4 R8, [R236+0x14080] ;  /* 0x01408000ec08783b */ /* 0x000e680000000200 */
[----:B------:R-:W-:Y:S01]  /*cfb0*/  @!PT LDS RZ, [RZ] ;  /* 0x00000000fffff984 */ /* 0x000fe20000000800 */
[----:B------:R-:W-:Y:S01]  /*cfc0*/  @!PT LDS RZ, [RZ] ;  /* 0x00000000fffff984 */ /* 0x000fe20000000800 */
[----:B------:R-:W-:Y:S01]  /*cfd0*/  @!PT LDS RZ, [RZ] ;  /* 0x00000000fffff984 */ /* 0x000fe20000000800 */
[----:B------:R2:W-:Y:S02]  /*cfe0*/  LDGSTS.E.BYPASS.LTC128B.128 [R7+0x4080], [R4.64], !P1 ;  /* 0x0408000004077fae */ /* 0x0005e4000c901d52 */
[----:B--2---:R-:W-:Y:S05]  /*cff0*/  IADD3 R4, P0, R0, R22, RZ ;  /* 0x0000001600047210 */ /* 0x004fea0007f1e0ff */
[----:B------:R-:W-:Y:S02]  /*d000*/  IMAD.X R5, R2, 0x1, R15, P0 ;  /* 0x0000000102057824 */ /* 0x000fe400000e060f */
[C---:B------:R-:W-:Y:S01]  /*d010*/  IMAD.SHL.U32 R15, R13.reuse, 0x2, RZ ;  /* 0x000000020d0f7824 */ /* 0x040fe200078e00ff */
[----:B------:R-:W-:Y:S02]  /*d020*/  SHF.L.U64.HI R13, R13, 0x1, R21 ;  /* 0x000000010d0d7819 */ /* 0x000fe40000010215 */
[----:B------:R2:W-:Y:S04]  /*d030*/  LDGSTS.E.BYPASS.LTC128B.128 [R7+0x5880], [R4.64], !P6 ;  /* 0x0588000004077fae */ /* 0x0005e8000f101d52 */
[----:B------:R3:W-:Y:S04]  /*d040*/  STL [R1+0xc], R15 ;  /* 0x00000c0f01007387 */ /* 0x0007e80000100800 */
[----:B------:R4:W-:Y:S01]  /*d050*/  STL [R1+0x14], R13 ;  /* 0x0000140d01007387 */ /* 0x0009e20000100800 */
[----:B--2---:R-:W-:Y:S01]  /*d060*/  IADD3 R4, P0, R0, R15, RZ ;  /* 0x0000000f00047210 */ /* 0x004fe20007f1e0ff */
[C---:B---3--:R-:W-:Y:S01]  /*d070*/  IMAD.SHL.U32 R15, R12.reuse, 0x2, RZ ;  /* 0x000000020c0f7824 */ /* 0x048fe200078e00ff */
[----:B------:R-:W-:Y:S03]  /*d080*/  SHF.L.U64.HI R12, R12, 0x1, R20 ;  /* 0x000000010c0c7819 */ /* 0x000fe60000010214 */
[----:B------:R-:W-:Y:S02]  /*d090*/  IMAD.X R5, R2, 0x1, R13, P0 ;  /* 0x0000000102057824 */ /* 0x000fe400000e060d */
[----:B----4-:R-:W2:Y:S04]  /*d0a0*/  S2R R13, SR_TID.X ;  /* 0x00000000000d7919 */ /* 0x010ea80000002100 */
[----:B------:R3:W-:Y:S04]  /*d0b0*/  LDGSTS.E.BYPASS.LTC128B.128 [R7+0x7080], [R4.64], !P5 ;  /* 0x0708000004077fae */ /* 0x0007e8000e901d52 */
[----:B------:R4:W-:Y:S04]  /*d0c0*/  STL [R1+0x10], R15 ;  /* 0x0000100f01007387 */ /* 0x0009e80000100800 */
[----:B------:R4:W-:Y:S01]  /*d0d0*/  STL [R1+0x20], R12 ;  /* 0x0000200c01007387 */ /* 0x0009e20000100800 */
[----:B--2---:R-:W-:Y:S02]  /*d0e0*/  ISETP.GT.AND P1, PT, R13, 0x7f, PT ;  /* 0x0000007f0d00780c */ /* 0x004fe40003f24270 */
[----:B---3--:R-:W-:Y:S05]  /*d0f0*/  IADD3 R4, P0, R0, R15, RZ ;  /* 0x0000000f00047210 */ /* 0x008fea0007f1e0ff */
[----:B------:R-:W-:Y:S05]  /*d100*/  IMAD.X R5, R2, 0x1, R12, P0 ;  /* 0x0000000102057824 */ /* 0x000fea00000e060c */
[----:B------:R4:W-:Y:S01]  /*d110*/  LDGSTS.E.BYPASS.LTC128B.128 [R7+0x8880], [R4.64], !P4 ;  /* 0x0888000004077fae */ /* 0x0009e2000e101d52 */
[----:B------:R-:W-:-:S05]  /*d120*/  @P1 BRA `(.L_x_2071) ;  /* 0x000001d000001947 */ /* 0x000fca0003800000 */
[----:B-1----:R-:W-:-:S05]  /*d130*/  BRA.DIV ~URZ, `(.L_x_2072) ;  /* 0x000069427f007947 */ /* 0x002fca000b800000 */
[----:B----4-:R1:W2:Y:S04]  /*d140*/  SHFL.IDX PT, R4, R3, 0x1, 0x181f ;  /* 0x00381f0003047f89 */ /* 0x0102a800000e0000 */
[----:B------:R1:W3:Y:S02]  /*d150*/  SHFL.IDX PT, R0, R6, 0x1, 0x181f ;  /* 0x00381f0006007f89 */ /* 0x0002e400000e0000 */
.L_x_2101:
[----:B------:R-:W4:Y:S04]  /*d160*/  LDL R7, [R1+0x30] ;  /* 0x0000300001077983 */ /* 0x000f280000100800 */
[----:B-1-3--:R-:W3:Y:S04]  /*d170*/  LDL R6, [R1+0x40] ;  /* 0x0000400001067983 */ /* 0x00aee80000100800 */
[----:B--2---:R-:W2:Y:S04]  /*d180*/  LDL R3, [R1+0x38] ;  /* 0x0000380001037983 */ /* 0x004ea80000100800 */
[----:B------:R-:W2:Y:S04]  /*d190*/  LDL R2, [R1+0x18] ;  /* 0x0000180001027983 */ /* 0x000ea80000100800 */
[----:B------:R-:W2:Y:S04]  /*d1a0*/  LDL R20, [R1+0x1c] ;  /* 0x00001c0001147983 */ /* 0x000ea80000100800 */
[----:B------:R-:W2:Y:S04]  /*d1b0*/  LDL R5, [R1+0x8] ;  /* 0x0000080001057983 */ /* 0x000ea80000100800 */
[----:B------:R-:W2:Y:S04]  /*d1c0*/  LDL R15, [R1+0xc] ;  /* 0x00000c00010f7983 */ /* 0x000ea80000100800 */
[----:B------:R-:W2:Y:S04]  /*d1d0*/  LDL R14, [R1+0x14] ;  /* 0x00001400010e7983 */ /* 0x000ea80000100800 */
[----:B------:R-:W2:Y:S04]  /*d1e0*/  LDL R13, [R1+0x10] ;  /* 0x00001000010d7983 */ /* 0x000ea80000100800 */
[----:B------:R-:W2:Y:S01]  /*d1f0*/  LDL R12, [R1+0x20] ;  /* 0x00002000010c7983 */ /* 0x000ea20000100800 */
[----:B----4-:R-:W-:Y:S02]  /*d200*/  ISETP.GE.AND P1, PT, R7, c[0x0][0x1d4], PT ;  /* 0x0000750007007a0c */ /* 0x010fe40003f26270 */
[----:B---3--:R-:W-:Y:S05]  /*d210*/  IADD3 R6, P0, R0, R6, RZ ;  /* 0x0000000600067210 */ /* 0x008fea0007f1e0ff */
[----:B--2---:R-:W-:Y:S01]  /*d220*/  IMAD.X R7, R4, 0x1, R3, P0 ;  /* 0x0000000104077824 */ /* 0x004fe200000e0603 */
[----:B------:R-:W-:Y:S05]  /*d230*/  IADD3 R2, P0, R0, R2, RZ ;  /* 0x0000000200027210 */ /* 0x000fea0007f1e0ff */
[----:B------:R-:W-:Y:S01]  /*d240*/  IMAD.X R3, R4, 0x1, R20, P0 ;  /* 0x0000000104037824 */ /* 0x000fe200000e0614 */
[----:B------:R-:W-:Y:S01]  /*d250*/  @!PT LDS RZ, [RZ] ;  /* 0x00000000fffff984 */ /* 0x000fe20000000800 */
[----:B------:R-:W-:Y:S01]  /*d260*/  @!PT LDS RZ, [RZ] ;  /* 0x00000000fffff984 */ /* 0x000fe20000000800 */
[----:B------:R-:W-:Y:S01]  /*d270*/  @!PT LDS RZ, [RZ] ;  /* 0x00000000fffff984 */ /* 0x000fe20000000800 */
[----:B------:R1:W-:Y:S04]  /*d280*/  LDGSTS.E.BYPASS.LTC128B.128 [R5+0x5080], [R6.64], !P1 ;  /* 0x0508000006057fae */ /* 0x0003e8000c901d52 */
[----:B------:R2:W-:Y:S02]  /*d290*/  LDGSTS.E.BYPASS.LTC128B.128 [R5+0x6880], [R2.64], !P6 ;  /* 0x0688000002057fae */ /* 0x0005e4000f101d52 */
[----:B--2---:R-:W-:Y:S05]  /*d2a0*/  IADD3 R2, P0, R0, R15, RZ ;  /* 0x0000000f00027210 */ /* 0x004fea0007f1e0ff */
[----:B------:R-:W-:Y:S05]  /*d2b0*/  IMAD.X R3, R4, 0x1, R14, P0 ;  /* 0x0000000104037824 */ /* 0x000fea00000e060e */
[----:B------:R2:W-:Y:S02]  /*d2c0*/  LDGSTS.E.BYPASS.LTC128B.128 [R5+0x8080], [R2.64], !P5 ;  /* 0x0808000002057fae */ /* 0x0005e4000e901d52 */
[----:B--2---:R-:W-:Y:S05]  /*d2d0*/  IADD3 R2, P0, R0, R13, RZ ;  /* 0x0000000d00027210 */ /* 0x004fea0007f1e0ff */
[----:B------:R-:W-:Y:S05]  /*d2e0*/  IMAD.X R3, R4, 0x1, R12, P0 ;  /* 0x0000000104037824 */ /* 0x000fea00000e060c */
[----:B------:R1:W-:Y:S03]  /*d2f0*/  LDGSTS.E.BYPASS.LTC128B.128 [R5+0x9880], [R2.64], !P4 ;  /* 0x0988000002057fae */ /* 0x0003e6000e101d52 */
.L_x_2071:
[----:B-1----:R-:W-:Y:S05]  /*d300*/  BSYNC B0 ;  /* 0x0000000000007941 */ /* 0x002fea0003800000 */
.L_x_2070:
[----:B------:R-:W0:Y:S01]  /*d310*/  LDGDEPBAR ;  /* 0x00000000000079af */ /* 0x000e220000000000 */
[----:B------:R-:W-:Y:S01]  /*d320*/  WARPSYNC 0xffffffff ;  /* 0xffffffff00007948 */ /* 0x000fe20003800000 */
[C---:B----45:R-:W-:Y:S01]  /*d330*/  HMMA.16816.F32.BF16 R4, R160.reuse, R8, RZ ;  /* 0x00000008a004723c */ /* 0x070fe200000418ff */
        /* <DEDUP_REMOVED lines=146> */
[----:B------:R-:W3:Y:S02]  /*dc60*/  LDL.LU R173, [R1+0x18] ;  /* 0x0000180001ad7983 */ /* 0x000ee40000300800 */
[----:B------:R-:W-:Y:S02]  /*dc70*/  ISETP.NE.AND P1, PT, R2, 0x1, PT ;  /* 0x000000010200780c */ /* 0x000fe40003f25270 */
[----:B------:R-:W4:Y:S01]  /*dc80*/  LDL.LU R170, [R1+0x1c] ;  /* 0x00001c0001aa7983 */ /* 0x000f220000300800 */
[----:B------:R-:W-:Y:S03]  /*dc90*/  IMAD.U32 R2, RZ, RZ, UR4 ;  /* 0x00000004ff027e24 */ /* 0x000fe6000f8e00ff */
[----:B------:R-:W5:Y:S04]  /*dca0*/  LDL.LU R171, [R1+0xc] ;  /* 0x00000c0001ab7983 */ /* 0x000f680000300800 */
[----:B------:R-:W3:Y:S04]  /*dcb0*/  LDL.LU R174, [R1+0x14] ;  /* 0x0000140001ae7983 */ /* 0x000ee80000300800 */
[----:B------:R-:W3:Y:S04]  /*dcc0*/  LDL R175, [R1+0x30] ;  /* 0x0000300001af7983 */ /* 0x000ee80000100800 */
[----:B------:R-:W4:Y:S04]  /*dcd0*/  LDL R169, [R1+0x40] ;  /* 0x0000400001a97983 */ /* 0x000f280000100800 */
[----:B------:R-:W4:Y:S04]  /*dce0*/  LDL R178, [R1+0x38] ;  /* 0x0000380001b27983 */ /* 0x000f280000100800 */
[----:B------:R-:W4:Y:S04]  /*dcf0*/  LDL.LU R179, [R1+0x10] ;  /* 0x0000100001b37983 */ /* 0x000f280000300800 */
[----:B------:R-:W4:Y:S04]  /*dd00*/  LDL.LU R176, [R1+0x20] ;  /* 0x0000200001b07983 */ /* 0x000f280000300800 */
[----:B------:R-:W4:Y:S01]  /*dd10*/  LDL R177, [R1+0x8] ;  /* 0x0000080001b17983 */ /* 0x000f220000100800 */
[----:B--2---:R-:W-:Y:S05]  /*dd20*/  IADD3 R2, R2, -0x30, R0 ;  /* 0xffffffd002027810 */ /* 0x004fea0007ffe000 */
[----:B------:R-:W-:Y:S04]  /*dd30*/  @P1 IMAD.HI.U32 R3, R2, c[0x0][0x2bc], RZ ;  /* 0x0000af0002031a27 */ /* 0x000fe800078e00ff */
[----:B------:R-:W-:Y:S01]  /*dd40*/  IMAD.MOV.U32 R0, RZ, RZ, R2 ;  /* 0x000000ffff007224 */ /* 0x000fe200078e0002 */
[----:B------:R-:W-:Y:S04]  /*dd50*/  @P1 SHF.R.U32.HI R0, RZ, c[0x0][0x2c0], R3 ;  /* 0x0000b000ff001a19 */ /* 0x000fe80000011603 */
[C---:B------:R-:W-:Y:S04]  /*dd60*/  @!P3 IADD3 R3, P0, R0.reuse, UR16, RZ ;  /* 0x000000100003bc10 */ /* 0x040fe8000ff1e0ff */
[----:B------:R-:W-:Y:S01]  /*dd70*/  @!P3 LEA.HI.X.SX32 R133, R0, UR6, 0x1, P0 ;  /* 0x000000060085bc11 */ /* 0x000fe200080f0eff */
[----:B------:R-:W-:Y:S01]  /*dd80*/  IMAD.MOV R0, RZ, RZ, -R0 ;  /* 0x000000ffff007224 */ /* 0x000fe200078e0a00 */
[----:B------:R-:W-:Y:S02]  /*dd90*/  @!P3 LEA R132, P0, R3, c[0x0][0x2a0], 0x2 ;  /* 0x0000a8000384ba11 */ /* 0x000fe400078010ff */
[----:B---3--:R-:W-:Y:S01]  /*dda0*/  ISETP.GE.AND P2, PT, R175, c[0x0][0x1d4], PT ;  /* 0x00007500af007a0c */ /* 0x008fe20003f46270 */
        /* <DEDUP_REMOVED lines=9> */
[----:B--2---:R-:W1:Y:S02]  /*de40*/  S2R R133, SR_TID.X ;  /* 0x0000000000857919 */ /* 0x004e640000002100 */
[----:B-1----:R-:W-:Y:S04]  /*de50*/  SHF.R.S32.HI R172, RZ, 0x1f, R133 ;  /* 0x0000001fffac7819 */ /* 0x002fe80000011485 */
[----:B------:R-:W-:Y:S04]  /*de60*/  LEA.HI R172, R172, R133, RZ, 0x3 ;  /* 0x00000085acac7211 */ /* 0x000fe800078f18ff */
[----:B------:R-:W-:Y:S04]  /*de70*/  SHF.R.S32.HI R172, RZ, 0x3, R172 ;  /* 0x00000003ffac7819 */ /* 0x000fe800000114ac */
[----:B------:R-:W-:Y:S04]  /*de80*/  IADD3 R172, -R172, 0x30, RZ ;  /* 0x00000030acac7810 */ /* 0x000fe80007ffe1ff */
[----:B------:R-:W-:Y:S01]  /*de90*/  ISETP.GE.AND P1, PT, R172, 0x1, PT ;  /* 0x00000001ac00780c */ /* 0x000fe20003f26270 */
[----:B---3--:R1:W-:Y:S01]  /*dea0*/  STL [R1+0x24], R168 ;  /* 0x000024a801007387 */ /* 0x0083e20000100800 */
[----:B------:R-:W-:Y:S01]  /*deb0*/  SHF.R.S32.HI R132, RZ, 0x1f, R168 ;  /* 0x0000001fff847819 */ /* 0x000fe200000114a8 */
[----:B------:R-:W-:Y:S04]  /*dec0*/  IMAD.WIDE.U32 R2, R168, c[0x0][0x1f0], R2 ;  /* 0x00007c00a8027a25 */ /* 0x000fe800078e0002 */
[----:B------:R-:W-:Y:S01]  /*ded0*/  IMAD R132, R132, c[0x0][0x1f0], RZ ;  /* 0x00007c0084847a24 */ /* 0x000fe200078e02ff */
[----:B------:R-:W-:Y:S03]  /*dee0*/  IADD3 R0, P0, R2, UR20, RZ ;  /* 0x0000001402007c10 */ /* 0x000fe6000ff1e0ff */
[----:B------:R-:W-:Y:S05]  /*def0*/  IMAD R132, R168, c[0x0][0x1f4], R132 ;  /* 0x00007d00a8847a24 */ /* 0x000fea00078e0284 */
[----:B------:R-:W-:Y:S02]  /*df00*/  IADD3.X R3, R3, UR8, R132, P0, !PT ;  /* 0x0000000803037c10 */ /* 0x000fe400087fe484 */
[C---:B-1----:R-:W-:Y:S04]  /*df10*/  LEA R168, P0, R0.reuse, c[0x0][0x1c8], 0x1 ;  /* 0x0000720000a87a11 */ /* 0x042fe800078008ff */
[----:B------:R-:W-:Y:S02]  /*df20*/  LEA.HI.X R3, R0, c[0x0][0x1cc], R3, 0x1, P0 ;  /* 0x0000730000037a11 */ /* 0x000fe400000f0c03 */
[----:B------:R-:W4:Y:S04]  /*df30*/  SHFL.IDX PT, R0, R168, RZ, 0x181f ;  /* 0x00181fffa8007589 */ /* 0x000f2800000e0000 */
[----:B------:R-:W1:Y:S01]  /*df40*/  SHFL.IDX PT, R2, R3, RZ, 0x181f ;  /* 0x00181fff03027589 */ /* 0x000e6200000e0000 */
[----:B----4-:R-:W-:Y:S05]  /*df50*/  @P1 IADD3 R132, P0, R0, R169, RZ ;  /* 0x000000a900841210 */ /* 0x010fea0007f1e0ff */
[----:B-1----:R-:W-:Y:S05]  /*df60*/  @P1 IMAD.X R133, R2, 0x1, R178, P0 ;  /* 0x0000000102851824 */ /* 0x002fea00000e06b2 */
[----:B------:R-:W-:Y:S01]  /*df70*/  @!PT LDS RZ, [RZ] ;  /* 0x00000000fffff984 */ /* 0x000fe20000000800 */
[----:B------:R1:W-:Y:S02]  /*df80*/  @P1 LDGSTS.E.BYPASS.LTC128B.128 [R177+0x14080], [R132.64], !P2 ;  /* 0x1408000084b11fae */ /* 0x0003e4000d101d52 */
[----:B-1----:R-:W-:Y:S05]  /*df90*/  @P1 IADD3 R132, P0, R0, R173, RZ ;  /* 0x000000ad00841210 */ /* 0x002fea0007f1e0ff */
[----:B------:R-:W-:Y:S05]  /*dfa0*/  @P1 IMAD.X R133, R2, 0x1, R170, P0 ;  /* 0x0000000102851824 */ /* 0x000fea00000e06aa */
[----:B------:R5:W-:Y:S02]  /*dfb0*/  @P1 LDGSTS.E.BYPASS.LTC128B.128 [R177+0x15880], [R132.64], !P6 ;  /* 0x1588000084b11fae */ /* 0x000be4000f101d52 */
[----:B-----5:R-:W-:Y:S05]  /*dfc0*/  @P1 IADD3 R132, P0, R0, R171, RZ ;  /* 0x000000ab00841210 */ /* 0x020fea0007f1e0ff */
[----:B------:R-:W-:Y:S05]  /*dfd0*/  @P1 IMAD.X R133, R2, 0x1, R174, P0 ;  /* 0x0000000102851824 */ /* 0x000fea00000e06ae */
[----:B------:R1:W-:Y:S02]  /*dfe0*/  @P1 LDGSTS.E.BYPASS.LTC128B.128 [R177+0x17080], [R132.64], !P5 ;  /* 0x1708000084b11fae */ /* 0x0003e4000e901d52 */
[----:B-1----:R-:W-:Y:S02]  /*dff0*/  @P1 IADD3 R132, P0, R0, R179, RZ ;  /* 0x000000b300841210 */ /* 0x002fe40007f1e0ff */
[----:B------:R-:W1:Y:S03]  /*e000*/  SHFL.IDX PT, R0, R168, 0x1, 0x181f ;  /* 0x00381f00a8007f89 */ /* 0x000e6600000e0000 */
[----:B------:R-:W-:Y:S01]  /*e010*/  @P1 IMAD.X R133, R2, 0x1, R176, P0 ;  /* 0x0000000102851824 */ /* 0x000fe200000e06b0 */
[----:B------:R-:W-:Y:S01]  /*e020*/  ISETP.GE.AND P0, PT, R172, 0x21, PT ;  /* 0x00000021ac00780c */ /* 0x000fe20003f06270 */
[----:B------:R-:W2:Y:S04]  /*e030*/  SHFL.IDX PT, R2, R3, 0x1, 0x181f ;  /* 0x00381f0003027f89 */ /* 0x000ea800000e0000 */
[----:B------:R3:W-:Y:S08]  /*e040*/  @P1 LDGSTS.E.BYPASS.LTC128B.128 [R177+0x18880], [R132.64], !P4 ;  /* 0x1888000084b11fae */ /* 0x0007f0000e101d52 */
[C---:B-1----:R-:W-:Y:S02]  /*e050*/  @P0 IADD3 R172, P2, R0.reuse, R173, RZ ;  /* 0x000000ad00ac0210 */ /* 0x042fe40007f5e0ff */
[----:B------:R-:W-:Y:S03]  /*e060*/  @P0 IADD3 R168, P1, R0, R169, RZ ;  /* 0x000000a900a80210 */ /* 0x000fe60007f3e0ff */
[----:B--2---:R-:W-:Y:S01]  /*e070*/  @P0 IMAD.X R173, R2, 0x1, R170, P2 ;  /* 0x0000000102ad0824 */ /* 0x004fe200010e06aa */
[----:B------:R-:W-:Y:S01]  /*e080*/  @P0 IADD3 R170, P2, R0, R171, RZ ;  /* 0x000000ab00aa0210 */ /* 0x000fe20007f5e0ff */
[C---:B------:R-:W-:Y:S04]  /*e090*/  @P0 IMAD.X R169, R2.reuse, 0x1, R178, P1 ;  /* 0x0000000102a90824 */ /* 0x040fe800008e06b2 */
[----:B------:R-:W-:Y:S01]  /*e0a0*/  @P0 IMAD.X R171, R2, 0x1, R174, P2 ;  /* 0x0000000102ab0824 */ /* 0x000fe200010e06ae */
[----:B------:R-:W-:Y:S02]  /*e0b0*/  ISETP.GE.AND P2, PT, R175, c[0x0][0x1d4], PT ;  /* 0x00007500af007a0c */ /* 0x000fe40003f46270 */
[----:B---3--:R-:W-:Y:S05]  /*e0c0*/  @P0 IADD3 R132, P1, R0, R179, RZ ;  /* 0x000000b300840210 */ /* 0x008fea0007f3e0ff */
[----:B------:R-:W-:Y:S06]  /*e0d0*/  @P0 IMAD.X R133, R2, 0x1, R176, P1 ;  /* 0x0000000102850824 */ /* 0x000fec00008e06b0 */
[----:B------:R1:W-:Y:S04]  /*e0e0*/  @P0 LDGSTS.E.BYPASS.LTC128B.128 [R177+0x15080], [R168.64], !P2 ;  /* 0x15080000a8b10fae */ /* 0x0003e8000d101d52 */
[----:B------:R1:W-:Y:S04]  /*e0f0*/  @P0 LDGSTS.E.BYPASS.LTC128B.128 [R177+0x16880], [R172.64], !P6 ;  /* 0x16880000acb10fae */ /* 0x0003e8000f101d52 */
[----:B------:R1:W-:Y:S04]  /*e100*/  @P0 LDGSTS.E.BYPASS.LTC128B.128 [R177+0x18080], [R170.64], !P5 ;  /* 0x18080000aab10fae */ /* 0x0003e8000e901d52 */
[----:B------:R1:W-:Y:S02]  /*e110*/  @P0 LDGSTS.E.BYPASS.LTC128B.128 [R177+0x19880], [R132.64], !P4 ;  /* 0x1988000084b10fae */ /* 0x0003e4000e101d52 */
.L_x_2073:
[----:B------:R-:W2:Y:S01]  /*e120*/  LDL R2, [R1+0x58] ;  /* 0x0000580001027983 */ /* 0x000ea20000100800 */
[----:B------:R-:W-:Y:S02]  /*e130*/  UISETP.NE.AND UP1, UPT, UR14, URZ, UPT ;  /* 0x0000003f0e00728c */ /* 0x000fe4000bf25270 */
[----:B------:R-:W-:Y:S01]  /*e140*/  UIMAD UR4, UR23, -0x30, URZ ;  /* 0xffffffd0170478a4 */ /* 0x000fe2000f8e023f */
[----:B-1----:R-:W3:Y:S01]  /*e150*/  LDL R168, [R1+0x54] ;  /* 0x0000540001a87983 */ /* 0x002ee20000100800 */
[----:B------:R-:W-:Y:S02]  /*e160*/  UISETP.NE.AND UP0, UPT, UR13, URZ, UPT ;  /* 0x0000003f0d00728c */ /* 0x000fe4000bf05270 */
[----:B------:R-:W-:Y:S01]  /*e170*/  PLOP3.LUT P0, PT, PT, PT, UP1, 0x80, 0x0 ;  /* 0x000000000000781c */ /* 0x000fe20003f0f018 */
[----:B------:R-:W0:Y:S01]  /*e180*/  LDGDEPBAR ;  /* 0x00000000000079af */ /* 0x000e220000000000 */
[----:B---3--:R-:W-:Y:S11]  /*e190*/  IADD3 R170, -R168, UR4, RZ ;  /* 0x00000004a8aa7c10 */ /* 0x008ff6000fffe1ff */
[----:B--2---:R-:W-:Y:S01]  /*e1a0*/  @P0 IMAD.HI.U32 R0, R2, c[0x0][0x2c8], RZ ;  /* 0x0000b20002000a27 */ /* 0x004fe200078e00ff */
[----:B------:R-:W-:Y:S03]  /*e1b0*/  PLOP3.LUT P0, PT, PT, PT, UP1, 0x80, 0x0 ;  /* 0x000000000000781c */ /* 0x000fe60003f0f018 */
[----:B------:R-:W-:Y:S02]  /*e1c0*/  IMAD.MOV.U32 R132, RZ, RZ, R2 ;  /* 0x000000ffff847224 */ /* 0x000fe400078e0002 */
[----:B------:R-:W-:Y:S08]  /*e1d0*/  IMAD.U32 R2, RZ, RZ, UR10 ;  /* 0x0000000aff027e24 */ /* 0x000ff0000f8e00ff */
[----:B------:R-:W-:Y:S01]  /*e1e0*/  @P0 SHF.R.U32.HI R132, RZ, c[0x0][0x2cc], R0 ;  /* 0x0000b300ff840a19 */ /* 0x000fe20000011600 */
[----:B------:R-:W-:Y:S01]  /*e1f0*/  IMAD.U32 R0, RZ, RZ, UR4 ;  /* 0x00000004ff007e24 */ /* 0x000fe2000f8e00ff */
[----:B------:R-:W-:Y:S03]  /*e200*/  PLOP3.LUT P0, PT, PT, PT, UP0, 0x40, 0x0 ;  /* 0x000000000000781c */ /* 0x000fe60003f0e808 */
[----:B------:R-:W1:Y:S01]  /*e210*/  SHFL.IDX PT, R3, R132, RZ, 0x1c1f ;  /* 0x001c1fff84037589 */ /* 0x000e6200000e0000 */
[----:B------:R-:W-:Y:S04]  /*e220*/  IADD3 R0, -R168, 0x1, R0 ;  /* 0x00000001a8007810 */ /* 0x000fe80007ffe100 */
[----:B------:R-:W-:Y:S04]  /*e230*/  IADD3 R0, R0, -c[0x0][0x168], R2 ;  /* 0x80005a0000007a10 */ /* 0x000fe80007ffe002 */
[C---:B------:R-:W-:Y:S02]  /*e240*/  IADD3 R169, R0.reuse, c[0x0][0x328], RZ ;  /* 0x0000ca0000a97a10 */ /* 0x040fe40007ffe0ff */
[----:B------:R-:W-:Y:S03]  /*e250*/  IADD3 R133, R0, UR22, RZ ;  /* 0x0000001600857c10 */ /* 0x000fe6000fffe0ff */
        /* <DEDUP_REMOVED lines=18> */
.L_x_2076:
[----:B------:R-:W-:Y:S04]  /*e380*/  MOV R168, 0x1 ;  /* 0x0000000100a87802 */ /* 0x000fe80000000f00 */
[----:B------:R-:W-:Y:S11]  /*e390*/  ISETP.NE.AND P0, PT, R168, c[0x0][0x32c], PT ;  /* 0x0000cb00a8007a0c */ /* 0x000ff60003f05270 */
[----:B------:R-:W-:Y:S02]  /*e3a0*/  @!UPT UIADD3 URZ, URZ, URZ, URZ ;  /* 0x0000003f3f3ff290 */ /* 0x000fe4000fffe03f */
[----:B------:R-:W-:Y:S05]  /*e3b0*/  @P0 IMAD.HI.U32 R168, R3, c[0x0][0x330], RZ ;  /* 0x0000cc0003a80a27 */ /* 0x000fea00078e00ff */
[----:B------:R-:W-:Y:S02]  /*e3c0*/  @P0 SHF.R.U32.HI R3, RZ, c[0x0][0x334], R168 ;  /* 0x0000cd00ff030a19 */ /* 0x000fe400000116a8 */
.L_x_2077:
[----:B------:R-:W-:Y:S05]  /*e3d0*/  BSYNC B0 ;  /* 0x0000000000007941 */ /* 0x000fea0003800000 */
.L_x_2075:
[----:B------:R-:W-:Y:S05]  /*e3e0*/  IMAD R3, R3, c[0x0][0x32c], R170 ;  /* 0x0000cb0003037a24 */ /* 0x000fea00078e02aa */
[----:B------:R-:W-:Y:S02]  /*e3f0*/  IMNMX R0, R0, R3, !PT ;  /* 0x0000000300007217 */ /* 0x000fe40007800200 */
[----:B------:R-:W-:Y:S04]  /*e400*/  IADD3 R3, R3, c[0x0][0x32c], RZ ;  /* 0x0000cb0003037a10 */ /* 0x000fe80007ffe0ff */
[----:B------:R-:W-:Y:S02]  /*e410*/  IMNMX R2, R2, R3, PT ;  /* 0x0000000302027217 */ /* 0x000fe40003800200 */
.L_x_2074:
        /* <DEDUP_REMOVED lines=88> */
.L_x_2080:
[----:B------:R-:W-:Y:S04]  /*e9a0*/  MOV R4, 0x1 ;  /* 0x0000000100047802 */ /* 0x000fe80000000f00 */
[----:B------:R-:W-:Y:S11]  /*e9b0*/  ISETP.NE.AND P0, PT, R4, c[0x0][0x32c], PT ;  /* 0x0000cb0004007a0c */ /* 0x000ff60003f05270 */
[----:B------:R-:W-:Y:S02]  /*e9c0*/  @!UPT UIADD3 URZ, URZ, URZ, URZ ;  /* 0x0000003f3f3ff290 */ /* 0x000fe4000fffe03f */
[----:B------:R-:W-:Y:S05]  /*e9d0*/  @P0 IMAD.HI.U32 R4, R0, c[0x0][0x330], RZ ;  /* 0x0000cc0000040a27 */ /* 0x000fea00078e00ff */
[----:B------:R-:W-:Y:S02]  /*e9e0*/  @P0 SHF.R.U32.HI R0, RZ, c[0x0][0x334], R4 ;  /* 0x0000cd00ff000a19 */ /* 0x000fe40000011604 */
.L_x_2081:
[----:B------:R-:W-:Y:S05]  /*e9f0*/  BSYNC B0 ;  /* 0x0000000000007941 */ /* 0x000fea0003800000 */
.L_x_2079:
[----:B------:R-:W-:Y:S05]  /*ea00*/  IMAD R0, R0, c[0x0][0x32c], R170 ;  /* 0x0000cb0000007a24 */ /* 0x000fea00078e02aa */
[----:B------:R-:W-:Y:S02]  /*ea10*/  IMNMX R2, R2, R0, !PT ;  /* 0x0000000002027217 */ /* 0x000fe40007800200 */
[----:B------:R-:W-:Y:S04]  /*ea20*/  IADD3 R0, R0, c[0x0][0x32c], RZ ;  /* 0x0000cb0000007a10 */ /* 0x000fe80007ffe0ff */
[----:B------:R-:W-:Y:S02]  /*ea30*/  IMNMX R3, R3, R0, PT ;  /* 0x0000000003037217 */ /* 0x000fe40003800200 */
.L_x_2078:
        /* <DEDUP_REMOVED lines=492> */
.L_x_2069:
[----:B------:R-:W2:Y:S04]  /*10900*/  LDL.LU R0, [R1+0x44] ;  /* 0x0000440001007983 */ /* 0x000ea80000300800 */
[----:B------:R-:W3:Y:S01]  /*10910*/  LDL.LU R3, [R1+0x4c] ;  /* 0x00004c0001037983 */ /* 0x000ee20000300800 */
[----:B------:R-:W-:-:S03]  /*10920*/  PLOP3.LUT P2, PT, PT, PT, PT, 0x8, 0x0 ;  /* 0x000000000000781c */ /* 0x000fc60003f4e170 */
        /* <DEDUP_REMOVED lines=154> */
.L_x_2030:
[----:B------:R-:W-:Y:S05]  /*112d0*/  @P2 BRA `(.L_x_2083) ;  /* 0x000019a000002947 */ /* 0x000fea0003800000 */
[----:B------:R-:W-:Y:S01]  /*112e0*/  F2FP.BF16.PACK_AB R109, R12, R13 ;  /* 0x0000000d0c6d723e */ /* 0x000fe200000010ff */
[----:B------:R-:W-:Y:S01]  /*112f0*/  ULDC.64 UR4, c[0x0][0x490] ;  /* 0x0001240000047ab9 */ /* 0x000fe20000000a00 */
[----:B------:R-:W3:Y:S01]  /*11300*/  S2R R13, SR_TID.X ;  /* 0x00000000000d7919 */ /* 0x000ee20000002100 */
[----:B------:R-:W-:Y:S01]  /*11310*/  UIMAD UR6, UR9, UR4, URZ ;  /* 0x00000004090672a4 */ /* 0x000fe2000f8e023f */
[----:B------:R-:W-:Y:S01]  /*11320*/  F2FP.BF16.PACK_AB R117, R14, R15 ;  /* 0x0000000f0e75723e */ /* 0x000fe200000010ff */
[----:B--2---:R-:W-:Y:S01]  /*11330*/  UIMAD.WIDE.U32 UR12, UR11, UR4, URZ ;  /* 0x000000040b0c72a5 */ /* 0x004fe2000f8e003f */
[----:B------:R-:W2:Y:S01]  /*11340*/  S2R R14, SR_CTAID.Z ;  /* 0x00000000000e7919 */ /* 0x000ea20000002700 */
[----:B------:R-:W-:Y:S01]  /*11350*/  UIMAD UR6, UR11, UR5, UR6 ;  /* 0x000000050b0672a4 */ /* 0x000fe2000f8e0206 */
[----:B------:R-:W-:Y:S01]  /*11360*/  F2FP.BF16.PACK_AB R65, R8, R9 ;  /* 0x000000090841723e */ /* 0x000fe200000010ff */
[----:B------:R-:W-:Y:S01]  /*11370*/  BSSY B0, `(.L_x_2084) ;  /* 0x0000133000007945 */ /* 0x000fe20003800000 */
[----:B------:R-:W-:Y:S01]  /*11380*/  ULDC.64 UR4, c[0x0][0x3e8] ;  /* 0x0000fa0000047ab9 */ /* 0x000fe20000000a00 */
[----:B------:R-:W-:Y:S01]  /*11390*/  F2FP.BF16.PACK_AB R45, R45, R7 ;  /* 0x000000072d2d723e */ /* 0x000fe200000010ff */
[----:B------:R-:W-:Y:S01]  /*113a0*/  UIMAD.WIDE.U32 UR14, UR11, UR4, URZ ;  /* 0x000000040b0e72a5 */ /* 0x000fe2000f8e003f */
[----:B------:R-:W-:Y:S01]  /*113b0*/  IMAD.U32 R3, RZ, RZ, UR13 ;  /* 0x0000000dff037e24 */ /* 0x000fe2000f8e00ff */
[----:B------:R-:W-:Y:S01]  /*113c0*/  F2FP.BF16.PACK_AB R89, R10, R11 ;  /* 0x0000000b0a59723e */ /* 0x000fe200000010ff */
[----:B-1----:R-:W-:Y:S01]  /*113d0*/  IMAD.U32 R2, RZ, RZ, UR12 ;  /* 0x0000000cff027e24 */ /* 0x002fe2000f8e00ff */
[----:B------:R-:W-:Y:S01]  /*113e0*/  F2FP.BF16.PACK_AB R105, R35, R34 ;  /* 0x000000222369723e */ /* 0x000fe200000010ff */
[----:B------:R-:W-:Y:S01]  /*113f0*/  UIMAD UR9, UR9, UR4, URZ ;  /* 0x00000004090972a4 */ /* 0x000fe2000f8e023f */
[----:B------:R-:W-:Y:S01]  /*11400*/  IMAD.U32 R7, RZ, RZ, UR15 ;  /* 0x0000000fff077e24 */ /* 0x000fe2000f8e00ff */
[----:B------:R-:W-:Y:S01]  /*11410*/  F2FP.BF16.PACK_AB R35, R81, R80 ;  /* 0x000000505123723e */ /* 0x000fe200000010ff */
[----:B------:R-:W-:Y:S01]  /*11420*/  IMAD.U32 R6, RZ, RZ, UR14 ;  /* 0x0000000eff067e24 */ /* 0x000fe2000f8e00ff */
[----:B------:R-:W1:Y:S01]  /*11430*/  S2R R81, SR_CTAID.X ;  /* 0x0000000000517919 */ /* 0x000e620000002500 */
[----:B------:R-:W-:Y:S01]  /*11440*/  UIMAD UR5, UR11, UR5, UR9 ;  /* 0x000000050b0572a4 */ /* 0x000fe2000f8e0209 */
[----:B------:R-:W-:Y:S01]  /*11450*/  IMAD.MOV.U32 R80, RZ, RZ, c[0x0][0x4e8] ;  /* 0x00013a00ff507624 */ /* 0x000fe200078e00ff */
[----:B------:R-:W-:Y:S01]  /*11460*/  UIADD3 UR6, UR13, UR6, URZ ;  /* 0x000000060d067290 */ /* 0x000fe2000fffe03f */
[----:B------:R-:W-:Y:S01]  /*11470*/  F2FP.BF16.PACK_AB R44, R157, R156 ;  /* 0x0000009c9d2c723e */ /* 0x000fe200000010ff */
[----:B------:R-:W-:Y:S01]  /*11480*/  UIADD3 UR5, UR15, UR5, URZ ;  /* 0x000000050f057290 */ /* 0x000fe2000fffe03f */
[----:B---3--:R-:W-:-:S02]  /*11490*/  SHF.R.S32.HI R21, RZ, 0x1f, R13 ;  /* 0x0000001fff157819 */ /* 0x008fc4000001140d */
[C---:B------:R-:W-:Y:S01]  /*114a0*/  ISETP.NE.AND P3, PT, R80.reuse, 0x1, PT ;  /* 0x000000015000780c */ /* 0x040fe20003f65270 */
[----:B------:R-:W-:Y:S01]  /*114b0*/  IMAD.U32 R5, RZ, RZ, UR6 ;  /* 0x00000006ff057e24 */ /* 0x000fe2000f8e00ff */
[CC--:B------:R-:W-:Y:S01]  /*114c0*/  LEA.HI R0, R21.reuse, R13.reuse, RZ, 0x2 ;  /* 0x0000000d15007211 */ /* 0x0c0fe200078f10ff */
[----:B------:R-:W-:Y:S01]  /*114d0*/  IMAD R80, R80, c[0x0][0x388], RZ ;  /* 0x0000e20050507a24 */ /* 0x000fe200078e02ff */
[----:B------:R-:W-:Y:S02]  /*114e0*/  LEA.HI R8, R21, R13, RZ, 0x5 ;  /* 0x0000000d15087211 */ /* 0x000fe400078f28ff */
[--C-:B------:R-:W-:Y:S02]  /*114f0*/  SHF.R.S32.HI R7, RZ, 0x2, R0.reuse ;  /* 0x00000002ff077819 */ /* 0x100fe40000011400 */
[----:B------:R-:W-:Y:S02]  /*11500*/  SHF.R.S32.HI R3, RZ, 0x1f, R0 ;  /* 0x0000001fff037819 */ /* 0x000fe40000011400 */
[----:B------:R-:W-:-:S02]  /*11510*/  LOP3.LUT R0, R0, 0xfffffffc, RZ, 0xc0, !PT ;  /* 0xfffffffc00007812 */ /* 0x000fc400078ec0ff */
[----:B------:R-:W-:Y:S02]  /*11520*/  LOP3.LUT R4, R8, 0xffffffe0, RZ, 0xc0, !PT ;  /* 0xffffffe008047812 */ /* 0x000fe400078ec0ff */
        /* <DEDUP_REMOVED lines=13> */
[----:B--2---:R-:W-:Y:S01]  /*11600*/  IMAD.WIDE.U32 R16, R14, c[0x0][0x498], R4 ;  /* 0x000126000e107a25 */ /* 0x004fe200078e0004 */
        /* <DEDUP_REMOVED lines=11> */
[----:B------:R-:W-:Y:S01]  /*116c0*/  LOP3.LUT R4, R0, 0xffffff8, RZ, 0xc0, !PT ;  /* 0x0ffffff800047812 */ /* 0x000fe200078ec0ff */
[----:B------:R-:W-:Y:S01]  /*116d0*/  IMAD.WIDE.U32 R12, R14, c[0x0][0x3f0], R2 ;  /* 0x0000fc000e0c7a25 */ /* 0x000fe200078e0002 */
[----:B------:R-:W-:-:S02]  /*116e0*/  LEA.HI R3, R10, R10, RZ, 0x1 ;  /* 0x0000000a0a037211 */ /* 0x000fc400078f08ff */
[----:B------:R-:W-:Y:S01]  /*116f0*/  LOP3.LUT R2, R7, 0x1c0, RZ, 0xc0, !PT ;  /* 0x000001c007027812 */ /* 0x000fe200078ec0ff */
[----:B------:R-:W-:Y:S01]  /*11700*/  IMAD.SHL.U32 R0, R11, 0x8, RZ ;  /* 0x000000080b007824 */ /* 0x000fe200078e00ff */
[----:B------:R-:W-:Y:S01]  /*11710*/  R2P PR, R9, 0x6 ;  /* 0x0000000609007804 */ /* 0x000fe20000000000 */
[----:B------:R-:W-:Y:S01]  /*11720*/  IMAD R7, R11, 0x20, R20 ;  /* 0x000000200b077824 */ /* 0x000fe200078e0214 */
[----:B------:R-:W-:Y:S01]  /*11730*/  LOP3.LUT R8, R5, 0x1c0, RZ, 0xc0, !PT ;  /* 0x000001c005087812 */ /* 0x000fe200078ec0ff */
[----:B------:R-:W-:Y:S01]  /*11740*/  IMAD.IADD R11, R6, 0x1, -R4 ;  /* 0x00000001060b7824 */ /* 0x000fe200078e0a04 */
[----:B------:R-:W-:Y:S01]  /*11750*/  LOP3.LUT R4, R3, 0x1ffffffe, RZ, 0xc0, !PT ;  /* 0x1ffffffe03047812 */ /* 0x000fe200078ec0ff */
[----:B-1----:R-:W-:Y:S01]  /*11760*/  IMAD R7, R81, 0x80, R7 ;  /* 0x0000008051077824 */ /* 0x002fe200078e0207 */
[----:B------:R-:W-:Y:S01]  /*11770*/  SHF.R.U32.HI R3, RZ, 0x3, R2 ;  /* 0x00000003ff037819 */ /* 0x000fe20000011602 */
[----:B------:R-:W-:Y:S01]  /*11780*/  IMAD R22, R14, c[0x0][0x49c], R22 ;  /* 0x000127000e167a24 */ /* 0x000fe200078e0216 */
[----:B------:R-:W-:Y:S01]  /*11790*/  LOP3.LUT R2, R2, 0x38, R0, 0xf8, !PT ;  /* 0x0000003802027812 */ /* 0x000fe200078ef800 */
[----:B------:R-:W-:Y:S01]  /*117a0*/  IMAD R19, R14, c[0x0][0x3f4], R19 ;  /* 0x0000fd000e137a24 */ /* 0x000fe200078e0213 */
[----:B------:R-:W-:Y:S01]  /*117b0*/  F2FP.BF16.PACK_AB R158, R159, R158 ;  /* 0x0000009e9f9e723e */ /* 0x000fe200000010ff */
        /* <DEDUP_REMOVED lines=12> */
[----:B------:R-:W-:Y:S02]  /*11880*/  SHF.R.S32.HI R4, RZ, 0x2, R18 ;  /* 0x00000002ff047819 */ /* 0x000fe40000011412 */
        /* <DEDUP_REMOVED lines=119> */
[----:B------:R-:W-:Y:S01]  /*12000*/  LEA R16, P0, R10, c[0x0][0x450], 0x2 ;  /* 0x000114000a107a11 */ /* 0x000fe200078010ff */
        /* <DEDUP_REMOVED lines=40> */
[----:B-1----:R-:W-:-:S03]  /*12290*/  LEA R30, P0, R12, c[0x0][0x380], 0x1 ;  /* 0x0000e0000c1e7a11 */ /* 0x002fc600078008ff */
[----:B------:R-:W-:Y:S01]  /*122a0*/  STS [R5+0xc400], R114 ;  /* 0x00c4007205007388 */ /* 0x000fe20000000800 */
[----:B--2---:R-:W-:-:S03]  /*122b0*/  IMAD.SHL.U32 R2, R18, 0x2, RZ ;  /* 0x0000000212027824 */ /* 0x004fc600078e00ff */
[----:B------:R-:W-:Y:S04]  /*122c0*/  STS [R7+0xc080], R26 ;  /* 0x00c0801a07007388 */ /* 0x000fe80000000800 */
[----:B------:R-:W-:Y:S01]  /*122d0*/  STS [R7+0xc480], R118 ;  /* 0x00c4807607007388 */ /* 0x000fe20000000800 */
[----:B---3--:R-:W-:-:S03]  /*122e0*/  IMAD.IADD R3, R13, 0x1, R17 ;  /* 0x000000010d037824 */ /* 0x008fc600078e0211 */
[----:B------:R-:W-:Y:S01]  /*122f0*/  STS [R9+0xc000], R25 ;  /* 0x00c0001909007388 */ /* 0x000fe20000000800 */
[----:B----4-:R-:W-:Y:S01]  /*12300*/  IMAD R28, R81, 0x80, R20 ;  /* 0x00000080511c7824 */ /* 0x010fe200078e0214 */
[----:B------:R-:W-:Y:S02]  /*12310*/  LEA.HI.X R29, R12, c[0x0][0x384], R3, 0x1, P0 ;  /* 0x0000e1000c1d7a11 */ /* 0x000fe400000f0c03 */
[----:B------:R-:W-:Y:S02]  /*12320*/  STS [R9+0xc400], R122 ;  /* 0x00c4007a09007388 */ /* 0x000fe40000000800 */
[----:B------:R-:W-:Y:S02]  /*12330*/  ISETP.GE.AND P0, PT, R28, R80, PT ;  /* 0x000000501c00720c */ /* 0x000fe40003f06270 */
        /* <DEDUP_REMOVED lines=9> */
[----:B------:R3:W4:Y:S04]  /*123d0*/  SHFL.IDX PT, R4, R30, RZ, 0x181f ;  /* 0x00181fff1e047589 */ /* 0x00072800000e0000 */
[----:B------:R3:W3:Y:S04]  /*123e0*/  SHFL.IDX PT, R5, R29, RZ, 0x181f ;  /* 0x00181fff1d057589 */ /* 0x0006e800000e0000 */
[----:B-1----:R1:W-:Y:S04]  /*123f0*/  @!P6 ST.E [R14.64], R36 ;  /* 0x000000240e00e985 */ /* 0x0023e8000c101912 */
[----:B--2---:R1:W-:Y:S04]  /*12400*/  @!P5 ST.E [R10.64], R37 ;  /* 0x000000250a00d985 */ /* 0x0043e8000c101912 */
[----:B------:R1:W2:Y:S04]  /*12410*/  LDS.128 R44, [R2+0x1080] ;  /* 0x00108000022c7984 */ /* 0x0002a80000000c00 */
        /* <DEDUP_REMOVED lines=21> */
[----:B-1----:R1:W3:Y:S01]  /*12570*/  LDS.128 R12, [R2+0xc080] ;  /* 0x00c08000020c7984 */ /* 0x0022e20000000c00 */
        /* <DEDUP_REMOVED lines=17> */
[----:B------:R1:W-:Y:S02]  /*12690*/  @!P0 ST.E.128 [R2.64], R12 ;  /* 0x0000000c02008985 */ /* 0x0003e4000c101d12 */
.L_x_2085:
[----:B--234-:R-:W-:Y:S05]  /*126a0*/  BSYNC B0 ;  /* 0x0000000000007941 */ /* 0x01cfea0003800000 */
.L_x_2084:
        /* <DEDUP_REMOVED lines=30> */
.L_x_2087:
[----:B------:R-:W-:Y:S05]  /*12890*/  BSYNC B0 ;  /* 0x0000000000007941 */ /* 0x000fea0003800000 */
.L_x_2086:
        /* <DEDUP_REMOVED lines=30> */
.L_x_2089:
[----:B------:R-:W-:Y:S05]  /*12a80*/  BSYNC B0 ;  /* 0x0000000000007941 */ /* 0x000fea0003800000 */
.L_x_2088:
        /* <DEDUP_REMOVED lines=31> */
.L_x_2083:
        /* <DEDUP_REMOVED lines=41> */
.L_x_2091:
[----:B------:R-:W-:Y:S05]  /*12f10*/  BSYNC B0 ;  /* 0x0000000000007941 */ /* 0x000fea0003800000 */
.L_x_2090:
        /* <DEDUP_REMOVED lines=44> */
[----:B------:R1:W3:Y:S03]  /*131e0*/  SHFL.IDX PT, R2, R16, RZ, 0x181f ;  /* 0x00181fff10027589 */ /* 0x0002e600000e0000 */
[C---:B------:R-:W-:Y:S01]  /*131f0*/  IADD3 R11, R0.reuse, 0x40, RZ ;  /* 0x00000040000b7810 */ /* 0x040fe20007ffe0ff */
[----:B------:R1:W4:Y:S01]  /*13200*/  SHFL.IDX PT, R3, R15, RZ, 0x181f ;  /* 0x00181fff0f037589 */ /* 0x00032200000e0000 */
        /* <DEDUP_REMOVED lines=24> */
.L_x_2093:
[----:B------:R-:W-:Y:S05]  /*13390*/  BSYNC B0 ;  /* 0x0000000000007941 */ /* 0x000fea0003800000 */
.L_x_2092:
[----:B---3--:R-:W-:Y:S01]  /*133a0*/  IADD3 R4, R14, 0x20, RZ ;  /* 0x000000200e047810 */ /* 0x008fe20007ffe0ff */
[----:B----4-:R3:W4:Y:S01]  /*133b0*/  SHFL.IDX PT, R3, R15, 0x1, 0x181f ;  /* 0x00381f000f037f89 */ /* 0x01072200000e0000 */
        /* <DEDUP_REMOVED lines=25> */
.L_x_2095:
[----:B------:R-:W-:Y:S05]  /*13550*/  BSYNC B0 ;  /* 0x0000000000007941 */ /* 0x000fea0003800000 */
.L_x_2094:
[----:B-1----:R-:W-:Y:S01]  /*13560*/  IADD3 R4, R14, 0x40, RZ ;  /* 0x000000400e047810 */ /* 0x002fe20007ffe0ff */
[----:B----4-:R1:W4:Y:S01]  /*13570*/  SHFL.IDX PT, R3, R15, 0x2, 0x181f ;  /* 0x00581f000f037f89 */ /* 0x01032200000e0000 */
        /* <DEDUP_REMOVED lines=25> */
.L_x_2097:
[----:B------:R-:W-:Y:S05]  /*13710*/  BSYNC B0 ;  /* 0x0000000000007941 */ /* 0x000fea0003800000 */
.L_x_2096:
[----:B---3--:R-:W-:Y:S01]  /*13720*/  IADD3 R4, R14, 0x60, RZ ;  /* 0x000000600e047810 */ /* 0x008fe20007ffe0ff */
[----:B----4-:R3:W4:Y:S03]  /*13730*/  SHFL.IDX PT, R3, R15, 0x3, 0x181f ;  /* 0x00781f000f037f89 */ /* 0x01072600000e0000 */
[----:B------:R-:W-:Y:S01]  /*13740*/  ISETP.GE.AND P0, PT, R4, R17, PT ;  /* 0x000000110400720c */ /* 0x000fe20003f06270 */
[----:B------:R3:W1:-:S12]  /*13750*/  SHFL.IDX PT, R2, R16, 0x3, 0x181f ;  /* 0x00781f0010027f89 */ /* 0x00065800000e0000 */
        /* <DEDUP_REMOVED lines=24> */
.L_x_2033:
[----:B-1----:R-:W-:Y:S02]  /*138e0*/  MOV R3, R12 ;  /* 0x0000000c00037202 */ /* 0x002fe40000000f00 */
[----:B------:R-:W-:Y:S02]  /*138f0*/  MOV R2, 0x13910 ;  /* 0x0001391000027802 */ /* 0x000fe40000000f00 */
[----:B------:R-:W-:Y:S05]  /*13900*/  CALL.REL.NOINC `($__internal_11_$__cuda_sm70_shflsync_idx_p) ;  /* 0x000001f000007944 */ /* 0x000fea0003c00000 */
[----:B------:R-:W-:Y:S01]  /*13910*/  IMAD.MOV.U32 R7, RZ, RZ, R14 ;  /* 0x000000ffff077224 */ /* 0x000fe200078e000e */
[----:B------:R-:W-:Y:S02]  /*13920*/  MOV R3, R15 ;  /* 0x0000000f00037202 */ /* 0x000fe40000000f00 */
[----:B------:R-:W-:Y:S02]  /*13930*/  MOV R2, 0x13950 ;  /* 0x0001395000027802 */ /* 0x000fe40000000f00 */
[----:B-1---5:R-:W-:Y:S05]  /*13940*/  CALL.REL.NOINC `($__internal_11_$__cuda_sm70_shflsync_idx_p) ;  /* 0x000001b000007944 */ /* 0x022fea0003c00000 */
[----:B------:R-:W-:Y:S01]  /*13950*/  MOV R2, R14 ;  /* 0x0000000e00027202 */ /* 0x000fe20000000f00 */
[----:B-1---5:R-:W-:Y:S05]  /*13960*/  BRA `(.L_x_2098) ;  /* 0xfffee83000007947 */ /* 0x022fea000383ffff */
.L_x_2049:
[----:B------:R-:W-:Y:S02]  /*13970*/  MOV R2, 0x13990 ;  /* 0x0001399000027802 */ /* 0x000fe40000000f00 */
[----:B-12--5:R-:W-:Y:S05]  /*13980*/  CALL.REL.NOINC `($__internal_11_$__cuda_sm70_shflsync_idx_p) ;  /* 0x0000017000007944 */ /* 0x026fea0003c00000 */
[----:B------:R-:W-:Y:S01]  /*13990*/  MOV R3, R12 ;  /* 0x0000000c00037202 */ /* 0x000fe20000000f00 */
[----:B-----5:R-:W-:Y:S01]  /*139a0*/  IMAD.MOV.U32 R4, RZ, RZ, R14 ;  /* 0x000000ffff047224 */ /* 0x020fe200078e000e */
[----:B------:R-:W-:Y:S02]  /*139b0*/  MOV R2, 0x139d0 ;  /* 0x000139d000027802 */ /* 0x000fe40000000f00 */
[----:B-1----:R-:W-:Y:S05]  /*139c0*/  CALL.REL.NOINC `($__internal_11_$__cuda_sm70_shflsync_idx_p) ;  /* 0x0000013000007944 */ /* 0x002fea0003c00000 */
[----:B-----5:R-:W-:Y:S01]  /*139d0*/  MOV R0, R14 ;  /* 0x0000000e00007202 */ /* 0x020fe20000000f00 */
[----:B-1----:R-:W-:-:S05]  /*139e0*/  BRA `(.L_x_2099) ;  /* 0xffff283000007947 */ /* 0x002fca000383ffff */
.L_x_2066:
[----:B--2---:R-:W-:Y:S02]  /*139f0*/  MOV R3, R6 ;  /* 0x0000000600037202 */ /* 0x004fe40000000f00 */
[----:B------:R-:W-:Y:S02]  /*13a00*/  MOV R2, 0x13a20 ;  /* 0x00013a2000027802 */ /* 0x000fe40000000f00 */
[----:B-1---5:R-:W-:Y:S05]  /*13a10*/  CALL.REL.NOINC `($__internal_11_$__cuda_sm70_shflsync_idx_p) ;  /* 0x000000e000007944 */ /* 0x022fea0003c00000 */
[----:B------:R-:W-:Y:S01]  /*13a20*/  MOV R3, R7 ;  /* 0x0000000700037202 */ /* 0x000fe20000000f00 */
[----:B-----5:R-:W-:Y:S01]  /*13a30*/  IMAD.MOV.U32 R4, RZ, RZ, R14 ;  /* 0x000000ffff047224 */ /* 0x020fe200078e000e */
[----:B------:R-:W-:Y:S02]  /*13a40*/  MOV R2, 0x13a60 ;  /* 0x00013a6000027802 */ /* 0x000fe40000000f00 */
[----:B-1----:R-:W-:Y:S05]  /*13a50*/  CALL.REL.NOINC `($__internal_11_$__cuda_sm70_shflsync_idx_p) ;  /* 0x000000a000007944 */ /* 0x002fea0003c00000 */
[----:B------:R-:W-:Y:S01]  /*13a60*/  MOV R2, R14 ;  /* 0x0000000e00027202 */ /* 0x000fe20000000f00 */
[----:B-1---5:R-:W-:-:S05]  /*13a70*/  BRA `(.L_x_2100) ;  /* 0xffff67a000007947 */ /* 0x022fca000383ffff */
.L_x_2072:
[----:B------:R-:W-:Y:S02]  /*13a80*/  MOV R2, 0x13aa0 ;  /* 0x00013aa000027802 */ /* 0x000fe40000000f00 */
[----:B----45:R-:W-:Y:S05]  /*13a90*/  CALL.REL.NOINC `($__internal_11_$__cuda_sm70_shflsync_idx_p) ;  /* 0x0000006000007944 */ /* 0x030fea0003c00000 */
[----:B------:R-:W-:Y:S01]  /*13aa0*/  MOV R3, R6 ;  /* 0x0000000600037202 */ /* 0x000fe20000000f00 */
[----:B-----5:R-:W-:Y:S01]  /*13ab0*/  IMAD.MOV.U32 R4, RZ, RZ, R14 ;  /* 0x000000ffff047224 */ /* 0x020fe200078e000e */
[----:B------:R-:W-:Y:S02]  /*13ac0*/  MOV R2, 0x13ae0 ;  /* 0x00013ae000027802 */ /* 0x000fe40000000f00 */
[----:B-1----:R-:W-:Y:S05]  /*13ad0*/  CALL.REL.NOINC `($__internal_11_$__cuda_sm70_shflsync_idx_p) ;  /* 0x0000002000007944 */ /* 0x002fea0003c00000 */
[----:B-----5:R-:W-:Y:S01]  /*13ae0*/  MOV R0, R14 ;  /* 0x0000000e00007202 */ /* 0x020fe20000000f00 */
[----:B-1----:R-:W-:-:S05]  /*13af0*/  BRA `(.L_x_2101) ;  /* 0xffff966000007947 */ /* 0x002fca000383ffff */
        .weak           $__internal_11_$__cuda_sm70_shflsync_idx_p
        .type           $__internal_11_$__cuda_sm70_shflsync_idx_p,@function
        .size           $__internal_11_$__cuda_sm70_shflsync_idx_p,(.L_x_3661 - $__internal_11_$__cuda_sm70_shflsync_idx_p)
$__internal_11_$__cuda_sm70_shflsync_idx_p:
[----:B------:R1:W-:Y:S01]  /*13b00*/  STL [R1+0x78], R4 ;  /* 0x0000780401007387 */ /* 0x0003e20000100800 */
[----:B------:R-:W-:-:S03]  /*13b10*/  MOV R14, 0x1 ;  /* 0x00000001000e7802 */ /* 0x000fc60000000f00 */
[----:B------:R2:W-:Y:S01]  /*13b20*/  STL [R1+0x74], R0 ;  /* 0x0000740001007387 */ /* 0x0005e20000100800 */
[----:B-1----:R-:W-:Y:S02]  /*13b30*/  IMAD.MOV.U32 R4, RZ, RZ, -0x1 ;  /* 0xffffffffff047424 */ /* 0x002fe400078e00ff */
[----:B--2---:R-:W-:Y:S02]  /*13b40*/  IMAD.MOV.U32 R0, RZ, RZ, 0x181f ;  /* 0x0000181fff007424 */ /* 0x004fe400078e00ff */
[----:B------:R-:W-:Y:S04]  /*13b50*/  WARPSYNC R4 ;  /* 0x0000000400007348 */ /* 0x000fe80003800000 */
[----:B------:R1:W2:Y:S04]  /*13b60*/  SHFL.IDX PT, R14, R3, R14, R0 ;  /* 0x0000000e030e7389 */ /* 0x0002a800000e0000 */
[----:B-1----:R1:W5:Y:S04]  /*13b70*/  LDL.LU R4, [R1+0x78] ;  /* 0x0000780001047983 */ /* 0x0023680000300800 */
[----:B------:R1:W5:Y:S01]  /*13b80*/  LDL.LU R0, [R1+0x74] ;  /* 0x0000740001007983 */ /* 0x0003620000300800 */
[----:B------:R-:W-:-:S04]  /*13b90*/  MOV R3, 0x0 ;  /* 0x0000000000037802 */ /* 0x000fc80000000f00 */
[----:B--2---:R-:W-:Y:S05]  /*13ba0*/  RET.REL.NODEC R2 `(_ZN7cutlass13device_kernelIN5flash19enable_sm80_to_sm89INS1_16FlashAttnFwdSm80INS1_25CollectiveMainloopFwdSm80ILi8ELi1ELb1EN4cute5tupleIJNS5_1CILi128EEENS7_ILi48EEENS7_ILi256EEEEEELi256ENS_10bfloat16_tEfNS_4arch4Sm80ELb0ELb1ELb0ELb0ELb1ELb0ELb1ELb0EEENS1_21CollectiveEpilogueFwdINS6_IJS8_SA_S9_EEENS6_IJNS7_ILi1EEESI_SI_EEESC_SE_Li256ELb0ELb1ELb0ELb0EEENS1_19SingleTileSchedulerILb0ELb0ELb1ELi128EEEEEEEEEvNT_6ParamsE) ;  /* 0xfffec45002007950 */ /* 0x004fea0003c3ffff */
.L_x_2102:
        /* <DEDUP_REMOVED lines=13> */
.L_x_3661:


//--------------------- .text._ZN7cutlass13device_kernelIN5flash19enable_sm80_to_sm89INS1_16FlashAttnFwdSm80INS1_25CollectiveMainloopFwdSm80ILi8ELi1ELb1EN4cute5tupleIJNS5_1CILi128EEENS7_ILi48EEENS7_ILi256EEEEEELi256ENS_10bfloat16_tEfNS_4arch4Sm80ELb0ELb1ELb0ELb1ELb1ELb0ELb1ELb0EEENS1_21CollectiveEpilogueFwdINS6_IJS8_SA_S9_EEENS6_IJNS7_ILi1EEESI_SI_EEESC_SE_Li256ELb1ELb1ELb0ELb0EEENS1_19SingleTileSchedulerILb1ELb0ELb1ELi128EEEEEEEEEvNT_6ParamsE --------------------------
	.section	.text._ZN7cutlass13device_kernelIN5flash19enable_sm80_to_sm89INS1_16FlashAttnFwdSm80INS1_25CollectiveMainloopFwdSm80ILi8ELi1ELb1EN4cute5tupleIJNS5_1CILi128EEENS7_ILi48EEENS7_ILi256EEEEEELi256ENS_10bfloat16_tEfNS_4arch4Sm80ELb0ELb1ELb0ELb1ELb1ELb0ELb1ELb0EEENS1_21CollectiveEpilogueFwdINS6_IJS8_SA_S9_EEENS6_IJNS7_ILi1EEESI_SI_EEESC_SE_Li256ELb1ELb1ELb0ELb0EEENS1_19SingleTileSchedulerILb1ELb0ELb1ELi128EEEEEEEEEvNT_6ParamsE,"ax",@progbits
	.sectioninfo	@"SHI_REGISTERS=255"
	.align	128
.text._ZN7cutlass13device_kernelIN5flash19enable_sm80_to_sm89INS1_16FlashAttnFwdSm80INS1_25CollectiveMainloopFwdSm80ILi8ELi1ELb1EN4cute5tupleIJNS5_1CILi128EEENS7_ILi48EEENS7_ILi256EEEEEELi256ENS_10bfloat16_tEfNS_4arch4Sm80ELb0ELb1ELb0ELb1ELb1ELb0ELb1ELb0EEENS1_21CollectiveEpilogueFwdINS6_IJS8_SA_S9_EEENS6_IJNS7_ILi1EEESI_SI_EEESC_SE_Li256ELb1ELb1ELb0ELb0EEENS1_19SingleTileSchedulerILb1ELb0ELb1ELi128EEEEEEEEEvNT_6ParamsE:
        .type           _ZN7cutlass13device_kernelIN5flash19enable_sm80_to_sm89INS1_16FlashAttnFwdSm80INS1_25CollectiveMainloopFwdSm80ILi8ELi1ELb1EN4cute5tupleIJNS5_1CILi128EEENS7_ILi48EEENS7_ILi256EEEEEELi256ENS_10bfloat16_tEfNS_4arch4Sm80ELb0ELb1ELb0ELb1ELb1ELb0ELb1ELb0EEENS1_21CollectiveEpilogueFwdINS6_IJS8_SA_S9_EEENS6_IJNS7_ILi1EEESI_SI_EEESC_SE_Li256ELb1ELb1ELb0ELb0EEENS1_19SingleTileSchedulerILb1ELb0ELb1ELi128EEEEEEEEEvNT_6ParamsE,@function
        .size           _ZN7cutlass13device_kernelIN5flash19enable_sm80_to_sm89INS1_16FlashAttnFwdSm80INS1_25CollectiveMainloopFwdSm80ILi8ELi1ELb1EN4cute5tupleIJNS5_1CILi128EEENS7_ILi48EEENS7_ILi256EEEEEELi256ENS_10bfloat16_tEfNS_4arch4Sm80ELb0ELb1ELb0ELb1ELb1ELb0ELb1ELb0EEENS1_21CollectiveEpilogueFwdINS6_IJS8_SA_S9_EEENS6_IJNS7_ILi1EEESI_SI_EEESC_SE_Li256ELb1ELb1ELb0ELb0EEENS1_19SingleTileSchedulerILb1ELb0ELb1ELi128EEEEEEEEEvNT_6ParamsE,(.L_x_3663 - _ZN7cutlass13device_kernelIN5flash19enable_sm80_to_sm89INS1_16FlashAttnFwdSm80INS1_25CollectiveMainloopFwdSm80ILi8ELi1ELb1EN4cute5tupleIJNS5_1CILi128EEENS7_ILi48EEENS7_ILi256EEEEEELi256ENS_10bfloat16_tEfNS_4arch4Sm80ELb0ELb1ELb0ELb1ELb1ELb0ELb1ELb0EEENS1_21CollectiveEpilogueFwdINS6_IJS8_SA_S9_EEENS6_IJNS7_ILi1EEESI_SI_EEESC_SE_Li256ELb1ELb1ELb0ELb0EEENS1_19SingleTileSchedulerILb1ELb0ELb1ELi128EEEEEEEEEvNT_6ParamsE)
        .other          _ZN7cutlass13device_kernelIN5flash19enable_sm80_to_sm89INS1_16FlashAttnFwdSm80INS1_25CollectiveMainloopFwdSm80ILi8ELi1ELb1EN4cute5tupleIJNS5_1CILi128EEENS7_ILi48EEENS7_ILi256EEEEEELi256ENS_10bfloat16_tEfNS_4arch4Sm80ELb0ELb1ELb0ELb1ELb1ELb0ELb1ELb0EEENS1_21CollectiveEpilogueFwdINS6_IJS8_SA_S9_EEENS6_IJNS7_ILi1EEESI_SI_EEESC_SE_Li256ELb1ELb1ELb0ELb0EEENS1_19SingleTileSchedulerILb1ELb0ELb1ELi128EEEEEEEEEvNT_6ParamsE,@"STO_CUDA_ENTRY STV_DEFAULT"
_ZN7cutlass13device_kernelIN5flash19enable_sm80_to_sm89INS1_16FlashAttnFwdSm80INS1_25CollectiveMainloopFwdSm80ILi8ELi1ELb1EN4cute5tupleIJNS5_1CILi128EEENS7_ILi48EEENS7_ILi256EEEEEELi256ENS_10bfloat16_tEfNS_4arch4Sm80ELb0ELb1ELb0ELb1ELb1ELb0ELb1ELb0EEENS1_21CollectiveEpilogueFwdINS6_IJS8_SA_S9_EEENS6_IJNS7_ILi1EEESI_SI_EEESC_SE_Li256ELb1ELb1ELb0ELb0EEENS1_19SingleTileSchedulerILb1ELb0ELb1ELi128EEEEEEEEEvNT_6ParamsE:
        /* <DEDUP_REMOVED lines=21> */
.L_x_2104:
        /* <DEDUP_REMOVED lines=13> */
.L_x_2106:
[----:B------:R-:W-:Y:S02]  /*0220*/  ULDC UR5, c[0x0][0x54c] ;  /* 0x0001530000057ab9 */ /* 0x000fe40000000800 */
.L_x_2105:
[----:B------:R-:W-:Y:S02]  /*0230*/  ULDC UR4, c[0x0][0x548] ;  /* 0x0001520000047ab9 */ /* 0x000fe40000000800 */
[----:B------:R-:W-:-:S02]  /*0240*/  USHF.L.U32 UR23, UR28, 0x7, URZ ;  /* 0x000000071c177899 */ /* 0x000fc4000800063f */
[----:B------:R-:W-:-:S04]  /*0250*/  UIMAD UR4, UR5, UR4, URZ ;  /* 0x00000004050472a4 */ /* 0x000fc8000f8e023f */
[----:B------:R-:W-:-:S04]  /*0260*/  UISETP.GE.AND UP0, UPT, UR23, UR4, UPT ;  /* 0x000000041700728c */ /* 0x000fc8000bf06270 */
[----:B------:R-:W-:Y:S01]  /*0270*/  USEL UR13, UR13, 0xffffffff, !UP0 ;  /* 0xffffffff0d0d7887 */ /* 0x000fe2000c000000 */
[----:B------:R-:W-:Y:S05]  /*0280*/  BRA `(.L_x_2107) ;  /* 0x000001b000007947 */ /* 0x000fea0003800000 */
.L_x_2103:
        /* <DEDUP_REMOVED lines=8> */
.L_x_2108:
        /* <DEDUP_REMOVED lines=13> */
.L_x_2110:
[----:B------:R-:W-:Y:S02]  /*03e0*/  ULDC UR5, c[0x0][0x54c] ;  /* 0x0001530000057ab9 */ /* 0x000fe40000000800 */
.L_x_2109:
[----:B------:R-:W-:Y:S02]  /*03f0*/  ULDC UR4, c[0x0][0x548] ;  /* 0x0001520000047ab9 */ /* 0x000fe40000000800 */
[----:B------:R-:W-:-:S02]  /*0400*/  USHF.L.U32 UR23, UR28, 0x7, URZ ;  /* 0x000000071c177899 */ /* 0x000fc4000800063f */
[----:B------:R-:W-:-:S04]  /*0410*/  UIMAD UR4, UR5, UR4, URZ ;  /* 0x00000004050472a4 */ /* 0x000fc8000f8e023f */
[----:B------:R-:W-:-:S04]  /*0420*/  UISETP.GE.AND UP0, UPT, UR23, UR4, UPT ;  /* 0x000000041700728c */ /* 0x000fc8000bf06270 */
[----:B------:R-:W-:-:S06]  /*0430*/  USEL UR13, UR13, 0xffffffff, !UP0 ;  /* 0xffffffff0d0d7887 */ /* 0x000fcc000c000000 */
.L_x_2107:
        /* <DEDUP_REMOVED lines=47> */
.L_x_2111:
        /* <DEDUP_REMOVED lines=10> */
.L_x_2112:
        /* <DEDUP_REMOVED lines=12> */
.L_x_2113:
        /* <DEDUP_REMOVED lines=27> */
.L_x_2115:
[----:B------:R-:W-:Y:S02]  /*0a40*/  UISETP.NE.AND UP0, UPT, UR5, 0x1, UPT ;  /* 0x000000010500788c */ /* 0x000fe4000bf05270 */
[----:B------:R-:W-:Y:S02]  /*0a50*/  ULDC.64 UR6, c[0x0][0x330] ;  /* 0x0000cc0000067ab9 */ /* 0x000fe40000000a00 */
[----:B------:R-:W-:-:S07]  /*0a60*/  UIMAD.WIDE.U32 UR20, UR17, UR6, URZ ;  /* 0x00000006111472a5 */ /* 0x000fce000f8e003f */
[----:B------:R-:W-:Y:S02]  /*0a70*/  @UP0 USHF.R.U32.HI UR17, URZ, UR7, UR21 ;  /* 0x000000073f110299 */ /* 0x000fe40008011615 */
.L_x_2116:
[----:B------:R-:W-:Y:S02]  /*0a80*/  ULDC UR6, c[0x0][0x32c] ;  /* 0x0000cb0000067ab9 */ /* 0x000fe40000000800 */
[----:B------:R-:W-:-:S04]  /*0a90*/  UIMAD UR6, UR17, UR5, UR6 ;  /* 0x00000005110672a4 */ /* 0x000fc8000f8e0206 */
[----:B------:R-:W-:-:S04]  /*0aa0*/  UISETP.LT.AND UP0, UPT, UR4, UR6, UPT ;  /* 0x000000060400728c */ /* 0x000fc8000bf01270 */
[----:B------:R-:W-:Y:S02]  /*0ab0*/  USEL UR4, UR4, UR6, UP0 ;  /* 0x0000000604047287 */ /* 0x000fe40008000000 */
.L_x_2114:
        /* <DEDUP_REMOVED lines=36> */
.L_x_2118:
[----:B------:R-:W-:-:S03]  /*0d00*/  UISETP.NE.AND UP0, UPT, UR5, 0x1, UPT ;  /* 0x000000010500788c */ /* 0x000fc6000bf05270 */
[----:B------:R-:W-:Y:S02]  /*0d10*/  ULDC.64 UR4, c[0x0][0x330] ;  /* 0x0000cc0000047ab9 */ /* 0x000fe40000000a00 */
[----:B------:R-:W-:-:S07]  /*0d20*/  UIMAD.WIDE.U32 UR24, UR7, UR4, URZ ;  /* 0x00000004071872a5 */ /* 0x000fce000f8e003f */
[----:B------:R-:W-:Y:S02]  /*0d30*/  @UP0 UMOV UR17, UR25 ;  /* 0x0000001900110c82 */ /* 0x000fe40008000000 */
[----:B------:R-:W-:Y:S02]  /*0d40*/  @UP0 USHF.R.U32.HI UR7, URZ, UR5, UR17 ;  /* 0x000000053f070299 */ /* 0x000fe40008011611 */
.L_x_2119:
[----:B------:R-:W-:Y:S02]  /*0d50*/  ULDC UR4, c[0x0][0x32c] ;  /* 0x0000cb0000047ab9 */ /* 0x000fe40000000800 */
[----:B------:R-:W-:-:S04]  /*0d60*/  UIMAD UR4, UR7, UR4, URZ ;  /* 0x00000004070472a4 */ /* 0x000fc8000f8e023f */
[----:B------:R-:W-:-:S04]  /*0d70*/  UISETP.LT.AND UP0, UPT, UR6, UR4, UPT ;  /* 0x000000040600728c */ /* 0x000fc8000bf01270 */
[----:B------:R-:W-:-:S04]  /*0d80*/  USEL UR6, UR6, UR4, !UP0 ;  /* 0x0000000406067287 */ /* 0x000fc8000c000000 */
.L_x_2117:
[----:B------:R-:W-:Y:S01]  /*0d90*/  UIMAD.WIDE UR4, UR6, 0x2aaaaaab, URZ ;  /* 0x2aaaaaab060478a5 */ /* 0x000fe2000f8e023f */
[----:B------:R-:W-:Y:S01]  /*0da0*/  PLOP3.LUT P2, PT, PT, PT, PT, 0x80, 0x0 ;  /* 0x000000000000781c */ /* 0x000fe20003f4f070 */
[----:B------:R-:W-:Y:S01]  /*0db0*/  CS2R R10, SRZ ;  /* 0x00000000000a7805 */ /* 0x000fe2000001ff00 */
[----:B------:R-:W-:Y:S01]  /*0dc0*/  IMAD.MOV.U32 R130, RZ, RZ, RZ ;  /* 0x000000ffff827224 */ /* 0x000fe200078e00ff */
[----:B------:R-:W-:Y:S01]  /*0dd0*/  USHF.R.U32.HI UR4, URZ, 0x1f, UR5 ;  /* 0x0000001f3f047899 */ /* 0x000fe20008011605 */
[----:B------:R-:W-:Y:S01]  /*0de0*/  CS2R R128, SRZ ;  /* 0x0000000000807805 */ /* 0x000fe2000001ff00 */
[----:B------:R-:W-:Y:S01]  /*0df0*/  CS2R R14, SRZ ;  /* 0x00000000000e7805 */ /* 0x000fe2000001ff00 */
[----:B------:R-:W-:Y:S01]  /*0e00*/  IMAD.MOV.U32 R126, RZ, RZ, RZ ;  /* 0x000000ffff7e7224 */ /* 0x000fe200078e00ff */
[----:B------:R-:W-:Y:S01]  /*0e10*/  ULEA.HI.SX32 UR4, UR5, UR4, 0x1d ;  /* 0x0000000405047291 */ /* 0x000fe2000f8fea3f */
        /* <DEDUP_REMOVED lines=81> */
[----:B------:R-:W-:Y:S01]  /*1330*/  SHF.R.S32.HI R66, RZ, 0x1f, R44 ;  /* 0x0000001fff427819 */ /* 0x000fe2000001142c */
[----:B------:R-:W-:Y:S01]  /*1340*/  UMOV UR25, 0x30 ;  /* 0x0000003000197882 */ /* 0x000fe20000000000 */
[----:B------:R-:W-:Y:S01]  /*1350*/  IMAD.MOV.U32 R4, RZ, RZ, c[0x0][0x2b8] ;  /* 0x0000ae00ff047624 */ /* 0x000fe200078e00ff */
[----:B------:R-:W-:Y:S01]  /*1360*/  ULDC.64 UR4, c[0x0][0x2b0] ;  /* 0x0000ac0000047ab9 */ /* 0x000fe20000000a00 */
[----:B------:R-:W-:Y:S01]  /*1370*/  LEA.HI R21, R66, R44, RZ, 0x3 ;  /* 0x0000002c42157211 */ /* 0x000fe200078f18ff */
[----:B------:R-:W2:Y:S01]  /*1380*/  @P0 LDG.E R0, [R2.64] ;  /* 0x0000001202000981 */ /* 0x000ea2000c1e1900 */
[----:B------:R-:W-:Y:S01]  /*1390*/  UIMAD UR24, UR21, UR25, -0x30 ;  /* 0xffffffd0151874a4 */ /* 0x000fe2000f8e0219 */
[----:B------:R-:W-:Y:S01]  /*13a0*/  ISETP.NE.AND P1, PT, R4, 0x1, PT ;  /* 0x000000010400780c */ /* 0x000fe20003f25270 */
[----:B------:R-:W-:Y:S01]  /*13b0*/  IMAD.MOV.U32 R24, RZ, RZ, RZ ;  /* 0x000000ffff187224 */ /* 0x000fe200078e00ff */
[----:B------:R-:W-:Y:S01]  /*13c0*/  SHF.R.S32.HI R23, RZ, 0x3, R21 ;  /* 0x00000003ff177819 */ /* 0x000fe20000011415 */
[----:B------:R-:W-:Y:S01]  /*13d0*/  BAR.SYNC.DEFER_BLOCKING 0x0 ;  /* 0x0000000000007b1d */ /* 0x000fe20000010000 */
[----:B------:R-:W-:-:S05]  /*13e0*/  USEL UR27, UR13, URZ, !UP1 ;  /* 0x0000003f0d1b7287 */ /* 0x000fca000c800000 */
        /* <DEDUP_REMOVED lines=10> */
[----:B------:R-:W-:-:S03]  /*1490*/  ULDC.64 UR4, c[0x0][0x178] ;  /* 0x00005e0000047ab9 */ /* 0x000fc60000000a00 */
[----:B------:R-:W-:-:S05]  /*14a0*/  IMAD R31, R17, 0x20, R23 ;  /* 0x00000020111f7824 */ /* 0x000fca00078e0217 */
[----:B------:R-:W-:Y:S01]  /*14b0*/  IADD3 R0, R31, UR24, RZ ;  /* 0x000000181f007c10 */ /* 0x000fe2000fffe0ff */
[----:B------:R-:W-:Y:S02]  /*14c0*/  UIMAD UR26, UR26, UR4, URZ ;  /* 0x000000041a1a72a4 */ /* 0x000fe4000f8e023f */
[----:B------:R-:W-:Y:S01]  /*14d0*/  UIMAD.WIDE.U32 UR30, UR22, UR4, URZ ;  /* 0x00000004161e72a5 */ /* 0x000fe2000f8e003f */
[C---:B------:R-:W-:Y:S01]  /*14e0*/  ISETP.GE.AND P0, PT, R0.reuse, UR8, PT ;  /* 0x0000000800007c0c */ /* 0x040fe2000bf06270 */
[----:B------:R-:W-:Y:S01]  /*14f0*/  IMAD.SHL.U32 R39, R17, 0x8, RZ ;  /* 0x0000000811277824 */ /* 0x000fe200078e00ff */
[----:B------:R-:W-:Y:S02]  /*1500*/  IADD3 R8, R0, UR11, RZ ;  /* 0x0000000b00087c10 */ /* 0x000fe4000fffe0ff */
[----:B------:R-:W-:Y:S01]  /*1510*/  LEA.HI R22, R66, R44, RZ, 0x4 ;  /* 0x0000002c42167211 */ /* 0x000fe200078f20ff */
[----:B------:R-:W-:Y:S01]  /*1520*/  UIMAD UR29, UR21, -0x30, UR25 ;  /* 0xffffffd0151d78a4 */ /* 0x000fe2000f8e0219 */
[C---:B------:R-:W-:Y:S01]  /*1530*/  ISETP.GT.OR P0, PT, R31.reuse, 0x2f, P0 ;  /* 0x0000002f1f00780c */ /* 0x040fe20000704670 */
[----:B------:R-:W-:Y:S01]  /*1540*/  @P1 IMAD.HI.U32 R0, R8, c[0x0][0x2bc], RZ ;  /* 0x0000af0008001a27 */ /* 0x000fe200078e00ff */
[----:B------:R-:W-:Y:S01]  /*1550*/  IADD3 R4, R31, UR23, RZ ;  /* 0x000000171f047c10 */ /* 0x000fe2000fffe0ff */
[----:B------:R-:W-:Y:S02]  /*1560*/  STL [R1+0x48], R31 ;  /* 0x0000481f01007387 */ /* 0x000fe40000100800 */
[----:B------:R-:W-:Y:S01]  /*1570*/  IMAD.MOV.U32 R7, RZ, RZ, R8 ;  /* 0x000000ffff077224 */ /* 0x000fe200078e0008 */
[----:B------:R-:W-:-:S07]  /*1580*/  @P1 SHF.R.U32.HI R7, RZ, c[0x0][0x2c0], R0 ;  /* 0x0000b000ff071a19 */ /* 0x000fce0000011600 */
[----:B------:R-:W-:-:S04]  /*1590*/  @!P0 IADD3 R0, P2, R7, UR16, RZ ;  /* 0x0000001007008c10 */ /* 0x000fc8000ff5e0ff */
[----:B------:R-:W-:Y:S02]  /*15a0*/  @!P0 LEA R2, P1, R0, c[0x0][0x2a0], 0x2 ;  /* 0x0000a80000028a11 */ /* 0x000fe400078210ff */
[----:B------:R-:W-:-:S04]  /*15b0*/  @!P0 LEA.HI.X.SX32 R3, R7, UR6, 0x1, P2 ;  /* 0x0000000607038c11 */ /* 0x000fc800090f0eff */
[----:B------:R-:W-:-:S05]  /*15c0*/  @!P0 LEA.HI.X R3, R0, c[0x0][0x2a4], R3, 0x2, P1 ;  /* 0x0000a90000038a11 */ /* 0x000fca00008f1403 */
[----:B------:R1:W2:Y:S01]  /*15d0*/  @!P0 LDG.E R24, [R2.64] ;  /* 0x0000001202188981 */ /* 0x0002a2000c1e1900 */
[----:B------:R-:W-:Y:S01]  /*15e0*/  UIMAD UR26, UR22, UR5, UR26 ;  /* 0x00000005161a72a4 */ /* 0x000fe2000f8e021a */
[----:B------:R-:W-:Y:S01]  /*15f0*/  PLOP3.LUT P1, PT, PT, PT, UP2, 0x80, 0x0 ;  /* 0x000000000000781c */ /* 0x000fe20003f2f028 */
[----:B------:R-:W-:Y:S01]  /*1600*/  IMAD.MOV.U32 R0, RZ, RZ, R4 ;  /* 0x000000ffff007224 */ /* 0x000fe200078e0004 */
[----:B------:R-:W-:Y:S01]  /*1610*/  ULDC.64 UR4, c[0x0][0x1b8] ;  /* 0x00006e0000047ab9 */ /* 0x000fe20000000a00 */
[----:B------:R-:W-:Y:S01]  /*1620*/  PLOP3.LUT P0, PT, PT, PT, UP2, 0x80, 0x0 ;  /* 0x000000000000781c */ /* 0x000fe20003f0f028 */
[----:B------:R-:W-:Y:S01]  /*1630*/  UIADD3 UR31, UR31, UR26, URZ ;  /* 0x0000001a1f1f7290 */ /* 0x000fe2000fffe03f */
[----:B------:R-:W-:Y:S01]  /*1640*/  IADD3 R15, R23, UR23, RZ ;  /* 0x00000017170f7c10 */ /* 0x000fe2000fffe0ff */
[----:B------:R-:W-:Y:S01]  /*1650*/  UIMAD UR22, UR9, UR4, URZ ;  /* 0x00000004091672a4 */ /* 0x000fe2000f8e023f */
[C---:B------:R-:W-:Y:S01]  /*1660*/  IADD3 R29, R39.reuse, 0x40, RZ ;  /* 0x00000040271d7810 */ /* 0x040fe20007ffe0ff */
[----:B------:R-:W-:Y:S01]  /*1670*/  USHF.R.S32.HI UR26, URZ, 0x1f, UR13 ;  /* 0x0000001f3f1a7899 */ /* 0x000fe2000801140d */
[C---:B------:R-:W-:Y:S01]  /*1680*/  IADD3 R30, R39.reuse, 0xc0, RZ ;  /* 0x000000c0271e7810 */ /* 0x040fe20007ffe0ff */
[----:B------:R-:W-:Y:S01]  /*1690*/  UIMAD UR22, UR10, UR5, UR22 ;  /* 0x000000050a1672a4 */ /* 0x000fe2000f8e0216 */
[C---:B------:R-:W-:Y:S01]  /*16a0*/  IADD3 R28, R39.reuse, 0x80, RZ ;  /* 0x00000080271c7810 */ /* 0x040fe20007ffe0ff */
[----:B------:R-:W-:Y:S01]  /*16b0*/  UIMAD.WIDE.U32 UR30, UR10, UR4, UR30 ;  /* 0x000000040a1e72a5 */ /* 0x000fe2000f8e001e */
[----:B------:R-:W-:Y:S01]  /*16c0*/  ISETP.GE.AND P3, PT, R39, c[0x0][0x198], PT ;  /* 0x0000660027007a0c */ /* 0x000fe20003f66270 */
[----:B------:R-:W-:Y:S01]  /*16d0*/  USEL UR26, UR26, URZ, !UP1 ;  /* 0x0000003f1a1a7287 */ /* 0x000fe2000c800000 */
[C---:B------:R-:W-:Y:S01]  /*16e0*/  ISETP.GE.AND P2, PT, R29.reuse, c[0x0][0x198], PT ;  /* 0x000066001d007a0c */ /* 0x040fe20003f46270 */
[----:B------:R-:W-:Y:S01]  /*16f0*/  ULDC.64 UR4, c[0x0][0x1c0] ;  /* 0x0000700000047ab9 */ /* 0x000fe20000000a00 */
[----:B------:R-:W-:Y:S01]  /*1700*/  ISETP.GE.AND P4, PT, R28, c[0x0][0x198], PT ;  /* 0x000066001c007a0c */ /* 0x000fe20003f86270 */
[----:B------:R-:W-:Y:S01]  /*1710*/  UIMAD UR26, UR26, UR4, URZ ;  /* 0x000000041a1a72a4 */ /* 0x000fe2000f8e023f */
[----:B------:R-:W-:Y:S01]  /*1720*/  ISETP.GE.AND P5, PT, R30, c[0x0][0x198], PT ;  /* 0x000066001e007a0c */ /* 0x000fe20003fa6270 */
[----:B------:R-:W-:Y:S01]  /*1730*/  UIADD3 UR31, UR31, UR22, URZ ;  /* 0x000000161f1f7290 */ /* 0x000fe2000fffe03f */
[----:B------:R-:W-:Y:S01]  /*1740*/  ISETP.GE.AND P6, PT, R29, c[0x0][0x1d4], PT ;  /* 0x000075001d007a0c */ /* 0x000fe20003fc6270 */
[----:B------:R-:W-:Y:S01]  /*1750*/  UIMAD UR5, UR27, UR5, UR26 ;  /* 0x000000051b0572a4 */ /* 0x000fe2000f8e021a */
[----:B-1----:R-:W-:Y:S01]  /*1760*/  @P1 IMAD.HI.U32 R2, R4, c[0x0][0x2c8], RZ ;  /* 0x0000b20004021a27 */ /* 0x002fe200078e00ff */
[----:B------:R-:W-:Y:S01]  /*1770*/  UIMAD.WIDE.U32 UR30, UR27, UR4, UR30 ;  /* 0x000000041b1e72a5 */ /* 0x000fe2000f8e001e */
[----:B------:R-:W-:Y:S01]  /*1780*/  LEA.HI R65, R66, R44, RZ, 0x5 ;  /* 0x0000002c42417211 */ /* 0x000fe200078f28ff */
[----:B------:R-:W-:Y:S01]  /*1790*/  UIADD3 UR32, UR8, UR29, URZ ;  /* 0x0000001d08207290 */ /* 0x000fe2000fffe03f */
[----:B------:R-:W-:Y:S01]  /*17a0*/  BSSY B0, `(.L_x_2121) ;  /* 0x0000138000007945 */ /* 0x000fe20003800000 */
[----:B------:R-:W-:Y:S01]  /*17b0*/  @P0 SHF.R.U32.HI R0, RZ, c[0x0][0x2cc], R2 ;  /* 0x0000b300ff000a19 */ /* 0x000fe20000011602 */
[----:B------:R-:W-:Y:S01]  /*17c0*/  UIADD3 UR5, UR31, UR5, URZ ;  /* 0x000000051f057290 */ /* 0x000fe2000fffe03f */
[----:B------:R-:W-:Y:S01]  /*17d0*/  IMAD.U32 R3, RZ, RZ, UR31 ;  /* 0x0000001fff037e24 */ /* 0x000fe2000f8e00ff */
[----:B------:R-:W-:Y:S01]  /*17e0*/  UISETP.LT.AND UP0, UPT, UR32, 0x30, UPT ;  /* 0x000000302000788c */ /* 0x000fe2000bf01270 */
[--C-:B------:R-:W-:Y:S01]  /*17f0*/  SHF.R.S32.HI R6, RZ, 0x1f, R0.reuse ;  /* 0x0000001fff067819 */ /* 0x100fe20000011400 */
[----:B------:R-:W-:Y:S01]  /*1800*/  IMAD.MOV R5, RZ, RZ, -R0 ;  /* 0x000000ffff057224 */ /* 0x000fe200078e0a00 */
[----:B------:R-:W-:Y:S01]  /*1810*/  SHF.R.S32.HI R64, RZ, 0x5, R65 ;  /* 0x00000005ff407819 */ /* 0x000fe20000011441 */
[----:B------:R-:W-:Y:S01]  /*1820*/  IMAD.U32 R2, RZ, RZ, UR30 ;  /* 0x0000001eff027e24 */ /* 0x000fe2000f8e00ff */
[----:B------:R-:W-:Y:S01]  /*1830*/  ULDC UR30, c[0x0][0x2c4] ;  /* 0x0000b100001e7ab9 */ /* 0x000fe20000000800 */
[----:B------:R-:W-:Y:S01]  /*1840*/  IMAD.U32 R3, RZ, RZ, UR5 ;  /* 0x00000005ff037e24 */ /* 0x000fe2000f8e00ff */
[----:B------:R-:W-:Y:S01]  /*1850*/  UIMAD UR30, UR12, UR30, URZ ;  /* 0x0000001e0c1e72a4 */ /* 0x000fe2000f8e023f */
[----:B------:R-:W-:Y:S01]  /*1860*/  IMAD R6, R6, c[0x0][0x1b0], RZ ;  /* 0x00006c0006067a24 */ /* 0x000fe200078e02ff */
[----:B------:R-:W-:Y:S01]  /*1870*/  ULDC.64 UR4, c[0x0][0x1e8] ;  /* 0x00007a0000047ab9 */ /* 0x000fe20000000a00 */
[----:B------:R-:W-:Y:S01]  /*1880*/  IMAD R4, R5, c[0x0][0x2c4], R4 ;  /* 0x0000b10005047a24 */ /* 0x000fe200078e0204 */
[----:B------:R-:W-:Y:S01]  /*1890*/  UIMAD.WIDE.U32 UR26, UR10, UR4, URZ ;  /* 0x000000040a1a72a5 */ /* 0x000fe2000f8e003f */
[C---:B------:R-:W-:Y:S01]  /*18a0*/  IMAD R5, R0.reuse, c[0x0][0x1b4], R6 ;  /* 0x00006d0000057a24 */ /* 0x040fe200078e0206 */
[----:B------:R-:W-:Y:S01]  /*18b0*/  UIMAD UR22, UR9, UR4, URZ ;  /* 0x00000004091672a4 */ /* 0x000fe2000f8e023f */
[----:B------:R-:W-:Y:S01]  /*18c0*/  IMAD.WIDE.U32 R2, R0, c[0x0][0x1b0], R2 ;  /* 0x00006c0000027a25 */ /* 0x000fe200078e0002 */
[----:B------:R-:W-:Y:S01]  /*18d0*/  SHF.R.S32.HI R0, RZ, 0x1f, R4 ;  /* 0x0000001fff007819 */ /* 0x000fe20000011404 */
[----:B------:R-:W-:-:S02]  /*18e0*/  USEL UR4, UR32, 0x30, UP0 ;  /* 0x0000003020047887 */ /* 0x000fc40008000000 */
[----:B------:R-:W-:Y:S01]  /*18f0*/  IMAD.IADD R3, R3, 0x1, R5 ;  /* 0x0000000103037824 */ /* 0x000fe200078e0205 */
[----:B------:R-:W-:Y:S01]  /*1900*/  UIMAD UR22, UR10, UR5, UR22 ;  /* 0x000000050a1672a4 */ /* 0x000fe2000f8e0216 */
[----:B------:R-:W-:Y:S02]  /*1910*/  IMAD R0, R0, c[0x0][0x1a8], RZ ;  /* 0x00006a0000007a24 */ /* 0x000fe400078e02ff */
[----:B------:R-:W-:Y:S01]  /*1920*/  IMAD.WIDE.U32 R2, R4, c[0x0][0x1a8], R2 ;  /* 0x00006a0004027a25 */ /* 0x000fe200078e0002 */
[----:B------:R-:W-:-:S03]  /*1930*/  UIADD3 UR22, UR27, UR22, URZ ;  /* 0x000000161b167290 */ /* 0x000fc6000fffe03f */
[----:B------:R-:W-:Y:S01]  /*1940*/  IMAD R5, R4, c[0x0][0x1ac], R0 ;  /* 0x00006b0004057a24 */ /* 0x000fe200078e0200 */
[----:B------:R-:W-:Y:S01]  /*1950*/  LEA R13, P0, R2, c[0x0][0x160], 0x1 ;  /* 0x00005800020d7a11 */ /* 0x000fe200078008ff */
[----:B------:R-:W-:Y:S02]  /*1960*/  IMAD.SHL.U32 R6, R23, 0x40, RZ ;  /* 0x0000004017067824 */ /* 0x000fe400078e00ff */
[----:B------:R-:W-:Y:S01]  /*1970*/  IMAD.IADD R3, R3, 0x1, R5 ;  /* 0x0000000103037824 */ /* 0x000fe200078e0205 */
[----:B------:R-:W-:Y:S02]  /*1980*/  LEA.HI R5, R66, R44, RZ, 0x6 ;  /* 0x0000002c42057211 */ /* 0x000fe400078f30ff */
[----:B------:R-:W-:Y:S02]  /*1990*/  LOP3.LUT R0, R6, 0x1c0, RZ, 0xc0, !PT ;  /* 0x000001c006007812 */ /* 0x000fe400078ec0ff */
[----:B------:R-:W-:Y:S01]  /*19a0*/  LEA.HI.X R12, R2, c[0x0][0x164], R3, 0x1, P0 ;  /* 0x00005900020c7a11 */ /* 0x000fe200000f0c03 */
[----:B------:R-:W-:Y:S01]  /*19b0*/  IMAD.SHL.U32 R5, R5, 0x8, RZ ;  /* 0x0000000805057824 */ /* 0x000fe200078e00ff */
[----:B------:R-:W-:Y:S01]  /*19c0*/  SHFL.IDX PT, R2, R13, RZ, 0x181f ;  /* 0x00181fff0d027589 */ /* 0x000fe200000e0000 */
[----:B------:R-:W-:-:S02]  /*19d0*/  SHF.R.U32.HI R4, RZ, 0x3, R0 ;  /* 0x00000003ff047819 */ /* 0x000fc40000011600 */
[----:B------:R-:W-:Y:S01]  /*19e0*/  LOP3.LUT R0, R0, 0x38, R39, 0xf8, !PT ;  /* 0x0000003800007812 */ /* 0x000fe200078ef827 */
[----:B------:R-:W1:Y:S01]  /*19f0*/  SHFL.IDX PT, R3, R12, RZ, 0x181f ;  /* 0x00181fff0c037589 */ /* 0x000e6200000e0000 */
[----:B------:R-:W-:Y:S02]  /*1a00*/  ISETP.GE.AND P0, PT, R15, UR30, PT ;  /* 0x0000001e0f007c0c */ /* 0x000fe4000bf06270 */
[----:B------:R-:W-:Y:S01]  /*1a10*/  LOP3.LUT R4, R0, R4, RZ, 0x3c, !PT ;  /* 0x0000000400047212 */ /* 0x000fe200078e3cff */
[----:B------:R-:W-:-:S03]  /*1a20*/  IMAD.MOV R0, RZ, RZ, -R7 ;  /* 0x000000ffff007224 */ /* 0x000fc600078e0a07 */
[----:B------:R-:W-:Y:S01]  /*1a30*/  LOP3.LUT R6, R4, 0xfffffe00, R5, 0xf8, !PT ;  /* 0xfffffe0004067812 */ /* 0x000fe200078ef805 */
[----:B------:R-:W-:Y:S01]  /*1a40*/  IMAD R25, R0, c[0x0][0x2b8], R8 ;  /* 0x0000ae0000197a24 */ /* 0x000fe200078e0208 */
[----:B------:R-:W-:Y:S02]  /*1a50*/  SHF.R.S32.HI R4, RZ, 0x1f, R29 ;  /* 0x0000001fff047819 */ /* 0x000fe4000001141d */
[----:B------:R-:W-:Y:S01]  /*1a60*/  SHF.R.S32.HI R5, RZ, 0x1f, R30 ;  /* 0x0000001fff057819 */ /* 0x000fe2000001141e */
[----:B------:R-:W-:Y:S01]  /*1a70*/  IMAD.SHL.U32 R45, R6, 0x2, RZ ;  /* 0x00000002062d7824 */ /* 0x000fe200078e00ff */
[----:B------:R-:W-:Y:S02]  /*1a80*/  SHF.R.S32.HI R0, RZ, 0x1f, R28 ;  /* 0x0000001fff007819 */ /* 0x000fe4000001141c */
[----:B------:R-:W-:Y:S02]  /*1a90*/  LEA.HI R4, R4, R29, RZ, 0x3 ;  /* 0x0000001d04047211 */ /* 0x000fe400078f18ff */
[----:B------:R-:W-:-:S02]  /*1aa0*/  LEA.HI R5, R5, R30, RZ, 0x3 ;  /* 0x0000001e05057211 */ /* 0x000fc400078f18ff */
[----:B------:R-:W-:Y:S02]  /*1ab0*/  LEA.HI R0, R0, R28, RZ, 0x3 ;  /* 0x0000001c00007211 */ /* 0x000fe400078f18ff */
[----:B------:R-:W-:Y:S02]  /*1ac0*/  LOP3.LUT R38, R4, 0xfffffff8, RZ, 0xc0, !PT ;  /* 0xfffffff804267812 */ /* 0x000fe400078ec0ff */
[----:B------:R-:W-:Y:S01]  /*1ad0*/  LOP3.LUT R37, R0, 0xfffffff8, RZ, 0xc0, !PT ;  /* 0xfffffff800257812 */ /* 0x000fe200078ec0ff */
[----:B-1----:R-:W-:Y:S01]  /*1ae0*/  @!P0 IMAD.WIDE R6, R39, 0x2, R2 ;  /* 0x0000000227068825 */ /* 0x002fe200078e0202 */
[----:B------:R-:W-:Y:S01]  /*1af0*/  LOP3.LUT R36, R5, 0xfffffff8, RZ, 0xc0, !PT ;  /* 0xfffffff805247812 */ /* 0x000fe200078ec0ff */
[----:B------:R-:W-:Y:S01]  /*1b00*/  SHFL.IDX PT, R4, R13, 0x1, 0x181f ;  /* 0x00381f000d047f89 */ /* 0x000fe200000e0000 */
[----:B------:R-:W-:Y:S01]  /*1b10*/  SHF.R.S32.HI R16, RZ, 0x1f, R25 ;  /* 0x0000001fff107819 */ /* 0x000fe20000011419 */
[----:B------:R-:W-:Y:S02]  /*1b20*/  @!P0 IMAD.WIDE R8, R38, 0x2, R2 ;  /* 0x0000000226088825 */ /* 0x000fe400078e0202 */
[----:B------:R-:W1:Y:S02]  /*1b30*/  SHFL.IDX PT, R5, R12, 0x1, 0x181f ;  /* 0x00381f000c057f89 */ /* 0x000e6400000e0000 */
[----:B------:R-:W-:-:S02]  /*1b40*/  IMAD R0, R16, c[0x0][0x1e0], RZ ;  /* 0x0000780010007a24 */ /* 0x000fc400078e02ff */
[----:B------:R3:W-:Y:S02]  /*1b50*/  @!P0 LDGSTS.E.BYPASS.LTC128B.128 [R45+0x4080], [R6.64], !P3 ;  /* 0x04080000062d8fae */ /* 0x0007e4000d901d52 */
[----:B------:R-:W-:Y:S02]  /*1b60*/  IMAD R0, R25, c[0x0][0x1e4], R0 ;  /* 0x0000790019007a24 */ /* 0x000fe400078e0200 */
[----:B------:R4:W-:Y:S01]  /*1b70*/  @!P0 LDGSTS.E.BYPASS.LTC128B.128 [R45+0x8080], [R8.64], !P2 ;  /* 0x08080000082d8fae */ /* 0x0009e2000d101d52 */
[----:B---3--:R-:W-:-:S04]  /*1b80*/  @!P0 IMAD.WIDE R6, R37, 0x2, R2 ;  /* 0x0000000225068825 */ /* 0x008fc800078e0202 */
[----:B------:R-:W-:Y:S01]  /*1b90*/  @!P0 IMAD.WIDE R2, R36, 0x2, R2 ;  /* 0x0000000224028825 */ /* 0x000fe200078e0202 */
[----:B----4-:R-:W-:Y:S01]  /*1ba0*/  IADD3 R8, R15, 0x20, RZ ;  /* 0x000000200f087810 */ /* 0x010fe20007ffe0ff */
[----:B------:R3:W-:Y:S04]  /*1bb0*/  @!P0 LDGSTS.E.BYPASS.LTC128B.128 [R45+0xc080], [R6.64], !P4 ;  /* 0x0c080000062d8fae */ /* 0x0007e8000e101d52 */
[----:B------:R4:W-:Y:S01]  /*1bc0*/  @!P0 LDGSTS.E.BYPASS.LTC128B.128 [R45+0x10080], [R2.64], !P5 ;  /* 0x10080000022d8fae */ /* 0x0009e2000e901d52 */
[----:B------:R-:W-:-:S13]  /*1bd0*/  ISETP.GE.AND P0, PT, R8, UR30, PT ;  /* 0x0000001e08007c0c */ /* 0x000fda000bf06270 */
[----:B-1----:R-:W-:-:S04]  /*1be0*/  @!P0 IMAD.WIDE R10, R39, 0x2, R4 ;  /* 0x00000002270a8825 */ /* 0x002fc800078e0204 */
[--C-:B------:R-:W-:Y:S01]  /*1bf0*/  @!P0 IMAD.WIDE R8, R38, 0x2, R4.reuse ;  /* 0x0000000226088825 */ /* 0x100fe200078e0204 */
[----:B------:R1:W-:Y:S03]  /*1c00*/  @!P0 LDGSTS.E.BYPASS.LTC128B.128 [R45+0x5080], [R10.64], !P3 ;  /* 0x050800000a2d8fae */ /* 0x0003e6000d901d52 */
[----:B---3--:R-:W-:Y:S01]  /*1c10*/  @!P0 IMAD.WIDE R6, R37, 0x2, R4 ;  /* 0x0000000225068825 */ /* 0x008fe200078e0204 */
[----:B------:R3:W-:Y:S03]  /*1c20*/  @!P0 LDGSTS.E.BYPASS.LTC128B.128 [R45+0x9080], [R8.64], !P2 ;  /* 0x09080000082d8fae */ /* 0x0007e6000d101d52 */
[----:B----4-:R-:W-:Y:S01]  /*1c30*/  IMAD.WIDE.U32 R2, R25, c[0x0][0x1e0], RZ ;  /* 0x0000780019027a25 */ /* 0x010fe200078e00ff */
[----:B------:R4:W-:Y:S03]  /*1c40*/  @!P0 LDGSTS.E.BYPASS.LTC128B.128 [R45+0xd080], [R6.64], !P4 ;  /* 0x0d080000062d8fae */ /* 0x0009e6000e101d52 */
[----:B------:R-:W-:-:S02]  /*1c50*/  IMAD.IADD R3, R3, 0x1, R0 ;  /* 0x0000000103037824 */ /* 0x000fc400078e0200 */
[----:B------:R-:W-:-:S05]  /*1c60*/  @!P0 IMAD.WIDE R4, R36, 0x2, R4 ;  /* 0x0000000224048825 */ /* 0x000fca00078e0204 */
[----:B------:R5:W-:Y:S01]  /*1c70*/  @!P0 LDGSTS.E.BYPASS.LTC128B.128 [R45+0x11080], [R4.64], !P5 ;  /* 0x11080000042d8fae */ /* 0x000be2000e901d52 */
[C---:B---3--:R-:W-:Y:S02]  /*1c80*/  IADD3 R8, R15.reuse, 0x40, RZ ;  /* 0x000000400f087810 */ /* 0x048fe40007ffe0ff */
[----:B------:R-:W-:Y:S02]  /*1c90*/  SHF.R.S32.HI R9, RZ, 0x4, R22 ;  /* 0x00000004ff097819 */ /* 0x000fe40000011416 */
[----:B------:R-:W-:Y:S02]  /*1ca0*/  ISETP.GE.AND P0, PT, R8, UR30, PT ;  /* 0x0000001e08007c0c */ /* 0x000fe4000bf06270 */
[----:B------:R-:W-:Y:S01]  /*1cb0*/  IADD3 R8, R15, 0x60, RZ ;  /* 0x000000600f087810 */ /* 0x000fe20007ffe0ff */
[----:B-----5:R-:W-:Y:S01]  /*1cc0*/  IMAD.SHL.U32 R4, R17, 0x40, RZ ;  /* 0x0000004011047824 */ /* 0x020fe200078e00ff */
[----:B------:R-:W-:Y:S02]  /*1cd0*/  LEA.HI R5, R22, R9, RZ, 0x1 ;  /* 0x0000000916057211 */ /* 0x000fe400078f08ff */
[----:B--2---:R-:W-:Y:S01]  /*1ce0*/  SHF.R.S32.HI R20, RZ, 0x1f, R24 ;  /* 0x0000001fff147819 */ /* 0x004fe20000011418 */
[----:B----4-:R-:W-:Y:S01]  /*1cf0*/  IMAD.WIDE.U32 R6, R24, c[0x0][0x1f0], R2 ;  /* 0x00007c0018067a25 */ /* 0x010fe200078e0002 */
[----:B------:R-:W-:Y:S03]  /*1d00*/  STL [R1+0x24], R24 ;  /* 0x0000241801007387 */ /* 0x000fe60000100800 */
[----:B------:R-:W-:Y:S01]  /*1d10*/  IMAD R3, R20, c[0x0][0x1f0], RZ ;  /* 0x00007c0014037a24 */ /* 0x000fe200078e02ff */
[----:B------:R-:W-:Y:S01]  /*1d20*/  IADD3 R0, P1, R6, UR26, RZ ;  /* 0x0000001a06007c10 */ /* 0x000fe2000ff3e0ff */
[----:B------:R-:W-:Y:S02]  /*1d30*/  SHFL.IDX PT, R2, R13, 0x2, 0x181f ;  /* 0x00581f000d027f89 */ /* 0x000fe400000e0000 */
[----:B------:R-:W-:-:S02]  /*1d40*/  IMAD R6, R24, c[0x0][0x1f4], R3 ;  /* 0x00007d0018067a24 */ /* 0x000fc400078e0203 */
[----:B------:R-:W1:Y:S03]  /*1d50*/  SHFL.IDX PT, R3, R12, 0x2, 0x181f ;  /* 0x00581f000c037f89 */ /* 0x000e6600000e0000 */
[----:B------:R-:W-:Y:S01]  /*1d60*/  IADD3.X R6, R7, UR22, R6, P1, !PT ;  /* 0x0000001607067c10 */ /* 0x000fe20008ffe406 */
[----:B------:R-:W-:Y:S01]  /*1d70*/  STL [R1+0x30], R39 ;  /* 0x0000302701007387 */ /* 0x000fe20000100800 */
[----:B------:R-:W-:-:S03]  /*1d80*/  LEA R19, P1, R0, c[0x0][0x1c8], 0x1 ;  /* 0x0000720000137a11 */ /* 0x000fc600078208ff */
[----:B------:R-:W-:Y:S01]  /*1d90*/  SHFL.IDX PT, R7, R12, 0x3, 0x181f ;  /* 0x00781f000c077f89 */ /* 0x000fe200000e0000 */
[----:B------:R-:W-:Y:S02]  /*1da0*/  LEA.HI.X R18, R0, c[0x0][0x1cc], R6, 0x1, P1 ;  /* 0x0000730000127a11 */ /* 0x000fe400008f0c06 */
[----:B------:R-:W-:Y:S01]  /*1db0*/  LOP3.LUT R0, R4, 0x1c0, RZ, 0xc0, !PT ;  /* 0x000001c004007812 */ /* 0x000fe200078ec0ff */
[----:B------:R2:W3:Y:S01]  /*1dc0*/  SHFL.IDX PT, R6, R13, 0x3, 0x181f ;  /* 0x00781f000d067f89 */ /* 0x0004e200000e0000 */
[----:B------:R-:W-:Y:S02]  /*1dd0*/  LOP3.LUT R4, R5, 0xfffffffe, RZ, 0xc0, !PT ;  /* 0xfffffffe05047812 */ /* 0x000fe400078ec0ff */
[----:B------:R-:W-:Y:S01]  /*1de0*/  ISETP.GE.AND P1, PT, R8, UR30, PT ;  /* 0x0000001e08007c0c */ /* 0x000fe2000bf26270 */
[----:B------:R-:W-:Y:S01]  /*1df0*/  STL [R1+0x28], R25 ;  /* 0x0000281901007387 */ /* 0x000fe20000100800 */
[----:B------:R-:W-:Y:S01]  /*1e00*/  LOP3.LUT R5, R0, 0x8, R21, 0xf8, !PT ;  /* 0x0000000800057812 */ /* 0x000fe200078ef815 */
[----:B------:R-:W-:Y:S01]  /*1e10*/  IMAD.IADD R15, R9, 0x1, -R4 ;  /* 0x00000001090f7824 */ /* 0x000fe200078e0a04 */
[----:B------:R-:W-:Y:S01]  /*1e20*/  SHF.R.U32.HI R0, RZ, 0x3, R0 ;  /* 0x00000003ff007819 */ /* 0x000fe20000011600 */
[----:B------:R-:W-:Y:S03]  /*1e30*/  SHFL.IDX PT, R4, R19, RZ, 0x181f ;  /* 0x00181fff13047589 */ /* 0x000fe600000e0000 */
[----:B------:R-:W-:Y:S01]  /*1e40*/  LOP3.LUT R21, R5, R0, RZ, 0x3c, !PT ;  /* 0x0000000005157212 */ /* 0x000fe200078e3cff */
[--C-:B-1----:R-:W-:Y:S01]  /*1e50*/  @!P0 IMAD.WIDE R10, R38, 0x2, R2.reuse ;  /* 0x00000002260a8825 */ /* 0x102fe200078e0202 */
[----:B------:R-:W1:Y:S03]  /*1e60*/  SHFL.IDX PT, R5, R18, RZ, 0x181f ;  /* 0x00181fff12057589 */ /* 0x000e6600000e0000 */
[--C-:B------:R-:W-:Y:S01]  /*1e70*/  @!P0 IMAD.WIDE R8, R37, 0x2, R2.reuse ;  /* 0x0000000225088825 */ /* 0x100fe200078e0202 */
[----:B------:R-:W-:Y:S03]  /*1e80*/  STL [R1+0x8], R45 ;  /* 0x0000082d01007387 */ /* 0x000fe60000100800 */
[----:B------:R-:W-:Y:S01]  /*1e90*/  IMAD R0, R16, c[0x0][0x208], RZ ;  /* 0x0000820010007a24 */ /* 0x000fe200078e02ff */
[----:B------:R-:W-:Y:S01]  /*1ea0*/  STL [R1+0x60], R38 ;  /* 0x0000602601007387 */ /* 0x000fe20000100800 */
[----:B--2---:R-:W-:-:S03]  /*1eb0*/  @!P0 IMAD.WIDE R12, R39, 0x2, R2 ;  /* 0x00000002270c8825 */ /* 0x004fc600078e0202 */
[----:B------:R-:W-:Y:S01]  /*1ec0*/  STL [R1+0x5c], R37 ;  /* 0x00005c2501007387 */ /* 0x000fe20000100800 */
[----:B------:R-:W-:-:S03]  /*1ed0*/  IMAD R0, R25, c[0x0][0x20c], R0 ;  /* 0x0000830019007a24 */ /* 0x000fc600078e0200 */
[----:B------:R2:W-:Y:S04]  /*1ee0*/  @!P0 LDGSTS.E.BYPASS.LTC128B.128 [R45+0x6080], [R12.64], !P3 ;  /* 0x060800000c2d8fae */ /* 0x0005e8000d901d52 */
[----:B------:R3:W-:Y:S04]  /*1ef0*/  @!P0 LDGSTS.E.BYPASS.LTC128B.128 [R45+0xa080], [R10.64], !P2 ;  /* 0x0a0800000a2d8fae */ /* 0x0007e8000d101d52 */
[----:B------:R4:W-:Y:S04]  /*1f00*/  @!P0 LDGSTS.E.BYPASS.LTC128B.128 [R45+0xe080], [R8.64], !P4 ;  /* 0x0e080000082d8fae */ /* 0x0009e8000e101d52 */
[----:B------:R-:W-:Y:S01]  /*1f10*/  STL [R1+0x34], R36 ;  /* 0x0000342401007387 */ /* 0x000fe20000100800 */
[----:B--2---:R-:W-:Y:S01]  /*1f20*/  IADD3 R13, -R23, UR4, RZ ;  /* 0x00000004170d7c10 */ /* 0x004fe2000fffe1ff */
[----:B------:R-:W-:-:S02]  /*1f30*/  ULDC.64 UR4, c[0x0][0x210] ;  /* 0x0000840000047ab9 */ /* 0x000fc40000000a00 */
[----:B------:R-:W-:Y:S01]  /*1f40*/  UIMAD UR25, UR9, UR4, URZ ;  /* 0x00000004091972a4 */ /* 0x000fe2000f8e023f */
[----:B---3--:R-:W-:Y:S01]  /*1f50*/  @!P1 IMAD.WIDE R10, R39, 0x2, R6 ;  /* 0x00000002270a9825 */ /* 0x008fe200078e0206 */
[----:B------:R-:W-:Y:S02]  /*1f60*/  UIMAD.WIDE.U32 UR30, UR10, UR4, URZ ;  /* 0x000000040a1e72a5 */ /* 0x000fe4000f8e003f */
[----:B------:R-:W-:Y:S01]  /*1f70*/  UIMAD UR25, UR10, UR5, UR25 ;  /* 0x000000050a1972a4 */ /* 0x000fe2000f8e0219 */
[----:B----4-:R-:W-:Y:S01]  /*1f80*/  @!P0 IMAD.WIDE R8, R36, 0x2, R2 ;  /* 0x0000000224088825 */ /* 0x010fe200078e0202 */
[----:B------:R-:W-:Y:S02]  /*1f90*/  UIADD3 UR4, UR21, -0x1, URZ ;  /* 0xffffffff15047890 */ /* 0x000fe4000fffe03f */
[----:B------:R-:W-:Y:S01]  /*1fa0*/  UIADD3 UR25, UR31, UR25, URZ ;  /* 0x000000191f197290 */ /* 0x000fe2000fffe03f */
[----:B------:R-:W-:Y:S01]  /*1fb0*/  IMAD.WIDE.U32 R2, R25, c[0x0][0x208], RZ ;  /* 0x0000820019027a25 */ /* 0x000fe200078e00ff */
[----:B------:R2:W-:Y:S01]  /*1fc0*/  @!P0 LDGSTS.E.BYPASS.LTC128B.128 [R45+0x12080], [R8.64], !P5 ;  /* 0x12080000082d8fae */ /* 0x0005e2000e901d52 */
[----:B------:R-:W-:-:S02]  /*1fd0*/  ISETP.GE.AND P0, PT, R13, 0x1, PT ;  /* 0x000000010d00780c */ /* 0x000fc40003f06270 */
[----:B------:R-:W-:Y:S01]  /*1fe0*/  ISETP.GE.AND P5, PT, R28, c[0x0][0x1d4], PT ;  /* 0x000075001c007a0c */ /* 0x000fe20003fa6270 */
[----:B------:R3:W-:Y:S01]  /*1ff0*/  @!P1 LDGSTS.E.BYPASS.LTC128B.128 [R45+0x7080], [R10.64], !P3 ;  /* 0x070800000a2d9fae */ /* 0x0007e2000d901d52 */
[----:B------:R-:W-:Y:S01]  /*2000*/  ISETP.GE.AND P3, PT, R39, c[0x0][0x1d4], PT ;  /* 0x0000750027007a0c */ /* 0x000fe20003f66270 */
[----:B------:R-:W-:Y:S01]  /*2010*/  IMAD.IADD R3, R3, 0x1, R0 ;  /* 0x0000000103037824 */ /* 0x000fe200078e0200 */
[----:B------:R-:W-:Y:S01]  /*2020*/  LOP3.LUT R0, R22, 0xfffffff0, RZ, 0xc0, !PT ;  /* 0xfffffff016007812 */ /* 0x000fe200078ec0ff */
[----:B--2---:R-:W-:-:S04]  /*2030*/  @!P1 IMAD.WIDE R8, R38, 0x2, R6 ;  /* 0x0000000226089825 */ /* 0x004fc800078e0206 */
[--C-:B---3--:R-:W-:Y:S01]  /*2040*/  @!P1 IMAD.WIDE R10, R37, 0x2, R6.reuse ;  /* 0x00000002250a9825 */ /* 0x108fe200078e0206 */
[----:B------:R1:W-:Y:S01]  /*2050*/  @!P1 LDGSTS.E.BYPASS.LTC128B.128 [R45+0xb080], [R8.64], !P2 ;  /* 0x0b080000082d9fae */ /* 0x0003e2000d101d52 */
[----:B------:R-:W-:Y:S02]  /*2060*/  ISETP.GE.AND P2, PT, R30, c[0x0][0x198], PT ;  /* 0x000066001e007a0c */ /* 0x000fe40003f46270 */
[----:B------:R-:W-:Y:S01]  /*2070*/  @!P1 IMAD.WIDE R6, R36, 0x2, R6 ;  /* 0x0000000224069825 */ /* 0x000fe200078e0206 */
[----:B------:R2:W-:Y:S01]  /*2080*/  @!P1 LDGSTS.E.BYPASS.LTC128B.128 [R45+0xf080], [R10.64], !P4 ;  /* 0x0f0800000a2d9fae */ /* 0x0005e2000e101d52 */
[----:B------:R-:W-:-:S09]  /*2090*/  ISETP.GE.AND P4, PT, R30, c[0x0][0x1d4], PT ;  /* 0x000075001e007a0c */ /* 0x000fd20003f86270 */
[----:B------:R3:W-:Y:S01]  /*20a0*/  @!P1 LDGSTS.E.BYPASS.LTC128B.128 [R45+0x13080], [R6.64], !P2 ;  /* 0x13080000062d9fae */ /* 0x0007e2000d101d52 */
[----:B------:R-:W-:Y:S02]  /*20b0*/  LOP3.LUT P1, RZ, R17, 0x2, RZ, 0xc0, !PT ;  /* 0x0000000211ff7812 */ /* 0x000fe4000782c0ff */
[C---:B------:R-:W-:Y:S01]  /*20c0*/  ISETP.GE.AND P2, PT, R39.reuse, c[0x0][0x1d4], PT ;  /* 0x0000750027007a0c */ /* 0x040fe20003f46270 */
[----:B------:R-:W0:Y:S01]  /*20d0*/  LDGDEPBAR ;  /* 0x00000000000079af */ /* 0x000e220000000000 */
[----:B-1----:R-:W-:-:S05]  /*20e0*/  @P0 IMAD.WIDE R8, R39, 0x2, R4 ;  /* 0x0000000227080825 */ /* 0x002fca00078e0204 */
[----:B------:R1:W-:Y:S01]  /*20f0*/  @P0 LDGSTS.E.BYPASS.LTC128B.128 [R45+0x14080], [R8.64], !P3 ;  /* 0x14080000082d0fae */ /* 0x0003e2000d901d52 */
[----:B---3--:R-:W-:-:S05]  /*2100*/  @P0 IMAD.WIDE R6, R38, 0x2, R4 ;  /* 0x0000000226060825 */ /* 0x008fca00078e0204 */
[----:B------:R3:W-:Y:S01]  /*2110*/  @P0 LDGSTS.E.BYPASS.LTC128B.128 [R45+0x15880], [R6.64], !P6 ;  /* 0x15880000062d0fae */ /* 0x0007e2000f101d52 */
[----:B-1----:R-:W-:-:S04]  /*2120*/  @P0 IMAD.WIDE R8, R37, 0x2, R4 ;  /* 0x0000000225080825 */ /* 0x002fc800078e0204 */
[----:B------:R-:W-:Y:S01]  /*2130*/  @P0 IMAD.WIDE R4, R36, 0x2, R4 ;  /* 0x0000000224040825 */ /* 0x000fe200078e0204 */
[----:B------:R1:W-:Y:S04]  /*2140*/  @P0 LDGSTS.E.BYPASS.LTC128B.128 [R45+0x17080], [R8.64], !P5 ;  /* 0x17080000082d0fae */ /* 0x0003e8000e901d52 */
[----:B------:R4:W-:Y:S01]  /*2150*/  @P0 LDGSTS.E.BYPASS.LTC128B.128 [R45+0x18880], [R4.64], !P4 ;  /* 0x18880000042d0fae */ /* 0x0009e2000e101d52 */
[----:B---3--:R-:W-:-:S05]  /*2160*/  IMAD.IADD R7, R44, 0x1, -R0 ;  /* 0x000000012c077824 */ /* 0x008fca00078e0a00 */
[----:B------:R-:W-:-:S04]  /*2170*/  SHF.R.S32.HI R0, RZ, 0x1f, R7 ;  /* 0x0000001fff007819 */ /* 0x000fc80000011407 */
[----:B------:R-:W-:Y:S01]  /*2180*/  LEA.HI R12, R0, R7, RZ, 0x3 ;  /* 0x00000007000c7211 */ /* 0x000fe200078f18ff */
[----:B------:R-:W-:-:S04]  /*2190*/  IMAD R0, R20, c[0x0][0x218], RZ ;  /* 0x0000860014007a24 */ /* 0x000fc800078e02ff */
[----:B------:R-:W-:Y:S02]  /*21a0*/  IMAD R6, R24, c[0x0][0x21c], R0 ;  /* 0x0000870018067a24 */ /* 0x000fe400078e0200 */
[----:B------:R-:W-:Y:S01]  /*21b0*/  IMAD R0, R15, 0x200, R21 ;  /* 0x000002000f007824 */ /* 0x000fe200078e0215 */
[----:B-1----:R-:W-:-:S03]  /*21c0*/  LOP3.LUT R8, R12, 0xfffffff8, RZ, 0xc0, !PT ;  /* 0xfffffff80c087812 */ /* 0x002fc600078ec0ff */
[----:B------:R-:W-:Y:S02]  /*21d0*/  IMAD.SHL.U32 R236, R0, 0x2, RZ ;  /* 0x0000000200ec7824 */ /* 0x000fe400078e00ff */
[----:B----4-:R-:W-:Y:S02]  /*21e0*/  IMAD.WIDE.U32 R4, R24, c[0x0][0x218], R2 ;  /* 0x0000860018047a25 */ /* 0x010fe400078e0002 */
[----:B------:R-:W-:Y:S01]  /*21f0*/  SHFL.IDX PT, R2, R19, 0x1, 0x181f ;  /* 0x00381f0013027f89 */ /* 0x000fe200000e0000 */
[----:B------:R-:W-:Y:S01]  /*2200*/  IADD3 R243, R236, 0x140a0, RZ ;  /* 0x000140a0ecf37810 */ /* 0x000fe20007ffe0ff */
[----:B------:R-:W-:Y:S01]  /*2210*/  IMAD.IADD R9, R7, 0x1, -R8 ;  /* 0x0000000107097824 */ /* 0x000fe200078e0a08 */
[----:B--2---:R-:W-:Y:S01]  /*2220*/  IADD3 R10, P0, R4, UR30, RZ ;  /* 0x0000001e040a7c10 */ /* 0x004fe2000ff1e0ff */
[----:B------:R-:W1:Y:S01]  /*2230*/  SHFL.IDX PT, R3, R18, 0x1, 0x181f ;  /* 0x00381f0012037f89 */ /* 0x000e6200000e0000 */
[----:B------:R-:W-:Y:S01]  /*2240*/  IADD3 R4, R236, 0x14080, RZ ;  /* 0x00014080ec047810 */ /* 0x000fe20007ffe0ff */
[----:B------:R-:W-:Y:S01]  /*2250*/  IMAD.SHL.U32 R0, R9, 0x40, RZ ;  /* 0x0000004009007824 */ /* 0x000fe200078e00ff */
[----:B------:R-:W-:Y:S01]  /*2260*/  IADD3.X R11, R5, UR25, R6, P0, !PT ;  /* 0x00000019050b7c10 */ /* 0x000fe200087fe406 */
[----:B------:R-:W-:Y:S01]  /*2270*/  IMAD.SHL.U32 R5, R15, 0x8, RZ ;  /* 0x000000080f057824 */ /* 0x000fe200078e00ff */
[----:B------:R-:W-:-:S02]  /*2280*/  ISETP.GT.AND P0, PT, R13, 0x20, PT ;  /* 0x000000200d00780c */ /* 0x000fc40003f04270 */
[----:B------:R-:W-:Y:S02]  /*2290*/  LOP3.LUT R0, R0, 0x1c0, RZ, 0xc0, !PT ;  /* 0x000001c000007812 */ /* 0x000fe400078ec0ff */
[----:B------:R-:W-:Y:S02]  /*22a0*/  @P1 IADD3 R243, R4, -0x20, RZ ;  /* 0xffffffe004f31810 */ /* 0x000fe40007ffe0ff */
[----:B------:R-:W-:Y:S02]  /*22b0*/  LOP3.LUT R8, R0, 0x8, R5, 0xf8, !PT ;  /* 0x0000000800087812 */ /* 0x000fe400078ef805 */
[----:B------:R-:W-:Y:S02]  /*22c0*/  SHF.R.U32.HI R0, RZ, 0x3, R0 ;  /* 0x00000003ff007819 */ /* 0x000fe40000011600 */
[----:B------:R-:W-:Y:S02]  /*22d0*/  LEA R13, P1, R10, c[0x0][0x1f8], 0x1 ;  /* 0x00007e000a0d7a11 */ /* 0x000fe400078208ff */
[----:B------:R-:W-:-:S02]  /*22e0*/  LOP3.LUT R0, R8, R0, RZ, 0x3c, !PT ;  /* 0x0000000008007212 */ /* 0x000fc400078e3cff */
[----:B------:R-:W-:Y:S02]  /*22f0*/  LEA.HI.X R8, R10, c[0x0][0x1fc], R11, 0x1, P1 ;  /* 0x00007f000a087a11 */ /* 0x000fe400008f0c0b */
[----:B------:R-:W-:Y:S01]  /*2300*/  LOP3.LUT P1, RZ, R9, 0x4, RZ, 0xc0, !PT ;  /* 0x0000000409ff7812 */ /* 0x000fe2000782c0ff */
[----:B------:R-:W-:Y:S01]  /*2310*/  SHFL.IDX PT, R10, R13, RZ, 0x181f ;  /* 0x00181fff0d0a7589 */ /* 0x000fe200000e0000 */
[----:B-1----:R-:W-:-:S03]  /*2320*/  @P0 IMAD.WIDE R4, R39, 0x2, R2 ;  /* 0x0000000227040825 */ /* 0x002fc600078e0202 */
[----:B------:R-:W1:Y:S01]  /*2330*/  SHFL.IDX PT, R11, R8, RZ, 0x181f ;  /* 0x00181fff080b7589 */ /* 0x000e6200000e0000 */
[----:B------:R-:W-:-:S03]  /*2340*/  @P0 IMAD.WIDE R6, R38, 0x2, R2 ;  /* 0x0000000226060825 */ /* 0x000fc600078e0202 */
[----:B------:R2:W-:Y:S01]  /*2350*/  @P0 LDGSTS.E.BYPASS.LTC128B.128 [R45+0x15080], [R4.64], !P3 ;  /* 0x15080000042d0fae */ /* 0x0005e2000d901d52 */
[----:B------:R-:W-:-:S03]  /*2360*/  ISETP.GT.AND P3, PT, R31, 0x2f, PT ;  /* 0x0000002f1f00780c */ /* 0x000fc60003f64270 */
[----:B------:R3:W-:Y:S01]  /*2370*/  @P0 LDGSTS.E.BYPASS.LTC128B.128 [R45+0x16880], [R6.64], !P6 ;  /* 0x16880000062d0fae */ /* 0x0007e2000f101d52 */
[----:B--2---:R-:W-:-:S04]  /*2380*/  @P0 IMAD.WIDE R4, R37, 0x2, R2 ;  /* 0x0000000225040825 */ /* 0x004fc800078e0202 */
[----:B------:R-:W-:Y:S01]  /*2390*/  @P0 IMAD.WIDE R2, R36, 0x2, R2 ;  /* 0x0000000224020825 */ /* 0x000fe200078e0202 */
[----:B------:R2:W-:Y:S01]  /*23a0*/  @P0 LDGSTS.E.BYPASS.LTC128B.128 [R45+0x18080], [R4.64], !P5 ;  /* 0x18080000042d0fae */ /* 0x0005e2000e901d52 */
[----:B---3--:R-:W-:Y:S02]  /*23b0*/  IADD3 R7, -R23, UR32, RZ ;  /* 0x0000002017077c10 */ /* 0x008fe4000fffe1ff */
[----:B------:R-:W-:Y:S01]  /*23c0*/  IMAD.MOV.U32 R6, RZ, RZ, 0x10 ;  /* 0x00000010ff067424 */ /* 0x000fe200078e00ff */
[----:B------:R1:W-:Y:S01]  /*23d0*/  @P0 LDGSTS.E.BYPASS.LTC128B.128 [R45+0x19880], [R2.64], !P4 ;  /* 0x19880000022d0fae */ /* 0x0003e2000e101d52 */
[----:B------:R-:W-:Y:S02]  /*23e0*/  LOP3.LUT P0, RZ, R9, 0x2, RZ, 0xc0, !PT ;  /* 0x0000000209ff7812 */ /* 0x000fe4000780c0ff */
[----:B------:R-:W-:Y:S01]  /*23f0*/  SHF.R.S32.HI R9, RZ, 0x1f, R39 ;  /* 0x0000001fff097819 */ /* 0x000fe20000011427 */
[----:B------:R-:W0:Y:S01]  /*2400*/  LDGDEPBAR ;  /* 0x00000000000079af */ /* 0x000e220000000000 */
[----:B------:R-:W-:-:S02]  /*2410*/  SEL R6, R6, 0xfffffff0, !P0 ;  /* 0xfffffff006067807 */ /* 0x000fc40004000000 */
[----:B------:R-:W-:Y:S01]  /*2420*/  ISETP.LT.OR P0, PT, R7, 0x1, P2 ;  /* 0x000000010700780c */ /* 0x000fe20001701670 */
[----:B------:R3:W-:Y:S01]  /*2430*/  STL [R1+0x70], R9 ;  /* 0x0000700901007387 */ /* 0x0007e20000100800 */
[----:B------:R-:W-:Y:S01]  /*2440*/  ISETP.GE.AND P2, PT, R28, c[0x0][0x1d4], PT ;  /* 0x000075001c007a0c */ /* 0x000fe20003f46270 */
[----:B--2---:R-:W-:Y:S02]  /*2450*/  IMAD.SHL.U32 R5, R12, 0x40, RZ ;  /* 0x000000400c057824 */ /* 0x004fe400078e00ff */
[----:B------:R-:W-:Y:S02]  /*2460*/  IMAD.MOV.U32 R4, RZ, RZ, 0x20 ;  /* 0x00000020ff047424 */ /* 0x000fe400078e00ff */
[----:B-1----:R-:W-:Y:S01]  /*2470*/  IMAD.WIDE R2, R39, 0x2, R10 ;  /* 0x0000000227027825 */ /* 0x002fe200078e020a */
[----:B------:R-:W-:-:S04]  /*2480*/  DEPBAR.LE SB0, 0x1 ;  /* 0x000080400000791a */ /* 0x000fc80000000000 */
[----:B------:R-:W-:Y:S02]  /*2490*/  LOP3.LUT R5, R0, 0xfffffe00, R5, 0xf8, !PT ;  /* 0xfffffe0000057812 */ /* 0x000fe400078ef805 */
[----:B------:R-:W-:Y:S01]  /*24a0*/  SEL R0, R4, 0xffffffe0, !P1 ;  /* 0xffffffe004007807 */ /* 0x000fe20004800000 */
[----:B------:R-:W-:Y:S01]  /*24b0*/  BAR.SYNC.DEFER_BLOCKING 0x0 ;  /* 0x0000000000007b1d */ /* 0x000fe20000010000 */
[----:B------:R-:W-:Y:S01]  /*24c0*/  ISETP.GE.AND P1, PT, R29, c[0x0][0x1d4], PT ;  /* 0x000075001d007a0c */ /* 0x000fe20003f26270 */
[----:B------:R-:W-:Y:S01]  /*24d0*/  IMAD R220, R64, 0x400, R5 ;  /* 0x0000040040dc7824 */ /* 0x000fe200078e0205 */
[----:B---3--:R-:W-:-:S04]  /*24e0*/  SHF.R.S32.HI R9, RZ, 0x1f, R36 ;  /* 0x0000001fff097819 */ /* 0x008fc80000011424 */
[C---:B------:R-:W-:Y:S01]  /*24f0*/  LEA R228, R220.reuse, 0x4080, 0x1 ;  /* 0x00004080dce47811 */ /* 0x040fe200078e08ff */
[----:B------:R-:W-:-:S04]  /*2500*/  IMAD.SHL.U32 R220, R220, 0x2, RZ ;  /* 0x00000002dcdc7824 */ /* 0x000fc800078e00ff */
[--C-:B------:R-:W-:Y:S02]  /*2510*/  IMAD R224, R6, 0x2, R228.reuse ;  /* 0x0000000206e07824 */ /* 0x100fe400078e02e4 */
[C---:B------:R-:W-:Y:S02]  /*2520*/  IMAD R228, R0.reuse, 0x2, R228 ;  /* 0x0000000200e47824 */ /* 0x040fe400078e02e4 */
[----:B------:R-:W-:Y:S01]  /*2530*/  IMAD R232, R0, 0x2, R224 ;  /* 0x0000000200e87824 */ /* 0x000fe200078e02e0 */
        /* <DEDUP_REMOVED lines=39> */
[----:B------:R-:W-:-:S04]  /*27b0*/  LOP3.LUT P0, RZ, R17, 0x4, RZ, 0xc0, !PT ;  /* 0x0000000411ff7812 */ /* 0x000fc8000780c0ff */
[----:B------:R-:W-:Y:S02]  /*27c0*/  SEL R4, R4, 0xffffffe0, !P0 ;  /* 0xffffffe004047807 */ /* 0x000fe40004000000 */
        /* <DEDUP_REMOVED lines=12> */
[----:B------:R-:W2:Y:S04]  /*2890*/  SHFL.IDX PT, R8, R8, 0x1, 0x181f ;  /* 0x00381f0008087f89 */ /* 0x000ea800000e0000 */
[----:B-1----:R1:W3:Y:S02]  /*28a0*/  SHFL.IDX PT, R2, R13, 0x1, 0x181f ;  /* 0x00381f000d027f89 */ /* 0x0022e400000e0000 */
.L_x_2193:
        /* <DEDUP_REMOVED lines=8> */
[----:B-1----:R-:W-:Y:S02]  /*2930*/  SHF.R.S32.HI R13, RZ, 0x1f, R29 ;  /* 0x0000001fff0d7819 */ /* 0x002fe4000001141d */
[-C--:B------:R-:W-:Y:S02]  /*2940*/  LEA.HI R12, R12, R29.reuse, RZ, 0x3 ;  /* 0x0000001d0c0c7211 */ /* 0x080fe400078f18ff */
[----:B------:R-:W-:Y:S02]  /*2950*/  LEA.HI R13, R13, R29, RZ, 0x3 ;  /* 0x0000001d0d0d7211 */ /* 0x000fe400078f18ff */
[----:B------:R-:W-:Y:S02]  /*2960*/  LOP3.LUT R12, R12, 0xfffffff8, RZ, 0xc0, !PT ;  /* 0xfffffff80c0c7812 */ /* 0x000fe400078ec0ff */
[----:B------:R-:W-:Y:S02]  /*2970*/  LOP3.LUT R13, R13, 0xfffffff8, RZ, 0xc0, !PT ;  /* 0xfffffff80d0d7812 */ /* 0x000fe400078ec0ff */
[----:B------:R-:W-:-:S02]  /*2980*/  LEA R14, P0, R12, R2, 0x1 ;  /* 0x000000020c0e7211 */ /* 0x000fc400078008ff */
[----:B------:R-:W-:Y:S02]  /*2990*/  SHF.R.S32.HI R13, RZ, 0x1f, R13 ;  /* 0x0000001fff0d7819 */ /* 0x000fe4000001140d */
[----:B------:R-:W-:-:S04]  /*29a0*/  LEA.HI R3, R66, R19, RZ, 0x3 ;  /* 0x0000001342037211 */ /* 0x000fc800078f18ff */
        /* <DEDUP_REMOVED lines=23> */
.L_x_2122:
[----:B--234-:R-:W-:Y:S05]  /*2b20*/  BSYNC B0 ;  /* 0x0000000000007941 */ /* 0x01cfea0003800000 */
.L_x_2121:
[----:B------:R-:W0:Y:S01]  /*2b30*/  LDGDEPBAR ;  /* 0x00000000000079af */ /* 0x000e220000000000 */
[----:B------:R-:W-:Y:S01]  /*2b40*/  WARPSYNC 0xffffffff ;  /* 0xffffffff00007948 */ /* 0x000fe20003800000 */
[C---:B-1----:R-:W-:Y:S01]  /*2b50*/  HMMA.16816.F32.BF16 R8, R160.reuse, R22, RZ ;  /* 0x00000016a008723c */ /* 0x042fe200000418ff */
[C---:B------:R-:W-:Y:S01]  /*2b60*/  IMAD R242, R4.reuse, 0x2, R236 ;  /* 0x0000000204f27824 */ /* 0x040fe200078e02ec */
[----:B------:R-:W-:Y:S01]  /*2b70*/  LDSM.16.M88.4 R60, [R243+0x5800] ;  /* 0x00580000f33c783b */ /* 0x000fe20000000200 */
[----:B------:R-:W-:Y:S01]  /*2b80*/  IMAD R239, R4, 0x2, R243 ;  /* 0x0000000204ef7824 */ /* 0x000fe200078e02f3 */
[----:B------:R-:W-:Y:S01]  /*2b90*/  UISETP.GT.AND UP0, UPT, UR4, UR7, UPT ;  /* 0x000000070400728c */ /* 0x000fe2000bf04270 */
[C---:B------:R-:W-:Y:S01]  /*2ba0*/  IADD3 R252, R243.reuse, 0x1800, RZ ;  /* 0x00001800f3fc7810 */ /* 0x040fe20007ffe0ff */
[----:B------:R-:W1:Y:S01]  /*2bb0*/  LDSM.16.M88.4 R36, [R242+0x14080] ;  /* 0x01408000f224783b */ /* 0x000e620000000200 */
[C---:B------:R-:W-:Y:S01]  /*2bc0*/  IADD3 R251, R243.reuse, 0x2000, RZ ;  /* 0x00002000f3fb7810 */ /* 0x040fe20007ffe0ff */
[----:B------:R-:W-:Y:S01]  /*2bd0*/  HMMA.16816.F32.BF16 R12, R160, R20, RZ ;  /* 0x00000014a00c723c */ /* 0x000fe200000418ff */
[----:B------:R-:W-:Y:S01]  /*2be0*/  IADD3 R250, R243, 0x2800, RZ ;  /* 0x00002800f3fa7810 */ /* 0x000fe20007ffe0ff */
[----:B------:R-:W2:Y:S01]  /*2bf0*/  LDSM.16.M88.4 R44, [R242+0x14880] ;  /* 0x01488000f22c783b */ /* 0x000ea20000000200 */
[----:B------:R-:W-:-:S02]  /*2c00*/  PLOP3.LUT P0, PT, PT, PT, UP0, 0x40, 0x0 ;  /* 0x000000000000781c */ /* 0x000fc40003f0e808 */
[C---:B------:R-:W-:Y:S01]  /*2c10*/  IADD3 R249, R243.reuse, 0x3000, RZ ;  /* 0x00003000f3f97810 */ /* 0x040fe20007ffe0ff */
[----:B------:R-:W3:Y:S01]  /*2c20*/  LDSM.16.M88.4 R52, [R242+0x15080] ;  /* 0x01508000f234783b */ /* 0x000ee20000000200 */
[C---:B------:R-:W-:Y:S01]  /*2c30*/  IADD3 R248, R243.reuse, 0x3800, RZ ;  /* 0x00003800f3f87810 */ /* 0x040fe20007ffe0ff */
[C---:B------:R-:W-:Y:S01]  /*2c40*/  HMMA.16816.F32.BF16 R16, R160.reuse, R24, RZ ;  /* 0x00000018a010723c */ /* 0x040fe200000418ff */
[C---:B------:R-:W-:Y:S02]  /*2c50*/  IADD3 R247, R243.reuse, 0x4000, RZ ;  /* 0x00004000f3f77810 */ /* 0x040fe40007ffe0ff */
[C---:B------:R-:W-:Y:S02]  /*2c60*/  IADD3 R246, R243.reuse, 0x4800, RZ ;  /* 0x00004800f3f67810 */ /* 0x040fe40007ffe0ff */
[C---:B------:R-:W-:Y:S02]  /*2c70*/  IADD3 R245, R243.reuse, 0x5000, RZ ;  /* 0x00005000f3f57810 */ /* 0x040fe40007ffe0ff */
[----:B------:R-:W-:Y:S01]  /*2c80*/  IADD3 R244, R243, 0x5800, RZ ;  /* 0x00005800f3f47810 */ /* 0x000fe20007ffe0ff */
[C---:B------:R-:W-:Y:S08]  /*2c90*/  HMMA.16816.F32.BF16 R20, R160.reuse, R26, RZ ;  /* 0x0000001aa014723c */ /* 0x040ff000000418ff */
        /* <DEDUP_REMOVED lines=136> */
[----:B------:R-:W1:Y:S04]  /*3520*/  S2R R75, SR_TID.X ;  /* 0x00000000004b7919 */ /* 0x000e680000002100 */
[----:B------:R2:W5:Y:S04]  /*3530*/  LDL R71, [R1+0x64] ;  /* 0x0000640001477983 */ /* 0x0005680000100800 */
[----:B------:R2:W5:Y:S04]  /*3540*/  LDL R67, [R1+0x8] ;  /* 0x0000080001437983 */ /* 0x0005680000100800 */
[----:B------:R2:W5:Y:S04]  /*3550*/  LDL R68, [R1+0x34] ;  /* 0x0000340001447983 */ /* 0x0005680000100800 */
[----:B------:R2:W5:Y:S04]  /*3560*/  LDL R69, [R1+0x50] ;  /* 0x0000500001457983 */ /* 0x0005680000100800 */
[----:B------:R2:W5:Y:S01]  /*3570*/  LDL R70, [R1+0x5c] ;  /* 0x00005c0001467983 */ /* 0x0005620000100800 */
[----:B-1----:R-:W-:-:S02]  /*3580*/  LEA.HI R73, R66, R75, RZ, 0x3 ;  /* 0x0000004b42497211 */ /* 0x002fc400078f18ff */
[----:B------:R-:W-:Y:S02]  /*3590*/  LEA.HI R74, R66, R75, RZ, 0x3 ;  /* 0x0000004b424a7211 */ /* 0x000fe400078f18ff */
[----:B------:R-:W-:Y:S02]  /*35a0*/  LOP3.LUT R73, R73, 0xfffffff8, RZ, 0xc0, !PT ;  /* 0xfffffff849497812 */ /* 0x000fe400078ec0ff */
[----:B------:R-:W-:-:S03]  /*35b0*/  SHF.R.S32.HI R74, RZ, 0x3, R74 ;  /* 0x00000003ff4a7819 */ /* 0x000fc6000001144a */
[----:B------:R-:W-:-:S04]  /*35c0*/  IMAD.IADD R73, R75, 0x1, -R73 ;  /* 0x000000014b497824 */ /* 0x000fc800078e0a49 */
[----:B------:R-:W-:Y:S02]  /*35d0*/  IMAD R73, R73, 0x20, R74 ;  /* 0x0000002049497824 */ /* 0x000fe400078e024a */
[----:B------:R-:W-:Y:S02]  /*35e0*/  IMAD.MOV.U32 R10, RZ, RZ, RZ ;  /* 0x000000ffff0a7224 */ /* 0x000fe400078e00ff */
[----:B--2---:R-:W-:Y:S02]  /*35f0*/  IMAD.MOV.U32 R72, RZ, RZ, R7 ;  /* 0x000000ffff487224 */ /* 0x004fe400078e0007 */
[----:B---3--:R-:W-:Y:S02]  /*3600*/  IMAD.MOV.U32 R7, RZ, RZ, R2 ;  /* 0x000000ffff077224 */ /* 0x008fe400078e0002 */
[----:B------:R-:W-:-:S05]  /*3610*/  IMAD.MOV.U32 R2, RZ, RZ, c[0x0][0x2b8] ;  /* 0x0000ae00ff027624 */ /* 0x000fca00078e00ff */
[----:B------:R-:W-:Y:S01]  /*3620*/  ISETP.NE.AND P1, PT, R2, 0x1, PT ;  /* 0x000000010200780c */ /* 0x000fe20003f25270 */
[----:B------:R-:W-:Y:S02]  /*3630*/  IMAD.U32 R2, RZ, RZ, UR11 ;  /* 0x0000000bff027e24 */ /* 0x000fe4000f8e00ff */
[----:B----4-:R-:W-:-:S03]  /*3640*/  IMAD.MOV.U32 R75, RZ, RZ, R3 ;  /* 0x000000ffff4b7224 */ /* 0x010fc600078e0003 */
[----:B------:R-:W-:-:S04]  /*3650*/  IADD3 R2, R73, UR24, R2 ;  /* 0x0000001849027c10 */ /* 0x000fc8000fffe002 */
[----:B------:R-:W-:-:S05]  /*3660*/  IADD3 R3, R2, -0x30, RZ ;  /* 0xffffffd002037810 */ /* 0x000fca0007ffe0ff */
[----:B------:R-:W-:-:S04]  /*3670*/  @P1 IMAD.HI.U32 R4, R3, c[0x0][0x2bc], RZ ;  /* 0x0000af0003041a27 */ /* 0x000fc800078e00ff */
[----:B------:R-:W-:Y:S01]  /*3680*/  IMAD.MOV.U32 R2, RZ, RZ, R3 ;  /* 0x000000ffff027224 */ /* 0x000fe200078e0003 */
[----:B------:R-:W-:Y:S01]  /*3690*/  @P1 SHF.R.U32.HI R2, RZ, c[0x0][0x2c0], R4 ;  /* 0x0000b000ff021a19 */ /* 0x000fe20000011604 */
[----:B------:R-:W-:-:S03]  /*36a0*/  IMAD.MOV.U32 R73, RZ, RZ, R7 ;  /* 0x000000ffff497224 */ /* 0x000fc600078e0007 */
[----:B------:R-:W-:-:S04]  /*36b0*/  @!P3 IADD3 R4, P0, R2, UR16, RZ ;  /* 0x000000100204bc10 */ /* 0x000fc8000ff1e0ff */
[----:B------:R-:W-:Y:S02]  /*36c0*/  @!P3 LEA.HI.X.SX32 R7, R2, UR6, 0x1, P0 ;  /* 0x000000060207bc11 */ /* 0x000fe400080f0eff */
[----:B------:R-:W-:-:S04]  /*36d0*/  @!P3 LEA R8, P0, R4, c[0x0][0x2a0], 0x2 ;  /* 0x0000a8000408ba11 */ /* 0x000fc800078010ff */
[----:B------:R-:W-:-:S05]  /*36e0*/  @!P3 LEA.HI.X R9, R4, c[0x0][0x2a4], R7, 0x2, P0 ;  /* 0x0000a9000409ba11 */ /* 0x000fca00000f1407 */
[----:B------:R-:W2:Y:S01]  /*36f0*/  @!P3 LDG.E R10, [R8.64] ;  /* 0x00000012080ab981 */ /* 0x000ea2000c1e1900 */
[----:B------:R-:W-:-:S04]  /*3700*/  IMAD.MOV R2, RZ, RZ, -R2 ;  /* 0x000000ffff027224 */ /* 0x000fc800078e0a02 */
[----:B------:R-:W-:Y:S01]  /*3710*/  IMAD R11, R2, c[0x0][0x2b8], R3 ;  /* 0x0000ae00020b7a24 */ /* 0x000fe200078e0203 */
[----:B------:R-:W1:Y:S04]  /*3720*/  S2R R76, SR_TID.X ;  /* 0x00000000004c7919 */ /* 0x000e680000002100 */
[----:B------:R-:W-:-:S05]  /*3730*/  SHF.R.S32.HI R2, RZ, 0x1f, R11 ;  /* 0x0000001fff027819 */ /* 0x000fca000001140b */
[----:B------:R-:W-:Y:S02]  /*3740*/  IMAD R4, R2, c[0x0][0x1e0], RZ ;  /* 0x0000780002047a24 */ /* 0x000fe400078e02ff */
[----:B------:R-:W-:-:S04]  /*3750*/  IMAD.WIDE.U32 R2, R11, c[0x0][0x1e0], RZ ;  /* 0x000078000b027a25 */ /* 0x000fc800078e00ff */
[----:B------:R-:W-:-:S04]  /*3760*/  IMAD R4, R11, c[0x0][0x1e4], R4 ;  /* 0x000079000b047a24 */ /* 0x000fc800078e0204 */
[----:B------:R-:W-:Y:S01]  /*3770*/  IMAD.IADD R3, R3, 0x1, R4 ;  /* 0x0000000103037824 */ /* 0x000fe200078e0204 */
[----:B------:R-:W-:Y:S01]  /*3780*/  STL [R1+0x28], R11 ;  /* 0x0000280b01007387 */ /* 0x000fe20000100800 */
[----:B-1----:R-:W-:-:S04]  /*3790*/  LEA.HI R74, R66, R76, RZ, 0x3 ;  /* 0x0000004c424a7211 */ /* 0x002fc800078f18ff */
[----:B------:R-:W-:-:S05]  /*37a0*/  LOP3.LUT R74, R74, 0xfffffff8, RZ, 0xc0, !PT ;  /* 0xfffffff84a4a7812 */ /* 0x000fca00078ec0ff */
[----:B------:R-:W-:Y:S01]  /*37b0*/  IMAD.IADD R74, R76, 0x1, -R74 ;  /* 0x000000014c4a7824 */ /* 0x000fe200078e0a4a */
[----:B------:R-:W-:Y:S03]  /*37c0*/  BSSY B0, `(.L_x_2125) ;  /* 0x0000020000007945 */ /* 0x000fe60003800000 */
[----:B------:R-:W-:-:S05]  /*37d0*/  IMAD.SHL.U32 R74, R74, 0x8, RZ ;  /* 0x000000084a4a7824 */ /* 0x000fca00078e00ff */
[----:B------:R-:W-:Y:S02]  /*37e0*/  ISETP.GE.AND P1, PT, R74, c[0x0][0x1d4], PT ;  /* 0x000075004a007a0c */ /* 0x000fe40003f26270 */
[----:B--2---:R-:W-:Y:S01]  /*37f0*/  SHF.R.S32.HI R4, RZ, 0x1f, R10 ;  /* 0x0000001fff047819 */ /* 0x004fe2000001140a */
        /* <DEDUP_REMOVED lines=17> */
[----:B------:R-:W-:-:S03]  /*3910*/  LEA R10, P0, R72, R2, 0x1 ;  /* 0x00000002480a7211 */ /* 0x000fc600078008ff */
[----:B------:R-:W-:Y:S01]  /*3920*/  @!PT LDS RZ, [RZ] ;  /* 0x00000000fffff984 */ /* 0x000fe20000000800 */
[----:B-----5:R2:W-:Y:S01]  /*3930*/  LDGSTS.E.BYPASS.LTC128B.128 [R67+0x14080], [R12.64], !P1 ;  /* 0x140800000c437fae */ /* 0x0205e2000c901d52 */
        /* <DEDUP_REMOVED lines=8> */
.L_x_2126:
[----:B------:R-:W-:Y:S05]  /*39c0*/  BSYNC B0 ;  /* 0x0000000000007941 */ /* 0x000fea0003800000 */
.L_x_2125:
[----:B------:R-:W-:Y:S01]  /*39d0*/  ISETP.GE.AND P0, PT, R14, 0x21, PT ;  /* 0x000000210e00780c */ /* 0x000fe20003f06270 */
[----:B--23--:R2:W3:Y:S01]  /*39e0*/  SHFL.IDX PT, R3, R4, 0x1, 0x181f ;  /* 0x00381f0004037f89 */ /* 0x00c4e200000e0000 */
[----:B------:R-:W-:Y:S03]  /*39f0*/  BSSY B0, `(.L_x_2124) ;  /* 0x0000010000007945 */ /* 0x000fe60003800000 */
[----:B------:R2:W4:Y:S08]  /*3a00*/  SHFL.IDX PT, R2, R7, 0x1, 0x181f ;  /* 0x00381f0007027f89 */ /* 0x00053000000e0000 */
[----:B------:R-:W-:Y:S05]  /*3a10*/  @!P0 BRA `(.L_x_2127) ;  /* 0x000000d000008947 */ /* 0x000fea0003800000 */
[----:B----4-:R-:W-:-:S04]  /*3a20*/  LEA R12, P0, R74, R2, 0x1 ;  /* 0x000000024a0c7211 */ /* 0x010fc800078008ff */
        /* <DEDUP_REMOVED lines=12> */
.L_x_2127:
[----:B------:R-:W-:Y:S05]  /*3af0*/  BSYNC B0 ;  /* 0x0000000000007941 */ /* 0x000fea0003800000 */
.L_x_2124:
[----:B---3--:R-:W3:Y:S01]  /*3b00*/  S2R R8, SR_TID.X ;  /* 0x0000000000087919 */ /* 0x008ee20000002100 */
[----:B----4-:R-:W-:Y:S01]  /*3b10*/  LOP3.LUT R2, R65, 0xffffffe0, RZ, 0xc0, !PT ;  /* 0xffffffe041027812 */ /* 0x010fe200078ec0ff */
[----:B------:R-:W-:Y:S01]  /*3b20*/  UISETP.NE.AND UP1, UPT, UR15, URZ, UPT ;  /* 0x0000003f0f00728c */ /* 0x000fe2000bf25270 */
[----:B-12---:R-:W-:Y:S01]  /*3b30*/  SHF.R.S32.HI R7, RZ, 0x1f, R64 ;  /* 0x0000001fff077819 */ /* 0x006fe20000011440 */
[----:B------:R-:W-:Y:S01]  /*3b40*/  UISETP.NE.AND UP0, UPT, UR14, URZ, UPT ;  /* 0x0000003f0e00728c */ /* 0x000fe2000bf05270 */
[----:B------:R-:W0:Y:S01]  /*3b50*/  LDGDEPBAR ;  /* 0x00000000000079af */ /* 0x000e220000000000 */
[----:B------:R-:W-:Y:S01]  /*3b60*/  ULDC UR24, c[0x0][0x324] ;  /* 0x0000c90000187ab9 */ /* 0x000fe20000000800 */
[----:B------:R-:W-:Y:S01]  /*3b70*/  LEA.HI R7, R7, R64, RZ, 0x3 ;  /* 0x0000004007077211 */ /* 0x000fe200078f18ff */
[----:B------:R-:W-:Y:S01]  /*3b80*/  ULOP3.LUT UR24, URZ, UR24, URZ, 0x33, !UPT ;  /* 0x000000183f187292 */ /* 0x000fe2000f8e333f */
[----:B------:R-:W-:Y:S02]  /*3b90*/  PLOP3.LUT P0, PT, PT, PT, UP1, 0x80, 0x0 ;  /* 0x000000000000781c */ /* 0x000fe40003f0f018 */
[----:B------:R-:W-:-:S05]  /*3ba0*/  LOP3.LUT R7, R7, 0xffffff8, RZ, 0xc0, !PT ;  /* 0x0ffffff807077812 */ /* 0x000fca00078ec0ff */
[----:B------:R-:W-:Y:S01]  /*3bb0*/  IMAD.IADD R9, R64, 0x1, -R7 ;  /* 0x0000000140097824 */ /* 0x000fe200078e0a07 */
[----:B---3--:R-:W-:Y:S01]  /*3bc0*/  LEA.HI R3, R66, R8, RZ, 0x2 ;  /* 0x0000000842037211 */ /* 0x008fe200078f10ff */
        /* <DEDUP_REMOVED lines=20> */
[----:B------:R-:W-:Y:S02]  /*3d10*/  IMAD.U32 R2, RZ, RZ, UR32 ;  /* 0x00000020ff027e24 */ /* 0x000fe4000f8e00ff */
[----:B------:R-:W-:-:S02]  /*3d20*/  IMAD.SHL.U32 R11, R3, 0x2, RZ ;  /* 0x00000002030b7824 */ /* 0x000fc400078e00ff */
[----:B------:R-:W-:-:S03]  /*3d30*/  IMAD.U32 R3, RZ, RZ, UR29 ;  /* 0x0000001dff037e24 */ /* 0x000fc6000f8e00ff */
[C---:B------:R-:W-:Y:S01]  /*3d40*/  IADD3 R2, -R11.reuse, 0x1, R2 ;  /* 0x000000010b027810 */ /* 0x040fe20007ffe102 */
[----:B------:R3:W-:Y:S01]  /*3d50*/  STL [R1+0x54], R11 ;  /* 0x0000540b01007387 */ /* 0x0007e20000100800 */
[----:B------:R-:W-:Y:S02]  /*3d60*/  IADD3 R9, -R11, UR8, R3 ;  /* 0x000000080b097c10 */ /* 0x000fe4000fffe103 */
[----:B------:R-:W-:-:S04]  /*3d70*/  IADD3 R2, R2, -UR12, RZ ;  /* 0x8000000c02027c10 */ /* 0x000fc8000fffe0ff */
        /* <DEDUP_REMOVED lines=19> */
.L_x_2130:
[----:B------:R-:W-:-:S04]  /*3eb0*/  MOV R12, 0x1 ;  /* 0x00000001000c7802 */ /* 0x000fc80000000f00 */
[----:B------:R-:W-:-:S13]  /*3ec0*/  ISETP.NE.AND P0, PT, R12, c[0x0][0x32c], PT ;  /* 0x0000cb000c007a0c */ /* 0x000fda0003f05270 */
[----:B------:R-:W-:-:S05]  /*3ed0*/  @P0 IMAD.HI.U32 R12, R4, c[0x0][0x330], RZ ;  /* 0x0000cc00040c0a27 */ /* 0x000fca00078e00ff */
[----:B------:R-:W-:Y:S02]  /*3ee0*/  @P0 SHF.R.U32.HI R4, RZ, c[0x0][0x334], R12 ;  /* 0x0000cd00ff040a19 */ /* 0x000fe4000001160c */
.L_x_2131:
[----:B------:R-:W-:Y:S05]  /*3ef0*/  BSYNC B0 ;  /* 0x0000000000007941 */ /* 0x000fea0003800000 */
.L_x_2129:
[----:B------:R-:W-:-:S05]  /*3f00*/  IMAD R4, R4, c[0x0][0x32c], R11 ;  /* 0x0000cb0004047a24 */ /* 0x000fca00078e020b */
[----:B------:R-:W-:Y:S02]  /*3f10*/  IADD3 R12, R4, c[0x0][0x32c], RZ ;  /* 0x0000cb00040c7a10 */ /* 0x000fe40007ffe0ff */
[----:B------:R-:W-:Y:S02]  /*3f20*/  IMNMX R2, R2, R4, !PT ;  /* 0x0000000402027217 */ /* 0x000fe40007800200 */
[----:B------:R-:W-:Y:S02]  /*3f30*/  IMNMX R3, R3, R12, PT ;  /* 0x0000000c03037217 */ /* 0x000fe40003800200 */
.L_x_2128:
        /* <DEDUP_REMOVED lines=86> */
.L_x_2134:
[----:B------:R-:W-:-:S04]  /*44a0*/  MOV R7, 0x1 ;  /* 0x0000000100077802 */ /* 0x000fc80000000f00 */
[----:B------:R-:W-:-:S13]  /*44b0*/  ISETP.NE.AND P0, PT, R7, c[0x0][0x32c], PT ;  /* 0x0000cb0007007a0c */ /* 0x000fda0003f05270 */
[----:B------:R-:W-:-:S05]  /*44c0*/  @P0 IMAD.HI.U32 R7, R4, c[0x0][0x330], RZ ;  /* 0x0000cc0004070a27 */ /* 0x000fca00078e00ff */
[----:B------:R-:W-:Y:S02]  /*44d0*/  @P0 SHF.R.U32.HI R4, RZ, c[0x0][0x334], R7 ;  /* 0x0000cd00ff040a19 */ /* 0x000fe40000011607 */
.L_x_2135:
[----:B------:R-:W-:Y:S05]  /*44e0*/  BSYNC B0 ;  /* 0x0000000000007941 */ /* 0x000fea0003800000 */
.L_x_2133:
[----:B------:R-:W-:-:S05]  /*44f0*/  IMAD R4, R4, c[0x0][0x32c], R11 ;  /* 0x0000cb0004047a24 */ /* 0x000fca00078e020b */
[----:B------:R-:W-:Y:S02]  /*4500*/  IADD3 R7, R4, c[0x0][0x32c], RZ ;  /* 0x0000cb0004077a10 */ /* 0x000fe40007ffe0ff */
[----:B------:R-:W-:Y:S02]  /*4510*/  IMNMX R2, R2, R4, !PT ;  /* 0x0000000402027217 */ /* 0x000fe40007800200 */
[----:B------:R-:W-:Y:S02]  /*4520*/  IMNMX R3, R3, R7, PT ;  /* 0x0000000703037217 */ /* 0x000fe40003800200 */
.L_x_2132:
        /* <DEDUP_REMOVED lines=25> */
[----:B-----5:R-:W-:Y:S01]  /*46c0*/  LDSM.16.MT88.4 R68, [R238+0x4880] ;  /* 0x00488000ee44783b */ /* 0x020fe20000004200 */
[----:B------:R-:W-:Y:S01]  /*46d0*/  ISETP.GT.AND P0, PT, R2, 0x1, P0 ;  /* 0x000000010200780c */ /* 0x000fe20000704270 */
[----:B------:R-:W-:Y:S01]  /*46e0*/  IMAD R240, R0, 0x2, R238 ;  /* 0x0000000200f07824 */ /* 0x000fe200078e02ee */
[----:B------:R-:W-:Y:S01]  /*46f0*/  FMNMX.FTZ R133, R22, R133, !PT ;  /* 0x0000008516857209 */ /* 0x000fe20007810000 */
[----:B------:R-:W-:Y:S01]  /*4700*/  LDSM.16.MT88.4 R72, [R238+0x5880] ;  /* 0x00588000ee48783b */ /* 0x000fe20000004200 */
[----:B------:R-:W-:-:S02]  /*4710*/  ISETP.LT.OR P0, PT, R3, 0x2, P0 ;  /* 0x000000020300780c */ /* 0x000fc40000701670 */
[----:B------:R-:W-:Y:S01]  /*4720*/  FMNMX.FTZ R133, R91, R133, !PT ;  /* 0x000000855b857209 */ /* 0x000fe20007810000 */
[----:B------:R-:W-:Y:S01]  /*4730*/  LDSM.16.MT88.4 R64, [R237+0x5880] ;  /* 0x00588000ed40783b */ /* 0x000fe20000004200 */
[----:B------:R-:W-:Y:S02]  /*4740*/  FSEL R7, R35, -INF , !P0 ;  /* 0xff80000023077808 */ /* 0x000fe40004000000 */
[----:B------:R-:W-:Y:S01]  /*4750*/  PLOP3.LUT P0, PT, PT, PT, UP2, 0x40, 0x0 ;  /* 0x000000000000781c */ /* 0x000fe20003f0e828 */
[----:B------:R-:W-:Y:S01]  /*4760*/  UISETP.NE.AND UP2, UPT, UR33, URZ, UPT ;  /* 0x0000003f2100728c */ /* 0x000fe2000bf45270 */
[----:B------:R-:W-:Y:S01]  /*4770*/  FMNMX.FTZ R133, R90, R133, !PT ;  /* 0x000000855a857209 */ /* 0x000fe20007810000 */
        /* <DEDUP_REMOVED lines=10> */
[----:B------:R-:W-:Y:S01]  /*4820*/  LEA R241, R0, R237, 0x1 ;  /* 0x000000ed00f17211 */ /* 0x000fe200078e08ff */
[----:B------:R-:W-:Y:S01]  /*4830*/  STL [R1+0x78], R161 ;  /* 0x000078a101007387 */ /* 0x000fe20000100800 */
[----:B------:R-:W-:-:S03]  /*4840*/  ISETP.GT.AND P0, PT, R2, 0x9, P0 ;  /* 0x000000090200780c */ /* 0x000fc60000704270 */
[----:B------:R-:W-:Y:S01]  /*4850*/  STL [R1+0x74], R160 ;  /* 0x000074a001007387 */ /* 0x000fe20000100800 */
[----:B------:R-:W-:-:S04]  /*4860*/  ISETP.LT.OR P0, PT, R3, 0xa, P0 ;  /* 0x0000000a0300780c */ /* 0x000fc80000701670 */
[----:B------:R-:W-:Y:S02]  /*4870*/  FSEL R10, R47, -INF , !P0 ;  /* 0xff8000002f0a7808 */ /* 0x000fe40004000000 */
[----:B------:R-:W-:Y:S01]  /*4880*/  PLOP3.LUT P0, PT, PT, PT, UP0, 0x40, 0x0 ;  /* 0x000000000000781c */ /* 0x000fe20003f0e808 */
[----:B------:R-:W-:Y:S01]  /*4890*/  UISETP.NE.AND UP0, UPT, UR5, URZ, UPT ;  /* 0x0000003f0500728c */ /* 0x000fe2000bf05270 */
[----:B------:R-:W-:Y:S02]  /*48a0*/  LDSM.16.MT88.4 R44, [R241+0x4880] ;  /* 0x00488000f12c783b */ /* 0x000fe40000004200 */
[----:B------:R-:W-:Y:S01]  /*48b0*/  ISETP.GT.AND P0, PT, R2, 0x10, P0 ;  /* 0x000000100200780c */ /* 0x000fe20000704270 */
[----:B------:R-:W-:-:S03]  /*48c0*/  ULDC.64 UR4, c[0x0][0x2c8] ;  /* 0x0000b20000047ab9 */ /* 0x000fc60000000a00 */
[----:B------:R-:W-:-:S04]  /*48d0*/  ISETP.LT.OR P0, PT, R3, 0x11, P0 ;  /* 0x000000110300780c */ /* 0x000fc80000701670 */
[----:B------:R-:W-:Y:S02]  /*48e0*/  FSEL R9, R30, -INF , !P0 ;  /* 0xff8000001e097808 */ /* 0x000fe40004000000 */
[----:B------:R-:W-:Y:S01]  /*48f0*/  PLOP3.LUT P0, PT, PT, PT, UP6, 0x40, 0x0 ;  /* 0x000000000000781c */ /* 0x000fe20003f0e868 */
[----:B------:R-:W-:-:S03]  /*4900*/  UISETP.NE.AND UP6, UPT, UR14, URZ, UPT ;  /* 0x0000003f0e00728c */ /* 0x000fc6000bfc5270 */
[----:B------:R-:W-:-:S04]  /*4910*/  ISETP.GT.AND P0, PT, R2, 0x11, P0 ;  /* 0x000000110200780c */ /* 0x000fc80000704270 */
[----:B------:R-:W-:-:S04]  /*4920*/  ISETP.LT.OR P0, PT, R3, 0x12, P0 ;  /* 0x000000120300780c */ /* 0x000fc80000701670 */
[----:B------:R-:W-:Y:S02]  /*4930*/  FSEL R12, R31, -INF , !P0 ;  /* 0xff8000001f0c7808 */ /* 0x000fe40004000000 */
[----:B------:R-:W-:Y:S01]  /*4940*/  PLOP3.LUT P0, PT, PT, PT, UP5, 0x40, 0x0 ;  /* 0x000000000000781c */ /* 0x000fe20003f0e858 */
[----:B------:R-:W-:Y:S01]  /*4950*/  LDSM.16.MT88.4 R28, [R237+0x4880] ;  /* 0x00488000ed1c783b */ /* 0x000fe20000004200 */
[----:B------:R-:W-:Y:S02]  /*4960*/  UISETP.NE.AND UP5, UPT, UR15, URZ, UPT ;  /* 0x0000003f0f00728c */ /* 0x000fe4000bfa5270 */
[----:B------:R-:W-:-:S04]  /*4970*/  ISETP.GT.AND P0, PT, R2, 0x18, P0 ;  /* 0x000000180200780c */ /* 0x000fc80000704270 */
[----:B------:R-:W-:-:S04]  /*4980*/  ISETP.LT.OR P0, PT, R3, 0x19, P0 ;  /* 0x000000190300780c */ /* 0x000fc80000701670 */
[----:B------:R-:W-:Y:S02]  /*4990*/  FSEL R13, R42, -INF , !P0 ;  /* 0xff8000002a0d7808 */ /* 0x000fe40004000000 */
[----:B------:R-:W-:-:S04]  /*49a0*/  PLOP3.LUT P0, PT, PT, PT, UP4, 0x40, 0x0 ;  /* 0x000000000000781c */ /* 0x000fc80003f0e848 */
[----:B------:R-:W-:-:S04]  /*49b0*/  ISETP.GT.AND P0, PT, R2, 0x19, P0 ;  /* 0x000000190200780c */ /* 0x000fc80000704270 */
[----:B------:R-:W-:-:S04]  /*49c0*/  ISETP.LT.OR P0, PT, R3, 0x1a, P0 ;  /* 0x0000001a0300780c */ /* 0x000fc80000701670 */
[----:B------:R-:W-:Y:S02]  /*49d0*/  FSEL R14, R43, -INF , !P0 ;  /* 0xff8000002b0e7808 */ /* 0x000fe40004000000 */
[----:B------:R-:W-:Y:S01]  /*49e0*/  PLOP3.LUT P0, PT, PT, PT, UP3, 0x40, 0x0 ;  /* 0x000000000000781c */ /* 0x000fe20003f0e838 */
[----:B------:R-:W-:Y:S03]  /*49f0*/  LDSM.16.MT88.4 R40, [R240+0x4880] ;  /* 0x00488000f028783b */ /* 0x000fe60000004200 */
        /* <DEDUP_REMOVED lines=13> */
[----:B------:R-:W-:Y:S02]  /*4ad0*/  ISETP.GT.AND P0, PT, R2, 0x29, P0 ;  /* 0x000000290200780c */ /* 0x000fe40000704270 */
[----:B------:R-:W1:Y:S02]  /*4ae0*/  SHFL.BFLY PT, R2, R133, 0x2, 0x1f ;  /* 0x0c401f0085027f89 */ /* 0x000e6400000e0000 */
[----:B------:R-:W-:-:S04]  /*4af0*/  ISETP.LT.OR P0, PT, R3, 0x2a, P0 ;  /* 0x0000002a0300780c */ /* 0x000fc80000701670 */
[----:B------:R-:W-:Y:S02]  /*4b00*/  FSEL R85, R39, -INF , !P0 ;  /* 0xff80000027557808 */ /* 0x000fe40004000000 */
[----:B------:R-:W-:Y:S01]  /*4b10*/  LDSM.16.MT88.4 R36, [R237+0x6080] ;  /* 0x00608000ed24783b */ /* 0x000fe20000004200 */
        /* <DEDUP_REMOVED lines=20> */
[----:B------:R-:W-:Y:S01]  /*4c60*/  FFMA.FTZ R20, R20, c[0x0][0x2d0], -R3 ;  /* 0x0000b40014147a23 */ /* 0x000fe20000010803 */
[----:B------:R-:W-:Y:S02]  /*4c70*/  FMNMX.FTZ R2, R84, R2, !PT ;  /* 0x0000000254027209 */ /* 0x000fe40007810000 */
[----:B------:R-:W-:Y:S02]  /*4c80*/  MUFU.EX2 R116, R19 ;  /* 0x0000001300747308 */ /* 0x000fe40000000800 */
[----:B------:R-:W-:-:S04]  /*4c90*/  FMNMX.FTZ R2, R86, R2, !PT ;  /* 0x0000000256027209 */ /* 0x000fc80007810000 */
[----:B------:R-:W-:Y:S02]  /*4ca0*/  FMNMX.FTZ R2, R88, R2, !PT ;  /* 0x0000000258027209 */ /* 0x000fe40007810000 */
[----:B------:R-:W-:Y:S02]  /*4cb0*/  MUFU.EX2 R124, R18 ;  /* 0x00000012007c7308 */ /* 0x000fe40000000800 */
[----:B------:R-:W-:-:S05]  /*4cc0*/  FMNMX.FTZ R2, R85, R2, !PT ;  /* 0x0000000255027209 */ /* 0x000fca0007810000 */
[----:B------:R-:W1:Y:S01]  /*4cd0*/  SHFL.BFLY PT, R11, R2, 0x2, 0x1f ;  /* 0x0c401f00020b7f89 */ /* 0x000e6200000e0000 */
[----:B------:R2:W-:Y:S08]  /*4ce0*/  MUFU.EX2 R128, R17 ;  /* 0x0000001100807308 */ /* 0x0005f00000000800 */
[----:B------:R-:W-:Y:S01]  /*4cf0*/  MUFU.EX2 R109, R15 ;  /* 0x0000000f006d7308 */ /* 0x000fe20000000800 */
[----:B--2---:R-:W-:Y:S07]  /*4d00*/  LDSM.16.MT88.4 R16, [R237+0x4080] ;  /* 0x00408000ed10783b */ /* 0x004fee0000004200 */
[----:B------:R-:W-:Y:S01]  /*4d10*/  MUFU.EX2 R108, R21 ;  /* 0x00000015006c7308 */ /* 0x000fe20000000800 */
[----:B-1----:R-:W-:-:S07]  /*4d20*/  FMNMX.FTZ R2, R2, R11, !PT ;  /* 0x0000000b02027209 */ /* 0x002fce0007810000 */
[----:B------:R-:W1:Y:S01]  /*4d30*/  MUFU.EX2 R117, R20 ;  /* 0x0000001400757308 */ /* 0x000e620000000800 */
[----:B------:R-:W2:Y:S02]  /*4d40*/  SHFL.BFLY PT, R132, R2, 0x1, 0x1f ;  /* 0x0c201f0002847f89 */ /* 0x000ea400000e0000 */
[----:B--2---:R-:W-:-:S04]  /*4d50*/  FMNMX.FTZ R132, R132, R2, !PT ;  /* 0x0000000284847209 */ /* 0x004fc80007810000 */
[C---:B------:R-:W-:Y:S01]  /*4d60*/  FSETP.NEU.FTZ.AND P0, PT, R132.reuse, -INF , PT ;  /* 0xff8000008400780b */ /* 0x040fe20003f1d000 */
[----:B------:R-:W-:-:S05]  /*4d70*/  FMUL.FTZ R2, R132, c[0x0][0x2d0] ;  /* 0x0000b40084027a20 */ /* 0x000fca0000410000 */
[----:B------:R-:W-:-:S05]  /*4d80*/  FSEL R2, R2, RZ, P0 ;  /* 0x000000ff02027208 */ /* 0x000fca0000000000 */
[--C-:B------:R-:W-:Y:S02]  /*4d90*/  FFMA.FTZ R4, R4, c[0x0][0x2d0], -R2.reuse ;  /* 0x0000b40004047a23 */ /* 0x100fe40000010802 */
[--C-:B------:R-:W-:Y:S02]  /*4da0*/  FFMA.FTZ R8, R8, c[0x0][0x2d0], -R2.reuse ;  /* 0x0000b40008087a23 */ /* 0x100fe40000010802 */
[----:B------:R2:W-:Y:S01]  /*4db0*/  MUFU.EX2 R78, R4 ;  /* 0x00000004004e7308 */ /* 0x0005e20000000800 */
[--C-:B------:R-:W-:Y:S02]  /*4dc0*/  FFMA.FTZ R7, R7, c[0x0][0x2d0], -R2.reuse ;  /* 0x0000b40007077a23 */ /* 0x100fe40000010802 */
[----:B------:R-:W-:-:S05]  /*4dd0*/  FFMA.FTZ R0, R14, c[0x0][0x2d0], -R2 ;  /* 0x0000b4000e007a23 */ /* 0x000fca0000010802 */
[----:B------:R3:W-:Y:S01]  /*4de0*/  MUFU.EX2 R77, R8 ;  /* 0x00000008004d7308 */ /* 0x0007e20000000800 */
[----:B--2---:R-:W-:-:S07]  /*4df0*/  FFMA.FTZ R4, R10, c[0x0][0x2d0], -R2 ;  /* 0x0000b4000a047a23 */ /* 0x004fce0000010802 */
[----:B------:R-:W-:Y:S01]  /*4e00*/  MUFU.EX2 R76, R7 ;  /* 0x00000007004c7308 */ /* 0x000fe20000000800 */
[----:B-1----:R-:W-:Y:S02]  /*4e10*/  F2FP.BF16.PACK_AB R10, R117, R108 ;  /* 0x0000006c750a723e */ /* 0x002fe400000010ff */
[----:B---3--:R-:W-:-:S05]  /*4e20*/  F2FP.BF16.PACK_AB R8, R109, R110 ;  /* 0x0000006e6d08723e */ /* 0x008fca00000010ff */
[----:B------:R1:W2:Y:S08]  /*4e30*/  MUFU.EX2 R79, R4 ;  /* 0x00000004004f7308 */ /* 0x0002b00000000800 */
[----:B------:R-:W-:Y:S01]  /*4e40*/  MUFU.EX2 R82, R0 ;  /* 0x0000000000527308 */ /* 0x000fe20000000800 */
[----:B-1----:R-:W-:Y:S01]  /*4e50*/  FFMA.FTZ R4, R22, c[0x0][0x2d0], -R3 ;  /* 0x0000b40016047a23 */ /* 0x002fe20000010803 */
[----:B--2---:R-:W-:-:S06]  /*4e60*/  F2FP.BF16.PACK_AB R11, R79, R78 ;  /* 0x0000004e4f0b723e */ /* 0x004fcc00000010ff */
[----:B------:R1:W2:Y:S02]  /*4e70*/  MUFU.EX2 R129, R4 ;  /* 0x0000000400817308 */ /* 0x0002a40000000800 */
[----:B-1----:R-:W-:Y:S01]  /*4e80*/  FFMA.FTZ R4, R9, c[0x0][0x2d0], -R2 ;  /* 0x0000b40009047a23 */ /* 0x002fe20000010802 */
[----:B------:R-:W-:Y:S02]  /*4e90*/  F2FP.BF16.PACK_AB R9, R76, R77 ;  /* 0x0000004d4c09723e */ /* 0x000fe400000010ff */
[----:B--2---:R-:W-:-:S03]  /*4ea0*/  F2FP.BF16.PACK_AB R6, R129, R128 ;  /* 0x000000808106723e */ /* 0x004fc600000010ff */
[----:B------:R1:W-:Y:S02]  /*4eb0*/  MUFU.EX2 R80, R4 ;  /* 0x0000000400507308 */ /* 0x0003e40000000800 */
[C---:B------:R-:W-:Y:S08]  /*4ec0*/  HMMA.16816.F32.BF16 R20, R8.reuse, R16, RZ ;  /* 0x000000100814723c */ /* 0x040ff000000418ff */
[----:B------:R-:W-:Y:S01]  /*4ed0*/  HMMA.16816.F32.BF16 R16, R8, R18, RZ ;  /* 0x000000120810723c */ /* 0x000fe200000418ff */
[----:B-1----:R-:W-:-:S04]  /*4ee0*/  FFMA.FTZ R4, R12, c[0x0][0x2d0], -R2 ;  /* 0x0000b4000c047a23 */ /* 0x002fc80000010802 */
[----:B------:R1:W2:Y:S03]  /*4ef0*/  MUFU.EX2 R81, R4 ;  /* 0x0000000400517308 */ /* 0x0002a60000000800 */
[----:B------:R-:W-:Y:S01]  /*4f00*/  HMMA.16816.F32.BF16 R60, R8, R34, RZ ;  /* 0x00000022083c723c */ /* 0x000fe200000418ff */
[----:B-1----:R-:W-:Y:S01]  /*4f10*/  FFMA.FTZ R4, R13, c[0x0][0x2d0], -R2 ;  /* 0x0000b4000d047a23 */ /* 0x002fe20000010802 */
[----:B--2---:R-:W-:-:S06]  /*4f20*/  F2FP.BF16.PACK_AB R5, R81, R80 ;  /* 0x000000505105723e */ /* 0x004fcc00000010ff */
[C---:B------:R-:W-:Y:S01]  /*4f30*/  HMMA.16816.F32.BF16 R12, R8.reuse, R32, RZ ;  /* 0x00000020080c723c */ /* 0x040fe200000418ff */
[----:B------:R1:W2:Y:S07]  /*4f40*/  MUFU.EX2 R83, R4 ;  /* 0x0000000400537308 */ /* 0x0002ae0000000800 */
[----:B------:R-:W-:Y:S01]  /*4f50*/  HMMA.16816.F32.BF16 R32, R8, R26, RZ ;  /* 0x0000001a0820723c */ /* 0x000fe200000418ff */
[----:B-1----:R-:W-:Y:S02]  /*4f60*/  F2FP.BF16.PACK_AB R4, R124, R116 ;  /* 0x000000747c04723e */ /* 0x002fe400000010ff */
[----:B--2---:R-:W-:-:S07]  /*4f70*/  F2FP.BF16.PACK_AB R7, R82, R83 ;  /* 0x000000535207723e */ /* 0x004fce00000010ff */
[C---:B------:R-:W-:Y:S08]  /*4f80*/  HMMA.16816.F32.BF16 R48, R4.reuse, R30, R16 ;  /* 0x0000001e0430723c */ /* 0x040ff00000041810 */
[----:B------:R-:W-:Y:S08]  /*4f90*/  HMMA.16816.F32.BF16 R148, R4, R68, R12 ;  /* 0x000000440494723c */ /* 0x000ff0000004180c */
[----:B------:R-:W-:Y:S08]  /*4fa0*/  HMMA.16816.F32.BF16 R12, R8, R72, RZ ;  /* 0x00000048080c723c */ /* 0x000ff000000418ff */
[----:B------:R-:W-:Y:S01]  /*4fb0*/  HMMA.16816.F32.BF16 R156, R4, R28, R20 ;  /* 0x0000001c049c723c */ /* 0x000fe20000041814 */
[----:B------:R-:W-:Y:S01]  /*4fc0*/  IMAD.MOV.U32 R123, RZ, RZ, R50 ;  /* 0x000000ffff7b7224 */ /* 0x000fe200078e0032 */
[----:B------:R-:W-:Y:S01]  /*4fd0*/  MOV R122, R51 ;  /* 0x00000033007a7202 */ /* 0x000fe20000000f00 */
[----:B------:R-:W-:-:S02]  /*4fe0*/  IMAD.MOV.U32 R121, RZ, RZ, R48 ;  /* 0x000000ffff797224 */ /* 0x000fc400078e0030 */
[----:B------:R-:W-:-:S03]  /*4ff0*/  IMAD.MOV.U32 R120, RZ, RZ, R49 ;  /* 0x000000ffff787224 */ /* 0x000fc600078e0031 */
[C---:B------:R-:W-:Y:S08]  /*5000*/  HMMA.16816.F32.BF16 R20, R8.reuse, R64, RZ ;  /* 0x000000400814723c */ /* 0x040ff000000418ff */
[C---:B------:R-:W-:Y:S08]  /*5010*/  HMMA.16816.F32.BF16 R48, R8.reuse, R24, RZ ;  /* 0x000000180830723c */ /* 0x040ff000000418ff */
[C---:B------:R-:W-:Y:S08]  /*5020*/  HMMA.16816.F32.BF16 R28, R8.reuse, R56, RZ ;  /* 0x00000038081c723c */ /* 0x040ff000000418ff */
[----:B------:R-:W-:Y:S08]  /*5030*/  HMMA.16816.F32.BF16 R24, R8, R58, RZ ;  /* 0x0000003a0818723c */ /* 0x000ff000000418ff */
[----:B------:R-:W-:Y:S08]  /*5040*/  HMMA.16816.F32.BF16 R12, R4, R52, R12 ;  /* 0x00000034040c723c */ /* 0x000ff0000004180c */
[C---:B------:R-:W-:Y:S08]  /*5050*/  HMMA.16816.F32.BF16 R56, R8.reuse, R74, RZ ;  /* 0x0000004a0838723c */ /* 0x040ff000000418ff */
[----:B------:R-:W-:Y:S01]  /*5060*/  HMMA.16816.F32.BF16 R16, R8, R66, RZ ;  /* 0x000000420810723c */ /* 0x000fe200000418ff */
[----:B------:R-:W1:Y:S07]  /*5070*/  LDSM.16.MT88.4 R64, [R241+0x5880] ;  /* 0x00588000f140783b */ /* 0x000e6e0000004200 */
[----:B------:R-:W-:Y:S01]  /*5080*/  HMMA.16816.F32.BF16 R20, R4, R36, R20 ;  /* 0x000000240414723c */ /* 0x000fe20000041814 */
[----:B------:R-:W-:Y:S01]  /*5090*/  IMAD.MOV.U32 R99, RZ, RZ, R13 ;  /* 0x000000ffff637224 */ /* 0x000fe200078e000d */
[----:B------:R-:W-:Y:S01]  /*50a0*/  MOV R98, R12 ;  /* 0x0000000c00627202 */ /* 0x000fe20000000f00 */
[----:B------:R-:W-:-:S02]  /*50b0*/  IMAD.MOV.U32 R161, RZ, RZ, R14 ;  /* 0x000000ffffa17224 */ /* 0x000fc400078e000e */
[----:B------:R-:W-:-:S03]  /*50c0*/  IMAD.MOV.U32 R160, RZ, RZ, R15 ;  /* 0x000000ffffa07224 */ /* 0x000fc600078e000f */
[C---:B------:R-:W-:Y:S01]  /*50d0*/  HMMA.16816.F32.BF16 R12, R4.reuse, R54, R56 ;  /* 0x00000036040c723c */ /* 0x040fe20000041838 */
[----:B------:R-:W-:Y:S04]  /*50e0*/  LDSM.16.MT88.4 R52, [R238+0x7080] ;  /* 0x00708000ee34783b */ /* 0x000fe80000004200 */
[----:B------:R-:W-:Y:S03]  /*50f0*/  LDSM.16.MT88.4 R56, [R241+0x7080] ;  /* 0x00708000f138783b */ /* 0x000fe60000004200 */
[C---:B------:R-:W-:Y:S08]  /*5100*/  HMMA.16816.F32.BF16 R24, R4.reuse, R42, R24 ;  /* 0x0000002a0418723c */ /* 0x040ff00000041818 */
[----:B------:R-:W-:Y:S01]  /*5110*/  MOV R147, R20 ;  /* 0x0000001400937202 */ /* 0x000fe20000000f00 */
[----:B------:R-:W-:Y:S01]  /*5120*/  IMAD.MOV.U32 R146, RZ, RZ, R21 ;  /* 0x000000ffff927224 */ /* 0x000fe200078e0015 */
[----:B------:R-:W-:Y:S01]  /*5130*/  MOV R144, R23 ;  /* 0x0000001700907202 */ /* 0x000fe20000000f00 */
[----:B------:R-:W-:Y:S01]  /*5140*/  IMAD.MOV.U32 R145, RZ, RZ, R22 ;  /* 0x000000ffff917224 */ /* 0x000fe200078e0016 */
[C---:B------:R-:W-:Y:S01]  /*5150*/  HMMA.16816.F32.BF16 R16, R4.reuse, R38, R16 ;  /* 0x000000260410723c */ /* 0x040fe20000041810 */
[----:B------:R-:W2:Y:S03]  /*5160*/  LDSM.16.MT88.4 R20, [R241+0x6080] ;  /* 0x00608000f114783b */ /* 0x000ea60000004200 */
[----:B------:R-:W-:Y:S01]  /*5170*/  MOV R135, R12 ;  /* 0x0000000c00877202 */ /* 0x000fe20000000f00 */
[----:B------:R-:W-:Y:S01]  /*5180*/  IMAD.MOV.U32 R134, RZ, RZ, R13 ;  /* 0x000000ffff867224 */ /* 0x000fe200078e000d */
[----:B------:R-:W-:Y:S01]  /*5190*/  MOV R130, R15 ;  /* 0x0000000f00827202 */ /* 0x000fe20000000f00 */
[----:B------:R-:W-:Y:S01]  /*51a0*/  IMAD.MOV.U32 R131, RZ, RZ, R14 ;  /* 0x000000ffff837224 */ /* 0x000fe200078e000e */
[----:B------:R-:W-:Y:S01]  /*51b0*/  HMMA.16816.F32.BF16 R136, R4, R70, R60 ;  /* 0x000000460488723c */ /* 0x000fe2000004183c */
[----:B------:R-:W3:Y:S03]  /*51c0*/  LDSM.16.MT88.4 R60, [R240+0x5880] ;  /* 0x00588000f03c783b */ /* 0x000ee60000004200 */
[----:B------:R-:W-:Y:S01]  /*51d0*/  IMAD.MOV.U32 R168, RZ, RZ, R26 ;  /* 0x000000ffffa87224 */ /* 0x000fe200078e001a */
[----:B------:R-:W-:Y:S01]  /*51e0*/  MOV R127, R27 ;  /* 0x0000001b007f7202 */ /* 0x000fe20000000f00 */
[----:B------:R-:W-:Y:S01]  /*51f0*/  IMAD.MOV.U32 R126, RZ, RZ, R24 ;  /* 0x000000ffff7e7224 */ /* 0x000fe200078e0018 */
[----:B------:R-:W-:Y:S01]  /*5200*/  LDSM.16.MT88.4 R36, [R237+0x7880] ;  /* 0x00788000ed24783b */ /* 0x000fe20000004200 */
[----:B-1----:R-:W-:Y:S01]  /*5210*/  HMMA.16816.F32.BF16 R12, R8, R66, RZ ;  /* 0x00000042080c723c */ /* 0x002fe200000418ff */
[----:B------:R-:W-:-:S02]  /*5220*/  IMAD.MOV.U32 R125, RZ, RZ, R25 ;  /* 0x000000ffff7d7224 */ /* 0x000fc400078e0019 */
[----:B------:R-:W1:Y:S05]  /*5230*/  LDSM.16.MT88.4 R24, [R237+0x7080] ;  /* 0x00708000ed18783b */ /* 0x000e6a0000004200 */
[----:B------:R-:W-:Y:S01]  /*5240*/  IMAD.MOV.U32 R172, RZ, RZ, R18 ;  /* 0x000000ffffac7224 */ /* 0x000fe200078e0012 */
[----:B------:R-:W-:Y:S01]  /*5250*/  MOV R170, R16 ;  /* 0x0000001000aa7202 */ /* 0x000fe20000000f00 */
[----:B------:R-:W-:Y:S01]  /*5260*/  IMAD.MOV.U32 R171, RZ, RZ, R19 ;  /* 0x000000ffffab7224 */ /* 0x000fe200078e0013 */
[----:B------:R-:W-:Y:S01]  /*5270*/  HMMA.16816.F32.BF16 R92, R4, R46, R32 ;  /* 0x0000002e045c723c */ /* 0x000fe20000041820 */
[----:B------:R-:W-:-:S07]  /*5280*/  IMAD.MOV.U32 R169, RZ, RZ, R17 ;  /* 0x000000ffffa97224 */ /* 0x000fce00078e0011 */
[----:B------:R-:W-:Y:S08]  /*5290*/  HMMA.16816.F32.BF16 R16, R8, R64, RZ ;  /* 0x000000400810723c */ /* 0x000ff000000418ff */
[C---:B--2---:R-:W-:Y:S08]  /*52a0*/  HMMA.16816.F32.BF16 R12, R4.reuse, R22, R12 ;  /* 0x00000016040c723c */ /* 0x044ff0000004180c */
[----:B------:R-:W-:Y:S01]  /*52b0*/  HMMA.16816.F32.BF16 R28, R4, R40, R28 ;  /* 0x00000028041c723c */ /* 0x000fe2000004181c */
[----:B------:R-:W2:Y:S01]  /*52c0*/  LDSM.16.MT88.4 R40, [R240+0x6080] ;  /* 0x00608000f028783b */ /* 0x000ea20000004200 */
[----:B------:R-:W-:Y:S01]  /*52d0*/  MOV R155, R92 ;  /* 0x0000005c009b7202 */ /* 0x000fe20000000f00 */
[----:B------:R-:W-:Y:S01]  /*52e0*/  IMAD.MOV.U32 R154, RZ, RZ, R93 ;  /* 0x000000ffff9a7224 */ /* 0x000fe200078e005d */
[----:B------:R-:W-:Y:S01]  /*52f0*/  MOV R152, R95 ;  /* 0x0000005f00987202 */ /* 0x000fe20000000f00 */
[----:B------:R-:W-:-:S03]  /*5300*/  IMAD.MOV.U32 R153, RZ, RZ, R94 ;  /* 0x000000ffff997224 */ /* 0x000fc600078e005e */
[C---:B------:R-:W-:Y:S01]  /*5310*/  HMMA.16816.F32.BF16 R140, R4.reuse, R44, R48 ;  /* 0x0000002c048c723c */ /* 0x040fe20000041830 */
[----:B------:R-:W-:Y:S07]  /*5320*/  LDSM.16.MT88.4 R48, [R238+0x7880] ;  /* 0x00788000ee30783b */ /* 0x000fee0000004200 */
[----:B------:R-:W-:Y:S01]  /*5330*/  HMMA.16816.F32.BF16 R44, R4, R20, R16 ;  /* 0x00000014042c723c */ /* 0x000fe20000041810 */
[----:B------:R-:W-:Y:S01]  /*5340*/  IMAD.MOV.U32 R93, RZ, RZ, R14 ;  /* 0x000000ffff5d7224 */ /* 0x000fe200078e000e */
[----:B------:R-:W-:Y:S01]  /*5350*/  MOV R92, R15 ;  /* 0x0000000f005c7202 */ /* 0x000fe20000000f00 */
[----:B------:R-:W-:-:S02]  /*5360*/  IMAD.MOV.U32 R67, RZ, RZ, R13 ;  /* 0x000000ffff437224 */ /* 0x000fc400078e000d */
[----:B------:R-:W-:-:S03]  /*5370*/  IMAD.MOV.U32 R66, RZ, RZ, R12 ;  /* 0x000000ffff427224 */ /* 0x000fc600078e000c */
[----:B---3--:R-:W-:Y:S01]  /*5380*/  HMMA.16816.F32.BF16 R32, R8, R60, RZ ;  /* 0x0000003c0820723c */ /* 0x008fe200000418ff */
[----:B------:R-:W-:Y:S01]  /*5390*/  IMAD.MOV.U32 R119, RZ, RZ, R30 ;  /* 0x000000ffff777224 */ /* 0x000fe200078e001e */
[----:B------:R-:W-:Y:S01]  /*53a0*/  MOV R111, R28 ;  /* 0x0000001c006f7202 */ /* 0x000fe20000000f00 */
[----:B------:R-:W-:Y:S02]  /*53b0*/  IMAD.MOV.U32 R118, RZ, RZ, R31 ;  /* 0x000000ffff767224 */ /* 0x000fe400078e001f */
[----:B------:R-:W-:-:S03]  /*53c0*/  IMAD.MOV.U32 R103, RZ, RZ, R29 ;  /* 0x000000ffff677224 */ /* 0x000fc600078e001d */
[C---:B-1----:R-:W-:Y:S08]  /*53d0*/  HMMA.16816.F32.BF16 R12, R8.reuse, R26, RZ ;  /* 0x0000001a080c723c */ /* 0x042ff000000418ff */
[----:B------:R-:W-:Y:S01]  /*53e0*/  HMMA.16816.F32.BF16 R16, R8, R24, RZ ;  /* 0x000000180810723c */ /* 0x000fe200000418ff */
[----:B------:R-:W-:Y:S01]  /*53f0*/  IMAD.MOV.U32 R97, RZ, RZ, R45 ;  /* 0x000000ffff617224 */ /* 0x000fe200078e002d */
[----:B------:R-:W-:Y:S01]  /*5400*/  MOV R95, R47 ;  /* 0x0000002f005f7202 */ /* 0x000fe20000000f00 */
[----:B------:R-:W-:-:S02]  /*5410*/  IMAD.MOV.U32 R96, RZ, RZ, R46 ;  /* 0x000000ffff607224 */ /* 0x000fc400078e002e */
[----:B------:R-:W-:Y:S02]  /*5420*/  IMAD.MOV.U32 R94, RZ, RZ, R44 ;  /* 0x000000ffff5e7224 */ /* 0x000fe400078e002c */
[----:B------:R-:W-:Y:S01]  /*5430*/  LDSM.16.MT88.4 R44, [R241+0x7880] ;  /* 0x00788000f12c783b */ /* 0x000fe20000004200 */
[----:B------:R-:W-:Y:S03]  /*5440*/  HMMA.16816.F32.BF16 R28, R8, R62, RZ ;  /* 0x0000003e081c723c */ /* 0x000fe600000418ff */
[----:B------:R-:W1:Y:S05]  /*5450*/  LDSM.16.MT88.4 R60, [R240+0x7080] ;  /* 0x00708000f03c783b */ /* 0x000e6a0000004200 */
[----:B--2---:R-:W-:Y:S01]  /*5460*/  HMMA.16816.F32.BF16 R72, R4, R40, R32 ;  /* 0x000000280448723c */ /* 0x004fe20000041820 */
[----:B------:R-:W2:Y:S07]  /*5470*/  LDSM.16.MT88.4 R32, [R237+0x8880] ;  /* 0x00888000ed20783b */ /* 0x000eae0000004200 */
[----:B------:R-:W-:Y:S07]  /*5480*/  HMMA.16816.F32.BF16 R24, R8, R54, RZ ;  /* 0x000000360818723c */ /* 0x000fee00000418ff */
[----:B------:R-:W-:Y:S01]  /*5490*/  MOV R55, R95 ;  /* 0x0000005f00377202 */ /* 0x000fe20000000f00 */
[----:B------:R-:W-:Y:S01]  /*54a0*/  HMMA.16816.F32.BF16 R12, R4, R38, R12 ;  /* 0x00000026040c723c */ /* 0x000fe2000004180c */
[----:B------:R-:W-:-:S06]  /*54b0*/  IMAD.MOV.U32 R54, RZ, RZ, R96 ;  /* 0x000000ffff367224 */ /* 0x000fcc00078e0060 */
[----:B------:R-:W-:Y:S01]  /*54c0*/  IMAD.MOV.U32 R38, RZ, RZ, R121 ;  /* 0x000000ffff267224 */ /* 0x000fe200078e0079 */
[----:B------:R-:W-:Y:S01]  /*54d0*/  HMMA.16816.F32.BF16 R20, R4, R36, R16 ;  /* 0x000000240414723c */ /* 0x000fe20000041810 */
[----:B------:R-:W-:-:S07]  /*54e0*/  MOV R39, R120 ;  /* 0x0000007800277202 */ /* 0x000fce0000000f00 */
[----:B------:R-:W-:Y:S01]  /*54f0*/  HMMA.16816.F32.BF16 R68, R4, R42, R28 ;  /* 0x0000002a0444723c */ /* 0x000fe2000004181c */
[----:B------:R-:W3:Y:S07]  /*5500*/  LDSM.16.MT88.4 R40, [R240+0x7880] ;  /* 0x00788000f028783b */ /* 0x000eee0000004200 */
[----:B------:R-:W-:Y:S01]  /*5510*/  HMMA.16816.F32.BF16 R16, R8, R58, RZ ;  /* 0x0000003a0810723c */ /* 0x000fe200000418ff */
[----:B------:R-:W-:Y:S01]  /*5520*/  IMAD.MOV.U32 R102, RZ, RZ, R14 ;  /* 0x000000ffff667224 */ /* 0x000fe200078e000e */
[----:B------:R-:W-:Y:S01]  /*5530*/  MOV R100, R12 ;  /* 0x0000000c00647202 */ /* 0x000fe20000000f00 */
[----:B------:R-:W-:-:S02]  /*5540*/  IMAD.MOV.U32 R101, RZ, RZ, R15 ;  /* 0x000000ffff657224 */ /* 0x000fc400078e000f */
[----:B------:R-:W-:Y:S02]  /*5550*/  IMAD.MOV.U32 R0, RZ, RZ, R13 ;  /* 0x000000ffff007224 */ /* 0x000fe400078e000d */
[----:B------:R-:W-:Y:S01]  /*5560*/  IMAD.MOV.U32 R58, RZ, RZ, R93 ;  /* 0x000000ffff3a7224 */ /* 0x000fe200078e005d */
[C---:B------:R-:W-:Y:S01]  /*5570*/  HMMA.16816.F32.BF16 R28, R8.reuse, R52, RZ ;  /* 0x00000034081c723c */ /* 0x040fe200000418ff */
[----:B------:R-:W-:Y:S01]  /*5580*/  MOV R59, R92 ;  /* 0x0000005c003b7202 */ /* 0x000fe20000000f00 */
[----:B------:R-:W-:Y:S01]  /*5590*/  IMAD.MOV.U32 R64, RZ, RZ, R23 ;  /* 0x000000ffff407224 */ /* 0x000fe200078e0017 */
[----:B------:R-:W-:Y:S01]  /*55a0*/  MOV R65, R22 ;  /* 0x0000001600417202 */ /* 0x000fe20000000f00 */
[----:B------:R-:W-:Y:S01]  /*55b0*/  IMAD.MOV.U32 R37, RZ, RZ, R21 ;  /* 0x000000ffff257224 */ /* 0x000fe200078e0015 */
[----:B------:R-:W-:Y:S02]  /*55c0*/  MOV R36, R20 ;  /* 0x0000001400247202 */ /* 0x000fe40000000f00 */
[----:B------:R-:W-:Y:S01]  /*55d0*/  IMAD.MOV.U32 R52, RZ, RZ, R94 ;  /* 0x000000ffff347224 */ /* 0x000fe200078e005e */
[----:B-1----:R-:W-:Y:S01]  /*55e0*/  HMMA.16816.F32.BF16 R12, R8, R60, RZ ;  /* 0x0000003c080c723c */ /* 0x002fe200000418ff */
[----:B------:R-:W-:-:S06]  /*55f0*/  IMAD.MOV.U32 R53, RZ, RZ, R97 ;  /* 0x000000ffff357224 */ /* 0x000fcc00078e0061 */
[----:B------:R-:W-:Y:S01]  /*5600*/  IMAD.MOV.U32 R60, RZ, RZ, R66 ;  /* 0x000000ffff3c7224 */ /* 0x000fe200078e0042 */
[----:B------:R-:W-:Y:S01]  /*5610*/  HMMA.16816.F32.BF16 R92, R4, R50, R24 ;  /* 0x00000032045c723c */ /* 0x000fe20000041818 */
[----:B------:R-:W1:Y:S01]  /*5620*/  LDSM.16.MT88.4 R24, [R237+0x9080] ;  /* 0x00908000ed18783b */ /* 0x000e620000004200 */
[----:B------:R-:W-:Y:S01]  /*5630*/  IMAD.MOV.U32 R61, RZ, RZ, R67 ;  /* 0x000000ffff3d7224 */ /* 0x000fe200078e0043 */
[----:B------:R-:W-:Y:S01]  /*5640*/  MOV R66, R111 ;  /* 0x0000006f00427202 */ /* 0x000fe20000000f00 */
[----:B------:R-:W-:-:S03]  /*5650*/  IMAD.MOV.U32 R67, RZ, RZ, R103 ;  /* 0x000000ffff437224 */ /* 0x000fc600078e0067 */
[----:B------:R-:W-:Y:S01]  /*5660*/  IMAD.MOV.U32 R50, RZ, RZ, R168 ;  /* 0x000000ffff327224 */ /* 0x000fe200078e00a8 */
[----:B------:R-:W-:Y:S01]  /*5670*/  HMMA.16816.F32.BF16 R20, R8, R56, RZ ;  /* 0x000000380814723c */ /* 0x000fe200000418ff */
[----:B------:R-:W-:-:S06]  /*5680*/  MOV R51, R127 ;  /* 0x0000007f00337202 */ /* 0x000fcc0000000f00 */
[----:B------:R-:W-:Y:S01]  /*5690*/  IMAD.MOV.U32 R57, RZ, RZ, R99 ;  /* 0x000000ffff397224 */ /* 0x000fe200078e0063 */
[----:B------:R-:W-:Y:S01]  /*56a0*/  MOV R56, R98 ;  /* 0x0000006200387202 */ /* 0x000fe20000000f00 */
[C---:B------:R-:W-:Y:S07]  /*56b0*/  HMMA.16816.F32.BF16 R112, R4.reuse, R46, R16 ;  /* 0x0000002e0470723c */ /* 0x040fee0000041810 */
[----:B------:R-:W-:Y:S01]  /*56c0*/  IMAD.MOV.U32 R46, RZ, RZ, R172 ;  /* 0x000000ffff2e7224 */ /* 0x000fe200078e00ac */
[----:B------:R-:W-:Y:S01]  /*56d0*/  HMMA.16816.F32.BF16 R96, R4, R48, R28 ;  /* 0x000000300460723c */ /* 0x000fe2000004181c */
[----:B------:R-:W4:Y:S01]  /*56e0*/  LDSM.16.MT88.4 R28, [R238+0x8880] ;  /* 0x00888000ee1c783b */ /* 0x000f220000004200 */
[----:B------:R-:W-:-:S05]  /*56f0*/  IMAD.MOV.U32 R47, RZ, RZ, R171 ;  /* 0x000000ffff2f7224 */ /* 0x000fca00078e00ab */
[----:B------:R-:W-:Y:S01]  /*5700*/  IMAD.MOV.U32 R48, RZ, RZ, R126 ;  /* 0x000000ffff307224 */ /* 0x000fe200078e007e */
[----:B--2---:R-:W-:Y:S01]  /*5710*/  HMMA.16816.F32.BF16 R16, R8, R32, RZ ;  /* 0x000000200810723c */ /* 0x004fe200000418ff */
[----:B------:R-:W-:-:S06]  /*5720*/  IMAD.MOV.U32 R49, RZ, RZ, R125 ;  /* 0x000000ffff317224 */ /* 0x000fcc00078e007d */
[----:B------:R-:W-:Y:S01]  /*5730*/  IMAD.MOV.U32 R32, RZ, RZ, R102 ;  /* 0x000000ffff207224 */ /* 0x000fe200078e0066 */
[----:B---3--:R-:W-:Y:S01]  /*5740*/  HMMA.16816.F32.BF16 R104, R4, R40, R12 ;  /* 0x000000280468723c */ /* 0x008fe2000004180c */
[----:B------:R-:W-:-:S06]  /*5750*/  MOV R33, R101 ;  /* 0x0000006500217202 */ /* 0x000fcc0000000f00 */
[----:B------:R-:W-:Y:S01]  /*5760*/  MOV R40, R65 ;  /* 0x0000004100287202 */ /* 0x000fe20000000f00 */
[----:B------:R-:W-:Y:S01]  /*5770*/  HMMA.16816.F32.BF16 R12, R8, R34, RZ ;  /* 0x00000022080c723c */ /* 0x000fe200000418ff */
[----:B------:R-:W-:Y:S02]  /*5780*/  IMAD.MOV.U32 R41, RZ, RZ, R64 ;  /* 0x000000ffff297224 */ /* 0x000fe400078e0040 */
[----:B------:R-:W-:Y:S02]  /*5790*/  IMAD.MOV.U32 R64, RZ, RZ, R119 ;  /* 0x000000ffff407224 */ /* 0x000fe400078e0077 */
[----:B------:R-:W-:Y:S02]  /*57a0*/  IMAD.MOV.U32 R65, RZ, RZ, R118 ;  /* 0x000000ffff417224 */ /* 0x000fe400078e0076 */
[----:B------:R-:W-:Y:S01]  /*57b0*/  IMAD.MOV.U32 R35, RZ, RZ, R0 ;  /* 0x000000ffff237224 */ /* 0x000fe200078e0000 */
[----:B-1----:R-:W-:Y:S01]  /*57c0*/  HMMA.16816.F32.BF16 R172, R4, R24, R16 ;  /* 0x0000001804ac723c */ /* 0x002fe20000041810 */
[----:B------:R-:W1:Y:S01]  /*57d0*/  LDSM.16.MT88.4 R16, [R238+0x9080] ;  /* 0x00908000ee10783b */ /* 0x000e620000004200 */
[----:B------:R-:W-:-:S02]  /*57e0*/  FADD.FTZ R0, R110, R109 ;  /* 0x0000006d6e007221 */ /* 0x000fc40000010000 */
[----:B------:R-:W-:Y:S02]  /*57f0*/  IMAD.MOV.U32 R34, RZ, RZ, R100 ;  /* 0x000000ffff227224 */ /* 0x000fe400078e0064 */
[----:B------:R-:W-:Y:S02]  /*5800*/  FADD.FTZ R0, R108, R0 ;  /* 0x000000006c007221 */ /* 0x000fe40000010000 */
[----:B------:R-:W-:Y:S02]  /*5810*/  HMMA.16816.F32.BF16 R176, R4, R44, R20 ;  /* 0x0000002c04b0723c */ /* 0x000fe40000041814 */
[----:B------:R-:W-:-:S04]  /*5820*/  FADD.FTZ R0, R117, R0 ;  /* 0x0000000075007221 */ /* 0x000fc80000010000 */
[----:B------:R-:W-:Y:S01]  /*5830*/  FADD.FTZ R0, R116, R0 ;  /* 0x0000000074007221 */ /* 0x000fe20000010000 */
[----:B------:R-:W-:Y:S01]  /*5840*/  MOV R44, R170 ;  /* 0x000000aa002c7202 */ /* 0x000fe20000000f00 */
[----:B------:R-:W-:Y:S01]  /*5850*/  HMMA.16816.F32.BF16 R20, R8, R62, RZ ;  /* 0x0000003e0814723c */ /* 0x000fe200000418ff */
[----:B------:R-:W-:Y:S02]  /*5860*/  IMAD.MOV.U32 R45, RZ, RZ, R169 ;  /* 0x000000ffff2d7224 */ /* 0x000fe400078e00a9 */
[----:B------:R-:W-:Y:S02]  /*5870*/  FADD.FTZ R24, R124, R0 ;  /* 0x000000007c187221 */ /* 0x000fe40000010000 */
[----:B------:R-:W-:Y:S01]  /*5880*/  FADD.FTZ R0, R77, R76 ;  /* 0x0000004c4d007221 */ /* 0x000fe20000010000 */
[----:B------:R-:W-:Y:S01]  /*5890*/  MOV R76, R34 ;  /* 0x00000022004c7202 */ /* 0x000fe20000000f00 */
[----:B------:R-:W-:Y:S01]  /*58a0*/  IMAD.MOV.U32 R63, RZ, RZ, R37 ;  /* 0x000000ffff3f7224 */ /* 0x000fe200078e0025 */
[----:B------:R-:W-:Y:S01]  /*58b0*/  MOV R62, R36 ;  /* 0x00000024003e7202 */ /* 0x000fe20000000f00 */
[----:B------:R-:W-:Y:S01]  /*58c0*/  IMAD.MOV.U32 R37, RZ, RZ, R122 ;  /* 0x000000ffff257224 */ /* 0x000fe200078e007a */
[----:B------:R-:W-:Y:S01]  /*58d0*/  MOV R36, R123 ;  /* 0x0000007b00247202 */ /* 0x000fe20000000f00 */
[----:B------:R-:W-:Y:S01]  /*58e0*/  FADD.FTZ R0, R78, R0 ;  /* 0x000000004e007221 */ /* 0x000fe20000010000 */
[----:B------:R-:W-:Y:S01]  /*58f0*/  HMMA.16816.F32.BF16 R120, R4, R26, R12 ;  /* 0x0000001a0478723c */ /* 0x000fe2000004180c */
[----:B------:R-:W-:-:S02]  /*5900*/  IMAD.MOV.U32 R78, RZ, RZ, R32 ;  /* 0x000000ffff4e7224 */ /* 0x000fc400078e0020 */
[----:B------:R-:W-:Y:S01]  /*5910*/  IMAD.MOV.U32 R32, RZ, RZ, R62 ;  /* 0x000000ffff207224 */ /* 0x000fe200078e003e */
[----:B------:R-:W-:Y:S01]  /*5920*/  MOV R62, R40 ;  /* 0x00000028003e7202 */ /* 0x000fe20000000f00 */
[----:B------:R-:W-:Y:S02]  /*5930*/  IMAD.MOV.U32 R77, RZ, RZ, R35 ;  /* 0x000000ffff4d7224 */ /* 0x000fe400078e0023 */
[----:B------:R-:W-:Y:S01]  /*5940*/  FADD.FTZ R24, R128, R24 ;  /* 0x0000001880187221 */ /* 0x000fe20000010000 */
[----:B----4-:R-:W-:Y:S08]  /*5950*/  HMMA.16816.F32.BF16 R12, R8, R28, RZ ;  /* 0x0000001c080c723c */ /* 0x010ff000000418ff */
[----:B------:R-:W-:Y:S01]  /*5960*/  HMMA.16816.F32.BF16 R100, R4, R42, R20 ;  /* 0x0000002a0464723c */ /* 0x000fe20000041814 */
[----:B------:R-:W2:Y:S01]  /*5970*/  LDSM.16.MT88.4 R20, [R241+0x8880] ;  /* 0x00888000f114783b */ /* 0x000ea20000004200 */
[----:B------:R-:W-:-:S02]  /*5980*/  IMAD.MOV.U32 R34, RZ, RZ, R36 ;  /* 0x000000ffff227224 */ /* 0x000fc400078e0024 */
[----:B------:R-:W-:Y:S11]  /*5990*/  IMAD.MOV.U32 R40, RZ, RZ, R58 ;  /* 0x000000ffff287224 */ /* 0x000ff600078e003a */
[----:B------:R-:W-:Y:S01]  /*59a0*/  @!UPT UIADD3 URZ, URZ, URZ, URZ ;  /* 0x0000003f3f3ff290 */ /* 0x000fe2000fffe03f */
[----:B-1----:R-:W-:Y:S01]  /*59b0*/  HMMA.16816.F32.BF16 R108, R4, R16, R12 ;  /* 0x00000010046c723c */ /* 0x002fe2000004180c */
[----:B------:R-:W-:Y:S01]  /*59c0*/  MOV R35, R37 ;  /* 0x0000002500237202 */ /* 0x000fe20000000f00 */
[----:B------:R-:W-:Y:S01]  /*59d0*/  IMAD.MOV.U32 R28, RZ, RZ, R155 ;  /* 0x000000ffff1c7224 */ /* 0x000fe200078e009b */
[----:B------:R-:W-:Y:S02]  /*59e0*/  MOV R36, R147 ;  /* 0x0000009300247202 */ /* 0x000fe40000000f00 */
[----:B------:R-:W-:Y:S01]  /*59f0*/  MOV R29, R154 ;  /* 0x0000009a001d7202 */ /* 0x000fe20000000f00 */
[----:B------:R-:W-:Y:S02]  /*5a00*/  IMAD.MOV.U32 R43, RZ, RZ, R65 ;  /* 0x000000ffff2b7224 */ /* 0x000fe400078e0041 */
[----:B------:R-:W-:Y:S01]  /*5a10*/  HMMA.16816.F32.BF16 R12, R8, R30, RZ ;  /* 0x0000001e080c723c */ /* 0x000fe200000418ff */
[----:B------:R-:W-:Y:S01]  /*5a20*/  MOV R42, R64 ;  /* 0x00000040002a7202 */ /* 0x000fe20000000f00 */
[----:B------:R-:W-:Y:S11]  /*5a30*/  IMAD.MOV.U32 R58, RZ, RZ, R161 ;  /* 0x000000ffff3a7224 */ /* 0x000ff600078e00a1 */
[----:B------:R-:W-:Y:S11]  /*5a40*/  @!UPT UIADD3 URZ, URZ, URZ, URZ ;  /* 0x0000003f3f3ff290 */ /* 0x000ff6000fffe03f */
[----:B------:R-:W-:Y:S01]  /*5a50*/  HMMA.16816.F32.BF16 R116, R4, R18, R12 ;  /* 0x000000120474723c */ /* 0x000fe2000004180c */
[----:B------:R-:W1:Y:S01]  /*5a60*/  LDSM.16.MT88.4 R16, [R241+0x9080] ;  /* 0x00908000f110783b */ /* 0x000e620000004200 */
[----:B------:R-:W-:Y:S02]  /*5a70*/  IMAD.MOV.U32 R37, RZ, RZ, R146 ;  /* 0x000000ffff257224 */ /* 0x000fe400078e0092 */
[----:B------:R-:W-:Y:S01]  /*5a80*/  IMAD.MOV.U32 R30, RZ, RZ, R153 ;  /* 0x000000ffff1e7224 */ /* 0x000fe200078e0099 */
[----:B------:R-:W-:Y:S01]  /*5a90*/  MOV R65, R134 ;  /* 0x0000008600417202 */ /* 0x000fe20000000f00 */
[----:B------:R-:W-:Y:S01]  /*5aa0*/  IMAD.MOV.U32 R31, RZ, RZ, R152 ;  /* 0x000000ffff1f7224 */ /* 0x000fe200078e0098 */
[----:B------:R3:W5:Y:S01]  /*5ab0*/  LDL.LU R161, [R1+0x78] ;  /* 0x0000780001a17983 */ /* 0x0007620000300800 */
[----:B--2---:R-:W-:Y:S03]  /*5ac0*/  HMMA.16816.F32.BF16 R12, R8, R20, RZ ;  /* 0x00000014080c723c */ /* 0x004fe600000418ff */
[----:B------:R-:W-:Y:S04]  /*5ad0*/  LDSM.16.MT88.4 R152, [R237+0x5080] ;  /* 0x00508000ed98783b */ /* 0x000fe80000004200 */
[----:B------:R-:W-:Y:S01]  /*5ae0*/  FADD.FTZ R20, R79, R0 ;  /* 0x000000004f147221 */ /* 0x000fe20000010000 */
[----:B------:R-:W-:Y:S01]  /*5af0*/  MOV R79, R33 ;  /* 0x00000021004f7202 */ /* 0x000fe20000000f00 */
[----:B------:R-:W-:-:S02]  /*5b00*/  IMAD.MOV.U32 R33, RZ, RZ, R63 ;  /* 0x000000ffff217224 */ /* 0x000fc400078e003f */
[----:B------:R-:W-:Y:S11]  /*5b10*/  FFMA.FTZ R21, R89, c[0x0][0x2d0], -R3 ;  /* 0x0000b40059157a23 */ /* 0x000ff60000010803 */
[----:B------:R-:W-:Y:S02]  /*5b20*/  @!UPT UIADD3 URZ, URZ, URZ, URZ ;  /* 0x0000003f3f3ff290 */ /* 0x000fe4000fffe03f */
[----:B-1----:R-:W-:Y:S01]  /*5b30*/  HMMA.16816.F32.BF16 R168, R4, R16, R12 ;  /* 0x0000001004a8723c */ /* 0x002fe2000004180c */
[----:B------:R-:W-:Y:S02]  /*5b40*/  FFMA.FTZ R0, R84, c[0x0][0x2d0], -R2 ;  /* 0x0000b40054007a23 */ /* 0x000fe40000010802 */
[----:B------:R-:W-:Y:S02]  /*5b50*/  IMAD.MOV.U32 R63, RZ, RZ, R41 ;  /* 0x000000ffff3f7224 */ /* 0x000fe400078e0029 */
[----:B------:R-:W-:Y:S01]  /*5b60*/  IMAD.MOV.U32 R89, RZ, RZ, R33 ;  /* 0x000000ffff597224 */ /* 0x000fe200078e0021 */
[----:B------:R-:W-:Y:S02]  /*5b70*/  MUFU.EX2 R21, R21 ;  /* 0x0000001500157308 */ /* 0x000fe40000000800 */
[----:B------:R-:W-:Y:S01]  /*5b80*/  HMMA.16816.F32.BF16 R12, R8, R22, RZ ;  /* 0x00000016080c723c */ /* 0x000fe200000418ff */
[----:B------:R-:W-:Y:S01]  /*5b90*/  IMAD.MOV.U32 R33, RZ, RZ, R39 ;  /* 0x000000ffff217224 */ /* 0x000fe200078e0027 */
[----:B------:R-:W-:-:S05]  /*5ba0*/  MOV R41, R59 ;  /* 0x0000003b00297202 */ /* 0x000fca0000000f00 */
[--C-:B------:R-:W-:Y:S02]  /*5bb0*/  FFMA.FTZ R22, R90, c[0x0][0x2d0], -R3.reuse ;  /* 0x0000b4005a167a23 */ /* 0x100fe40000010803 */
[--C-:B------:R-:W-:Y:S11]  /*5bc0*/  FFMA.FTZ R23, R91, c[0x0][0x2d0], -R3.reuse ;  /* 0x0000b4005b177a23 */ /* 0x100ff60000010803 */
[----:B------:R-:W-:Y:S04]  /*5bd0*/  @!UPT UIADD3 URZ, URZ, URZ, URZ ;  /* 0x0000003f3f3ff290 */ /* 0x000fe8000fffe03f */
[----:B------:R-:W-:Y:S01]  /*5be0*/  HMMA.16816.F32.BF16 R124, R4, R18, R12 ;  /* 0x00000012047c723c */ /* 0x000fe2000004180c */
[----:B------:R-:W1:Y:S01]  /*5bf0*/  LDSM.16.MT88.4 R12, [R240+0x8880] ;  /* 0x00888000f00c783b */ /* 0x000e620000004200 */
[----:B------:R-:W-:Y:S01]  /*5c00*/  MOV R39, R144 ;  /* 0x0000009000277202 */ /* 0x000fe20000000f00 */
[----:B------:R-:W-:-:S05]  /*5c10*/  FFMA.FTZ R3, R87, c[0x0][0x2d0], -R3 ;  /* 0x0000b40057037a23 */ /* 0x000fca0000010803 */
[C---:B-1----:R-:W-:Y:S08]  /*5c20*/  HMMA.16816.F32.BF16 R16, R8.reuse, R12, RZ ;  /* 0x0000000c0810723c */ /* 0x042ff000000418ff */
[----:B------:R-:W-:Y:S01]  /*5c30*/  HMMA.16816.F32.BF16 R8, R8, R14, RZ ;  /* 0x0000000e0808723c */ /* 0x000fe200000418ff */
[----:B------:R-:W1:Y:S01]  /*5c40*/  LDSM.16.MT88.4 R12, [R240+0x9080] ;  /* 0x00908000f00c783b */ /* 0x000e620000004200 */
[----:B------:R-:W-:Y:S01]  /*5c50*/  IMAD.MOV.U32 R90, RZ, RZ, R62 ;  /* 0x000000ffff5a7224 */ /* 0x000fe200078e003e */
[----:B------:R-:W-:Y:S01]  /*5c60*/  MOV R91, R63 ;  /* 0x0000003f005b7202 */ /* 0x000fe20000000f00 */
[----:B------:R-:W-:Y:S11]  /*5c70*/  IMAD.MOV.U32 R62, RZ, RZ, R40 ;  /* 0x000000ffff3e7224 */ /* 0x000ff600078e0028 */
[----:B------:R-:W-:Y:S01]  /*5c80*/  @!UPT UIADD3 URZ, URZ, URZ, URZ ;  /* 0x0000003f3f3ff290 */ /* 0x000fe2000fffe03f */
[C---:B-1----:R-:W-:Y:S08]  /*5c90*/  HMMA.16816.F32.BF16 R16, R4.reuse, R12, R16 ;  /* 0x0000000c0410723c */ /* 0x042ff00000041810 */
[----:B------:R-:W-:Y:S07]  /*5ca0*/  HMMA.16816.F32.BF16 R12, R4, R14, R8 ;  /* 0x0000000e040c723c */ /* 0x000fee0000041808 */
[----:B------:R-:W-:Y:S01]  /*5cb0*/  FFMA.FTZ R4, R88, c[0x0][0x2d0], -R2 ;  /* 0x0000b40058047a23 */ /* 0x000fe20000010802 */
[----:B------:R-:W-:-:S02]  /*5cc0*/  MOV R88, R32 ;  /* 0x0000002000587202 */ /* 0x000fc40000000f00 */
[----:B------:R-:W-:Y:S01]  /*5cd0*/  MOV R32, R38 ;  /* 0x0000002600207202 */ /* 0x000fe20000000f00 */
[----:B------:R-:W-:Y:S02]  /*5ce0*/  IMAD.MOV.U32 R38, RZ, RZ, R145 ;  /* 0x000000ffff267224 */ /* 0x000fe400078e0091 */
[----:B------:R-:W1:Y:S01]  /*5cf0*/  LDSM.16.MT88.4 R144, [R238+0x5080] ;  /* 0x00508000ee90783b */ /* 0x000e620000004200 */
[----:B------:R2:W-:Y:S08]  /*5d00*/  MUFU.EX2 R7, R0 ;  /* 0x0000000000077308 */ /* 0x0005f00000000800 */
[----:B------:R-:W-:Y:S01]  /*5d10*/  MUFU.EX2 R8, R22 ;  /* 0x0000001600087308 */ /* 0x000fe20000000800 */
[----:B--2---:R-:W-:-:S02]  /*5d20*/  FFMA.FTZ R0, R86, c[0x0][0x2d0], -R2 ;  /* 0x0000b40056007a23 */ /* 0x004fc40000010802 */
[----:B------:R-:W-:-:S05]  /*5d30*/  FFMA.FTZ R2, R85, c[0x0][0x2d0], -R2 ;  /* 0x0000b40055027a23 */ /* 0x000fca0000010802 */
[----:B------:R-:W-:Y:S08]  /*5d40*/  MUFU.EX2 R5, R4 ;  /* 0x0000000400057308 */ /* 0x000ff00000000800 */
[----:B------:R-:W2:Y:S08]  /*5d50*/  MUFU.EX2 R9, R23 ;  /* 0x0000001700097308 */ /* 0x000eb00000000800 */
[----:B------:R4:W1:Y:S08]  /*5d60*/  MUFU.EX2 R22, R3 ;  /* 0x0000000300167308 */ /* 0x0008700000000800 */
[----:B------:R-:W1:Y:S08]  /*5d70*/  MUFU.EX2 R6, R0 ;  /* 0x0000000000067308 */ /* 0x000e700000000800 */
[----:B------:R-:W3:Y:S01]  /*5d80*/  MUFU.EX2 R4, R2 ;  /* 0x0000000200047308 */ /* 0x000ee20000000800 */
[----:B------:R-:W-:-:S02]  /*5d90*/  IMAD.MOV.U32 R63, RZ, RZ, R41 ;  /* 0x000000ffff3f7224 */ /* 0x000fc400078e0029 */
[----:B------:R-:W-:Y:S02]  /*5da0*/  IMAD.MOV.U32 R40, RZ, RZ, R66 ;  /* 0x000000ffff287224 */ /* 0x000fe400078e0042 */
[----:B------:R-:W-:Y:S01]  /*5db0*/  IMAD.MOV.U32 R41, RZ, RZ, R67 ;  /* 0x000000ffff297224 */ /* 0x000fe200078e0043 */
[----:B------:R-:W-:Y:S01]  /*5dc0*/  MOV R67, R130 ;  /* 0x0000008200437202 */ /* 0x000fe20000000f00 */
[----:B------:R-:W-:Y:S01]  /*5dd0*/  IMAD.MOV.U32 R66, RZ, RZ, R131 ;  /* 0x000000ffff427224 */ /* 0x000fe200078e0083 */
[----:B--2---:R-:W-:Y:S01]  /*5de0*/  F2FP.BF16.PACK_AB R128, R8, R9 ;  /* 0x000000090880723e */ /* 0x004fe200000010ff */
[----:B----4-:R-:W-:Y:S01]  /*5df0*/  FADD.FTZ R3, R129, R24 ;  /* 0x0000001881037221 */ /* 0x010fe20000010000 */
[----:B-1----:R-:W-:Y:S02]  /*5e00*/  F2FP.BF16.PACK_AB R130, R22, R21 ;  /* 0x000000151682723e */ /* 0x002fe400000010ff */
[----:B------:R-:W-:Y:S02]  /*5e10*/  F2FP.BF16.PACK_AB R129, R6, R7 ;  /* 0x000000070681723e */ /* 0x000fe400000010ff */
[----:B---3--:R-:W-:-:S07]  /*5e20*/  F2FP.BF16.PACK_AB R131, R4, R5 ;  /* 0x000000050483723e */ /* 0x008fce00000010ff */
[C---:B------:R-:W-:Y:S08]  /*5e30*/  HMMA.16816.F32.BF16 R148, R128.reuse, R144, R148 ;  /* 0x000000908094723c */ /* 0x040ff00000041894 */
[C---:B------:R-:W-:Y:S01]  /*5e40*/  HMMA.16816.F32.BF16 R144, R128.reuse, R146, R136 ;  /* 0x000000928090723c */ /* 0x040fe20000041888 */
[----:B------:R-:W1:Y:S07]  /*5e50*/  LDSM.16.MT88.4 R136, [R241+0x5080] ;  /* 0x00508000f188783b */ /* 0x000e6e0000004200 */
[C---:B------:R-:W-:Y:S08]  /*5e60*/  HMMA.16816.F32.BF16 R156, R128.reuse, R152, R156 ;  /* 0x00000098809c723c */ /* 0x040ff0000004189c */
[C---:B------:R-:W-:Y:S01]  /*5e70*/  HMMA.16816.F32.BF16 R152, R128.reuse, R154, R32 ;  /* 0x0000009a8098723c */ /* 0x040fe20000041820 */
[----:B------:R-:W2:Y:S07]  /*5e80*/  LDSM.16.MT88.4 R32, [R240+0x5080] ;  /* 0x00508000f020783b */ /* 0x000eae0000004200 */
[C---:B-1----:R-:W-:Y:S08]  /*5e90*/  HMMA.16816.F32.BF16 R140, R128.reuse, R136, R140 ;  /* 0x00000088808c723c */ /* 0x042ff0000004188c */
[C---:B------:R-:W-:Y:S08]  /*5ea0*/  HMMA.16816.F32.BF16 R136, R128.reuse, R138, R28 ;  /* 0x0000008a8088723c */ /* 0x040ff0000004181c */
[C---:B--2---:R-:W-:Y:S01]  /*5eb0*/  HMMA.16816.F32.BF16 R28, R128.reuse, R32, R40 ;  /* 0x00000020801c723c */ /* 0x044fe20000041828 */
[----:B------:R-:W1:Y:S07]  /*5ec0*/  LDSM.16.MT88.4 R40, [R237+0x6880] ;  /* 0x00688000ed28783b */ /* 0x000e6e0000004200 */
[----:B------:R-:W-:Y:S01]  /*5ed0*/  HMMA.16816.F32.BF16 R32, R128, R34, R48 ;  /* 0x000000228020723c */ /* 0x000fe20000041830 */
[----:B------:R-:W2:Y:S01]  /*5ee0*/  LDSM.16.MT88.4 R48, [R238+0x6880] ;  /* 0x00688000ee30783b */ /* 0x000ea20000004200 */
[----:B------:R-:W-:-:S02]  /*5ef0*/  IMAD.MOV.U32 R59, RZ, RZ, R160 ;  /* 0x000000ffff3b7224 */ /* 0x000fc400078e00a0 */
[----:B------:R-:W-:Y:S01]  /*5f00*/  IMAD.MOV.U32 R64, RZ, RZ, R135 ;  /* 0x000000ffff407224 */ /* 0x000fe200078e0087 */
[----:B------:R3:W5:Y:S03]  /*5f10*/  LDL.LU R160, [R1+0x74] ;  /* 0x0000740001a07983 */ /* 0x0007660000300800 */
[C---:B-1----:R-:W-:Y:S08]  /*5f20*/  HMMA.16816.F32.BF16 R36, R128.reuse, R40, R36 ;  /* 0x000000288024723c */ /* 0x042ff00000041824 */
[C---:B------:R-:W-:Y:S08]  /*5f30*/  HMMA.16816.F32.BF16 R40, R128.reuse, R42, R44 ;  /* 0x0000002a8028723c */ /* 0x040ff0000004182c */
[C---:B--2---:R-:W-:Y:S01]  /*5f40*/  HMMA.16816.F32.BF16 R44, R128.reuse, R48, R56 ;  /* 0x00000030802c723c */ /* 0x044fe20000041838 */
[----:B------:R-:W1:Y:S07]  /*5f50*/  LDSM.16.MT88.4 R56, [R241+0x6880] ;  /* 0x00688000f138783b */ /* 0x000e6e0000004200 */
[----:B------:R-:W-:Y:S01]  /*5f60*/  HMMA.16816.F32.BF16 R48, R128, R50, R64 ;  /* 0x000000328030723c */ /* 0x000fe20000041840 */
[----:B------:R-:W2:Y:S01]  /*5f70*/  LDSM.16.MT88.4 R64, [R240+0x6880] ;  /* 0x00688000f040783b */ /* 0x000ea20000004200 */
[----:B------:R-:W-:-:S04]  /*5f80*/  FADD.FTZ R0, R80, R20 ;  /* 0x0000001450007221 */ /* 0x000fc80000010000 */
[----:B------:R-:W-:-:S04]  /*5f90*/  FADD.FTZ R0, R81, R0 ;  /* 0x0000000051007221 */ /* 0x000fc80000010000 */
[----:B------:R-:W-:-:S04]  /*5fa0*/  FADD.FTZ R2, R83, R0 ;  /* 0x0000000053027221 */ /* 0x000fc80000010000 */
[----:B------:R-:W-:Y:S02]  /*5fb0*/  FADD.FTZ R2, R82, R2 ;  /* 0x0000000252027221 */ /* 0x000fe40000010000 */
[----:B------:R-:W-:Y:S01]  /*5fc0*/  LDSM.16.MT88.4 R80, [R238+0x8080] ;  /* 0x00808000ee50783b */ /* 0x000fe20000004200 */
[C---:B-1----:R-:W-:Y:S08]  /*5fd0*/  HMMA.16816.F32.BF16 R52, R128.reuse, R56, R52 ;  /* 0x000000388034723c */ /* 0x042ff00000041834 */
[C---:B------:R-:W-:Y:S08]  /*5fe0*/  HMMA.16816.F32.BF16 R56, R128.reuse, R58, R60 ;  /* 0x0000003a8038723c */ /* 0x040ff0000004183c */
[C---:B--2---:R-:W-:Y:S01]  /*5ff0*/  HMMA.16816.F32.BF16 R60, R128.reuse, R64, R72 ;  /* 0x00000040803c723c */ /* 0x044fe20000041848 */
[----:B------:R-:W1:Y:S07]  /*6000*/  LDSM.16.MT88.4 R72, [R237+0x8080] ;  /* 0x00808000ed48783b */ /* 0x000e6e0000004200 */
[C---:B------:R-:W-:Y:S08]  /*6010*/  HMMA.16816.F32.BF16 R64, R128.reuse, R66, R68 ;  /* 0x000000428040723c */ /* 0x040ff00000041844 */
[C---:B-1----:R-:W-:Y:S01]  /*6020*/  HMMA.16816.F32.BF16 R68, R128.reuse, R72, R88 ;  /* 0x000000488044723c */ /* 0x042fe20000041858 */
[----:B------:R-:W-:Y:S07]  /*6030*/  LDSM.16.MT88.4 R88, [R241+0x8080] ;  /* 0x00808000f158783b */ /* 0x000fee0000004200 */
[C---:B------:R-:W-:Y:S08]  /*6040*/  HMMA.16816.F32.BF16 R72, R128.reuse, R74, R76 ;  /* 0x0000004a8048723c */ /* 0x040ff0000004184c */
[C---:B------:R-:W-:Y:S01]  /*6050*/  HMMA.16816.F32.BF16 R76, R128.reuse, R80, R96 ;  /* 0x00000050804c723c */ /* 0x040fe20000041860 */
[----:B------:R-:W1:Y:S07]  /*6060*/  LDSM.16.MT88.4 R96, [R240+0x8080] ;  /* 0x00808000f060783b */ /* 0x000e6e0000004200 */
[C---:B------:R-:W-:Y:S08]  /*6070*/  HMMA.16816.F32.BF16 R80, R128.reuse, R82, R92 ;  /* 0x000000528050723c */ /* 0x040ff0000004185c */
[----:B-1----:R-:W-:Y:S01]  /*6080*/  HMMA.16816.F32.BF16 R92, R128, R96, R104 ;  /* 0x00000060805c723c */ /* 0x002fe20000041868 */
[----:B------:R-:W1:Y:S01]  /*6090*/  LDSM.16.MT88.4 R104, [R237+0x9880] ;  /* 0x00988000ed68783b */ /* 0x000e620000004200 */
[----:B------:R-:W-:-:S06]  /*60a0*/  FADD.FTZ R0, R9, R3 ;  /* 0x0000000309007221 */ /* 0x000fcc0000010000 */
[C---:B------:R-:W-:Y:S01]  /*60b0*/  HMMA.16816.F32.BF16 R84, R128.reuse, R88, R176 ;  /* 0x000000588054723c */ /* 0x040fe200000418b0 */
[----:B------:R-:W-:Y:S02]  /*60c0*/  FADD.FTZ R0, R8, R0 ;  /* 0x0000000008007221 */ /* 0x000fe40000010000 */
[----:B------:R-:W-:Y:S05]  /*60d0*/  LDSM.16.MT88.4 R8, [R240+0x9880] ;  /* 0x00988000f008783b */ /* 0x000fea0000004200 */
[C---:B------:R-:W-:Y:S01]  /*60e0*/  HMMA.16816.F32.BF16 R88, R128.reuse, R90, R112 ;  /* 0x0000005a8058723c */ /* 0x040fe20000041870 */
[----:B------:R-:W2:Y:S07]  /*60f0*/  LDSM.16.MT88.4 R112, [R238+0x9880] ;  /* 0x00988000ee70783b */ /* 0x000eae0000004200 */
[----:B------:R-:W-:Y:S01]  /*6100*/  HMMA.16816.F32.BF16 R96, R128, R98, R100 ;  /* 0x000000628060723c */ /* 0x000fe20000041864 */
[----:B------:R-:W-:-:S07]  /*6110*/  FADD.FTZ R7, R7, R2 ;  /* 0x0000000207077221 */ /* 0x000fce0000010000 */
[C---:B-1----:R-:W-:Y:S08]  /*6120*/  HMMA.16816.F32.BF16 R100, R128.reuse, R104, R172 ;  /* 0x000000688064723c */ /* 0x042ff000000418ac */
[----:B------:R-:W-:Y:S01]  /*6130*/  HMMA.16816.F32.BF16 R104, R128, R106, R120 ;  /* 0x0000006a8068723c */ /* 0x000fe20000041878 */
[----:B------:R-:W1:Y:S01]  /*6140*/  LDSM.16.MT88.4 R120, [R241+0x9880] ;  /* 0x00988000f178783b */ /* 0x000e620000004200 */
[----:B------:R-:W-:-:S02]  /*6150*/  FADD.FTZ R6, R6, R7 ;  /* 0x0000000706067221 */ /* 0x000fc40000010000 */
[----:B------:R-:W-:Y:S02]  /*6160*/  FADD.FTZ R0, R21, R0 ;  /* 0x0000000015007221 */ /* 0x000fe40000010000 */
[----:B------:R-:W-:Y:S02]  /*6170*/  FADD.FTZ R5, R5, R6 ;  /* 0x0000000605057221 */ /* 0x000fe40000010000 */
[----:B------:R-:W-:Y:S02]  /*6180*/  FADD.FTZ R2, R22, R0 ;  /* 0x0000000016027221 */ /* 0x000fe40000010000 */
[----:B------:R-:W-:Y:S01]  /*6190*/  FADD.FTZ R0, R4, R5 ;  /* 0x0000000504007221 */ /* 0x000fe20000010000 */
[----:B------:R-:W-:Y:S02]  /*61a0*/  @UP5 USHF.L.U32 UR28, UR28, 0x7, URZ ;  /* 0x000000071c1c5899 */ /* 0x000fe4000800063f */
[----:B------:R3:W-:Y:S04]  /*61b0*/  STL [R1+0x44], R2 ;  /* 0x0000440201007387 */ /* 0x0007e80000100800 */
[----:B------:R3:W-:Y:S01]  /*61c0*/  STL [R1+0x4c], R0 ;  /* 0x00004c0001007387 */ /* 0x0007e20000100800 */
[----:B------:R-:W-:Y:S01]  /*61d0*/  UIMAD.WIDE.U32 UR28, UR28, UR4, URZ ;  /* 0x000000041c1c72a5 */ /* 0x000fe2000f8e003f */
[----:B------:R-:W-:-:S03]  /*61e0*/  PLOP3.LUT P0, PT, PT, PT, UP6, 0x40, 0x0 ;  /* 0x000000000000781c */ /* 0x000fc60003f0e868 */
[----:B------:R-:W-:Y:S01]  /*61f0*/  @UP5 USHF.R.U32.HI UR23, URZ, UR5, UR29 ;  /* 0x000000053f175299 */ /* 0x000fe2000801161d */
[----:B--2---:R-:W-:Y:S03]  /*6200*/  HMMA.16816.F32.BF16 R108, R128, R112, R108 ;  /* 0x00000070806c723c */ /* 0x004fe6000004186c */
[----:B------:R-:W-:-:S03]  /*6210*/  UIADD3 UR4, UR20, UR23, URZ ;  /* 0x0000001714047290 */ /* 0x000fc6000fffe03f */
[----:B------:R-:W-:Y:S02]  /*6220*/  ULDC UR20, c[0x0][0x328] ;  /* 0x0000ca0000147ab9 */ /* 0x000fe40000000800 */
[----:B------:R-:W-:Y:S01]  /*6230*/  HMMA.16816.F32.BF16 R112, R128, R114, R116 ;  /* 0x000000728070723c */ /* 0x000fe20000041874 */
[----:B------:R-:W-:Y:S02]  /*6240*/  UIADD3 UR21, UR21, -0x2, URZ ;  /* 0xfffffffe15157890 */ /* 0x000fe4000fffe03f */
[----:B------:R-:W-:-:S05]  /*6250*/  UIADD3 UR20, UR4, UR20, URZ ;  /* 0x0000001404147290 */ /* 0x000fca000fffe03f */
[C---:B-1----:R-:W-:Y:S08]  /*6260*/  HMMA.16816.F32.BF16 R116, R128.reuse, R120, R168 ;  /* 0x000000788074723c */ /* 0x042ff000000418a8 */
[C---:B------:R-:W-:Y:S08]  /*6270*/  HMMA.16816.F32.BF16 R120, R128.reuse, R122, R124 ;  /* 0x0000007a8078723c */ /* 0x040ff0000004187c */
[C---:B------:R-:W-:Y:S08]  /*6280*/  HMMA.16816.F32.BF16 R124, R128.reuse, R8, R16 ;  /* 0x00000008807c723c */ /* 0x040ff00000041810 */
[----:B------:R-:W-:Y:S01]  /*6290*/  HMMA.16816.F32.BF16 R128, R128, R10, R12 ;  /* 0x0000000a8080723c */ /* 0x000fe2000004180c */
[----:B------:R-:W-:Y:S07]  /*62a0*/  @P0 BRA `(.L_x_2136) ;  /* 0x0000016000000947 */ /* 0x000fee0003800000 */
[----:B---3--:R-:W-:Y:S01]  /*62b0*/  ISETP.LT.AND P0, PT, RZ, UR4, PT ;  /* 0x00000004ff007c0c */ /* 0x008fe2000bf01270 */
        /* <DEDUP_REMOVED lines=11> */
.L_x_2137:
[----:B------:R-:W-:Y:S02]  /*6370*/  UMOV UR5, 0x1 ;  /* 0x0000000100057882 */ /* 0x000fe40000000000 */
[----:B------:R-:W-:Y:S02]  /*6380*/  ULDC UR4, c[0x0][0x32c] ;  /* 0x0000cb0000047ab9 */ /* 0x000fe40000000800 */
[----:B------:R-:W-:-:S03]  /*6390*/  UISETP.NE.AND UP0, UPT, UR5, UR4, UPT ;  /* 0x000000040500728c */ /* 0x000fc6000bf05270 */
[----:B------:R-:W-:Y:S02]  /*63a0*/  ULDC.64 UR4, c[0x0][0x330] ;  /* 0x0000cc0000047ab9 */ /* 0x000fe40000000a00 */
[----:B------:R-:W-:-:S06]  /*63b0*/  UIMAD.WIDE.U32 UR28, UR23, UR4, URZ ;  /* 0x00000004171c72a5 */ /* 0x000fcc000f8e003f */
[----:B------:R-:W-:Y:S02]  /*63c0*/  @UP0 USHF.R.U32.HI UR23, URZ, UR5, UR29 ;  /* 0x000000053f170299 */ /* 0x000fe4000801161d */
.L_x_2138:
[----:B------:R-:W-:Y:S02]  /*63d0*/  ULDC UR4, c[0x0][0x32c] ;  /* 0x0000cb0000047ab9 */ /* 0x000fe40000000800 */
[----:B------:R-:W-:-:S04]  /*63e0*/  UIMAD UR4, UR23, UR4, UR4 ;  /* 0x00000004170472a4 */ /* 0x000fc8000f8e0204 */
[----:B------:R-:W-:-:S04]  /*63f0*/  UISETP.LT.AND UP0, UPT, UR20, UR4, UPT ;  /* 0x000000041400728c */ /* 0x000fc8000bf01270 */
[----:B------:R-:W-:-:S04]  /*6400*/  USEL UR20, UR20, UR4, UP0 ;  /* 0x0000000414147287 */ /* 0x000fc80008000000 */
.L_x_2136:
        /* <DEDUP_REMOVED lines=29> */
.L_x_2152:
        /* <DEDUP_REMOVED lines=63> */
.L_x_2194:
        /* <DEDUP_REMOVED lines=24> */
.L_x_2141:
[----:B------:R-:W-:Y:S05]  /*6b50*/  BSYNC B0 ;  /* 0x0000000000007941 */ /* 0x000fea0003800000 */
.L_x_2140:
        /* <DEDUP_REMOVED lines=228> */
.L_x_2143:
        /* <DEDUP_REMOVED lines=16> */
[----:B---3--:R-:W-:Y:S04]  /*7aa0*/  IADD3 R0, -R170, 0x1, R0 ;  /* 0x00000001aa007810 */ /* 0x008fe80007ffe100 */
        /* <DEDUP_REMOVED lines=20> */
.L_x_2146:
[----:B------:R-:W-:Y:S04]  /*7bf0*/  MOV R168, 0x1 ;  /* 0x0000000100a87802 */ /* 0x000fe80000000f00 */
[----:B------:R-:W-:Y:S11]  /*7c00*/  ISETP.NE.AND P0, PT, R168, c[0x0][0x32c], PT ;  /* 0x0000cb00a8007a0c */ /* 0x000ff60003f05270 */
[----:B------:R-:W-:Y:S02]  /*7c10*/  @!UPT UIADD3 URZ, URZ, URZ, URZ ;  /* 0x0000003f3f3ff290 */ /* 0x000fe4000fffe03f */
[----:B------:R-:W-:Y:S05]  /*7c20*/  @P0 IMAD.HI.U32 R168, R3, c[0x0][0x330], RZ ;  /* 0x0000cc0003a80a27 */ /* 0x000fea00078e00ff */
[----:B------:R-:W-:Y:S02]  /*7c30*/  @P0 SHF.R.U32.HI R3, RZ, c[0x0][0x334], R168 ;  /* 0x0000cd00ff030a19 */ /* 0x000fe400000116a8 */
.L_x_2147:
[----:B------:R-:W-:Y:S05]  /*7c40*/  BSYNC B0 ;  /* 0x0000000000007941 */ /* 0x000fea0003800000 */
.L_x_2145:
[----:B------:R-:W-:Y:S05]  /*7c50*/  IADD3 R168, -R170, UR20, RZ ;  /* 0x00000014aaa87c10 */ /* 0x000fea000fffe1ff */
[----:B------:R-:W-:Y:S05]  /*7c60*/  IMAD R3, R3, c[0x0][0x32c], R168 ;  /* 0x0000cb0003037a24 */ /* 0x000fea00078e02a8 */
[----:B------:R-:W-:Y:S02]  /*7c70*/  IMNMX R0, R0, R3, !PT ;  /* 0x0000000300007217 */ /* 0x000fe40007800200 */
[----:B------:R-:W-:Y:S04]  /*7c80*/  IADD3 R3, R3, c[0x0][0x32c], RZ ;  /* 0x0000cb0003037a10 */ /* 0x000fe80007ffe0ff */
[----:B------:R-:W-:Y:S02]  /*7c90*/  IMNMX R2, R2, R3, PT ;  /* 0x0000000302027217 */ /* 0x000fe40003800200 */
.L_x_2144:
        /* <DEDUP_REMOVED lines=87> */
.L_x_2150:
[----:B------:R-:W-:Y:S04]  /*8210*/  MOV R4, 0x1 ;  /* 0x0000000100047802 */ /* 0x000fe80000000f00 */
[----:B------:R-:W-:Y:S11]  /*8220*/  ISETP.NE.AND P0, PT, R4, c[0x0][0x32c], PT ;  /* 0x0000cb0004007a0c */ /* 0x000ff60003f05270 */
[----:B------:R-:W-:Y:S02]  /*8230*/  @!UPT UIADD3 URZ, URZ, URZ, URZ ;  /* 0x0000003f3f3ff290 */ /* 0x000fe4000fffe03f */
[----:B------:R-:W-:Y:S05]  /*8240*/  @P0 IMAD.HI.U32 R4, R0, c[0x0][0x330], RZ ;  /* 0x0000cc0000040a27 */ /* 0x000fea00078e00ff */
[----:B------:R-:W-:Y:S02]  /*8250*/  @P0 SHF.R.U32.HI R0, RZ, c[0x0][0x334], R4 ;  /* 0x0000cd00ff000a19 */ /* 0x000fe40000011604 */
.L_x_2151:
[----:B------:R-:W-:Y:S05]  /*8260*/  BSYNC B0 ;  /* 0x0000000000007941 */ /* 0x000fea0003800000 */
.L_x_2149:
[----:B------:R-:W-:Y:S05]  /*8270*/  IADD3 R4, -R170, UR20, RZ ;  /* 0x00000014aa047c10 */ /* 0x000fea000fffe1ff */
[----:B------:R-:W-:Y:S05]  /*8280*/  IMAD R0, R0, c[0x0][0x32c], R4 ;  /* 0x0000cb0000007a24 */ /* 0x000fea00078e0204 */
[----:B------:R-:W-:Y:S02]  /*8290*/  IMNMX R2, R2, R0, !PT ;  /* 0x0000000002027217 */ /* 0x000fe40007800200 */
[----:B------:R-:W-:Y:S04]  /*82a0*/  IADD3 R0, R0, c[0x0][0x32c], RZ ;  /* 0x0000cb0000007a10 */ /* 0x000fe80007ffe0ff */
[----:B------:R-:W-:Y:S02]  /*82b0*/  IMNMX R3, R3, R0, PT ;  /* 0x0000000003037217 */ /* 0x000fe40003800200 */
.L_x_2148:
        /* <DEDUP_REMOVED lines=36> */
[--C-:B------:R-:W-:Y:S02]  /*8500*/  FFMA.FTZ R168, R168, c[0x0][0x2d0], -R4.reuse ;  /* 0x0000b400a8a87a23 */ /* 0x100fe40000010804 */
        /* <DEDUP_REMOVED lines=455> */
.L_x_2139:
[----:B------:R-:W1:Y:S01]  /*a180*/  S2UR UR20, SR_CTAID.X ;  /* 0x00000000001479c3 */ /* 0x000e620000002500 */
[----:B------:R-:W-:-:S02]  /*a190*/  UISETP.NE.AND UP1, UPT, UR15, URZ, UPT ;  /* 0x0000003f0f00728c */ /* 0x000fc4000bf25270 */
[----:B------:R-:W-:Y:S02]  /*a1a0*/  ULDC.64 UR4, c[0x0][0x2c8] ;  /* 0x0000b20000047ab9 */ /* 0x000fe40000000a00 */
[----:B------:R-:W-:-:S06]  /*a1b0*/  UISETP.NE.AND UP0, UPT, UR14, URZ, UPT ;  /* 0x0000003f0e00728c */ /* 0x000fcc000bf05270 */
[----:B------:R-:W-:Y:S01]  /*a1c0*/  PLOP3.LUT P0, PT, PT, PT, UP0, 0x40, 0x0 ;  /* 0x000000000000781c */ /* 0x000fe20003f0e808 */
[----:B-1----:R-:W-:-:S04]  /*a1d0*/  ULEA UR20, UR20, 0x7f, 0x7 ;  /* 0x0000007f14147891 */ /* 0x002fc8000f8e383f */
        /* <DEDUP_REMOVED lines=20> */
.L_x_2154:
[----:B------:R-:W-:Y:S02]  /*a320*/  UMOV UR5, 0x1 ;  /* 0x0000000100057882 */ /* 0x000fe40000000000 */
[----:B------:R-:W-:Y:S02]  /*a330*/  ULDC UR4, c[0x0][0x32c] ;  /* 0x0000cb0000047ab9 */ /* 0x000fe40000000800 */
[----:B------:R-:W-:-:S03]  /*a340*/  UISETP.NE.AND UP0, UPT, UR5, UR4, UPT ;  /* 0x000000040500728c */ /* 0x000fc6000bf05270 */
[----:B------:R-:W-:Y:S02]  /*a350*/  ULDC.64 UR4, c[0x0][0x330] ;  /* 0x0000cc0000047ab9 */ /* 0x000fe40000000a00 */
[----:B------:R-:W-:-:S06]  /*a360*/  UIMAD.WIDE.U32 UR28, UR23, UR4, URZ ;  /* 0x00000004171c72a5 */ /* 0x000fcc000f8e003f */
[----:B------:R-:W-:Y:S02]  /*a370*/  @UP0 USHF.R.U32.HI UR23, URZ, UR5, UR29 ;  /* 0x000000053f170299 */ /* 0x000fe4000801161d */
.L_x_2155:
[----:B------:R-:W-:Y:S02]  /*a380*/  ULDC UR4, c[0x0][0x32c] ;  /* 0x0000cb0000047ab9 */ /* 0x000fe40000000800 */
[----:B------:R-:W-:-:S04]  /*a390*/  UIMAD UR4, UR23, UR4, URZ ;  /* 0x00000004170472a4 */ /* 0x000fc8000f8e023f */
[----:B------:R-:W-:-:S04]  /*a3a0*/  UISETP.LT.AND UP0, UPT, UR20, UR4, UPT ;  /* 0x000000041400728c */ /* 0x000fc8000bf01270 */
[----:B------:R-:W-:-:S04]  /*a3b0*/  USEL UR20, UR20, UR4, !UP0 ;  /* 0x0000000414147287 */ /* 0x000fc8000c000000 */
.L_x_2153:
        /* <DEDUP_REMOVED lines=27> */
.L_x_2161:
        /* <DEDUP_REMOVED lines=28> */
[C---:B------:R-:W-:Y:S01]  /*a730*/  IMAD.WIDE.U32 R2, R5.reuse, c[0x0][0x208], RZ ;  /* 0x0000820005027a25 */ /* 0x040fe200078e00ff */
        /* <DEDUP_REMOVED lines=22> */
[C---:B------:R-:W-:Y:S02]  /*a8a0*/  IMAD.X R5, R3.reuse, 0x1, R14, P0 ;  /* 0x0000000103057824 */ /* 0x040fe400000e060e */
        /* <DEDUP_REMOVED lines=12> */
.L_x_2195:
        /* <DEDUP_REMOVED lines=24> */
.L_x_2158:
[----:B------:R-:W-:Y:S05]  /*aaf0*/  BSYNC B0 ;  /* 0x0000000000007941 */ /* 0x000fea0003800000 */
.L_x_2157:
        /* <DEDUP_REMOVED lines=224> */
.L_x_2160:
        /* <DEDUP_REMOVED lines=419> */
.L_x_2156:
        /* <DEDUP_REMOVED lines=16> */
.L_x_2175:
[----:B------:R-:W2:Y:S01]  /*d430*/  LDL R4, [R1+0x28] ;  /* 0x0000280001047983 */ /* 0x000ea20000100800 */
[----:B------:R-:W-:Y:S04]  /*d440*/  DEPBAR.LE SB0, 0x0 ;  /* 0x000080000000791a */ /* 0x000fe80000000000 */
[----:B------:R-:W3:Y:S01]  /*d450*/  LDL R8, [R1+0x38] ;  /* 0x0000380001087983 */ /* 0x000ee20000100800 */
[----:B------:R-:W-:Y:S03]  /*d460*/  BSSY B0, `(.L_x_2163) ;  /* 0x000005f000007945 */ /* 0x000fe60003800000 */
[----:B------:R-:W4:Y:S04]  /*d470*/  LDL R6, [R1+0x24] ;  /* 0x0000240001067983 */ /* 0x000f280000100800 */
[----:B------:R-:W2:Y:S04]  /*d480*/  LDL R132, [R1+0x4] ;  /* 0x0000040001847983 */ /* 0x000ea80000100800 */
[----:B------:R-:W3:Y:S04]  /*d490*/  LDL R133, [R1+0x30] ;  /* 0x0000300001857983 */ /* 0x000ee80000100800 */
[----:B------:R-:W4:Y:S04]  /*d4a0*/  LDL R23, [R1] ;  /* 0x0000000001177983 */ /* 0x000f280000100800 */
        /* <DEDUP_REMOVED lines=11> */
[----:B------:R-:W-:Y:S04]  /*d560*/  LDSM.16.M88.4 R168, [R243] ;  /* 0x00000000f3a8783b */ /* 0x000fe80000000200 */
[----:B--2---:R-:W-:Y:S01]  /*d570*/  LDSM.16.M88.4 R172, [R132] ;  /* 0x0000000084ac783b */ /* 0x004fe20000000200 */
[----:B-1----:R-:W-:Y:S01]  /*d580*/  SHF.R.S32.HI R0, RZ, 0x1f, R4 ;  /* 0x0000001fff007819 */ /* 0x002fe20000011404 */
[----:B------:R-:W-:Y:S01]  /*d590*/  IMAD.WIDE.U32 R2, R4, c[0x0][0x208], RZ ;  /* 0x0000820004027a25 */ /* 0x000fe200078e00ff */
[----:B---3--:R-:W-:Y:S03]  /*d5a0*/  ISETP.GE.AND P1, PT, R133, c[0x0][0x1d4], PT ;  /* 0x0000750085007a0c */ /* 0x008fe60003f26270 */
[----:B------:R-:W-:Y:S01]  /*d5b0*/  IMAD R0, R0, c[0x0][0x208], RZ ;  /* 0x0000820000007a24 */ /* 0x000fe200078e02ff */
[----:B----4-:R-:W-:Y:S03]  /*d5c0*/  LDSM.16.M88.4 R176, [R23] ;  /* 0x0000000017b0783b */ /* 0x010fe60000000200 */
[----:B------:R-:W-:Y:S01]  /*d5d0*/  IMAD R0, R4, c[0x0][0x20c], R0 ;  /* 0x0000830004007a24 */ /* 0x000fe200078e0200 */
[----:B------:R-:W-:Y:S03]  /*d5e0*/  SHF.R.S32.HI R4, RZ, 0x1f, R6 ;  /* 0x0000001fff047819 */ /* 0x000fe60000011406 */
[----:B------:R-:W-:Y:S02]  /*d5f0*/  IMAD.IADD R3, R3, 0x1, R0 ;  /* 0x0000000103037824 */ /* 0x000fe400078e0200 */
[----:B------:R-:W-:Y:S02]  /*d600*/  IMAD R4, R4, c[0x0][0x218], RZ ;  /* 0x0000860004047a24 */ /* 0x000fe400078e02ff */
[C---:B------:R-:W-:Y:S04]  /*d610*/  IMAD.WIDE.U32 R2, R6.reuse, c[0x0][0x218], R2 ;  /* 0x0000860006027a25 */ /* 0x040fe800078e0002 */
[----:B------:R-:W-:Y:S01]  /*d620*/  IMAD R4, R6, c[0x0][0x21c], R4 ;  /* 0x0000870006047a24 */ /* 0x000fe200078e0204 */
[----:B------:R-:W-:Y:S01]  /*d630*/  IADD3 R0, P0, R2, UR30, RZ ;  /* 0x0000001e02007c10 */ /* 0x000fe2000ff1e0ff */
[C---:B------:R-:W-:Y:S01]  /*d640*/  IMAD.SHL.U32 R21, R14.reuse, 0x2, RZ ;  /* 0x000000020e157824 */ /* 0x040fe200078e00ff */
[----:B------:R-:W-:Y:S02]  /*d650*/  SHF.L.U64.HI R14, R14, 0x1, R22 ;  /* 0x000000010e0e7819 */ /* 0x000fe40000010216 */
[----:B------:R-:W-:Y:S02]  /*d660*/  IADD3.X R3, R3, UR25, R4, P0, !PT ;  /* 0x0000001903037c10 */ /* 0x000fe400087fe404 */
[----:B------:R-:W-:Y:S01]  /*d670*/  STL [R1+0x18], R21 ;  /* 0x0000181501007387 */ /* 0x000fe20000100800 */
[C---:B------:R-:W-:Y:S03]  /*d680*/  LEA R6, P0, R0.reuse, c[0x0][0x1f8], 0x1 ;  /* 0x00007e0000067a11 */ /* 0x040fe600078008ff */
[----:B------:R-:W-:Y:S01]  /*d690*/  STL [R1+0x1c], R14 ;  /* 0x00001c0e01007387 */ /* 0x000fe20000100800 */
[----:B------:R-:W-:Y:S03]  /*d6a0*/  LEA.HI.X R3, R0, c[0x0][0x1fc], R3, 0x1, P0 ;  /* 0x00007f0000037a11 */ /* 0x000fe600000f0c03 */
        /* <DEDUP_REMOVED lines=32> */
.L_x_2196:
        /* <DEDUP_REMOVED lines=26> */
.L_x_2164:
[----:B-1----:R-:W-:Y:S05]  /*da50*/  BSYNC B0 ;  /* 0x0000000000007941 */ /* 0x002fea0003800000 */
.L_x_2163:
        /* <DEDUP_REMOVED lines=225> */
.L_x_2166:
        /* <DEDUP_REMOVED lines=37> */
.L_x_2169:
[----:B------:R-:W-:Y:S04]  /*eac0*/  MOV R168, 0x1 ;  /* 0x0000000100a87802 */ /* 0x000fe80000000f00 */
[----:B------:R-:W-:Y:S11]  /*ead0*/  ISETP.NE.AND P0, PT, R168, c[0x0][0x32c], PT ;  /* 0x0000cb00a8007a0c */ /* 0x000ff60003f05270 */
[----:B------:R-:W-:Y:S02]  /*eae0*/  @!UPT UIADD3 URZ, URZ, URZ, URZ ;  /* 0x0000003f3f3ff290 */ /* 0x000fe4000fffe03f */
[----:B------:R-:W-:Y:S05]  /*eaf0*/  @P0 IMAD.HI.U32 R168, R3, c[0x0][0x330], RZ ;  /* 0x0000cc0003a80a27 */ /* 0x000fea00078e00ff */
[----:B------:R-:W-:Y:S02]  /*eb00*/  @P0 SHF.R.U32.HI R3, RZ, c[0x0][0x334], R168 ;  /* 0x0000cd00ff030a19 */ /* 0x000fe400000116a8 */
.L_x_2170:
[----:B------:R-:W-:Y:S05]  /*eb10*/  BSYNC B0 ;  /* 0x0000000000007941 */ /* 0x000fea0003800000 */
.L_x_2168:
[----:B------:R-:W-:Y:S05]  /*eb20*/  IMAD R3, R3, c[0x0][0x32c], R170 ;  /* 0x0000cb0003037a24 */ /* 0x000fea00078e02aa */
[----:B------:R-:W-:Y:S02]  /*eb30*/  IMNMX R0, R0, R3, !PT ;  /* 0x0000000300007217 */ /* 0x000fe40007800200 */
[----:B------:R-:W-:Y:S04]  /*eb40*/  IADD3 R3, R3, c[0x0][0x32c], RZ ;  /* 0x0000cb0003037a10 */ /* 0x000fe80007ffe0ff */
[----:B------:R-:W-:Y:S02]  /*eb50*/  IMNMX R2, R2, R3, PT ;  /* 0x0000000302027217 */ /* 0x000fe40003800200 */
.L_x_2167:
        /* <DEDUP_REMOVED lines=87> */
.L_x_2173:
[----:B------:R-:W-:Y:S04]  /*f0d0*/  MOV R4, 0x1 ;  /* 0x0000000100047802 */ /* 0x000fe80000000f00 */
[----:B------:R-:W-:Y:S11]  /*f0e0*/  ISETP.NE.AND P0, PT, R4, c[0x0][0x32c], PT ;  /* 0x0000cb0004007a0c */ /* 0x000ff60003f05270 */
[----:B------:R-:W-:Y:S02]  /*f0f0*/  @!UPT UIADD3 URZ, URZ, URZ, URZ ;  /* 0x0000003f3f3ff290 */ /* 0x000fe4000fffe03f */
[----:B------:R-:W-:Y:S05]  /*f100*/  @P0 IMAD.HI.U32 R4, R0, c[0x0][0x330], RZ ;  /* 0x0000cc0000040a27 */ /* 0x000fea00078e00ff */
[----:B------:R-:W-:Y:S02]  /*f110*/  @P0 SHF.R.U32.HI R0, RZ, c[0x0][0x334], R4 ;  /* 0x0000cd00ff000a19 */ /* 0x000fe40000011604 */
.L_x_2174:
[----:B------:R-:W-:Y:S05]  /*f120*/  BSYNC B0 ;  /* 0x0000000000007941 */ /* 0x000fea0003800000 */
.L_x_2172:
[----:B------:R-:W-:Y:S05]  /*f130*/  IMAD R0, R0, c[0x0][0x32c], R170 ;  /* 0x0000cb0000007a24 */ /* 0x000fea00078e02aa */
[----:B------:R-:W-:Y:S02]  /*f140*/  IMNMX R2, R2, R0, !PT ;  /* 0x0000000002027217 */ /* 0x000fe40007800200 */
[----:B------:R-:W-:Y:S04]  /*f150*/  IADD3 R0, R0, c[0x0][0x32c], RZ ;  /* 0x0000cb0000007a10 */ /* 0x000fe80007ffe0ff */
[----:B------:R-:W-:Y:S02]  /*f160*/  IMNMX R3, R3, R0, PT ;  /* 0x0000000003037217 */ /* 0x000fe40003800200 */
.L_x_2171:
        /* <DEDUP_REMOVED lines=492> */
.L_x_2162:
        /* <DEDUP_REMOVED lines=47> */
[----:B------:R-:W-:Y:S01]  /*11320*/  MOV R56, 0xff800000 ;  /* 0xff80000000387802 */ /* 0x000fe20000000f00 */
        /* <DEDUP_REMOVED lines=38> */
[----:B------:R-:W-:Y:S01]  /*11590*/  @P0 MOV R2, 0x3f317218 ;  /* 0x3f31721800020802 */ /* 0x000fe20000000f00 */
[----:B------:R-:W-:Y:S02]  /*115a0*/  @P1 FMUL.FTZ R4, R3, c[0x0][0x2d0] ;  /* 0x0000b40003041a20 */ /* 0x000fe40000410000 */
[----:B--2---:R-:W-:Y:S02]  /*115b0*/  @P1 FMUL.FTZ R5, R5, 0.69314718246459960938 ;  /* 0x3f31721805051820 */ /* 0x004fe40000410000 */
[----:B---3--:R-:W-:-:S02]  /*115c0*/  @P0 FMUL.FTZ R3, R6, 0.69314718246459960938 ;  /* 0x3f31721806030820 */ /* 0x008fc40000410000 */
[----:B------:R-:W-:Y:S02]  /*115d0*/  @P0 FMUL.FTZ R2, R2, c[0x0][0x2d0] ;  /* 0x0000b40002020a20 */ /* 0x000fe40000410000 */
[C---:B----4-:R-:W-:Y:S02]  /*115e0*/  FMUL.FTZ R158, R0.reuse, R158 ;  /* 0x0000009e009e7220 */ /* 0x050fe40000410000 */
        /* <DEDUP_REMOVED lines=63> */
[----:B------:R-:W-:-:S02]  /*119e0*/  @P1 FFMA.FTZ R56, R4, R133, R5 ;  /* 0x0000008504381223 */ /* 0x000fc40000010005 */
[----:B------:R-:W-:Y:S02]  /*119f0*/  @P0 FFMA.FTZ R57, R2, R132, R3 ;  /* 0x0000008402390223 */ /* 0x000fe40000010003 */
.L_x_2120:
        /* <DEDUP_REMOVED lines=10> */
[----:B------:R-:W-:Y:S02]  /*11aa0*/  F2FP.BF16.PACK_AB R37, R12, R22 ;  /* 0x000000160c25723e */ /* 0x000fe400000010ff */
[----:B------:R-:W-:Y:S01]  /*11ab0*/  F2FP.BF16.PACK_AB R38, R9, R40 ;  /* 0x000000280926723e */ /* 0x000fe200000010ff */
[----:B------:R-:W-:Y:S01]  /*11ac0*/  ULDC.64 UR4, c[0x0][0x500] ;  /* 0x0001400000047ab9 */ /* 0x000fe20000000a00 */
[----:B------:R-:W-:Y:S01]  /*11ad0*/  F2FP.BF16.PACK_AB R8, R8, R156 ;  /* 0x0000009c0808723e */ /* 0x000fe200000010ff */
[----:B------:R-:W-:Y:S01]  /*11ae0*/  UIMAD.WIDE UR4, UR13, UR6, UR4 ;  /* 0x000000060d0472a5 */ /* 0x000fe2000f8e0204 */
[----:B------:R-:W-:-:S02]  /*11af0*/  F2FP.BF16.PACK_AB R158, R159, R158 ;  /* 0x0000009e9f9e723e */ /* 0x000fc400000010ff */
[----:B------:R-:W-:Y:S02]  /*11b00*/  F2FP.BF16.PACK_AB R6, R153, R152 ;  /* 0x000000989906723e */ /* 0x000fe400000010ff */
[----:B------:R-:W-:Y:S02]  /*11b10*/  F2FP.BF16.PACK_AB R154, R155, R154 ;  /* 0x0000009a9b9a723e */ /* 0x000fe400000010ff */
[----:B------:R-:W-:Y:S02]  /*11b20*/  F2FP.BF16.PACK_AB R5, R149, R148 ;  /* 0x000000949505723e */ /* 0x000fe400000010ff */
[----:B------:R-:W-:Y:S02]  /*11b30*/  F2FP.BF16.PACK_AB R150, R151, R150 ;  /* 0x000000969796723e */ /* 0x000fe400000010ff */
[----:B-1----:R-:W-:Y:S02]  /*11b40*/  SHF.R.S32.HI R47, RZ, 0x1f, R65 ;  /* 0x0000001fff2f7819 */ /* 0x002fe40000011441 */
[----:B------:R-:W-:-:S02]  /*11b50*/  F2FP.BF16.PACK_AB R7, R7, R144 ;  /* 0x000000900707723e */ /* 0x000fc400000010ff */
[CC--:B------:R-:W-:Y:S02]  /*11b60*/  LEA.HI R2, R47.reuse, R65.reuse, RZ, 0x2 ;  /* 0x000000412f027211 */ /* 0x0c0fe400078f10ff */
[----:B------:R-:W-:Y:S02]  /*11b70*/  LEA.HI R43, R47, R65, RZ, 0x5 ;  /* 0x000000412f2b7211 */ /* 0x000fe400078f28ff */
[--C-:B------:R-:W-:Y:S02]  /*11b80*/  SHF.R.S32.HI R4, RZ, 0x2, R2.reuse ;  /* 0x00000002ff047819 */ /* 0x100fe40000011402 */
[----:B------:R-:W-:Y:S02]  /*11b90*/  SHF.R.S32.HI R0, RZ, 0x1f, R2 ;  /* 0x0000001fff007819 */ /* 0x000fe40000011402 */
[----:B------:R-:W-:Y:S02]  /*11ba0*/  SHF.R.S32.HI R40, RZ, 0x5, R43 ;  /* 0x00000005ff287819 */ /* 0x000fe4000001142b */
[----:B------:R-:W-:-:S02]  /*11bb0*/  LEA.HI R0, R0, R4, RZ, 0x3 ;  /* 0x0000000400007211 */ /* 0x000fc400078f18ff */
[----:B------:R-:W-:Y:S02]  /*11bc0*/  F2FP.BF16.PACK_AB R146, R147, R146 ;  /* 0x000000929392723e */ /* 0x000fe400000010ff */
[----:B------:R-:W-:Y:S02]  /*11bd0*/  LOP3.LUT R0, R0, 0xfffffff8, RZ, 0xc0, !PT ;  /* 0xfffffff800007812 */ /* 0x000fe400078ec0ff */
[----:B------:R-:W-:Y:S02]  /*11be0*/  F2FP.BF16.PACK_AB R53, R141, R140 ;  /* 0x0000008c8d35723e */ /* 0x000fe400000010ff */
[----:B------:R-:W-:Y:S01]  /*11bf0*/  F2FP.BF16.PACK_AB R142, R143, R142 ;  /* 0x0000008e8f8e723e */ /* 0x000fe200000010ff */
[----:B------:R-:W-:Y:S01]  /*11c00*/  IMAD.IADD R4, R4, 0x1, -R0 ;  /* 0x0000000104047824 */ /* 0x000fe200078e0a00 */
[----:B------:R-:W-:Y:S02]  /*11c10*/  LOP3.LUT R0, R2, 0xfffffffc, RZ, 0xc0, !PT ;  /* 0xfffffffc02007812 */ /* 0x000fe400078ec0ff */
[----:B------:R-:W-:Y:S01]  /*11c20*/  F2FP.BF16.PACK_AB R52, R137, R136 ;  /* 0x000000888934723e */ /* 0x000fe200000010ff */
[C---:B------:R-:W-:Y:S01]  /*11c30*/  IMAD.SHL.U32 R2, R4.reuse, 0x40, RZ ;  /* 0x0000004004027824 */ /* 0x040fe200078e00ff */
[----:B------:R-:W-:Y:S01]  /*11c40*/  LOP3.LUT R3, R4, 0x1, RZ, 0xc0, !PT ;  /* 0x0000000104037812 */ /* 0x000fe200078ec0ff */
[----:B------:R-:W-:Y:S01]  /*11c50*/  IMAD.IADD R22, R65, 0x1, -R0 ;  /* 0x0000000141167824 */ /* 0x000fe200078e0a00 */
[----:B------:R-:W-:-:S02]  /*11c60*/  F2FP.BF16.PACK_AB R138, R139, R138 ;  /* 0x0000008a8b8a723e */ /* 0x000fc400000010ff */
[----:B------:R-:W-:Y:S01]  /*11c70*/  LOP3.LUT R0, R2, 0x1c0, RZ, 0xc0, !PT ;  /* 0x000001c002007812 */ /* 0x000fe200078ec0ff */
[----:B------:R-:W-:Y:S01]  /*11c80*/  IMAD R2, R40, 0x200, R22 ;  /* 0x0000020028027824 */ /* 0x000fe200078e0216 */
[----:B------:R-:W-:Y:S02]  /*11c90*/  ISETP.NE.U32.AND P0, PT, R3, 0x1, PT ;  /* 0x000000010300780c */ /* 0x000fe40003f05070 */
[----:B------:R-:W-:Y:S02]  /*11ca0*/  LEA.HI R0, R0, R0, RZ, 0x1d ;  /* 0x0000000000007211 */ /* 0x000fe400078fe8ff */
[----:B------:R-:W-:Y:S01]  /*11cb0*/  R2P PR, R4, 0x6 ;  /* 0x0000000604007804 */ /* 0x000fe20000000000 */
[----:B------:R-:W-:Y:S01]  /*11cc0*/  IMAD.MOV.U32 R4, RZ, RZ, 0x20 ;  /* 0x00000020ff047424 */ /* 0x000fe200078e00ff */
[----:B------:R-:W-:Y:S01]  /*11cd0*/  F2FP.BF16.PACK_AB R49, R29, R18 ;  /* 0x000000121d31723e */ /* 0x000fe200000010ff */
[----:B------:R-:W-:Y:S01]  /*11ce0*/  IMAD.U32 R0, R2, 0x2, R0 ;  /* 0x0000000202007824 */ /* 0x000fe200078e0000 */
[----:B------:R-:W-:-:S02]  /*11cf0*/  F2FP.BF16.PACK_AB R48, R31, R30 ;  /* 0x0000001e1f30723e */ /* 0x000fc400000010ff */
[----:B------:R-:W-:Y:S01]  /*11d00*/  SEL R4, R4, 0xffffffe0, !P1 ;  /* 0xffffffe004047807 */ /* 0x000fe20004800000 */
[----:B------:R-:W-:Y:S01]  /*11d10*/  IMAD.SHL.U32 R0, R0, 0x2, RZ ;  /* 0x0000000200007824 */ /* 0x000fe200078e00ff */
[----:B------:R-:W-:Y:S01]  /*11d20*/  BAR.SYNC.DEFER_BLOCKING 0x1, 0x100 ;  /* 0x0044000000007b1d */ /* 0x000fe20000010000 */
[----:B------:R-:W-:Y:S02]  /*11d30*/  F2FP.BF16.PACK_AB R45, R33, R20 ;  /* 0x00000014212d723e */ /* 0x000fe400000010ff */
[----:B------:R-:W-:Y:S02]  /*11d40*/  F2FP.BF16.PACK_AB R44, R35, R34 ;  /* 0x00000022232c723e */ /* 0x000fe400000010ff */
[C---:B------:R-:W-:Y:S02]  /*11d50*/  IADD3 R3, R0.reuse, 0x80, RZ ;  /* 0x0000008000037810 */ /* 0x040fe40007ffe0ff */
[C---:B------:R-:W-:Y:S02]  /*11d60*/  IADD3 R2, R0.reuse, 0x70, RZ ;  /* 0x0000007000027810 */ /* 0x040fe40007ffe0ff */
[----:B------:R-:W-:Y:S01]  /*11d70*/  @P0 IADD3 R2, R3, 0x10, RZ ;  /* 0x0000001003020810 */ /* 0x000fe20007ffe0ff */
[----:B------:R-:W-:Y:S01]  /*11d80*/  IMAD.IADD R3, R0, 0x1, R4 ;  /* 0x0000000100037824 */ /* 0x000fe200078e0204 */
[----:B------:R-:W-:-:S02]  /*11d90*/  F2FP.BF16.PACK_AB R36, R36, R23 ;  /* 0x000000172424723e */ /* 0x000fc400000010ff */
[----:B------:R-:W-:Y:S02]  /*11da0*/  F2FP.BF16.PACK_AB R50, R51, R50 ;  /* 0x000000323332723e */ /* 0x000fe400000010ff */
        /* <DEDUP_REMOVED lines=137> */
.L_x_2177:
        /* <DEDUP_REMOVED lines=157> */
.L_x_2179:
[----:B--234-:R-:W-:Y:S05]  /*13010*/  BSYNC B0 ;  /* 0x0000000000007941 */ /* 0x01cfea0003800000 */
.L_x_2178:
        /* <DEDUP_REMOVED lines=30> */
.L_x_2181:
[----:B------:R-:W-:Y:S05]  /*13200*/  BSYNC B0 ;  /* 0x0000000000007941 */ /* 0x000fea0003800000 */
.L_x_2180:
        /* <DEDUP_REMOVED lines=30> */
.L_x_2183:
[----:B------:R-:W-:Y:S05]  /*133f0*/  BSYNC B0 ;  /* 0x0000000000007941 */ /* 0x000fea0003800000 */
.L_x_2182:
        /* <DEDUP_REMOVED lines=31> */
.L_x_2176:
        /* <DEDUP_REMOVED lines=31> */
.L_x_2184:
        /* <DEDUP_REMOVED lines=43> */
.L_x_2186:
[----:B------:R-:W-:Y:S05]  /*13a90*/  BSYNC B0 ;  /* 0x0000000000007941 */ /* 0x000fea0003800000 */
.L_x_2185:
        /* <DEDUP_REMOVED lines=77> */
.L_x_2188:
[----:B------:R-:W-:Y:S05]  /*13f70*/  BSYNC B0 ;  /* 0x0000000000007941 */ /* 0x000fea0003800000 */
.L_x_2187:
        /* <DEDUP_REMOVED lines=27> */
.L_x_2190:
[----:B------:R-:W-:Y:S05]  /*14130*/  BSYNC B0 ;  /* 0x0000000000007941 */ /* 0x000fea0003800000 */
.L_x_2189:
        /* <DEDUP_REMOVED lines=27> */
.L_x_2192:
[----:B------:R-:W-:Y:S05]  /*142f0*/  BSYNC B0 ;  /* 0x0000000000007941 */ /* 0x000fea0003800000 */
.L_x_2191:
        /* <DEDUP_REMOVED lines=28> */
.L_x_2123:
[----:B-1----:R-:W-:Y:S01]  /*144c0*/  IMAD.MOV.U32 R3, RZ, RZ, R8 ;  /* 0x000000ffff037224 */ /* 0x002fe200078e0008 */
[----:B------:R-:W-:Y:S01]  /*144d0*/  MOV R15, 0x1 ;  /* 0x00000001000f7802 */ /* 0x000fe20000000f00 */
[----:B------:R-:W-:Y:S01]  /*144e0*/  IMAD.MOV.U32 R14, RZ, RZ, 0x181f ;  /* 0x0000181fff0e7424 */ /* 0x000fe200078e00ff */
[----:B------:R-:W-:Y:S02]  /*144f0*/  MOV R2, 0x14510 ;  /* 0x0001451000027802 */ /* 0x000fe40000000f00 */
[----:B------:R-:W-:Y:S05]  /*14500*/  CALL.REL.NOINC `($__internal_12_$__cuda_sm70_shflsync_idx_p) ;  /* 0x000002d000007944 */ /* 0x000fea0003c00000 */
[----:B------:R-:W-:Y:S01]  /*14510*/  IMAD.MOV.U32 R8, RZ, RZ, R14 ;  /* 0x000000ffff087224 */ /* 0x000fe200078e000e */
[----:B------:R-:W-:Y:S01]  /*14520*/  MOV R15, 0x1 ;  /* 0x00000001000f7802 */ /* 0x000fe20000000f00 */
[----:B------:R-:W-:Y:S01]  /*14530*/  IMAD.MOV.U32 R3, RZ, RZ, R13 ;  /* 0x000000ffff037224 */ /* 0x000fe200078e000d */
[----:B------:R-:W-:Y:S02]  /*14540*/  MOV R14, 0x181f ;  /* 0x0000181f000e7802 */ /* 0x000fe40000000f00 */
[----:B------:R-:W-:Y:S02]  /*14550*/  MOV R2, 0x14570 ;  /* 0x0001457000027802 */ /* 0x000fe40000000f00 */
[----:B-1---5:R-:W-:Y:S05]  /*14560*/  CALL.REL.NOINC `($__internal_12_$__cuda_sm70_shflsync_idx_p) ;  /* 0x0000027000007944 */ /* 0x022fea0003c00000 */
[----:B------:R-:W-:Y:S01]  /*14570*/  MOV R2, R14 ;  /* 0x0000000e00027202 */ /* 0x000fe20000000f00 */
[----:B-1---5:R-:W-:Y:S05]  /*14580*/  BRA `(.L_x_2193) ;  /* 0xfffee32000007947 */ /* 0x022fea000383ffff */
.L_x_2142:
[----:B--2---:R-:W-:Y:S01]  /*14590*/  MOV R14, 0x181f ;  /* 0x0000181f000e7802 */ /* 0x004fe20000000f00 */
[----:B------:R-:W-:Y:S01]  /*145a0*/  IMAD.MOV.U32 R15, RZ, RZ, 0x1 ;  /* 0x00000001ff0f7424 */ /* 0x000fe200078e00ff */
[----:B------:R-:W-:Y:S02]  /*145b0*/  MOV R2, 0x145d0 ;  /* 0x000145d000027802 */ /* 0x000fe40000000f00 */
[----:B-1---5:R-:W-:Y:S05]  /*145c0*/  CALL.REL.NOINC `($__internal_12_$__cuda_sm70_shflsync_idx_p) ;  /* 0x0000021000007944 */ /* 0x022fea0003c00000 */
[----:B------:R-:W-:Y:S01]  /*145d0*/  MOV R15, 0x1 ;  /* 0x00000001000f7802 */ /* 0x000fe20000000f00 */
[----:B------:R-:W-:Y:S01]  /*145e0*/  IMAD.MOV.U32 R4, RZ, RZ, R14 ;  /* 0x000000ffff047224 */ /* 0x000fe200078e000e */
[----:B------:R-:W-:Y:S01]  /*145f0*/  MOV R14, 0x181f ;  /* 0x0000181f000e7802 */ /* 0x000fe20000000f00 */
[----:B------:R-:W-:Y:S01]  /*14600*/  IMAD.MOV.U32 R3, RZ, RZ, R12 ;  /* 0x000000ffff037224 */ /* 0x000fe200078e000c */
[----:B------:R-:W-:Y:S02]  /*14610*/  MOV R2, 0x14630 ;  /* 0x0001463000027802 */ /* 0x000fe40000000f00 */
[----:B-1---5:R-:W-:Y:S05]  /*14620*/  CALL.REL.NOINC `($__internal_12_$__cuda_sm70_shflsync_idx_p) ;  /* 0x000001b000007944 */ /* 0x022fea0003c00000 */
[----:B-----5:R-:W-:Y:S01]  /*14630*/  MOV R0, R14 ;  /* 0x0000000e00007202 */ /* 0x020fe20000000f00 */
[----:B-1----:R-:W-:-:S05]  /*14640*/  BRA `(.L_x_2194) ;  /* 0xffff238000007947 */ /* 0x002fca000383ffff */
.L_x_2159:
[----:B------:R-:W-:Y:S01]  /*14650*/  MOV R15, 0x1 ;  /* 0x00000001000f7802 */ /* 0x000fe20000000f00 */
[----:B--2---:R-:W-:Y:S01]  /*14660*/  IMAD.MOV.U32 R3, RZ, RZ, R6 ;  /* 0x000000ffff037224 */ /* 0x004fe200078e0006 */
[----:B------:R-:W-:Y:S01]  /*14670*/  MOV R2, 0x146a0 ;  /* 0x000146a000027802 */ /* 0x000fe20000000f00 */
[----:B------:R-:W-:Y:S02]  /*14680*/  IMAD.MOV.U32 R14, RZ, RZ, 0x181f ;  /* 0x0000181fff0e7424 */ /* 0x000fe400078e00ff */
[----:B-1---5:R-:W-:Y:S05]  /*14690*/  CALL.REL.NOINC `($__internal_12_$__cuda_sm70_shflsync_idx_p) ;  /* 0x0000014000007944 */ /* 0x022fea0003c00000 */
[----:B------:R-:W-:Y:S01]  /*146a0*/  MOV R15, 0x1 ;  /* 0x00000001000f7802 */ /* 0x000fe20000000f00 */
[----:B------:R-:W-:Y:S01]  /*146b0*/  IMAD.MOV.U32 R4, RZ, RZ, R14 ;  /* 0x000000ffff047224 */ /* 0x000fe200078e000e */
[----:B------:R-:W-:Y:S01]  /*146c0*/  MOV R14, 0x181f ;  /* 0x0000181f000e7802 */ /* 0x000fe20000000f00 */
[----:B------:R-:W-:Y:S01]  /*146d0*/  IMAD.MOV.U32 R3, RZ, RZ, R7 ;  /* 0x000000ffff037224 */ /* 0x000fe200078e0007 */
[----:B------:R-:W-:Y:S02]  /*146e0*/  MOV R2, 0x14700 ;  /* 0x0001470000027802 */ /* 0x000fe40000000f00 */
[----:B-1---5:R-:W-:Y:S05]  /*146f0*/  CALL.REL.NOINC `($__internal_12_$__cuda_sm70_shflsync_idx_p) ;  /* 0x000000e000007944 */ /* 0x022fea0003c00000 */
[----:B------:R-:W-:Y:S01]  /*14700*/  MOV R2, R14 ;  /* 0x0000000e00027202 */ /* 0x000fe20000000f00 */
[----:B-1---5:R-:W-:-:S05]  /*14710*/  BRA `(.L_x_2195) ;  /* 0xffff625000007947 */ /* 0x022fca000383ffff */
.L_x_2165:
[----:B----4-:R-:W-:Y:S01]  /*14720*/  MOV R14, 0x181f ;  /* 0x0000181f000e7802 */ /* 0x010fe20000000f00 */
[----:B------:R-:W-:Y:S01]  /*14730*/  IMAD.MOV.U32 R15, RZ, RZ, 0x1 ;  /* 0x00000001ff0f7424 */ /* 0x000fe200078e00ff */
[----:B------:R-:W-:Y:S02]  /*14740*/  MOV R2, 0x14760 ;  /* 0x0001476000027802 */ /* 0x000fe40000000f00 */
[----:B-----5:R-:W-:Y:S05]  /*14750*/  CALL.REL.NOINC `($__internal_12_$__cuda_sm70_shflsync_idx_p) ;  /* 0x0000008000007944 */ /* 0x020fea0003c00000 */
        /* <DEDUP_REMOVED lines=8> */
        .weak           $__internal_12_$__cuda_sm70_shflsync_idx_p
        .type           $__internal_12_$__cuda_sm70_shflsync_idx_p,@function
        .size           $__internal_12_$__cuda_sm70_shflsync_idx_p,(.L_x_3663 - $__internal_12_$__cuda_sm70_shflsync_idx_p)
$__internal_12_$__cuda_sm70_shflsync_idx_p:
[----:B------:R1:W-:Y:S02]  /*147e0*/  STL [R1+0x74], R0 ;  /* 0x0000740001007387 */ /* 0x0003e40000100800 */
[----:B-1----:R-:W-:-:S04]  /*147f0*/  MOV R0, 0xffffffff ;  /* 0xffffffff00007802 */ /* 0x002fc80000000f00 */
[----:B------:R-:W-:Y:S04]  /*14800*/  WARPSYNC R0 ;  /* 0x0000000000007348 */ /* 0x000fe80003800000 */
[----:B------:R1:W2:Y:S04]  /*14810*/  SHFL.IDX PT, R14, R3, R15, R14 ;  /* 0x0000000f030e7389 */ /* 0x0002a800000e000e */
[----:B-1----:R1:W5:Y:S01]  /*14820*/  LDL.LU R0, [R1+0x74] ;  /* 0x0000740001007983 */ /* 0x0023620000300800 */
[----:B------:R-:W-:-:S04]  /*14830*/  MOV R3, 0x0 ;  /* 0x0000000000037802 */ /* 0x000fc80000000f00 */
[----:B--2---:R-:W-:Y:S05]  /*14840*/  RET.REL.NODEC R2 `(_ZN7cutlass13device_kernelIN5flash19enable_sm80_to_sm89INS1_16FlashAttnFwdSm80INS1_25CollectiveMainloopFwdSm80ILi8ELi1ELb1EN4cute5tupleIJNS5_1CILi128EEENS7_ILi48EEENS7_ILi256EEEEEELi256ENS_10bfloat16_tEfNS_4arch4Sm80ELb0ELb1ELb0ELb1ELb1ELb0ELb1ELb0EEENS1_21CollectiveEpilogueFwdINS6_IJS8_SA_S9_EEENS6_IJNS7_ILi1EEESI_SI_EEESC_SE_Li256ELb1ELb1ELb0ELb0EEENS1_19SingleTileSchedulerILb1ELb0ELb1ELi128EEEEEEEEEvNT_6ParamsE) ;  /* 0xfffeb7b002007950 */ /* 0x004fea0003c3ffff */
.L_x_2197:
        /* <DEDUP_REMOVED lines=11> */
.L_x_3663:


//--------------------- .text._ZN7cutlass13device_kernelIN5flash19enable_sm80_to_sm89INS1_16FlashAttnFwdSm80INS1_25CollectiveMainloopFwdSm80ILi8ELi1ELb0EN4cute5tupleIJNS5_1CILi128EEENS7_ILi32EEENS7_ILi256EEEEEELi256ENS_10bfloat16_tEfNS_4arch4Sm80ELb0ELb1ELb0ELb1ELb1ELb1ELb1ELb0EEENS1_21CollectiveEpilogueFwdINS6_IJS8_SA_S9_EEENS6_IJNS7_ILi1EEESI_SI_EEESC_SE_Li256ELb1ELb1ELb0ELb0EEENS1_19SingleTileSchedulerILb1ELb0ELb1ELi128EEEEEEEEEvNT_6ParamsE --------------------------
	.section	.text._ZN7cutlass13device_kernelIN5flash19enable_sm80_to_sm89INS1_16FlashAttnFwdSm80INS1_25CollectiveMainloopFwdSm80ILi8ELi1ELb0EN4cute5tupleIJNS5_1CILi128EEENS7_ILi32EEENS7_ILi256EEEEEELi256ENS_10bfloat16_tEfNS_4arch4Sm80ELb0ELb1ELb0ELb1ELb1ELb1ELb1ELb0EEENS1_21CollectiveEpilogueFwdINS6_IJS8_SA_S9_EEENS6_IJNS7_ILi1EEESI_SI_EEESC_SE_Li256ELb1ELb1ELb0ELb0EEENS1_19SingleTileSchedulerILb1ELb0ELb1ELi128EEEEEEEEEvNT_6ParamsE,"ax",@progbits
	.sectioninfo	@"SHI_REGISTERS=249"
	.align	128
.text._ZN7cutlass13device_kernelIN5flash19enable_sm80_to_sm89INS1_16FlashAttnFwdSm80INS1_25CollectiveMainloopFwdSm80ILi8ELi1ELb0EN4cute5tupleIJNS5_1CILi128EEENS7_ILi32EEENS7_ILi256EEEEEELi256ENS_10bfloat16_tEfNS_4arch4Sm80ELb0ELb1ELb0ELb1ELb1ELb1ELb1ELb0EEENS1_21CollectiveEpilogueFwdINS6_IJS8_SA_S9_EEENS6_IJNS7_ILi1EEESI_SI_EEESC_SE_Li256ELb1ELb1ELb0ELb0EEENS1_19SingleTileSchedulerILb1ELb0ELb1ELi128EEEEEEEEEvNT_6ParamsE:
        .type           _ZN7cutlass13device_kernelIN5flash19enable_sm80_to_sm89INS1_16FlashAttnFwdSm80INS1_25CollectiveMainloopFwdSm80ILi8ELi1ELb0EN4cute5tupleIJNS5_1CILi128EEENS7_ILi32EEENS7_ILi256EEEEEELi256ENS_10bfloat16_tEfNS_4arch4Sm80ELb0ELb1ELb0ELb1ELb1ELb1ELb1ELb0EEENS1_21CollectiveEpilogueFwdINS6_IJS8_SA_S9_EEENS6_IJNS7_ILi1EEESI_SI_EEESC_SE_Li256ELb1ELb1ELb0ELb0EEENS1_19SingleTileSchedulerILb1ELb0ELb1ELi128EEEEEEEEEvNT_6ParamsE,@function
        .size           _ZN7cutlass13device_kernelIN5flash19enable_sm80_to_sm89INS1_16FlashAttnFwdSm80INS1_25CollectiveMainloopFwdSm80ILi8ELi1ELb0EN4cute5tupleIJNS5_1CILi128EEENS7_ILi32EEENS7_ILi256EEEEEELi256ENS_10bfloat16_tEfNS_4arch4Sm80ELb0ELb1ELb0ELb1ELb1ELb1ELb1ELb0EEENS1_21CollectiveEpilogueFwdINS6_IJS8_SA_S9_EEENS6_IJNS7_ILi1EEESI_SI_EEESC_SE_Li256ELb1ELb1ELb0ELb0EEENS1_19SingleTileSchedulerILb1ELb0ELb1ELi128EEEEEEEEEvNT_6ParamsE,(.L_x_3665 - _ZN7cutlass13device_kernelIN5flash19enable_sm80_to_sm89INS1_16FlashAttnFwdSm80INS1_25CollectiveMainloopFwdSm80ILi8ELi1ELb0EN4cute5tupleIJNS5_1CILi128EEENS7_ILi32EEENS7_ILi256EEEEEELi256ENS_10bfloat16_tEfNS_4arch4Sm80ELb0ELb1ELb0ELb1ELb1ELb1ELb1ELb0EEENS1_21CollectiveEpilogueFwdINS6_IJS8_SA_S9_EEENS6_IJNS7_ILi1EEESI_SI_EEESC_SE_Li256ELb1ELb1ELb0ELb0EEENS1_19SingleTileSchedulerILb1ELb0ELb1ELi128EEEEEEEEEvNT_6ParamsE)
        .other          _ZN7cutlass13device_kernelIN5flash19enable_sm80_to_sm89INS1_16FlashAttnFwdSm80INS1_25CollectiveMainloopFwdSm80ILi8ELi1ELb0EN4cute5tupleIJNS5_1CILi128EEENS7_ILi32EEENS7_ILi256EEEEEELi256ENS_10bfloat16_tEfNS_4arch4Sm80ELb0ELb1ELb0ELb1ELb1ELb1ELb1ELb0EEENS1_21CollectiveEpilogueFwdINS6_IJS8_SA_S9_EEENS6_IJNS7_ILi1EEESI_SI_EEESC_SE_Li256ELb1ELb1ELb0ELb0EEENS1_19SingleTileSchedulerILb1ELb0ELb1ELi128EEEEEEEEEvNT_6ParamsE,@"STO_CUDA_ENTRY STV_DEFAULT"
_ZN7cutlass13device_kernelIN5flash19enable_sm80_to_sm89INS1_16FlashAttnFwdSm80INS1_25CollectiveMainloopFwdSm80ILi8ELi1ELb0EN4cute5tupleIJNS5_1CILi128EEENS7_ILi32EEENS7_ILi256EEEEEELi256ENS_10bfloat16_tEfNS_4arch4Sm80ELb0ELb1ELb0ELb1ELb1ELb1ELb1ELb0EEENS1_21CollectiveEpilogueFwdINS6_IJS8_SA_S9_EEENS6_IJNS7_ILi1EEESI_SI_EEESC_SE_Li256ELb1ELb1ELb0ELb0EEENS1_19SingleTileSchedulerILb1ELb0ELb1ELi128EEEEEEEEEvNT_6ParamsE:
        /* <DEDUP_REMOVED lines=20> */
.L_x_2199:
        /* <DEDUP_REMOVED lines=13> */
.L_x_2201:
[----:B------:R-:W-:Y:S02]  /*0210*/  ULDC UR5, c[0x0][0x54c] ;  /* 0x0001530000057ab9 */ /* 0x000fe40000000800 */
.L_x_2200:
[----:B------:R-:W-:Y:S02]  /*0220*/  ULDC UR4, c[0x0][0x548] ;  /* 0x0001520000047ab9 */ /* 0x000fe40000000800 */
[----:B------:R-:W-:-:S02]  /*0230*/  USHF.L.U32 UR15, UR14, 0x7, URZ ;  /* 0x000000070e0f7899 */ /* 0x000fc4000800063f */
[----:B------:R-:W-:-:S04]  /*0240*/  UIMAD UR4, UR5, UR4, URZ ;  /* 0x00000004050472a4 */ /* 0x000fc8000f8e023f */
[----:B------:R-:W-:-:S04]  /*0250*/  UISETP.GE.AND UP0, UPT, UR15, UR4, UPT ;  /* 0x000000040f00728c */ /* 0x000fc8000bf06270 */
[----:B------:R-:W-:Y:S01]  /*0260*/  USEL UR21, UR21, 0xffffffff, !UP0 ;  /* 0xffffffff15157887 */ /* 0x000fe2000c000000 */
[----:B------:R-:W-:Y:S05]  /*0270*/  BRA `(.L_x_2202) ;  /* 0x000001b000007947 */ /* 0x000fea0003800000 */
.L_x_2198:
        /* <DEDUP_REMOVED lines=8> */
.L_x_2203:
        /* <DEDUP_REMOVED lines=13> */
.L_x_2205:
[----:B------:R-:W-:Y:S02]  /*03d0*/  ULDC UR5, c[0x0][0x54c] ;  /* 0x0001530000057ab9 */ /* 0x000fe40000000800 */
.L_x_2204:
[----:B------:R-:W-:Y:S02]  /*03e0*/  ULDC UR4, c[0x0][0x548] ;  /* 0x0001520000047ab9 */ /* 0x000fe40000000800 */
[----:B------:R-:W-:-:S02]  /*03f0*/  USHF.L.U32 UR15, UR14, 0x7, URZ ;  /* 0x000000070e0f7899 */ /* 0x000fc4000800063f */
[----:B------:R-:W-:-:S04]  /*0400*/  UIMAD UR4, UR5, UR4, URZ ;  /* 0x00000004050472a4 */ /* 0x000fc8000f8e023f */
[----:B------:R-:W-:-:S04]  /*0410*/  UISETP.GE.AND UP0, UPT, UR15, UR4, UPT ;  /* 0x000000040f00728c */ /* 0x000fc8000bf06270 */
[----:B------:R-:W-:-:S06]  /*0420*/  USEL UR21, UR21, 0xffffffff, !UP0 ;  /* 0xffffffff15157887 */ /* 0x000fcc000c000000 */
.L_x_2202:
        /* <DEDUP_REMOVED lines=64> */
.L_x_2206:
        /* <DEDUP_REMOVED lines=10> */
.L_x_2207:
[----:B------:R-:W-:Y:S05]  /*08d0*/  @!P4 BRA `(.L_x_2208) ;  /* 0x000000500000c947 */ /* 0x000fea0003800000 */
[----:B-1--4-:R-:W4:Y:S04]  /*08e0*/  LDG.E R2, [R8.64] ;  /* 0x0000001808027981 */ /* 0x012f28000c1e1900 */
[----:B---3--:R-:W3:Y:S01]  /*08f0*/  LDG.E R3, [R8.64+0x4] ;  /* 0x0000041808037981 */ /* 0x008ee2000c1e1900 */
[----:B----4-:R-:W1:Y:S08]  /*0900*/  R2UR UR19, R2 ;  /* 0x00000000021373c2 */ /* 0x010e7000000e0000 */
[----:B---3--:R-:W1:Y:S02]  /*0910*/  R2UR UR4, R3 ;  /* 0x00000000030473c2 */ /* 0x008e6400000e0000 */
[----:B-1----:R-:W-:-:S06]  /*0920*/  UIADD3 UR19, -UR19, UR4, URZ ;  /* 0x0000000413137290 */ /* 0x002fcc000fffe13f */
.L_x_2208:
        /* <DEDUP_REMOVED lines=42> */
.L_x_2210:
[----:B------:R-:W-:Y:S02]  /*0bd0*/  UISETP.NE.AND UP0, UPT, UR5, 0x1, UPT ;  /* 0x000000010500788c */ /* 0x000fe4000bf05270 */
[----:B------:R-:W-:Y:S02]  /*0be0*/  ULDC.64 UR6, c[0x0][0x330] ;  /* 0x0000cc0000067ab9 */ /* 0x000fe40000000a00 */
[----:B------:R-:W-:-:S07]  /*0bf0*/  UIMAD.WIDE.U32 UR8, UR4, UR6, URZ ;  /* 0x00000006040872a5 */ /* 0x000fce000f8e003f */
[----:B------:R-:W-:Y:S02]  /*0c00*/  @UP0 USHF.R.U32.HI UR4, URZ, UR7, UR9 ;  /* 0x000000073f040299 */ /* 0x000fe40008011609 */
.L_x_2211:
[----:B------:R-:W-:Y:S02]  /*0c10*/  ULDC UR6, c[0x0][0x32c] ;  /* 0x0000cb0000067ab9 */ /* 0x000fe40000000800 */
[----:B------:R-:W-:-:S06]  /*0c20*/  UIMAD UR6, UR4, UR5, UR6 ;  /* 0x00000005040672a4 */ /* 0x000fcc000f8e0206 */
[----:B------:R-:W-:Y:S02]  /*0c30*/  IMNMX R4, R4, UR6, PT ;  /* 0x0000000604047c17 */ /* 0x000fe4000b800200 */
.L_x_2209:
        /* <DEDUP_REMOVED lines=26> */
.L_x_2213:
[----:B------:R-:W-:-:S03]  /*0de0*/  UISETP.NE.AND UP0, UPT, UR5, 0x1, UPT ;  /* 0x000000010500788c */ /* 0x000fc6000bf05270 */
[----:B------:R-:W-:Y:S02]  /*0df0*/  ULDC.64 UR4, c[0x0][0x330] ;  /* 0x0000cc0000047ab9 */ /* 0x000fe40000000a00 */
[----:B------:R-:W-:-:S07]  /*0e00*/  UIMAD.WIDE.U32 UR26, UR6, UR4, URZ ;  /* 0x00000004061a72a5 */ /* 0x000fce000f8e003f */
[----:B------:R-:W-:Y:S02]  /*0e10*/  @UP0 UMOV UR7, UR27 ;  /* 0x0000001b00070c82 */ /* 0x000fe40008000000 */
[----:B------:R-:W-:Y:S02]  /*0e20*/  @UP0 USHF.R.U32.HI UR6, URZ, UR5, UR7 ;  /* 0x000000053f060299 */ /* 0x000fe40008011607 */
.L_x_2214:
[----:B------:R-:W-:Y:S02]  /*0e30*/  ULDC UR4, c[0x0][0x32c] ;  /* 0x0000cb0000047ab9 */ /* 0x000fe40000000800 */
[----:B------:R-:W-:-:S06]  /*0e40*/  UIMAD UR4, UR6, UR4, URZ ;  /* 0x00000004060472a4 */ /* 0x000fcc000f8e023f */
[----:B------:R-:W-:Y:S02]  /*0e50*/  IMNMX R5, R5, UR4, !PT ;  /* 0x0000000405057c17 */ /* 0x000fe4000f800200 */
.L_x_2212:
        /* <DEDUP_REMOVED lines=123> */
.L_x_2217:
[----:B------:R-:W-:Y:S05]  /*1610*/  BSYNC B0 ;  /* 0x0000000000007941 */ /* 0x000fea0003800000 */
.L_x_2216:
        /* <DEDUP_REMOVED lines=128> */
.L_x_2236:
        /* <DEDUP_REMOVED lines=85> */
.L_x_2222:
[----:B------:R-:W-:Y:S05]  /*2370*/  BSYNC B0 ;  /* 0x0000000000007941 */ /* 0x000fea0003800000 */
.L_x_2221:
        /* <DEDUP_REMOVED lines=87> */
.L_x_2225:
[----:B------:R-:W-:Y:S05]  /*28f0*/  BSYNC B0 ;  /* 0x0000000000007941 */ /* 0x000fea0003800000 */
.L_x_2224:
        /* <DEDUP_REMOVED lines=57> */
.L_x_2227:
[----:B------:R-:W-:Y:S05]  /*2c90*/  BSYNC B0 ;  /* 0x0000000000007941 */ /* 0x000fea0003800000 */
.L_x_2226:
        /* <DEDUP_REMOVED lines=57> */
.L_x_2229:
[----:B------:R-:W-:Y:S05]  /*3030*/  BSYNC B0 ;  /* 0x0000000000007941 */ /* 0x000fea0003800000 */
.L_x_2228:
        /* <DEDUP_REMOVED lines=57> */
.L_x_2220:
        /* <DEDUP_REMOVED lines=29> */
.L_x_2231:
[----:B------:R-:W-:Y:S05]  /*35a0*/  BSYNC B0 ;  /* 0x0000000000007941 */ /* 0x000fea0003800000 */
.L_x_2230:
        /* <DEDUP_REMOVED lines=149> */
.L_x_2233:
[----:B------:R-:W-:Y:S05]  /*3f00*/  BSYNC B0 ;  /* 0x0000000000007941 */ /* 0x000fea0003800000 */
.L_x_2232:
        /* <DEDUP_REMOVED lines=124> */
.L_x_2219:
        /* <DEDUP_REMOVED lines=27> */
.L_x_2223:
[----:B------:R-:W-:Y:S05]  /*4880*/  BSYNC B1 ;  /* 0x0000000000017941 */ /* 0x000fea0003800000 */
.L_x_2218:
        /* <DEDUP_REMOVED lines=61> */
.L_x_2235:
[----:B----4-:R-:W-:Y:S05]  /*4c60*/  BSYNC B0 ;  /* 0x0000000000007941 */ /* 0x010fea0003800000 */
.L_x_2234:
        /* <DEDUP_REMOVED lines=25> */
.L_x_2215:
        /* <DEDUP_REMOVED lines=20> */
.L_x_2238:
[----:B------:R-:W-:Y:S02]  /*4f40*/  UISETP.NE.AND UP0, UPT, UR6, 0x1, UPT ;  /* 0x000000010600788c */ /* 0x000fe4000bf05270 */
[----:B------:R-:W-:Y:S02]  /*4f50*/  ULDC.64 UR4, c[0x0][0x330] ;  /* 0x0000cc0000047ab9 */ /* 0x000fe40000000a00 */
[----:B------:R-:W-:-:S07]  /*4f60*/  UIMAD.WIDE.U32 UR18, UR10, UR4, URZ ;  /* 0x000000040a1272a5 */ /* 0x000fce000f8e003f */
[----:B------:R-:W-:Y:S02]  /*4f70*/  @UP0 USHF.R.U32.HI UR10, URZ, UR5, UR19 ;  /* 0x000000053f0a0299 */ /* 0x000fe40008011613 */
.L_x_2239:
[----:B------:R-:W-:Y:S02]  /*4f80*/  ULDC UR4, c[0x0][0x32c] ;  /* 0x0000cb0000047ab9 */ /* 0x000fe40000000800 */
[----:B------:R-:W-:-:S04]  /*4f90*/  UIMAD UR4, UR10, UR6, UR4 ;  /* 0x000000060a0472a4 */ /* 0x000fc8000f8e0204 */
[----:B------:R-:W-:-:S04]  /*4fa0*/  UISETP.LT.AND UP0, UPT, UR7, UR4, UPT ;  /* 0x000000040700728c */ /* 0x000fc8000bf01270 */
[----:B------:R-:W-:-:S04]  /*4fb0*/  USEL UR7, UR7, UR4, UP0 ;  /* 0x0000000407077287 */ /* 0x000fc80008000000 */
.L_x_2237:
        /* <DEDUP_REMOVED lines=27> */
.L_x_2241:
[----:B------:R-:W-:Y:S02]  /*5170*/  ULDC UR4, c[0x0][0x32c] ;  /* 0x0000cb0000047ab9 */ /* 0x000fe40000000800 */
[----:B------:R-:W-:-:S03]  /*5180*/  UISETP.NE.AND UP0, UPT, UR4, 0x1, UPT ;  /* 0x000000010400788c */ /* 0x000fc6000bf05270 */
[----:B------:R-:W-:Y:S02]  /*5190*/  ULDC.64 UR4, c[0x0][0x330] ;  /* 0x0000cc0000047ab9 */ /* 0x000fe40000000a00 */
[----:B------:R-:W-:-:S06]  /*51a0*/  UIMAD.WIDE.U32 UR18, UR7, UR4, URZ ;  /* 0x00000004071272a5 */ /* 0x000fcc000f8e003f */
[----:B------:R-:W-:Y:S02]  /*51b0*/  @UP0 USHF.R.U32.HI UR7, URZ, UR5, UR19 ;  /* 0x000000053f070299 */ /* 0x000fe40008011613 */
.L_x_2242:
[----:B------:R-:W-:Y:S02]  /*51c0*/  ULDC UR4, c[0x0][0x32c] ;  /* 0x0000cb0000047ab9 */ /* 0x000fe40000000800 */
[----:B------:R-:W-:-:S04]  /*51d0*/  UIMAD UR4, UR7, UR4, URZ ;  /* 0x00000004070472a4 */ /* 0x000fc8000f8e023f */
[----:B------:R-:W-:-:S04]  /*51e0*/  UISETP.LT.AND UP0, UPT, UR6, UR4, UPT ;  /* 0x000000040600728c */ /* 0x000fc8000bf01270 */
[----:B------:R-:W-:-:S04]  /*51f0*/  USEL UR6, UR6, UR4, !UP0 ;  /* 0x0000000406067287 */ /* 0x000fc8000c000000 */
.L_x_2240:
        /* <DEDUP_REMOVED lines=196> */
.L_x_2245:
[----:B-1-34-:R-:W-:Y:S05]  /*5e40*/  BSYNC B0 ;  /* 0x0000000000007941 */ /* 0x01afea0003800000 */
.L_x_2244:
        /* <DEDUP_REMOVED lines=26> */
.L_x_2247:
[----:B------:R-:W-:Y:S05]  /*5ff0*/  BSYNC B0 ;  /* 0x0000000000007941 */ /* 0x000fea0003800000 */
.L_x_2246:
        /* <DEDUP_REMOVED lines=26> */
.L_x_2249:
[----:B------:R-:W-:Y:S05]  /*61a0*/  BSYNC B0 ;  /* 0x0000000000007941 */ /* 0x000fea0003800000 */
.L_x_2248:
        /* <DEDUP_REMOVED lines=31> */
[----:B------:R-:W-:Y:S02]  /*63a0*/  @P1 LOP3.LUT R12, R12, 0x8, RZ, 0xfc, !PT ;  /* 0x000000080c0c1812 */ /* 0x000fe400078efcff */
[----:B------:R-:W-:Y:S01]  /*63b0*/  @!P6 IMAD.WIDE R16, R17, 0x2, R14 ;  /* 0x000000021110e825 */ /* 0x000fe200078e020e */
[----:B------:R-:W-:Y:S01]  /*63c0*/  @!P6 LOP3.LUT R8, R8, 0xfffffff8, RZ, 0xc0, !PT ;  /* 0xfffffff80808e812 */ /* 0x000fe200078ec0ff */
[----:B------:R1:W-:Y:S01]  /*63d0*/  @!P6 LDGSTS.E.BYPASS.LTC128B.128 [R10+0x17080], [R18.64], !P0 ;  /* 0x17080000120aefae */ /* 0x0003e2000c101d58 */
[----:B------:R-:W-:-:S02]  /*63e0*/  ISETP.GE.AND P0, PT, R218, UR11, PT ;  /* 0x0000000bda007c0c */ /* 0x000fc4000bf06270 */
[----:B------:R-:W-:Y:S01]  /*63f0*/  IADD3 R218, R218, UR16, RZ ;  /* 0x00000010dada7c10 */ /* 0x000fe2000fffe0ff */
[----:B------:R2:W-:Y:S01]  /*6400*/  @!P6 LDGSTS.E.BYPASS.LTC128B.128 [R10+0x1b080], [R16.64], !P3 ;  /* 0x1b080000100aefae */ /* 0x0005e2000d901d58 */
[----:B------:R-:W-:-:S03]  /*6410*/  ISETP.GT.OR P0, PT, R216, 0x1f, P0 ;  /* 0x0000001fd800780c */ /* 0x000fc60000704670 */
        /* <DEDUP_REMOVED lines=78> */
.L_x_2250:
        /* <DEDUP_REMOVED lines=91> */
.L_x_2254:
[----:B------:R-:W-:Y:S05]  /*6eb0*/  BSYNC B0 ;  /* 0x0000000000007941 */ /* 0x000fea0003800000 */
.L_x_2253:
        /* <DEDUP_REMOVED lines=86> */
.L_x_2256:
[----:B------:R-:W-:Y:S05]  /*7420*/  BSYNC B0 ;  /* 0x0000000000007941 */ /* 0x000fea0003800000 */
.L_x_2255:
        /* <DEDUP_REMOVED lines=88> */
.L_x_2258:
[----:B----4-:R-:W-:Y:S05]  /*79b0*/  BSYNC B0 ;  /* 0x0000000000007941 */ /* 0x010fea0003800000 */
.L_x_2257:
        /* <DEDUP_REMOVED lines=85> */
.L_x_2260:
[----:B----4-:R-:W-:Y:S05]  /*7f10*/  BSYNC B0 ;  /* 0x0000000000007941 */ /* 0x010fea0003800000 */
.L_x_2259:
        /* <DEDUP_REMOVED lines=89> */
.L_x_2264:
[----:B------:R-:W-:Y:S05]  /*84b0*/  BSYNC B0 ;  /* 0x0000000000007941 */ /* 0x000fea0003800000 */
.L_x_2263:
        /* <DEDUP_REMOVED lines=50> */
.L_x_2266:
[----:B------:R-:W-:Y:S05]  /*87e0*/  BSYNC B0 ;  /* 0x0000000000007941 */ /* 0x000fea0003800000 */
.L_x_2265:
        /* <DEDUP_REMOVED lines=50> */
.L_x_2268:
[----:B------:R-:W-:Y:S05]  /*8b10*/  BSYNC B0 ;  /* 0x0000000000007941 */ /* 0x000fea0003800000 */
.L_x_2267:
        /* <DEDUP_REMOVED lines=49> */
.L_x_2262:
[----:B------:R-:W-:Y:S05]  /*8e30*/  BSYNC B1 ;  /* 0x0000000000017941 */ /* 0x000fea0003800000 */
.L_x_2261:
        /* <DEDUP_REMOVED lines=53> */
.L_x_2272:
[----:B------:R-:W-:Y:S05]  /*9190*/  BSYNC B0 ;  /* 0x0000000000007941 */ /* 0x000fea0003800000 */
.L_x_2271:
        /* <DEDUP_REMOVED lines=50> */
.L_x_2274:
[----:B------:R-:W-:Y:S05]  /*94c0*/  BSYNC B0 ;  /* 0x0000000000007941 */ /* 0x000fea0003800000 */
.L_x_2273:
        /* <DEDUP_REMOVED lines=50> */
.L_x_2276:
[----:B------:R-:W-:Y:S05]  /*97f0*/  BSYNC B0 ;  /* 0x0000000000007941 */ /* 0x000fea0003800000 */
.L_x_2275:
        /* <DEDUP_REMOVED lines=23> */
[C---:B------:R-:W-:Y:S01]  /*9970*/  SHF.L.U32 R77, R5.reuse, 0x10, RZ ;  /* 0x00000010054d7819 */ /* 0x040fe200000006ff */
[-C--:B------:R-:W-:Y:S01]  /*9980*/  FMUL.FTZ R74, R74, R7.reuse ;  /* 0x000000074a4a7220 */ /* 0x080fe20000410000 */
[----:B------:R-:W-:Y:S01]  /*9990*/  LOP3.LUT R86, R5, 0xffff0000, RZ, 0xc0, !PT ;  /* 0xffff000005567812 */ /* 0x000fe200078ec0ff */
        /* <DEDUP_REMOVED lines=23> */
.L_x_2270:
[----:B------:R-:W-:Y:S05]  /*9b10*/  BSYNC B1 ;  /* 0x0000000000017941 */ /* 0x000fea0003800000 */
.L_x_2269:
        /* <DEDUP_REMOVED lines=53> */
.L_x_2280:
[----:B------:R-:W-:Y:S05]  /*9e70*/  BSYNC B0 ;  /* 0x0000000000007941 */ /* 0x000fea0003800000 */
.L_x_2279:
        /* <DEDUP_REMOVED lines=28> */
[C---:B------:R-:W-:Y:S02]  /*a040*/  FFMA.FTZ R57, R60.reuse, R7, -R57 ;  /* 0x000000073c397223 */ /* 0x040fe40000010839 */
[----:B------:R-:W-:Y:S02]  /*a050*/  FFMA.FTZ R4, R60, R4, R59 ;  /* 0x000000043c047223 */ /* 0x000fe4000001003b */
[-C--:B------:R-:W-:Y:S02]  /*a060*/  FMUL.FTZ R61, R61, R68.reuse ;  /* 0x000000443d3d7220 */ /* 0x080fe40000410000 */
[----:B------:R-:W-:Y:S01]  /*a070*/  FFMA.FTZ R5, R6, R68, -R5 ;  /* 0x0000004406057223 */ /* 0x000fe20000010805 */
[----:B------:R-:W-:Y:S01]  /*a080*/  SHF.L.U32 R68, R58, 0x10, RZ ;  /* 0x000000103a447819 */ /* 0x000fe200000006ff */
[C---:B------:R-:W-:Y:S01]  /*a090*/  IMAD.U32 R60, R56.reuse, 0x10000, RZ ;  /* 0x00010000383c7824 */ /* 0x040fe200078e00ff */
[----:B------:R-:W-:Y:S01]  /*a0a0*/  LOP3.LUT R56, R56, 0xffff0000, RZ, 0xc0, !PT ;  /* 0xffff000038387812 */ /* 0x000fe200078ec0ff */
[----:B------:R-:W-:Y:S01]  /*a0b0*/  FFMA.FTZ R74, R6, R55, R61 ;  /* 0x00000037064a7223 */ /* 0x000fe2000001003d */
[----:B------:R-:W-:Y:S01]  /*a0c0*/  LOP3.LUT R58, R58, 0xffff0000, RZ, 0xc0, !PT ;  /* 0xffff00003a3a7812 */ /* 0x000fe200078ec0ff */
[----:B------:R-:W-:-:S02]  /*a0d0*/  FMUL.FTZ R6, R63, R60 ;  /* 0x0000003c3f067220 */ /* 0x000fc40000410000 */
[----:B------:R-:W-:Y:S02]  /*a0e0*/  FMUL.FTZ R7, R69, R56 ;  /* 0x0000003845077220 */ /* 0x000fe40000410000 */
[----:B------:R-:W-:Y:S02]  /*a0f0*/  FMUL.FTZ R63, R63, R68 ;  /* 0x000000443f3f7220 */ /* 0x000fe40000410000 */
[----:B------:R-:W-:Y:S02]  /*a100*/  FMUL.FTZ R69, R69, R58 ;  /* 0x0000003a45457220 */ /* 0x000fe40000410000 */
[C---:B------:R-:W-:Y:S01]  /*a110*/  FFMA.FTZ R68, R67.reuse, R68, -R6 ;  /* 0x0000004443447223 */ /* 0x040fe20000010806 */
[----:B------:R-:W-:Y:S01]  /*a120*/  F2FP.BF16.PACK_AB R6, R4, R57 ;  /* 0x000000390406723e */ /* 0x000fe200000010ff */
[----:B------:R-:W-:Y:S02]  /*a130*/  FFMA.FTZ R63, R67, R60, R63 ;  /* 0x0000003c433f7223 */ /* 0x000fe4000001003f */
[----:B------:R-:W-:Y:S01]  /*a140*/  FFMA.FTZ R58, R62, R58, -R7 ;  /* 0x0000003a3e3a7223 */ /* 0x000fe20000010807 */
[----:B------:R-:W-:Y:S01]  /*a150*/  F2FP.BF16.PACK_AB R7, R74, R5 ;  /* 0x000000054a07723e */ /* 0x000fe200000010ff */
[----:B------:R-:W-:Y:S01]  /*a160*/  FFMA.FTZ R69, R62, R56, R69 ;  /* 0x000000383e457223 */ /* 0x000fe20000010045 */
[----:B------:R-:W-:-:S04]  /*a170*/  F2FP.BF16.PACK_AB R4, R63, R68 ;  /* 0x000000443f04723e */ /* 0x000fc800000010ff */
[----:B------:R-:W-:-:S05]  /*a180*/  F2FP.BF16.PACK_AB R5, R69, R58 ;  /* 0x0000003a4505723e */ /* 0x000fca00000010ff */
[----:B------:R1:W-:Y:S02]  /*a190*/  STS.128 [R147+0x16080], R4 ;  /* 0x0160800493007388 */ /* 0x0003e40000000c00 */
.L_x_2282:
[----:B------:R-:W-:Y:S05]  /*a1a0*/  BSYNC B0 ;  /* 0x0000000000007941 */ /* 0x000fea0003800000 */
.L_x_2281:
        /* <DEDUP_REMOVED lines=50> */
.L_x_2284:
[----:B------:R-:W-:Y:S05]  /*a4d0*/  BSYNC B0 ;  /* 0x0000000000007941 */ /* 0x000fea0003800000 */
.L_x_2283:
        /* <DEDUP_REMOVED lines=49> */
.L_x_2278:
[----:B------:R-:W-:Y:S05]  /*a7f0*/  BSYNC B1 ;  /* 0x0000000000017941 */ /* 0x000fea0003800000 */
.L_x_2277:
        /* <DEDUP_REMOVED lines=52> */
.L_x_2287:
[----:B------:R-:W-:Y:S05]  /*ab40*/  BSYNC B0 ;  /* 0x0000000000007941 */ /* 0x000fea0003800000 */
.L_x_2286:
        /* <DEDUP_REMOVED lines=50> */
.L_x_2289:
[----:B------:R-:W-:Y:S05]  /*ae70*/  BSYNC B0 ;  /* 0x0000000000007941 */ /* 0x000fea0003800000 */
.L_x_2288:
        /* <DEDUP_REMOVED lines=50> */
.L_x_2291:
[----:B------:R-:W-:Y:S05]  /*b1a0*/  BSYNC B0 ;  /* 0x0000000000007941 */ /* 0x000fea0003800000 */
.L_x_2290:
        /* <DEDUP_REMOVED lines=50> */
.L_x_2252:
        /* <DEDUP_REMOVED lines=57> */
.L_x_2293:
[----:B--2---:R-:W-:Y:S05]  /*b860*/  BSYNC B0 ;  /* 0x0000000000007941 */ /* 0x004fea0003800000 */
.L_x_2292:
        /* <DEDUP_REMOVED lines=67> */
.L_x_2295:
[----:B--2---:R-:W-:Y:S05]  /*bca0*/  BSYNC B0 ;  /* 0x0000000000007941 */ /* 0x004fea0003800000 */
.L_x_2294:
        /* <DEDUP_REMOVED lines=69> */
.L_x_2297:
[----:B--2---:R-:W-:Y:S05]  /*c100*/  BSYNC B0 ;  /* 0x0000000000007941 */ /* 0x004fea0003800000 */
.L_x_2296:
        /* <DEDUP_REMOVED lines=66> */
.L_x_2299:
[----:B------:R-:W-:Y:S05]  /*c530*/  BSYNC B0 ;  /* 0x0000000000007941 */ /* 0x000fea0003800000 */
.L_x_2298:
        /* <DEDUP_REMOVED lines=146> */
.L_x_2303:
[----:B------:R-:W-:Y:S05]  /*ce60*/  BSYNC B0 ;  /* 0x0000000000007941 */ /* 0x000fea0003800000 */
.L_x_2302:
        /* <DEDUP_REMOVED lines=115> */
.L_x_2301:
[----:B------:R-:W-:Y:S05]  /*d5a0*/  BSYNC B1 ;  /* 0x0000000000017941 */ /* 0x000fea0003800000 */
.L_x_2300:
        /* <DEDUP_REMOVED lines=120> */
.L_x_2307:
[----:B------:R-:W-:Y:S05]  /*dd30*/  BSYNC B0 ;  /* 0x0000000000007941 */ /* 0x000fea0003800000 */
.L_x_2306:
        /* <DEDUP_REMOVED lines=122> */
.L_x_2305:
[----:B------:R-:W-:Y:S05]  /*e4e0*/  BSYNC B1 ;  /* 0x0000000000017941 */ /* 0x000fea0003800000 */
.L_x_2304:
        /* <DEDUP_REMOVED lines=120> */
.L_x_2311:
[----:B------:R-:W-:Y:S05]  /*ec70*/  BSYNC B0 ;  /* 0x0000000000007941 */ /* 0x000fea0003800000 */
.L_x_2310:
        /* <DEDUP_REMOVED lines=122> */
.L_x_2309:
[----:B------:R-:W-:Y:S05]  /*f420*/  BSYNC B1 ;  /* 0x0000000000017941 */ /* 0x000fea0003800000 */
.L_x_2308:
        /* <DEDUP_REMOVED lines=119> */
.L_x_2313:
[----:B------:R-:W-:Y:S05]  /*fba0*/  BSYNC B0 ;  /* 0x0000000000007941 */ /* 0x000fea0003800000 */
.L_x_2312:
        /* <DEDUP_REMOVED lines=46> */
[----:B------:R-:W-:Y:S01]  /*fe90*/  IMAD.U32 R21, R78, 0x10000, RZ ;  /* 0x000100004e157824 */ /* 0x000fe200078e00ff */
[----:B------:R-:W-:Y:S02]  /*fea0*/  PRMT R76, R76, 0x5410, R23 ;  /* 0x000054104c4c7816 */ /* 0x000fe40000000017 */
[----:B------:R-:W-:Y:S02]  /*feb0*/  LOP3.LUT R78, R78, 0xffff0000, RZ, 0xc0, !PT ;  /* 0xffff00004e4e7812 */ /* 0x000fe400078ec0ff */
[----:B------:R-:W-:Y:S02]  /*fec0*/  SHF.R.U32.HI R26, RZ, 0x10, R27 ;  /* 0x00000010ff1a7819 */ /* 0x000fe4000001161b */
[----:B------:R-:W-:Y:S02]  /*fed0*/  LOP3.LUT R64, R64, 0xffff0000, RZ, 0xc0, !PT ;  /* 0xffff000040407812 */ /* 0x000fe400078ec0ff */
[----:B------:R-:W-:Y:S01]  /*fee0*/  PRMT R79, R79, 0x5410, R26 ;  /* 0x000054104f4f7816 */ /* 0x000fe2000000001a */
[----:B------:R-:W-:-:S03]  /*fef0*/  IMAD.U32 R26, R67, 0x10000, RZ ;  /* 0x00010000431a7824 */ /* 0x000fc600078e00ff */
        /* <DEDUP_REMOVED lines=69> */
.L_x_2285:
[----:B------:R-:W-:Y:S05]  /*10350*/  BSYNC B2 ;  /* 0x0000000000027941 */ /* 0x000fea0003800000 */
.L_x_2251:
        /* <DEDUP_REMOVED lines=17> */
[----:B------:R-:W-:Y:S01]  /*10470*/  ISETP.LT.AND P1, PT, R31, UR30, PT ;  /* 0x0000001e1f007c0c */ /* 0x000fe2000bf21270 */
[----:B------:R-:W-:Y:S01]  /*10480*/  IMAD.IADD R11, R4, 0x1, -R11 ;  /* 0x00000001040b7824 */ /* 0x000fe200078e0a0b */
[----:B------:R-:W-:Y:S01]  /*10490*/  SHF.R.S32.HI R228, RZ, 0x1f, R219 ;  /* 0x0000001fffe47819 */ /* 0x000fe200000114db */
[----:B------:R-:W-:Y:S01]  /*104a0*/  IMAD R4, R49, c[0x0][0x218], RZ ;  /* 0x0000860031047a24 */ /* 0x000fe200078e02ff */
[----:B------:R-:W-:Y:S01]  /*104b0*/  LOP3.LUT R47, R47, 0xfffffe00, RZ, 0xc0, !PT ;  /* 0xfffffe002f2f7812 */ /* 0x000fe200078ec0ff */
[----:B------:R-:W-:Y:S01]  /*104c0*/  IMAD R213, R11, 0x200, R8 ;  /* 0x000002000bd57824 */ /* 0x000fe200078e0208 */
[----:B------:R-:W-:Y:S01]  /*104d0*/  LEA.HI R228, R228, R219, RZ, 0x3 ;  /* 0x000000dbe4e47211 */ /* 0x000fe200078f18ff */
[----:B------:R-:W-:Y:S01]  /*104e0*/  IMAD.WIDE.U32 R6, R217, c[0x0][0x218], R6 ;  /* 0x00008600d9067a25 */ /* 0x000fe200078e0006 */
[----:B------:R-:W-:Y:S01]  /*104f0*/  SHF.R.S32.HI R8, RZ, 0x1f, R29 ;  /* 0x0000001fff087819 */ /* 0x000fe2000001141d */
[----:B------:R-:W-:Y:S01]  /*10500*/  UISETP.GT.AND UP0, UPT, UR17, UR8, UPT ;  /* 0x000000081100728c */ /* 0x000fe2000bf04270 */
[----:B------:R-:W-:Y:S01]  /*10510*/  LOP3.LUT R228, R228, 0xfffffff8, RZ, 0xc0, !PT ;  /* 0xfffffff8e4e47812 */ /* 0x000fe200078ec0ff */
[----:B------:R-:W-:Y:S01]  /*10520*/  IMAD.SHL.U32 R213, R213, 0x2, RZ ;  /* 0x00000002d5d57824 */ /* 0x000fe200078e00ff */
[----:B------:R-:W-:Y:S01]  /*10530*/  BAR.SYNC.DEFER_BLOCKING 0x0 ;  /* 0x0000000000007b1d */ /* 0x000fe20000010000 */
[----:B------:R-:W-:Y:S01]  /*10540*/  IMAD R4, R217, c[0x0][0x21c], R4 ;  /* 0x00008700d9047a24 */ /* 0x000fe200078e0204 */
[----:B------:R-:W-:Y:S01]  /*10550*/  LEA.HI R227, R8, R29, RZ, 0x3 ;  /* 0x0000001d08e37211 */ /* 0x000fe200078f18ff */
[----:B------:R-:W-:Y:S01]  /*10560*/  IMAD.SHL.U32 R11, R11, 0x8, RZ ;  /* 0x000000080b0b7824 */ /* 0x000fe200078e00ff */
[C---:B------:R-:W-:Y:S01]  /*10570*/  IADD3 R5, R213.reuse, 0xc080, RZ ;  /* 0x0000c080d5057810 */ /* 0x040fe20007ffe0ff */
[----:B------:R-:W-:Y:S01]  /*10580*/  IMAD.SHL.U32 R220, R30, 0x2, RZ ;  /* 0x000000021edc7824 */ /* 0x000fe200078e00ff */
[----:B------:R-:W-:-:S02]  /*10590*/  IADD3 R212, R213, 0xc0a0, RZ ;  /* 0x0000c0a0d5d47810 */ /* 0x000fc40007ffe0ff */
[----:B------:R-:W-:Y:S02]  /*105a0*/  @P0 IADD3 R212, R5, -0x20, RZ ;  /* 0xffffffe005d40810 */ /* 0x000fe40007ffe0ff */
[----:B------:R-:W-:Y:S02]  /*105b0*/  IADD3 R5, P0, R6, UR26, RZ ;  /* 0x0000001a06057c10 */ /* 0x000fe4000ff1e0ff */
[----:B------:R-:W-:Y:S02]  /*105c0*/  LOP3.LUT R227, R227, 0xfffffff8, RZ, 0xc0, !PT ;  /* 0xfffffff8e3e37812 */ /* 0x000fe400078ec0ff */
[----:B------:R-:W-:Y:S01]  /*105d0*/  IADD3.X R6, R7, UR12, R4, P0, !PT ;  /* 0x0000000c07067c10 */ /* 0x000fe200087fe404 */
[----:B------:R-:W-:Y:S01]  /*105e0*/  IMAD R7, R44, 0x400, R47 ;  /* 0x000004002c077824 */ /* 0x000fe200078e022f */
[----:B------:R-:W-:Y:S02]  /*105f0*/  LEA R4, P0, R5, c[0x0][0x1f8], 0x1 ;  /* 0x00007e0005047a11 */ /* 0x000fe400078008ff */
[----:B------:R-:W-:-:S02]  /*10600*/  SHF.R.S32.HI R9, RZ, 0x1f, R28 ;  /* 0x0000001fff097819 */ /* 0x000fc4000001141c */
[----:B------:R-:W-:Y:S01]  /*10610*/  LEA.HI.X R5, R5, c[0x0][0x1fc], R6, 0x1, P0 ;  /* 0x00007f0005057a11 */ /* 0x000fe200000f0c06 */
[----:B------:R-:W-:Y:S01]  /*10620*/  SHFL.IDX PT, R24, R4, RZ, 0x181f ;  /* 0x00181fff04187589 */ /* 0x000fe200000e0000 */
[----:B------:R-:W-:Y:S02]  /*10630*/  LOP3.LUT R6, R46, 0x1c0, RZ, 0xc0, !PT ;  /* 0x000001c02e067812 */ /* 0x000fe400078ec0ff */
[----:B------:R-:W-:Y:S01]  /*10640*/  LOP3.LUT P0, RZ, R0, 0x4, RZ, 0xc0, !PT ;  /* 0x0000000400ff7812 */ /* 0x000fe2000780c0ff */
[----:B------:R-:W1:Y:S01]  /*10650*/  SHFL.IDX PT, R25, R5, RZ, 0x181f ;  /* 0x00181fff05197589 */ /* 0x000e6200000e0000 */
[----:B------:R-:W-:Y:S01]  /*10660*/  LOP3.LUT R11, R6, 0x8, R11, 0xf8, !PT ;  /* 0x00000008060b7812 */ /* 0x000fe200078ef80b */
[----:B------:R-:W-:Y:S01]  /*10670*/  IMAD.MOV.U32 R0, RZ, RZ, 0x40 ;  /* 0x00000040ff007424 */ /* 0x000fe200078e00ff */
[----:B------:R-:W-:Y:S01]  /*10680*/  SHF.R.U32.HI R46, RZ, 0x3, R6 ;  /* 0x00000003ff2e7819 */ /* 0x000fe20000011606 */
[----:B------:R-:W-:Y:S01]  /*10690*/  LDSM.16.M88.4 R12, [R213+0xc080] ;  /* 0x00c08000d50c783b */ /* 0x000fe20000000200 */
[----:B------:R-:W-:-:S02]  /*106a0*/  LEA.HI R226, R9, R28, RZ, 0x3 ;  /* 0x0000001c09e27211 */ /* 0x000fc400078f18ff */
[----:B------:R-:W-:Y:S01]  /*106b0*/  LOP3.LUT R46, R11, R46, RZ, 0x3c, !PT ;  /* 0x0000002e0b2e7212 */ /* 0x000fe200078e3cff */
[----:B------:R-:W-:Y:S01]  /*106c0*/  LDSM.16.M88.4 R20, [R213+0xc880] ;  /* 0x00c88000d514783b */ /* 0x000fe20000000200 */
[----:B------:R-:W-:Y:S02]  /*106d0*/  SEL R0, R0, 0xffffffc0, !P0 ;  /* 0xffffffc000007807 */ /* 0x000fe40004000000 */
[----:B------:R-:W-:Y:S01]  /*106e0*/  ISETP.GE.OR P0, PT, R225, c[0x0][0x1d4], !P1 ;  /* 0x00007500e1007a0c */ /* 0x000fe20004f06670 */
[----:B------:R-:W-:Y:S01]  /*106f0*/  IMAD.IADD R214, R46, 0x1, R7 ;  /* 0x000000012ed67824 */ /* 0x000fe200078e0207 */
[----:B------:R-:W-:Y:S01]  /*10700*/  LDSM.16.M88.4 R40, [R212] ;  /* 0x00000000d428783b */ /* 0x000fe20000000200 */
[----:B------:R-:W-:Y:S01]  /*10710*/  LOP3.LUT R226, R226, 0xfffffff8, RZ, 0xc0, !PT ;  /* 0xfffffff8e2e27812 */ /* 0x000fe200078ec0ff */
[----:B------:R-:W-:Y:S01]  /*10720*/  IMAD.IADD R208, R213, 0x1, R0 ;  /* 0x00000001d5d07824 */ /* 0x000fe200078e0200 */
[----:B------:R-:W-:Y:S01]  /*10730*/  IADD3 R203, R212, 0x800, RZ ;  /* 0x00000800d4cb7810 */ /* 0x000fe20007ffe0ff */
[----:B------:R-:W-:Y:S01]  /*10740*/  IMAD.SHL.U32 R214, R214, 0x2, RZ ;  /* 0x00000002d6d67824 */ /* 0x000fe200078e00ff */
[----:B------:R-:W-:Y:S01]  /*10750*/  LDSM.16.M88.4 R36, [R212+0x800] ;  /* 0x00080000d424783b */ /* 0x000fe20000000200 */
[----:B------:R-:W-:Y:S01]  /*10760*/  IMAD.IADD R202, R0, 0x1, R212 ;  /* 0x0000000100ca7824 */ /* 0x000fe200078e02d4 */
[----:B------:R-:W-:Y:S01]  /*10770*/  SHF.R.S32.HI R0, RZ, 0x1f, R227 ;  /* 0x0000001fff007819 */ /* 0x000fe200000114e3 */
[--C-:B------:R-:W-:Y:S01]  /*10780*/  IMAD R210, R2, 0x2, R214.reuse ;  /* 0x0000000202d27824 */ /* 0x100fe200078e02d6 */
[----:B------:R-:W2:Y:S01]  /*10790*/  LDSM.16.M88.4 R4, [R214+0x10080] ;  /* 0x01008000d604783b */ /* 0x000ea20000000200 */
[----:B------:R-:W-:Y:S01]  /*107a0*/  IMAD R209, R3, 0x2, R214 ;  /* 0x0000000203d17824 */ /* 0x000fe200078e02d6 */
[----:B------:R-:W-:Y:S01]  /*107b0*/  SHF.R.S32.HI R229, RZ, 0x1f, R226 ;  /* 0x0000001fffe57819 */ /* 0x000fe200000114e2 */
[----:B-1----:R-:W-:Y:S01]  /*107c0*/  IMAD.WIDE R16, R225, 0x2, R24 ;  /* 0x00000002e1107825 */ /* 0x002fe200078e0218 */
[----:B------:R-:W1:Y:S01]  /*107d0*/  LDSM.16.M88.4 R32, [R210+0x10080] ;  /* 0x01008000d220783b */ /* 0x000e620000000200 */
[----:B------:R-:W-:-:S02]  /*107e0*/  IADD3 R201, R212, 0x1000, RZ ;  /* 0x00001000d4c97810 */ /* 0x000fc40007ffe0ff */
[--C-:B------:R-:W-:Y:S01]  /*107f0*/  IMAD.WIDE R10, R228, 0x2, R24.reuse ;  /* 0x00000002e40a7825 */ /* 0x100fe200078e0218 */
[----:B------:R-:W-:Y:S01]  /*10800*/  @!PT LDS RZ, [RZ] ;  /* 0x00000000fffff984 */ /* 0x000fe20000000800 */
[----:B------:R-:W-:Y:S01]  /*10810*/  @!PT LDS RZ, [RZ] ;  /* 0x00000000fffff984 */ /* 0x000fe20000000800 */
[----:B------:R-:W-:Y:S01]  /*10820*/  @!PT LDS RZ, [RZ] ;  /* 0x00000000fffff984 */ /* 0x000fe20000000800 */
[----:B------:R2:W-:Y:S01]  /*10830*/  LDGSTS.E.BYPASS.LTC128B.128 [R220+0x8080], [R16.64], !P0 ;  /* 0x0808000010dc7fae */ /* 0x0005e2000c101d58 */
[----:B------:R-:W-:Y:S02]  /*10840*/  ISETP.GE.OR P0, PT, R219, c[0x0][0x1d4], !P1 ;  /* 0x00007500db007a0c */ /* 0x000fe40004f06670 */
[--C-:B------:R-:W-:Y:S01]  /*10850*/  IMAD.WIDE R26, R227, 0x2, R24.reuse ;  /* 0x00000002e31a7825 */ /* 0x100fe200078e0218 */
[C---:B------:R-:W-:Y:S02]  /*10860*/  IADD3 R200, R212.reuse, 0x1800, RZ ;  /* 0x00001800d4c87810 */ /* 0x040fe40007ffe0ff */
[----:B------:R-:W-:Y:S01]  /*10870*/  IADD3 R199, R212, 0x2000, RZ ;  /* 0x00002000d4c77810 */ /* 0x000fe20007ffe0ff */
[----:B------:R-:W-:Y:S01]  /*10880*/  IMAD.WIDE R50, R226, 0x2, R24 ;  /* 0x00000002e2327825 */ /* 0x000fe200078e0218 */
[C---:B------:R-:W-:Y:S02]  /*10890*/  IADD3 R198, R212.reuse, 0x2800, RZ ;  /* 0x00002800d4c67810 */ /* 0x040fe40007ffe0ff */
[C---:B------:R-:W-:Y:S01]  /*108a0*/  IADD3 R197, R212.reuse, 0x3000, RZ ;  /* 0x00003000d4c57810 */ /* 0x040fe20007ffe0ff */
[----:B------:R-:W-:Y:S01]  /*108b0*/  IMAD R207, R3, 0x2, R210 ;  /* 0x0000000203cf7824 */ /* 0x000fe200078e02d2 */
[----:B------:R-:W-:-:S02]  /*108c0*/  IADD3 R196, R212, 0x3800, RZ ;  /* 0x00003800d4c47810 */ /* 0x000fc40007ffe0ff */
[----:B------:R3:W-:Y:S01]  /*108d0*/  LDGSTS.E.BYPASS.LTC128B.128 [R220+0x9080], [R10.64], !P0 ;  /* 0x090800000adc7fae */ /* 0x0007e2000c101d58 */
[----:B------:R-:W-:-:S13]  /*108e0*/  ISETP.GE.OR P0, PT, R29, c[0x0][0x1d4], !P1 ;  /* 0x000075001d007a0c */ /* 0x000fda0004f06670 */
[----:B------:R4:W-:Y:S01]  /*108f0*/  LDGSTS.E.BYPASS.LTC128B.128 [R220+0xa080], [R26.64], !P0 ;  /* 0x0a0800001adc7fae */ /* 0x0009e2000c101d58 */
[----:B------:R-:W-:Y:S01]  /*10900*/  ISETP.GE.OR P0, PT, R28, c[0x0][0x1d4], !P1 ;  /* 0x000075001c007a0c */ /* 0x000fe20004f06670 */
[C---:B--2---:R-:W-:Y:S08]  /*10910*/  HMMA.16816.F32.BF16 R16, R4.reuse, R12, RZ ;  /* 0x0000000c0410723c */ /* 0x044ff000000418ff */
[----:B------:R-:W-:Y:S04]  /*10920*/  HMMA.16816.F32.BF16 R12, R4, R14, RZ ;  /* 0x0000000e040c723c */ /* 0x000fe800000418ff */
[----:B------:R2:W-:Y:S01]  /*10930*/  LDGSTS.E.BYPASS.LTC128B.128 [R220+0xb080], [R50.64], !P0 ;  /* 0x0b08000032dc7fae */ /* 0x0005e2000c101d58 */
[----:B------:R-:W-:-:S03]  /*10940*/  PLOP3.LUT P0, PT, PT, PT, UP0, 0x40, 0x0 ;  /* 0x000000000000781c */ /* 0x000fc60003f0e808 */
[----:B------:R-:W-:Y:S01]  /*10950*/  LDSM.16.M88.4 R28, [R209+0x10080] ;  /* 0x01008000d11c783b */ /* 0x000fe20000000200 */
[C---:B---3--:R-:W-:Y:S03]  /*10960*/  HMMA.16816.F32.BF16 R8, R4.reuse, R20, RZ ;  /* 0x000000140408723c */ /* 0x048fe600000418ff */
[----:B------:R-:W0:Y:S04]  /*10970*/  LDGDEPBAR ;  /* 0x00000000000079af */ /* 0x000e280000000000 */
[----:B----4-:R-:W3:Y:S01]  /*10980*/  LDSM.16.M88.4 R24, [R208+0xc080] ;  /* 0x00c08000d018783b */ /* 0x010ee20000000200 */
[----:B------:R-:W-:Y:S03]  /*10990*/  HMMA.16816.F32.BF16 R4, R4, R22, RZ ;  /* 0x000000160404723c */ /* 0x000fe600000418ff */
[----:B------:R-:W4:Y:S05]  /*109a0*/  LDSM.16.M88.4 R20, [R208+0xc880] ;  /* 0x00c88000d014783b */ /* 0x000f2a0000000200 */
[C---:B-1----:R-:W-:Y:S08]  /*109b0*/  HMMA.16816.F32.BF16 R16, R32.reuse, R40, R16 ;  /* 0x000000282010723c */ /* 0x042ff00000041810 */
[C---:B------:R-:W-:Y:S01]  /*109c0*/  HMMA.16816.F32.BF16 R12, R32.reuse, R42, R12 ;  /* 0x0000002a200c723c */ /* 0x040fe2000004180c */
[----:B------:R-:W-:Y:S07]  /*109d0*/  LDSM.16.M88.4 R40, [R207+0x10080] ;  /* 0x01008000cf28783b */ /* 0x000fee0000000200 */
[C---:B------:R-:W-:Y:S08]  /*109e0*/  HMMA.16816.F32.BF16 R8, R32.reuse, R36, R8 ;  /* 0x000000242008723c */ /* 0x040ff00000041808 */
[----:B------:R-:W-:Y:S01]  /*109f0*/  HMMA.16816.F32.BF16 R4, R32, R38, R4 ;  /* 0x000000262004723c */ /* 0x000fe20000041804 */
[----:B------:R-:W1:Y:S04]  /*10a00*/  LDSM.16.M88.4 R36, [R202] ;  /* 0x00000000ca24783b */ /* 0x000e680000000200 */
[----:B------:R-:W5:Y:S03]  /*10a10*/  LDSM.16.M88.4 R32, [R202+0x800] ;  /* 0x00080000ca20783b */ /* 0x000f660000000200 */
[C---:B---3--:R-:W-:Y:S08]  /*10a20*/  HMMA.16816.F32.BF16 R16, R28.reuse, R24, R16 ;  /* 0x000000181c10723c */ /* 0x048ff00000041810 */
[C---:B------:R-:W-:Y:S01]  /*10a30*/  HMMA.16816.F32.BF16 R12, R28.reuse, R26, R12 ;  /* 0x0000001a1c0c723c */ /* 0x040fe2000004180c */
[----:B------:R-:W-:Y:S07]  /*10a40*/  LDSM.16.M88.4 R24, [R214+0x14080] ;  /* 0x01408000d618783b */ /* 0x000fee0000000200 */
[C---:B----4-:R-:W-:Y:S08]  /*10a50*/  HMMA.16816.F32.BF16 R8, R28.reuse, R20, R8 ;  /* 0x000000141c08723c */ /* 0x050ff00000041808 */
[----:B------:R-:W-:Y:S01]  /*10a60*/  HMMA.16816.F32.BF16 R28, R28, R22, R4 ;  /* 0x000000161c1c723c */ /* 0x000fe20000041804 */
[----:B------:R-:W3:Y:S04]  /*10a70*/  LDSM.16.M88.4 R20, [R213+0xd080] ;  /* 0x00d08000d514783b */ /* 0x000ee80000000200 */
[----:B------:R-:W4:Y:S03]  /*10a80*/  LDSM.16.M88.4 R4, [R213+0xd880] ;  /* 0x00d88000d504783b */ /* 0x000f260000000200 */
[C---:B-1----:R-:W-:Y:S08]  /*10a90*/  HMMA.16816.F32.BF16 R16, R40.reuse, R36, R16 ;  /* 0x000000242810723c */ /* 0x042ff00000041810 */
[C---:B------:R-:W-:Y:S01]  /*10aa0*/  HMMA.16816.F32.BF16 R12, R40.reuse, R38, R12 ;  /* 0x00000026280c723c */ /* 0x040fe2000004180c */
[----:B------:R-:W-:Y:S07]  /*10ab0*/  LDSM.16.M88.4 R36, [R210+0x14080] ;  /* 0x01408000d224783b */ /* 0x000fee0000000200 */
[C---:B-----5:R-:W-:Y:S08]  /*10ac0*/  HMMA.16816.F32.BF16 R8, R40.reuse, R32, R8 ;  /* 0x000000202808723c */ /* 0x060ff00000041808 */
[----:B------:R-:W-:Y:S01]  /*10ad0*/  HMMA.16816.F32.BF16 R40, R40, R34, R28 ;  /* 0x000000222828723c */ /* 0x000fe2000004181c */
[----:B------:R-:W1:Y:S04]  /*10ae0*/  LDSM.16.M88.4 R32, [R212+0x1000] ;  /* 0x00100000d420783b */ /* 0x000e680000000200 */
        /* <DEDUP_REMOVED lines=70> */
[----:B------:R-:W5:Y:S01]  /*10f50*/  LDSM.16.M88.4 R28, [R202+0x3800] ;  /* 0x00380000ca1c783b */ /* 0x000f620000000200 */
[----:B------:R-:W-:-:S04]  /*10f60*/  DEPBAR.LE SB0, 0x0 ;  /* 0x000080000000791a */ /* 0x000fc80000000000 */
[C---:B---3--:R-:W-:Y:S08]  /*10f70*/  HMMA.16816.F32.BF16 R16, R24.reuse, R20, R16 ;  /* 0x000000141810723c */ /* 0x048ff00000041810 */
[C---:B------:R-:W-:Y:S08]  /*10f80*/  HMMA.16816.F32.BF16 R12, R24.reuse, R22, R12 ;  /* 0x00000016180c723c */ /* 0x040ff0000004180c */
[C---:B----4-:R-:W-:Y:S07]  /*10f90*/  HMMA.16816.F32.BF16 R8, R24.reuse, R4, R8 ;  /* 0x000000041808723c */ /* 0x050fee0000041808 */
[----:B------:R-:W-:Y:S01]  /*10fa0*/  SHF.R.S32.HI R4, RZ, 0x1f, R225 ;  /* 0x0000001fff047819 */ /* 0x000fe200000114e1 */
[----:B------:R-:W-:Y:S01]  /*10fb0*/  HMMA.16816.F32.BF16 R40, R24, R6, R40 ;  /* 0x000000061828723c */ /* 0x000fe20000041828 */
[----:B------:R-:W-:-:S07]  /*10fc0*/  SHF.R.S32.HI R5, RZ, 0x1f, R228 ;  /* 0x0000001fff057819 */ /* 0x000fce00000114e4 */
[C---:B-1----:R-:W-:Y:S08]  /*10fd0*/  HMMA.16816.F32.BF16 R16, R36.reuse, R32, R16 ;  /* 0x000000202410723c */ /* 0x042ff00000041810 */
[C---:B------:R-:W-:Y:S08]  /*10fe0*/  HMMA.16816.F32.BF16 R12, R36.reuse, R34, R12 ;  /* 0x00000022240c723c */ /* 0x040ff0000004180c */
[C---:B-----5:R-:W-:Y:S08]  /*10ff0*/  HMMA.16816.F32.BF16 R8, R36.reuse, R28, R8 ;  /* 0x0000001c2408723c */ /* 0x060ff00000041808 */
[----:B------:R-:W-:Y:S01]  /*11000*/  HMMA.16816.F32.BF16 R40, R36, R30, R40 ;  /* 0x0000001e2428723c */ /* 0x000fe20000041828 */
[----:B------:R-:W-:Y:S06]  /*11010*/  BAR.SYNC.DEFER_BLOCKING 0x0 ;  /* 0x0000000000007b1d */ /* 0x000fec0000010000 */
[----:B------:R-:W-:Y:S05]  /*11020*/  @P0 BRA `(.L_x_2314) ;  /* 0x000002c000000947 */ /* 0x000fea0003800000 */
[----:B--2---:R-:W-:Y:S01]  /*11030*/  IMAD.U32 R7, RZ, RZ, UR28 ;  /* 0x0000001cff077e24 */ /* 0x004fe2000f8e00ff */
        /* <DEDUP_REMOVED lines=43> */
.L_x_2314:
[----:B-12---:R-:W-:Y:S01]  /*112f0*/  LOP3.LUT R5, R48, 0xffffffe0, RZ, 0xc0, !PT ;  /* 0xffffffe030057812 */ /* 0x006fe200078ec0ff */
[----:B------:R-:W-:Y:S01]  /*11300*/  UIADD3 UR4, UR11, 0x1, -UR28 ;  /* 0x000000010b047890 */ /* 0x000fe2000fffe81c */
[----:B------:R-:W-:Y:S01]  /*11310*/  LEA.HI R21, R45, R66, RZ, 0x2 ;  /* 0x000000422d157211 */ /* 0x000fe200078f10ff */
[----:B------:R-:W-:Y:S01]  /*11320*/  ULDC UR17, c[0x0][0x324] ;  /* 0x0000c90000117ab9 */ /* 0x000fe20000000800 */
[----:B------:R-:W-:Y:S01]  /*11330*/  SHF.R.S32.HI R7, RZ, 0x1f, R44 ;  /* 0x0000001fff077819 */ /* 0x000fe2000001142c */
[C---:B------:R-:W-:Y:S01]  /*11340*/  IMAD.IADD R0, R66.reuse, 0x1, -R5 ;  /* 0x0000000142007824 */ /* 0x040fe200078e0a05 */
[----:B------:R-:W-:Y:S01]  /*11350*/  LOP3.LUT R21, R21, 0xfffffffc, RZ, 0xc0, !PT ;  /* 0xfffffffc15157812 */ /* 0x000fe200078ec0ff */
[----:B------:R-:W-:Y:S01]  /*11360*/  ULOP3.LUT UR17, URZ, UR17, URZ, 0x33, !UPT ;  /* 0x000000113f117292 */ /* 0x000fe2000f8e333f */
[----:B------:R-:W-:Y:S01]  /*11370*/  LEA.HI R7, R7, R44, RZ, 0x3 ;  /* 0x0000002c07077211 */ /* 0x000fe200078f18ff */
[----:B------:R-:W-:Y:S01]  /*11380*/  IMAD.U32 R25, RZ, RZ, UR28 ;  /* 0x0000001cff197e24 */ /* 0x000fe2000f8e00ff */
[----:B------:R-:W-:Y:S01]  /*11390*/  SHF.R.S32.HI R5, RZ, 0x1f, R0 ;  /* 0x0000001fff057819 */ /* 0x000fe20000011400 */
[----:B------:R-:W-:Y:S01]  /*113a0*/  IMAD.IADD R66, R66, 0x1, -R21 ;  /* 0x0000000142427824 */ /* 0x000fe200078e0a15 */
[----:B------:R-:W-:Y:S01]  /*113b0*/  LOP3.LUT R7, R7, 0xffffff8, RZ, 0xc0, !PT ;  /* 0x0ffffff807077812 */ /* 0x000fe200078ec0ff */
[----:B------:R-:W0:Y:S01]  /*113c0*/  LDGDEPBAR ;  /* 0x00000000000079af */ /* 0x000e220000000000 */
[----:B------:R-:W-:-:S02]  /*113d0*/  LEA.HI R4, R5, R0, RZ, 0x2 ;  /* 0x0000000005047211 */ /* 0x000fc400078f10ff */
[----:B------:R-:W-:Y:S01]  /*113e0*/  LEA.HI R5, R66, R66, RZ, 0x1 ;  /* 0x0000004242057211 */ /* 0x000fe200078f08ff */
[----:B------:R-:W-:Y:S01]  /*113f0*/  IMAD.IADD R7, R44, 0x1, -R7 ;  /* 0x000000012c077824 */ /* 0x000fe200078e0a07 */
[----:B------:R-:W-:Y:S02]  /*11400*/  PLOP3.LUT P0, PT, PT, PT, UP3, 0x80, 0x0 ;  /* 0x000000000000781c */ /* 0x000fe40003f0f038 */
[----:B------:R-:W-:Y:S02]  /*11410*/  LEA.HI.SX32 R6, R4, UR15, 0x1e ;  /* 0x0000000f04067c11 */ /* 0x000fe4000f8ff2ff */
[----:B------:R-:W-:-:S03]  /*11420*/  LOP3.LUT R5, R5, 0x1ffffffe, RZ, 0xc0, !PT ;  /* 0x1ffffffe05057812 */ /* 0x000fc600078ec0ff */
[----:B------:R-:W-:Y:S01]  /*11430*/  IMAD R6, R7, 0x10, R6 ;  /* 0x0000001007067824 */ /* 0x000fe200078e0206 */
[----:B------:R-:W-:Y:S01]  /*11440*/  LOP3.LUT R7, R4, 0x7ffffffc, RZ, 0xc0, !PT ;  /* 0x7ffffffc04077812 */ /* 0x000fe200078ec0ff */
[----:B------:R-:W-:Y:S02]  /*11450*/  IMAD.IADD R5, R66, 0x1, -R5 ;  /* 0x0000000142057824 */ /* 0x000fe400078e0a05 */
[----:B------:R-:W-:Y:S02]  /*11460*/  IMAD.IADD R4, R47, 0x1, R46 ;  /* 0x000000012f047824 */ /* 0x000fe400078e022e */
[----:B------:R-:W-:Y:S02]  /*11470*/  IMAD R221, R5, 0x8, R6 ;  /* 0x0000000805dd7824 */ /* 0x000fe400078e0206 */
[----:B------:R-:W-:Y:S02]  /*11480*/  IMAD.IADD R222, R0, 0x1, -R7 ;  /* 0x0000000100de7824 */ /* 0x000fe400078e0a07 */
[----:B------:R-:W-:Y:S01]  /*11490*/  @P0 IMAD.HI.U32 R5, R221, c[0x0][0x2c8], RZ ;  /* 0x0000b200dd050a27 */ /* 0x000fe200078e00ff */
[----:B------:R-:W-:-:S03]  /*114a0*/  PLOP3.LUT P0, PT, PT, PT, UP3, 0x80, 0x0 ;  /* 0x000000000000781c */ /* 0x000fc60003f0f038 */
[----:B------:R-:W-:Y:S02]  /*114b0*/  IMAD.MOV.U32 R24, RZ, RZ, R221 ;  /* 0x000000ffff187224 */ /* 0x000fe400078e00dd */
[----:B------:R-:W-:Y:S02]  /*114c0*/  IMAD.U32 R7, RZ, RZ, UR4 ;  /* 0x00000004ff077e24 */ /* 0x000fe4000f8e00ff */
[----:B------:R-:W-:-:S05]  /*114d0*/  IMAD.SHL.U32 R222, R222, 0x2, RZ ;  /* 0x00000002dede7824 */ /* 0x000fca00078e00ff */
[----:B------:R-:W-:Y:S02]  /*114e0*/  IADD3 R6, R7, -UR20, -R222 ;  /* 0x8000001407067c10 */ /* 0x000fe4000fffe8de */
[----:B------:R-:W-:Y:S02]  /*114f0*/  @P0 SHF.R.U32.HI R24, RZ, c[0x0][0x2cc], R5 ;  /* 0x0000b300ff180a19 */ /* 0x000fe40000011605 */
[----:B------:R-:W-:Y:S02]  /*11500*/  PLOP3.LUT P0, PT, PT, PT, UP2, 0x40, 0x0 ;  /* 0x000000000000781c */ /* 0x000fe40003f0e828 */
[C---:B------:R-:W-:Y:S01]  /*11510*/  IADD3 R20, R6.reuse, c[0x0][0x328], RZ ;  /* 0x0000ca0006147a10 */ /* 0x040fe20007ffe0ff */
[----:B------:R-:W1:Y:S01]  /*11520*/  SHFL.IDX PT, R5, R24, RZ, 0x1c1f ;  /* 0x001c1fff18057589 */ /* 0x000e6200000e0000 */
[----:B------:R-:W-:Y:S02]  /*11530*/  IADD3 R6, R6, UR17, RZ ;  /* 0x0000001106067c10 */ /* 0x000fe4000fffe0ff */
[----:B------:R-:W-:Y:S01]  /*11540*/  IADD3 R0, -R222, UR11, -R25 ;  /* 0x0000000bde007c10 */ /* 0x000fe2000fffe919 */
[----:B-1----:R-:W-:-:S02]  /*11550*/  IMAD.IADD R27, R20, 0x1, R5 ;  /* 0x00000001141b7824 */ /* 0x002fc400078e0205 */
[----:B------:R-:W-:-:S03]  /*11560*/  IMAD.IADD R26, R6, 0x1, R5 ;  /* 0x00000001061a7824 */ /* 0x000fc600078e0205 */
[----:B------:R-:W-:Y:S01]  /*11570*/  IMNMX R27, R27, R0, PT ;  /* 0x000000001b1b7217 */ /* 0x000fe20003800200 */
[----:B------:R-:W-:Y:S05]  /*11580*/  @P0 BRA `(.L_x_2315) ;  /* 0x0000016000000947 */ /* 0x000fea0003800000 */
[----:B------:R-:W-:Y:S01]  /*11590*/  IMAD.U32 R22, RZ, RZ, UR20 ;  /* 0x00000014ff167e24 */ /* 0x000fe2000f8e00ff */
        /* <DEDUP_REMOVED lines=11> */
.L_x_2317:
[----:B------:R-:W-:-:S04]  /*11650*/  MOV R5, c[0x0][0x32c] ;  /* 0x0000cb0000057a02 */ /* 0x000fc80000000f00 */
[----:B------:R-:W-:-:S13]  /*11660*/  ISETP.NE.AND P0, PT, R5, 0x1, PT ;  /* 0x000000010500780c */ /* 0x000fda0003f05270 */
[----:B------:R-:W-:-:S05]  /*11670*/  @P0 IMAD.HI.U32 R5, R22, c[0x0][0x330], RZ ;  /* 0x0000cc0016050a27 */ /* 0x000fca00078e00ff */
[----:B------:R-:W-:Y:S02]  /*11680*/  @P0 SHF.R.U32.HI R22, RZ, c[0x0][0x334], R5 ;  /* 0x0000cd00ff160a19 */ /* 0x000fe40000011605 */
.L_x_2318:
[----:B------:R-:W-:Y:S05]  /*11690*/  BSYNC B0 ;  /* 0x0000000000007941 */ /* 0x000fea0003800000 */
.L_x_2316:
[----:B------:R-:W-:-:S04]  /*116a0*/  IMAD R5, R22, c[0x0][0x32c], -R25 ;  /* 0x0000cb0016057a24 */ /* 0x000fc800078e0a19 */
[----:B------:R-:W-:-:S05]  /*116b0*/  IMAD.IADD R5, R5, 0x1, -R222 ;  /* 0x0000000105057824 */ /* 0x000fca00078e0ade */
[----:B------:R-:W-:Y:S02]  /*116c0*/  IADD3 R22, R5, c[0x0][0x32c], RZ ;  /* 0x0000cb0005167a10 */ /* 0x000fe40007ffe0ff */
[----:B------:R-:W-:Y:S02]  /*116d0*/  IMNMX R26, R26, R5, !PT ;  /* 0x000000051a1a7217 */ /* 0x000fe40007800200 */
[----:B------:R-:W-:Y:S02]  /*116e0*/  IMNMX R27, R27, R22, PT ;  /* 0x000000161b1b7217 */ /* 0x000fe40003800200 */
.L_x_2315:
[----:B------:R-:W-:-:S04]  /*116f0*/  ISETP.LT.AND P1, PT, RZ, UR10, PT ;  /* 0x0000000aff007c0c */ /* 0x000fc8000bf21270 */
        /* <DEDUP_REMOVED lines=19> */
[----:B------:R-:W1:Y:S03]  /*11830*/  SHFL.IDX PT, R9, R24, 0x1, 0x1c1f ;  /* 0x003c1f0018097f89 */ /* 0x000e6600000e0000 */
[----:B------:R-:W-:-:S04]  /*11840*/  ISETP.LT.OR P0, PT, R27, 0x19, P0 ;  /* 0x000000191b00780c */ /* 0x000fc80000701670 */
[----:B------:R-:W-:Y:S02]  /*11850*/  FSEL R5, R40, -INF , !P0 ;  /* 0xff80000028057808 */ /* 0x000fe40004000000 */
[----:B------:R-:W-:-:S04]  /*11860*/  ISETP.GT.AND P0, PT, R26, 0x19, P1 ;  /* 0x000000191a00780c */ /* 0x000fc80000f04270 */
[----:B------:R-:W-:-:S04]  /*11870*/  ISETP.LT.OR P0, PT, R27, 0x1a, P0 ;  /* 0x0000001a1b00780c */ /* 0x000fc80000701670 */
[----:B------:R-:W-:Y:S02]  /*11880*/  FSEL R17, R41, -INF , !P0 ;  /* 0xff80000029117808 */ /* 0x000fe40004000000 */
[----:B------:R-:W-:Y:S01]  /*11890*/  PLOP3.LUT P0, PT, PT, PT, UP2, 0x40, 0x0 ;  /* 0x000000000000781c */ /* 0x000fe20003f0e828 */
[--C-:B-1----:R-:W-:Y:S02]  /*118a0*/  IMAD.IADD R27, R20, 0x1, R9.reuse ;  /* 0x00000001141b7824 */ /* 0x102fe400078e0209 */
[----:B------:R-:W-:-:S03]  /*118b0*/  IMAD.IADD R8, R6, 0x1, R9 ;  /* 0x0000000106087824 */ /* 0x000fc600078e0209 */
[----:B------:R-:W-:-:S07]  /*118c0*/  IMNMX R0, R27, R0, PT ;  /* 0x000000001b007217 */ /* 0x000fce0003800200 */
        /* <DEDUP_REMOVED lines=13> */
.L_x_2321:
[----:B------:R-:W-:-:S04]  /*119a0*/  MOV R6, c[0x0][0x32c] ;  /* 0x0000cb0000067a02 */ /* 0x000fc80000000f00 */
[----:B------:R-:W-:-:S13]  /*119b0*/  ISETP.NE.AND P0, PT, R6, 0x1, PT ;  /* 0x000000010600780c */ /* 0x000fda0003f05270 */
[----:B------:R-:W-:-:S05]  /*119c0*/  @P0 IMAD.HI.U32 R6, R12, c[0x0][0x330], RZ ;  /* 0x0000cc000c060a27 */ /* 0x000fca00078e00ff */
[----:B------:R-:W-:Y:S02]  /*119d0*/  @P0 SHF.R.U32.HI R12, RZ, c[0x0][0x334], R6 ;  /* 0x0000cd00ff0c0a19 */ /* 0x000fe40000011606 */
.L_x_2322:
[----:B------:R-:W-:Y:S05]  /*119e0*/  BSYNC B0 ;  /* 0x0000000000007941 */ /* 0x000fea0003800000 */
.L_x_2320:
[----:B------:R-:W-:-:S04]  /*119f0*/  IMAD R25, R12, c[0x0][0x32c], -R25 ;  /* 0x0000cb000c197a24 */ /* 0x000fc800078e0a19 */
[----:B------:R-:W-:-:S05]  /*11a00*/  IMAD.IADD R25, R25, 0x1, -R222 ;  /* 0x0000000119197824 */ /* 0x000fca00078e0ade */
[----:B------:R-:W-:Y:S02]  /*11a10*/  IADD3 R9, R25, c[0x0][0x32c], RZ ;  /* 0x0000cb0019097a10 */ /* 0x000fe40007ffe0ff */
[----:B------:R-:W-:Y:S02]  /*11a20*/  IMNMX R8, R8, R25, !PT ;  /* 0x0000001908087217 */ /* 0x000fe40007800200 */
[----:B------:R-:W-:Y:S02]  /*11a30*/  IMNMX R0, R0, R9, PT ;  /* 0x0000000900007217 */ /* 0x000fe40003800200 */
.L_x_2319:
[----:B------:R-:W-:Y:S01]  /*11a40*/  ISETP.GT.AND P0, PT, R8, 0x8, P1 ;  /* 0x000000080800780c */ /* 0x000fe20000f04270 */
        /* <DEDUP_REMOVED lines=24> */
[----:B------:R-:W-:Y:S01]  /*11bd0*/  ISETP.GT.AND P0, PT, R8, 0x11, P1 ;  /* 0x000000110800780c */ /* 0x000fe20000f04270 */
[----:B------:R-:W-:Y:S01]  /*11be0*/  LDSM.16.MT88.4 R72, [R211+0xa080] ;  /* 0x00a08000d348783b */ /* 0x000fe20000004200 */
[----:B------:R-:W-:Y:S01]  /*11bf0*/  FMNMX.FTZ R10, R22, R23, !PT ;  /* 0x00000017160a7209 */ /* 0x000fe20007810000 */
[----:B------:R-:W-:Y:S01]  /*11c00*/  UIADD3 UR10, UR10, -0x2, URZ ;  /* 0xfffffffe0a0a7890 */ /* 0x000fe2000fffe03f */
[----:B------:R-:W-:Y:S01]  /*11c10*/  ISETP.LT.OR P0, PT, R0, 0x12, P0 ;  /* 0x000000120000780c */ /* 0x000fe20000701670 */
[----:B------:R-:W-:Y:S01]  /*11c20*/  LDSM.16.MT88.4 R80, [R206+0xa080] ;  /* 0x00a08000ce50783b */ /* 0x000fe20000004200 */
[----:B------:R-:W-:Y:S01]  /*11c30*/  FMNMX.FTZ R10, R21, R10, !PT ;  /* 0x0000000a150a7209 */ /* 0x000fe20007810000 */
[----:B------:R-:W-:Y:S01]  /*11c40*/  UIADD3 UR9, UR15, UR9, URZ ;  /* 0x000000090f097290 */ /* 0x000fe2000fffe03f */
[----:B------:R-:W-:Y:S01]  /*11c50*/  FSEL R100, R11, -INF , !P0 ;  /* 0xff8000000b647808 */ /* 0x000fe20004000000 */
        /* <DEDUP_REMOVED lines=8> */
[----:B------:R-:W-:Y:S01]  /*11ce0*/  ISETP.GT.AND P0, PT, R8, RZ, P1 ;  /* 0x000000ff0800720c */ /* 0x000fe20000f04270 */
[----:B------:R-:W-:Y:S01]  /*11cf0*/  LDSM.16.MT88.4 R112, [R206+0xb080] ;  /* 0x00b08000ce70783b */ /* 0x000fe20000004200 */
        /* <DEDUP_REMOVED lines=21> */
[----:B------:R-:W-:Y:S02]  /*11e50*/  FMNMX.FTZ R9, R17, R10, !PT ;  /* 0x0000000a11097209 */ /* 0x000fe40007810000 */
[----:B------:R-:W-:Y:S01]  /*11e60*/  FSEL R12, R43, -INF , !P0 ;  /* 0xff8000002b0c7808 */ /* 0x000fe20004000000 */
[----:B------:R-:W-:Y:S01]  /*11e70*/  LDSM.16.MT88.4 R168, [R211+0xa880] ;  /* 0x00a88000d3a8783b */ /* 0x000fe20000004200 */
[----:B------:R-:W-:-:S03]  /*11e80*/  FMNMX.FTZ R15, R14, R15, !PT ;  /* 0x0000000f0e0f7209 */ /* 0x000fc60007810000 */
[----:B------:R-:W1:Y:S01]  /*11e90*/  SHFL.BFLY PT, R10, R9, 0x2, 0x1f ;  /* 0x0c401f00090a7f89 */ /* 0x000e6200000e0000 */
[----:B------:R-:W-:-:S03]  /*11ea0*/  FMNMX.FTZ R15, R12, R15, !PT ;  /* 0x0000000f0c0f7209 */ /* 0x000fc60007810000 */
[----:B------:R-:W-:Y:S04]  /*11eb0*/  LDSM.16.MT88.4 R40, [R211+0x9080] ;  /* 0x00908000d328783b */ /* 0x000fe80000004200 */
[----:B------:R-:W2:Y:S04]  /*11ec0*/  SHFL.BFLY PT, R0, R15, 0x2, 0x1f ;  /* 0x0c401f000f007f89 */ /* 0x000ea800000e0000 */
[----:B------:R-:W-:Y:S04]  /*11ed0*/  LDSM.16.MT88.4 R164, [R206+0xa880] ;  /* 0x00a88000cea4783b */ /* 0x000fe80000004200 */
[----:B------:R-:W-:Y:S04]  /*11ee0*/  LDSM.16.MT88.4 R160, [R205+0xa880] ;  /* 0x00a88000cda0783b */ /* 0x000fe80000004200 */
[----:B------:R-:W-:Y:S01]  /*11ef0*/  LDSM.16.MT88.4 R156, [R204+0xa880] ;  /* 0x00a88000cc9c783b */ /* 0x000fe20000004200 */
[----:B-1----:R-:W-:-:S03]  /*11f00*/  FMNMX.FTZ R10, R9, R10, !PT ;  /* 0x0000000a090a7209 */ /* 0x002fc60007810000 */
[----:B------:R-:W-:Y:S04]  /*11f10*/  LDSM.16.MT88.4 R152, [R211+0xb880] ;  /* 0x00b88000d398783b */ /* 0x000fe80000004200 */
[----:B------:R-:W1:Y:S01]  /*11f20*/  SHFL.BFLY PT, R19, R10, 0x1, 0x1f ;  /* 0x0c201f000a137f89 */ /* 0x000e6200000e0000 */
[----:B--2---:R-:W-:-:S03]  /*11f30*/  FMNMX.FTZ R9, R0, R15, !PT ;  /* 0x0000000f00097209 */ /* 0x004fc60007810000 */
[----:B------:R-:W-:Y:S04]  /*11f40*/  LDSM.16.MT88.4 R148, [R206+0xb880] ;  /* 0x00b88000ce94783b */ /* 0x000fe80000004200 */
        /* <DEDUP_REMOVED lines=12> */
[----:B------:R1:W-:Y:S01]  /*12010*/  MUFU.EX2 R9, R15 ;  /* 0x0000000f00097308 */ /* 0x0003e20000000800 */
[----:B------:R-:W-:Y:S01]  /*12020*/  FFMA.FTZ R10, R21, c[0x0][0x2d0], -R18 ;  /* 0x0000b400150a7a23 */ /* 0x000fe20000010812 */
[----:B------:R-:W-:Y:S01]  /*12030*/  PLOP3.LUT P0, PT, PT, PT, UP2, 0x40, 0x0 ;  /* 0x000000000000781c */ /* 0x000fe20003f0e828 */
[----:B------:R-:W-:-:S02]  /*12040*/  FFMA.FTZ R231, R11, c[0x0][0x2d0], -R13 ;  /* 0x0000b4000be77a23 */ /* 0x000fc4000001080d */
[--C-:B------:R-:W-:Y:S02]  /*12050*/  FFMA.FTZ R230, R24, c[0x0][0x2d0], -R13.reuse ;  /* 0x0000b40018e67a23 */ /* 0x100fe4000001080d */
[--C-:B------:R-:W-:Y:S01]  /*12060*/  FFMA.FTZ R11, R20, c[0x0][0x2d0], -R13.reuse ;  /* 0x0000b400140b7a23 */ /* 0x100fe2000001080d */
[----:B------:R-:W2:Y:S01]  /*12070*/  LDSM.16.MT88.4 R24, [R205+0x8080] ;  /* 0x00808000cd18783b */ /* 0x000ea20000004200 */
[----:B------:R-:W-:Y:S01]  /*12080*/  FFMA.FTZ R2, R6, c[0x0][0x2d0], -R13 ;  /* 0x0000b40006027a23 */ /* 0x000fe2000001080d */
[----:B------:R-:W-:Y:S01]  /*12090*/  MUFU.EX2 R224, R224 ;  /* 0x000000e000e07308 */ /* 0x000fe20000000800 */
[--C-:B------:R-:W-:Y:S02]  /*120a0*/  FFMA.FTZ R3, R7, c[0x0][0x2d0], -R18.reuse ;  /* 0x0000b40007037a23 */ /* 0x100fe40000010812 */
[--C-:B------:R-:W-:Y:S02]  /*120b0*/  FFMA.FTZ R232, R5, c[0x0][0x2d0], -R18.reuse ;  /* 0x0000b40005e87a23 */ /* 0x100fe40000010812 */
[----:B------:R-:W3:Y:S01]  /*120c0*/  LDSM.16.MT88.4 R4, [R204+0xb080] ;  /* 0x00b08000cc04783b */ /* 0x000ee20000004200 */
[----:B------:R-:W-:-:S02]  /*120d0*/  FFMA.FTZ R234, R85, c[0x0][0x2d0], -R18 ;  /* 0x0000b40055ea7a23 */ /* 0x000fc40000010812 */
[----:B------:R-:W4:Y:S01]  /*120e0*/  MUFU.EX2 R223, R223 ;  /* 0x000000df00df7308 */ /* 0x000f220000000800 */
[----:B------:R-:W-:Y:S02]  /*120f0*/  FFMA.FTZ R233, R17, c[0x0][0x2d0], -R18 ;  /* 0x0000b40011e97a23 */ /* 0x000fe40000010812 */
[--C-:B------:R-:W-:Y:S02]  /*12100*/  FFMA.FTZ R235, R16, c[0x0][0x2d0], -R13.reuse ;  /* 0x0000b40010eb7a23 */ /* 0x100fe4000001080d */
[--C-:B------:R-:W-:Y:S01]  /*12110*/  FFMA.FTZ R236, R100, c[0x0][0x2d0], -R13.reuse ;  /* 0x0000b40064ec7a23 */ /* 0x100fe2000001080d */
[----:B------:R-:W5:Y:S01]  /*12120*/  LDSM.16.MT88.4 R16, [R211+0x8880] ;  /* 0x00888000d310783b */ /* 0x000f620000004200 */
[--C-:B------:R-:W-:Y:S01]  /*12130*/  FFMA.FTZ R237, R14, c[0x0][0x2d0], -R13.reuse ;  /* 0x0000b4000eed7a23 */ /* 0x100fe2000001080d */
[----:B------:R-:W2:Y:S01]  /*12140*/  MUFU.EX2 R10, R10 ;  /* 0x0000000a000a7308 */ /* 0x000ea20000000800 */
[----:B------:R-:W-:Y:S02]  /*12150*/  FFMA.FTZ R238, R12, c[0x0][0x2d0], -R13 ;  /* 0x0000b4000cee7a23 */ /* 0x000fe4000001080d */
[----:B-1----:R-:W1:Y:S05]  /*12160*/  LDSM.16.MT88.4 R12, [R206+0x8880] ;  /* 0x00888000ce0c783b */ /* 0x002e6a0000004200 */
[----:B------:R-:W-:Y:S01]  /*12170*/  MUFU.EX2 R231, R231 ;  /* 0x000000e700e77308 */ /* 0x000fe20000000800 */
[----:B----4-:R-:W-:Y:S01]  /*12180*/  F2FP.BF16.PACK_AB R128, R223, R224 ;  /* 0x000000e0df80723e */ /* 0x010fe200000010ff */
[----:B------:R-:W-:-:S06]  /*12190*/  FADD.FTZ R223, R224, R223 ;  /* 0x000000dfe0df7221 */ /* 0x000fcc0000010000 */
[----:B------:R-:W4:Y:S01]  /*121a0*/  MUFU.EX2 R230, R230 ;  /* 0x000000e600e67308 */ /* 0x000f220000000800 */
[----:B--2---:R-:W-:Y:S01]  /*121b0*/  F2FP.BF16.PACK_AB R130, R9, R10 ;  /* 0x0000000a0982723e */ /* 0x004fe200000010ff */
[----:B------:R-:W-:-:S04]  /*121c0*/  FADD.FTZ R10, R10, R223 ;  /* 0x000000df0a0a7221 */ /* 0x000fc80000010000 */
[----:B------:R-:W-:Y:S02]  /*121d0*/  FADD.FTZ R9, R9, R10 ;  /* 0x0000000a09097221 */ /* 0x000fe40000010000 */
[----:B------:R-:W-:Y:S08]  /*121e0*/  MUFU.EX2 R11, R11 ;  /* 0x0000000b000b7308 */ /* 0x000ff00000000800 */
[----:B------:R-:W2:Y:S01]  /*121f0*/  MUFU.EX2 R2, R2 ;  /* 0x0000000200027308 */ /* 0x000ea20000000800 */
[----:B----4-:R-:W-:Y:S01]  /*12200*/  F2FP.BF16.PACK_AB R129, R230, R231 ;  /* 0x000000e7e681723e */ /* 0x010fe200000010ff */
        /* <DEDUP_REMOVED lines=13> */
[----:B------:R-:W4:Y:S06]  /*122e0*/  MUFU.EX2 R236, R236 ;  /* 0x000000ec00ec7308 */ /* 0x000f2c0000000800 */
        /* <DEDUP_REMOVED lines=31> */
[----:B----4-:R-:W-:Y:S01]  /*124e0*/  F2FP.BF16.PACK_AB R5, R236, R235 ;  /* 0x000000ebec05723e */ /* 0x010fe200000010ff */
        /* <DEDUP_REMOVED lines=9> */
[----:B-----5:R-:W-:Y:S01]  /*12580*/  HMMA.16816.F32.BF16 R144, R4, R16, R144 ;  /* 0x000000100490723c */ /* 0x020fe20000041890 */
        /* <DEDUP_REMOVED lines=48> */
.L_x_2324:
[----:B------:R-:W-:Y:S02]  /*12890*/  UMOV UR5, 0x1 ;  /* 0x0000000100057882 */ /* 0x000fe40000000000 */
[----:B------:R-:W-:Y:S02]  /*128a0*/  ULDC UR4, c[0x0][0x32c] ;  /* 0x0000cb0000047ab9 */ /* 0x000fe40000000800 */
[----:B------:R-:W-:-:S03]  /*128b0*/  UISETP.NE.AND UP0, UPT, UR5, UR4, UPT ;  /* 0x000000040500728c */ /* 0x000fc6000bf05270 */
[----:B------:R-:W-:Y:S02]  /*128c0*/  ULDC.64 UR4, c[0x0][0x330] ;  /* 0x0000cc0000047ab9 */ /* 0x000fe40000000a00 */
[----:B------:R-:W-:-:S07]  /*128d0*/  UIMAD.WIDE.U32 UR28, UR14, UR4, URZ ;  /* 0x000000040e1c72a5 */ /* 0x000fce000f8e003f */
[----:B------:R-:W-:Y:S02]  /*128e0*/  @UP0 UMOV UR15, UR29 ;  /* 0x0000001d000f0c82 */ /* 0x000fe40008000000 */
[----:B------:R-:W-:Y:S02]  /*128f0*/  @UP0 USHF.R.U32.HI UR14, URZ, UR5, UR15 ;  /* 0x000000053f0e0299 */ /* 0x000fe4000801160f */
.L_x_2325:
[----:B------:R-:W-:Y:S02]  /*12900*/  ULDC UR4, c[0x0][0x32c] ;  /* 0x0000cb0000047ab9 */ /* 0x000fe40000000800 */
[----:B------:R-:W-:-:S04]  /*12910*/  UIMAD UR4, UR14, UR4, UR4 ;  /* 0x000000040e0472a4 */ /* 0x000fc8000f8e0204 */
[----:B------:R-:W-:-:S04]  /*12920*/  UISETP.LT.AND UP0, UPT, UR9, UR4, UPT ;  /* 0x000000040900728c */ /* 0x000fc8000bf01270 */
[----:B------:R-:W-:-:S04]  /*12930*/  USEL UR9, UR9, UR4, UP0 ;  /* 0x0000000409097287 */ /* 0x000fc80008000000 */
.L_x_2323:
        /* <DEDUP_REMOVED lines=19> */
.L_x_2337:
        /* <DEDUP_REMOVED lines=40> */
.L_x_2327:
[C---:B--234-:R-:W-:Y:S01]  /*12cf0*/  HMMA.16816.F32.BF16 R4, R148.reuse, R152, RZ ;  /* 0x000000989404723c */ /* 0x05cfe200000418ff */
[----:B------:R-:W0:Y:S01]  /*12d00*/  LDGDEPBAR ;  /* 0x00000000000079af */ /* 0x000e220000000000 */
[----:B------:R-:W-:Y:S06]  /*12d10*/  UISETP.GT.AND UP0, UPT, UR10, UR8, UPT ;  /* 0x000000080a00728c */ /* 0x000fec000bf04270 */
[C---:B------:R-:W-:Y:S01]  /*12d20*/  HMMA.16816.F32.BF16 R8, R148.reuse, R154, RZ ;  /* 0x0000009a9408723c */ /* 0x040fe200000418ff */
[----:B------:R-:W-:Y:S01]  /*12d30*/  LDSM.16.M88.4 R152, [R208+0xc080] ;  /* 0x00c08000d098783b */ /* 0x000fe20000000200 */
[----:B------:R-:W-:Y:S06]  /*12d40*/  PLOP3.LUT P0, PT, PT, PT, UP0, 0x40, 0x0 ;  /* 0x000000000000781c */ /* 0x000fec0003f0e808 */
[C---:B------:R-:W-:Y:S08]  /*12d50*/  HMMA.16816.F32.BF16 R12, R148.reuse, R156, RZ ;  /* 0x0000009c940c723c */ /* 0x040ff000000418ff */
[----:B------:R-:W-:Y:S01]  /*12d60*/  HMMA.16816.F32.BF16 R16, R148, R158, RZ ;  /* 0x0000009e9410723c */ /* 0x000fe200000418ff */
[----:B------:R-:W2:Y:S05]  /*12d70*/  LDSM.16.M88.4 R148, [R209+0x10080] ;  /* 0x01008000d194783b */ /* 0x000eaa0000000200 */
[----:B------:R-:W3:Y:S02]  /*12d80*/  LDSM.16.M88.4 R156, [R208+0xc880] ;  /* 0x00c88000d09c783b */ /* 0x000ee40000000200 */
[C---:B-1----:R-:W-:Y:S08]  /*12d90*/  HMMA.16816.F32.BF16 R4, R160.reuse, R164, R4 ;  /* 0x000000a4a004723c */ /* 0x042ff00000041804 */
[C---:B------:R-:W-:Y:S01]  /*12da0*/  HMMA.16816.F32.BF16 R8, R160.reuse, R166, R8 ;  /* 0x000000a6a008723c */ /* 0x040fe20000041808 */
[----:B------:R-:W-:Y:S07]  /*12db0*/  LDSM.16.M88.4 R164, [R202] ;  /* 0x00000000caa4783b */ /* 0x000fee0000000200 */
[C---:B------:R-:W-:Y:S08]  /*12dc0*/  HMMA.16816.F32.BF16 R12, R160.reuse, R168, R12 ;  /* 0x000000a8a00c723c */ /* 0x040ff0000004180c */
[----:B------:R-:W-:Y:S01]  /*12dd0*/  HMMA.16816.F32.BF16 R16, R160, R170, R16 ;  /* 0x000000aaa010723c */ /* 0x000fe20000041810 */
[----:B------:R-:W1:Y:S05]  /*12de0*/  LDSM.16.M88.4 R160, [R207+0x10080] ;  /* 0x01008000cfa0783b */ /* 0x000e6a0000000200 */
[----:B------:R-:W4:Y:S02]  /*12df0*/  LDSM.16.M88.4 R168, [R202+0x800] ;  /* 0x00080000caa8783b */ /* 0x000f240000000200 */
[C---:B--2---:R-:W-:Y:S08]  /*12e00*/  HMMA.16816.F32.BF16 R4, R148.reuse, R152, R4 ;  /* 0x000000989404723c */ /* 0x044ff00000041804 */
[C---:B------:R-:W-:Y:S01]  /*12e10*/  HMMA.16816.F32.BF16 R8, R148.reuse, R154, R8 ;  /* 0x0000009a9408723c */ /* 0x040fe20000041808 */
[----:B------:R-:W-:Y:S07]  /*12e20*/  LDSM.16.M88.4 R152, [R213+0xd080] ;  /* 0x00d08000d598783b */ /* 0x000fee0000000200 */
[C---:B---3--:R-:W-:Y:S08]  /*12e30*/  HMMA.16816.F32.BF16 R12, R148.reuse, R156, R12 ;  /* 0x0000009c940c723c */ /* 0x048ff0000004180c */
[----:B------:R-:W-:Y:S01]  /*12e40*/  HMMA.16816.F32.BF16 R16, R148, R158, R16 ;  /* 0x0000009e9410723c */ /* 0x000fe20000041810 */
[----:B------:R-:W2:Y:S05]  /*12e50*/  LDSM.16.M88.4 R148, [R214+0x14080] ;  /* 0x01408000d694783b */ /* 0x000eaa0000000200 */
[----:B------:R-:W3:Y:S02]  /*12e60*/  LDSM.16.M88.4 R156, [R213+0xd880] ;  /* 0x00d88000d59c783b */ /* 0x000ee40000000200 */
[C---:B-1----:R-:W-:Y:S08]  /*12e70*/  HMMA.16816.F32.BF16 R4, R160.reuse, R164, R4 ;  /* 0x000000a4a004723c */ /* 0x042ff00000041804 */
[C---:B------:R-:W-:Y:S01]  /*12e80*/  HMMA.16816.F32.BF16 R8, R160.reuse, R166, R8 ;  /* 0x000000a6a008723c */ /* 0x040fe20000041808 */
[----:B------:R-:W-:Y:S07]  /*12e90*/  LDSM.16.M88.4 R164, [R201] ;  /* 0x00000000c9a4783b */ /* 0x000fee0000000200 */
[C---:B----4-:R-:W-:Y:S08]  /*12ea0*/  HMMA.16816.F32.BF16 R12, R160.reuse, R168, R12 ;  /* 0x000000a8a00c723c */ /* 0x050ff0000004180c */
[----:B------:R-:W-:Y:S01]  /*12eb0*/  HMMA.16816.F32.BF16 R16, R160, R170, R16 ;  /* 0x000000aaa010723c */ /* 0x000fe20000041810 */
[----:B------:R-:W1:Y:S05]  /*12ec0*/  LDSM.16.M88.4 R160, [R210+0x14080] ;  /* 0x01408000d2a0783b */ /* 0x000e6a0000000200 */
[----:B------:R-:W4:Y:S02]  /*12ed0*/  LDSM.16.M88.4 R168, [R200] ;  /* 0x00000000c8a8783b */ /* 0x000f240000000200 */
        /* <DEDUP_REMOVED lines=9> */
[----:B------:R-:W-:Y:S07]  /*12f70*/  LDSM.16.M88.4 R164, [R202+0x1000] ;  /* 0x00100000caa4783b */ /* 0x000fee0000000200 */
[C---:B----4-:R-:W-:Y:S08]  /*12f80*/  HMMA.16816.F32.BF16 R12, R160.reuse, R168, R12 ;  /* 0x000000a8a00c723c */ /* 0x050ff0000004180c */
        /* <DEDUP_REMOVED lines=59> */
[----:B------:R-:W-:Y:S04]  /*13340*/  DEPBAR.LE SB0, 0x0 ;  /* 0x000080000000791a */ /* 0x000fe80000000000 */
[C---:B--2---:R-:W-:Y:S01]  /*13350*/  HMMA.16816.F32.BF16 R4, R148.reuse, R152, R4 ;  /* 0x000000989404723c */ /* 0x044fe20000041804 */
[----:B------:R-:W-:Y:S07]  /*13360*/  BAR.SYNC.DEFER_BLOCKING 0x0 ;  /* 0x0000000000007b1d */ /* 0x000fee0000010000 */
[C---:B------:R-:W-:Y:S08]  /*13370*/  HMMA.16816.F32.BF16 R8, R148.reuse, R154, R8 ;  /* 0x0000009a9408723c */ /* 0x040ff00000041808 */
[C---:B---3--:R-:W-:Y:S08]  /*13380*/  HMMA.16816.F32.BF16 R12, R148.reuse, R156, R12 ;  /* 0x0000009c940c723c */ /* 0x048ff0000004180c */
[----:B------:R-:W-:Y:S08]  /*13390*/  HMMA.16816.F32.BF16 R16, R148, R158, R16 ;  /* 0x0000009e9410723c */ /* 0x000ff00000041810 */
[C---:B-1----:R-:W-:Y:S08]  /*133a0*/  HMMA.16816.F32.BF16 R4, R160.reuse, R164, R4 ;  /* 0x000000a4a004723c */ /* 0x042ff00000041804 */
[C---:B------:R-:W-:Y:S08]  /*133b0*/  HMMA.16816.F32.BF16 R8, R160.reuse, R166, R8 ;  /* 0x000000a6a008723c */ /* 0x040ff00000041808 */
[C---:B----4-:R-:W-:Y:S08]  /*133c0*/  HMMA.16816.F32.BF16 R12, R160.reuse, R168, R12 ;  /* 0x000000a8a00c723c */ /* 0x050ff0000004180c */
[----:B------:R-:W-:Y:S01]  /*133d0*/  HMMA.16816.F32.BF16 R16, R160, R170, R16 ;  /* 0x000000aaa010723c */ /* 0x000fe20000041810 */
[----:B------:R-:W-:-:S07]  /*133e0*/  @P0 BRA `(.L_x_2328) ;  /* 0x000002b000000947 */ /* 0x000fce0003800000 */
        /* <DEDUP_REMOVED lines=43> */
.L_x_2328:
[----:B------:R-:W-:Y:S01]  /*136a0*/  PLOP3.LUT P0, PT, PT, PT, UP3, 0x80, 0x0 ;  /* 0x000000000000781c */ /* 0x000fe20003f0f038 */
[----:B------:R-:W0:Y:S01]  /*136b0*/  LDGDEPBAR ;  /* 0x00000000000079af */ /* 0x000e220000000000 */
[----:B-1----:R-:W-:Y:S01]  /*136c0*/  IMAD.MOV.U32 R155, RZ, RZ, R221 ;  /* 0x000000ffff9b7224 */ /* 0x002fe200078e00dd */
        /* <DEDUP_REMOVED lines=29> */
.L_x_2331:
[----:B------:R-:W-:Y:S04]  /*138a0*/  MOV R150, c[0x0][0x32c] ;  /* 0x0000cb0000967a02 */ /* 0x000fe80000000f00 */
[----:B------:R-:W-:Y:S11]  /*138b0*/  ISETP.NE.AND P0, PT, R150, 0x1, PT ;  /* 0x000000019600780c */ /* 0x000ff60003f05270 */
[----:B------:R-:W-:Y:S02]  /*138c0*/  @!UPT UIADD3 URZ, URZ, URZ, URZ ;  /* 0x0000003f3f3ff290 */ /* 0x000fe4000fffe03f */
[----:B------:R-:W-:Y:S05]  /*138d0*/  @P0 IMAD.HI.U32 R150, R152, c[0x0][0x330], RZ ;  /* 0x0000cc0098960a27 */ /* 0x000fea00078e00ff */
[----:B------:R-:W-:Y:S02]  /*138e0*/  @P0 SHF.R.U32.HI R152, RZ, c[0x0][0x334], R150 ;  /* 0x0000cd00ff980a19 */ /* 0x000fe40000011696 */
.L_x_2332:
[----:B------:R-:W-:Y:S05]  /*138f0*/  BSYNC B0 ;  /* 0x0000000000007941 */ /* 0x000fea0003800000 */
.L_x_2330:
[----:B------:R-:W-:Y:S04]  /*13900*/  IMAD R157, R152, c[0x0][0x32c], -R149 ;  /* 0x0000cb00989d7a24 */ /* 0x000fe800078e0a95 */
[----:B------:R-:W-:Y:S05]  /*13910*/  IMAD.IADD R152, R157, 0x1, -R222 ;  /* 0x000000019d987824 */ /* 0x000fea00078e0ade */
[----:B------:R-:W-:Y:S02]  /*13920*/  IADD3 R150, R152, c[0x0][0x32c], RZ ;  /* 0x0000cb0098967a10 */ /* 0x000fe40007ffe0ff */
[----:B------:R-:W-:Y:S02]  /*13930*/  IMNMX R151, R151, R152, !PT ;  /* 0x0000009897977217 */ /* 0x000fe40007800200 */
[----:B------:R-:W-:Y:S02]  /*13940*/  IMNMX R153, R153, R150, PT ;  /* 0x0000009699997217 */ /* 0x000fe40003800200 */
.L_x_2329:
[----:B------:R-:W-:Y:S06]  /*13950*/  UISETP.GT.AND UP0, UPT, UR10, -0x1, UPT ;  /* 0xffffffff0a00788c */ /* 0x000fec000bf04270 */
        /* <DEDUP_REMOVED lines=8> */
[----:B------:R-:W-:Y:S01]  /*139e0*/  PLOP3.LUT P0, PT, PT, PT, UP0, 0x80, 0x0 ;  /* 0x000000000000781c */ /* 0x000fe20003f0f008 */
[----:B------:R-:W1:Y:S03]  /*139f0*/  SHFL.IDX PT, R5, R155, 0x1, 0x1c1f ;  /* 0x003c1f009b057f89 */ /* 0x000e6600000e0000 */
[----:B------:R-:W-:Y:S04]  /*13a00*/  ISETP.GT.AND P0, PT, R151, 0x8, P0 ;  /* 0x000000089700780c */ /* 0x000fe80000704270 */
        /* <DEDUP_REMOVED lines=41> */
.L_x_2335:
[----:B------:R-:W-:Y:S04]  /*13ca0*/  MOV R4, c[0x0][0x32c] ;  /* 0x0000cb0000047a02 */ /* 0x000fe80000000f00 */
[----:B------:R-:W-:Y:S11]  /*13cb0*/  ISETP.NE.AND P0, PT, R4, 0x1, PT ;  /* 0x000000010400780c */ /* 0x000ff60003f05270 */
[----:B------:R-:W-:Y:S02]  /*13cc0*/  @!UPT UIADD3 URZ, URZ, URZ, URZ ;  /* 0x0000003f3f3ff290 */ /* 0x000fe4000fffe03f */
[----:B------:R-:W-:Y:S05]  /*13cd0*/  @P0 IMAD.HI.U32 R4, R12, c[0x0][0x330], RZ ;  /* 0x0000cc000c040a27 */ /* 0x000fea00078e00ff */
[----:B------:R-:W-:Y:S02]  /*13ce0*/  @P0 SHF.R.U32.HI R12, RZ, c[0x0][0x334], R4 ;  /* 0x0000cd00ff0c0a19 */ /* 0x000fe40000011604 */
.L_x_2336:
[----:B------:R-:W-:Y:S05]  /*13cf0*/  BSYNC B0 ;  /* 0x0000000000007941 */ /* 0x000fea0003800000 */
.L_x_2334:
[----:B------:R-:W-:Y:S04]  /*13d00*/  IMAD R149, R12, c[0x0][0x32c], -R149 ;  /* 0x0000cb000c957a24 */ /* 0x000fe800078e0a95 */
[----:B------:R-:W-:Y:S05]  /*13d10*/  IMAD.IADD R149, R149, 0x1, -R222 ;  /* 0x0000000195957824 */ /* 0x000fea00078e0ade */
[----:B------:R-:W-:Y:S02]  /*13d20*/  IADD3 R5, R149, c[0x0][0x32c], RZ ;  /* 0x0000cb0095057a10 */ /* 0x000fe40007ffe0ff */
[----:B------:R-:W-:Y:S02]  /*13d30*/  IMNMX R0, R0, R149, !PT ;  /* 0x0000009500007217 */ /* 0x000fe40007800200 */
[----:B------:R-:W-:Y:S02]  /*13d40*/  IMNMX R148, R148, R5, PT ;  /* 0x0000000594947217 */ /* 0x000fe40003800200 */
.L_x_2333:
[----:B------:R-:W-:Y:S01]  /*13d50*/  PLOP3.LUT P0, PT, PT, PT, UP0, 0x80, 0x0 ;  /* 0x000000000000781c */ /* 0x000fe20003f0f008 */
[----:B------:R-:W-:Y:S01]  /*13d60*/  LDSM.16.MT88.4 R156, [R206+0x8080] ;  /* 0x00808000ce9c783b */ /* 0x000fe20000004200 */
[----:B------:R-:W-:Y:S02]  /*13d70*/  FMNMX.FTZ R5, R154, R3, !PT ;  /* 0x000000039a057209 */ /* 0x000fe40007810000 */
[----:B------:R-:W-:Y:S02]  /*13d80*/  ISETP.GT.AND P0, PT, R0, RZ, P0 ;  /* 0x000000ff0000720c */ /* 0x000fe40000704270 */
[----:B------:R-:W-:Y:S02]  /*13d90*/  FMNMX.FTZ R5, R152, R5, !PT ;  /* 0x0000000598057209 */ /* 0x000fe40007810000 */
[----:B------:R-:W-:Y:S01]  /*13da0*/  ISETP.LT.OR P0, PT, R148, 0x1, P0 ;  /* 0x000000019400780c */ /* 0x000fe20000701670 */
        /* <DEDUP_REMOVED lines=20> */
[----:B------:R-:W1:Y:S01]  /*13ef0*/  SHFL.BFLY PT, R5, R4, 0x2, 0x1f ;  /* 0x0c401f0004057f89 */ /* 0x000e6200000e0000 */
[----:B------:R-:W-:Y:S02]  /*13f00*/  PLOP3.LUT P0, PT, PT, PT, UP0, 0x80, 0x0 ;  /* 0x000000000000781c */ /* 0x000fe40003f0f008 */
[----:B------:R-:W-:Y:S02]  /*13f10*/  FMNMX.FTZ R6, R13, R6, !PT ;  /* 0x000000060d067209 */ /* 0x000fe40007810000 */
[----:B------:R-:W-:Y:S02]  /*13f20*/  ISETP.GT.AND P0, PT, R0, 0x9, P0 ;  /* 0x000000090000780c */ /* 0x000fe40000704270 */
[----:B------:R-:W-:Y:S01]  /*13f30*/  FMNMX.FTZ R6, R9, R6, !PT ;  /* 0x0000000609067209 */ /* 0x000fe20007810000 */
[----:B------:R-:W-:Y:S01]  /*13f40*/  LDSM.16.MT88.4 R188, [R206+0xb880] ;  /* 0x00b88000cebc783b */ /* 0x000fe20000004200 */
[----:B------:R-:W-:Y:S04]  /*13f50*/  ISETP.LT.OR P0, PT, R148, 0xa, P0 ;  /* 0x0000000a9400780c */ /* 0x000fe80000701670 */
        /* <DEDUP_REMOVED lines=66> */
[----:B------:R-:W-:Y:S02]  /*14380*/  FMUL.FTZ R2, R5, c[0x0][0x2d0] ;  /* 0x0000b40005027a20 */ /* 0x000fe40000410000 */
        /* <DEDUP_REMOVED lines=31> */
[----:B------:R-:W2:Y:S01]  /*14580*/  LDSM.16.MT88.4 R132, [R204+0x8080] ;  /* 0x00808000cc84783b */ /* 0x000ea20000004200 */
[C---:B------:R-:W-:Y:S02]  /*14590*/  FMUL.FTZ R19, R2.reuse, R143 ;  /* 0x0000008f02137220 */ /* 0x040fe40000410000 */
[----:B------:R5:W-:Y:S01]  /*145a0*/  MUFU.EX2 R149, R160 ;  /* 0x000000a000957308 */ /* 0x000be20000000800 */
[C---:B------:R-:W-:Y:S02]  /*145b0*/  FMUL.FTZ R30, R2.reuse, R30 ;  /* 0x0000001e021e7220 */ /* 0x040fe40000410000 */
[C---:B------:R-:W-:Y:S02]  /*145c0*/  FMUL.FTZ R31, R2.reuse, R31 ;  /* 0x0000001f021f7220 */ /* 0x040fe40000410000 */
[----:B------:R-:W-:Y:S01]  /*145d0*/  LDSM.16.MT88.4 R140, [R206+0x9080] ;  /* 0x00908000ce8c783b */ /* 0x000fe20000004200 */
[C---:B------:R-:W-:Y:S02]  /*145e0*/  FMUL.FTZ R34, R2.reuse, R34 ;  /* 0x0000002202227220 */ /* 0x040fe40000410000 */
[C---:B------:R-:W-:Y:S02]  /*145f0*/  FMUL.FTZ R35, R2.reuse, R35 ;  /* 0x0000002302237220 */ /* 0x040fe40000410000 */
[C---:B------:R-:W-:Y:S01]  /*14600*/  FMUL.FTZ R38, R2.reuse, R38 ;  /* 0x0000002602267220 */ /* 0x040fe20000410000 */
[----:B------:R-:W-:Y:S01]  /*14610*/  MUFU.EX2 R238, R238 ;  /* 0x000000ee00ee7308 */ /* 0x000fe20000000800 */
[----:B------:R-:W-:Y:S01]  /*14620*/  FMUL.FTZ R39, R2, R39 ;  /* 0x0000002702277220 */ /* 0x000fe20000410000 */
[----:B----4-:R-:W-:Y:S01]  /*14630*/  F2FP.BF16.PACK_AB R155, R234, R235 ;  /* 0x000000ebea9b723e */ /* 0x010fe200000010ff */
[C---:B------:R-:W-:Y:S02]  /*14640*/  FMUL.FTZ R42, R2.reuse, R42 ;  /* 0x0000002a022a7220 */ /* 0x040fe40000410000 */
[C---:B------:R-:W-:Y:S02]  /*14650*/  FMUL.FTZ R43, R2.reuse, R43 ;  /* 0x0000002b022b7220 */ /* 0x040fe40000410000 */
[C---:B------:R-:W-:Y:S02]  /*14660*/  FMUL.FTZ R45, R3.reuse, R45 ;  /* 0x0000002d032d7220 */ /* 0x040fe40000410000 */
[C---:B---3--:R-:W-:Y:S01]  /*14670*/  HMMA.16816.F32.BF16 R4, R152.reuse, R12, R4 ;  /* 0x0000000c9804723c */ /* 0x048fe20000041804 */
[----:B------:R-:W3:Y:S01]  /*14680*/  MUFU.EX2 R239, R239 ;  /* 0x000000ef00ef7308 */ /* 0x000ee20000000800 */
[----:B-----5:R-:W-:Y:S03]  /*14690*/  LDSM.16.MT88.4 R160, [R204+0x8880] ;  /* 0x00888000cca0783b */ /* 0x020fe60000004200 */
[C---:B------:R-:W-:Y:S02]  /*146a0*/  FMUL.FTZ R46, R2.reuse, R46 ;  /* 0x0000002e022e7220 */ /* 0x040fe40000410000 */
[C---:B------:R-:W-:Y:S01]  /*146b0*/  FMUL.FTZ R12, R3.reuse, R136 ;  /* 0x00000088030c7220 */ /* 0x040fe20000410000 */
[C---:B------:R-:W-:Y:S03]  /*146c0*/  HMMA.16816.F32.BF16 R8, R152.reuse, R14, R8 ;  /* 0x0000000e9808723c */ /* 0x040fe60000041808 */
[----:B------:R-:W4:Y:S01]  /*146d0*/  MUFU.EX2 R240, R240 ;  /* 0x000000f000f07308 */ /* 0x000f220000000800 */
[C---:B------:R-:W-:Y:S02]  /*146e0*/  FMUL.FTZ R13, R3.reuse, R137 ;  /* 0x00000089030d7220 */ /* 0x040fe40000410000 */
[C---:B------:R-:W-:Y:S02]  /*146f0*/  FMUL.FTZ R20, R3.reuse, R20 ;  /* 0x0000001403147220 */ /* 0x040fe40000410000 */
[C---:B------:R-:W-:Y:S04]  /*14700*/  FMUL.FTZ R14, R2.reuse, R138 ;  /* 0x0000008a020e7220 */ /* 0x040fe80000410000 */
[C---:B------:R-:W-:Y:S01]  /*14710*/  FMUL.FTZ R15, R2.reuse, R139 ;  /* 0x0000008b020f7220 */ /* 0x040fe20000410000 */
[----:B------:R-:W-:Y:S01]  /*14720*/  MUFU.EX2 R242, R242 ;  /* 0x000000f200f27308 */ /* 0x000fe20000000800 */
[----:B------:R-:W5:Y:S01]  /*14730*/  LDSM.16.MT88.4 R136, [R211+0x9080] ;  /* 0x00908000d388783b */ /* 0x000f620000004200 */
[C---:B------:R-:W-:Y:S02]  /*14740*/  FMUL.FTZ R47, R2.reuse, R47 ;  /* 0x0000002f022f7220 */ /* 0x040fe40000410000 */
[C---:B------:R-:W-:Y:S02]  /*14750*/  FMUL.FTZ R48, R3.reuse, R48 ;  /* 0x0000003003307220 */ /* 0x040fe40000410000 */
[C---:B------:R-:W-:Y:S03]  /*14760*/  HMMA.16816.F32.BF16 R12, R152.reuse, R156, R12 ;  /* 0x0000009c980c723c */ /* 0x040fe6000004180c */
[C---:B------:R-:W-:Y:S01]  /*14770*/  FMUL.FTZ R49, R3.reuse, R49 ;  /* 0x0000003103317220 */ /* 0x040fe20000410000 */
[----:B------:R-:W2:Y:S01]  /*14780*/  MUFU.EX2 R243, R243 ;  /* 0x000000f300f37308 */ /* 0x000ea20000000800 */
[C---:B------:R-:W-:Y:S02]  /*14790*/  FMUL.FTZ R50, R2.reuse, R50 ;  /* 0x0000003202327220 */ /* 0x040fe40000410000 */
[C---:B------:R-:W-:Y:S01]  /*147a0*/  FMUL.FTZ R51, R2.reuse, R51 ;  /* 0x0000003302337220 */ /* 0x040fe20000410000 */
[C---:B------:R-:W-:Y:S01]  /*147b0*/  HMMA.16816.F32.BF16 R16, R152.reuse, R158, R16 ;  /* 0x0000009e9810723c */ /* 0x040fe20000041810 */
[----:B------:R-:W-:Y:S03]  /*147c0*/  LDSM.16.MT88.4 R156, [R205+0x8880] ;  /* 0x00888000cd9c783b */ /* 0x000fe60000004200 */
[C---:B------:R-:W-:Y:S02]  /*147d0*/  FMUL.FTZ R21, R3.reuse, R21 ;  /* 0x0000001503157220 */ /* 0x040fe40000410000 */
[C---:B------:R-:W-:Y:S01]  /*147e0*/  FMUL.FTZ R22, R2.reuse, R22 ;  /* 0x0000001602167220 */ /* 0x040fe20000410000 */
[----:B------:R-:W2:Y:S01]  /*147f0*/  MUFU.EX2 R244, R244 ;  /* 0x000000f400f47308 */ /* 0x000ea20000000800 */
        /* <DEDUP_REMOVED lines=18> */
[----:B------:R-:W1:Y:S03]  /*14920*/  LDSM.16.MT88.4 R132, [R205+0x9080] ;  /* 0x00908000cd84783b */ /* 0x000e660000004200 */
[C---:B------:R-:W-:Y:S02]  /*14930*/  FMUL.FTZ R61, R3.reuse, R61 ;  /* 0x0000003d033d7220 */ /* 0x040fe40000410000 */
[C---:B------:R-:W-:Y:S02]  /*14940*/  FMUL.FTZ R62, R2.reuse, R62 ;  /* 0x0000003e023e7220 */ /* 0x040fe40000410000 */
[C---:B-----5:R-:W-:Y:S04]  /*14950*/  HMMA.16816.F32.BF16 R36, R152.reuse, R136, R36 ;  /* 0x000000889824723c */ /* 0x060fe80000041824 */
        /* <DEDUP_REMOVED lines=55> */
[C---:B-----5:R-:W-:Y:S03]  /*14cd0*/  HMMA.16816.F32.BF16 R92, R152.reuse, R140, R92 ;  /* 0x0000008c985c723c */ /* 0x060fe6000004185c */
[C---:B------:R-:W-:Y:S02]  /*14ce0*/  FMUL.FTZ R98, R2.reuse, R98 ;  /* 0x0000006202627220 */ /* 0x040fe40000410000 */
[C---:B------:R-:W-:Y:S02]  /*14cf0*/  FMUL.FTZ R99, R2.reuse, R99 ;  /* 0x0000006302637220 */ /* 0x040fe40000410000 */
[C---:B------:R-:W-:Y:S02]  /*14d00*/  FMUL.FTZ R100, R3.reuse, R100 ;  /* 0x0000006403647220 */ /* 0x040fe40000410000 */
[C---:B------:R-:W-:Y:S03]  /*14d10*/  FMUL.FTZ R101, R3.reuse, R101 ;  /* 0x0000006503657220 */ /* 0x040fe60000410000 */
[C---:B------:R-:W-:Y:S01]  /*14d20*/  HMMA.16816.F32.BF16 R96, R152.reuse, R142, R96 ;  /* 0x0000008e9860723c */ /* 0x040fe20000041860 */
[----:B------:R-:W5:Y:S02]  /*14d30*/  LDSM.16.MT88.4 R140, [R205+0xb080] ;  /* 0x00b08000cd8c783b */ /* 0x000f640000004200 */
        /* <DEDUP_REMOVED lines=46> */
[----:B---3--:R-:W-:Y:S01]  /*15020*/  F2FP.BF16.PACK_AB R152, R239, R238 ;  /* 0x000000eeef98723e */ /* 0x008fe200000010ff */
[----:B------:R-:W-:Y:S01]  /*15030*/  FADD.FTZ R150, R150, R151 ;  /* 0x0000009796967221 */ /* 0x000fe20000010000 */
[----:B----4-:R-:W-:Y:S03]  /*15040*/  F2FP.BF16.PACK_AB R154, R241, R240 ;  /* 0x000000f0f19a723e */ /* 0x010fe600000010ff */
[----:B------:R-:W-:Y:S01]  /*15050*/  F2FP.BF16.PACK_AB R153, R243, R242 ;  /* 0x000000f2f399723e */ /* 0x000fe200000010ff */
[----:B------:R-:W-:Y:S01]  /*15060*/  FADD.FTZ R3, R235, R236 ;  /* 0x000000eceb037221 */ /* 0x000fe20000010000 */
[----:B------:R-:W-:Y:S01]  /*15070*/  F2FP.BF16.PACK_AB R155, R149, R244 ;  /* 0x000000f4959b723e */ /* 0x000fe200000010ff */
[----:B------:R-:W-:Y:S02]  /*15080*/  FADD.FTZ R233, R233, R150 ;  /* 0x00000096e9e97221 */ /* 0x000fe40000010000 */
[----:B------:R-:W-:Y:S02]  /*15090*/  FADD.FTZ R3, R234, R3 ;  /* 0x00000003ea037221 */ /* 0x000fe40000010000 */
[----:B------:R-:W-:Y:S02]  /*150a0*/  FADD.FTZ R238, R238, R233 ;  /* 0x000000e9eeee7221 */ /* 0x000fe40000010000 */
[C---:B--2---:R-:W-:Y:S01]  /*150b0*/  HMMA.16816.F32.BF16 R144, R152.reuse, R136, R4 ;  /* 0x000000889890723c */ /* 0x044fe20000041804 */
        /* <DEDUP_REMOVED lines=9> */
[C---:B-----5:R-:W-:Y:S01]  /*15150*/  HMMA.16816.F32.BF16 R136, R152.reuse, R140, R12 ;  /* 0x0000008c9888723c */ /* 0x060fe2000004180c */
[----:B------:R-:W3:Y:S03]  /*15160*/  LDSM.16.MT88.4 R12, [R205+0xa880] ;  /* 0x00a88000cd0c783b */ /* 0x000ee60000004200 */
[----:B------:R-:W-:Y:S02]  /*15170*/  FADD.FTZ R224, R241, R224 ;  /* 0x000000e0f1e07221 */ /* 0x000fe40000010000 */
[----:B------:R-:W-:Y:S02]  /*15180*/  FADD.FTZ R223, R149, R244 ;  /* 0x000000f495df7221 */ /* 0x000fe40000010000 */
[C---:B------:R-:W-:Y:S01]  /*15190*/  HMMA.16816.F32.BF16 R140, R152.reuse, R142, R16 ;  /* 0x0000008e988c723c */ /* 0x040fe20000041810 */
[----:B------:R-:W4:Y:S07]  /*151a0*/  LDSM.16.MT88.4 R16, [R205+0xb880] ;  /* 0x00b88000cd10783b */ /* 0x000f2e0000004200 */
[C---:B------:R-:W-:Y:S08]  /*151b0*/  HMMA.16816.F32.BF16 R20, R152.reuse, R156, R20 ;  /* 0x0000009c9814723c */ /* 0x040ff00000041814 */
[C---:B------:R-:W-:Y:S01]  /*151c0*/  HMMA.16816.F32.BF16 R24, R152.reuse, R158, R24 ;  /* 0x0000009e9818723c */ /* 0x040fe20000041818 */
[----:B------:R-:W5:Y:S07]  /*151d0*/  LDSM.16.MT88.4 R156, [R204+0xb880] ;  /* 0x00b88000cc9c783b */ /* 0x000f6e0000004200 */
[C---:B------:R-:W-:Y:S08]  /*151e0*/  HMMA.16816.F32.BF16 R28, R152.reuse, R160, R28 ;  /* 0x000000a0981c723c */ /* 0x040ff0000004181c */
[C---:B------:R-:W-:Y:S08]  /*151f0*/  HMMA.16816.F32.BF16 R32, R152.reuse, R162, R32 ;  /* 0x000000a29820723c */ /* 0x040ff00000041820 */
[C---:B-1----:R-:W-:Y:S08]  /*15200*/  HMMA.16816.F32.BF16 R36, R152.reuse, R4, R36 ;  /* 0x000000049824723c */ /* 0x042ff00000041824 */
[C---:B------:R-:W-:Y:S08]  /*15210*/  HMMA.16816.F32.BF16 R40, R152.reuse, R6, R40 ;  /* 0x000000069828723c */ /* 0x040ff00000041828 */
[C---:B------:R-:W-:Y:S08]  /*15220*/  HMMA.16816.F32.BF16 R44, R152.reuse, R164, R44 ;  /* 0x000000a4982c723c */ /* 0x040ff0000004182c */
[C---:B------:R-:W-:Y:S08]  /*15230*/  HMMA.16816.F32.BF16 R48, R152.reuse, R166, R48 ;  /* 0x000000a69830723c */ /* 0x040ff00000041830 */
[C---:B--2---:R-:W-:Y:S07]  /*15240*/  HMMA.16816.F32.BF16 R52, R152.reuse, R8, R52 ;  /* 0x000000089834723c */ /* 0x044fee0000041834 */
[----:B------:R-:W-:Y:S01]  /*15250*/  MOV R8, R148 ;  /* 0x0000009400087202 */ /* 0x000fe20000000f00 */
        /* <DEDUP_REMOVED lines=20> */
.L_x_2326:
        /* <DEDUP_REMOVED lines=26> */
.L_x_2339:
[----:B------:R-:W-:Y:S02]  /*15540*/  UMOV UR5, 0x1 ;  /* 0x0000000100057882 */ /* 0x000fe40000000000 */
[----:B------:R-:W-:Y:S02]  /*15550*/  ULDC UR4, c[0x0][0x32c] ;  /* 0x0000cb0000047ab9 */ /* 0x000fe40000000800 */
[----:B------:R-:W-:-:S03]  /*15560*/  UISETP.NE.AND UP0, UPT, UR5, UR4, UPT ;  /* 0x000000040500728c */ /* 0x000fc6000bf05270 */
[----:B------:R-:W-:Y:S02]  /*15570*/  ULDC.64 UR4, c[0x0][0x330] ;  /* 0x0000cc0000047ab9 */ /* 0x000fe40000000a00 */
[----:B------:R-:W-:-:S07]  /*15580*/  UIMAD.WIDE.U32 UR28, UR14, UR4, URZ ;  /* 0x000000040e1c72a5 */ /* 0x000fce000f8e003f */
[----:B------:R-:W-:Y:S02]  /*15590*/  @UP0 UMOV UR15, UR29 ;  /* 0x0000001d000f0c82 */ /* 0x000fe40008000000 */
[----:B------:R-:W-:Y:S02]  /*155a0*/  @UP0 USHF.R.U32.HI UR14, URZ, UR5, UR15 ;  /* 0x000000053f0e0299 */ /* 0x000fe4000801160f */
.L_x_2340:
[----:B------:R-:W-:Y:S02]  /*155b0*/  ULDC UR4, c[0x0][0x32c] ;  /* 0x0000cb0000047ab9 */ /* 0x000fe40000000800 */
[----:B------:R-:W-:-:S04]  /*155c0*/  UIMAD UR4, UR14, UR4, URZ ;  /* 0x000000040e0472a4 */ /* 0x000fc8000f8e023f */
[----:B------:R-:W-:-:S04]  /*155d0*/  UISETP.LT.AND UP0, UPT, UR9, UR4, UPT ;  /* 0x000000040900728c */ /* 0x000fc8000bf01270 */
[----:B------:R-:W-:-:S04]  /*155e0*/  USEL UR9, UR9, UR4, !UP0 ;  /* 0x0000000409097287 */ /* 0x000fc8000c000000 */
.L_x_2338:
        /* <DEDUP_REMOVED lines=20> */
.L_x_2344:
        /* <DEDUP_REMOVED lines=40> */
.L_x_2342:
[C---:B--234-:R-:W-:Y:S01]  /*159b0*/  HMMA.16816.F32.BF16 R4, R152.reuse, R156, RZ ;  /* 0x0000009c9804723c */ /* 0x05cfe200000418ff */
[----:B------:R-:W-:Y:S01]  /*159c0*/  LDSM.16.M88.4 R172, [R208+0xc880] ;  /* 0x00c88000d0ac783b */ /* 0x000fe20000000200 */
[----:B------:R-:W-:Y:S04]  /*159d0*/  UISETP.GT.AND UP0, UPT, UR10, UR8, UPT ;  /* 0x000000080a00728c */ /* 0x000fe8000bf04270 */
[----:B------:R-:W0:Y:S02]  /*159e0*/  LDGDEPBAR ;  /* 0x00000000000079af */ /* 0x000e240000000000 */
[C---:B------:R-:W-:Y:S01]  /*159f0*/  HMMA.16816.F32.BF16 R8, R152.reuse, R158, RZ ;  /* 0x0000009e9808723c */ /* 0x040fe200000418ff */
[----:B------:R-:W-:Y:S02]  /*15a00*/  PLOP3.LUT P0, PT, PT, PT, UP0, 0x40, 0x0 ;  /* 0x000000000000781c */ /* 0x000fe40003f0e808 */
[----:B------:R-:W-:Y:S05]  /*15a10*/  LDSM.16.M88.4 R156, [R208+0xc080] ;  /* 0x00c08000d09c783b */ /* 0x000fea0000000200 */
[C---:B------:R-:W-:Y:S08]  /*15a20*/  HMMA.16816.F32.BF16 R12, R152.reuse, R16, RZ ;  /* 0x00000010980c723c */ /* 0x040ff000000418ff */
[----:B------:R-:W-:Y:S01]  /*15a30*/  HMMA.16816.F32.BF16 R16, R152, R18, RZ ;  /* 0x000000129810723c */ /* 0x000fe200000418ff */
[----:B------:R-:W2:Y:S07]  /*15a40*/  LDSM.16.M88.4 R152, [R209+0x10080] ;  /* 0x01008000d198783b */ /* 0x000eae0000000200 */
[C---:B-1----:R-:W-:Y:S08]  /*15a50*/  HMMA.16816.F32.BF16 R4, R160.reuse, R164, R4 ;  /* 0x000000a4a004723c */ /* 0x042ff00000041804 */
[C---:B------:R-:W-:Y:S01]  /*15a60*/  HMMA.16816.F32.BF16 R8, R160.reuse, R166, R8 ;  /* 0x000000a6a008723c */ /* 0x040fe20000041808 */
[----:B------:R-:W-:Y:S07]  /*15a70*/  LDSM.16.M88.4 R164, [R202] ;  /* 0x00000000caa4783b */ /* 0x000fee0000000200 */
[C---:B------:R-:W-:Y:S08]  /*15a80*/  HMMA.16816.F32.BF16 R12, R160.reuse, R168, R12 ;  /* 0x000000a8a00c723c */ /* 0x040ff0000004180c */
[----:B------:R-:W-:Y:S01]  /*15a90*/  HMMA.16816.F32.BF16 R16, R160, R170, R16 ;  /* 0x000000aaa010723c */ /* 0x000fe20000041810 */
[----:B------:R-:W1:Y:S05]  /*15aa0*/  LDSM.16.M88.4 R160, [R207+0x10080] ;  /* 0x01008000cfa0783b */ /* 0x000e6a0000000200 */
[----:B------:R-:W3:Y:S02]  /*15ab0*/  LDSM.16.M88.4 R168, [R202+0x800] ;  /* 0x00080000caa8783b */ /* 0x000ee40000000200 */
[C---:B--2---:R-:W-:Y:S08]  /*15ac0*/  HMMA.16816.F32.BF16 R4, R152.reuse, R156, R4 ;  /* 0x0000009c9804723c */ /* 0x044ff00000041804 */
[C---:B------:R-:W-:Y:S01]  /*15ad0*/  HMMA.16816.F32.BF16 R8, R152.reuse, R158, R8 ;  /* 0x0000009e9808723c */ /* 0x040fe20000041808 */
[----:B------:R-:W-:Y:S07]  /*15ae0*/  LDSM.16.M88.4 R156, [R213+0xd080] ;  /* 0x00d08000d59c783b */ /* 0x000fee0000000200 */
[C---:B------:R-:W-:Y:S08]  /*15af0*/  HMMA.16816.F32.BF16 R12, R152.reuse, R172, R12 ;  /* 0x000000ac980c723c */ /* 0x040ff0000004180c */
[----:B------:R-:W-:Y:S01]  /*15b00*/  HMMA.16816.F32.BF16 R16, R152, R174, R16 ;  /* 0x000000ae9810723c */ /* 0x000fe20000041810 */
[----:B------:R-:W2:Y:S05]  /*15b10*/  LDSM.16.M88.4 R152, [R214+0x14080] ;  /* 0x01408000d698783b */ /* 0x000eaa0000000200 */
[----:B------:R-:W4:Y:S02]  /*15b20*/  LDSM.16.M88.4 R172, [R213+0xd880] ;  /* 0x00d88000d5ac783b */ /* 0x000f240000000200 */
[C---:B-1----:R-:W-:Y:S08]  /*15b30*/  HMMA.16816.F32.BF16 R4, R160.reuse, R164, R4 ;  /* 0x000000a4a004723c */ /* 0x042ff00000041804 */
[C---:B------:R-:W-:Y:S01]  /*15b40*/  HMMA.16816.F32.BF16 R8, R160.reuse, R166, R8 ;  /* 0x000000a6a008723c */ /* 0x040fe20000041808 */
[----:B------:R-:W-:Y:S07]  /*15b50*/  LDSM.16.M88.4 R164, [R201] ;  /* 0x00000000c9a4783b */ /* 0x000fee0000000200 */
[C---:B---3--:R-:W-:Y:S08]  /*15b60*/  HMMA.16816.F32.BF16 R12, R160.reuse, R168, R12 ;  /* 0x000000a8a00c723c */ /* 0x048ff0000004180c */
[----:B------:R-:W-:Y:S01]  /*15b70*/  HMMA.16816.F32.BF16 R16, R160, R170, R16 ;  /* 0x000000aaa010723c */ /* 0x000fe20000041810 */
[----:B------:R-:W1:Y:S05]  /*15b80*/  LDSM.16.M88.4 R160, [R210+0x14080] ;  /* 0x01408000d2a0783b */ /* 0x000e6a0000000200 */
[----:B------:R-:W3:Y:S02]  /*15b90*/  LDSM.16.M88.4 R168, [R200] ;  /* 0x00000000c8a8783b */ /* 0x000ee40000000200 */
[C---:B--2---:R-:W-:Y:S08]  /*15ba0*/  HMMA.16816.F32.BF16 R4, R152.reuse, R156, R4 ;  /* 0x0000009c9804723c */ /* 0x044ff00000041804 */
[C---:B------:R-:W-:Y:S01]  /*15bb0*/  HMMA.16816.F32.BF16 R8, R152.reuse, R158, R8 ;  /* 0x0000009e9808723c */ /* 0x040fe20000041808 */
[----:B------:R-:W-:Y:S07]  /*15bc0*/  LDSM.16.M88.4 R156, [R208+0xd080] ;  /* 0x00d08000d09c783b */ /* 0x000fee0000000200 */
[C---:B----4-:R-:W-:Y:S08]  /*15bd0*/  HMMA.16816.F32.BF16 R12, R152.reuse, R172, R12 ;  /* 0x000000ac980c723c */ /* 0x050ff0000004180c */
[----:B------:R-:W-:Y:S01]  /*15be0*/  HMMA.16816.F32.BF16 R16, R152, R174, R16 ;  /* 0x000000ae9810723c */ /* 0x000fe20000041810 */
[----:B------:R-:W2:Y:S05]  /*15bf0*/  LDSM.16.M88.4 R152, [R209+0x14080] ;  /* 0x01408000d198783b */ /* 0x000eaa0000000200 */
[----:B------:R-:W4:Y:S02]  /*15c00*/  LDSM.16.M88.4 R172, [R208+0xd880] ;  /* 0x00d88000d0ac783b */ /* 0x000f240000000200 */
[C---:B-1----:R-:W-:Y:S08]  /*15c10*/  HMMA.16816.F32.BF16 R4, R160.reuse, R164, R4 ;  /* 0x000000a4a004723c */ /* 0x042ff00000041804 */
[C---:B------:R-:W-:Y:S01]  /*15c20*/  HMMA.16816.F32.BF16 R8, R160.reuse, R166, R8 ;  /* 0x000000a6a008723c */ /* 0x040fe20000041808 */
[----:B------:R-:W-:Y:S07]  /*15c30*/  LDSM.16.M88.4 R164, [R202+0x1000] ;  /* 0x00100000caa4783b */ /* 0x000fee0000000200 */
[C---:B---3--:R-:W-:Y:S08]  /*15c40*/  HMMA.16816.F32.BF16 R12, R160.reuse, R168, R12 ;  /* 0x000000a8a00c723c */ /* 0x048ff0000004180c */
[----:B------:R-:W-:Y:S01]  /*15c50*/  HMMA.16816.F32.BF16 R16, R160, R170, R16 ;  /* 0x000000aaa010723c */ /* 0x000fe20000041810 */
[----:B------:R-:W1:Y:S05]  /*15c60*/  LDSM.16.M88.4 R160, [R207+0x14080] ;  /* 0x01408000cfa0783b */ /* 0x000e6a0000000200 */
[----:B------:R-:W3:Y:S02]  /*15c70*/  LDSM.16.M88.4 R168, [R202+0x1800] ;  /* 0x00180000caa8783b */ /* 0x000ee40000000200 */
        /* <DEDUP_REMOVED lines=56> */
[----:B------:R-:W-:Y:S04]  /*16000*/  DEPBAR.LE SB0, 0x0 ;  /* 0x000080000000791a */ /* 0x000fe80000000000 */
[C---:B--2---:R-:W-:Y:S01]  /*16010*/  HMMA.16816.F32.BF16 R4, R152.reuse, R156, R4 ;  /* 0x0000009c9804723c */ /* 0x044fe20000041804 */
[----:B------:R-:W-:Y:S07]  /*16020*/  BAR.SYNC.DEFER_BLOCKING 0x0 ;  /* 0x0000000000007b1d */ /* 0x000fee0000010000 */
[C---:B------:R-:W-:Y:S08]  /*16030*/  HMMA.16816.F32.BF16 R8, R152.reuse, R158, R8 ;  /* 0x0000009e9808723c */ /* 0x040ff00000041808 */
[C---:B----4-:R-:W-:Y:S08]  /*16040*/  HMMA.16816.F32.BF16 R12, R152.reuse, R172, R12 ;  /* 0x000000ac980c723c */ /* 0x050ff0000004180c */
[----:B------:R-:W-:Y:S08]  /*16050*/  HMMA.16816.F32.BF16 R16, R152, R174, R16 ;  /* 0x000000ae9810723c */ /* 0x000ff00000041810 */
[C---:B-1----:R-:W-:Y:S08]  /*16060*/  HMMA.16816.F32.BF16 R4, R160.reuse, R164, R4 ;  /* 0x000000a4a004723c */ /* 0x042ff00000041804 */
[C---:B------:R-:W-:Y:S08]  /*16070*/  HMMA.16816.F32.BF16 R8, R160.reuse, R166, R8 ;  /* 0x000000a6a008723c */ /* 0x040ff00000041808 */
[C---:B---3--:R-:W-:Y:S08]  /*16080*/  HMMA.16816.F32.BF16 R12, R160.reuse, R168, R12 ;  /* 0x000000a8a00c723c */ /* 0x048ff0000004180c */
        /* <DEDUP_REMOVED lines=45> */
.L_x_2343:
[----:B------:R-:W-:Y:S01]  /*16360*/  FMNMX.FTZ R0, R4, R3, !PT ;  /* 0x0000000304007209 */ /* 0x000fe20007810000 */
        /* <DEDUP_REMOVED lines=18> */
[----:B------:R-:W-:Y:S02]  /*16490*/  PLOP3.LUT P0, PT, PT, PT, UP0, 0x80, 0x0 ;  /* 0x000000000000781c */ /* 0x000fe40003f0f008 */
        /* <DEDUP_REMOVED lines=15> */
[----:B-1----:R-:W-:Y:S07]  /*16590*/  FMNMX.FTZ R0, R152, R155, !PT ;  /* 0x0000009b98007209 */ /* 0x002fee0007810000 */
[----:B------:R-:W1:Y:S01]  /*165a0*/  LDSM.16.MT88.4 R152, [R211+0x8080] ;  /* 0x00808000d398783b */ /* 0x000e620000004200 */
[C---:B------:R-:W-:Y:S02]  /*165b0*/  FADD.FTZ R2, -R0.reuse, R3 ;  /* 0x0000000300027221 */ /* 0x040fe40000010100 */
[----:B------:R-:W-:Y:S01]  /*165c0*/  FMUL.FTZ R165, R0, c[0x0][0x2d0] ;  /* 0x0000b40000a57a20 */ /* 0x000fe20000410000 */
[----:B--2---:R-:W-:Y:S01]  /*165d0*/  FMNMX.FTZ R148, R148, R151, !PT ;  /* 0x0000009794947209 */ /* 0x004fe20007810000 */
[----:B------:R-:W-:Y:S02]  /*165e0*/  FMUL.FTZ R3, R2, c[0x0][0x2d0] ;  /* 0x0000b40002037a20 */ /* 0x000fe40000410000 */
[----:B------:R-:W-:Y:S02]  /*165f0*/  FFMA.FTZ R150, R4, c[0x0][0x2d0], -R165 ;  /* 0x0000b40004967a23 */ /* 0x000fe400000108a5 */
[C---:B------:R-:W-:Y:S02]  /*16600*/  FADD.FTZ R2, -R148.reuse, R149 ;  /* 0x0000009594027221 */ /* 0x040fe40000010100 */
[----:B------:R-:W-:Y:S01]  /*16610*/  FMUL.FTZ R164, R148, c[0x0][0x2d0] ;  /* 0x0000b40094a47a20 */ /* 0x000fe20000410000 */
[----:B------:R-:W2:Y:S01]  /*16620*/  MUFU.EX2 R3, R3 ;  /* 0x0000000300037308 */ /* 0x000ea20000000800 */
[----:B------:R-:W-:Y:S02]  /*16630*/  FMUL.FTZ R149, R2, c[0x0][0x2d0] ;  /* 0x0000b40002957a20 */ /* 0x000fe40000410000 */
[--C-:B------:R-:W-:Y:S02]  /*16640*/  FFMA.FTZ R5, R5, c[0x0][0x2d0], -R165.reuse ;  /* 0x0000b40005057a23 */ /* 0x100fe400000108a5 */
[--C-:B------:R-:W-:Y:S02]  /*16650*/  FFMA.FTZ R151, R8, c[0x0][0x2d0], -R165.reuse ;  /* 0x0000b40008977a23 */ /* 0x100fe400000108a5 */
[--C-:B------:R-:W-:Y:S02]  /*16660*/  FFMA.FTZ R236, R9, c[0x0][0x2d0], -R165.reuse ;  /* 0x0000b40009ec7a23 */ /* 0x100fe400000108a5 */
[--C-:B------:R-:W-:Y:S01]  /*16670*/  FFMA.FTZ R6, R6, c[0x0][0x2d0], -R164.reuse ;  /* 0x0000b40006067a23 */ /* 0x100fe200000108a4 */
[----:B------:R3:W4:Y:S01]  /*16680*/  MUFU.EX2 R2, R149 ;  /* 0x0000009500027308 */ /* 0x0007220000000800 */
[--C-:B------:R-:W-:Y:S02]  /*16690*/  FFMA.FTZ R7, R7, c[0x0][0x2d0], -R164.reuse ;  /* 0x0000b40007077a23 */ /* 0x100fe400000108a4 */
[--C-:B------:R-:W-:Y:S02]  /*166a0*/  FFMA.FTZ R238, R11, c[0x0][0x2d0], -R164.reuse ;  /* 0x0000b4000bee7a23 */ /* 0x100fe400000108a4 */
[--C-:B------:R-:W-:Y:S02]  /*166b0*/  FFMA.FTZ R237, R12, c[0x0][0x2d0], -R165.reuse ;  /* 0x0000b4000ced7a23 */ /* 0x100fe400000108a5 */
[--C-:B------:R-:W-:Y:S02]  /*166c0*/  FFMA.FTZ R240, R13, c[0x0][0x2d0], -R165.reuse ;  /* 0x0000b4000df07a23 */ /* 0x100fe400000108a5 */
[--C-:B------:R-:W-:Y:S01]  /*166d0*/  FFMA.FTZ R239, R14, c[0x0][0x2d0], -R164.reuse ;  /* 0x0000b4000eef7a23 */ /* 0x100fe200000108a4 */
[----:B------:R-:W-:Y:S01]  /*166e0*/  MUFU.EX2 R150, R150 ;  /* 0x0000009600967308 */ /* 0x000fe20000000800 */
[--C-:B------:R-:W-:Y:S02]  /*166f0*/  FFMA.FTZ R242, R15, c[0x0][0x2d0], -R164.reuse ;  /* 0x0000b4000ff27a23 */ /* 0x100fe400000108a4 */
[----:B------:R-:W-:Y:S01]  /*16700*/  LDSM.16.MT88.4 R12, [R204+0xb080] ;  /* 0x00b08000cc0c783b */ /* 0x000fe20000004200 */
[C---:B--2---:R-:W-:Y:S02]  /*16710*/  FMUL.FTZ R8, R3.reuse, R144 ;  /* 0x0000009003087220 */ /* 0x044fe40000410000 */
[C---:B------:R-:W-:Y:S02]  /*16720*/  FMUL.FTZ R9, R3.reuse, R145 ;  /* 0x0000009103097220 */ /* 0x040fe40000410000 */
[C---:B------:R-:W-:Y:S02]  /*16730*/  FMUL.FTZ R132, R3.reuse, R132 ;  /* 0x0000008403847220 */ /* 0x040fe40000410000 */
[----:B------:R-:W2:Y:S01]  /*16740*/  MUFU.EX2 R5, R5 ;  /* 0x0000000500057308 */ /* 0x000ea20000000800 */
[C---:B------:R-:W-:Y:S02]  /*16750*/  FMUL.FTZ R133, R3.reuse, R133 ;  /* 0x0000008503857220 */ /* 0x040fe40000410000 */
[C---:B------:R-:W-:Y:S02]  /*16760*/  FMUL.FTZ R136, R3.reuse, R136 ;  /* 0x0000008803887220 */ /* 0x040fe40000410000 */
[--C-:B---3--:R-:W-:Y:S02]  /*16770*/  FFMA.FTZ R149, R10, c[0x0][0x2d0], -R164.reuse ;  /* 0x0000b4000a957a23 */ /* 0x108fe400000108a4 */
[C---:B----4-:R-:W-:Y:S02]  /*16780*/  FMUL.FTZ R10, R2.reuse, R146 ;  /* 0x00000092020a7220 */ /* 0x050fe40000410000 */
        /* <DEDUP_REMOVED lines=10> */
[----:B--2---:R-:W-:Y:S01]  /*16830*/  F2FP.BF16.PACK_AB R144, R5, R150 ;  /* 0x000000960590723e */ /* 0x004fe200000010ff */
[C---:B------:R-:W-:Y:S02]  /*16840*/  FMUL.FTZ R142, R2.reuse, R142 ;  /* 0x0000008e028e7220 */ /* 0x040fe40000410000 */
[----:B------:R-:W-:Y:S02]  /*16850*/  FMUL.FTZ R143, R2, R143 ;  /* 0x0000008f028f7220 */ /* 0x000fe40000410000 */
[--C-:B------:R-:W-:Y:S01]  /*16860*/  FFMA.FTZ R241, R16, c[0x0][0x2d0], -R165.reuse ;  /* 0x0000b40010f17a23 */ /* 0x100fe200000108a5 */
[----:B------:R-:W-:Y:S01]  /*16870*/  MUFU.EX2 R6, R6 ;  /* 0x0000000600067308 */ /* 0x000fe20000000800 */
[--C-:B------:R-:W-:Y:S02]  /*16880*/  FFMA.FTZ R243, R18, c[0x0][0x2d0], -R164.reuse ;  /* 0x0000b40012f37a23 */ /* 0x100fe400000108a4 */
[----:B------:R-:W-:Y:S02]  /*16890*/  FFMA.FTZ R165, R17, c[0x0][0x2d0], -R165 ;  /* 0x0000b40011a57a23 */ /* 0x000fe400000108a5 */
[----:B------:R-:W-:Y:S02]  /*168a0*/  FFMA.FTZ R164, R19, c[0x0][0x2d0], -R164 ;  /* 0x0000b40013a47a23 */ /* 0x000fe400000108a4 */
[----:B------:R-:W-:Y:S01]  /*168b0*/  LDSM.16.MT88.4 R16, [R206+0x8880] ;  /* 0x00888000ce10783b */ /* 0x000fe20000004200 */
[C---:B------:R-:W-:Y:S02]  /*168c0*/  FMUL.FTZ R20, R3.reuse, R20 ;  /* 0x0000001403147220 */ /* 0x040fe40000410000 */
[----:B------:R-:W2:Y:S01]  /*168d0*/  MUFU.EX2 R7, R7 ;  /* 0x0000000700077308 */ /* 0x000ea20000000800 */
[C---:B------:R-:W-:Y:S02]  /*168e0*/  FMUL.FTZ R21, R3.reuse, R21 ;  /* 0x0000001503157220 */ /* 0x040fe40000410000 */
[----:B------:R-:W-:Y:S01]  /*168f0*/  FMUL.FTZ R22, R2, R22 ;  /* 0x0000001602167220 */ /* 0x000fe20000410000 */
        /* <DEDUP_REMOVED lines=35> */
[----:B------:R-:W1:Y:S01]  /*16b30*/  LDSM.16.MT88.4 R152, [R204+0x8080] ;  /* 0x00808000cc98783b */ /* 0x000e620000004200 */
[----:B------:R-:W3:Y:S02]  /*16b40*/  MUFU.EX2 R240, R240 ;  /* 0x000000f000f07308 */ /* 0x000ee40000000800 */
[C---:B------:R-:W-:Y:S02]  /*16b50*/  FMUL.FTZ R48, R3.reuse, R48 ;  /* 0x0000003003307220 */ /* 0x040fe40000410000 */
[C---:B------:R-:W-:Y:S02]  /*16b60*/  FMUL.FTZ R49, R3.reuse, R49 ;  /* 0x0000003103317220 */ /* 0x040fe40000410000 */
[C---:B------:R-:W-:Y:S01]  /*16b70*/  HMMA.16816.F32.BF16 R136, R144.reuse, R156, R136 ;  /* 0x0000009c9088723c */ /* 0x040fe20000041888 */
[----:B--2---:R-:W-:Y:S03]  /*16b80*/  LDSM.16.MT88.4 R164, [R206+0x9880] ;  /* 0x00988000cea4783b */ /* 0x004fe60000004200 */
[C---:B------:R-:W-:Y:S01]  /*16b90*/  FMUL.FTZ R50, R2.reuse, R50 ;  /* 0x0000003202327220 */ /* 0x040fe20000410000 */
[----:B------:R-:W-:Y:S01]  /*16ba0*/  MUFU.EX2 R239, R239 ;  /* 0x000000ef00ef7308 */ /* 0x000fe20000000800 */
[C---:B------:R-:W-:Y:S02]  /*16bb0*/  FMUL.FTZ R51, R2.reuse, R51 ;  /* 0x0000003302337220 */ /* 0x040fe40000410000 */
[C---:B------:R-:W-:Y:S01]  /*16bc0*/  HMMA.16816.F32.BF16 R140, R144.reuse, R158, R140 ;  /* 0x0000009e908c723c */ /* 0x040fe2000004188c */
[----:B------:R-:W2:Y:S03]  /*16bd0*/  LDSM.16.MT88.4 R156, [R211+0x9080] ;  /* 0x00908000d39c783b */ /* 0x000ea60000004200 */
[C---:B------:R-:W-:Y:S02]  /*16be0*/  FMUL.FTZ R52, R3.reuse, R52 ;  /* 0x0000003403347220 */ /* 0x040fe40000410000 */
[C---:B------:R-:W-:Y:S01]  /*16bf0*/  FMUL.FTZ R53, R3.reuse, R53 ;  /* 0x0000003503357220 */ /* 0x040fe20000410000 */
[----:B------:R-:W4:Y:S01]  /*16c00*/  MUFU.EX2 R242, R242 ;  /* 0x000000f200f27308 */ /* 0x000f220000000800 */
[C---:B------:R-:W-:Y:S04]  /*16c10*/  HMMA.16816.F32.BF16 R20, R144.reuse, R160, R20 ;  /* 0x000000a09014723c */ /* 0x040fe80000041814 */
[C---:B------:R-:W-:Y:S02]  /*16c20*/  FMUL.FTZ R54, R2.reuse, R54 ;  /* 0x0000003602367220 */ /* 0x040fe40000410000 */
[C---:B------:R-:W-:Y:S02]  /*16c30*/  FMUL.FTZ R55, R2.reuse, R55 ;  /* 0x0000003702377220 */ /* 0x040fe40000410000 */
[C---:B------:R-:W-:Y:S01]  /*16c40*/  HMMA.16816.F32.BF16 R24, R144.reuse, R162, R24 ;  /* 0x000000a29018723c */ /* 0x040fe20000041818 */
[----:B------:R-:W5:Y:S01]  /*16c50*/  LDSM.16.MT88.4 R160, [R206+0x9080] ;  /* 0x00908000cea0783b */ /* 0x000f620000004200 */
[----:B------:R-:W3:Y:S02]  /*16c60*/  MUFU.EX2 R241, R241 ;  /* 0x000000f100f17308 */ /* 0x000ee40000000800 */
[C---:B------:R-:W-:Y:S02]  /*16c70*/  FMUL.FTZ R56, R3.reuse, R56 ;  /* 0x0000003803387220 */ /* 0x040fe40000410000 */
[C---:B------:R-:W-:Y:S02]  /*16c80*/  FMUL.FTZ R57, R3.reuse, R57 ;  /* 0x0000003903397220 */ /* 0x040fe40000410000 */
[C---:B------:R-:W-:Y:S01]  /*16c90*/  FMUL.FTZ R58, R2.reuse, R58 ;  /* 0x0000003a023a7220 */ /* 0x040fe20000410000 */
[C---:B-1----:R-:W-:Y:S03]  /*16ca0*/  HMMA.16816.F32.BF16 R28, R144.reuse, R152, R28 ;  /* 0x00000098901c723c */ /* 0x042fe6000004181c */
[C---:B------:R-:W-:Y:S01]  /*16cb0*/  FMUL.FTZ R59, R2.reuse, R59 ;  /* 0x0000003b023b7220 */ /* 0x040fe20000410000 */
[----:B------:R-:W1:Y:S01]  /*16cc0*/  MUFU.EX2 R243, R243 ;  /* 0x000000f300f37308 */ /* 0x000e620000000800 */
        /* <DEDUP_REMOVED lines=59> */
[C---:B------:R-:W-:Y:S04]  /*17080*/  FMUL.FTZ R96, R3.reuse, R96 ;  /* 0x0000006003607220 */ /* 0x040fe80000410000 */
[C---:B------:R-:W-:Y:S01]  /*17090*/  FMUL.FTZ R97, R3.reuse, R97 ;  /* 0x0000006103617220 */ /* 0x040fe20000410000 */
        /* <DEDUP_REMOVED lines=44> */
[C---:B------:R-:W-:Y:S03]  /*17360*/  HMMA.16816.F32.BF16 R124, R144.reuse, R12, R124 ;  /* 0x0000000c907c723c */ /* 0x040fe6000004187c */
[C---:B------:R-:W-:Y:S02]  /*17370*/  FMUL.FTZ R130, R2.reuse, R130 ;  /* 0x0000008202827220 */ /* 0x040fe40000410000 */
[----:B------:R-:W-:Y:S02]  /*17380*/  FMUL.FTZ R131, R2, R131 ;  /* 0x0000008302837220 */ /* 0x000fe40000410000 */
[----:B---3--:R-:W-:Y:S01]  /*17390*/  F2FP.BF16.PACK_AB R12, R240, R237 ;  /* 0x000000edf00c723e */ /* 0x008fe200000010ff */
[----:B------:R-:W-:Y:S01]  /*173a0*/  FFMA.FTZ R150, R3, R224, R150 ;  /* 0x000000e003967223 */ /* 0x000fe20000010096 */
[----:B----4-:R-:W-:Y:S03]  /*173b0*/  F2FP.BF16.PACK_AB R13, R242, R239 ;  /* 0x000000eff20d723e */ /* 0x010fe600000010ff */
[----:B------:R-:W-:Y:S03]  /*173c0*/  HMMA.16816.F32.BF16 R128, R144, R14, R128 ;  /* 0x0000000e9080723c */ /* 0x000fe60000041880 */
[----:B------:R-:W-:Y:S01]  /*173d0*/  MOV R3, R0 ;  /* 0x0000000000037202 */ /* 0x000fe20000000f00 */
[----:B------:R-:W-:Y:S02]  /*173e0*/  FFMA.FTZ R6, R2, R223, R6 ;  /* 0x000000df02067223 */ /* 0x000fe40000010006 */
[----:B------:R-:W-:Y:S01]  /*173f0*/  FADD.FTZ R150, R5, R150 ;  /* 0x0000009605967221 */ /* 0x000fe20000010000 */
[----:B------:R-:W-:Y:S01]  /*17400*/  F2FP.BF16.PACK_AB R14, R244, R241 ;  /* 0x000000f1f40e723e */ /* 0x000fe200000010ff */
[----:B------:R-:W-:Y:S01]  /*17410*/  FADD.FTZ R6, R7, R6 ;  /* 0x0000000607067221 */ /* 0x000fe20000010000 */
[----:B------:R-:W-:Y:S03]  /*17420*/  F2FP.BF16.PACK_AB R15, R246, R243 ;  /* 0x000000f3f60f723e */ /* 0x000fe600000010ff */
[----:B------:R-:W-:Y:S02]  /*17430*/  FADD.FTZ R151, R151, R150 ;  /* 0x0000009697977221 */ /* 0x000fe40000010000 */
[----:B------:R-:W-:Y:S02]  /*17440*/  FADD.FTZ R149, R149, R6 ;  /* 0x0000000695957221 */ /* 0x000fe40000010000 */
[C---:B-1----:R-:W-:Y:S01]  /*17450*/  HMMA.16816.F32.BF16 R144, R12.reuse, R152, R8 ;  /* 0x000000980c90723c */ /* 0x042fe20000041808 */
[----:B------:R-:W1:Y:S04]  /*17460*/  LDSM.16.MT88.4 R8, [R211+0x9880] ;  /* 0x00988000d308783b */ /* 0x000e680000004200 */
[----:B------:R-:W-:Y:S02]  /*17470*/  FADD.FTZ R236, R236, R151 ;  /* 0x00000097ecec7221 */ /* 0x000fe40000010000 */
[----:B------:R-:W-:Y:S01]  /*17480*/  FADD.FTZ R238, R238, R149 ;  /* 0x00000095eeee7221 */ /* 0x000fe20000010000 */
[C---:B------:R-:W-:Y:S01]  /*17490*/  HMMA.16816.F32.BF16 R132, R12.reuse, R154, R132 ;  /* 0x0000009a0c84723c */ /* 0x040fe20000041884 */
[----:B------:R-:W3:Y:S03]  /*174a0*/  LDSM.16.MT88.4 R152, [R205+0x9880] ;  /* 0x00988000cd98783b */ /* 0x000ee60000004200 */
[-C--:B------:R-:W-:Y:S01]  /*174b0*/  MOV R149, R148.reuse ;  /* 0x0000009400957202 */ /* 0x080fe20000000f00 */
[----:B------:R-:W-:Y:S02]  /*174c0*/  FADD.FTZ R237, R237, R236 ;  /* 0x000000eceded7221 */ /* 0x000fe40000010000 */
[----:B------:R-:W-:Y:S01]  /*174d0*/  FADD.FTZ R239, R239, R238 ;  /* 0x000000eeefef7221 */ /* 0x000fe20000010000 */
        /* <DEDUP_REMOVED lines=10> */
[C---:B------:R-:W-:Y:S01]  /*17580*/  HMMA.16816.F32.BF16 R24, R12.reuse, R158, R24 ;  /* 0x0000009e0c18723c */ /* 0x040fe20000041818 */
[----:B------:R-:W2:Y:S07]  /*17590*/  LDSM.16.MT88.4 R156, [R204+0xb880] ;  /* 0x00b88000cc9c783b */ /* 0x000eae0000004200 */
[C---:B-----5:R-:W-:Y:S08]  /*175a0*/  HMMA.16816.F32.BF16 R28, R12.reuse, R160, R28 ;  /* 0x000000a00c1c723c */ /* 0x060ff0000004181c */
[C---:B------:R-:W-:Y:S08]  /*175b0*/  HMMA.16816.F32.BF16 R32, R12.reuse, R162, R32 ;  /* 0x000000a20c20723c */ /* 0x040ff00000041820 */
[C---:B-1----:R-:W-:Y:S07]  /*175c0*/  HMMA.16816.F32.BF16 R36, R12.reuse, R8, R36 ;  /* 0x000000080c24723c */ /* 0x042fee0000041824 */
[----:B------:R-:W-:Y:S01]  /*175d0*/  MOV R8, R148 ;  /* 0x0000009400087202 */ /* 0x000fe20000000f00 */
        /* <DEDUP_REMOVED lines=21> */
[C---:B--2---:R-:W-:Y:S08]  /*17730*/  HMMA.16816.F32.BF16 R124, R12.reuse, R156, R124 ;  /* 0x0000009c0c7c723c */ /* 0x044ff0000004187c */
[----:B------:R-:W-:Y:S01]  /*17740*/  HMMA.16816.F32.BF16 R128, R12, R158, R128 ;  /* 0x0000009e0c80723c */ /* 0x000fe20000041880 */
[----:B------:R-:W-:-:S07]  /*17750*/  @P0 BRA `(.L_x_2344) ;  /* 0xffffdfd000000947 */ /* 0x000fce000383ffff */
.L_x_2341:
[----:B------:R-:W-:-:S06]  /*17760*/  UISETP.GE.AND UP0, UPT, UR10, UR8, UPT ;  /* 0x000000080a00728c */ /* 0x000fcc000bf06270 */
[----:B------:R-:W-:-:S13]  /*17770*/  PLOP3.LUT P0, PT, PT, PT, UP0, 0x40, 0x0 ;  /* 0x000000000000781c */ /* 0x000fda0003f0e808 */
[----:B------:R-:W-:Y:S05]  /*17780*/  @P0 BRA `(.L_x_2345) ;  /* 0x000029e000000947 */ /* 0x000fea0003800000 */
[----:B------:R-:W-:Y:S01]  /*17790*/  SHF.R.S32.HI R192, RZ, 0x1f, R225 ;  /* 0x0000001fffc07819 */ /* 0x000fe200000114e1 */
[----:B------:R-:W-:Y:S01]  /*177a0*/  IMAD.MOV.U32 R2, RZ, RZ, R8 ;  /* 0x000000ffff027224 */ /* 0x000fe200078e0008 */
[----:B------:R-:W-:Y:S01]  /*177b0*/  SHF.R.S32.HI R193, RZ, 0x1f, R228 ;  /* 0x0000001fffc17819 */ /* 0x000fe200000114e4 */
[----:B------:R-:W-:Y:S01]  /*177c0*/  IMAD.MOV.U32 R3, RZ, RZ, R0 ;  /* 0x000000ffff037224 */ /* 0x000fe200078e0000 */
[----:B------:R-:W-:Y:S02]  /*177d0*/  SHF.R.S32.HI R194, RZ, 0x1f, R227 ;  /* 0x0000001fffc27819 */ /* 0x000fe400000114e3 */
[C---:B------:R-:W-:Y:S01]  /*177e0*/  SHF.L.U64.HI R192, R225.reuse, 0x1, R192 ;  /* 0x00000001e1c07819 */ /* 0x040fe200000102c0 */
[----:B------:R-:W-:Y:S01]  /*177f0*/  IMAD.SHL.U32 R225, R225, 0x2, RZ ;  /* 0x00000002e1e17824 */ /* 0x000fe200078e00ff */
[C---:B------:R-:W-:Y:S01]  /*17800*/  SHF.L.U64.HI R229, R226.reuse, 0x1, R229 ;  /* 0x00000001e2e57819 */ /* 0x040fe200000102e5 */
[----:B------:R-:W-:Y:S01]  /*17810*/  IMAD.SHL.U32 R226, R226, 0x2, RZ ;  /* 0x00000002e2e27824 */ /* 0x000fe200078e00ff */
[C---:B------:R-:W-:Y:S01]  /*17820*/  SHF.L.U64.HI R193, R228.reuse, 0x1, R193 ;  /* 0x00000001e4c17819 */ /* 0x040fe200000102c1 */
[----:B------:R-:W-:Y:S01]  /*17830*/  IMAD.SHL.U32 R228, R228, 0x2, RZ ;  /* 0x00000002e4e47824 */ /* 0x000fe200078e00ff */
[C---:B------:R-:W-:Y:S01]  /*17840*/  SHF.L.U64.HI R194, R227.reuse, 0x1, R194 ;  /* 0x00000001e3c27819 */ /* 0x040fe200000102c2 */
[----:B------:R-:W-:-:S02]  /*17850*/  IMAD.SHL.U32 R227, R227, 0x2, RZ ;  /* 0x00000002e3e37824 */ /* 0x000fc400078e00ff */
.L_x_2355:
[----:B------:R-:W-:Y:S04]  /*17860*/  DEPBAR.LE SB0, 0x0 ;  /* 0x000080000000791a */ /* 0x000fe80000000000 */
[----:B------:R-:W-:Y:S01]  /*17870*/  BAR.SYNC.DEFER_BLOCKING 0x0 ;  /* 0x0000000000007b1d */ /* 0x000fe20000010000 */
[----:B------:R-:W-:Y:S01]  /*17880*/  SHF.R.S32.HI R5, RZ, 0x1f, R218 ;  /* 0x0000001fff057819 */ /* 0x000fe200000114da */
[----:B------:R-:W-:Y:S01]  /*17890*/  IMAD.WIDE.U32 R6, R218, c[0x0][0x208], RZ ;  /* 0x00008200da067a25 */ /* 0x000fe200078e00ff */
[----:B------:R-:W-:Y:S01]  /*178a0*/  SHF.R.S32.HI R4, RZ, 0x1f, R217 ;  /* 0x0000001fff047819 */ /* 0x000fe200000114d9 */
[----:B------:R-:W-:Y:S01]  /*178b0*/  UISETP.GT.AND UP0, UPT, UR10, UR8, UPT ;  /* 0x000000080a00728c */ /* 0x000fe2000bf04270 */
[----:B------:R-:W-:Y:S01]  /*178c0*/  ISETP.GE.AND P1, PT, R219, c[0x0][0x1d4], PT ;  /* 0x00007500db007a0c */ /* 0x000fe20003f26270 */
        /* <DEDUP_REMOVED lines=15> */
[----:B------:R-:W-:Y:S04]  /*179c0*/  LDSM.16.M88.4 R152, [R210+0x10080] ;  /* 0x01008000d298783b */ /* 0x000fe80000000200 */
[----:B------:R-:W4:Y:S04]  /*179d0*/  LDSM.16.M88.4 R156, [R212] ;  /* 0x00000000d49c783b */ /* 0x000f280000000200 */
[----:B------:R-:W5:Y:S01]  /*179e0*/  LDSM.16.M88.4 R160, [R203] ;  /* 0x00000000cba0783b */ /* 0x000f620000000200 */
[C---:B-1----:R-:W-:Y:S03]  /*179f0*/  HMMA.16816.F32.BF16 R4, R16.reuse, R8, RZ ;  /* 0x000000081004723c */ /* 0x042fe600000418ff */
[----:B--2---:R-:W-:Y:S05]  /*17a00*/  IADD3 R174, P0, R164, R225, RZ ;  /* 0x000000e1a4ae7210 */ /* 0x004fea0007f1e0ff */
[C---:B------:R-:W-:Y:S01]  /*17a10*/  HMMA.16816.F32.BF16 R8, R16.reuse, R10, RZ ;  /* 0x0000000a1008723c */ /* 0x040fe200000418ff */
[----:B---3--:R-:W-:Y:S03]  /*17a20*/  IMAD.X R175, R0, 0x1, R192, P0 ;  /* 0x0000000100af7824 */ /* 0x008fe600000e06c0 */
[----:B------:R-:W-:Y:S02]  /*17a30*/  IADD3 R172, P0, R164, R228, RZ ;  /* 0x000000e4a4ac7210 */ /* 0x000fe40007f1e0ff */
[----:B------:R-:W-:Y:S01]  /*17a40*/  @!PT LDS RZ, [RZ] ;  /* 0x00000000fffff984 */ /* 0x000fe20000000800 */
[----:B------:R-:W-:Y:S01]  /*17a50*/  @!PT LDS RZ, [RZ] ;  /* 0x00000000fffff984 */ /* 0x000fe20000000800 */
[----:B------:R-:W-:Y:S01]  /*17a60*/  @!PT LDS RZ, [RZ] ;  /* 0x00000000fffff984 */ /* 0x000fe20000000800 */
[----:B------:R1:W-:Y:S02]  /*17a70*/  LDGSTS.E.BYPASS.LTC128B.128 [R220+0x8080], [R174.64], !P5 ;  /* 0x08080000aedc7fae */ /* 0x0003e4000e901d58 */
[C---:B------:R-:W-:Y:S01]  /*17a80*/  HMMA.16816.F32.BF16 R12, R16.reuse, R148, RZ ;  /* 0x00000094100c723c */ /* 0x040fe200000418ff */
[----:B------:R-:W-:Y:S03]  /*17a90*/  IMAD.X R173, R0, 0x1, R193, P0 ;  /* 0x0000000100ad7824 */ /* 0x000fe600000e06c1 */
[----:B------:R-:W-:Y:S02]  /*17aa0*/  IADD3 R176, P0, R164, R227, RZ ;  /* 0x000000e3a4b07210 */ /* 0x000fe40007f1e0ff */
[----:B------:R1:W-:Y:S02]  /*17ab0*/  LDGSTS.E.BYPASS.LTC128B.128 [R220+0x9080], [R172.64], !P1 ;  /* 0x09080000acdc7fae */ /* 0x0003e4000c901d58 */
[----:B------:R-:W-:Y:S01]  /*17ac0*/  HMMA.16816.F32.BF16 R16, R16, R150, RZ ;  /* 0x000000961010723c */ /* 0x000fe200000418ff */
[----:B------:R-:W-:Y:S03]  /*17ad0*/  IMAD.X R177, R0, 0x1, R194, P0 ;  /* 0x0000000100b17824 */ /* 0x000fe600000e06c2 */
[----:B------:R-:W-:Y:S02]  /*17ae0*/  IADD3 R178, P0, R164, R226, RZ ;  /* 0x000000e2a4b27210 */ /* 0x000fe40007f1e0ff */
[----:B------:R1:W-:Y:S02]  /*17af0*/  LDGSTS.E.BYPASS.LTC128B.128 [R220+0xa080], [R176.64], !P4 ;  /* 0x0a080000b0dc7fae */ /* 0x0003e4000e101d58 */
[C---:B----4-:R-:W-:Y:S05]  /*17b00*/  HMMA.16816.F32.BF16 R4, R152.reuse, R156, R4 ;  /* 0x0000009c9804723c */ /* 0x050fea0000041804 */
[----:B------:R-:W-:Y:S01]  /*17b10*/  IMAD.X R179, R0, 0x1, R229, P0 ;  /* 0x0000000100b37824 */ /* 0x000fe200000e06e5 */
[----:B------:R-:W-:Y:S02]  /*17b20*/  PLOP3.LUT P0, PT, PT, PT, UP0, 0x40, 0x0 ;  /* 0x000000000000781c */ /* 0x000fe40003f0e808 */
[C---:B------:R-:W-:Y:S02]  /*17b30*/  HMMA.16816.F32.BF16 R8, R152.reuse, R158, R8 ;  /* 0x0000009e9808723c */ /* 0x040fe40000041808 */
[----:B------:R1:W-:Y:S04]  /*17b40*/  LDGSTS.E.BYPASS.LTC128B.128 [R220+0xb080], [R178.64], !P3 ;  /* 0x0b080000b2dc7fae */ /* 0x0003e8000d901d58 */
[----:B------:R-:W-:Y:S02]  /*17b50*/  LDSM.16.M88.4 R148, [R209+0x10080] ;  /* 0x01008000d194783b */ /* 0x000fe40000000200 */
[C---:B-----5:R-:W-:Y:S02]  /*17b60*/  HMMA.16816.F32.BF16 R12, R152.reuse, R160, R12 ;  /* 0x000000a0980c723c */ /* 0x060fe4000004180c */
[----:B------:R-:W2:Y:S04]  /*17b70*/  LDSM.16.M88.4 R164, [R208+0xc080] ;  /* 0x00c08000d0a4783b */ /* 0x000ea80000000200 */
[----:B------:R-:W3:Y:S02]  /*17b80*/  LDSM.16.M88.4 R168, [R208+0xc880] ;  /* 0x00c88000d0a8783b */ /* 0x000ee40000000200 */
[----:B------:R-:W-:Y:S02]  /*17b90*/  HMMA.16816.F32.BF16 R16, R152, R162, R16 ;  /* 0x000000a29810723c */ /* 0x000fe40000041810 */
[----:B------:R-:W-:Y:S04]  /*17ba0*/  LDSM.16.M88.4 R152, [R207+0x10080] ;  /* 0x01008000cf98783b */ /* 0x000fe80000000200 */
[----:B------:R-:W4:Y:S04]  /*17bb0*/  LDSM.16.M88.4 R156, [R202] ;  /* 0x00000000ca9c783b */ /* 0x000f280000000200 */
[----:B------:R-:W0:Y:S04]  /*17bc0*/  LDGDEPBAR ;  /* 0x00000000000079af */ /* 0x000e280000000000 */
[----:B------:R-:W5:Y:S01]  /*17bd0*/  LDSM.16.M88.4 R160, [R202+0x800] ;  /* 0x00080000caa0783b */ /* 0x000f620000000200 */
[C---:B--2---:R-:W-:Y:S08]  /*17be0*/  HMMA.16816.F32.BF16 R4, R148.reuse, R164, R4 ;  /* 0x000000a49404723c */ /* 0x044ff00000041804 */
[C---:B------:R-:W-:Y:S01]  /*17bf0*/  HMMA.16816.F32.BF16 R8, R148.reuse, R166, R8 ;  /* 0x000000a69408723c */ /* 0x040fe20000041808 */
[----:B------:R-:W-:Y:S07]  /*17c00*/  LDSM.16.M88.4 R164, [R213+0xd080] ;  /* 0x00d08000d5a4783b */ /* 0x000fee0000000200 */
[C---:B---3--:R-:W-:Y:S08]  /*17c10*/  HMMA.16816.F32.BF16 R12, R148.reuse, R168, R12 ;  /* 0x000000a8940c723c */ /* 0x048ff0000004180c */
[----:B------:R-:W-:Y:S01]  /*17c20*/  HMMA.16816.F32.BF16 R16, R148, R170, R16 ;  /* 0x000000aa9410723c */ /* 0x000fe20000041810 */
[----:B------:R-:W2:Y:S04]  /*17c30*/  LDSM.16.M88.4 R148, [R214+0x14080] ;  /* 0x01408000d694783b */ /* 0x000ea80000000200 */
        /* <DEDUP_REMOVED lines=79> */
[C---:B--2---:R-:W-:Y:S01]  /*18130*/  HMMA.16816.F32.BF16 R4, R148.reuse, R164, R4 ;  /* 0x000000a49404723c */ /* 0x044fe20000041804 */
        /* <DEDUP_REMOVED lines=8> */
[----:B------:R-:W-:-:S07]  /*181c0*/  @P0 BRA `(.L_x_2346) ;  /* 0x000002b000000947 */ /* 0x000fce0003800000 */
[----:B-1----:R-:W-:Y:S01]  /*181d0*/  IMAD.MOV.U32 R217, RZ, RZ, RZ ;  /* 0x000000ffffd97224 */ /* 0x002fe200078e00ff */
        /* <DEDUP_REMOVED lines=42> */
.L_x_2346:
[----:B-1----:R-:W-:Y:S01]  /*18480*/  PLOP3.LUT P0, PT, PT, PT, UP3, 0x80, 0x0 ;  /* 0x000000000000781c */ /* 0x002fe20003f0f038 */
        /* <DEDUP_REMOVED lines=31> */
.L_x_2349:
[----:B------:R-:W-:Y:S04]  /*18680*/  MOV R148, c[0x0][0x32c] ;  /* 0x0000cb0000947a02 */ /* 0x000fe80000000f00 */
[----:B------:R-:W-:Y:S11]  /*18690*/  ISETP.NE.AND P0, PT, R148, 0x1, PT ;  /* 0x000000019400780c */ /* 0x000ff60003f05270 */
[----:B------:R-:W-:Y:S02]  /*186a0*/  @!UPT UIADD3 URZ, URZ, URZ, URZ ;  /* 0x0000003f3f3ff290 */ /* 0x000fe4000fffe03f */
[----:B------:R-:W-:Y:S05]  /*186b0*/  @P0 IMAD.HI.U32 R148, R150, c[0x0][0x330], RZ ;  /* 0x0000cc0096940a27 */ /* 0x000fea00078e00ff */
[----:B------:R-:W-:Y:S02]  /*186c0*/  @P0 SHF.R.U32.HI R150, RZ, c[0x0][0x334], R148 ;  /* 0x0000cd00ff960a19 */ /* 0x000fe40000011694 */
.L_x_2350:
[----:B------:R-:W-:Y:S05]  /*186d0*/  BSYNC B0 ;  /* 0x0000000000007941 */ /* 0x000fea0003800000 */
.L_x_2348:
[----:B------:R-:W-:Y:S04]  /*186e0*/  IMAD R157, R150, c[0x0][0x32c], -R149 ;  /* 0x0000cb00969d7a24 */ /* 0x000fe800078e0a95 */
[----:B------:R-:W-:Y:S05]  /*186f0*/  IMAD.IADD R148, R157, 0x1, -R222 ;  /* 0x000000019d947824 */ /* 0x000fea00078e0ade */
[----:B------:R-:W-:Y:S02]  /*18700*/  IADD3 R157, R148, c[0x0][0x32c], RZ ;  /* 0x0000cb00949d7a10 */ /* 0x000fe40007ffe0ff */
[----:B------:R-:W-:Y:S02]  /*18710*/  IMNMX R153, R153, R148, !PT ;  /* 0x0000009499997217 */ /* 0x000fe40007800200 */
[----:B------:R-:W-:Y:S02]  /*18720*/  IMNMX R154, R154, R157, PT ;  /* 0x0000009d9a9a7217 */ /* 0x000fe40003800200 */
.L_x_2347:
[----:B------:R-:W-:Y:S06]  /*18730*/  UISETP.GT.AND UP0, UPT, UR10, -0x1, UPT ;  /* 0xffffffff0a00788c */ /* 0x000fec000bf04270 */
[----:B------:R-:W-:Y:S04]  /*18740*/  PLOP3.LUT P0, PT, PT, PT, UP0, 0x80, 0x0 ;  /* 0x000000000000781c */ /* 0x000fe80003f0f008 */
[C---:B------:R-:W-:Y:S04]  /*18750*/  ISETP.GT.AND P0, PT, R153.reuse, RZ, P0 ;  /* 0x000000ff9900720c */ /* 0x040fe80000704270 */
[----:B------:R-:W-:Y:S04]  /*18760*/  ISETP.LT.OR P0, PT, R154, 0x1, P0 ;  /* 0x000000019a00780c */ /* 0x000fe80000701670 */
[----:B------:R-:W-:Y:S02]  /*18770*/  FSEL R162, R4, -INF , !P0 ;  /* 0xff80000004a27808 */ /* 0x000fe40004000000 */
        /* <DEDUP_REMOVED lines=48> */
.L_x_2353:
[----:B------:R-:W-:Y:S04]  /*18a80*/  MOV R5, c[0x0][0x32c] ;  /* 0x0000cb0000057a02 */ /* 0x000fe80000000f00 */
[----:B------:R-:W-:Y:S11]  /*18a90*/  ISETP.NE.AND P0, PT, R5, 0x1, PT ;  /* 0x000000010500780c */ /* 0x000ff60003f05270 */
[----:B------:R-:W-:Y:S02]  /*18aa0*/  @!UPT UIADD3 URZ, URZ, URZ, URZ ;  /* 0x0000003f3f3ff290 */ /* 0x000fe4000fffe03f */
[----:B------:R-:W-:Y:S05]  /*18ab0*/  @P0 IMAD.HI.U32 R5, R8, c[0x0][0x330], RZ ;  /* 0x0000cc0008050a27 */ /* 0x000fea00078e00ff */
[----:B------:R-:W-:Y:S02]  /*18ac0*/  @P0 SHF.R.U32.HI R8, RZ, c[0x0][0x334], R5 ;  /* 0x0000cd00ff080a19 */ /* 0x000fe40000011605 */
.L_x_2354:
[----:B------:R-:W-:Y:S05]  /*18ad0*/  BSYNC B0 ;  /* 0x0000000000007941 */ /* 0x000fea0003800000 */
.L_x_2352:
[----:B------:R-:W-:Y:S04]  /*18ae0*/  IMAD R149, R8, c[0x0][0x32c], -R149 ;  /* 0x0000cb0008957a24 */ /* 0x000fe800078e0a95 */
[----:B------:R-:W-:Y:S05]  /*18af0*/  IMAD.IADD R149, R149, 0x1, -R222 ;  /* 0x0000000195957824 */ /* 0x000fea00078e0ade */
[----:B------:R-:W-:Y:S02]  /*18b00*/  IADD3 R5, R149, c[0x0][0x32c], RZ ;  /* 0x0000cb0095057a10 */ /* 0x000fe40007ffe0ff */
[----:B------:R-:W-:Y:S02]  /*18b10*/  IMNMX R0, R0, R149, !PT ;  /* 0x0000009500007217 */ /* 0x000fe40007800200 */
[----:B------:R-:W-:Y:S02]  /*18b20*/  IMNMX R4, R4, R5, PT ;  /* 0x0000000504047217 */ /* 0x000fe40003800200 */
.L_x_2351:
        /* <DEDUP_REMOVED lines=94> */
[----:B------:R-:W4:Y:S01]  /*19110*/  LDSM.16.MT88.4 R16, [R211+0x8080] ;  /* 0x00808000d310783b */ /* 0x000f220000004200 */
[----:B------:R-:W-:Y:S02]  /*19120*/  FMUL.FTZ R2, R5, c[0x0][0x2d0] ;  /* 0x0000b40005027a20 */ /* 0x000fe40000410000 */
[--C-:B------:R-:W-:Y:S02]  /*19130*/  FFMA.FTZ R234, R151, c[0x0][0x2d0], -R152.reuse ;  /* 0x0000b40097ea7a23 */ /* 0x100fe40000010898 */
[--C-:B------:R-:W-:Y:S02]  /*19140*/  FFMA.FTZ R233, R149, c[0x0][0x2d0], -R152.reuse ;  /* 0x0000b40095e97a23 */ /* 0x100fe40000010898 */
[--C-:B------:R-:W-:Y:S01]  /*19150*/  FFMA.FTZ R231, R13, c[0x0][0x2d0], -R152.reuse ;  /* 0x0000b4000de77a23 */ /* 0x100fe20000010898 */
[----:B------:R-:W5:Y:S01]  /*19160*/  LDSM.16.MT88.4 R148, [R206+0x8080] ;  /* 0x00808000ce94783b */ /* 0x000f620000004200 */
[----:B------:R-:W2:Y:S01]  /*19170*/  MUFU.EX2 R2, R2 ;  /* 0x0000000200027308 */ /* 0x000ea20000000800 */
[C---:B---3--:R-:W-:Y:S02]  /*19180*/  FMUL.FTZ R4, R3.reuse, R144 ;  /* 0x0000009003047220 */ /* 0x048fe40000410000 */
        /* <DEDUP_REMOVED lines=8> */
[----:B------:R-:W-:Y:S02]  /*19210*/  FMUL.FTZ R141, R3, R141 ;  /* 0x0000008d038d7220 */ /* 0x000fe40000410000 */
[--C-:B------:R-:W-:Y:S02]  /*19220*/  FFMA.FTZ R239, R157, c[0x0][0x2d0], -R152.reuse ;  /* 0x0000b4009def7a23 */ /* 0x100fe40000010898 */
[----:B--2---:R-:W-:Y:S01]  /*19230*/  LDSM.16.MT88.4 R156, [R204+0x8880] ;  /* 0x00888000cc9c783b */ /* 0x004fe20000004200 */
[----:B------:R-:W1:Y:S01]  /*19240*/  MUFU.EX2 R233, R233 ;  /* 0x000000e900e97308 */ /* 0x000e620000000800 */
[--C-:B------:R-:W-:Y:S02]  /*19250*/  FFMA.FTZ R240, R155, c[0x0][0x2d0], -R152.reuse ;  /* 0x0000b4009bf07a23 */ /* 0x100fe40000010898 */
[--C-:B------:R-:W-:Y:S02]  /*19260*/  FFMA.FTZ R241, R153, c[0x0][0x2d0], -R152.reuse ;  /* 0x0000b40099f17a23 */ /* 0x100fe40000010898 */
[C---:B------:R-:W-:Y:S02]  /*19270*/  FMUL.FTZ R6, R2.reuse, R146 ;  /* 0x0000009202067220 */ /* 0x040fe40000410000 */
[C---:B------:R-:W-:Y:S02]  /*19280*/  FMUL.FTZ R7, R2.reuse, R147 ;  /* 0x0000009302077220 */ /* 0x040fe40000410000 */
[----:B------:R-:W2:Y:S01]  /*19290*/  LDSM.16.MT88.4 R144, [R205+0x8080] ;  /* 0x00808000cd90783b */ /* 0x000ea20000004200 */
        /* <DEDUP_REMOVED lines=8> */
[----:B------:R-:W-:Y:S01]  /*19320*/  FFMA.FTZ R152, R9, c[0x0][0x2d0], -R152 ;  /* 0x0000b40009987a23 */ /* 0x000fe20000010898 */
[----:B-1----:R-:W-:Y:S01]  /*19330*/  F2FP.BF16.PACK_AB R13, R233, R234 ;  /* 0x000000eae90d723e */ /* 0x002fe200000010ff */
        /* <DEDUP_REMOVED lines=18> */
[----:B-1----:R-:W-:Y:S04]  /*19460*/  LDSM.16.MT88.4 R152, [R206+0x8880] ;  /* 0x00888000ce98783b */ /* 0x002fe80000004200 */
[C---:B------:R-:W-:Y:S02]  /*19470*/  FMUL.FTZ R33, R3.reuse, R33 ;  /* 0x0000002103217220 */ /* 0x040fe40000410000 */
[C---:B------:R-:W-:Y:S01]  /*19480*/  FMUL.FTZ R34, R2.reuse, R34 ;  /* 0x0000002202227220 */ /* 0x040fe20000410000 */
[C---:B------:R-:W-:Y:S01]  /*19490*/  HMMA.16816.F32.BF16 R132, R12.reuse, R18, R132 ;  /* 0x000000120c84723c */ /* 0x040fe20000041884 */
[----:B------:R-:W1:Y:S01]  /*194a0*/  MUFU.EX2 R237, R237 ;  /* 0x000000ed00ed7308 */ /* 0x000e620000000800 */
[----:B------:R-:W4:Y:S02]  /*194b0*/  LDSM.16.MT88.4 R16, [R204+0x8080] ;  /* 0x00808000cc10783b */ /* 0x000f240000004200 */
[C---:B------:R-:W-:Y:S02]  /*194c0*/  FMUL.FTZ R35, R2.reuse, R35 ;  /* 0x0000002302237220 */ /* 0x040fe40000410000 */
[C---:B------:R-:W-:Y:S02]  /*194d0*/  FMUL.FTZ R36, R3.reuse, R36 ;  /* 0x0000002403247220 */ /* 0x040fe40000410000 */
[C---:B-----5:R-:W-:Y:S03]  /*194e0*/  HMMA.16816.F32.BF16 R136, R12.reuse, R148, R136 ;  /* 0x000000940c88723c */ /* 0x060fe60000041888 */
[----:B------:R-:W-:Y:S01]  /*194f0*/  MUFU.EX2 R239, R239 ;  /* 0x000000ef00ef7308 */ /* 0x000fe20000000800 */
[C---:B------:R-:W-:Y:S02]  /*19500*/  FMUL.FTZ R37, R3.reuse, R37 ;  /* 0x0000002503257220 */ /* 0x040fe40000410000 */
[C---:B------:R-:W-:Y:S02]  /*19510*/  FMUL.FTZ R38, R2.reuse, R38 ;  /* 0x0000002602267220 */ /* 0x040fe40000410000 */
[C---:B------:R-:W-:Y:S01]  /*19520*/  HMMA.16816.F32.BF16 R140, R12.reuse, R150, R140 ;  /* 0x000000960c8c723c */ /* 0x040fe2000004188c */
[----:B------:R-:W5:Y:S03]  /*19530*/  LDSM.16.MT88.4 R148, [R211+0x9080] ;  /* 0x00908000d394783b */ /* 0x000f660000004200 */
[C---:B------:R-:W-:Y:S01]  /*19540*/  FMUL.FTZ R39, R2.reuse, R39 ;  /* 0x0000002702277220 */ /* 0x040fe20000410000 */
[----:B------:R-:W1:Y:S01]  /*19550*/  MUFU.EX2 R240, R240 ;  /* 0x000000f000f07308 */ /* 0x000e620000000800 */
[C---:B------:R-:W-:Y:S02]  /*19560*/  FMUL.FTZ R40, R3.reuse, R40 ;  /* 0x0000002803287220 */ /* 0x040fe40000410000 */
[C---:B--2---:R-:W-:Y:S04]  /*19570*/  HMMA.16816.F32.BF16 R20, R12.reuse, R144, R20 ;  /* 0x000000900c14723c */ /* 0x044fe80000041814 */
[C---:B------:R-:W-:Y:S02]  /*19580*/  FMUL.FTZ R41, R3.reuse, R41 ;  /* 0x0000002903297220 */ /* 0x040fe40000410000 */
[C---:B------:R-:W-:Y:S01]  /*19590*/  FMUL.FTZ R42, R2.reuse, R42 ;  /* 0x0000002a022a7220 */ /* 0x040fe20000410000 */
[----:B------:R-:W2:Y:S01]  /*195a0*/  MUFU.EX2 R241, R241 ;  /* 0x000000f100f17308 */ /* 0x000ea20000000800 */
[C---:B------:R-:W-:Y:S01]  /*195b0*/  HMMA.16816.F32.BF16 R24, R12.reuse, R146, R24 ;  /* 0x000000920c18723c */ /* 0x040fe20000041818 */
[----:B------:R-:W1:Y:S03]  /*195c0*/  LDSM.16.MT88.4 R144, [R206+0x9080] ;  /* 0x00908000ce90783b */ /* 0x000e660000004200 */
        /* <DEDUP_REMOVED lines=112> */
[C---:B------:R-:W-:Y:S02]  /*19cd0*/  FMUL.FTZ R126, R2.reuse, R126 ;  /* 0x0000007e027e7220 */ /* 0x040fe40000410000 */
[C---:B------:R-:W-:Y:S02]  /*19ce0*/  FMUL.FTZ R127, R2.reuse, R127 ;  /* 0x0000007f027f7220 */ /* 0x040fe40000410000 */
        /* <DEDUP_REMOVED lines=10> */
[----:B------:R-:W-:Y:S01]  /*19d90*/  FFMA.FTZ R230, R3, R224, R230 ;  /* 0x000000e003e67223 */ /* 0x000fe200000100e6 */
[C---:B----4-:R-:W-:Y:S04]  /*19da0*/  HMMA.16816.F32.BF16 R124, R12.reuse, R16, R124 ;  /* 0x000000100c7c723c */ /* 0x050fe8000004187c */
[----:B------:R-:W-:Y:S01]  /*19db0*/  MOV R3, R0 ;  /* 0x0000000000037202 */ /* 0x000fe20000000f00 */
[----:B------:R-:W-:Y:S02]  /*19dc0*/  FFMA.FTZ R234, R2, R223, R234 ;  /* 0x000000df02ea7223 */ /* 0x000fe400000100ea */
[----:B------:R-:W-:Y:S01]  /*19dd0*/  FADD.FTZ R11, R11, R230 ;  /* 0x000000e60b0b7221 */ /* 0x000fe20000010000 */
[----:B------:R-:W-:Y:S01]  /*19de0*/  HMMA.16816.F32.BF16 R128, R12, R18, R128 ;  /* 0x000000120c80723c */ /* 0x000fe20000041880 */
[----:B------:R-:W1:Y:S03]  /*19df0*/  LDSM.16.MT88.4 R16, [R205+0x8880] ;  /* 0x00888000cd10783b */ /* 0x000e660000004200 */
[----:B------:R-:W-:Y:S02]  /*19e00*/  FADD.FTZ R233, R233, R234 ;  /* 0x000000eae9e97221 */ /* 0x000fe40000010000 */
[----:B------:R-:W-:Y:S01]  /*19e10*/  FADD.FTZ R10, R10, R11 ;  /* 0x0000000b0a0a7221 */ /* 0x000fe20000010000 */
[----:B---3--:R-:W-:Y:S01]  /*19e20*/  F2FP.BF16.PACK_AB R12, R236, R235 ;  /* 0x000000ebec0c723e */ /* 0x008fe200000010ff */
[----:B------:R-:W-:Y:S01]  /*19e30*/  FADD.FTZ R2, R232, R233 ;  /* 0x000000e9e8027221 */ /* 0x000fe20000010000 */
[----:B------:R-:W-:Y:S03]  /*19e40*/  F2FP.BF16.PACK_AB R14, R238, R237 ;  /* 0x000000edee0e723e */ /* 0x000fe600000010ff */
[----:B------:R-:W-:Y:S01]  /*19e50*/  F2FP.BF16.PACK_AB R13, R240, R239 ;  /* 0x000000eff00d723e */ /* 0x000fe200000010ff */
[----:B------:R-:W-:Y:S01]  /*19e60*/  FADD.FTZ R10, R195, R10 ;  /* 0x0000000ac30a7221 */ /* 0x000fe20000010000 */
[----:B--2---:R-:W-:Y:S01]  /*19e70*/  F2FP.BF16.PACK_AB R15, R242, R241 ;  /* 0x000000f1f20f723e */ /* 0x004fe200000010ff */
[----:B------:R-:W-:Y:S02]  /*19e80*/  FADD.FTZ R2, R231, R2 ;  /* 0x00000002e7027221 */ /* 0x000fe40000010000 */
[----:B------:R-:W-:Y:S02]  /*19e90*/  FADD.FTZ R235, R235, R10 ;  /* 0x0000000aebeb7221 */ /* 0x000fe40000010000 */
[----:B------:R-:W-:Y:S01]  /*19ea0*/  FADD.FTZ R239, R239, R2 ;  /* 0x00000002efef7221 */ /* 0x000fe20000010000 */
[----:B------:R-:W-:Y:S01]  /*19eb0*/  MOV R2, R8 ;  /* 0x0000000800027202 */ /* 0x000fe20000000f00 */
[C---:B-----5:R-:W-:Y:S01]  /*19ec0*/  HMMA.16816.F32.BF16 R144, R12.reuse, R148, R4 ;  /* 0x000000940c90723c */ /* 0x060fe20000041804 */
[----:B------:R-:W2:Y:S02]  /*19ed0*/  LDSM.16.MT88.4 R4, [R211+0x9880] ;  /* 0x00988000d304783b */ /* 0x000ea40000004200 */
[----:B------:R-:W-:Y:S02]  /*19ee0*/  FADD.FTZ R236, R236, R235 ;  /* 0x000000ebecec7221 */ /* 0x000fe40000010000 */
[----:B------:R-:W-:Y:S02]  /*19ef0*/  FADD.FTZ R240, R240, R239 ;  /* 0x000000eff0f07221 */ /* 0x000fe40000010000 */
[----:B------:R-:W-:Y:S01]  /*19f00*/  FADD.FTZ R237, R237, R236 ;  /* 0x000000eceded7221 */ /* 0x000fe20000010000 */
[C---:B------:R-:W-:Y:S01]  /*19f10*/  HMMA.16816.F32.BF16 R132, R12.reuse, R150, R132 ;  /* 0x000000960c84723c */ /* 0x040fe20000041884 */
[----:B------:R-:W3:Y:S03]  /*19f20*/  LDSM.16.MT88.4 R148, [R205+0x9880] ;  /* 0x00988000cd94783b */ /* 0x000ee60000004200 */
[----:B------:R-:W-:Y:S02]  /*19f30*/  FADD.FTZ R223, R241, R240 ;  /* 0x000000f0f1df7221 */ /* 0x000fe40000010000 */
[----:B------:R-:W-:Y:S02]  /*19f40*/  FADD.FTZ R224, R238, R237 ;  /* 0x000000edeee07221 */ /* 0x000fe40000010000 */
[C---:B------:R-:W-:Y:S04]  /*19f50*/  HMMA.16816.F32.BF16 R136, R12.reuse, R152, R136 ;  /* 0x000000980c88723c */ /* 0x040fe80000041888 */
[----:B------:R-:W-:Y:S04]  /*19f60*/  FADD.FTZ R223, R242, R223 ;  /* 0x000000dff2df7221 */ /* 0x000fe80000010000 */
[C---:B------:R-:W-:Y:S01]  /*19f70*/  HMMA.16816.F32.BF16 R140, R12.reuse, R154, R140 ;  /* 0x0000009a0c8c723c */ /* 0x040fe2000004188c */
[----:B------:R-:W4:Y:S07]  /*19f80*/  LDSM.16.MT88.4 R152, [R205+0xb880] ;  /* 0x00b88000cd98783b */ /* 0x000f2e0000004200 */
[C---:B-1----:R-:W-:Y:S08]  /*19f90*/  HMMA.16816.F32.BF16 R20, R12.reuse, R16, R20 ;  /* 0x000000100c14723c */ /* 0x042ff00000041814 */
[C---:B------:R-:W-:Y:S01]  /*19fa0*/  HMMA.16816.F32.BF16 R24, R12.reuse, R18, R24 ;  /* 0x000000120c18723c */ /* 0x040fe20000041818 */
[----:B------:R-:W1:Y:S07]  /*19fb0*/  LDSM.16.MT88.4 R16, [R204+0xb880] ;  /* 0x00b88000cc10783b */ /* 0x000e6e0000004200 */
[C---:B------:R-:W-:Y:S08]  /*19fc0*/  HMMA.16816.F32.BF16 R28, R12.reuse, R156, R28 ;  /* 0x0000009c0c1c723c */ /* 0x040ff0000004181c */
[C---:B------:R-:W-:Y:S08]  /*19fd0*/  HMMA.16816.F32.BF16 R32, R12.reuse, R158, R32 ;  /* 0x0000009e0c20723c */ /* 0x040ff00000041820 */
[C---:B--2---:R-:W-:Y:S08]  /*19fe0*/  HMMA.16816.F32.BF16 R36, R12.reuse, R4, R36 ;  /* 0x000000040c24723c */ /* 0x044ff00000041824 */
        /* <DEDUP_REMOVED lines=21> */
[C---:B-1----:R-:W-:Y:S08]  /*1a140*/  HMMA.16816.F32.BF16 R124, R12.reuse, R16, R124 ;  /* 0x000000100c7c723c */ /* 0x042ff0000004187c */
[----:B------:R-:W-:Y:S01]  /*1a150*/  HMMA.16816.F32.BF16 R128, R12, R18, R128 ;  /* 0x000000120c80723c */ /* 0x000fe20000041880 */
[----:B------:R-:W-:-:S07]  /*1a160*/  @P0 BRA `(.L_x_2355) ;  /* 0xffffd6f000000947 */ /* 0x000fce000383ffff */
.L_x_2345:
        /* <DEDUP_REMOVED lines=155> */
.L_x_2243:
        /* <DEDUP_REMOVED lines=52> */
[----:B------:R-:W-:Y:S01]  /*1ae60*/  F2FP.BF16.PACK_AB R42, R43, R42 ;  /* 0x0000002a2b2a723e */ /* 0x000fe200000010ff */
[----:B------:R-:W-:Y:S01]  /*1ae70*/  IMAD.U32 R12, RZ, RZ, UR4 ;  /* 0x00000004ff0c7e24 */ /* 0x000fe2000f8e00ff */
[----:B------:R-:W-:Y:S01]  /*1ae80*/  F2FP.BF16.PACK_AB R44, R45, R44 ;  /* 0x0000002c2d2c723e */ /* 0x000fe200000010ff */
[C---:B------:R-:W-:Y:S01]  /*1ae90*/  IMAD.IADD R17, R13.reuse, 0x1, R8 ;  /* 0x000000010d117824 */ /* 0x040fe200078e0208 */
[----:B------:R-:W-:-:S02]  /*1aea0*/  IADD3 R10, R13, 0x80, RZ ;  /* 0x000000800d0a7810 */ /* 0x000fc40007ffe0ff */
[----:B------:R-:W-:Y:S02]  /*1aeb0*/  IADD3 R15, R13, 0x70, RZ ;  /* 0x000000700d0f7810 */ /* 0x000fe40007ffe0ff */
[----:B------:R-:W-:Y:S01]  /*1aec0*/  @P0 IADD3 R15, R10, 0x10, RZ ;  /* 0x000000100a0f0810 */ /* 0x000fe20007ffe0ff */
[----:B------:R-:W-:Y:S01]  /*1aed0*/  IMAD.MOV.U32 R10, RZ, RZ, 0x40 ;  /* 0x00000040ff0a7424 */ /* 0x000fe200078e00ff */
[----:B------:R-:W-:Y:S02]  /*1aee0*/  F2FP.BF16.PACK_AB R46, R47, R46 ;  /* 0x0000002e2f2e723e */ /* 0x000fe400000010ff */
[----:B------:R-:W-:Y:S01]  /*1aef0*/  F2FP.BF16.PACK_AB R48, R49, R48 ;  /* 0x000000303130723e */ /* 0x000fe200000010ff */
[----:B------:R-:W-:Y:S01]  /*1af00*/  IMAD.IADD R19, R8, 0x1, R15 ;  /* 0x0000000108137824 */ /* 0x000fe200078e020f */
[----:B------:R-:W-:Y:S02]  /*1af10*/  SEL R10, R10, 0xffffffc0, !P2 ;  /* 0xffffffc00a0a7807 */ /* 0x000fe40005000000 */
[----:B------:R-:W-:-:S02]  /*1af20*/  F2FP.BF16.PACK_AB R50, R51, R50 ;  /* 0x000000323332723e */ /* 0x000fc400000010ff */
[----:B------:R-:W-:Y:S01]  /*1af30*/  F2FP.BF16.PACK_AB R52, R53, R52 ;  /* 0x000000343534723e */ /* 0x000fe200000010ff */
[--C-:B------:R-:W-:Y:S01]  /*1af40*/  IMAD.IADD R21, R13, 0x1, R10.reuse ;  /* 0x000000010d157824 */ /* 0x100fe200078e020a */
[----:B------:R-:W-:Y:S01]  /*1af50*/  F2FP.BF16.PACK_AB R54, R55, R54 ;  /* 0x000000363736723e */ /* 0x000fe200000010ff */
[C---:B------:R-:W-:Y:S01]  /*1af60*/  IMAD.IADD R23, R10.reuse, 0x1, R15 ;  /* 0x000000010a177824 */ /* 0x040fe200078e020f */
[----:B------:R-:W-:Y:S01]  /*1af70*/  F2FP.BF16.PACK_AB R56, R57, R56 ;  /* 0x000000383938723e */ /* 0x000fe200000010ff */
[----:B------:R-:W-:Y:S01]  /*1af80*/  STS [R13+0x80], R144 ;  /* 0x000080900d007388 */ /* 0x000fe20000000800 */
[----:B------:R-:W-:Y:S01]  /*1af90*/  IMAD.IADD R25, R10, 0x1, R17 ;  /* 0x000000010a197824 */ /* 0x000fe200078e0211 */
[----:B------:R-:W-:Y:S01]  /*1afa0*/  F2FP.BF16.PACK_AB R58, R59, R58 ;  /* 0x0000003a3b3a723e */ /* 0x000fe200000010ff */
[----:B------:R-:W-:Y:S01]  /*1afb0*/  IMAD.IADD R27, R19, 0x1, R10 ;  /* 0x00000001131b7824 */ /* 0x000fe200078e020a */
        /* <DEDUP_REMOVED lines=53> */
[----:B------:R-:W-:Y:S01]  /*1b310*/  PLOP3.LUT P0, PT, PT, PT, UP1, 0x80, 0x0 ;  /* 0x000000000000781c */ /* 0x000fe20003f0f018 */
        /* <DEDUP_REMOVED lines=33> */
[----:B------:R3:W-:Y:S04]  /*1b530*/  STS [R17+0xc080], R108 ;  /* 0x00c0806c11007388 */ /* 0x0007e80000000800 */
        /* <DEDUP_REMOVED lines=35> */
.L_x_2357:
        /* <DEDUP_REMOVED lines=75> */
[----:B------:R-:W-:Y:S01]  /*1bc20*/  UIMAD.WIDE.U32 UR16, UR21, UR6, UR16 ;  /* 0x00000006151072a5 */ /* 0x000fe2000f8e0010 */
[----:B------:R-:W-:Y:S01]  /*1bc30*/  IMAD.MOV.U32 R7, RZ, RZ, R15 ;  /* 0x000000ffff077224 */ /* 0x000fe200078e000f */
[----:B------:R-:W-:-:S02]  /*1bc40*/  @P1 SHF.R.U32.HI R7, RZ, c[0x0][0x4f0], R12 ;  /* 0x00013c00ff071a19 */ /* 0x000fc4000001160c */
[----:B------:R-:W-:Y:S01]  /*1bc50*/  LEA.HI.X R14, R10, c[0x0][0x454], R14, 0x2, P0 ;  /* 0x000115000a0e7a11 */ /* 0x000fe200000f140e */
[----:B------:R-:W-:Y:S01]  /*1bc60*/  SHFL.IDX PT, R12, R17, RZ, 0x1c1f ;  /* 0x001c1fff110c7589 */ /* 0x000fe200000e0000 */
[----:B------:R-:W-:Y:S01]  /*1bc70*/  UIADD3 UR7, UR17, UR7, URZ ;  /* 0x0000000711077290 */ /* 0x000fe2000fffe03f */
[--C-:B------:R-:W-:Y:S01]  /*1bc80*/  IMAD.MOV R18, RZ, RZ, -R7.reuse ;  /* 0x000000ffff127224 */ /* 0x100fe200078e0a07 */
[----:B------:R-:W-:Y:S01]  /*1bc90*/  LOP3.LUT R3, R8, R3, RZ, 0x3c, !PT ;  /* 0x0000000308037212 */ /* 0x000fe200078e3cff */
[----:B------:R-:W1:Y:S01]  /*1bca0*/  SHFL.IDX PT, R13, R14, RZ, 0x1c1f ;  /* 0x001c1fff0e0d7589 */ /* 0x000e6200000e0000 */
[----:B------:R-:W-:Y:S01]  /*1bcb0*/  SHF.R.S32.HI R8, RZ, 0x1f, R7 ;  /* 0x0000001fff087819 */ /* 0x000fe20000011407 */
[----:B------:R-:W-:Y:S01]  /*1bcc0*/  IMAD R18, R18, c[0x0][0x4e8], R15 ;  /* 0x00013a0012127a24 */ /* 0x000fe200078e020f */
[----:B------:R-:W-:Y:S01]  /*1bcd0*/  MOV R20, UR16 ;  /* 0x0000001000147c02 */ /* 0x000fe20008000f00 */
[----:B------:R-:W-:Y:S01]  /*1bce0*/  SHFL.IDX PT, R10, R17, 0x1, 0x1c1f ;  /* 0x003c1f00110a7f89 */ /* 0x000fe200000e0000 */
[----:B------:R-:W-:-:S02]  /*1bcf0*/  IMAD R15, R75, 0x80, R2 ;  /* 0x000000804b0f7824 */ /* 0x000fc400078e0202 */
[----:B-----5:R-:W-:Y:S01]  /*1bd00*/  IMAD R2, R4, c[0x0][0x4e8], RZ ;  /* 0x00013a0004027a24 */ /* 0x020fe200078e02ff */
[----:B------:R2:W3:Y:S01]  /*1bd10*/  SHFL.IDX PT, R11, R14, 0x1, 0x1c1f ;  /* 0x003c1f000e0b7f89 */ /* 0x0004e200000e0000 */
[----:B------:R-:W-:Y:S01]  /*1bd20*/  IMAD.U32 R21, RZ, RZ, UR17 ;  /* 0x00000011ff157e24 */ /* 0x000fe2000f8e00ff */
[C---:B------:R-:W-:Y:S01]  /*1bd30*/  IADD3 R19, R15.reuse, 0x8, RZ ;  /* 0x000000080f137810 */ /* 0x040fe20007ffe0ff */
[----:B------:R-:W-:Y:S01]  /*1bd40*/  IMAD.U32 R21, RZ, RZ, UR7 ;  /* 0x00000007ff157e24 */ /* 0x000fe2000f8e00ff */
[-C--:B------:R-:W-:Y:S01]  /*1bd50*/  ISETP.GE.OR P1, PT, R15, R2.reuse, P2 ;  /* 0x000000020f00720c */ /* 0x080fe20001726670 */
[----:B------:R-:W-:Y:S01]  /*1bd60*/  IMAD R8, R8, c[0x0][0x3e0], RZ ;  /* 0x0000f80008087a24 */ /* 0x000fe200078e02ff */
[----:B------:R-:W-:Y:S01]  /*1bd70*/  ISETP.GE.OR P0, PT, R19, R2, P2 ;  /* 0x000000021300720c */ /* 0x000fe20001706670 */
[----:B------:R-:W-:Y:S01]  /*1bd80*/  IMAD.WIDE.U32 R20, R7, c[0x0][0x3e0], R20 ;  /* 0x0000f80007147a25 */ /* 0x000fe200078e0014 */
[----:B------:R-:W-:-:S03]  /*1bd90*/  SHF.R.S32.HI R4, RZ, 0x1f, R18 ;  /* 0x0000001fff047819 */ /* 0x000fc60000011412 */
[----:B------:R-:W-:Y:S02]  /*1bda0*/  IMAD R8, R7, c[0x0][0x3e4], R8 ;  /* 0x0000f90007087a24 */ /* 0x000fe400078e0208 */
[----:B------:R-:W-:-:S03]  /*1bdb0*/  IMAD R75, R75, 0x80, R16 ;  /* 0x000000804b4b7824 */ /* 0x000fc600078e0210 */
[----:B------:R-:W-:Y:S01]  /*1bdc0*/  IADD3 R21, R21, R8, RZ ;  /* 0x0000000815157210 */ /* 0x000fe20007ffe0ff */
        /* <DEDUP_REMOVED lines=55> */
.L_x_2359:
[----:B--234-:R-:W-:Y:S05]  /*1c140*/  BSYNC B0 ;  /* 0x0000000000007941 */ /* 0x01cfea0003800000 */
.L_x_2358:
        /* <DEDUP_REMOVED lines=30> */
.L_x_2361:
[----:B------:R-:W-:Y:S05]  /*1c330*/  BSYNC B0 ;  /* 0x0000000000007941 */ /* 0x000fea0003800000 */
.L_x_2360:
        /* <DEDUP_REMOVED lines=30> */
.L_x_2363:
[----:B------:R-:W-:Y:S05]  /*1c520*/  BSYNC B0 ;  /* 0x0000000000007941 */ /* 0x000fea0003800000 */
.L_x_2362:
        /* <DEDUP_REMOVED lines=31> */
.L_x_2356:
        /* <DEDUP_REMOVED lines=31> */
.L_x_2364:
        /* <DEDUP_REMOVED lines=43> */
.L_x_2366:
[----:B------:R-:W-:Y:S05]  /*1cbc0*/  BSYNC B0 ;  /* 0x0000000000007941 */ /* 0x000fea0003800000 */
.L_x_2365:
        /* <DEDUP_REMOVED lines=77> */
.L_x_2368:
[----:B------:R-:W-:Y:S05]  /*1d0a0*/  BSYNC B0 ;  /* 0x0000000000007941 */ /* 0x000fea0003800000 */
.L_x_2367:
        /* <DEDUP_REMOVED lines=27> */
.L_x_2370:
[----:B------:R-:W-:Y:S05]  /*1d260*/  BSYNC B0 ;  /* 0x0000000000007941 */ /* 0x000fea0003800000 */
.L_x_2369:
        /* <DEDUP_REMOVED lines=27> */
.L_x_2372:
[----:B------:R-:W-:Y:S05]  /*1d420*/  BSYNC B0 ;  /* 0x0000000000007941 */ /* 0x000fea0003800000 */
.L_x_2371:
        /* <DEDUP_REMOVED lines=28> */
.L_x_2373:
        /* <DEDUP_REMOVED lines=9> */
.L_x_3665:


//--------------------- .text._ZN7cutlass13device_kernelIN5flash19enable_sm80_to_sm89INS1_16FlashAttnFwdSm80INS1_25CollectiveMainloopFwdSm80ILi8ELi1ELb1EN4cute5tupleIJNS5_1CILi128EEENS7_ILi64EEENS7_ILi256EEEEEELi256ENS_10bfloat16_tEfNS_4arch4Sm80ELb1ELb0ELb0ELb0ELb1ELb0ELb1ELb0EEENS1_21CollectiveEpilogueFwdINS6_IJS8_SA_S9_EEENS6_IJNS7_ILi1EEESI_SI_EEESC_SE_Li256ELb0ELb1ELb0ELb0EEENS1_30DynamicPersistentTileSchedulerILi256ELi256ELb0ELb1ELb0EEEEEEEEEvNT_6ParamsE --------------------------
	.section	.text._ZN7cutlass13device_kernelIN5flash19enable_sm80_to_sm89INS1_16FlashAttnFwdSm80INS1_25CollectiveMainloopFwdSm80ILi8ELi1ELb1EN4cute5tupleIJNS5_1CILi128EEENS7_ILi64EEENS7_ILi256EEEEEELi256ENS_10bfloat16_tEfNS_4arch4Sm80ELb1ELb0ELb0ELb0ELb1ELb0ELb1ELb0EEENS1_21CollectiveEpilogueFwdINS6_IJS8_SA_S9_EEENS6_IJNS7_ILi1EEESI_SI_EEESC_SE_Li256ELb0ELb1ELb0ELb0EEENS1_30DynamicPersistentTileSchedulerILi256ELi256ELb0ELb1ELb0EEEEEEEEEvNT_6ParamsE,"ax",@progbits
	.sectioninfo	@"SHI_REGISTERS=255"
	.align	128
.text._ZN7cutlass13device_kernelIN5flash19enable_sm80_to_sm89INS1_16FlashAttnFwdSm80INS1_25CollectiveMainloopFwdSm80ILi8ELi1ELb1EN4cute5tupleIJNS5_1CILi128EEENS7_ILi64EEENS7_ILi256EEEEEELi256ENS_10bfloat16_tEfNS_4arch4Sm80ELb1ELb0ELb0ELb0ELb1ELb0ELb1ELb0EEENS1_21CollectiveEpilogueFwdINS6_IJS8_SA_S9_EEENS6_IJNS7_ILi1EEESI_SI_EEESC_SE_Li256ELb0ELb1ELb0ELb0EEENS1_30DynamicPersistentTileSchedulerILi256ELi256ELb0ELb1ELb0EEEEEEEEEvNT_6ParamsE:
        .type           _ZN7cutlass13device_kernelIN5flash19enable_sm80_to_sm89INS1_16FlashAttnFwdSm80INS1_25CollectiveMainloopFwdSm80ILi8ELi1ELb1EN4cute5tupleIJNS5_1CILi128EEENS7_ILi64EEENS7_ILi256EEEEEELi256ENS_10bfloat16_tEfNS_4arch4Sm80ELb1ELb0ELb0ELb0ELb1ELb0ELb1ELb0EEENS1_21CollectiveEpilogueFwdINS6_IJS8_SA_S9_EEENS6_IJNS7_ILi1EEESI_SI_EEESC_SE_Li256ELb0ELb1ELb0ELb0EEENS1_30DynamicPersistentTileSchedulerILi256ELi256ELb0ELb1ELb0EEEEEEEEEvNT_6ParamsE,@function
        .size           _ZN7cutlass13device_kernelIN5flash19enable_sm80_to_sm89INS1_16FlashAttnFwdSm80INS1_25CollectiveMainloopFwdSm80ILi8ELi1ELb1EN4cute5tupleIJNS5_1CILi128EEENS7_ILi64EEENS7_ILi256EEEEEELi256ENS_10bfloat16_tEfNS_4arch4Sm80ELb1ELb0ELb0ELb0ELb1ELb0ELb1ELb0EEENS1_21CollectiveEpilogueFwdINS6_IJS8_SA_S9_EEENS6_IJNS7_ILi1EEESI_SI_EEESC_SE_Li256ELb0ELb1ELb0ELb0EEENS1_30DynamicPersistentTileSchedulerILi256ELi256ELb0ELb1ELb0EEEEEEEEEvNT_6ParamsE,(.L_x_3666 - _ZN7cutlass13device_kernelIN5flash19enable_sm80_to_sm89INS1_16FlashAttnFwdSm80INS1_25CollectiveMainloopFwdSm80ILi8ELi1ELb1EN4cute5tupleIJNS5_1CILi128EEENS7_ILi64EEENS7_ILi256EEEEEELi256ENS_10bfloat16_tEfNS_4arch4Sm80ELb1ELb0ELb0ELb0ELb1ELb0ELb1ELb0EEENS1_21CollectiveEpilogueFwdINS6_IJS8_SA_S9_EEENS6_IJNS7_ILi1EEESI_SI_EEESC_SE_Li256ELb0ELb1ELb0ELb0EEENS1_30DynamicPersistentTileSchedulerILi256ELi256ELb0ELb1ELb0EEEEEEEEEvNT_6ParamsE)
        .other          _ZN7cutlass13device_kernelIN5flash19enable_sm80_to_sm89INS1_16FlashAttnFwdSm80INS1_25CollectiveMainloopFwdSm80ILi8ELi1ELb1EN4cute5tupleIJNS5_1CILi128EEENS7_ILi64EEENS7_ILi256EEEEEELi256ENS_10bfloat16_tEfNS_4arch4Sm80ELb1ELb0ELb0ELb0ELb1ELb0ELb1ELb0EEENS1_21CollectiveEpilogueFwdINS6_IJS8_SA_S9_EEENS6_IJNS7_ILi1EEESI_SI_EEESC_SE_Li256ELb0ELb1ELb0ELb0EEENS1_30DynamicPersistentTileSchedulerILi256ELi256ELb0ELb1ELb0EEEEEEEEEvNT_6ParamsE,@"STO_CUDA_ENTRY STV_DEFAULT"
_ZN7cutlass13device_kernelIN5flash19enable_sm80_to_sm89INS1_16FlashAttnFwdSm80INS1_25CollectiveMainloopFwdSm80ILi8ELi1ELb1EN4cute5tupleIJNS5_1CILi128EEENS7_ILi64EEENS7_ILi256EEEEEELi256ENS_10bfloat16_tEfNS_4arch4Sm80ELb1ELb0ELb0ELb0ELb1ELb0ELb1ELb0EEENS1_21CollectiveEpilogueFwdINS6_IJS8_SA_S9_EEENS6_IJNS7_ILi1EEESI_SI_EEESC_SE_Li256ELb0ELb1ELb0ELb0EEENS1_30DynamicPersistentTileSchedulerILi256ELi256ELb0ELb1ELb0EEEEEEEEEvNT_6ParamsE:
        /* <DEDUP_REMOVED lines=31> */
[----:B------:R-:W-:Y:S01]  /*01f0*/  IMAD.SHL.U32 R3, R23, 0x40, RZ ;  /* 0x0000004017037824 */ /* 0x000fe200078e00ff */
[----:B------:R-:W-:Y:S01]  /*0200*/  SHF.R.S32.HI R10, RZ, 0x5, R7 ;  /* 0x00000005ff0a7819 */ /* 0x000fe20000011407 */
        /* <DEDUP_REMOVED lines=19> */
[----:B------:R-:W-:Y:S02]  /*0340*/  SHF.R.S32.HI R0, RZ, 0x1f, R7 ;  /* 0x0000001fff007819 */ /* 0x000fe40000011407 */
[----:B------:R-:W-:Y:S02]  /*0350*/  LOP3.LUT R9, R4, R2, RZ, 0x3c, !PT ;  /* 0x0000000204097212 */ /* 0x000fe400078e3cff */
[----:B------:R-:W-:Y:S02]  /*0360*/  LEA.HI R0, R0, R10, RZ, 0x3 ;  /* 0x0000000a00007211 */ /* 0x000fe400078f18ff */
[----:B------:R-:W-:Y:S02]  /*0370*/  SHF.R.S32.HI R2, RZ, 0x1f, R20 ;  /* 0x0000001fff027819 */ /* 0x000fe40000011414 */
        /* <DEDUP_REMOVED lines=15> */
[C---:B------:R-:W-:Y:S01]  /*0470*/  LOP3.LUT P3, RZ, R6.reuse, 0x2, RZ, 0xc0, !PT ;  /* 0x0000000206ff7812 */ /* 0x040fe2000786c0ff */
[----:B------:R-:W-:Y:S01]  /*0480*/  IMAD.IADD R8, R3, 0x1, -R4 ;  /* 0x0000000103087824 */ /* 0x000fe200078e0a04 */
[----:B------:R-:W-:Y:S01]  /*0490*/  LOP3.LUT P0, RZ, R6, 0x4, RZ, 0xc0, !PT ;  /* 0x0000000406ff7812 */ /* 0x000fe2000780c0ff */
[C---:B------:R-:W-:Y:S01]  /*04a0*/  IMAD.SHL.U32 R6, R13.reuse, 0x8, RZ ;  /* 0x000000080d067824 */ /* 0x040fe200078e00ff */
[----:B------:R-:W-:Y:S01]  /*04b0*/  LOP3.LUT R2, R2, 0x1c0, RZ, 0xc0, !PT ;  /* 0x000001c002027812 */ /* 0x000fe200078ec0ff */
[----:B------:R-:W-:Y:S01]  /*04c0*/  IMAD R0, R13, 0x200, R9 ;  /* 0x000002000d007824 */ /* 0x000fe200078e0209 */
[----:B------:R-:W-:Y:S01]  /*04d0*/  LOP3.LUT R4, R5, 0x1c0, RZ, 0xc0, !PT ;  /* 0x000001c005047812 */ /* 0x000fe200078ec0ff */
[----:B------:R-:W-:Y:S01]  /*04e0*/  STL [R1+0x100], R19 ;  /* 0x0001001301007387 */ /* 0x000fe20000100800 */
[----:B------:R-:W-:Y:S01]  /*04f0*/  LOP3.LUT R11, R11, 0x7ffffe00, R7, 0xf8, !PT ;  /* 0x7ffffe000b0b7812 */ /* 0x000fe200078ef807 */
[----:B------:R-:W-:Y:S01]  /*0500*/  IMAD R7, R10, 0x200, R3 ;  /* 0x000002000a077824 */ /* 0x000fe200078e0203 */
[----:B------:R-:W-:Y:S01]  /*0510*/  LOP3.LUT R6, R2, 0x8, R6, 0xf8, !PT ;  /* 0x0000000802067812 */ /* 0x000fe200078ef806 */
[----:B------:R-:W-:Y:S01]  /*0520*/  STL [R1+0xc8], R18 ;  /* 0x0000c81201007387 */ /* 0x000fe20000100800 */
[----:B------:R-:W-:Y:S01]  /*0530*/  SHF.R.U32.HI R3, RZ, 0x3, R2 ;  /* 0x00000003ff037819 */ /* 0x000fe20000011602 */
[----:B------:R-:W-:Y:S01]  /*0540*/  IMAD.MOV.U32 R9, RZ, RZ, 0x40 ;  /* 0x00000040ff097424 */ /* 0x000fe200078e00ff */
[----:B------:R-:W-:-:S02]  /*0550*/  LEA.HI R2, R4, R4, RZ, 0x1d ;  /* 0x0000000404027211 */ /* 0x000fc400078fe8ff */
[----:B------:R-:W-:Y:S02]  /*0560*/  SEL R5, R17, 0xfffffff0, !P3 ;  /* 0xfffffff011057807 */ /* 0x000fe40005800000 */
[----:B------:R-:W-:Y:S01]  /*0570*/  SEL R4, R16, 0xffffffe0, !P0 ;  /* 0xffffffe010047807 */ /* 0x000fe20004000000 */
[----:B------:R-:W-:Y:S01]  /*0580*/  IMAD.U32 R7, R7, 0x2, R2 ;  /* 0x0000000207077824 */ /* 0x000fe200078e0002 */
[----:B------:R-:W-:Y:S02]  /*0590*/  LEA.HI R2, R15, R24, RZ, 0x7 ;  /* 0x000000180f027211 */ /* 0x000fe400078f38ff */
[----:B------:R-:W-:Y:S01]  /*05a0*/  LOP3.LUT R3, R6, R3, RZ, 0x3c, !PT ;  /* 0x0000000306037212 */ /* 0x000fe200078e3cff */
[----:B------:R-:W-:Y:S01]  /*05b0*/  IMAD.SHL.U32 R6, R14, 0x40, RZ ;  /* 0x000000400e067824 */ /* 0x000fe200078e00ff */
[----:B------:R-:W-:Y:S01]  /*05c0*/  IADD3 R13, R21, 0x40, RZ ;  /* 0x00000040150d7810 */ /* 0x000fe20007ffe0ff */
[----:B------:R-:W-:Y:S01]  /*05d0*/  IMAD.IADD R4, R5, 0x1, R4 ;  /* 0x0000000105047824 */ /* 0x000fe200078e0204 */
[----:B------:R-:W-:Y:S01]  /*05e0*/  SHF.R.S32.HI R5, RZ, 0x7, R2 ;  /* 0x00000007ff057819 */ /* 0x000fe20000011402 */
[----:B------:R-:W-:Y:S01]  /*05f0*/  IMAD R2, R22, 0x20, R23 ;  /* 0x0000002016027824 */ /* 0x000fe200078e0217 */
[----:B------:R-:W-:-:S02]  /*0600*/  LOP3.LUT R3, R3, 0x7ffffe00, R6, 0xf8, !PT ;  /* 0x7ffffe0003037812 */ /* 0x000fc400078ef806 */
[C---:B------:R-:W-:Y:S02]  /*0610*/  IADD3 R6, R21.reuse, 0x80, RZ ;  /* 0x0000008015067810 */ /* 0x040fe40007ffe0ff */
[----:B------:R-:W-:Y:S01]  /*0620*/  SHF.R.S32.HI R14, RZ, 0x1f, R21 ;  /* 0x0000001fff0e7819 */ /* 0x000fe20000011415 */
[----:B------:R1:W-:Y:S01]  /*0630*/  STL [R1+0x80], R2 ;  /* 0x0000800201007387 */ /* 0x0003e20000100800 */
[----:B------:R-:W-:Y:S02]  /*0640*/  IADD3 R5, R21, 0xc0, RZ ;  /* 0x000000c015057810 */ /* 0x000fe40007ffe0ff */
[----:B------:R-:W-:Y:S01]  /*0650*/  LEA R7, R7, 0x80, 0x1 ;  /* 0x0000008007077811 */ /* 0x000fe200078e08ff */
[----:B------:R2:W-:Y:S01]  /*0660*/  STL [R1+0x70], R13 ;  /* 0x0000700d01007387 */ /* 0x0005e20000100800 */
[----:B------:R-:W-:-:S03]  /*0670*/  LEA R0, R0, 0x10100, 0x1 ;  /* 0x0001010000007811 */ /* 0x000fc600078e08ff */
[----:B------:R-:W-:Y:S04]  /*0680*/  STL [R1+0xf8], R14 ;  /* 0x0000f80e01007387 */ /* 0x000fe80000100800 */
[----:B------:R3:W-:Y:S04]  /*0690*/  STL [R1+0x6c], R6 ;  /* 0x00006c0601007387 */ /* 0x0007e80000100800 */
[----:B------:R4:W-:Y:S01]  /*06a0*/  STL [R1+0x74], R5 ;  /* 0x0000740501007387 */ /* 0x0009e20000100800 */
[----:B-1----:R-:W-:Y:S02]  /*06b0*/  LOP3.LUT R2, R12, 0x7ffffffc, RZ, 0xc0, !PT ;  /* 0x7ffffffc0c027812 */ /* 0x002fe400078ec0ff */
[----:B------:R-:W-:-:S02]  /*06c0*/  SHF.R.S32.HI R12, RZ, 0x1f, R6 ;  /* 0x0000001fff0c7819 */ /* 0x000fc40000011406 */
[----:B--2---:R-:W-:Y:S01]  /*06d0*/  SHF.R.S32.HI R13, RZ, 0x1f, R13 ;  /* 0x0000001fff0d7819 */ /* 0x004fe2000001140d */
[----:B------:R-:W-:-:S04]  /*06e0*/  IMAD.IADD R2, R20, 0x1, -R2 ;  /* 0x0000000114027824 */ /* 0x000fc800078e0a02 */
[----:B------:R-:W-:Y:S01]  /*06f0*/  STL [R1+0xf4], R13 ;  /* 0x0000f40d01007387 */ /* 0x000fe20000100800 */
[----:B---3--:R-:W-:-:S03]  /*0700*/  SHF.R.S32.HI R6, RZ, 0x1f, R5 ;  /* 0x0000001fff067819 */ /* 0x008fc60000011405 */
[----:B------:R1:W-:Y:S01]  /*0710*/  STL [R1+0xf0], R12 ;  /* 0x0000f00c01007387 */ /* 0x0003e20000100800 */
[----:B----4-:R-:W-:-:S03]  /*0720*/  SEL R5, R16, 0xffffffe0, !P1 ;  /* 0xffffffe010057807 */ /* 0x010fc60004800000 */
[----:B------:R2:W-:Y:S01]  /*0730*/  STL [R1+0xec], R6 ;  /* 0x0000ec0601007387 */ /* 0x0005e20000100800 */
[----:B-1----:R-:W-:Y:S02]  /*0740*/  IMAD.SHL.U32 R12, R11, 0x2, RZ ;  /* 0x000000020b0c7824 */ /* 0x002fe400078e00ff */
[----:B------:R-:W-:Y:S02]  /*0750*/  IMAD.SHL.U32 R11, R2, 0x2, RZ ;  /* 0x00000002020b7824 */ /* 0x000fe400078e00ff */
[----:B------:R-:W-:Y:S01]  /*0760*/  IMAD R2, R8, 0x8, R19 ;  /* 0x0000000808027824 */ /* 0x000fe200078e0213 */
[----:B------:R-:W-:Y:S01]  /*0770*/  STL [R1+0x50], R12 ;  /* 0x0000500c01007387 */ /* 0x000fe20000100800 */
[----:B--2---:R-:W-:Y:S01]  /*0780*/  SEL R6, R9, 0xffffffc0, !P2 ;  /* 0xffffffc009067807 */ /* 0x004fe20005000000 */
[C---:B------:R-:W-:Y:S02]  /*0790*/  IMAD.IADD R8, R7.reuse, 0x1, R5 ;  /* 0x0000000107087824 */ /* 0x040fe400078e0205 */
[----:B------:R1:W-:Y:S04]  /*07a0*/  STL [R1+0xc4], R11 ;  /* 0x0000c40b01007387 */ /* 0x0003e80000100800 */
[----:B------:R-:W-:Y:S04]  /*07b0*/  STL [R1+0xcc], R7 ;  /* 0x0000cc0701007387 */ /* 0x000fe80000100800 */
[----:B------:R2:W-:Y:S04]  /*07c0*/  STL [R1+0xc0], R2 ;  /* 0x0000c00201007387 */ /* 0x0005e80000100800 */
[----:B------:R3:W-:Y:S04]  /*07d0*/  STL [R1+0x20], R0 ;  /* 0x0000200001007387 */ /* 0x0007e80000100800 */
[----:B------:R4:W-:Y:S01]  /*07e0*/  STL [R1+0xd8], R8 ;  /* 0x0000d80801007387 */ /* 0x0009e20000100800 */
[----:B-1----:R-:W-:-:S02]  /*07f0*/  IADD3 R11, R7, -0x10, RZ ;  /* 0xfffffff0070b7810 */ /* 0x002fc40007ffe0ff */
[----:B------:R-:W-:Y:S02]  /*0800*/  @P4 IADD3 R11, R7, 0x10, RZ ;  /* 0x00000010070b4810 */ /* 0x000fe40007ffe0ff */
[----:B--2---:R-:W-:Y:S02]  /*0810*/  SEL R2, R16, 0xffffffe0, !P3 ;  /* 0xffffffe010027807 */ /* 0x004fe40005800000 */
[----:B---3--:R-:W-:Y:S01]  /*0820*/  SEL R0, R9, 0xffffffc0, !P0 ;  /* 0xffffffc009007807 */ /* 0x008fe20004000000 */
[--C-:B------:R-:W-:Y:S01]  /*0830*/  IMAD.IADD R9, R7, 0x1, R6.reuse ;  /* 0x0000000107097824 */ /* 0x100fe200078e0206 */
[----:B------:R-:W-:Y:S01]  /*0840*/  LEA R7, R3, 0x100, 0x1 ;  /* 0x0000010003077811 */ /* 0x000fe200078e08ff */
[----:B------:R-:W-:Y:S02]  /*0850*/  IMAD.IADD R3, R8, 0x1, R6 ;  /* 0x0000000108037824 */ /* 0x000fe400078e0206 */
[----:B----4-:R-:W-:Y:S01]  /*0860*/  IMAD.IADD R8, R5, 0x1, R11 ;  /* 0x0000000105087824 */ /* 0x010fe200078e020b */
[----:B------:R1:W-:Y:S01]  /*0870*/  STL [R1+0xe8], R9 ;  /* 0x0000e80901007387 */ /* 0x0003e20000100800 */
[----:B------:R-:W-:-:S03]  /*0880*/  IMAD R5, R10, 0x800, R7 ;  /* 0x000008000a057824 */ /* 0x000fc600078e0207 */
[----:B------:R-:W-:Y:S04]  /*0890*/  STL [R1+0xd0], R11 ;  /* 0x0000d00b01007387 */ /* 0x000fe80000100800 */
[----:B------:R2:W-:Y:S04]  /*08a0*/  STL [R1+0xe4], R3 ;  /* 0x0000e40301007387 */ /* 0x0005e80000100800 */
[----:B------:R-:W-:Y:S01]  /*08b0*/  STL [R1+0x2c], R7 ;  /* 0x00002c0701007387 */ /* 0x000fe20000100800 */
[----:B-1----:R-:W-:Y:S01]  /*08c0*/  IMAD R9, R4, 0x2, R7 ;  /* 0x0000000204097824 */ /* 0x002fe200078e0207 */
[----:B------:R-:W-:Y:S01]  /*08d0*/  IADD3 R4, R0, R7, R2 ;  /* 0x0000000700047210 */ /* 0x000fe20007ffe002 */
[----:B--2---:R-:W-:-:S02]  /*08e0*/  IMAD.IADD R3, R6, 0x1, R11 ;  /* 0x0000000106037824 */ /* 0x004fc400078e020b */
        /* <DEDUP_REMOVED lines=17> */
.L_x_2435:
        /* <DEDUP_REMOVED lines=19> */
.L_x_2375:
[----:B------:R-:W-:-:S04]  /*0b30*/  MOV R0, c[0x0][0x554] ;  /* 0x0001550000007a02 */ /* 0x000fc80000000f00 */
[----:B------:R-:W-:Y:S02]  /*0b40*/  ISETP.NE.AND P0, PT, R0, 0x1, PT ;  /* 0x000000010000780c */ /* 0x000fe40003f05270 */
[----:B------:R-:W-:-:S11]  /*0b50*/  MOV R0, R2 ;  /* 0x0000000200007202 */ /* 0x000fd60000000f00 */
[----:B------:R-:W-:-:S05]  /*0b60*/  @P0 IMAD.HI.U32 R4, R2, c[0x0][0x558], RZ ;  /* 0x0001560002040a27 */ /* 0x000fca00078e00ff */
[----:B------:R-:W-:-:S05]  /*0b70*/  @P0 SHF.R.U32.HI R0, RZ, c[0x0][0x55c], R4 ;  /* 0x00015700ff000a19 */ /* 0x000fca0000011604 */
[----:B------:R-:W-:Y:S02]  /*0b80*/  IMAD R4, R0, c[0x0][0x554], RZ ;  /* 0x0001550000047a24 */ /* 0x000fe400078e02ff */
.L_x_2376:
[----:B------:R-:W-:Y:S05]  /*0b90*/  BSYNC B0 ;  /* 0x0000000000007941 */ /* 0x000fea0003800000 */
.L_x_2374:
        /* <DEDUP_REMOVED lines=38> */
[----:B------:R-:W-:Y:S01]  /*0e00*/  CS2R R12, SRZ ;  /* 0x00000000000c7805 */ /* 0x000fe2000001ff00 */
[----:B--2---:R-:W-:Y:S01]  /*0e10*/  IMAD.MOV.U32 R2, RZ, RZ, c[0x0][0x2ac] ;  /* 0x0000ab00ff027624 */ /* 0x004fe200078e00ff */
[----:B------:R-:W-:Y:S01]  /*0e20*/  CS2R R104, SRZ ;  /* 0x0000000000687805 */ /* 0x000fe2000001ff00 */
[----:B------:R-:W-:Y:S01]  /*0e30*/  @P2 IMAD.HI.U32 R3, R0, c[0x0][0x2c8], RZ ;  /* 0x0000b20000032a27 */ /* 0x000fe200078e00ff */
[----:B------:R-:W-:Y:S01]  /*0e40*/  CS2R R14, SRZ ;  /* 0x00000000000e7805 */ /* 0x000fe2000001ff00 */
[----:B------:R-:W-:Y:S01]  /*0e50*/  MOV R102, RZ ;  /* 0x000000ff00667202 */ /* 0x000fe20000000f00 */
        /* <DEDUP_REMOVED lines=13> */
[----:B------:R-:W-:Y:S01]  /*0f30*/  CS2R R20, SRZ ;  /* 0x0000000000147805 */ /* 0x000fe2000001ff00 */
[----:B------:R-:W-:Y:S01]  /*0f40*/  LEA.HI R2, R2, R5, RZ, 0x6 ;  /* 0x0000000502027211 */ /* 0x000fe200078f30ff */
[----:B------:R-:W-:Y:S01]  /*0f50*/  IMAD.MOV.U32 R90, RZ, RZ, RZ ;  /* 0x000000ffff5a7224 */ /* 0x000fe200078e00ff */
        /* <DEDUP_REMOVED lines=9> */
[----:B------:R-:W-:Y:S01]  /*0ff0*/  CS2R R22, SRZ ;  /* 0x0000000000167805 */ /* 0x000fe2000001ff00 */
[----:B------:R1:W-:Y:S01]  /*1000*/  STL [R1+0xbc], R46 ;  /* 0x0000bc2e01007387 */ /* 0x0003e20000100800 */
[----:B------:R-:W-:Y:S01]  /*1010*/  MOV R94, RZ ;  /* 0x000000ff005e7202 */ /* 0x000fe20000000f00 */
[----:B------:R-:W-:Y:S01]  /*1020*/  IMAD.MOV.U32 R86, RZ, RZ, RZ ;  /* 0x000000ffff567224 */ /* 0x000fe200078e00ff */
[----:B------:R-:W-:Y:S01]  /*1030*/  ISETP.GE.AND P0, PT, R248, 0x1, PT ;  /* 0x00000001f800780c */ /* 0x000fe20003f06270 */
[----:B------:R-:W-:Y:S01]  /*1040*/  CS2R R84, SRZ ;  /* 0x0000000000547805 */ /* 0x000fe2000001ff00 */
        /* <DEDUP_REMOVED lines=117> */
[----:B------:R-:W-:Y:S02]  /*17a0*/  LEA R17, P0, R2, c[0x0][0x160], 0x1 ;  /* 0x0000580002117a11 */ /* 0x000fe400078008ff */
        /* <DEDUP_REMOVED lines=14> */
[CC--:B----4-:R-:W-:Y:S02]  /*1890*/  @!P0 LEA.HI.X R11, R50.reuse, R4.reuse, R29, 0x1, P3 ;  /* 0x00000004320b8211 */ /* 0x0d0fe400018f0c1d */
[CC--:B------:R-:W-:Y:S02]  /*18a0*/  @!P0 LEA R6, P3, R53.reuse, R3.reuse, 0x1 ;  /* 0x0000000335068211 */ /* 0x0c0fe400078608ff */
[----:B------:R-:W-:Y:S02]  /*18b0*/  ISETP.GE.AND P4, PT, R50, c[0x0][0x198], PT ;  /* 0x0000660032007a0c */ /* 0x000fe40003f86270 */
[----:B------:R-:W-:Y:S02]  /*18c0*/  @!P0 LEA.HI.X R7, R53, R4, R32, 0x1, P3 ;  /* 0x0000000435078211 */ /* 0x000fe400018f0c20 */
[C---:B------:R-:W-:Y:S02]  /*18d0*/  ISETP.GE.AND P3, PT, R30.reuse, c[0x0][0x198], PT ;  /* 0x000066001e007a0c */ /* 0x040fe40003f66270 */
[----:B------:R-:W-:-:S02]  /*18e0*/  @!P0 LEA R12, P2, R30, R3, 0x1 ;  /* 0x000000031e0c8211 */ /* 0x000fc400078408ff */
[----:B------:R-:W-:Y:S02]  /*18f0*/  ISETP.GE.AND P5, PT, R49, c[0x0][0x198], PT ;  /* 0x0000660031007a0c */ /* 0x000fe40003fa6270 */
        /* <DEDUP_REMOVED lines=57> */
[----:B-1----:R-:W4:Y:S04]  /*1c90*/  LDL R15, [R1+0x48] ;  /* 0x00004800010f7983 */ /* 0x002f280000100800 */
[----:B------:R-:W4:Y:S01]  /*1ca0*/  LDL R101, [R1+0x20] ;  /* 0x0000200001657983 */ /* 0x000f220000100800 */
        /* <DEDUP_REMOVED lines=86> */
[----:B------:R-:W-:Y:S01]  /*2210*/  LEA.HI R15, R15, R47, RZ, 0x3 ;  /* 0x0000002f0f0f7211 */ /* 0x000fe200078f18ff */
[----:B------:R-:W2:Y:S03]  /*2220*/  LDSM.16.M88.4 R4, [R101] ;  /* 0x000000006504783b */ /* 0x000ea60000000200 */
[----:B------:R-:W-:Y:S01]  /*2230*/  LOP3.LUT R15, R15, 0xfffffff8, RZ, 0xc0, !PT ;  /* 0xfffffff80f0f7812 */ /* 0x000fe200078ec0ff */
[----:B------:R-:W-:Y:S01]  /*2240*/  IMAD R0, R11, c[0x0][0x208], RZ ;  /* 0x000082000b007a24 */ /* 0x000fe200078e02ff */
[----:B------:R-:W-:Y:S01]  /*2250*/  IADD3 R252, R101, 0x20, RZ ;  /* 0x0000002065fc7810 */ /* 0x000fe20007ffe0ff */
[----:B-1----:R-:W-:Y:S01]  /*2260*/  IMAD.WIDE.U32 R2, R25, c[0x0][0x208], RZ ;  /* 0x0000820019027a25 */ /* 0x002fe200078e00ff */
[----:B------:R-:W-:Y:S03]  /*2270*/  LDSM.16.M88.4 R40, [R101+0x1000] ;  /* 0x001000006528783b */ /* 0x000fe60000000200 */
[----:B------:R-:W-:-:S05]  /*2280*/  IMAD.IADD R15, R47, 0x1, -R15 ;  /* 0x000000012f0f7824 */ /* 0x000fca00078e0a0f */
[----:B------:R-:W-:Y:S01]  /*2290*/  R2P PR, R15, 0x6 ;  /* 0x000000060f007804 */ /* 0x000fe20000000000 */
[----:B------:R-:W-:-:S04]  /*22a0*/  IMAD R0, R25, c[0x0][0x20c], R0 ;  /* 0x0000830019007a24 */ /* 0x000fc800078e0200 */
[----:B------:R-:W-:Y:S02]  /*22b0*/  IMAD.IADD R3, R3, 0x1, R0 ;  /* 0x0000000103037824 */ /* 0x000fe400078e0200 */
[----:B------:R-:W-:-:S06]  /*22c0*/  IMAD.WIDE.U32 R8, R46, c[0x0][0x210], RZ ;  /* 0x000084002e087a25 */ /* 0x000fcc00078e00ff */
[----:B------:R-:W-:Y:S01]  /*22d0*/  @P1 IADD3 R252, R101, -0x20, RZ ;  /* 0xffffffe065fc1810 */ /* 0x000fe20007ffe0ff */
[----:B------:R-:W-:Y:S02]  /*22e0*/  IMAD R0, R14, c[0x0][0x218], RZ ;  /* 0x000086000e007a24 */ /* 0x000fe400078e02ff */
[----:B------:R-:W-:Y:S02]  /*22f0*/  IMAD.WIDE.U32 R2, R33, c[0x0][0x218], R2 ;  /* 0x0000860021027a25 */ /* 0x000fe400078e0002 */
[----:B------:R-:W1:Y:S01]  /*2300*/  LDSM.16.M88.4 R20, [R252] ;  /* 0x00000000fc14783b */ /* 0x000e620000000200 */
[----:B--2---:R-:W-:Y:S03]  /*2310*/  HMMA.16816.F32.BF16 R16, R168, R4, RZ ;  /* 0x00000004a810723c */ /* 0x004fe600000418ff */
[----:B------:R-:W-:Y:S01]  /*2320*/  STL.64 [R1+0xa0], R8 ;  /* 0x0000a00801007387 */ /* 0x000fe20000100a00 */
[----:B------:R-:W-:-:S02]  /*2330*/  IMAD.SHL.U32 R90, R50, 0x2, RZ ;  /* 0x00000002325a7824 */ /* 0x000fc400078e00ff */
[C---:B------:R-:W-:Y:S01]  /*2340*/  IMAD.SHL.U32 R91, R49.reuse, 0x2, RZ ;  /* 0x00000002315b7824 */ /* 0x040fe200078e00ff */
[----:B------:R-:W-:Y:S01]  /*2350*/  SHF.L.U64.HI R85, R50, 0x1, R29 ;  /* 0x0000000132557819 */ /* 0x000fe2000001021d */
[----:B------:R-:W-:Y:S01]  /*2360*/  IMAD.SHL.U32 R89, R30, 0x2, RZ ;  /* 0x000000021e597824 */ /* 0x000fe200078e00ff */
[----:B------:R-:W-:Y:S01]  /*2370*/  SHF.L.U64.HI R86, R49, 0x1, R28 ;  /* 0x0000000131567819 */ /* 0x000fe2000001021c */
[----:B------:R-:W-:Y:S01]  /*2380*/  IMAD R4, R24, c[0x0][0x210], RZ ;  /* 0x0000840018047a24 */ /* 0x000fe200078e02ff */
[----:B------:R-:W-:Y:S01]  /*2390*/  HMMA.16816.F32.BF16 R12, R168, R6, RZ ;  /* 0x00000006a80c723c */ /* 0x000fe200000418ff */
[----:B------:R-:W-:Y:S02]  /*23a0*/  LDSM.16.M88.4 R24, [R101+0x800] ;  /* 0x000800006518783b */ /* 0x000fe40000000200 */
[----:B------:R-:W-:Y:S01]  /*23b0*/  IMAD R4, R46, c[0x0][0x214], R4 ;  /* 0x000085002e047a24 */ /* 0x000fe200078e0204 */
[----:B------:R-:W-:Y:S01]  /*23c0*/  SHF.L.U64.HI R84, R30, 0x1, R31 ;  /* 0x000000011e547819 */ /* 0x000fe2000001021f */
[C---:B------:R-:W-:Y:S01]  /*23d0*/  IMAD.SHL.U32 R92, R53.reuse, 0x2, RZ ;  /* 0x00000002355c7824 */ /* 0x040fe200078e00ff */
[----:B------:R-:W-:Y:S01]  /*23e0*/  SHF.L.U64.HI R87, R53, 0x1, R32 ;  /* 0x0000000135577819 */ /* 0x000fe20000010220 */
[----:B------:R-:W-:Y:S01]  /*23f0*/  IMAD.IADD R5, R9, 0x1, R4 ;  /* 0x0000000109057824 */ /* 0x000fe200078e0204 */
[----:B------:R-:W-:Y:S01]  /*2400*/  LDSM.16.M88.4 R44, [R252+0x1000] ;  /* 0x00100000fc2c783b */ /* 0x000fe20000000200 */
[----:B------:R-:W-:Y:S01]  /*2410*/  IMAD R4, R33, c[0x0][0x21c], R0 ;  /* 0x0000870021047a24 */ /* 0x000fe200078e0200 */
[----:B------:R-:W-:-:S02]  /*2420*/  IADD3 R0, P0, R2, R8, RZ ;  /* 0x0000000802007210 */ /* 0x000fc40007f1e0ff */
[----:B------:R-:W-:Y:S02]  /*2430*/  STL [R1+0xb0], R5 ;  /* 0x0000b00501007387 */ /* 0x000fe40000100800 */
[----:B------:R-:W-:Y:S02]  /*2440*/  IADD3.X R3, R5, R3, R4, P0, !PT ;  /* 0x0000000305037210 */ /* 0x000fe400007fe404 */
        /* <DEDUP_REMOVED lines=8> */
[----:B------:R-:W-:-:S02]  /*24d0*/  ISETP.GE.AND P5, PT, R30, c[0x0][0x1d4], PT ;  /* 0x000075001e007a0c */ /* 0x000fc40003fa6270 */
[----:B------:R-:W1:Y:S05]  /*24e0*/  LDSM.16.M88.4 R36, [R252+0x800] ;  /* 0x00080000fc24783b */ /* 0x000e6a0000000200 */
[----:B------:R-:W-:Y:S01]  /*24f0*/  HMMA.16816.F32.BF16 R76, R172, R22, R12 ;  /* 0x00000016ac4c723c */ /* 0x000fe2000004180c */
[C---:B--2---:R-:W-:Y:S02]  /*2500*/  IADD3 R16, P0, R4.reuse, R90, RZ ;  /* 0x0000005a04107210 */ /* 0x044fe40007f1e0ff */
[----:B------:R-:W-:-:S04]  /*2510*/  IADD3 R18, P1, R4, R89, RZ ;  /* 0x0000005904127210 */ /* 0x000fc80007f3e0ff */
[----:B------:R-:W-:Y:S01]  /*2520*/  IADD3 R14, P3, R4, R91, RZ ;  /* 0x0000005b040e7210 */ /* 0x000fe20007f7e0ff */
[C-C-:B---3--:R-:W-:Y:S01]  /*2530*/  IMAD.X R17, R5.reuse, 0x1, R85.reuse, P0 ;  /* 0x0000000105117824 */ /* 0x148fe200000e0655 */
[----:B------:R-:W-:Y:S02]  /*2540*/  SEL R0, R48, 0xffffffc0, !P2 ;  /* 0xffffffc030007807 */ /* 0x000fe40005000000 */
[----:B----4-:R-:W-:Y:S01]  /*2550*/  IADD3 R8, P0, R2, R90, RZ ;  /* 0x0000005a02087210 */ /* 0x010fe20007f1e0ff */
[C---:B------:R-:W-:Y:S01]  /*2560*/  IMAD.X R15, R5.reuse, 0x1, R86, P3 ;  /* 0x00000001050f7824 */ /* 0x040fe200018e0656 */
[----:B------:R-:W-:Y:S01]  /*2570*/  IADD3 R4, P2, R4, R92, RZ ;  /* 0x0000005c04047210 */ /* 0x000fe20007f5e0ff */
[----:B------:R-:W-:Y:S01]  /*2580*/  IMAD.X R19, R5, 0x1, R84, P1 ;  /* 0x0000000105137824 */ /* 0x000fe200008e0654 */
[----:B------:R-:W-:Y:S01]  /*2590*/  ISETP.GE.AND P3, PT, R50, c[0x0][0x1d4], PT ;  /* 0x0000750032007a0c */ /* 0x000fe20003f66270 */
[----:B------:R-:W-:Y:S01]  /*25a0*/  IMAD.X R9, R3, 0x1, R85, P0 ;  /* 0x0000000103097824 */ /* 0x000fe200000e0655 */
[----:B------:R-:W-:-:S02]  /*25b0*/  IADD3 R12, P1, R2, R89, RZ ;  /* 0x00000059020c7210 */ /* 0x000fc40007f3e0ff */
[C---:B------:R-:W-:Y:S01]  /*25c0*/  ISETP.LT.OR P4, PT, R10.reuse, 0x1, P5 ;  /* 0x000000010a00780c */ /* 0x040fe20002f81670 */
[----:B------:R-:W-:Y:S01]  /*25d0*/  IMAD.X R5, R5, 0x1, R87, P2 ;  /* 0x0000000105057824 */ /* 0x000fe200010e0657 */
[----:B------:R-:W-:Y:S01]  /*25e0*/  ISETP.LT.OR P0, PT, R10, 0x1, P3 ;  /* 0x000000010a00780c */ /* 0x000fe20001f01670 */
[----:B------:R-:W-:Y:S01]  /*25f0*/  IMAD.X R13, R3, 0x1, R84, P1 ;  /* 0x00000001030d7824 */ /* 0x000fe200008e0654 */
[----:B------:R-:W-:Y:S02]  /*2600*/  IADD3 R6, P2, R2, R91, RZ ;  /* 0x0000005b02067210 */ /* 0x000fe40007f5e0ff */
[----:B------:R-:W-:Y:S01]  /*2610*/  ISETP.GE.AND P1, PT, R49, c[0x0][0x1d4], PT ;  /* 0x0000750031007a0c */ /* 0x000fe20003f26270 */
[----:B------:R-:W-:Y:S01]  /*2620*/  HMMA.16816.F32.BF16 R20, R168, R40, RZ ;  /* 0x00000028a814723c */ /* 0x000fe200000418ff */
[----:B------:R-:W2:Y:S01]  /*2630*/  LDSM.16.M88.4 R48, [R252+0x1800] ;  /* 0x00180000fc30783b */ /* 0x000ea20000000200 */
[----:B------:R-:W-:Y:S01]  /*2640*/  IMAD.X R7, R3, 0x1, R86, P2 ;  /* 0x0000000103077824 */ /* 0x000fe200010e0656 */
[----:B------:R-:W-:-:S03]  /*2650*/  ISETP.LT.OR P2, PT, R10, 0x1, P1 ;  /* 0x000000010a00780c */ /* 0x000fc60000f41670 */
[----:B------:R-:W-:Y:S01]  /*2660*/  @!PT LDS RZ, [RZ] ;  /* 0x00000000fffff984 */ /* 0x000fe20000000800 */
[----:B------:R-:W-:Y:S01]  /*2670*/  @!PT LDS RZ, [RZ] ;  /* 0x00000000fffff984 */ /* 0x000fe20000000800 */
[----:B------:R-:W-:Y:S01]  /*2680*/  @!PT LDS RZ, [RZ] ;  /* 0x00000000fffff984 */ /* 0x000fe20000000800 */
[----:B------:R3:W-:Y:S02]  /*2690*/  LDGSTS.E.BYPASS.LTC128B.128 [R52+0x100], [R18.64], !P4 ;  /* 0x0010000012347fae */ /* 0x0007e4000e101d46 */
[----:B------:R-:W-:Y:S02]  /*26a0*/  HMMA.16816.F32.BF16 R28, R168, R24, RZ ;  /* 0x00000018a81c723c */ /* 0x000fe400000418ff */
[----:B------:R3:W-:Y:S01]  /*26b0*/  LDGSTS.E.BYPASS.LTC128B.128 [R52+0x2100], [R16.64], !P0 ;  /* 0x0210000010347fae */ /* 0x0007e2000c101d46 */
[----:B------:R-:W-:-:S05]  /*26c0*/  ISETP.GE.AND P0, PT, R53, c[0x0][0x1d4], PT ;  /* 0x0000750035007a0c */ /* 0x000fca0003f06270 */
[----:B------:R-:W-:Y:S01]  /*26d0*/  HMMA.16816.F32.BF16 R24, R168, R26, RZ ;  /* 0x0000001aa818723c */ /* 0x000fe200000418ff */
[C---:B------:R-:W-:Y:S01]  /*26e0*/  ISETP.LT.OR P4, PT, R10.reuse, 0x1, P0 ;  /* 0x000000010a00780c */ /* 0x040fe20000781670 */
[----:B------:R4:W-:Y:S01]  /*26f0*/  LDGSTS.E.BYPASS.LTC128B.128 [R52+0x4100], [R14.64], !P2 ;  /* 0x041000000e347fae */ /* 0x0009e2000d101d46 */
[C---:B------:R-:W-:Y:S02]  /*2700*/  ISETP.LT.OR P5, PT, R10.reuse, 0x21, P5 ;  /* 0x000000210a00780c */ /* 0x040fe40002fa1670 */
[C---:B------:R-:W-:Y:S02]  /*2710*/  ISETP.LT.OR P3, PT, R10.reuse, 0x21, P3 ;  /* 0x000000210a00780c */ /* 0x040fe40001f61670 */
[C---:B------:R-:W-:Y:S02]  /*2720*/  ISETP.LT.OR P2, PT, R10.reuse, 0x21, P1 ;  /* 0x000000210a00780c */ /* 0x040fe40000f41670 */
[----:B------:R-:W-:Y:S02]  /*2730*/  ISETP.LT.OR P1, PT, R10, 0x21, P0 ;  /* 0x000000210a00780c */ /* 0x000fe40000721670 */
[----:B------:R-:W-:Y:S01]  /*2740*/  IADD3 R2, P0, R2, R92, RZ ;  /* 0x0000005c02027210 */ /* 0x000fe20007f1e0ff */
[----:B------:R-:W-:-:S02]  /*2750*/  IMAD.IADD R100, R101, 0x1, R0 ;  /* 0x0000000165647824 */ /* 0x000fc400078e0200 */
[----:B------:R1:W-:Y:S02]  /*2760*/  LDGSTS.E.BYPASS.LTC128B.128 [R52+0x6100], [R4.64], !P4 ;  /* 0x0610000004347fae */ /* 0x0003e4000e101d46 */
[----:B------:R-:W-:Y:S01]  /*2770*/  IMAD.X R3, R3, 0x1, R87, P0 ;  /* 0x0000000103037824 */ /* 0x000fe200000e0657 */
[----:B------:R-:W-:Y:S01]  /*2780*/  HMMA.16816.F32.BF16 R56, R172, R44, R20 ;  /* 0x0000002cac38723c */ /* 0x000fe20000041814 */
[----:B------:R4:W-:Y:S04]  /*2790*/  LDGSTS.E.BYPASS.LTC128B.128 [R52+0x1100], [R12.64], !P5 ;  /* 0x011000000c347fae */ /* 0x0009e8000e901d46 */
[----:B------:R2:W-:Y:S03]  /*27a0*/  LDGSTS.E.BYPASS.LTC128B.128 [R52+0x3100], [R8.64], !P3 ;  /* 0x0310000008347fae */ /* 0x0005e6000d901d46 */
[C---:B---3--:R-:W-:Y:S01]  /*27b0*/  HMMA.16816.F32.BF16 R16, R168.reuse, R32, RZ ;  /* 0x00000020a810723c */ /* 0x048fe200000418ff */
[----:B------:R3:W-:Y:S04]  /*27c0*/  LDGSTS.E.BYPASS.LTC128B.128 [R52+0x5100], [R6.64], !P2 ;  /* 0x0510000006347fae */ /* 0x0007e8000d101d46 */
[----:B------:R3:W-:Y:S03]  /*27d0*/  LDGSTS.E.BYPASS.LTC128B.128 [R52+0x7100], [R2.64], !P1 ;  /* 0x0710000002347fae */ /* 0x0007e6000c901d46 */
[----:B------:R-:W-:Y:S01]  /*27e0*/  HMMA.16816.F32.BF16 R20, R168, R42, RZ ;  /* 0x0000002aa814723c */ /* 0x000fe200000418ff */
[----:B------:R-:W-:Y:S04]  /*27f0*/  LDSM.16.M88.4 R40, [R100+0x1000] ;  /* 0x001000006428783b */ /* 0x000fe80000000200 */
[----:B------:R-:W0:Y:S03]  /*2800*/  LDGDEPBAR ;  /* 0x00000000000079af */ /* 0x000e260000000000 */
[----:B-1----:R-:W-:Y:S01]  /*2810*/  HMMA.16816.F32.BF16 R64, R172, R38, R24 ;  /* 0x00000026ac40723c */ /* 0x002fe20000041818 */
[----:B------:R-:W1:Y:S07]  /*2820*/  LDSM.16.M88.4 R24, [R100] ;  /* 0x000000006418783b */ /* 0x000e6e0000000200 */
[----:B--2---:R-:W-:Y:S01]  /*2830*/  HMMA.16816.F32.BF16 R8, R168, R34, RZ ;  /* 0x00000022a808723c */ /* 0x004fe200000418ff */
[----:B------:R-:W2:Y:S07]  /*2840*/  LDSM.16.M88.4 R32, [R100+0x800] ;  /* 0x000800006420783b */ /* 0x000eae0000000200 */
[----:B------:R-:W-:Y:S01]  /*2850*/  HMMA.16816.F32.BF16 R68, R172, R36, R28 ;  /* 0x00000024ac44723c */ /* 0x000fe2000004181c */
[----:B------:R-:W2:Y:S01]  /*2860*/  LDSM.16.M88.4 R36, [R100+0x1800] ;  /* 0x001800006424783b */ /* 0x000ea20000000200 */
[----:B---3--:R-:W-:-:S05]  /*2870*/  IADD3 R2, R252, 0x6000, RZ ;  /* 0x00006000fc027810 */ /* 0x008fca0007ffe0ff */
[----:B------:R-:W-:Y:S01]  /*2880*/  IMAD.IADD R0, R2, 0x1, R0 ;  /* 0x0000000102007824 */ /* 0x000fe200078e0200 */
[C---:B------:R-:W-:Y:S04]  /*2890*/  HMMA.16816.F32.BF16 R16, R172.reuse, R48, R16 ;  /* 0x00000030ac10723c */ /* 0x040fe80000041810 */
[----:B----4-:R-:W3:Y:S04]  /*28a0*/  LDSM.16.M88.4 R12, [R0+-0x6000] ;  /* 0xffa00000000c783b */ /* 0x010ee80000000200 */
[C---:B------:R-:W-:Y:S01]  /*28b0*/  HMMA.16816.F32.BF16 R28, R172.reuse, R46, R20 ;  /* 0x0000002eac1c723c */ /* 0x040fe20000041814 */
[----:B------:R-:W4:Y:S04]  /*28c0*/  LDSM.16.M88.4 R52, [R0+-0x5800] ;  /* 0xffa800000034783b */ /* 0x000f280000000200 */
[----:B------:R-:W3:Y:S03]  /*28d0*/  LDSM.16.M88.4 R60, [R0+-0x5000] ;  /* 0xffb00000003c783b */ /* 0x000ee60000000200 */
[----:B------:R-:W-:Y:S01]  /*28e0*/  HMMA.16816.F32.BF16 R8, R172, R50, R8 ;  /* 0x00000032ac08723c */ /* 0x000fe20000041808 */
[----:B------:R-:W3:Y:S07]  /*28f0*/  LDSM.16.M88.4 R72, [R0+-0x4800] ;  /* 0xffb800000048783b */ /* 0x000eee0000000200 */
[C---:B-1----:R-:W-:Y:S01]  /*2900*/  HMMA.16816.F32.BF16 R4, R192.reuse, R24, R80 ;  /* 0x00000018c004723c */ /* 0x042fe20000041850 */
[----:B------:R-:W-:Y:S07]  /*2910*/  LDSM.16.M88.4 R80, [R100+0x7800] ;  /* 0x007800006450783b */ /* 0x000fee0000000200 */
[C---:B------:R-:W-:Y:S01]  /*2920*/  HMMA.16816.F32.BF16 R20, R192.reuse, R26, R76 ;  /* 0x0000001ac014723c */ /* 0x040fe2000004184c */
[----:B------:R-:W-:Y:S07]  /*2930*/  LDSM.16.M88.4 R76, [R101+0x3800] ;  /* 0x00380000654c783b */ /* 0x000fee0000000200 */
[C---:B--2---:R-:W-:Y:S01]  /*2940*/  HMMA.16816.F32.BF16 R24, R192.reuse, R32, R68 ;  /* 0x00000020c018723c */ /* 0x044fe20000041844 */
[----:B------:R-:W-:Y:S07]  /*2950*/  LDSM.16.M88.4 R68, [R252+0x3800] ;  /* 0x00380000fc44783b */ /* 0x000fee0000000200 */
[C---:B------:R-:W-:Y:S01]  /*2960*/  HMMA.16816.F32.BF16 R32, R192.reuse, R34, R64 ;  /* 0x00000022c020723c */ /* 0x040fe20000041840 */
[----:B------:R-:W-:Y:S07]  /*2970*/  LDSM.16.M88.4 R64, [R101+0x3000] ;  /* 0x003000006540783b */ /* 0x000fee0000000200 */
[C---:B------:R-:W-:Y:S01]  /*2980*/  HMMA.16816.F32.BF16 R48, R192.reuse, R40, R56 ;  /* 0x00000028c030723c */ /* 0x040fe20000041838 */
[----:B------:R-:W-:Y:S07]  /*2990*/  LDSM.16.M88.4 R56, [R101+0x2800] ;  /* 0x002800006538783b */ /* 0x000fee0000000200 */
[C---:B------:R-:W-:Y:S08]  /*29a0*/  HMMA.16816.F32.BF16 R16, R192.reuse, R36, R16 ;  /* 0x00000024c010723c */ /* 0x040ff00000041810 */
[C---:B------:R-:W-:Y:S01]  /*29b0*/  HMMA.16816.F32.BF16 R44, R192.reuse, R42, R28 ;  /* 0x0000002ac02c723c */ /* 0x040fe2000004181c */
[----:B------:R-:W-:Y:S07]  /*29c0*/  LDSM.16.M88.4 R40, [R252+0x2800] ;  /* 0x00280000fc28783b */ /* 0x000fee0000000200 */
[----:B------:R-:W-:Y:S01]  /*29d0*/  HMMA.16816.F32.BF16 R8, R192, R38, R8 ;  /* 0x00000026c008723c */ /* 0x000fe20000041808 */
[----:B------:R-:W1:Y:S07]  /*29e0*/  LDSM.16.M88.4 R36, [R101+0x2000] ;  /* 0x002000006524783b */ /* 0x000e6e0000000200 */
[C---:B---3--:R-:W-:Y:S08]  /*29f0*/  HMMA.16816.F32.BF16 R4, R196.reuse, R12, R4 ;  /* 0x0000000cc404723c */ /* 0x048ff00000041804 */
[C---:B------:R-:W-:Y:S08]  /*2a00*/  HMMA.16816.F32.BF16 R12, R196.reuse, R14, R20 ;  /* 0x0000000ec40c723c */ /* 0x040ff00000041814 */
[C---:B----4-:R-:W-:Y:S08]  /*2a10*/  HMMA.16816.F32.BF16 R20, R196.reuse, R52, R24 ;  /* 0x00000034c414723c */ /* 0x050ff00000041818 */
        /* <DEDUP_REMOVED lines=15> */
[----:B------:R-:W-:Y:S07]  /*2b10*/  LDSM.16.M88.4 R56, [R0+-0x3000] ;  /* 0xffd000000038783b */ /* 0x000fee0000000200 */
[C---:B------:R-:W-:Y:S08]  /*2b20*/  HMMA.16816.F32.BF16 R32, R200.reuse, R64, R32 ;  /* 0x00000040c820723c */ /* 0x040ff00000041820 */
[C---:B------:R-:W-:Y:S08]  /*2b30*/  HMMA.16816.F32.BF16 R24, R200.reuse, R76, R24 ;  /* 0x0000004cc818723c */ /* 0x040ff00000041818 */
[C---:B------:R-:W-:Y:S01]  /*2b40*/  HMMA.16816.F32.BF16 R44, R200.reuse, R66, R44 ;  /* 0x00000042c82c723c */ /* 0x040fe2000004182c */
[----:B------:R-:W-:Y:S07]  /*2b50*/  LDSM.16.M88.4 R64, [R0+-0x2800] ;  /* 0xffd800000040783b */ /* 0x000fee0000000200 */
[----:B------:R-:W-:Y:S01]  /*2b60*/  HMMA.16816.F32.BF16 R16, R200, R78, R16 ;  /* 0x0000004ec810723c */ /* 0x000fe20000041810 */
[----:B------:R-:W-:Y:S07]  /*2b70*/  LDSM.16.M88.4 R76, [R252+0x7800] ;  /* 0x00780000fc4c783b */ /* 0x000fee0000000200 */
[C---:B--2---:R-:W-:Y:S08]  /*2b80*/  HMMA.16816.F32.BF16 R4, R204.reuse, R8, R4 ;  /* 0x00000008cc04723c */ /* 0x044ff00000041804 */
[C---:B------:R-:W-:Y:S01]  /*2b90*/  HMMA.16816.F32.BF16 R12, R204.reuse, R10, R12 ;  /* 0x0000000acc0c723c */ /* 0x040fe2000004180c */
[----:B------:R-:W2:Y:S07]  /*2ba0*/  LDSM.16.M88.4 R8, [R0+-0x4000] ;  /* 0xffc000000008783b */ /* 0x000eae0000000200 */
[C---:B------:R-:W-:Y:S08]  /*2bb0*/  HMMA.16816.F32.BF16 R20, R204.reuse, R40, R20 ;  /* 0x00000028cc14723c */ /* 0x040ff00000041814 */
[C---:B------:R-:W-:Y:S01]  /*2bc0*/  HMMA.16816.F32.BF16 R28, R204.reuse, R42, R28 ;  /* 0x0000002acc1c723c */ /* 0x040fe2000004181c */
[----:B------:R-:W3:Y:S07]  /*2bd0*/  LDSM.16.M88.4 R40, [R0+-0x3800] ;  /* 0xffc800000028783b */ /* 0x000eee0000000200 */
[C---:B------:R-:W-:Y:S08]  /*2be0*/  HMMA.16816.F32.BF16 R32, R204.reuse, R52, R32 ;  /* 0x00000034cc20723c */ /* 0x040ff00000041820 */
[C---:B------:R-:W-:Y:S08]  /*2bf0*/  HMMA.16816.F32.BF16 R24, R204.reuse, R68, R24 ;  /* 0x00000044cc18723c */ /* 0x040ff00000041818 */
[C---:B------:R-:W-:Y:S01]  /*2c00*/  HMMA.16816.F32.BF16 R44, R204.reuse, R54, R44 ;  /* 0x00000036cc2c723c */ /* 0x040fe2000004182c */
[----:B------:R-:W-:Y:S07]  /*2c10*/  LDSM.16.M88.4 R52, [R101+0x4800] ;  /* 0x004800006534783b */ /* 0x000fee0000000200 */
[----:B------:R-:W-:Y:S01]  /*2c20*/  HMMA.16816.F32.BF16 R16, R204, R70, R16 ;  /* 0x00000046cc10723c */ /* 0x000fe20000041810 */
        /* <DEDUP_REMOVED lines=8> */
[C---:B------:R-:W-:Y:S08]  /*2cb0*/  HMMA.16816.F32.BF16 R24, R208.reuse, R72, R24 ;  /* 0x00000048d018723c */ /* 0x040ff00000041818 */
[C---:B------:R-:W-:Y:S01]  /*2cc0*/  HMMA.16816.F32.BF16 R44, R208.reuse, R62, R44 ;  /* 0x0000003ed02c723c */ /* 0x040fe2000004182c */
[----:B------:R-:W4:Y:S07]  /*2cd0*/  LDSM.16.M88.4 R60, [R101+0x5000] ;  /* 0x00500000653c783b */ /* 0x000f2e0000000200 */
        /* <DEDUP_REMOVED lines=9> */
[C---:B------:R-:W-:Y:S08]  /*2d70*/  HMMA.16816.F32.BF16 R24, R212.reuse, R64, R24 ;  /* 0x00000040d418723c */ /* 0x040ff00000041818 */
[C---:B------:R-:W-:Y:S01]  /*2d80*/  HMMA.16816.F32.BF16 R44, R212.reuse, R58, R44 ;  /* 0x0000003ad42c723c */ /* 0x040fe2000004182c */
[----:B------:R-:W3:Y:S07]  /*2d90*/  LDSM.16.M88.4 R56, [R252+0x5000] ;  /* 0x00500000fc38783b */ /* 0x000eee0000000200 */
[----:B------:R-:W-:Y:S01]  /*2da0*/  HMMA.16816.F32.BF16 R16, R212, R66, R16 ;  /* 0x00000042d410723c */ /* 0x000fe20000041810 */
[----:B------:R-:W2:Y:S07]  /*2db0*/  LDSM.16.M88.4 R64, [R252+0x5800] ;  /* 0x00580000fc40783b */ /* 0x000eae0000000200 */
[C---:B-1----:R-:W-:Y:S08]  /*2dc0*/  HMMA.16816.F32.BF16 R4, R216.reuse, R36, R4 ;  /* 0x00000024d804723c */ /* 0x042ff00000041804 */
[C---:B------:R-:W-:Y:S01]  /*2dd0*/  HMMA.16816.F32.BF16 R12, R216.reuse, R38, R12 ;  /* 0x00000026d80c723c */ /* 0x040fe2000004180c */
[----:B------:R-:W-:Y:S07]  /*2de0*/  LDSM.16.M88.4 R36, [R0+-0x2000] ;  /* 0xffe000000024783b */ /* 0x000fee0000000200 */
[C---:B------:R-:W-:Y:S08]  /*2df0*/  HMMA.16816.F32.BF16 R20, R216.reuse, R52, R20 ;  /* 0x00000034d814723c */ /* 0x040ff00000041814 */
[C---:B------:R-:W-:Y:S01]  /*2e00*/  HMMA.16816.F32.BF16 R28, R216.reuse, R54, R28 ;  /* 0x00000036d81c723c */ /* 0x040fe2000004181c */
[----:B------:R-:W1:Y:S07]  /*2e10*/  LDSM.16.M88.4 R52, [R100+0x4800] ;  /* 0x004800006434783b */ /* 0x000e6e0000000200 */
[C---:B----4-:R-:W-:Y:S08]  /*2e20*/  HMMA.16816.F32.BF16 R32, R216.reuse, R60, R32 ;  /* 0x0000003cd820723c */ /* 0x050ff00000041820 */
[C---:B------:R-:W-:Y:S08]  /*2e30*/  HMMA.16816.F32.BF16 R24, R216.reuse, R68, R24 ;  /* 0x00000044d818723c */ /* 0x040ff00000041818 */
[C---:B------:R-:W-:Y:S01]  /*2e40*/  HMMA.16816.F32.BF16 R44, R216.reuse, R62, R44 ;  /* 0x0000003ed82c723c */ /* 0x040fe2000004182c */
[----:B------:R-:W4:Y:S07]  /*2e50*/  LDSM.16.M88.4 R60, [R100+0x5000] ;  /* 0x00500000643c783b */ /* 0x000f2e0000000200 */
[----:B------:R-:W-:Y:S01]  /*2e60*/  HMMA.16816.F32.BF16 R16, R216, R70, R16 ;  /* 0x00000046d810723c */ /* 0x000fe20000041810 */
[----:B------:R-:W1:Y:S07]  /*2e70*/  LDSM.16.M88.4 R68, [R100+0x5800] ;  /* 0x005800006444783b */ /* 0x000e6e0000000200 */
[C---:B--2---:R-:W-:Y:S08]  /*2e80*/  HMMA.16816.F32.BF16 R4, R220.reuse, R8, R4 ;  /* 0x00000008dc04723c */ /* 0x044ff00000041804 */
[C---:B------:R-:W-:Y:S08]  /*2e90*/  HMMA.16816.F32.BF16 R12, R220.reuse, R10, R12 ;  /* 0x0000000adc0c723c */ /* 0x040ff0000004180c */
[C---:B------:R-:W-:Y:S08]  /*2ea0*/  HMMA.16816.F32.BF16 R20, R220.reuse, R48, R20 ;  /* 0x00000030dc14723c */ /* 0x040ff00000041814 */
[C---:B------:R-:W-:Y:S01]  /*2eb0*/  HMMA.16816.F32.BF16 R28, R220.reuse, R50, R28 ;  /* 0x00000032dc1c723c */ /* 0x040fe2000004181c */
[----:B------:R-:W2:Y:S07]  /*2ec0*/  LDSM.16.M88.4 R48, [R0+-0x1800] ;  /* 0xffe800000030783b */ /* 0x000eae0000000200 */
[C---:B---3--:R-:W-:Y:S08]  /*2ed0*/  HMMA.16816.F32.BF16 R32, R220.reuse, R56, R32 ;  /* 0x00000038dc20723c */ /* 0x048ff00000041820 */
[C---:B------:R-:W-:Y:S08]  /*2ee0*/  HMMA.16816.F32.BF16 R24, R220.reuse, R64, R24 ;  /* 0x00000040dc18723c */ /* 0x040ff00000041818 */
[C---:B------:R-:W-:Y:S01]  /*2ef0*/  HMMA.16816.F32.BF16 R44, R220.reuse, R58, R44 ;  /* 0x0000003adc2c723c */ /* 0x040fe2000004182c */
[----:B------:R-:W3:Y:S07]  /*2f00*/  LDSM.16.M88.4 R56, [R0+-0x1000] ;  /* 0xfff000000038783b */ /* 0x000eee0000000200 */
[----:B------:R-:W-:Y:S01]  /*2f10*/  HMMA.16816.F32.BF16 R16, R220, R66, R16 ;  /* 0x00000042dc10723c */ /* 0x000fe20000041810 */
[----:B------:R-:W2:Y:S07]  /*2f20*/  LDSM.16.M88.4 R64, [R0+-0x800] ;  /* 0xfff800000040783b */ /* 0x000eae0000000200 */
[C---:B------:R-:W-:Y:S08]  /*2f30*/  HMMA.16816.F32.BF16 R8, R224.reuse, R40, R4 ;  /* 0x00000028e008723c */ /* 0x040ff00000041804 */
[C---:B------:R-:W-:Y:S01]  /*2f40*/  HMMA.16816.F32.BF16 R4, R224.reuse, R42, R12 ;  /* 0x0000002ae004723c */ /* 0x040fe2000004180c */
[----:B------:R-:W2:Y:S07]  /*2f50*/  LDSM.16.M88.4 R40, [R101+0x6000] ;  /* 0x006000006528783b */ /* 0x000eae0000000200 */
[C---:B-1----:R-:W-:Y:S08]  /*2f60*/  HMMA.16816.F32.BF16 R20, R224.reuse, R52, R20 ;  /* 0x00000034e014723c */ /* 0x042ff00000041814 */
        /* <DEDUP_REMOVED lines=8> */
[C---:B------:R-:W-:Y:S08]  /*2ff0*/  HMMA.16816.F32.BF16 R12, R228.reuse, R36, R8 ;  /* 0x00000024e40c723c */ /* 0x040ff00000041808 */
[C---:B------:R-:W-:Y:S01]  /*3000*/  HMMA.16816.F32.BF16 R8, R228.reuse, R38, R4 ;  /* 0x00000026e408723c */ /* 0x040fe20000041804 */
[----:B------:R-:W1:Y:S07]  /*3010*/  LDSM.16.M88.4 R36, [R252+0x6000] ;  /* 0x00600000fc24783b */ /* 0x000e6e0000000200 */
[C---:B--2---:R-:W-:Y:S08]  /*3020*/  HMMA.16816.F32.BF16 R4, R228.reuse, R48, R20 ;  /* 0x00000030e404723c */ /* 0x044ff00000041814 */
[C---:B------:R-:W-:Y:S01]  /*3030*/  HMMA.16816.F32.BF16 R28, R228.reuse, R50, R28 ;  /* 0x00000032e41c723c */ /* 0x040fe2000004181c */
[----:B------:R-:W2:Y:S07]  /*3040*/  LDSM.16.M88.4 R48, [R252+0x6800] ;  /* 0x00680000fc30783b */ /* 0x000eae0000000200 */
[C---:B---3--:R-:W-:Y:S08]  /*3050*/  HMMA.16816.F32.BF16 R32, R228.reuse, R56, R32 ;  /* 0x00000038e420723c */ /* 0x048ff00000041820 */
[C---:B------:R-:W-:Y:S08]  /*3060*/  HMMA.16816.F32.BF16 R24, R228.reuse, R64, R24 ;  /* 0x00000040e418723c */ /* 0x040ff00000041818 */
[C---:B------:R-:W-:Y:S01]  /*3070*/  HMMA.16816.F32.BF16 R44, R228.reuse, R58, R44 ;  /* 0x0000003ae42c723c */ /* 0x040fe2000004182c */
[----:B------:R-:W3:Y:S07]  /*3080*/  LDSM.16.M88.4 R56, [R252+0x7000] ;  /* 0x00700000fc38783b */ /* 0x000eee0000000200 */
[----:B------:R-:W-:Y:S01]  /*3090*/  HMMA.16816.F32.BF16 R20, R228, R66, R16 ;  /* 0x00000042e414723c */ /* 0x000fe20000041810 */
[----:B------:R-:W2:Y:S07]  /*30a0*/  LDSM.16.M88.4 R64, [R100+0x6000] ;  /* 0x006000006440783b */ /* 0x000eae0000000200 */
[C---:B------:R-:W-:Y:S08]  /*30b0*/  HMMA.16816.F32.BF16 R16, R232.reuse, R40, R12 ;  /* 0x00000028e810723c */ /* 0x040ff0000004180c */
[C---:B------:R-:W-:Y:S08]  /*30c0*/  HMMA.16816.F32.BF16 R12, R232.reuse, R42, R8 ;  /* 0x0000002ae80c723c */ /* 0x040ff00000041808 */
[C---:B-1----:R-:W-:Y:S08]  /*30d0*/  HMMA.16816.F32.BF16 R8, R232.reuse, R52, R4 ;  /* 0x00000034e808723c */ /* 0x042ff00000041804 */
[C---:B------:R-:W-:Y:S01]  /*30e0*/  HMMA.16816.F32.BF16 R4, R232.reuse, R54, R28 ;  /* 0x00000036e804723c */ /* 0x040fe2000004181c */
[----:B------:R-:W-:Y:S07]  /*30f0*/  LDSM.16.M88.4 R52, [R0+0x1000] ;  /* 0x001000000034783b */ /* 0x000fee0000000200 */
[C---:B----4-:R-:W-:Y:S08]  /*3100*/  HMMA.16816.F32.BF16 R32, R232.reuse, R60, R32 ;  /* 0x0000003ce820723c */ /* 0x050ff00000041820 */
[C---:B------:R-:W-:Y:S08]  /*3110*/  HMMA.16816.F32.BF16 R28, R232.reuse, R68, R24 ;  /* 0x00000044e81c723c */ /* 0x040ff00000041818 */
[C---:B------:R-:W-:Y:S01]  /*3120*/  HMMA.16816.F32.BF16 R44, R232.reuse, R62, R44 ;  /* 0x0000003ee82c723c */ /* 0x040fe2000004182c */
[----:B------:R-:W-:Y:S07]  /*3130*/  LDSM.16.M88.4 R60, [R0] ;  /* 0x00000000003c783b */ /* 0x000fee0000000200 */
[----:B------:R-:W-:Y:S01]  /*3140*/  HMMA.16816.F32.BF16 R24, R232, R70, R20 ;  /* 0x00000046e818723c */ /* 0x000fe20000041814 */
[----:B------:R-:W1:Y:S07]  /*3150*/  LDSM.16.M88.4 R68, [R100+0x6800] ;  /* 0x006800006444783b */ /* 0x000e6e0000000200 */
[C---:B------:R-:W-:Y:S08]  /*3160*/  HMMA.16816.F32.BF16 R20, R236.reuse, R36, R16 ;  /* 0x00000024ec14723c */ /* 0x040ff00000041810 */
[C---:B------:R-:W-:Y:S08]  /*3170*/  HMMA.16816.F32.BF16 R16, R236.reuse, R38, R12 ;  /* 0x00000026ec10723c */ /* 0x040ff0000004180c */
[C---:B--2---:R-:W-:Y:S08]  /*3180*/  HMMA.16816.F32.BF16 R12, R236.reuse, R48, R8 ;  /* 0x00000030ec0c723c */ /* 0x044ff00000041808 */
[C---:B------:R-:W-:Y:S01]  /*3190*/  HMMA.16816.F32.BF16 R8, R236.reuse, R50, R4 ;  /* 0x00000032ec08723c */ /* 0x040fe20000041804 */
[----:B------:R-:W-:Y:S07]  /*31a0*/  LDSM.16.M88.4 R48, [R0+0x1800] ;  /* 0x001800000030783b */ /* 0x000fee0000000200 */
[C---:B---3--:R-:W-:Y:S08]  /*31b0*/  HMMA.16816.F32.BF16 R4, R236.reuse, R56, R32 ;  /* 0x00000038ec04723c */ /* 0x048ff00000041820 */
[C---:B------:R-:W-:Y:S08]  /*31c0*/  HMMA.16816.F32.BF16 R40, R236.reuse, R76, R28 ;  /* 0x0000004cec28723c */ /* 0x040ff0000004181c */
[----:B------:R-:W-:Y:S01]  /*31d0*/  HMMA.16816.F32.BF16 R44, R236, R58, R44 ;  /* 0x0000003aec2c723c */ /* 0x000fe2000004182c */
[----:B------:R-:W2:Y:S04]  /*31e0*/  LDSM.16.M88.4 R56, [R0+0x800] ;  /* 0x000800000038783b */ /* 0x000ea80000000200 */
[----:B------:R3:W-:Y:S01]  /*31f0*/  STL [R1+0x28], R100 ;  /* 0x0000286401007387 */ /* 0x0007e20000100800 */
[----:B------:R-:W-:Y:S01]  /*3200*/  ISETP.GE.AND P0, PT, R248, 0x2, PT ;  /* 0x00000002f800780c */ /* 0x000fe20003f06270 */
[----:B------:R-:W-:-:S04]  /*3210*/  DEPBAR.LE SB0, 0x0 ;  /* 0x000080000000791a */ /* 0x000fc80000000000 */
[----:B------:R-:W-:Y:S08]  /*3220*/  HMMA.16816.F32.BF16 R36, R236, R78, R24 ;  /* 0x0000004eec24723c */ /* 0x000ff00000041818 */
[C---:B------:R-:W-:Y:S08]  /*3230*/  HMMA.16816.F32.BF16 R32, R240.reuse, R64, R20 ;  /* 0x00000040f020723c */ /* 0x040ff00000041814 */
[C---:B------:R-:W-:Y:S08]  /*3240*/  HMMA.16816.F32.BF16 R28, R240.reuse, R66, R16 ;  /* 0x00000042f01c723c */ /* 0x040ff00000041810 */
[C---:B-1----:R-:W-:Y:S08]  /*3250*/  HMMA.16816.F32.BF16 R24, R240.reuse, R68, R12 ;  /* 0x00000044f018723c */ /* 0x042ff0000004180c */
[C---:B------:R-:W-:Y:S08]  /*3260*/  HMMA.16816.F32.BF16 R20, R240.reuse, R70, R8 ;  /* 0x00000046f014723c */ /* 0x040ff00000041808 */
[C---:B------:R-:W-:Y:S08]  /*3270*/  HMMA.16816.F32.BF16 R16, R240.reuse, R72, R4 ;  /* 0x00000048f010723c */ /* 0x040ff00000041804 */
[C---:B------:R-:W-:Y:S01]  /*3280*/  HMMA.16816.F32.BF16 R8, R240.reuse, R80, R40 ;  /* 0x00000050f008723c */ /* 0x040fe20000041828 */
[----:B------:R3:W-:Y:S07]  /*3290*/  STL [R1+0x24], R0 ;  /* 0x0000240001007387 */ /* 0x0007ee0000100800 */
[C---:B------:R-:W-:Y:S08]  /*32a0*/  HMMA.16816.F32.BF16 R12, R240.reuse, R74, R44 ;  /* 0x0000004af00c723c */ /* 0x040ff0000004182c */
[----:B------:R-:W-:Y:S01]  /*32b0*/  HMMA.16816.F32.BF16 R4, R240, R82, R36 ;  /* 0x00000052f004723c */ /* 0x000fe20000041824 */
[----:B------:R-:W-:Y:S01]  /*32c0*/  BSSY B0, `(.L_x_2378) ;  /* 0x0000067000007945 */ /* 0x000fe20003800000 */
[----:B------:R-:W-:Y:S06]  /*32d0*/  BAR.SYNC.DEFER_BLOCKING 0x0 ;  /* 0x0000000000007b1d */ /* 0x000fec0000010000 */
[----:B------:R-:W-:Y:S01]  /*32e0*/  HMMA.16816.F32.BF16 R36, R244, R60, R32 ;  /* 0x0000003cf424723c */ /* 0x000fe20000041820 */
[----:B------:R-:W-:-:S07]  /*32f0*/  ISETP.GT.AND P6, PT, R103, 0x3f, PT ;  /* 0x0000003f6700780c */ /* 0x000fce0003fc4270 */
[C---:B------:R-:W-:Y:S08]  /*3300*/  HMMA.16816.F32.BF16 R60, R244.reuse, R62, R28 ;  /* 0x0000003ef43c723c */ /* 0x040ff0000004181c */
[C---:B--2---:R-:W-:Y:S08]  /*3310*/  HMMA.16816.F32.BF16 R32, R244.reuse, R56, R24 ;  /* 0x00000038f420723c */ /* 0x044ff00000041818 */
[C---:B------:R-:W-:Y:S08]  /*3320*/  HMMA.16816.F32.BF16 R28, R244.reuse, R52, R16 ;  /* 0x00000034f41c723c */ /* 0x040ff00000041810 */
[C---:B------:R-:W-:Y:S08]  /*3330*/  HMMA.16816.F32.BF16 R24, R244.reuse, R48, R8 ;  /* 0x00000030f418723c */ /* 0x040ff00000041808 */
[C---:B------:R-:W-:Y:S08]  /*3340*/  HMMA.16816.F32.BF16 R20, R244.reuse, R58, R20 ;  /* 0x0000003af414723c */ /* 0x040ff00000041814 */
[C---:B------:R-:W-:Y:S08]  /*3350*/  HMMA.16816.F32.BF16 R52, R244.reuse, R54, R12 ;  /* 0x00000036f434723c */ /* 0x040ff0000004180c */
[----:B------:R-:W-:Y:S01]  /*3360*/  HMMA.16816.F32.BF16 R48, R244, R50, R4 ;  /* 0x00000032f430723c */ /* 0x000fe20000041804 */
[----:B------:R-:W-:Y:S07]  /*3370*/  @!UPT UIADD3 URZ, URZ, URZ, URZ ;  /* 0x0000003f3f3ff290 */ /* 0x000fee000fffe03f */
[----:B------:R-:W-:Y:S11]  /*3380*/  @!P0 BRA `(.L_x_2379) ;  /* 0x000005a000008947 */ /* 0x000ff60003800000 */
[----:B---3--:R-:W-:Y:S01]  /*3390*/  ISETP.NE.AND P4, PT, R97, 0x1, PT ;  /* 0x000000016100780c */ /* 0x008fe20003f85270 */
[----:B------:R-:W-:-:S02]  /*33a0*/  IMAD R2, R248, 0x40, R107 ;  /* 0x00000040f8027824 */ /* 0x000fc400078e026b */
[----:B------:R-:W-:-:S03]  /*33b0*/  IMAD.MOV.U32 R6, RZ, RZ, RZ ;  /* 0x000000ffff067224 */ /* 0x000fc600078e00ff */
        /* <DEDUP_REMOVED lines=28> */
.L_x_2436:
        /* <DEDUP_REMOVED lines=31> */
.L_x_2437:
[----:B-12---:R-:W2:Y:S01]  /*3770*/  LDL R15, [R1+0x50] ;  /* 0x00005000010f7983 */ /* 0x006ea20000100800 */
[----:B------:R-:W-:Y:S02]  /*3780*/  IADD3 R2, -R5, 0x10, RZ ;  /* 0x0000001005027810 */ /* 0x000fe40007ffe1ff */
[----:B------:R-:W-:Y:S02]  /*3790*/  IADD3 R6, -R13, 0x10, RZ ;  /* 0x000000100d067810 */ /* 0x000fe40007ffe1ff */
[----:B------:R-:W-:Y:S02]  /*37a0*/  LOP3.LUT R2, R2, 0xf, RZ, 0xc0, !PT ;  /* 0x0000000f02027812 */ /* 0x000fe400078ec0ff */
[----:B------:R-:W-:-:S02]  /*37b0*/  IADD3 R3, -R14, 0x10, RZ ;  /* 0x000000100e037810 */ /* 0x000fc40007ffe1ff */
[----:B------:R-:W-:Y:S02]  /*37c0*/  IADD3 R10, P1, P0, R2, R0, R89 ;  /* 0x00000000020a7210 */ /* 0x000fe4000783e059 */
[----:B------:R-:W-:Y:S02]  /*37d0*/  LOP3.LUT R2, R6, 0xf, RZ, 0xc0, !PT ;  /* 0x0000000f06027812 */ /* 0x000fe400078ec0ff */
[----:B------:R-:W-:Y:S02]  /*37e0*/  IADD3 R7, -R12, 0x10, RZ ;  /* 0x000000100c077810 */ /* 0x000fe40007ffe1ff */
[----:B------:R-:W-:Y:S02]  /*37f0*/  LOP3.LUT R3, R3, 0xf, RZ, 0xc0, !PT ;  /* 0x0000000f03037812 */ /* 0x000fe400078ec0ff */
[----:B----4-:R-:W-:Y:S02]  /*3800*/  IADD3.X R11, RZ, R4, R84, P1, P0 ;  /* 0x00000004ff0b7210 */ /* 0x010fe40000fe0454 */
[----:B------:R-:W-:-:S02]  /*3810*/  IADD3 R6, P1, P0, R2, R0, R91 ;  /* 0x0000000002067210 */ /* 0x000fc4000783e05b */
[----:B------:R-:W-:Y:S02]  /*3820*/  LOP3.LUT R2, R7, 0xf, RZ, 0xc0, !PT ;  /* 0x0000000f07027812 */ /* 0x000fe400078ec0ff */
[----:B------:R-:W-:Y:S02]  /*3830*/  IADD3 R8, P3, P2, R3, R0, R90 ;  /* 0x0000000003087210 */ /* 0x000fe40007a7e05a */
        /* <DEDUP_REMOVED lines=15> */
.L_x_2379:
[----:B---3--:R-:W-:Y:S05]  /*3930*/  BSYNC B0 ;  /* 0x0000000000007941 */ /* 0x008fea0003800000 */
.L_x_2378:
[----:B-1----:R-:W2:Y:S04]  /*3940*/  LDL R3, [R1+0xb4] ;  /* 0x0000b40001037983 */ /* 0x002ea80000100800 */
[----:B------:R-:W2:Y:S01]  /*3950*/  LDL R0, [R1+0xc0] ;  /* 0x0000c00001007983 */ /* 0x000ea20000100800 */
[----:B------:R-:W-:-:S03]  /*3960*/  IMAD.MOV.U32 R4, RZ, RZ, c[0x0][0x2c4] ;  /* 0x0000b100ff047624 */ /* 0x000fc600078e00ff */
[----:B------:R-:W3:Y:S01]  /*3970*/  LDL R7, [R1+0xc4] ;  /* 0x0000c40001077983 */ /* 0x000ee20000100800 */
[----:B------:R-:W-:Y:S01]  /*3980*/  IMAD.MOV.U32 R2, RZ, RZ, -0x40 ;  /* 0xffffffc0ff027424 */ /* 0x000fe200078e00ff */
[----:B------:R-:W-:Y:S01]  /*3990*/  ISETP.NE.AND P0, PT, R4, 0x1, PT ;  /* 0x000000010400780c */ /* 0x000fe20003f05270 */
[----:B------:R-:W-:Y:S01]  /*39a0*/  IMAD.MOV.U32 R5, RZ, RZ, c[0x0][0x2ac] ;  /* 0x0000ab00ff057624 */ /* 0x000fe200078e00ff */
[----:B------:R-:W0:Y:S01]  /*39b0*/  LDGDEPBAR ;  /* 0x00000000000079af */ /* 0x000e220000000000 */
[----:B------:R-:W-:-:S04]  /*39c0*/  IMAD R2, R248, R2, 0x41 ;  /* 0x00000041f8027424 */ /* 0x000fc800078e0202 */
[----:B------:R-:W-:Y:S01]  /*39d0*/  IMAD R2, R5, c[0x0][0x1d0], R2 ;  /* 0x0000740005027a24 */ /* 0x000fe200078e0202 */
[----:B--2---:R-:W-:-:S04]  /*39e0*/  IADD3 R0, R0, R3, RZ ;  /* 0x0000000300007210 */ /* 0x004fc80007ffe0ff */
[----:B------:R-:W-:Y:S01]  /*39f0*/  MOV R4, R0 ;  /* 0x0000000000047202 */ /* 0x000fe20000000f00 */
[----:B------:R-:W-:Y:S01]  /*3a00*/  @P0 IMAD.HI.U32 R3, R0, c[0x0][0x2c8], RZ ;  /* 0x0000b20000030a27 */ /* 0x000fe200078e00ff */
[----:B---3--:R-:W-:Y:S02]  /*3a10*/  IADD3 R6, -R7, R88, RZ ;  /* 0x0000005807067210 */ /* 0x008fe40007ffe1ff */
[----:B------:R-:W-:Y:S02]  /*3a20*/  IADD3 R5, R2, -c[0x0][0x168], -R7 ;  /* 0x80005a0002057a10 */ /* 0x000fe40007ffe807 */
[----:B------:R-:W-:Y:S01]  /*3a30*/  @P0 SHF.R.U32.HI R4, RZ, c[0x0][0x2cc], R3 ;  /* 0x0000b300ff040a19 */ /* 0x000fe20000011603 */
[----:B------:R-:W-:Y:S05]  /*3a40*/  BRA.DIV ~URZ, `(.L_x_2382) ;  /* 0x0000cf827f007947 */ /* 0x000fea000b800000 */
[----:B------:R1:W2:Y:S02]  /*3a50*/  SHFL.IDX PT, R0, R4, RZ, 0x1c1f ;  /* 0x001c1fff04007589 */ /* 0x0002a400000e0000 */
.L_x_2438:
        /* <DEDUP_REMOVED lines=11> */
[----:B------:R-:W-:Y:S02]  /*3b10*/  ISETP.GT.AND P3, PT, R0, 0x18, PT ;  /* 0x000000180000780c */ /* 0x000fe40003f64270 */
[----:B------:R-:W-:Y:S02]  /*3b20*/  FSEL R15, R61, -INF , P4 ;  /* 0xff8000003d0f7808 */ /* 0x000fe40002000000 */
[----:B------:R-:W-:-:S02]  /*3b30*/  FSEL R17, R32, -INF , P1 ;  /* 0xff80000020117808 */ /* 0x000fc40000800000 */
[----:B------:R-:W-:Y:S02]  /*3b40*/  FSEL R18, R33, -INF , P0 ;  /* 0xff80000021127808 */ /* 0x000fe40000000000 */
        /* <DEDUP_REMOVED lines=34> */
[----:B-1----:R-:W-:Y:S02]  /*3d70*/  FSEL R4, R38, -INF , P1 ;  /* 0xff80000026047808 */ /* 0x002fe40000800000 */
[----:B------:R-:W-:Y:S02]  /*3d80*/  FSEL R5, R39, -INF , P0 ;  /* 0xff80000027057808 */ /* 0x000fe40000000000 */
[----:B------:R-:W-:Y:S02]  /*3d90*/  ISETP.GT.AND P0, PT, R0, 0x9, PT ;  /* 0x000000090000780c */ /* 0x000fe40003f04270 */
[----:B------:R-:W-:Y:S02]  /*3da0*/  FSEL R12, R62, -INF , P2 ;  /* 0xff8000003e0c7808 */ /* 0x000fe40001000000 */
[----:B------:R-:W-:Y:S02]  /*3db0*/  FMNMX.FTZ R3, R4, R5, !PT ;  /* 0x0000000504037209 */ /* 0x000fe40007810000 */
[----:B------:R-:W-:-:S02]  /*3dc0*/  FSEL R11, R63, -INF , P0 ;  /* 0xff8000003f0b7808 */ /* 0x000fc40000000000 */
[----:B------:R-:W-:Y:S02]  /*3dd0*/  ISETP.GT.AND P1, PT, R0, 0x10, PT ;  /* 0x000000100000780c */ /* 0x000fe40003f24270 */
[----:B------:R-:W-:Y:S02]  /*3de0*/  FMNMX.FTZ R3, R12, R3, !PT ;  /* 0x000000030c037209 */ /* 0x000fe40007810000 */
        /* <DEDUP_REMOVED lines=15> */
[----:B------:R-:W-:-:S02]  /*3ee0*/  FMNMX.FTZ R2, R98, R2, !PT ;  /* 0x0000000262027209 */ /* 0x000fc40007810000 */
[----:B------:R-:W-:Y:S02]  /*3ef0*/  FSEL R90, R31, -INF , P0 ;  /* 0xff8000001f5a7808 */ /* 0x000fe40000000000 */
[C---:B------:R-:W-:Y:S02]  /*3f00*/  ISETP.GT.AND P1, PT, R0.reuse, 0x28, PT ;  /* 0x000000280000780c */ /* 0x040fe40003f24270 */
[----:B------:R-:W-:Y:S02]  /*3f10*/  FMNMX.FTZ R3, R91, R3, !PT ;  /* 0x000000035b037209 */ /* 0x000fe40007810000 */
[----:B------:R-:W-:Y:S02]  /*3f20*/  FMNMX.FTZ R2, R97, R2, !PT ;  /* 0x0000000261027209 */ /* 0x000fe40007810000 */
[----:B------:R-:W-:Y:S02]  /*3f30*/  ISETP.GT.AND P0, PT, R0, 0x29, PT ;  /* 0x000000290000780c */ /* 0x000fe40003f04270 */
[----:B------:R-:W-:-:S02]  /*3f40*/  FSEL R89, R54, -INF , P1 ;  /* 0xff80000036597808 */ /* 0x000fc40000800000 */
[----:B------:R-:W-:Y:S02]  /*3f50*/  FMNMX.FTZ R3, R90, R3, !PT ;  /* 0x000000035a037209 */ /* 0x000fe40007810000 */
[----:B------:R-:W-:Y:S02]  /*3f60*/  FMNMX.FTZ R2, R96, R2, !PT ;  /* 0x0000000260027209 */ /* 0x000fe40007810000 */
[----:B------:R-:W-:Y:S02]  /*3f70*/  FSEL R88, R55, -INF , P0 ;  /* 0xff80000037587808 */ /* 0x000fe40000000000 */
[----:B------:R-:W-:Y:S02]  /*3f80*/  ISETP.GT.AND P1, PT, R0, 0x30, PT ;  /* 0x000000300000780c */ /* 0x000fe40003f24270 */
[----:B------:R-:W-:Y:S02]  /*3f90*/  FMNMX.FTZ R3, R89, R3, !PT ;  /* 0x0000000359037209 */ /* 0x000fe40007810000 */
[----:B------:R-:W-:-:S02]  /*3fa0*/  FMNMX.FTZ R2, R95, R2, !PT ;  /* 0x000000025f027209 */ /* 0x000fc40007810000 */
[----:B------:R-:W-:Y:S02]  /*3fb0*/  ISETP.GT.AND P0, PT, R0, 0x31, PT ;  /* 0x000000310000780c */ /* 0x000fe40003f04270 */
[----:B------:R-:W-:Y:S02]  /*3fc0*/  FSEL R87, R26, -INF , P1 ;  /* 0xff8000001a577808 */ /* 0x000fe40000800000 */
[----:B------:R-:W-:Y:S02]  /*3fd0*/  FMNMX.FTZ R3, R88, R3, !PT ;  /* 0x0000000358037209 */ /* 0x000fe40007810000 */
[----:B------:R-:W-:Y:S02]  /*3fe0*/  FMNMX.FTZ R2, R94, R2, !PT ;  /* 0x000000025e027209 */ /* 0x000fe40007810000 */
[----:B------:R-:W-:Y:S02]  /*3ff0*/  FSEL R86, R27, -INF , P0 ;  /* 0xff8000001b567808 */ /* 0x000fe40000000000 */
[----:B------:R-:W-:-:S02]  /*4000*/  ISETP.GT.AND P1, PT, R0, 0x38, PT ;  /* 0x000000380000780c */ /* 0x000fc40003f24270 */
        /* <DEDUP_REMOVED lines=8> */
[----:B------:R-:W1:Y:S02]  /*4090*/  SHFL.BFLY PT, R3, R0, 0x2, 0x1f ;  /* 0x0c401f0000037f89 */ /* 0x000e6400000e0000 */
[----:B------:R-:W-:-:S05]  /*40a0*/  FMNMX.FTZ R2, R84, R2, !PT ;  /* 0x0000000254027209 */ /* 0x000fca0007810000 */
[----:B------:R-:W2:Y:S01]  /*40b0*/  SHFL.BFLY PT, R16, R2, 0x2, 0x1f ;  /* 0x0c401f0002107f89 */ /* 0x000ea200000e0000 */
[----:B-1----:R-:W-:-:S05]  /*40c0*/  FMNMX.FTZ R0, R3, R0, !PT ;  /* 0x0000000003007209 */ /* 0x002fca0007810000 */
[----:B------:R-:W1:Y:S01]  /*40d0*/  SHFL.BFLY PT, R133, R0, 0x1, 0x1f ;  /* 0x0c201f0000857f89 */ /* 0x000e6200000e0000 */
[----:B--2---:R-:W-:-:S05]  /*40e0*/  FMNMX.FTZ R16, R2, R16, !PT ;  /* 0x0000001002107209 */ /* 0x004fca0007810000 */
[----:B------:R2:W3:Y:S01]  /*40f0*/  SHFL.BFLY PT, R3, R16, 0x1, 0x1f ;  /* 0x0c201f0010037f89 */ /* 0x0004e200000e0000 */
[----:B-1----:R-:W-:-:S03]  /*4100*/  FMNMX.FTZ R133, R0, R133, !PT ;  /* 0x0000008500857209 */ /* 0x002fc60007810000 */
.L_x_2439:
[----:B------:R-:W4:Y:S04]  /*4110*/  LDL R100, [R1+0x2c] ;  /* 0x00002c0001647983 */ /* 0x000f280000100800 */
[----:B------:R-:W5:Y:S04]  /*4120*/  LDL R251, [R1+0x30] ;  /* 0x0000300001fb7983 */ /* 0x000f680000100800 */
[----:B--2---:R-:W2:Y:S04]  /*4130*/  LDL R101, [R1+0x34] ;  /* 0x0000340001657983 */ /* 0x004ea80000100800 */
[----:B---3--:R-:W3:Y:S04]  /*4140*/  LDL R28, [R1+0x3c] ;  /* 0x00003c00011c7983 */ /* 0x008ee80000100800 */
[----:B------:R-:W3:Y:S01]  /*4150*/  LDL R250, [R1+0x38] ;  /* 0x0000380001fa7983 */ /* 0x000ee20000100800 */
        /* <DEDUP_REMOVED lines=38> */
[----:B----4-:R-:W4:Y:S01]  /*43c0*/  LDSM.16.MT88.4 R24, [R100] ;  /* 0x000000006418783b */ /* 0x010f220000004200 */
[----:B-1----:R-:W-:-:S03]  /*43d0*/  FFMA.FTZ R3, R7, c[0x0][0x2d0], -R0 ;  /* 0x0000b40007037a23 */ /* 0x002fc60000010800 */
[----:B------:R-:W1:Y:S02]  /*43e0*/  LDSM.16.MT88.4 R36, [R100+0x800] ;  /* 0x000800006424783b */ /* 0x000e640000004200 */
[----:B------:R3:W1:Y:S02]  /*43f0*/  MUFU.EX2 R131, R3 ;  /* 0x0000000300837308 */ /* 0x0006640000000800 */
[----:B-----5:R-:W5:Y:S04]  /*4400*/  LDSM.16.MT88.4 R44, [R251] ;  /* 0x00000000fb2c783b */ /* 0x020f680000004200 */
[----:B--2---:R-:W2:Y:S04]  /*4410*/  LDSM.16.MT88.4 R20, [R101] ;  /* 0x000000006514783b */ /* 0x004ea80000004200 */
[----:B------:R-:W2:Y:S04]  /*4420*/  LDSM.16.MT88.4 R60, [R251+0x800] ;  /* 0x00080000fb3c783b */ /* 0x000ea80000004200 */
[----:B------:R-:W2:Y:S01]  /*4430*/  LDSM.16.MT88.4 R40, [R101+0x800] ;  /* 0x000800006528783b */ /* 0x000ea20000004200 */
[----:B---3--:R-:W-:-:S03]  /*4440*/  FFMA.FTZ R3, R6, c[0x0][0x2d0], -R0 ;  /* 0x0000b40006037a23 */ /* 0x008fc60000010800 */
[----:B------:R-:W3:Y:S01]  /*4450*/  LDSM.16.MT88.4 R28, [R28] ;  /* 0x000000001c1c783b */ /* 0x000ee20000004200 */
[----:B------:R4:W-:Y:S03]  /*4460*/  MUFU.EX2 R132, R3 ;  /* 0x0000000300847308 */ /* 0x0009e60000000800 */
[----:B------:R-:W-:Y:S04]  /*4470*/  LDSM.16.MT88.4 R68, [R101+0x2000] ;  /* 0x002000006544783b */ /* 0x000fe80000004200 */
[----:B------:R-:W-:Y:S04]  /*4480*/  LDSM.16.MT88.4 R64, [R250+0x800] ;  /* 0x00080000fa40783b */ /* 0x000fe80000004200 */
[----:B------:R-:W-:Y:S04]  /*4490*/  LDSM.16.MT88.4 R48, [R100+0x2800] ;  /* 0x002800006430783b */ /* 0x000fe80000004200 */
[----:B------:R-:W-:Y:S01]  /*44a0*/  LDSM.16.MT88.4 R72, [R251+0x2000] ;  /* 0x00200000fb48783b */ /* 0x000fe20000004200 */
[----:B----4-:R-:W-:Y:S01]  /*44b0*/  FFMA.FTZ R3, R10, c[0x0][0x2d0], -R0 ;  /* 0x0000b4000a037a23 */ /* 0x010fe20000010800 */
[C---:B------:R-:W-:Y:S02]  /*44c0*/  HMMA.16816.F32.BF16 R4, R12.reuse, R24, RZ ;  /* 0x000000180c04723c */ /* 0x040fe400000418ff */
[----:B------:R-:W-:Y:S01]  /*44d0*/  LDSM.16.MT88.4 R56, [R250+0x2000] ;  /* 0x00200000fa38783b */ /* 0x000fe20000004200 */
[----:B------:R-:W4:Y:S03]  /*44e0*/  MUFU.EX2 R135, R3 ;  /* 0x0000000300877308 */ /* 0x000f260000000800 */
[----:B------:R-:W-:Y:S02]  /*44f0*/  LDSM.16.MT88.4 R76, [R251+0x2800] ;  /* 0x00280000fb4c783b */ /* 0x000fe40000004200 */
[----:B------:R-:W-:Y:S01]  /*4500*/  HMMA.16816.F32.BF16 R24, R12, R26, RZ ;  /* 0x0000001a0c18723c */ /* 0x000fe200000418ff */
[----:B------:R-:W-:Y:S01]  /*4510*/  F2FP.BF16.PACK_AB R8, R129, R128 ;  /* 0x000000808108723e */ /* 0x000fe200000010ff */
[----:B------:R-:W-:Y:S01]  /*4520*/  LDSM.16.MT88.4 R80, [R100+0x4000] ;  /* 0x004000006450783b */ /* 0x000fe20000004200 */
[----:B------:R-:W-:-:S02]  /*4530*/  F2FP.BF16.PACK_AB R10, R134, R130 ;  /* 0x00000082860a723e */ /* 0x000fc400000010ff */
[----:B-1----:R-:W-:Y:S02]  /*4540*/  F2FP.BF16.PACK_AB R9, R131, R119 ;  /* 0x000000778309723e */ /* 0x002fe400000010ff */
[----:B----4-:R-:W-:-:S09]  /*4550*/  F2FP.BF16.PACK_AB R11, R135, R132 ;  /* 0x00000084870b723e */ /* 0x010fd200000010ff */
[C---:B------:R-:W-:Y:S08]  /*4560*/  HMMA.16816.F32.BF16 R164, R8.reuse, R36, R4 ;  /* 0x0000002408a4723c */ /* 0x040ff00000041804 */
[----:B------:R-:W-:Y:S01]  /*4570*/  HMMA.16816.F32.BF16 R4, R8, R38, R24 ;  /* 0x000000260804723c */ /* 0x000fe20000041818 */
[----:B------:R-:W1:Y:S11]  /*4580*/  LDSM.16.MT88.4 R24, [R100+0x2000] ;  /* 0x002000006418783b */ /* 0x000e760000004200 */
[----:B------:R-:W-:Y:S11]  /*4590*/  @!UPT UIADD3 URZ, URZ, URZ, URZ ;  /* 0x0000003f3f3ff290 */ /* 0x000ff6000fffe03f */
[----:B------:R-:W-:Y:S01]  /*45a0*/  @!UPT UIADD3 URZ, URZ, URZ, URZ ;  /* 0x0000003f3f3ff290 */ /* 0x000fe2000fffe03f */
[----:B------:R-:W-:Y:S02]  /*45b0*/  MOV R115, R7 ;  /* 0x0000000700737202 */ /* 0x000fe40000000f00 */
[----:B------:R-:W-:Y:S02]  /*45c0*/  MOV R114, R4 ;  /* 0x0000000400727202 */ /* 0x000fe40000000f00 */
[----:B------:R-:W-:Y:S02]  /*45d0*/  MOV R111, R6 ;  /* 0x00000006006f7202 */ /* 0x000fe40000000f00 */
[----:B------:R-:W-:Y:S02]  /*45e0*/  MOV R110, R5 ;  /* 0x00000005006e7202 */ /* 0x000fe40000000f00 */
[C---:B-----5:R-:W-:Y:S08]  /*45f0*/  HMMA.16816.F32.BF16 R4, R12.reuse, R44, RZ ;  /* 0x0000002c0c04723c */ /* 0x060ff000000418ff */
[C---:B--2---:R-:W-:Y:S08]  /*4600*/  HMMA.16816.F32.BF16 R32, R12.reuse, R20, RZ ;  /* 0x000000140c20723c */ /* 0x044ff000000418ff */
[----:B------:R-:W-:Y:S08]  /*4610*/  HMMA.16816.F32.BF16 R20, R12, R22, RZ ;  /* 0x000000160c14723c */ /* 0x000ff000000418ff */
[----:B------:R-:W-:Y:S08]  /*4620*/  HMMA.16816.F32.BF16 R36, R8, R60, R4 ;  /* 0x0000003c0824723c */ /* 0x000ff00000041804 */
[----:B------:R-:W-:Y:S01]  /*4630*/  HMMA.16816.F32.BF16 R52, R12, R46, RZ ;  /* 0x0000002e0c34723c */ /* 0x000fe200000418ff */
[----:B------:R-:W2:Y:S07]  /*4640*/  LDSM.16.MT88.4 R44, [R101+0x2800] ;  /* 0x00280000652c783b */ /* 0x000eae0000004200 */
[C---:B------:R-:W-:Y:S08]  /*4650*/  HMMA.16816.F32.BF16 R156, R8.reuse, R40, R32 ;  /* 0x00000028089c723c */ /* 0x040ff00000041820 */
[----:B------:R-:W-:Y:S01]  /*4660*/  HMMA.16816.F32.BF16 R148, R8, R42, R20 ;  /* 0x0000002a0894723c */ /* 0x000fe20000041814 */
[----:B------:R-:W-:Y:S01]  /*4670*/  IMAD.MOV.U32 R109, RZ, RZ, R36 ;  /* 0x000000ffff6d7224 */ /* 0x000fe200078e0024 */
[----:B------:R-:W-:-:S02]  /*4680*/  MOV R108, R38 ;  /* 0x00000026006c7202 */ /* 0x000fc40000000f00 */
[----:B------:R-:W-:Y:S02]  /*4690*/  MOV R107, R39 ;  /* 0x00000027006b7202 */ /* 0x000fe40000000f00 */
[----:B------:R-:W-:Y:S02]  /*46a0*/  MOV R106, R37 ;  /* 0x00000025006a7202 */ /* 0x000fe40000000f00 */
[C---:B---3--:R-:W-:Y:S08]  /*46b0*/  HMMA.16816.F32.BF16 R40, R12.reuse, R28, RZ ;  /* 0x0000001c0c28723c */ /* 0x048ff000000418ff */
[C---:B------:R-:W-:Y:S08]  /*46c0*/  HMMA.16816.F32.BF16 R36, R12.reuse, R30, RZ ;  /* 0x0000001e0c24723c */ /* 0x040ff000000418ff */
[C---:B-1----:R-:W-:Y:S08]  /*46d0*/  HMMA.16816.F32.BF16 R32, R12.reuse, R24, RZ ;  /* 0x000000180c20723c */ /* 0x042ff000000418ff */
[C---:B------:R-:W-:Y:S08]  /*46e0*/  HMMA.16816.F32.BF16 R28, R12.reuse, R26, RZ ;  /* 0x0000001a0c1c723c */ /* 0x040ff000000418ff */
[C---:B------:R-:W-:Y:S08]  /*46f0*/  HMMA.16816.F32.BF16 R24, R12.reuse, R68, RZ ;  /* 0x000000440c18723c */ /* 0x040ff000000418ff */
[----:B------:R-:W-:Y:S08]  /*4700*/  HMMA.16816.F32.BF16 R20, R12, R70, RZ ;  /* 0x000000460c14723c */ /* 0x000ff000000418ff */
[C---:B------:R-:W-:Y:S01]  /*4710*/  HMMA.16816.F32.BF16 R140, R8.reuse, R62, R52 ;  /* 0x0000003e088c723c */ /* 0x040fe20000041834 */
[----:B------:R-:W1:Y:S04]  /*4720*/  LDSM.16.MT88.4 R52, [R250+0x2800] ;  /* 0x00280000fa34783b */ /* 0x000e680000004200 */
[----:B------:R-:W-:Y:S03]  /*4730*/  LDSM.16.MT88.4 R60, [R100+0x4800] ;  /* 0x00480000643c783b */ /* 0x000fe60000004200 */
[C---:B--2---:R-:W-:Y:S08]  /*4740*/  HMMA.16816.F32.BF16 R24, R8.reuse, R44, R24 ;  /* 0x0000002c0818723c */ /* 0x044ff00000041818 */
[C---:B------:R-:W-:Y:S01]  /*4750*/  HMMA.16816.F32.BF16 R120, R8.reuse, R64, R40 ;  /* 0x000000400878723c */ /* 0x040fe20000041828 */
[----:B------:R-:W2:Y:S07]  /*4760*/  LDSM.16.MT88.4 R40, [R101+0x4000] ;  /* 0x004000006528783b */ /* 0x000eae0000004200 */
[----:B------:R-:W-:Y:S08]  /*4770*/  HMMA.16816.F32.BF16 R32, R8, R48, R32 ;  /* 0x000000300820723c */ /* 0x000ff00000041820 */
[----:B------:R-:W-:Y:S01]  /*4780*/  HMMA.16816.F32.BF16 R4, R12, R72, RZ ;  /* 0x000000480c04723c */ /* 0x000fe200000418ff */
[----:B------:R-:W-:Y:S01]  /*4790*/  MOV R49, R27 ;  /* 0x0000001b00317202 */ /* 0x000fe20000000f00 */
[----:B------:R-:W-:-:S06]  /*47a0*/  IMAD.MOV.U32 R48, RZ, RZ, R24 ;  /* 0x000000ffff307224 */ /* 0x000fcc00078e0018 */
[C---:B------:R-:W-:Y:S07]  /*47b0*/  HMMA.16816.F32.BF16 R180, R8.reuse, R50, R28 ;  /* 0x0000003208b4723c */ /* 0x040fee000004181c */
[----:B------:R-:W-:Y:S01]  /*47c0*/  MOV R51, R25 ;  /* 0x0000001900337202 */ /* 0x000fe20000000f00 */
[----:B------:R-:W-:Y:S01]  /*47d0*/  HMMA.16816.F32.BF16 R68, R8, R46, R20 ;  /* 0x0000002e0844723c */ /* 0x000fe20000041814 */
[----:B------:R-:W-:Y:S01]  /*47e0*/  MOV R50, R26 ;  /* 0x0000001a00327202 */ /* 0x000fe20000000f00 */
[----:B------:R-:W3:Y:S06]  /*47f0*/  LDSM.16.MT88.4 R44, [R251+0x4000] ;  /* 0x00400000fb2c783b */ /* 0x000eec0000004200 */
[C---:B------:R-:W-:Y:S08]  /*4800*/  HMMA.16816.F32.BF16 R28, R12.reuse, R74, RZ ;  /* 0x0000004a0c1c723c */ /* 0x040ff000000418ff */
[C---:B------:R-:W-:Y:S08]  /*4810*/  HMMA.16816.F32.BF16 R24, R12.reuse, R56, RZ ;  /* 0x000000380c18723c */ /* 0x040ff000000418ff */
[----:B------:R-:W-:Y:S01]  /*4820*/  HMMA.16816.F32.BF16 R20, R12, R58, RZ ;  /* 0x0000003a0c14723c */ /* 0x000fe200000418ff */
[----:B------:R-:W-:Y:S01]  /*4830*/  MOV R65, R35 ;  /* 0x0000002300417202 */ /* 0x000fe20000000f00 */
[----:B------:R-:W-:Y:S01]  /*4840*/  IMAD.MOV.U32 R64, RZ, RZ, R32 ;  /* 0x000000ffff407224 */ /* 0x000fe200078e0020 */
[----:B------:R-:W-:-:S05]  /*4850*/  MOV R3, R33 ;  /* 0x0000002100037202 */ /* 0x000fca0000000f00 */
[C---:B------:R-:W-:Y:S01]  /*4860*/  HMMA.16816.F32.BF16 R184, R8.reuse, R66, R36 ;  /* 0x0000004208b8723c */ /* 0x040fe20000041824 */
[----:B------:R-:W-:Y:S06]  /*4870*/  LDSM.16.MT88.4 R36, [R251+0x4800] ;  /* 0x00480000fb24783b */ /* 0x000fec0000004200 */
[----:B------:R-:W-:Y:S02]  /*4880*/  MOV R66, R34 ;  /* 0x0000002200427202 */ /* 0x000fe40000000f00 */
[----:B------:R-:W4:Y:S01]  /*4890*/  LDSM.16.MT88.4 R32, [R101+0x4800] ;  /* 0x004800006520783b */ /* 0x000f220000004200 */
[----:B------:R-:W-:Y:S08]  /*48a0*/  HMMA.16816.F32.BF16 R188, R8, R76, R4 ;  /* 0x0000004c08bc723c */ /* 0x000ff00000041804 */
[----:B------:R-:W-:Y:S08]  /*48b0*/  HMMA.16816.F32.BF16 R4, R12, R80, RZ ;  /* 0x000000500c04723c */ /* 0x000ff000000418ff */
[C---:B------:R-:W-:Y:S08]  /*48c0*/  HMMA.16816.F32.BF16 R72, R8.reuse, R78, R28 ;  /* 0x0000004e0848723c */ /* 0x040ff0000004181c */
[C---:B-1----:R-:W-:Y:S08]  /*48d0*/  HMMA.16816.F32.BF16 R76, R8.reuse, R52, R24 ;  /* 0x00000034084c723c */ /* 0x042ff00000041818 */
[----:B------:R-:W-:Y:S08]  /*48e0*/  HMMA.16816.F32.BF16 R160, R8, R54, R20 ;  /* 0x0000003608a0723c */ /* 0x000ff00000041814 */
[C---:B--2---:R-:W-:Y:S08]  /*48f0*/  HMMA.16816.F32.BF16 R24, R12.reuse, R40, RZ ;  /* 0x000000280c18723c */ /* 0x044ff000000418ff */
[----:B------:R-:W-:Y:S01]  /*4900*/  HMMA.16816.F32.BF16 R20, R12, R42, RZ ;  /* 0x0000002a0c14723c */ /* 0x000fe200000418ff */
[----:B------:R-:W1:Y:S07]  /*4910*/  LDSM.16.MT88.4 R40, [R250+0x4000] ;  /* 0x00400000fa28783b */ /* 0x000e6e0000004200 */
[----:B------:R-:W-:Y:S08]  /*4920*/  HMMA.16816.F32.BF16 R176, R8, R60, R4 ;  /* 0x0000003c08b0723c */ /* 0x000ff00000041804 */
[C---:B---3--:R-:W-:Y:S08]  /*4930*/  HMMA.16816.F32.BF16 R4, R12.reuse, R44, RZ ;  /* 0x0000002c0c04723c */ /* 0x048ff000000418ff */
[----:B------:R-:W-:Y:S08]  /*4940*/  HMMA.16816.F32.BF16 R28, R12, R82, RZ ;  /* 0x000000520c1c723c */ /* 0x000ff000000418ff */
[----:B----4-:R-:W-:Y:S01]  /*4950*/  HMMA.16816.F32.BF16 R152, R8, R32, R24 ;  /* 0x000000200898723c */ /* 0x010fe20000041818 */
[----:B------:R-:W2:Y:S01]  /*4960*/  LDSM.16.MT88.4 R24, [R250+0x4800] ;  /* 0x00480000fa18783b */ /* 0x000ea20000004200 */
[----:B------:R-:W-:-:S02]  /*4970*/  MOV R103, R120 ;  /* 0x0000007800677202 */ /* 0x000fc40000000f00 */
[----:B------:R-:W-:-:S04]  /*4980*/  MOV R102, R121 ;  /* 0x0000007900667202 */ /* 0x000fc80000000f00 */
[----:B------:R-:W-:Y:S01]  /*4990*/  HMMA.16816.F32.BF16 R144, R8, R36, R4 ;  /* 0x000000240890723c */ /* 0x000fe20000041804 */
[----:B------:R-:W-:-:S07]  /*49a0*/  MOV R80, R103 ;  /* 0x0000006700507202 */ /* 0x000fce0000000f00 */
[----:B-1----:R-:W-:Y:S01]  /*49b0*/  HMMA.16816.F32.BF16 R4, R12, R40, RZ ;  /* 0x000000280c04723c */ /* 0x002fe200000418ff */
[----:B------:R-:W-:-:S07]  /*49c0*/  MOV R81, R102 ;  /* 0x0000006600517202 */ /* 0x000fce0000000f00 */
[C---:B------:R-:W-:Y:S07]  /*49d0*/  HMMA.16816.F32.BF16 R136, R8.reuse, R62, R28 ;  /* 0x0000003e0888723c */ /* 0x040fee000004181c */
[----:B------:R-:W-:Y:S02]  /*49e0*/  MOV R63, R100 ;  /* 0x00000064003f7202 */ /* 0x000fe40000000f00 */
[----:B------:R-:W-:Y:S02]  /*49f0*/  MOV R62, R101 ;  /* 0x00000065003e7202 */ /* 0x000fe40000000f00 */
[----:B------:R-:W-:Y:S01]  /*4a00*/  HMMA.16816.F32.BF16 R100, R8, R34, R20 ;  /* 0x000000220864723c */ /* 0x000fe20000041814 */
[----:B------:R-:W1:Y:S07]  /*4a10*/  LDSM.16.MT88.4 R28, [R63+0x6000] ;  /* 0x006000003f1c783b */ /* 0x000e6e0000004200 */
[----:B------:R-:W-:Y:S01]  /*4a20*/  HMMA.16816.F32.BF16 R20, R12, R46, RZ ;  /* 0x0000002e0c14723c */ /* 0x000fe200000418ff */
[----:B------:R-:W-:Y:S01]  /*4a30*/  MOV R59, R111 ;  /* 0x0000006f003b7202 */ /* 0x000fe20000000f00 */
[----:B------:R-:W-:Y:S01]  /*4a40*/  IMAD.MOV.U32 R60, RZ, RZ, R109 ;  /* 0x000000ffff3c7224 */ /* 0x000fe200078e006d */
[----:B------:R-:W-:-:S02]  /*4a50*/  MOV R58, R110 ;  /* 0x0000006e003a7202 */ /* 0x000fc40000000f00 */
[----:B------:R-:W-:-:S03]  /*4a60*/  MOV R44, R108 ;  /* 0x0000006c002c7202 */ /* 0x000fc60000000f00 */
[----:B--2---:R-:W-:Y:S01]  /*4a70*/  HMMA.16816.F32.BF16 R108, R8, R24, R4 ;  /* 0x00000018086c723c */ /* 0x004fe20000041804 */
[----:B------:R-:W-:Y:S01]  /*4a80*/  MOV R105, R122 ;  /* 0x0000007a00697202 */ /* 0x000fe20000000f00 */
[----:B------:R-:W-:-:S06]  /*4a90*/  IMAD.MOV.U32 R104, RZ, RZ, R123 ;  /* 0x000000ffff687224 */ /* 0x000fcc00078e007b */
[----:B------:R-:W-:Y:S01]  /*4aa0*/  HMMA.16816.F32.BF16 R4, R12, R42, RZ ;  /* 0x0000002a0c04723c */ /* 0x000fe200000418ff */
[----:B------:R-:W-:Y:S01]  /*4ab0*/  MOV R45, R107 ;  /* 0x0000006b002d7202 */ /* 0x000fe20000000f00 */
[----:B------:R-:W-:Y:S01]  /*4ac0*/  IMAD.MOV.U32 R83, RZ, RZ, R104 ;  /* 0x000000ffff537224 */ /* 0x000fe200078e0068 */
[----:B------:R-:W-:Y:S02]  /*4ad0*/  MOV R61, R106 ;  /* 0x0000006a003d7202 */ /* 0x000fe40000000f00 */
[----:B------:R-:W-:-:S03]  /*4ae0*/  MOV R82, R105 ;  /* 0x0000006900527202 */ /* 0x000fc60000000f00 */
[----:B------:R-:W-:Y:S01]  /*4af0*/  HMMA.16816.F32.BF16 R104, R8, R38, R20 ;  /* 0x000000260868723c */ /* 0x000fe20000041814 */
[----:B------:R-:W2:Y:S01]  /*4b00*/  LDSM.16.MT88.4 R20, [R63+0x6800] ;  /* 0x006800003f14783b */ /* 0x000ea20000004200 */
[----:B------:R-:W-:Y:S01]  /*4b10*/  IMAD.MOV.U32 R53, RZ, RZ, R3 ;  /* 0x000000ffff357224 */ /* 0x000fe200078e0003 */
[----:B------:R-:W-:Y:S01]  /*4b20*/  MOV R56, R115 ;  /* 0x0000007300387202 */ /* 0x000fe20000000f00 */
[----:B------:R-:W-:Y:S01]  /*4b30*/  FADD.FTZ R3, R113, R112 ;  /* 0x0000007071037221 */ /* 0x000fe20000010000 */
[----:B------:R-:W-:-:S11]  /*4b40*/  MOV R57, R114 ;  /* 0x0000007200397202 */ /* 0x000fd60000000f00 */
[----:B------:R-:W-:Y:S01]  /*4b50*/  HMMA.16816.F32.BF16 R112, R8, R26, R4 ;  /* 0x0000001a0870723c */ /* 0x000fe20000041804 */
[----:B------:R-:W-:Y:S07]  /*4b60*/  LDSM.16.MT88.4 R24, [R62+0x6800] ;  /* 0x006800003e18783b */ /* 0x000fee0000004200 */
        /* <DEDUP_REMOVED lines=8> */
[----:B------:R-:W1:Y:S01]  /*4bf0*/  LDSM.16.MT88.4 R20, [R62+0x6000] ;  /* 0x006000003e14783b */ /* 0x000e620000004200 */
[----:B------:R-:W-:-:S04]  /*4c00*/  FADD.FTZ R17, R18, R17 ;  /* 0x0000001112117221 */ /* 0x000fc80000010000 */
[----:B------:R-:W-:-:S04]  /*4c10*/  FADD.FTZ R17, R19, R17 ;  /* 0x0000001113117221 */ /* 0x000fc80000010000 */
[----:B------:R-:W-:-:S04]  /*4c20*/  FADD.FTZ R4, R117, R17 ;  /* 0x0000001175047221 */ /* 0x000fc80000010000 */
[----:B------:R-:W-:Y:S02]  /*4c30*/  FADD.FTZ R30, R119, R4 ;  /* 0x00000004771e7221 */ /* 0x000fe40000010000 */
[----:B------:R-:W-:Y:S01]  /*4c40*/  FADD.FTZ R3, R116, R3 ;  /* 0x0000000374037221 */ /* 0x000fe20000010000 */
[----:B-1----:R-:W-:Y:S03]  /*4c50*/  HMMA.16816.F32.BF16 R4, R12, R20, RZ ;  /* 0x000000140c04723c */ /* 0x002fe600000418ff */
[----:B------:R-:W-:-:S04]  /*4c60*/  FADD.FTZ R3, R118, R3 ;  /* 0x0000000376037221 */ /* 0x000fc80000010000 */
[----:B------:R-:W-:Y:S02]  /*4c70*/  FADD.FTZ R3, R128, R3 ;  /* 0x0000000380037221 */ /* 0x000fe40000010000 */
[--C-:B------:R-:W-:Y:S02]  /*4c80*/  FFMA.FTZ R28, R99, c[0x0][0x2d0], -R2.reuse ;  /* 0x0000b400631c7a23 */ /* 0x100fe40000010802 */
[----:B------:R-:W-:Y:S02]  /*4c90*/  FADD.FTZ R3, R129, R3 ;  /* 0x0000000381037221 */ /* 0x000fe40000010000 */
[--C-:B------:R-:W-:Y:S02]  /*4ca0*/  FFMA.FTZ R29, R95, c[0x0][0x2d0], -R2.reuse ;  /* 0x0000b4005f1d7a23 */ /* 0x100fe40000010802 */
[--C-:B------:R-:W-:Y:S02]  /*4cb0*/  FFMA.FTZ R31, R94, c[0x0][0x2d0], -R2.reuse ;  /* 0x0000b4005e1f7a23 */ /* 0x100fe40000010802 */
[----:B------:R-:W-:-:S07]  /*4cc0*/  FFMA.FTZ R19, R98, c[0x0][0x2d0], -R2 ;  /* 0x0000b40062137a23 */ /* 0x000fce0000010802 */
[----:B------:R-:W-:Y:S08]  /*4cd0*/  HMMA.16816.F32.BF16 R116, R8, R24, R4 ;  /* 0x000000180874723c */ /* 0x000ff00000041804 */
[----:B------:R-:W-:Y:S01]  /*4ce0*/  HMMA.16816.F32.BF16 R4, R12, R22, RZ ;  /* 0x000000160c04723c */ /* 0x000fe200000418ff */
[--C-:B------:R-:W-:Y:S02]  /*4cf0*/  FFMA.FTZ R18, R97, c[0x0][0x2d0], -R2.reuse ;  /* 0x0000b40061127a23 */ /* 0x100fe40000010802 */
[----:B------:R-:W-:-:S02]  /*4d00*/  FFMA.FTZ R17, R96, c[0x0][0x2d0], -R2 ;  /* 0x0000b40060117a23 */ /* 0x000fc40000010802 */
[--C-:B------:R-:W-:Y:S02]  /*4d10*/  FFMA.FTZ R36, R93, c[0x0][0x2d0], -R2.reuse ;  /* 0x0000b4005d247a23 */ /* 0x100fe40000010802 */
[----:B------:R-:W-:Y:S01]  /*4d20*/  FFMA.FTZ R35, R92, c[0x0][0x2d0], -R2 ;  /* 0x0000b4005c237a23 */ /* 0x000fe20000010802 */
[----:B------:R-:W1:Y:S01]  /*4d30*/  MUFU.EX2 R25, R28 ;  /* 0x0000001c00197308 */ /* 0x000e620000000800 */
[----:B------:R-:W-:Y:S02]  /*4d40*/  FADD.FTZ R2, R130, R3 ;  /* 0x0000000382027221 */ /* 0x000fe40000010000 */
[----:B------:R-:W-:-:S05]  /*4d50*/  FADD.FTZ R3, R131, R30 ;  /* 0x0000001e83037221 */ /* 0x000fca0000010000 */
        /* <DEDUP_REMOVED lines=9> */
[----:B------:R-:W-:Y:S01]  /*4df0*/  MOV R52, R64 ;  /* 0x0000004000347202 */ /* 0x000fe20000000f00 */
[--C-:B---3--:R-:W-:Y:S01]  /*4e00*/  FFMA.FTZ R19, R91, c[0x0][0x2d0], -R0.reuse ;  /* 0x0000b4005b137a23 */ /* 0x108fe20000010800 */
[----:B------:R-:W-:Y:S01]  /*4e10*/  HMMA.16816.F32.BF16 R64, R8, R26, R4 ;  /* 0x0000001a0840723c */ /* 0x000fe20000041804 */
[--C-:B------:R-:W-:Y:S02]  /*4e20*/  FFMA.FTZ R32, R86, c[0x0][0x2d0], -R0.reuse ;  /* 0x0000b40056207a23 */ /* 0x100fe40000010800 */
[--C-:B-----5:R-:W-:Y:S02]  /*4e30*/  FFMA.FTZ R18, R90, c[0x0][0x2d0], -R0.reuse ;  /* 0x0000b4005a127a23 */ /* 0x120fe40000010800 */
[----:B------:R-:W-:-:S02]  /*4e40*/  FFMA.FTZ R34, R85, c[0x0][0x2d0], -R0 ;  /* 0x0000b40055227a23 */ /* 0x000fc40000010800 */
[--C-:B------:R-:W-:Y:S02]  /*4e50*/  FFMA.FTZ R7, R88, c[0x0][0x2d0], -R0.reuse ;  /* 0x0000b40058077a23 */ /* 0x100fe40000010800 */
[--C-:B------:R-:W-:Y:S02]  /*4e60*/  FFMA.FTZ R5, R87, c[0x0][0x2d0], -R0.reuse ;  /* 0x0000b40057057a23 */ /* 0x100fe40000010800 */
[--C-:B-1----:R-:W-:Y:S02]  /*4e70*/  FFMA.FTZ R17, R89, c[0x0][0x2d0], -R0.reuse ;  /* 0x0000b40059117a23 */ /* 0x102fe40000010800 */
[----:B------:R-:W-:Y:S02]  /*4e80*/  FFMA.FTZ R33, R84, c[0x0][0x2d0], -R0 ;  /* 0x0000b40054217a23 */ /* 0x000fe40000010800 */
[----:B------:R-:W-:-:S04]  /*4e90*/  FADD.FTZ R0, R25, R2 ;  /* 0x0000000219007221 */ /* 0x000fc80000010000 */
[C---:B----4-:R-:W-:Y:S01]  /*4ea0*/  FADD.FTZ R0, R23.reuse, R0 ;  /* 0x0000000017007221 */ /* 0x050fe20000010000 */
[----:B------:R-:W-:Y:S02]  /*4eb0*/  F2FP.BF16.PACK_AB R4, R23, R25 ;  /* 0x000000191704723e */ /* 0x000fe400000010ff */
[----:B------:R-:W-:Y:S01]  /*4ec0*/  F2FP.BF16.PACK_AB R6, R22, R24 ;  /* 0x000000181606723e */ /* 0x000fe200000010ff */
[----:B------:R-:W-:Y:S02]  /*4ed0*/  FADD.FTZ R0, R24, R0 ;  /* 0x0000000018007221 */ /* 0x000fe40000010000 */
[----:B------:R-:W1:Y:S02]  /*4ee0*/  LDSM.16.MT88.4 R24, [R251+0x6800] ;  /* 0x00680000fb18783b */ /* 0x000e640000004200 */
[----:B------:R-:W-:Y:S02]  /*4ef0*/  FADD.FTZ R0, R22, R0 ;  /* 0x0000000016007221 */ /* 0x000fe40000010000 */
[----:B------:R-:W-:-:S02]  /*4f00*/  FADD.FTZ R3, R132, R3 ;  /* 0x0000000384037221 */ /* 0x000fc40000010000 */
[----:B------:R-:W-:Y:S01]  /*4f10*/  FADD.FTZ R0, R21, R0 ;  /* 0x0000000015007221 */ /* 0x000fe20000010000 */
[C---:B------:R-:W-:Y:S01]  /*4f20*/  F2FP.BF16.PACK_AB R128, R20.reuse, R21 ;  /* 0x000000151480723e */ /* 0x040fe200000010ff */
[----:B------:R-:W-:Y:S02]  /*4f30*/  FADD.FTZ R2, R135, R3 ;  /* 0x0000000387027221 */ /* 0x000fe40000010000 */
[----:B------:R-:W-:Y:S02]  /*4f40*/  FADD.FTZ R3, R20, R0 ;  /* 0x0000000014037221 */ /* 0x000fe40000010000 */
[----:B--2---:R-:W-:Y:S01]  /*4f50*/  HMMA.16816.F32.BF16 R20, R12, R28, RZ ;  /* 0x0000001c0c14723c */ /* 0x004fe200000418ff */
[----:B------:R-:W-:Y:S02]  /*4f60*/  MOV R134, R62 ;  /* 0x0000003e00867202 */ /* 0x000fe40000000f00 */
[----:B------:R-:W-:Y:S01]  /*4f70*/  MOV R132, R63 ;  /* 0x0000003f00847202 */ /* 0x000fe20000000f00 */
[----:B------:R-:W-:Y:S01]  /*4f80*/  IMAD.MOV.U32 R63, RZ, RZ, R45 ;  /* 0x000000ffff3f7224 */ /* 0x000fe200078e002d */
[----:B------:R-:W-:-:S02]  /*4f90*/  MOV R62, R44 ;  /* 0x0000002c003e7202 */ /* 0x000fc40000000f00 */
[----:B------:R-:W-:Y:S01]  /*4fa0*/  MOV R45, R58 ;  /* 0x0000003a002d7202 */ /* 0x000fe20000000f00 */
[----:B------:R-:W-:Y:S01]  /*4fb0*/  IMAD.MOV.U32 R58, RZ, RZ, R50 ;  /* 0x000000ffff3a7224 */ /* 0x000fe200078e0032 */
[----:B------:R-:W-:Y:S02]  /*4fc0*/  MOV R47, R59 ;  /* 0x0000003b002f7202 */ /* 0x000fe40000000f00 */
[----:B------:R-:W-:Y:S02]  /*4fd0*/  MOV R37, R56 ;  /* 0x0000003800257202 */ /* 0x000fe40000000f00 */
[----:B------:R-:W-:Y:S02]  /*4fe0*/  MOV R44, R57 ;  /* 0x00000039002c7202 */ /* 0x000fe40000000f00 */
[----:B------:R-:W-:Y:S02]  /*4ff0*/  MOV R57, R51 ;  /* 0x0000003300397202 */ /* 0x000fe40000000f00 */
[----:B------:R-:W-:-:S02]  /*5000*/  MOV R59, R49 ;  /* 0x00000031003b7202 */ /* 0x000fc40000000f00 */
[----:B------:R-:W-:-:S05]  /*5010*/  MOV R56, R48 ;  /* 0x0000003000387202 */ /* 0x000fca0000000f00 */
        /* <DEDUP_REMOVED lines=24> */
[----:B------:R-:W-:-:S02]  /*51a0*/  MOV R46, R47 ;  /* 0x0000002f002e7202 */ /* 0x000fc40000000f00 */
[----:B------:R-:W-:Y:S11]  /*51b0*/  MOV R47, R37 ;  /* 0x00000025002f7202 */ /* 0x000ff60000000f00 */
[----:B------:R-:W-:Y:S01]  /*51c0*/  @!UPT UIADD3 URZ, URZ, URZ, URZ ;  /* 0x0000003f3f3ff290 */ /* 0x000fe2000fffe03f */
[C---:B-1----:R-:W-:Y:S08]  /*51d0*/  HMMA.16816.F32.BF16 R24, R8.reuse, R20, R24 ;  /* 0x000000140818723c */ /* 0x042ff00000041818 */
[----:B------:R-:W-:Y:S01]  /*51e0*/  HMMA.16816.F32.BF16 R12, R8, R22, R12 ;  /* 0x00000016080c723c */ /* 0x000fe2000004180c */
[----:B------:R-:W1:Y:S07]  /*51f0*/  LDSM.16.MT88.4 R8, [R132+0x1000] ;  /* 0x001000008408783b */ /* 0x000e6e0000004200 */
        /* <DEDUP_REMOVED lines=8> */
[----:B------:R-:W-:Y:S08]  /*5280*/  MUFU.EX2 R3, R34 ;  /* 0x0000002200037308 */ /* 0x000ff00000000800 */
[----:B------:R3:W5:Y:S01]  /*5290*/  MUFU.EX2 R2, R33 ;  /* 0x0000002100027308 */ /* 0x0007620000000800 */
        /* <DEDUP_REMOVED lines=18> */
[----:B----4-:R-:W-:Y:S01]  /*53c0*/  FADD.FTZ R0, R19, R0 ;  /* 0x0000000013007221 */ /* 0x010fe20000010000 */
[----:B--2---:R-:W-:-:S02]  /*53d0*/  F2FP.BF16.PACK_AB R129, R17, R19 ;  /* 0x000000131181723e */ /* 0x004fc400000010ff */
[----:B-----5:R-:W-:Y:S01]  /*53e0*/  F2FP.BF16.PACK_AB R131, R2, R3 ;  /* 0x000000030283723e */ /* 0x020fe200000010ff */
[----:B------:R-:W-:Y:S02]  /*53f0*/  LDSM.16.MT88.4 R160, [R132+0x1800] ;  /* 0x0018000084a0783b */ /* 0x000fe40000004200 */
[C---:B-1----:R-:W-:Y:S08]  /*5400*/  HMMA.16816.F32.BF16 R84, R4.reuse, R8, R176 ;  /* 0x000000080454723c */ /* 0x042ff000000418b0 */
[----:B------:R-:W-:Y:S01]  /*5410*/  HMMA.16816.F32.BF16 R88, R4, R10, R136 ;  /* 0x0000000a0458723c */ /* 0x000fe20000041888 */
[----:B------:R-:W1:Y:S01]  /*5420*/  LDSM.16.MT88.4 R8, [R134+0x5000] ;  /* 0x005000008608783b */ /* 0x000e620000004200 */
[----:B------:R-:W-:-:S03]  /*5430*/  FADD.FTZ R0, R17, R0 ;  /* 0x0000000011007221 */ /* 0x000fc60000010000 */
[----:B------:R-:W-:Y:S03]  /*5440*/  LDSM.16.MT88.4 R136, [R250+0x1800] ;  /* 0x00180000fa88783b */ /* 0x000fe60000004200 */
        /* <DEDUP_REMOVED lines=9> */
[----:B------:R-:W-:Y:S04]  /*54e0*/  LDSM.16.MT88.4 R144, [R251+0x1800] ;  /* 0x00180000fb90783b */ /* 0x000fe80000004200 */
[----:B------:R2:W-:Y:S04]  /*54f0*/  STL [R1+0x78], R0 ;  /* 0x0000780001007387 */ /* 0x0005e80000100800 */
[----:B--2---:R-:W2:Y:S01]  /*5500*/  LDL R0, [R1+0xb4] ;  /* 0x0000b40001007983 */ /* 0x004ea20000100800 */
        /* <DEDUP_REMOVED lines=13> */
[----:B------:R-:W3:Y:S04]  /*55e0*/  LDSM.16.MT88.4 R48, [R134+0x3800] ;  /* 0x003800008630783b */ /* 0x000ee80000004200 */
[----:B------:R-:W-:Y:S03]  /*55f0*/  LDSM.16.MT88.4 R8, [R250+0x7000] ;  /* 0x00700000fa08783b */ /* 0x000fe60000004200 */
[C---:B------:R-:W-:Y:S08]  /*5600*/  HMMA.16816.F32.BF16 R140, R128.reuse, R136, R140 ;  /* 0x00000088808c723c */ /* 0x040ff0000004188c */
[C---:B------:R-:W-:Y:S08]  /*5610*/  HMMA.16816.F32.BF16 R136, R128.reuse, R138, R36 ;  /* 0x0000008a8088723c */ /* 0x040ff00000041824 */
[C---:B-1----:R-:W-:Y:S08]  /*5620*/  HMMA.16816.F32.BF16 R36, R128.reuse, R40, R44 ;  /* 0x000000288024723c */ /* 0x042ff0000004182c */
[C---:B---3--:R-:W-:Y:S01]  /*5630*/  HMMA.16816.F32.BF16 R44, R128.reuse, R48, R56 ;  /* 0x00000030802c723c */ /* 0x048fe20000041838 */
[----:B------:R-:W1:Y:S07]  /*5640*/  LDSM.16.MT88.4 R56, [R251+0x3800] ;  /* 0x00380000fb38783b */ /* 0x000e6e0000004200 */
[C---:B------:R-:W-:Y:S08]  /*5650*/  HMMA.16816.F32.BF16 R48, R128.reuse, R50, R60 ;  /* 0x000000328030723c */ /* 0x040ff0000004183c */
[C---:B------:R-:W-:Y:S08]  /*5660*/  HMMA.16816.F32.BF16 R60, R128.reuse, R64, R76 ;  /* 0x00000040803c723c */ /* 0x040ff0000004184c */
[C---:B------:R-:W-:Y:S01]  /*5670*/  HMMA.16816.F32.BF16 R64, R128.reuse, R66, R80 ;  /* 0x000000428040723c */ /* 0x040fe20000041850 */
[----:B------:R-:W3:Y:S07]  /*5680*/  LDSM.16.MT88.4 R80, [R134+0x5800] ;  /* 0x005800008650783b */ /* 0x000eee0000004200 */
[C---:B------:R-:W-:Y:S08]  /*5690*/  HMMA.16816.F32.BF16 R40, R128.reuse, R42, R52 ;  /* 0x0000002a8028723c */ /* 0x040ff00000041834 */
[C---:B-1----:R-:W-:Y:S08]  /*56a0*/  HMMA.16816.F32.BF16 R52, R128.reuse, R56, R68 ;  /* 0x000000388034723c */ /* 0x042ff00000041844 */
[C---:B---3--:R-:W-:Y:S08]  /*56b0*/  HMMA.16816.F32.BF16 R76, R128.reuse, R80, R92 ;  /* 0x00000050804c723c */ /* 0x048ff0000004185c */
[C---:B------:R-:W-:Y:S01]  /*56c0*/  HMMA.16816.F32.BF16 R80, R128.reuse, R82, R96 ;  /* 0x000000528050723c */ /* 0x040fe20000041860 */
[----:B------:R-:W1:Y:S07]  /*56d0*/  LDSM.16.MT88.4 R96, [R250+0x5800] ;  /* 0x00580000fa60783b */ /* 0x000e6e0000004200 */
[C---:B------:R-:W-:Y:S01]  /*56e0*/  HMMA.16816.F32.BF16 R56, R128.reuse, R58, R72 ;  /* 0x0000003a8038723c */ /* 0x040fe20000041848 */
[----:B------:R-:W3:Y:S07]  /*56f0*/  LDSM.16.MT88.4 R72, [R132+0x5800] ;  /* 0x005800008448783b */ /* 0x000eee0000004200 */
[C---:B-1----:R-:W-:Y:S08]  /*5700*/  HMMA.16816.F32.BF16 R92, R128.reuse, R96, R108 ;  /* 0x00000060805c723c */ /* 0x042ff0000004186c */
[C---:B------:R-:W-:Y:S01]  /*5710*/  HMMA.16816.F32.BF16 R96, R128.reuse, R98, R112 ;  /* 0x000000628060723c */ /* 0x040fe20000041870 */
[----:B------:R-:W1:Y:S07]  /*5720*/  LDSM.16.MT88.4 R112, [R134+0x7800] ;  /* 0x007800008670783b */ /* 0x000e6e0000004200 */
[C---:B---3--:R-:W-:Y:S08]  /*5730*/  HMMA.16816.F32.BF16 R68, R128.reuse, R72, R84 ;  /* 0x000000488044723c */ /* 0x048ff00000041854 */
[----:B------:R-:W-:Y:S01]  /*5740*/  HMMA.16816.F32.BF16 R72, R128, R74, R88 ;  /* 0x0000004a8048723c */ /* 0x000fe20000041858 */
[----:B------:R-:W3:Y:S01]  /*5750*/  LDSM.16.MT88.4 R88, [R251+0x5800] ;  /* 0x00580000fb58783b */ /* 0x000ee20000004200 */
[----:B------:R-:W-:-:S06]  /*5760*/  MOV R2, c[0x0][0x2c4] ;  /* 0x0000b10000027a02 */ /* 0x000fcc0000000f00 */
[----:B------:R-:W-:Y:S01]  /*5770*/  HMMA.16816.F32.BF16 R24, R4, R8, R24 ;  /* 0x000000080418723c */ /* 0x000fe20000041818 */
[----:B------:R-:W-:-:S07]  /*5780*/  ISETP.NE.AND P1, PT, R2, 0x1, PT ;  /* 0x000000010200780c */ /* 0x000fce0003f25270 */
[----:B------:R-:W-:Y:S01]  /*5790*/  HMMA.16816.F32.BF16 R12, R4, R10, R12 ;  /* 0x0000000a040c723c */ /* 0x000fe2000004180c */
[----:B------:R-:W-:Y:S07]  /*57a0*/  LDSM.16.MT88.4 R4, [R250+0x7800] ;  /* 0x00780000fa04783b */ /* 0x000fee0000004200 */
[----:B-1----:R-:W-:Y:S01]  /*57b0*/  HMMA.16816.F32.BF16 R108, R128, R112, R120 ;  /* 0x00000070806c723c */ /* 0x002fe20000041878 */
[----:B------:R-:W1:Y:S01]  /*57c0*/  LDSM.16.MT88.4 R120, [R251+0x7800] ;  /* 0x00780000fb78783b */ /* 0x000e620000004200 */
[----:B--2---:R-:W-:-:S05]  /*57d0*/  @P1 IMAD.HI.U32 R2, R0, c[0x0][0x2c8], RZ ;  /* 0x0000b20000021a27 */ /* 0x004fca00078e00ff */
[----:B------:R-:W-:Y:S01]  /*57e0*/  @P1 SHF.R.U32.HI R0, RZ, c[0x0][0x2cc], R2 ;  /* 0x0000b300ff001a19 */ /* 0x000fe20000011602 */
[----:B---3--:R-:W-:Y:S03]  /*57f0*/  HMMA.16816.F32.BF16 R84, R128, R88, R100 ;  /* 0x000000588054723c */ /* 0x008fe60000041864 */
[----:B------:R-:W-:-:S05]  /*5800*/  IADD3 R0, R0, -c[0x0][0x168], R249 ;  /* 0x80005a0000007a10 */ /* 0x000fca0007ffe0f9 */
[----:B------:R-:W-:Y:S01]  /*5810*/  HMMA.16816.F32.BF16 R88, R128, R90, R104 ;  /* 0x0000005a8058723c */ /* 0x000fe20000041868 */
[----:B------:R-:W2:Y:S01]  /*5820*/  LDSM.16.MT88.4 R104, [R132+0x7800] ;  /* 0x007800008468783b */ /* 0x000ea20000004200 */
[----:B------:R-:W-:-:S04]  /*5830*/  SHF.R.S32.HI R2, RZ, 0x1f, R0 ;  /* 0x0000001fff027819 */ /* 0x000fc80000011400 */
[----:B------:R-:W-:Y:S02]  /*5840*/  LEA.HI R0, R2, R0, RZ, 0x6 ;  /* 0x0000000002007211 */ /* 0x000fe400078f30ff */
[----:B------:R-:W-:Y:S02]  /*5850*/  HMMA.16816.F32.BF16 R112, R128, R114, R116 ;  /* 0x000000728070723c */ /* 0x000fe40000041874 */
[----:B------:R-:W-:Y:S02]  /*5860*/  SHF.R.S32.HI R0, RZ, 0x6, R0 ;  /* 0x00000006ff007819 */ /* 0x000fe40000011400 */
[----:B------:R-:W-:-:S04]  /*5870*/  IADD3 R3, R248, -0x2, RZ ;  /* 0xfffffffef8037810 */ /* 0x000fc80007ffe0ff */
[C---:B-1----:R-:W-:Y:S01]  /*5880*/  HMMA.16816.F32.BF16 R116, R128.reuse, R120, R180 ;  /* 0x000000788074723c */ /* 0x042fe200000418b4 */
[----:B------:R1:W-:Y:S07]  /*5890*/  STL [R1+0x64], R3 ;  /* 0x0000640301007387 */ /* 0x0003ee0000100800 */
[C---:B------:R-:W-:Y:S08]  /*58a0*/  HMMA.16816.F32.BF16 R120, R128.reuse, R122, R124 ;  /* 0x0000007a8078723c */ /* 0x040ff0000004187c */
[----:B------:R-:W-:Y:S07]  /*58b0*/  HMMA.16816.F32.BF16 R124, R128, R4, R24 ;  /* 0x00000004807c723c */ /* 0x000fee0000041818 */
[----:B------:R-:W-:-:S05]  /*58c0*/  IMNMX R4, RZ, R0, !PT ;  /* 0x00000000ff047217 */ /* 0x000fca0007800200 */
[----:B------:R1:W-:Y:S01]  /*58d0*/  STL [R1+0x84], R4 ;  /* 0x0000840401007387 */ /* 0x0003e20000100800 */
[----:B------:R-:W-:Y:S01]  /*58e0*/  ISETP.GE.AND P0, PT, R3, R4, PT ;  /* 0x000000040300720c */ /* 0x000fe20003f06270 */
        /* <DEDUP_REMOVED lines=13> */
[----:B------:R-:W-:-:S07]  /*59c0*/  MOV R248, R3 ;  /* 0x0000000300f87202 */ /* 0x000fce0000000f00 */
.L_x_2395:
[----:B------:R-:W2:Y:S01]  /*59d0*/  LDL R0, [R1+0x20] ;  /* 0x0000200001007983 */ /* 0x000ea20000100800 */
[----:B------:R-:W-:Y:S04]  /*59e0*/  DEPBAR.LE SB0, 0x0 ;  /* 0x000080000000791a */ /* 0x000fe80000000000 */
[----:B------:R-:W-:Y:S01]  /*59f0*/  WARPSYNC 0xffffffff ;  /* 0xffffffff00007948 */ /* 0x000fe20003800000 */
[----:B------:R-:W-:Y:S01]  /*5a00*/  BAR.SYNC.DEFER_BLOCKING 0x0 ;  /* 0x0000000000007b1d */ /* 0x000fe20000010000 */
[----:B------:R-:W-:Y:S05]  /*5a10*/  ISETP.GE.AND P0, PT, R248, RZ, PT ;  /* 0x000000fff800720c */ /* 0x000fea0003f06270 */
[----:B------:R1:W3:Y:S01]  /*5a20*/  LDSM.16.M88.4 R176, [R252] ;  /* 0x00000000fcb0783b */ /* 0x0002e20000000200 */
[----:B------:R-:W-:Y:S03]  /*5a30*/  BSSY B0, `(.L_x_2385) ;  /* 0x0000068000007945 */ /* 0x000fe60003800000 */
[----:B------:R1:W4:Y:S04]  /*5a40*/  LDSM.16.M88.4 R180, [R252+0x800] ;  /* 0x00080000fcb4783b */ /* 0x0003280000000200 */
[----:B------:R1:W1:Y:S04]  /*5a50*/  LDSM.16.M88.4 R184, [R252+0x1000] ;  /* 0x00100000fcb8783b */ /* 0x0002680000000200 */
[----:B------:R1:W1:Y:S04]  /*5a60*/  LDSM.16.M88.4 R188, [R252+0x1800] ;  /* 0x00180000fcbc783b */ /* 0x0002680000000200 */
[----:B--2---:R2:W1:Y:S04]  /*5a70*/  LDSM.16.M88.4 R8, [R0] ;  /* 0x000000000008783b */ /* 0x0044680000000200 */
[----:B------:R2:W1:Y:S04]  /*5a80*/  LDSM.16.M88.4 R16, [R0+0x800] ;  /* 0x000800000010783b */ /* 0x0004680000000200 */
[----:B------:R2:W1:Y:S04]  /*5a90*/  LDSM.16.M88.4 R24, [R0+0x1000] ;  /* 0x001000000018783b */ /* 0x0004680000000200 */
[----:B------:R2:W1:Y:S01]  /*5aa0*/  LDSM.16.M88.4 R32, [R0+0x1800] ;  /* 0x001800000020783b */ /* 0x0004620000000200 */
[----:B------:R-:W-:-:S05]  /*5ab0*/  @!P0 BRA `(.L_x_2386) ;  /* 0x000005f000008947 */ /* 0x000fca0003800000 */
[----:B---34-:R-:W3:Y:S04]  /*5ac0*/  LDL R4, [R1+0x60] ;  /* 0x0000600001047983 */ /* 0x018ee80000100800 */
[----:B------:R-:W4:Y:S04]  /*5ad0*/  LDL R28, [R1+0x5c] ;  /* 0x00005c00011c7983 */ /* 0x000f280000100800 */
[----:B------:R-:W5:Y:S04]  /*5ae0*/  LDL.64 R22, [R1+0xa0] ;  /* 0x0000a00001167983 */ /* 0x000f680000100a00 */
        /* <DEDUP_REMOVED lines=18> */
[----:B-----5:R-:W-:Y:S01]  /*5c10*/  IADD3 R0, P0, R22, R2, RZ ;  /* 0x0000000216007210 */ /* 0x020fe20007f1e0ff */
[C---:B--2---:R-:W-:Y:S01]  /*5c20*/  IMAD.SHL.U32 R30, R5.reuse, 0x2, RZ ;  /* 0x00000002051e7824 */ /* 0x044fe200078e00ff */
[----:B------:R-:W-:Y:S02]  /*5c30*/  SHF.L.U64.HI R22, R5, 0x1, R21 ;  /* 0x0000000105167819 */ /* 0x000fe40000010215 */
[----:B------:R-:W-:Y:S02]  /*5c40*/  IADD3.X R4, R12, R3, R4, P0, !PT ;  /* 0x000000030c047210 */ /* 0x000fe400007fe404 */
        /* <DEDUP_REMOVED lines=9> */
[----:B------:R2:W3:Y:S02]  /*5ce0*/  SHFL.IDX PT, R4, R5, RZ, 0x181f ;  /* 0x00181fff05047589 */ /* 0x0004e400000e0000 */
.L_x_2440:
[----:B------:R-:W-:-:S05]  /*5cf0*/  BRA.DIV ~URZ, `(.L_x_2388) ;  /* 0x0000b3627f007947 */ /* 0x000fca000b800000 */
[----:B------:R-:W4:Y:S04]  /*5d00*/  LDL R2, [R1+0x58] ;  /* 0x0000580001027983 */ /* 0x000f280000100800 */
[----:B------:R-:W5:Y:S04]  /*5d10*/  LDL R31, [R1+0x50] ;  /* 0x00005000011f7983 */ /* 0x000f680000100800 */
[----:B--2---:R-:W2:Y:S04]  /*5d20*/  LDL R7, [R1+0x70] ;  /* 0x0000700001077983 */ /* 0x004ea80000100800 */
[----:B---3--:R-:W3:Y:S04]  /*5d30*/  LDL R133, [R1+0x6c] ;  /* 0x00006c0001857983 */ /* 0x008ee80000100800 */
[----:B------:R-:W5:Y:S04]  /*5d40*/  LDL R132, [R1+0x74] ;  /* 0x0000740001847983 */ /* 0x000f680000100800 */
[----:B------:R-:W1:Y:S02]  /*5d50*/  SHFL.IDX PT, R0, R12, RZ, 0x181f ;  /* 0x00181fff0c007589 */ /* 0x000e6400000e0000 */
[----:B-1----:R-:W-:Y:S02]  /*5d60*/  IADD3 R6, P2, R0, R30, RZ ;  /* 0x0000001e00067210 */ /* 0x002fe40007f5e0ff */
[----:B----4-:R-:W-:Y:S02]  /*5d70*/  ISETP.GE.AND P4, PT, R2, c[0x0][0x1d4], PT ;  /* 0x0000750002007a0c */ /* 0x010fe40003f86270 */
[----:B------:R-:W-:Y:S05]  /*5d80*/  IADD3 R2, P0, R0, R23, RZ ;  /* 0x0000001700027210 */ /* 0x000fea0007f1e0ff */
[C---:B------:R-:W-:Y:S01]  /*5d90*/  IMAD.X R3, R4.reuse, 0x1, R13, P0 ;  /* 0x0000000104037824 */ /* 0x040fe200000e060d */
[----:B--2---:R-:W-:Y:S01]  /*5da0*/  ISETP.GE.AND P3, PT, R7, c[0x0][0x1d4], PT ;  /* 0x0000750007007a0c */ /* 0x004fe20003f66270 */
[----:B------:R-:W-:Y:S01]  /*5db0*/  IMAD.X R7, R4, 0x1, R22, P2 ;  /* 0x0000000104077824 */ /* 0x000fe200010e0616 */
[----:B---3--:R-:W-:Y:S03]  /*5dc0*/  ISETP.GE.AND P1, PT, R133, c[0x0][0x1d4], PT ;  /* 0x0000750085007a0c */ /* 0x008fe60003f26270 */
[----:B------:R-:W-:Y:S01]  /*5dd0*/  @!PT LDS RZ, [RZ] ;  /* 0x00000000fffff984 */ /* 0x000fe20000000800 */
[----:B------:R-:W-:Y:S01]  /*5de0*/  @!PT LDS RZ, [RZ] ;  /* 0x00000000fffff984 */ /* 0x000fe20000000800 */
[----:B-----5:R1:W-:Y:S01]  /*5df0*/  LDGSTS.E.BYPASS.LTC128B.128 [R31+0x100], [R2.64], !P4 ;  /* 0x00100000021f7fae */ /* 0x0203e2000e101d46 */
        /* <DEDUP_REMOVED lines=14> */
.L_x_2441:
        /* <DEDUP_REMOVED lines=29> */
.L_x_2386:
[----:B---34-:R-:W-:Y:S05]  /*60b0*/  BSYNC B0 ;  /* 0x0000000000007941 */ /* 0x018fea0003800000 */
.L_x_2385:
[----:B--2---:R-:W2:Y:S01]  /*60c0*/  LDL R2, [R1+0x28] ;  /* 0x0000280001027983 */ /* 0x004ea20000100800 */
[----:B------:R-:W-:Y:S05]  /*60d0*/  ISETP.GE.AND P0, PT, R248, 0x1, PT ;  /* 0x00000001f800780c */ /* 0x000fea0003f06270 */
[----:B------:R-:W3:Y:S06]  /*60e0*/  LDL R0, [R1+0x24] ;  /* 0x0000240001007983 */ /* 0x000eec0000100800 */
[----:B------:R-:W4:Y:S06]  /*60f0*/  LDL R3, [R1+0x20] ;  /* 0x0000200001037983 */ /* 0x000f2c0000100800 */
[----:B------:R-:W0:Y:S01]  /*6100*/  LDGDEPBAR ;  /* 0x00000000000079af */ /* 0x000e220000000000 */
[----:B------:R-:W-:Y:S01]  /*6110*/  WARPSYNC 0xffffffff ;  /* 0xffffffff00007948 */ /* 0x000fe20003800000 */
[C---:B-1----:R-:W-:Y:S01]  /*6120*/  HMMA.16816.F32.BF16 R4, R168.reuse, R8, RZ ;  /* 0x00000008a804723c */ /* 0x042fe200000418ff */
        /* <DEDUP_REMOVED lines=16> */
[----:B--2---:R-:W1:Y:S06]  /*6230*/  LDSM.16.M88.4 R176, [R2] ;  /* 0x0000000002b0783b */ /* 0x004e6c0000000200 */
[----:B------:R-:W2:Y:S06]  /*6240*/  LDSM.16.M88.4 R180, [R2+0x800] ;  /* 0x0008000002b4783b */ /* 0x000eac0000000200 */
        /* <DEDUP_REMOVED lines=18> */
[----:B----4-:R-:W1:Y:S07]  /*6370*/  LDSM.16.M88.4 R176, [R3+0x2000] ;  /* 0x0020000003b0783b */ /* 0x010e6e0000000200 */
        /* <DEDUP_REMOVED lines=140> */
[----:B------:R-:W2:Y:S01]  /*6c40*/  LDSM.16.M88.4 R180, [R0+0x1800] ;  /* 0x0018000000b4783b */ /* 0x000ea20000000200 */
[----:B------:R-:W-:Y:S05]  /*6c50*/  DEPBAR.LE SB0, 0x0 ;  /* 0x000080000000791a */ /* 0x000fea0000000000 */
[----:B------:R-:W-:Y:S01]  /*6c60*/  BAR.SYNC.DEFER_BLOCKING 0x0 ;  /* 0x0000000000007b1d */ /* 0x000fe20000010000 */
[C---:B-1----:R-:W-:Y:S08]  /*6c70*/  HMMA.16816.F32.BF16 R12, R244.reuse, R176, R12 ;  /* 0x000000b0f40c723c */ /* 0x042ff0000004180c */
[C---:B------:R-:W-:Y:S08]  /*6c80*/  HMMA.16816.F32.BF16 R16, R244.reuse, R178, R16 ;  /* 0x000000b2f410723c */ /* 0x040ff00000041810 */
[C---:B---3--:R-:W-:Y:S08]  /*6c90*/  HMMA.16816.F32.BF16 R20, R244.reuse, R184, R20 ;  /* 0x000000b8f414723c */ /* 0x048ff00000041814 */
[C---:B------:R-:W-:Y:S08]  /*6ca0*/  HMMA.16816.F32.BF16 R24, R244.reuse, R186, R24 ;  /* 0x000000baf418723c */ /* 0x040ff00000041818 */
[C---:B--2---:R-:W-:Y:S08]  /*6cb0*/  HMMA.16816.F32.BF16 R28, R244.reuse, R180, R28 ;  /* 0x000000b4f41c723c */ /* 0x044ff0000004181c */
[----:B------:R-:W-:Y:S01]  /*6cc0*/  HMMA.16816.F32.BF16 R32, R244, R182, R32 ;  /* 0x000000b6f420723c */ /* 0x000fe20000041820 */
[----:B------:R-:W-:Y:S07]  /*6cd0*/  @!UPT UIADD3 URZ, URZ, URZ, URZ ;  /* 0x0000003f3f3ff290 */ /* 0x000fee000fffe03f */
[----:B------:R-:W-:-:S11]  /*6ce0*/  @!P0 BRA `(.L_x_2390) ;  /* 0x0000072000008947 */ /* 0x000fd60003800000 */
[----:B------:R-:W2:Y:S01]  /*6cf0*/  LDL R2, [R1+0x88] ;  /* 0x0000880001027983 */ /* 0x000ea20000100800 */
[----:B------:R-:W-:Y:S02]  /*6d00*/  IMAD.MOV.U32 R181, RZ, RZ, RZ ;  /* 0x000000ffffb57224 */ /* 0x000fe400078e00ff */
[----:B------:R-:W-:Y:S01]  /*6d10*/  IMAD.MOV.U32 R3, RZ, RZ, c[0x0][0x2b8] ;  /* 0x0000ae00ff037624 */ /* 0x000fe200078e00ff */
[----:B------:R-:W3:Y:S04]  /*6d20*/  LDL R0, [R1+0x80] ;  /* 0x0000800001007983 */ /* 0x000ee80000100800 */
[----:B------:R-:W4:Y:S01]  /*6d30*/  LDL.64 R190, [R1+0x98] ;  /* 0x0000980001be7983 */ /* 0x000f220000100a00 */
[----:B------:R-:W-:Y:S03]  /*6d40*/  ISETP.NE.AND P1, PT, R3, 0x1, PT ;  /* 0x000000010300780c */ /* 0x000fe60003f25270 */
[----:B------:R-:W5:Y:S04]  /*6d50*/  LDL R132, [R1+0xac] ;  /* 0x0000ac0001847983 */ /* 0x000f680000100800 */
[----:B------:R-:W2:Y:S04]  /*6d60*/  LDL.64 R182, [R1+0x90] ;  /* 0x0000900001b67983 */ /* 0x000ea80000100a00 */
[----:B------:R-:W2:Y:S04]  /*6d70*/  LDL R178, [R1+0xa8] ;  /* 0x0000a80001b27983 */ /* 0x000ea80000100800 */
[----:B------:R-:W2:Y:S04]  /*6d80*/  LDL R180, [R1+0xec] ;  /* 0x0000ec0001b47983 */ /* 0x000ea80000100800 */
[----:B------:R-:W2:Y:S04]  /*6d90*/  LDL R189, [R1+0x74] ;  /* 0x0000740001bd7983 */ /* 0x000ea80000100800 */
[----:B------:R-:W2:Y:S04]  /*6da0*/  LDL R179, [R1+0xf0] ;  /* 0x0000f00001b37983 */ /* 0x000ea80000100800 */
[----:B------:R-:W2:Y:S04]  /*6db0*/  LDL R251, [R1+0x6c] ;  /* 0x00006c0001fb7983 */ /* 0x000ea80000100800 */
[----:B------:R-:W3:Y:S04]  /*6dc0*/  LDL R250, [R1+0x70] ;  /* 0x0000700001fa7983 */ /* 0x000ee80000100800 */
[----:B------:R-:W4:Y:S04]  /*6dd0*/  LDL R249, [R1+0x58] ;  /* 0x0000580001f97983 */ /* 0x000f280000100800 */
[----:B------:R-:W5:Y:S04]  /*6de0*/  LDL R177, [R1+0xf4] ;  /* 0x0000f40001b17983 */ /* 0x000f680000100800 */
[----:B------:R-:W5:Y:S01]  /*6df0*/  LDL R176, [R1+0xf8] ;  /* 0x0000f80001b07983 */ /* 0x000f620000100800 */
[----:B--2---:R-:W-:Y:S01]  /*6e00*/  SHF.L.U64.HI R183, R251, 0x1, R179 ;  /* 0x00000001fbb77819 */ /* 0x004fe200000102b3 */
[----:B------:R-:W-:Y:S02]  /*6e10*/  IMAD R2, R248, 0x40, R2 ;  /* 0x00000040f8027824 */ /* 0x000fe400078e0202 */
[----:B------:R-:W-:Y:S01]  /*6e20*/  IMAD.SHL.U32 R188, R189, 0x2, RZ ;  /* 0x00000002bdbc7824 */ /* 0x000fe200078e00ff */
[----:B---3--:R-:W-:Y:S01]  /*6e30*/  SHF.L.U32 R186, R250, 0x1, RZ ;  /* 0x00000001faba7819 */ /* 0x008fe200000006ff */
[----:B------:R-:W-:Y:S01]  /*6e40*/  IMAD.SHL.U32 R187, R251, 0x2, RZ ;  /* 0x00000002fbbb7824 */ /* 0x000fe200078e00ff */
[----:B------:R-:W-:Y:S01]  /*6e50*/  IADD3 R2, R2, -0x40, R0 ;  /* 0xffffffc002027810 */ /* 0x000fe20007ffe000 */
[C---:B----4-:R-:W-:Y:S04]  /*6e60*/  IMAD.SHL.U32 R185, R249.reuse, 0x2, RZ ;  /* 0x00000002f9b97824 */ /* 0x050fe800078e00ff */
[----:B------:R-:W-:Y:S04]  /*6e70*/  @P1 IMAD.HI.U32 R3, R2, c[0x0][0x2bc], RZ ;  /* 0x0000af0002031a27 */ /* 0x000fe800078e00ff */
[----:B------:R-:W-:Y:S01]  /*6e80*/  IMAD.MOV.U32 R0, RZ, RZ, R2 ;  /* 0x000000ffff007224 */ /* 0x000fe200078e0002 */
[----:B------:R-:W-:Y:S02]  /*6e90*/  @P1 SHF.R.U32.HI R0, RZ, c[0x0][0x2c0], R3 ;  /* 0x0000b000ff001a19 */ /* 0x000fe40000011603 */
[----:B-----5:R-:W-:Y:S02]  /*6ea0*/  SHF.L.U64.HI R179, R249, 0x1, R176 ;  /* 0x00000001f9b37819 */ /* 0x020fe400000102b0 */
        /* <DEDUP_REMOVED lines=9> */
[----:B------:R-:W-:Y:S01]  /*6f40*/  IMAD R0, R0, c[0x0][0x1e0], RZ ;  /* 0x0000780000007a24 */ /* 0x000fe200078e02ff */
[----:B------:R1:W-:Y:S03]  /*6f50*/  STL [R1+0x60], R184 ;  /* 0x000060b801007387 */ /* 0x0003e60000100800 */
[----:B------:R-:W-:Y:S05]  /*6f60*/  IMAD R0, R184, c[0x0][0x1e4], R0 ;  /* 0x00007900b8007a24 */ /* 0x000fea00078e0200 */
[----:B------:R-:W-:Y:S02]  /*6f70*/  IADD3 R3, R3, R0, RZ ;  /* 0x0000000003037210 */ /* 0x000fe40007ffe0ff */
[----:B-1----:R-:W-:Y:S02]  /*6f80*/  SHF.L.U64.HI R184, R189, 0x1, R180 ;  /* 0x00000001bdb87819 */ /* 0x002fe400000102b4 */
[----:B--2---:R-:W-:Y:S01]  /*6f90*/  SHF.R.S32.HI R133, RZ, 0x1f, R181 ;  /* 0x0000001fff857819 */ /* 0x004fe200000114b5 */
[----:B------:R1:W-:Y:S01]  /*6fa0*/  STL [R1+0x5c], R181 ;  /* 0x00005cb501007387 */ /* 0x0003e20000100800 */
[----:B------:R-:W-:Y:S04]  /*6fb0*/  IMAD.WIDE.U32 R2, R181, c[0x0][0x1f0], R2 ;  /* 0x00007c00b5027a25 */ /* 0x000fe800078e0002 */
[----:B------:R-:W-:Y:S01]  /*6fc0*/  IMAD R133, R133, c[0x0][0x1f0], RZ ;  /* 0x00007c0085857a24 */ /* 0x000fe200078e02ff */
[----:B------:R-:W-:Y:S02]  /*6fd0*/  IADD3 R0, P0, R182, R2, RZ ;  /* 0x00000002b6007210 */ /* 0x000fe40007f1e0ff */
[----:B------:R-:W-:Y:S01]  /*6fe0*/  SHF.L.U64.HI R182, R250, 0x1, R177 ;  /* 0x00000001fab67819 */ /* 0x000fe200000102b1 */
[----:B------:R-:W-:Y:S05]  /*6ff0*/  IMAD R133, R181, c[0x0][0x1f4], R133 ;  /* 0x00007d00b5857a24 */ /* 0x000fea00078e0285 */
[----:B------:R-:W-:Y:S02]  /*7000*/  IADD3.X R133, R178, R3, R133, P0, !PT ;  /* 0x00000003b2857210 */ /* 0x000fe400007fe485 */
[C---:B------:R-:W-:Y:S04]  /*7010*/  LEA R178, P0, R0.reuse, c[0x0][0x1c8], 0x1 ;  /* 0x0000720000b27a11 */ /* 0x040fe800078008ff */
[----:B------:R-:W-:Y:S01]  /*7020*/  LEA.HI.X R133, R0, c[0x0][0x1cc], R133, 0x1, P0 ;  /* 0x0000730000857a11 */ /* 0x000fe200000f0c85 */
[----:B------:R-:W-:-:S06]  /*7030*/  BRA.DIV ~URZ, `(.L_x_2391) ;  /* 0x0000a3227f007947 */ /* 0x000fcc000b800000 */
[----:B------:R2:W3:Y:S02]  /*7040*/  SHFL.IDX PT, R132, R133, RZ, 0x181f ;  /* 0x00181fff85847589 */ /* 0x0004e400000e0000 */
.L_x_2442:
        /* <DEDUP_REMOVED lines=31> */
.L_x_2443:
        /* <DEDUP_REMOVED lines=29> */
.L_x_2390:
[----:B------:R-:W-:Y:S05]  /*7410*/  BSYNC B0 ;  /* 0x0000000000007941 */ /* 0x000fea0003800000 */
.L_x_2389:
[----:B--2---:R-:W2:Y:S01]  /*7420*/  LDL R3, [R1+0xb4] ;  /* 0x0000b40001037983 */ /* 0x004ea20000100800 */
[----:B------:R-:W-:Y:S01]  /*7430*/  MOV R132, c[0x0][0x2c4] ;  /* 0x0000b10000847a02 */ /* 0x000fe20000000f00 */
[----:B------:R-:W-:Y:S02]  /*7440*/  IMAD.MOV.U32 R133, RZ, RZ, 0x1 ;  /* 0x00000001ff857424 */ /* 0x000fe400078e00ff */
[----:B------:R-:W2:Y:S01]  /*7450*/  LDL R0, [R1+0xc0] ;  /* 0x0000c00001007983 */ /* 0x000ea20000100800 */
[----:B------:R-:W-:Y:S01]  /*7460*/  ISETP.NE.AND P0, PT, R132, 0x1, PT ;  /* 0x000000018400780c */ /* 0x000fe20003f05270 */
[----:B------:R-:W-:Y:S02]  /*7470*/  IMAD R133, R248, -0x40, R133 ;  /* 0xffffffc0f8857824 */ /* 0x000fe400078e0285 */
[----:B------:R-:W3:Y:S04]  /*7480*/  LDL R2, [R1+0xc4] ;  /* 0x0000c40001027983 */ /* 0x000ee80000100800 */
[----:B------:R-:W0:Y:S01]  /*7490*/  LDGDEPBAR ;  /* 0x00000000000079af */ /* 0x000e220000000000 */
[----:B--2---:R-:W-:Y:S01]  /*74a0*/  IADD3 R132, R0, R3, RZ ;  /* 0x0000000300847210 */ /* 0x004fe20007ffe0ff */
[----:B---3--:R-:W-:Y:S04]  /*74b0*/  IMAD.IADD R133, R133, 0x1, -R2 ;  /* 0x0000000185857824 */ /* 0x008fe800078e0a02 */
[----:B------:R-:W-:Y:S05]  /*74c0*/  @P0 IMAD.HI.U32 R0, R132, c[0x0][0x2c8], RZ ;  /* 0x0000b20084000a27 */ /* 0x000fea00078e00ff */
[----:B------:R-:W-:Y:S02]  /*74d0*/  @P0 SHF.R.U32.HI R132, RZ, c[0x0][0x2cc], R0 ;  /* 0x0000b300ff840a19 */ /* 0x000fe40000011600 */
[----:B------:R-:W-:Y:S05]  /*74e0*/  MOV R0, c[0x0][0x2ac] ;  /* 0x0000ab0000007a02 */ /* 0x000fea0000000f00 */
[----:B------:R-:W-:Y:S05]  /*74f0*/  IMAD R133, R0, c[0x0][0x1d0], R133 ;  /* 0x0000740000857a24 */ /* 0x000fea00078e0285 */
[----:B------:R-:W-:Y:S01]  /*7500*/  IADD3 R133, R133, -c[0x0][0x168], RZ ;  /* 0x80005a0085857a10 */ /* 0x000fe20007ffe0ff */
[----:B------:R-:W-:-:S05]  /*7510*/  BRA.DIV ~URZ, `(.L_x_2393) ;  /* 0x0000a1b27f007947 */ /* 0x000fca000b800000 */
[----:B------:R1:W2:Y:S02]  /*7520*/  SHFL.IDX PT, R0, R132, RZ, 0x1c1f ;  /* 0x001c1fff84007589 */ /* 0x0002a400000e0000 */
.L_x_2444:
[----:B--2---:R-:W-:Y:S05]  /*7530*/  IMAD.IADD R0, R133, 0x1, R0 ;  /* 0x0000000185007824 */ /* 0x004fea00078e0200 */
[C---:B------:R-:W-:Y:S02]  /*7540*/  ISETP.GT.AND P0, PT, R0.reuse, RZ, PT ;  /* 0x000000ff0000720c */ /* 0x040fe40003f04270 */
[C---:B------:R-:W-:Y:S02]  /*7550*/  ISETP.GT.AND P2, PT, R0.reuse, 0x1, PT ;  /* 0x000000010000780c */ /* 0x040fe40003f44270 */
[C---:B------:R-:W-:Y:S02]  /*7560*/  ISETP.GT.AND P3, PT, R0.reuse, 0x8, PT ;  /* 0x000000080000780c */ /* 0x040fe40003f64270 */
[----:B------:R-:W-:Y:S02]  /*7570*/  ISETP.GT.AND P4, PT, R0, 0x9, PT ;  /* 0x000000090000780c */ /* 0x000fe40003f84270 */
        /* <DEDUP_REMOVED lines=29> */
[----:B------:R-:W2:Y:S02]  /*7750*/  SHFL.IDX PT, R0, R132, 0x1, 0x1c1f ;  /* 0x003c1f0084007f89 */ /* 0x000ea400000e0000 */
[----:B--2---:R-:W-:Y:S05]  /*7760*/  IMAD.IADD R0, R133, 0x1, R0 ;  /* 0x0000000185007824 */ /* 0x004fea00078e0200 */
[C---:B------:R-:W-:Y:S02]  /*7770*/  ISETP.GT.AND P3, PT, R0.reuse, RZ, PT ;  /* 0x000000ff0000720c */ /* 0x040fe40003f64270 */
[C---:B------:R-:W-:Y:S02]  /*7780*/  ISETP.GT.AND P2, PT, R0.reuse, 0x1, PT ;  /* 0x000000010000780c */ /* 0x040fe40003f44270 */
[C---:B------:R-:W-:Y:S02]  /*7790*/  ISETP.GT.AND P1, PT, R0.reuse, 0x8, PT ;  /* 0x000000080000780c */ /* 0x040fe40003f24270 */
[----:B------:R-:W-:Y:S02]  /*77a0*/  ISETP.GT.AND P0, PT, R0, 0x9, PT ;  /* 0x000000090000780c */ /* 0x000fe40003f04270 */
[----:B------:R-:W-:Y:S02]  /*77b0*/  FSEL R6, R6, -INF , P3 ;  /* 0xff80000006067808 */ /* 0x000fe40001800000 */
[----:B------:R-:W-:Y:S02]  /*77c0*/  FSEL R7, R7, -INF , P2 ;  /* 0xff80000007077808 */ /* 0x000fe40001000000 */
[----:B------:R-:W-:Y:S02]  /*77d0*/  FSEL R10, R10, -INF , P1 ;  /* 0xff8000000a0a7808 */ /* 0x000fe40000800000 */
[----:B------:R-:W-:Y:S02]  /*77e0*/  FSEL R11, R11, -INF , P0 ;  /* 0xff8000000b0b7808 */ /* 0x000fe40000000000 */
[C---:B------:R-:W-:Y:S02]  /*77f0*/  ISETP.GT.AND P3, PT, R0.reuse, 0x10, PT ;  /* 0x000000100000780c */ /* 0x040fe40003f64270 */
        /* <DEDUP_REMOVED lines=39> */
[----:B------:R-:W2:Y:S02]  /*7a70*/  SHFL.BFLY PT, R2, R0, 0x2, 0x1f ;  /* 0x0c401f0000027f89 */ /* 0x000ea400000e0000 */
[----:B--2---:R-:W-:Y:S06]  /*7a80*/  FMNMX.FTZ R0, R2, R0, !PT ;  /* 0x0000000002007209 */ /* 0x004fec0007810000 */
[----:B------:R-:W2:Y:S02]  /*7a90*/  SHFL.BFLY PT, R133, R0, 0x1, 0x1f ;  /* 0x0c201f0000857f89 */ /* 0x000ea400000e0000 */
[----:B--2---:R-:W-:Y:S02]  /*7aa0*/  FMNMX.FTZ R133, R0, R133, !PT ;  /* 0x0000008500857209 */ /* 0x004fe40007810000 */
        /* <DEDUP_REMOVED lines=11> */
[----:B-1----:R-:W-:Y:S04]  /*7b60*/  FMNMX.FTZ R132, R27, R0, !PT ;  /* 0x000000001b847209 */ /* 0x002fe80007810000 */
[----:B------:R-:W-:Y:S04]  /*7b70*/  FMNMX.FTZ R132, R30, R132, !PT ;  /* 0x000000841e847209 */ /* 0x000fe80007810000 */
[----:B------:R-:W-:Y:S04]  /*7b80*/  FMNMX.FTZ R132, R31, R132, !PT ;  /* 0x000000841f847209 */ /* 0x000fe80007810000 */
[----:B------:R-:W-:Y:S04]  /*7b90*/  FMNMX.FTZ R132, R34, R132, !PT ;  /* 0x0000008422847209 */ /* 0x000fe80007810000 */
[----:B------:R-:W-:Y:S05]  /*7ba0*/  FMNMX.FTZ R132, R35, R132, !PT ;  /* 0x0000008423847209 */ /* 0x000fea0007810000 */
[----:B------:R-:W1:Y:S02]  /*7bb0*/  SHFL.BFLY PT, R0, R132, 0x2, 0x1f ;  /* 0x0c401f0084007f89 */ /* 0x000e6400000e0000 */
[----:B-1----:R-:W-:Y:S06]  /*7bc0*/  FMNMX.FTZ R132, R132, R0, !PT ;  /* 0x0000000084847209 */ /* 0x002fec0007810000 */
[----:B------:R1:W2:Y:S02]  /*7bd0*/  SHFL.BFLY PT, R0, R132, 0x1, 0x1f ;  /* 0x0c201f0084007f89 */ /* 0x0002a400000e0000 */
.L_x_2445:
[----:B------:R-:W3:Y:S01]  /*7be0*/  LDL.LU R177, [R1+0x7c] ;  /* 0x00007c0001b17983 */ /* 0x000ee20000300800 */
[C---:B------:R-:W-:Y:S01]  /*7bf0*/  FMUL.FTZ R2, R133.reuse, c[0x0][0x2d0] ;  /* 0x0000b40085027a20 */ /* 0x040fe20000410000 */
[C---:B------:R-:W-:Y:S01]  /*7c00*/  FSETP.NEU.FTZ.AND P0, PT, R133.reuse, -INF , PT ;  /* 0xff8000008500780b */ /* 0x040fe20003f1d000 */
[----:B------:R-:W-:Y:S01]  /*7c10*/  WARPSYNC 0xffffffff ;  /* 0xffffffff00007948 */ /* 0x000fe20003800000 */
[----:B--2---:R-:W-:Y:S02]  /*7c20*/  FMNMX.FTZ R3, R0, R132, !PT ;  /* 0x0000008400037209 */ /* 0x004fe40007810000 */
[----:B------:R-:W-:Y:S02]  /*7c30*/  FSEL R2, R2, RZ, P0 ;  /* 0x000000ff02027208 */ /* 0x000fe40000000000 */
[----:B------:R-:W-:Y:S02]  /*7c40*/  FSEL R0, R133, RZ, P0 ;  /* 0x000000ff85007208 */ /* 0x000fe40000000000 */
[----:B------:R-:W-:Y:S01]  /*7c50*/  FSETP.NEU.FTZ.AND P0, PT, R3, -INF , PT ;  /* 0xff8000000300780b */ /* 0x000fe20003f1d000 */
[----:B------:R-:W-:Y:S02]  /*7c60*/  FFMA.FTZ R188, R12, c[0x0][0x2d0], -R2 ;  /* 0x0000b4000cbc7a23 */ /* 0x000fe40000010802 */
[----:B------:R-:W2:Y:S01]  /*7c70*/  LDL.LU R12, [R1+0x78] ;  /* 0x00007800010c7983 */ /* 0x000ea20000300800 */
        /* <DEDUP_REMOVED lines=10> */
[----:B------:R-:W4:Y:S01]  /*7d20*/  MUFU.EX2 R0, R0 ;  /* 0x0000000000007308 */ /* 0x000f220000000800 */
[--C-:B------:R-:W-:Y:S02]  /*7d30*/  FFMA.FTZ R179, R20, c[0x0][0x2d0], -R2.reuse ;  /* 0x0000b40014b37a23 */ /* 0x100fe40000010802 */
[--C-:B------:R-:W-:Y:S02]  /*7d40*/  FFMA.FTZ R21, R21, c[0x0][0x2d0], -R2.reuse ;  /* 0x0000b40015157a23 */ /* 0x100fe40000010802 */
[--C-:B------:R-:W-:Y:S02]  /*7d50*/  FFMA.FTZ R251, R24, c[0x0][0x2d0], -R2.reuse ;  /* 0x0000b40018fb7a23 */ /* 0x100fe40000010802 */
[--C-:B------:R-:W-:Y:S02]  /*7d60*/  FFMA.FTZ R250, R25, c[0x0][0x2d0], -R2.reuse ;  /* 0x0000b40019fa7a23 */ /* 0x100fe40000010802 */
[--C-:B------:R-:W-:Y:S01]  /*7d70*/  FFMA.FTZ R28, R28, c[0x0][0x2d0], -R2.reuse ;  /* 0x0000b4001c1c7a23 */ /* 0x100fe20000010802 */
[----:B------:R-:W-:Y:S01]  /*7d80*/  MUFU.EX2 R176, R5 ;  /* 0x0000000500b07308 */ /* 0x000fe20000000800 */
[--C-:B------:R-:W-:Y:S01]  /*7d90*/  FFMA.FTZ R24, R29, c[0x0][0x2d0], -R2.reuse ;  /* 0x0000b4001d187a23 */ /* 0x100fe20000010802 */
[----:B------:R-:W-:Y:S01]  /*7da0*/  MOV R29, R21 ;  /* 0x00000015001d7202 */ /* 0x000fe20000000f00 */
[--C-:B------:R-:W-:Y:S02]  /*7db0*/  FFMA.FTZ R32, R32, c[0x0][0x2d0], -R2.reuse ;  /* 0x0000b40020207a23 */ /* 0x100fe40000010802 */
[----:B------:R-:W-:Y:S05]  /*7dc0*/  FFMA.FTZ R33, R33, c[0x0][0x2d0], -R2 ;  /* 0x0000b40021217a23 */ /* 0x000fea0000010802 */
[----:B------:R-:W-:Y:S10]  /*7dd0*/  MUFU.EX2 R8, R8 ;  /* 0x0000000800087308 */ /* 0x000ff40000000800 */
[----:B------:R-:W5:Y:S01]  /*7de0*/  MUFU.EX2 R9, R9 ;  /* 0x0000000900097308 */ /* 0x000f620000000800 */
[C---:B----4-:R-:W-:Y:S01]  /*7df0*/  FMUL.FTZ R25, R0.reuse, R145 ;  /* 0x0000009100197220 */ /* 0x050fe20000410000 */
[----:B------:R-:W-:Y:S01]  /*7e00*/  MOV R145, R29 ;  /* 0x0000001d00917202 */ /* 0x000fe20000000f00 */
[C---:B------:R-:W-:Y:S02]  /*7e10*/  FMUL.FTZ R29, R0.reuse, R141 ;  /* 0x0000008d001d7220 */ /* 0x040fe40000410000 */
[----:B------:R-:W4:Y:S01]  /*7e20*/  LDL R141, [R1+0x34] ;  /* 0x00003400018d7983 */ /* 0x000f220000100800 */
[C---:B------:R-:W-:Y:S02]  /*7e30*/  FMUL.FTZ R16, R0.reuse, R152 ;  /* 0x0000009800107220 */ /* 0x040fe40000410000 */
[C---:B------:R-:W-:Y:S01]  /*7e40*/  FMUL.FTZ R21, R0.reuse, R149 ;  /* 0x0000009500157220 */ /* 0x040fe20000410000 */
[----:B------:R-:W-:Y:S01]  /*7e50*/  MOV R149, R24 ;  /* 0x0000001800957202 */ /* 0x000fe20000000f00 */
[C---:B------:R-:W-:Y:S01]  /*7e60*/  FMUL.FTZ R24, R0.reuse, R144 ;  /* 0x0000009000187220 */ /* 0x040fe20000410000 */
[----:B------:R-:W-:Y:S01]  /*7e70*/  MOV R144, R179 ;  /* 0x000000b300907202 */ /* 0x000fe20000000f00 */
[C---:B------:R-:W-:Y:S02]  /*7e80*/  FMUL.FTZ R13, R0.reuse, R157 ;  /* 0x0000009d000d7220 */ /* 0x040fe40000410000 */
[C---:B------:R-:W-:Y:S02]  /*7e90*/  FMUL.FTZ R17, R0.reuse, R153 ;  /* 0x0000009900117220 */ /* 0x040fe40000410000 */
[C---:B------:R-:W-:Y:S01]  /*7ea0*/  FMUL.FTZ R20, R0.reuse, R148 ;  /* 0x0000009400147220 */ /* 0x040fe20000410000 */
[----:B------:R-:W-:Y:S01]  /*7eb0*/  MOV R148, R28 ;  /* 0x0000001c00947202 */ /* 0x000fe20000000f00 */
[C---:B------:R-:W-:Y:S02]  /*7ec0*/  FMUL.FTZ R28, R0.reuse, R140 ;  /* 0x0000008c001c7220 */ /* 0x040fe40000410000 */
[C---:B------:R-:W-:Y:S02]  /*7ed0*/  FMUL.FTZ R36, R0.reuse, R36 ;  /* 0x0000002400247220 */ /* 0x040fe40000410000 */
[C---:B------:R-:W-:Y:S01]  /*7ee0*/  FMUL.FTZ R37, R0.reuse, R37 ;  /* 0x0000002500257220 */ /* 0x040fe20000410000 */
[----:B-----5:R-:W-:Y:S01]  /*7ef0*/  F2FP.BF16.PACK_AB R178, R9, R8 ;  /* 0x0000000809b2723e */ /* 0x020fe200000010ff */
        /* <DEDUP_REMOVED lines=46> */
[----:B---3--:R-:W-:Y:S04]  /*81e0*/  FFMA.FTZ R2, R0, R177, R4 ;  /* 0x000000b100027223 */ /* 0x008fe80000010004 */
[C---:B------:R-:W-:Y:S01]  /*81f0*/  FADD.FTZ R5, R176.reuse, R2 ;  /* 0x00000002b0057221 */ /* 0x040fe20000010000 */
[----:B------:R-:W-:Y:S01]  /*8200*/  F2FP.BF16.PACK_AB R176, R176, R4 ;  /* 0x00000004b0b0723e */ /* 0x000fe200000010ff */
[C---:B------:R-:W-:Y:S01]  /*8210*/  FMUL.FTZ R4, R3.reuse, c[0x0][0x2d0] ;  /* 0x0000b40003047a20 */ /* 0x040fe20000410000 */
[----:B------:R-:W-:Y:S04]  /*8220*/  FSEL R2, R3, RZ, P0 ;  /* 0x000000ff03027208 */ /* 0x000fe80000000000 */
[----:B------:R-:W-:Y:S01]  /*8230*/  FSEL R4, R4, RZ, P0 ;  /* 0x000000ff04047208 */ /* 0x000fe20000000000 */
[----:B------:R-:W-:Y:S02]  /*8240*/  FADD.FTZ R2, -R2, R135 ;  /* 0x0000008702027221 */ /* 0x000fe40000010100 */
[----:B------:R-:W3:Y:S02]  /*8250*/  LDL R135, [R1+0x30] ;  /* 0x0000300001877983 */ /* 0x000ee40000100800 */
[--C-:B------:R-:W-:Y:S02]  /*8260*/  FFMA.FTZ R6, R6, c[0x0][0x2d0], -R4.reuse ;  /* 0x0000b40006067a23 */ /* 0x100fe40000010804 */
[----:B------:R-:W-:Y:S02]  /*8270*/  FMUL.FTZ R2, R2, c[0x0][0x2d0] ;  /* 0x0000b40002027a20 */ /* 0x000fe40000410000 */
[--C-:B------:R-:W-:Y:S02]  /*8280*/  FFMA.FTZ R7, R7, c[0x0][0x2d0], -R4.reuse ;  /* 0x0000b40007077a23 */ /* 0x100fe40000010804 */
[----:B------:R-:W-:Y:S01]  /*8290*/  MUFU.EX2 R6, R6 ;  /* 0x0000000600067308 */ /* 0x000fe20000000800 */
[--C-:B-1----:R-:W-:Y:S02]  /*82a0*/  FFMA.FTZ R132, R10, c[0x0][0x2d0], -R4.reuse ;  /* 0x0000b4000a847a23 */ /* 0x102fe40000010804 */
[--C-:B------:R-:W-:Y:S01]  /*82b0*/  FFMA.FTZ R134, R11, c[0x0][0x2d0], -R4.reuse ;  /* 0x0000b4000b867a23 */ /* 0x100fe20000010804 */
[----:B------:R-:W-:Y:S01]  /*82c0*/  MOV R11, R33 ;  /* 0x00000021000b7202 */ /* 0x000fe20000000f00 */
[--C-:B------:R-:W-:Y:S02]  /*82d0*/  FFMA.FTZ R183, R18, c[0x0][0x2d0], -R4.reuse ;  /* 0x0000b40012b77a23 */ /* 0x100fe40000010804 */
[--C-:B------:R-:W-:Y:S01]  /*82e0*/  FFMA.FTZ R184, R19, c[0x0][0x2d0], -R4.reuse ;  /* 0x0000b40013b87a23 */ /* 0x100fe20000010804 */
[----:B------:R-:W-:Y:S01]  /*82f0*/  MOV R153, R11 ;  /* 0x0000000b00997202 */ /* 0x000fe20000000f00 */
[--C-:B------:R-:W-:Y:S01]  /*8300*/  FFMA.FTZ R190, R22, c[0x0][0x2d0], -R4.reuse ;  /* 0x0000b40016be7a23 */ /* 0x100fe20000010804 */
[----:B------:R-:W2:Y:S01]  /*8310*/  MUFU.EX2 R2, R2 ;  /* 0x0000000200027308 */ /* 0x000ea20000000800 */
[--C-:B------:R-:W-:Y:S02]  /*8320*/  FFMA.FTZ R189, R23, c[0x0][0x2d0], -R4.reuse ;  /* 0x0000b40017bd7a23 */ /* 0x100fe40000010804 */
[--C-:B------:R-:W-:Y:S02]  /*8330*/  FFMA.FTZ R191, R26, c[0x0][0x2d0], -R4.reuse ;  /* 0x0000b4001abf7a23 */ /* 0x100fe40000010804 */
        /* <DEDUP_REMOVED lines=8> */
[--C-:B------:R-:W-:Y:S02]  /*83c0*/  FFMA.FTZ R32, R35, c[0x0][0x2d0], -R4.reuse ;  /* 0x0000b40023207a23 */ /* 0x100fe40000010804 */
[----:B------:R-:W-:Y:S01]  /*83d0*/  FFMA.FTZ R181, R15, c[0x0][0x2d0], -R4 ;  /* 0x0000b4000fb57a23 */ /* 0x000fe20000010804 */
[----:B------:R-:W-:Y:S01]  /*83e0*/  MOV R140, R14 ;  /* 0x0000000e008c7202 */ /* 0x000fe20000000f00 */
[----:B------:R-:W-:Y:S01]  /*83f0*/  FADD.FTZ R4, R8, R5 ;  /* 0x0000000508047221 */ /* 0x000fe20000010000 */
[----:B------:R-:W-:Y:S01]  /*8400*/  MUFU.EX2 R152, R132 ;  /* 0x0000008400987308 */ /* 0x000fe20000000800 */
[----:B------:R-:W-:Y:S02]  /*8410*/  FMUL.FTZ R8, R0, R160 ;  /* 0x000000a000087220 */ /* 0x000fe40000410000 */
[----:B------:R-:W-:Y:S02]  /*8420*/  FADD.FTZ R180, R9, R4 ;  /* 0x0000000409b47221 */ /* 0x000fe40000010000 */
[----:B--2---:R-:W-:Y:S02]  /*8430*/  FFMA.FTZ R5, R2, R12, R6 ;  /* 0x0000000c02057223 */ /* 0x004fe40000010006 */
[C---:B------:R-:W-:Y:S01]  /*8440*/  FMUL.FTZ R4, R0.reuse, R164 ;  /* 0x000000a400047220 */ /* 0x040fe20000410000 */
[----:B------:R-:W-:Y:S01]  /*8450*/  MOV R164, R32 ;  /* 0x0000002000a47202 */ /* 0x000fe20000000f00 */
[----:B------:R-:W-:Y:S01]  /*8460*/  FMUL.FTZ R32, R0, R136 ;  /* 0x0000008800207220 */ /* 0x000fe20000410000 */
[----:B------:R-:W-:Y:S01]  /*8470*/  MUFU.EX2 R132, R188 ;  /* 0x000000bc00847308 */ /* 0x000fe20000000800 */
[C---:B------:R-:W-:Y:S02]  /*8480*/  FMUL.FTZ R34, R2.reuse, R138 ;  /* 0x0000008a02227220 */ /* 0x040fe40000410000 */
[C---:B------:R-:W-:Y:S01]  /*8490*/  FMUL.FTZ R35, R2.reuse, R139 ;  /* 0x0000008b02237220 */ /* 0x040fe20000410000 */
[C---:B-1----:R-:W-:Y:S01]  /*84a0*/  F2FP.BF16.PACK_AB R177, R7.reuse, R6 ;  /* 0x0000000607b1723e */ /* 0x042fe200000010ff */
[----:B------:R-:W-:Y:S02]  /*84b0*/  FADD.FTZ R10, R7, R5 ;  /* 0x00000005070a7221 */ /* 0x000fe40000010000 */
[C---:B------:R-:W-:Y:S02]  /*84c0*/  FMUL.FTZ R7, R2.reuse, R167 ;  /* 0x000000a702077220 */ /* 0x040fe40000410000 */
[----:B------:R-:W2:Y:S01]  /*84d0*/  LDL R167, [R1+0x2c] ;  /* 0x00002c0001a77983 */ /* 0x000ea20000100800 */
[----:B------:R-:W-:Y:S01]  /*84e0*/  FMUL.FTZ R6, R2, R166 ;  /* 0x000000a602067220 */ /* 0x000fe20000410000 */
[----:B------:R-:W-:Y:S01]  /*84f0*/  MOV R160, R10 ;  /* 0x0000000a00a07202 */ /* 0x000fe20000000f00 */
[C---:B------:R-:W-:Y:S01]  /*8500*/  FMUL.FTZ R5, R0.reuse, R165 ;  /* 0x000000a500057220 */ /* 0x040fe20000410000 */
[----:B------:R-:W5:Y:S01]  /*8510*/  LDL R166, [R1+0x3c] ;  /* 0x00003c0001a67983 */ /* 0x000f620000100800 */
[----:B------:R-:W-:Y:S01]  /*8520*/  MOV R165, R33 ;  /* 0x0000002100a57202 */ /* 0x000fe20000000f00 */
[C---:B------:R-:W-:Y:S01]  /*8530*/  FMUL.FTZ R33, R0.reuse, R137 ;  /* 0x0000008900217220 */ /* 0x040fe20000410000 */
[----:B------:R-:W-:Y:S01]  /*8540*/  MUFU.EX2 R190, R190 ;  /* 0x000000be00be7308 */ /* 0x000fe20000000800 */
[C---:B------:R-:W-:Y:S02]  /*8550*/  FMUL.FTZ R12, R0.reuse, R156 ;  /* 0x0000009c000c7220 */ /* 0x040fe40000410000 */
[----:B------:R-:W-:Y:S01]  /*8560*/  FMUL.FTZ R9, R0, R161 ;  /* 0x000000a100097220 */ /* 0x000fe20000410000 */
[----:B------:R-:W-:Y:S01]  /*8570*/  MOV R161, R31 ;  /* 0x0000001f00a17202 */ /* 0x000fe20000000f00 */
[----:B------:R-:W4:Y:S01]  /*8580*/  LDL R0, [R1+0x38] ;  /* 0x0000380001007983 */ /* 0x000f220000100800 */
[C---:B------:R-:W-:Y:S01]  /*8590*/  FMUL.FTZ R10, R2.reuse, R162 ;  /* 0x000000a2020a7220 */ /* 0x040fe20000410000 */
[----:B------:R-:W-:Y:S01]  /*85a0*/  MOV R162, R145 ;  /* 0x0000009100a27202 */ /* 0x000fe20000000f00 */
[C---:B------:R-:W-:Y:S01]  /*85b0*/  FMUL.FTZ R11, R2.reuse, R163 ;  /* 0x000000a3020b7220 */ /* 0x040fe20000410000 */
[----:B------:R-:W-:Y:S01]  /*85c0*/  MOV R163, R144 ;  /* 0x0000009000a37202 */ /* 0x000fe20000000f00 */
        /* <DEDUP_REMOVED lines=68> */
[----:B------:R3:W1:Y:S02]  /*8a10*/  MUFU.EX2 R2, R187 ;  /* 0x000000bb00027308 */ /* 0x0006640000000800 */
[----:B---3--:R-:W-:Y:S01]  /*8a20*/  MOV R187, R135 ;  /* 0x0000008700bb7202 */ /* 0x008fe20000000f00 */
[----:B--2---:R-:W2:Y:S01]  /*8a30*/  LDSM.16.MT88.4 R136, [R167] ;  /* 0x00000000a788783b */ /* 0x004ea20000004200 */
[----:B----4-:R-:W-:Y:S01]  /*8a40*/  MOV R188, R0 ;  /* 0x0000000000bc7202 */ /* 0x010fe20000000f00 */
[C---:B--2---:R-:W-:Y:S08]  /*8a50*/  HMMA.16816.F32.BF16 R4, R176.reuse, R136, R4 ;  /* 0x00000088b004723c */ /* 0x044ff00000041804 */
[C---:B------:R-:W-:Y:S01]  /*8a60*/  HMMA.16816.F32.BF16 R8, R176.reuse, R138, R8 ;  /* 0x0000008ab008723c */ /* 0x040fe20000041808 */
[----:B------:R-:W2:Y:S07]  /*8a70*/  LDSM.16.MT88.4 R136, [R141] ;  /* 0x000000008d88783b */ /* 0x000eae0000004200 */
[C---:B--2---:R-:W-:Y:S08]  /*8a80*/  HMMA.16816.F32.BF16 R12, R176.reuse, R136, R12 ;  /* 0x00000088b00c723c */ /* 0x044ff0000004180c */
[C---:B------:R-:W-:Y:S01]  /*8a90*/  HMMA.16816.F32.BF16 R16, R176.reuse, R138, R16 ;  /* 0x0000008ab010723c */ /* 0x040fe20000041810 */
[----:B------:R-:W2:Y:S07]  /*8aa0*/  LDSM.16.MT88.4 R136, [R135] ;  /* 0x000000008788783b */ /* 0x000eae0000004200 */
[C---:B--2---:R-:W-:Y:S08]  /*8ab0*/  HMMA.16816.F32.BF16 R20, R176.reuse, R136, R20 ;  /* 0x00000088b014723c */ /* 0x044ff00000041814 */
[C---:B------:R-:W-:Y:S01]  /*8ac0*/  HMMA.16816.F32.BF16 R24, R176.reuse, R138, R24 ;  /* 0x0000008ab018723c */ /* 0x040fe20000041818 */
[----:B-----5:R2:W3:Y:S03]  /*8ad0*/  LDSM.16.MT88.4 R136, [R166] ;  /* 0x00000000a688783b */ /* 0x0204e60000004200 */
[----:B--2---:R-:W-:Y:S04]  /*8ae0*/  MOV R166, R140 ;  /* 0x0000008c00a67202 */ /* 0x004fe80000000f00 */
        /* <DEDUP_REMOVED lines=32> */
[----:B------:R2:W3:Y:S02]  /*8cf0*/  LDSM.16.MT88.4 R136, [R135+0x6000] ;  /* 0x006000008788783b */ /* 0x0004e40000004200 */
[----:B--2---:R2:W4:Y:S05]  /*8d00*/  MUFU.EX2 R135, R186 ;  /* 0x000000ba00877308 */ /* 0x00452a0000000800 */
[C---:B---3--:R-:W-:Y:S04]  /*8d10*/  HMMA.16816.F32.BF16 R116, R176.reuse, R136, R116 ;  /* 0x00000088b074723c */ /* 0x048fe80000041874 */
[----:B--2---:R-:W-:Y:S04]  /*8d20*/  MOV R186, R141 ;  /* 0x0000008d00ba7202 */ /* 0x004fe80000000f00 */
[C---:B------:R-:W-:Y:S01]  /*8d30*/  HMMA.16816.F32.BF16 R120, R176.reuse, R138, R120 ;  /* 0x0000008ab078723c */ /* 0x040fe20000041878 */
[----:B------:R2:W3:Y:S08]  /*8d40*/  LDSM.16.MT88.4 R136, [R0+0x6000] ;  /* 0x006000000088783b */ /* 0x0004f00000004200 */
[----:B------:R-:W5:Y:S08]  /*8d50*/  LDSM.16.MT88.4 R140, [R167+0x800] ;  /* 0x00080000a78c783b */ /* 0x000f700000004200 */
[----:B------:R-:W5:Y:S01]  /*8d60*/  LDSM.16.MT88.4 R144, [R186+0x800] ;  /* 0x00080000ba90783b */ /* 0x000f620000004200 */
[----:B--2---:R-:W-:Y:S02]  /*8d70*/  FADD.FTZ R0, R132, R180 ;  /* 0x000000b484007221 */ /* 0x004fe40000010000 */
[----:B------:R-:W-:Y:S02]  /*8d80*/  MUFU.EX2 R180, R157 ;  /* 0x0000009d00b47308 */ /* 0x000fe40000000800 */
[----:B-1----:R-:W-:Y:S04]  /*8d90*/  FADD.FTZ R0, R2, R0 ;  /* 0x0000000002007221 */ /* 0x002fe80000010000 */
[----:B----4-:R-:W-:Y:S04]  /*8da0*/  FADD.FTZ R0, R135, R0 ;  /* 0x0000000087007221 */ /* 0x010fe80000010000 */
[----:B------:R-:W-:Y:S01]  /*8db0*/  FADD.FTZ R0, R134, R0 ;  /* 0x0000000086007221 */ /* 0x000fe20000010000 */
[C---:B---3--:R-:W-:Y:S07]  /*8dc0*/  HMMA.16816.F32.BF16 R124, R176.reuse, R136, R124 ;  /* 0x00000088b07c723c */ /* 0x048fee000004187c */
[----:B------:R-:W-:Y:S01]  /*8dd0*/  F2FP.BF16.PACK_AB R136, R2, R132 ;  /* 0x000000840288723e */ /* 0x000fe200000010ff */
[----:B------:R-:W-:Y:S01]  /*8de0*/  HMMA.16816.F32.BF16 R128, R176, R138, R128 ;  /* 0x0000008ab080723c */ /* 0x000fe20000041880 */
[----:B------:R-:W1:Y:S03]  /*8df0*/  MUFU.EX2 R132, R163 ;  /* 0x000000a300847308 */ /* 0x000e660000000800 */
[----:B------:R-:W-:Y:S03]  /*8e00*/  F2FP.BF16.PACK_AB R137, R181, R182 ;  /* 0x000000b6b589723e */ /* 0x000fe600000010ff */
[----:B------:R-:W-:Y:S02]  /*8e10*/  F2FP.BF16.PACK_AB R138, R134, R135 ;  /* 0x00000087868a723e */ /* 0x000fe400000010ff */
[----:B------:R-:W-:Y:S02]  /*8e20*/  F2FP.BF16.PACK_AB R139, R184, R183 ;  /* 0x000000b7b88b723e */ /* 0x000fe400000010ff */
[----:B------:R-:W-:Y:S05]  /*8e30*/  MUFU.EX2 R178, R153 ;  /* 0x0000009900b27308 */ /* 0x000fea0000000800 */
[C---:B-----5:R-:W-:Y:S05]  /*8e40*/  HMMA.16816.F32.BF16 R4, R136.reuse, R140, R4 ;  /* 0x0000008c8804723c */ /* 0x060fea0000041804 */
[----:B------:R2:W-:Y:S03]  /*8e50*/  MUFU.EX2 R135, R251 ;  /* 0x000000fb00877308 */ /* 0x0005e60000000800 */
[C---:B------:R-:W-:Y:S01]  /*8e60*/  HMMA.16816.F32.BF16 R8, R136.reuse, R142, R8 ;  /* 0x0000008e8808723c */ /* 0x040fe20000041808 */
[----:B------:R-:W3:Y:S03]  /*8e70*/  LDSM.16.MT88.4 R140, [R187+0x800] ;  /* 0x00080000bb8c783b */ /* 0x000ee60000004200 */
[----:B-1----:R-:W-:Y:S03]  /*8e80*/  FADD.FTZ R0, R132, R0 ;  /* 0x0000000084007221 */ /* 0x002fe60000010000 */
[----:B------:R1:W4:Y:S01]  /*8e90*/  MUFU.EX2 R2, R162 ;  /* 0x000000a200027308 */ /* 0x0003220000000800 */
[C---:B------:R-:W-:Y:S08]  /*8ea0*/  HMMA.16816.F32.BF16 R12, R136.reuse, R144, R12 ;  /* 0x00000090880c723c */ /* 0x040ff0000004180c */
[C---:B------:R-:W-:Y:S01]  /*8eb0*/  HMMA.16816.F32.BF16 R16, R136.reuse, R146, R16 ;  /* 0x000000928810723c */ /* 0x040fe20000041810 */
[----:B------:R-:W5:Y:S01]  /*8ec0*/  LDSM.16.MT88.4 R144, [R188+0x800] ;  /* 0x00080000bc90783b */ /* 0x000f620000004200 */
[----:B------:R-:W3:Y:S02]  /*8ed0*/  MUFU.EX2 R134, R250 ;  /* 0x000000fa00867308 */ /* 0x000ee40000000800 */
[----:B--2---:R-:W-:Y:S02]  /*8ee0*/  MOV R251, R167 ;  /* 0x000000a700fb7202 */ /* 0x004fe40000000f00 */
[----:B-1----:R-:W-:Y:S01]  /*8ef0*/  MOV R162, R148 ;  /* 0x0000009400a27202 */ /* 0x002fe20000000f00 */
[----:B----4-:R-:W-:Y:S05]  /*8f00*/  FADD.FTZ R0, R2, R0 ;  /* 0x0000000002007221 */ /* 0x010fea0000010000 */
[----:B------:R-:W-:Y:S01]  /*8f10*/  FADD.FTZ R0, R135, R0 ;  /* 0x0000000087007221 */ /* 0x000fe20000010000 */
[C---:B---3--:R-:W-:Y:S03]  /*8f20*/  HMMA.16816.F32.BF16 R20, R136.reuse, R140, R20 ;  /* 0x0000008c8814723c */ /* 0x048fe60000041814 */
[----:B------:R-:W-:Y:S05]  /*8f30*/  FADD.FTZ R0, R134, R0 ;  /* 0x0000000086007221 */ /* 0x000fea0000010000 */
[C---:B------:R-:W-:Y:S01]  /*8f40*/  HMMA.16816.F32.BF16 R24, R136.reuse, R142, R24 ;  /* 0x0000008e8818723c */ /* 0x040fe20000041818 */
[----:B------:R-:W1:Y:S07]  /*8f50*/  LDSM.16.MT88.4 R140, [R167+0x2800] ;  /* 0x00280000a78c783b */ /* 0x000e6e0000004200 */
[C---:B-----5:R-:W-:Y:S08]  /*8f60*/  HMMA.16816.F32.BF16 R28, R136.reuse, R144, R28 ;  /* 0x00000090881c723c */ /* 0x060ff0000004181c */
        /* <DEDUP_REMOVED lines=23> */
[C---:B--2---:R-:W-:Y:S08]  /*90e0*/  HMMA.16816.F32.BF16 R92, R136.reuse, R144, R92 ;  /* 0x00000090885c723c */ /* 0x044ff0000004185c */
[C---:B------:R-:W-:Y:S01]  /*90f0*/  HMMA.16816.F32.BF16 R96, R136.reuse, R146, R96 ;  /* 0x000000928860723c */ /* 0x040fe20000041860 */
[----:B------:R-:W2:Y:S03]  /*9100*/  LDSM.16.MT88.4 R144, [R186+0x6800] ;  /* 0x00680000ba90783b */ /* 0x000ea60000004200 */
[----:B-1----:R-:W-:Y:S05]  /*9110*/  MOV R167, R149 ;  /* 0x0000009500a77202 */ /* 0x002fea0000000f00 */
[----:B------:R-:W-:Y:S01]  /*9120*/  LDSM.16.MT88.4 R148, [R187+0x1000] ;  /* 0x00100000bb94783b */ /* 0x000fe20000004200 */
[----:B------:R-:W-:Y:S01]  /*9130*/  MUFU.EX2 R176, R167 ;  /* 0x000000a700b07308 */ /* 0x000fe20000000800 */
[C---:B---3--:R-:W-:Y:S08]  /*9140*/  HMMA.16816.F32.BF16 R100, R136.reuse, R140, R100 ;  /* 0x0000008c8864723c */ /* 0x048ff00000041864 */
        /* <DEDUP_REMOVED lines=13> */
[----:B------:R-:W3:Y:S02]  /*9220*/  MUFU.EX2 R2, R162 ;  /* 0x000000a200027308 */ /* 0x000ee40000000800 */
[----:B------:R-:W-:Y:S02]  /*9230*/  F2FP.BF16.PACK_AB R137, R189, R190 ;  /* 0x000000bebd89723e */ /* 0x000fe400000010ff */
[----:B------:R-:W-:Y:S06]  /*9240*/  F2FP.BF16.PACK_AB R139, R249, R191 ;  /* 0x000000bff98b723e */ /* 0x000fec00000010ff */
[----:B------:R-:W4:Y:S01]  /*9250*/  MUFU.EX2 R135, R161 ;  /* 0x000000a100877308 */ /* 0x000f220000000800 */
[C---:B-1----:R-:W-:Y:S09]  /*9260*/  HMMA.16816.F32.BF16 R4, R136.reuse, R140, R4 ;  /* 0x0000008c8804723c */ /* 0x042ff20000041804 */
[----:B------:R-:W1:Y:S01]  /*9270*/  MUFU.EX2 R132, R166 ;  /* 0x000000a600847308 */ /* 0x000e620000000800 */
[C---:B------:R-:W-:Y:S01]  /*9280*/  HMMA.16816.F32.BF16 R8, R136.reuse, R142, R8 ;  /* 0x0000008e8808723c */ /* 0x040fe20000041808 */
[----:B------:R-:W5:Y:S02]  /*9290*/  LDSM.16.MT88.4 R140, [R188+0x1000] ;  /* 0x00100000bc8c783b */ /* 0x000f640000004200 */
[----:B---3--:R-:W-:Y:S06]  /*92a0*/  FADD.FTZ R0, R2, R0 ;  /* 0x0000000002007221 */ /* 0x008fec0000010000 */
[----:B------:R-:W-:Y:S01]  /*92b0*/  MUFU.EX2 R134, R165 ;  /* 0x000000a500867308 */ /* 0x000fe20000000800 */
[C---:B--2---:R-:W-:Y:S03]  /*92c0*/  HMMA.16816.F32.BF16 R12, R136.reuse, R144, R12 ;  /* 0x00000090880c723c */ /* 0x044fe6000004180c */
[----:B----4-:R-:W-:Y:S01]  /*92d0*/  F2FP.BF16.PACK_AB R177, R135, R180 ;  /* 0x000000b487b1723e */ /* 0x010fe200000010ff */
[C---:B------:R-:W-:Y:S01]  /*92e0*/  FADD.FTZ R0, R176.reuse, R0 ;  /* 0x00000000b0007221 */ /* 0x040fe20000010000 */
[----:B------:R-:W-:Y:S01]  /*92f0*/  F2FP.BF16.PACK_AB R176, R176, R2 ;  /* 0x00000002b0b0723e */ /* 0x000fe200000010ff */
[----:B------:R-:W-:Y:S02]  /*9300*/  FADD.FTZ R2, R152, R160 ;  /* 0x000000a098027221 */ /* 0x000fe40000010000 */
[C---:B------:R-:W-:Y:S01]  /*9310*/  HMMA.16816.F32.BF16 R16, R136.reuse, R146, R16 ;  /* 0x000000928810723c */ /* 0x040fe20000041810 */
[----:B------:R-:W2:Y:S03]  /*9320*/  LDSM.16.MT88.4 R144, [R251+0x3000] ;  /* 0x00300000fb90783b */ /* 0x000ea60000004200 */
[----:B-1----:R-:W-:Y:S04]  /*9330*/  FADD.FTZ R0, R132, R0 ;  /* 0x0000000084007221 */ /* 0x002fe80000010000 */
[C---:B------:R-:W-:Y:S01]  /*9340*/  HMMA.16816.F32.BF16 R20, R136.reuse, R148, R20 ;  /* 0x000000948814723c */ /* 0x040fe20000041814 */
        /* <DEDUP_REMOVED lines=16> */
[C---:B---3--:R-:W-:Y:S08]  /*9450*/  HMMA.16816.F32.BF16 R44, R136.reuse, R148, R44 ;  /* 0x00000094882c723c */ /* 0x048ff0000004182c */
[C---:B------:R-:W-:Y:S01]  /*9460*/  HMMA.16816.F32.BF16 R48, R136.reuse, R150, R48 ;  /* 0x000000968830723c */ /* 0x040fe20000041830 */
[----:B------:R-:W3:Y:S03]  /*9470*/  LDSM.16.MT88.4 R148, [R251+0x5000] ;  /* 0x00500000fb94783b */ /* 0x000ee60000004200 */
[----:B-1----:R-:W-:Y:S01]  /*9480*/  FADD.FTZ R0, R156, R2 ;  /* 0x000000029c007221 */ /* 0x002fe20000010000 */
[----:B------:R-:W-:Y:S03]  /*9490*/  IADD3 R2, R248, -0x1, RZ ;  /* 0xfffffffff8027810 */ /* 0x000fe60007ffe0ff */
[----:B------:R-:W-:Y:S01]  /*94a0*/  FADD.FTZ R0, R182, R0 ;  /* 0x00000000b6007221 */ /* 0x000fe20000010000 */
[C---:B----4-:R-:W-:Y:S01]  /*94b0*/  HMMA.16816.F32.BF16 R52, R136.reuse, R140, R52 ;  /* 0x0000008c8834723c */ /* 0x050fe20000041834 */
[----:B------:R-:W-:Y:S02]  /*94c0*/  STL [R1+0x64], R2 ;  /* 0x0000640201007387 */ /* 0x000fe40000100800 */
[----:B------:R-:W-:Y:S04]  /*94d0*/  FADD.FTZ R0, R181, R0 ;  /* 0x00000000b5007221 */ /* 0x000fe80000010000 */
[----:B------:R-:W-:Y:S01]  /*94e0*/  FADD.FTZ R0, R183, R0 ;  /* 0x00000000b7007221 */ /* 0x000fe20000010000 */
[C---:B------:R-:W-:Y:S01]  /*94f0*/  HMMA.16816.F32.BF16 R56, R136.reuse, R142, R56 ;  /* 0x0000008e8838723c */ /* 0x040fe20000041838 */
[----:B------:R-:W1:Y:S03]  /*9500*/  LDSM.16.MT88.4 R140, [R186+0x5000] ;  /* 0x00500000ba8c783b */ /* 0x000e660000004200 */
[----:B------:R-:W-:Y:S04]  /*9510*/  FADD.FTZ R0, R184, R0 ;  /* 0x00000000b8007221 */ /* 0x000fe80000010000 */
[C---:B-----5:R-:W-:Y:S04]  /*9520*/  HMMA.16816.F32.BF16 R60, R136.reuse, R144, R60 ;  /* 0x00000090883c723c */ /* 0x060fe8000004183c */
[----:B------:R-:W-:Y:S04]  /*9530*/  FADD.FTZ R0, R190, R0 ;  /* 0x00000000be007221 */ /* 0x000fe80000010000 */
        /* <DEDUP_REMOVED lines=8> */
[----:B------:R-:W-:Y:S01]  /*95c0*/  FADD.FTZ R0, R180, R0 ;  /* 0x00000000b4007221 */ /* 0x000fe20000010000 */
[C---:B-1----:R-:W-:Y:S03]  /*95d0*/  HMMA.16816.F32.BF16 R76, R136.reuse, R140, R76 ;  /* 0x0000008c884c723c */ /* 0x042fe6000004184c */
[----:B------:R-:W-:Y:S01]  /*95e0*/  FADD.FTZ R0, R135, R0 ;  /* 0x0000000087007221 */ /* 0x000fe20000010000 */
[----:B------:R-:W-:Y:S03]  /*95f0*/  MOV R135, R3 ;  /* 0x0000000300877202 */ /* 0x000fe60000000f00 */
[----:B------:R-:W-:Y:S01]  /*9600*/  FADD.FTZ R0, R134, R0 ;  /* 0x0000000086007221 */ /* 0x000fe20000010000 */
[C---:B------:R-:W-:Y:S01]  /*9610*/  HMMA.16816.F32.BF16 R80, R136.reuse, R142, R80 ;  /* 0x0000008e8850723c */ /* 0x040fe20000041850 */
[----:B------:R-:W1:Y:S03]  /*9620*/  LDSM.16.MT88.4 R140, [R251+0x7000] ;  /* 0x00700000fb8c783b */ /* 0x000e660000004200 */
[----:B------:R-:W-:Y:S01]  /*9630*/  FADD.FTZ R0, R132, R0 ;  /* 0x0000000084007221 */ /* 0x000fe20000010000 */
[----:B------:R-:W-:Y:S03]  /*9640*/  MOV R134, R133 ;  /* 0x0000008500867202 */ /* 0x000fe60000000f00 */
[C---:B----4-:R-:W-:Y:S01]  /*9650*/  HMMA.16816.F32.BF16 R84, R136.reuse, R144, R84 ;  /* 0x000000908854723c */ /* 0x050fe20000041854 */
[----:B------:R-:W-:Y:S07]  /*9660*/  STL [R1+0x78], R0 ;  /* 0x0000780001007387 */ /* 0x000fee0000100800 */
        /* <DEDUP_REMOVED lines=23> */
[----:B------:R-:W2:Y:S07]  /*97e0*/  LDSM.16.MT88.4 R16, [R188+0x3800] ;  /* 0x00380000bc10783b */ /* 0x000eae0000004200 */
        /* <DEDUP_REMOVED lines=12> */
[----:B------:R-:W4:Y:S02]  /*98b0*/  LDSM.16.MT88.4 R12, [R187+0x5800] ;  /* 0x00580000bb0c783b */ /* 0x000f240000004200 */
[----:B--2---:R-:W-:Y:S02]  /*98c0*/  ISETP.GT.AND P0, PT, R248, R185, PT ;  /* 0x000000b9f800720c */ /* 0x004fe40003f04270 */
[----:B------:R-:W-:Y:S03]  /*98d0*/  MOV R248, R2 ;  /* 0x0000000200f87202 */ /* 0x000fe60000000f00 */
[C---:B------:R-:W-:Y:S08]  /*98e0*/  HMMA.16816.F32.BF16 R60, R176.reuse, R16, R60 ;  /* 0x00000010b03c723c */ /* 0x040ff0000004183c */
        /* <DEDUP_REMOVED lines=15> */
[C---:B------:R-:W-:Y:S08]  /*99e0*/  HMMA.16816.F32.BF16 R104, R176.reuse, R6, R104 ;  /* 0x00000006b068723c */ /* 0x040ff00000041868 */
[C---:B---3--:R-:W-:Y:S08]  /*99f0*/  HMMA.16816.F32.BF16 R108, R176.reuse, R8, R108 ;  /* 0x00000008b06c723c */ /* 0x048ff0000004186c */
[C---:B------:R-:W-:Y:S08]  /*9a00*/  HMMA.16816.F32.BF16 R112, R176.reuse, R10, R112 ;  /* 0x0000000ab070723c */ /* 0x040ff00000041870 */
[C---:B----4-:R-:W-:Y:S08]  /*9a10*/  HMMA.16816.F32.BF16 R116, R176.reuse, R12, R116 ;  /* 0x0000000cb074723c */ /* 0x050ff00000041874 */
[C---:B------:R-:W-:Y:S08]  /*9a20*/  HMMA.16816.F32.BF16 R120, R176.reuse, R14, R120 ;  /* 0x0000000eb078723c */ /* 0x040ff00000041878 */
[C---:B--2---:R-:W-:Y:S07]  /*9a30*/  HMMA.16816.F32.BF16 R124, R176.reuse, R16, R124 ;  /* 0x00000010b07c723c */ /* 0x044fee000004187c */
[----:B------:R-:W-:Y:S01]  /*9a40*/  MOV R16, R3 ;  /* 0x0000000300107202 */ /* 0x000fe20000000f00 */
[----:B------:R-:W-:Y:S01]  /*9a50*/  HMMA.16816.F32.BF16 R128, R176, R18, R128 ;  /* 0x00000012b080723c */ /* 0x000fe20000041880 */
[----:B------:R-:W-:-:S07]  /*9a60*/  @P0 BRA `(.L_x_2395) ;  /* 0xffffbf6000000947 */ /* 0x000fce000383ffff */
.L_x_2384:
[----:B-1----:R-:W2:Y:S02]  /*9a70*/  LDL R0, [R1+0x64] ;  /* 0x0000640001007983 */ /* 0x002ea40000100800 */
[----:B--2---:R-:W-:-:S13]  /*9a80*/  ISETP.GE.AND P0, PT, R0, RZ, PT ;  /* 0x000000ff0000720c */ /* 0x004fda0003f06270 */
[----:B------:R-:W-:Y:S05]  /*9a90*/  @!P0 BRA `(.L_x_2396) ;  /* 0x00003c0000008947 */ /* 0x000fea0003800000 */
[----:B------:R-:W-:Y:S02]  /*9aa0*/  MOV R135, R16 ;  /* 0x0000001000877202 */ /* 0x000fe40000000f00 */
[----:B------:R-:W-:Y:S02]  /*9ab0*/  MOV R134, R133 ;  /* 0x0000008500867202 */ /* 0x000fe40000000f00 */
.L_x_2403:
[----:B------:R-:W2:Y:S01]  /*9ac0*/  LDL R8, [R1+0x60] ;  /* 0x0000600001087983 */ /* 0x000ea20000100800 */
[----:B------:R-:W-:Y:S04]  /*9ad0*/  DEPBAR.LE SB0, 0x0 ;  /* 0x000080000000791a */ /* 0x000fe80000000000 */
[----:B------:R-:W3:Y:S01]  /*9ae0*/  LDL R12, [R1+0x5c] ;  /* 0x00005c00010c7983 */ /* 0x000ee20000100800 */
[----:B------:R-:W-:Y:S01]  /*9af0*/  WARPSYNC 0xffffffff ;  /* 0xffffffff00007948 */ /* 0x000fe20003800000 */
[C---:B------:R-:W-:Y:S02]  /*9b00*/  IADD3 R20, R252.reuse, 0x6000, RZ ;  /* 0x00006000fc147810 */ /* 0x040fe40007ffe0ff */
[----:B------:R-:W4:Y:S01]  /*9b10*/  LDL R13, [R1+0x20] ;  /* 0x00002000010d7983 */ /* 0x000f220000100800 */
[C---:B------:R-:W-:Y:S02]  /*9b20*/  IADD3 R21, R252.reuse, 0x5000, RZ ;  /* 0x00005000fc157810 */ /* 0x040fe40007ffe0ff */
[C---:B------:R-:W-:Y:S01]  /*9b30*/  IADD3 R248, R252.reuse, 0x3800, RZ ;  /* 0x00003800fcf87810 */ /* 0x040fe20007ffe0ff */
[----:B------:R-:W5:Y:S01]  /*9b40*/  LDL.64 R6, [R1+0xa0] ;  /* 0x0000a00001067983 */ /* 0x000f620000100a00 */
[C---:B------:R-:W-:Y:S02]  /*9b50*/  IADD3 R133, R252.reuse, 0x3000, RZ ;  /* 0x00003000fc857810 */ /* 0x040fe40007ffe0ff */
[----:B------:R-:W-:Y:S01]  /*9b60*/  IADD3 R132, R252, 0x2800, RZ ;  /* 0x00002800fc847810 */ /* 0x000fe20007ffe0ff */
[----:B------:R-:W5:Y:S04]  /*9b70*/  LDL R5, [R1+0xb0] ;  /* 0x0000b00001057983 */ /* 0x000f680000100800 */
[----:B------:R-:W5:Y:S04]  /*9b80*/  LDL R15, [R1+0xec] ;  /* 0x0000ec00010f7983 */ /* 0x000f680000100800 */
[----:B------:R-:W5:Y:S04]  /*9b90*/  LDL R14, [R1+0x74] ;  /* 0x00007400010e7983 */ /* 0x000f680000100800 */
[----:B------:R-:W-:Y:S06]  /*9ba0*/  BAR.SYNC.DEFER_BLOCKING 0x0 ;  /* 0x0000000000007b1d */ /* 0x000fec0000010000 */
[----:B------:R-:W1:Y:S04]  /*9bb0*/  LDSM.16.M88.4 R176, [R252] ;  /* 0x00000000fcb0783b */ /* 0x000e680000000200 */
[----:B------:R-:W1:Y:S04]  /*9bc0*/  LDSM.16.M88.4 R180, [R252+0x800] ;  /* 0x00080000fcb4783b */ /* 0x000e680000000200 */
[----:B------:R-:W1:Y:S04]  /*9bd0*/  LDSM.16.M88.4 R184, [R252+0x1000] ;  /* 0x00100000fcb8783b */ /* 0x000e680000000200 */
[----:B------:R-:W1:Y:S04]  /*9be0*/  LDSM.16.M88.4 R188, [R252+0x1800] ;  /* 0x00180000fcbc783b */ /* 0x000e680000000200 */
[----:B----4-:R-:W4:Y:S01]  /*9bf0*/  LDSM.16.M88.4 R16, [R13+0x800] ;  /* 0x000800000d10783b */ /* 0x010f220000000200 */
[----:B--2---:R-:W-:Y:S01]  /*9c00*/  SHF.R.S32.HI R0, RZ, 0x1f, R8 ;  /* 0x0000001fff007819 */ /* 0x004fe20000011408 */
[----:B------:R-:W-:Y:S01]  /*9c10*/  IMAD.WIDE.U32 R2, R8, c[0x0][0x208], RZ ;  /* 0x0000820008027a25 */ /* 0x000fe200078e00ff */
[----:B---3--:R-:W-:Y:S01]  /*9c20*/  SHF.R.S32.HI R4, RZ, 0x1f, R12 ;  /* 0x0000001fff047819 */ /* 0x008fe2000001140c */
[----:B-----5:R-:W2:Y:S02]  /*9c30*/  LDL R7, [R1+0x6c] ;  /* 0x00006c0001077983 */ /* 0x020ea40000100800 */
[----:B------:R-:W-:Y:S02]  /*9c40*/  IMAD R0, R0, c[0x0][0x208], RZ ;  /* 0x0000820000007a24 */ /* 0x000fe400078e02ff */
[----:B------:R-:W3:Y:S01]  /*9c50*/  LDSM.16.M88.4 R24, [R13+0x1000] ;  /* 0x001000000d18783b */ /* 0x000ee20000000200 */
[----:B------:R-:W-:Y:S02]  /*9c60*/  IMAD R4, R4, c[0x0][0x218], RZ ;  /* 0x0000860004047a24 */ /* 0x000fe400078e02ff */
[----:B------:R-:W-:Y:S01]  /*9c70*/  IMAD R0, R8, c[0x0][0x20c], R0 ;  /* 0x0000830008007a24 */ /* 0x000fe200078e0200 */
[----:B------:R-:W1:Y:S01]  /*9c80*/  LDSM.16.M88.4 R32, [R13+0x1800] ;  /* 0x001800000d20783b */ /* 0x000e620000000200 */
[----:B------:R-:W-:Y:S02]  /*9c90*/  IMAD R4, R12, c[0x0][0x21c], R4 ;  /* 0x000087000c047a24 */ /* 0x000fe400078e0204 */
[----:B------:R-:W-:Y:S01]  /*9ca0*/  IMAD.IADD R3, R3, 0x1, R0 ;  /* 0x0000000103037824 */ /* 0x000fe200078e0200 */
[----:B------:R5:W1:Y:S01]  /*9cb0*/  LDSM.16.M88.4 R8, [R13] ;  /* 0x000000000d08783b */ /* 0x000a620000000200 */
[C---:B------:R-:W-:Y:S01]  /*9cc0*/  SHF.L.U64.HI R29, R14.reuse, 0x1, R15 ;  /* 0x000000010e1d7819 */ /* 0x040fe2000001020f */
[----:B------:R-:W-:Y:S02]  /*9cd0*/  IMAD.SHL.U32 R250, R14, 0x2, RZ ;  /* 0x000000020efa7824 */ /* 0x000fe400078e00ff */
[----:B------:R-:W-:Y:S05]  /*9ce0*/  IMAD.WIDE.U32 R2, R12, c[0x0][0x218], R2 ;  /* 0x000086000c027a25 */ /* 0x000fea00078e0002 */
[----:B------:R-:W-:Y:S02]  /*9cf0*/  IADD3 R0, P0, R6, R2, RZ ;  /* 0x0000000206007210 */ /* 0x000fe40007f1e0ff */
[----:B------:R-:W3:Y:S01]  /*9d00*/  LDL R6, [R1+0xf4] ;  /* 0x0000f40001067983 */ /* 0x000ee20000100800 */
[----:B------:R-:W-:Y:S02]  /*9d10*/  IADD3 R2, R252, 0x7000, RZ ;  /* 0x00007000fc027810 */ /* 0x000fe40007ffe0ff */
[----:B------:R-:W-:Y:S02]  /*9d20*/  IADD3.X R4, R5, R3, R4, P0, !PT ;  /* 0x0000000305047210 */ /* 0x000fe400007fe404 */
[C---:B------:R-:W-:Y:S04]  /*9d30*/  LEA R12, P0, R0.reuse, c[0x0][0x1f8], 0x1 ;  /* 0x00007e00000c7a11 */ /* 0x040fe800078008ff */
[----:B------:R-:W-:Y:S02]  /*9d40*/  LEA.HI.X R4, R0, c[0x0][0x1fc], R4, 0x1, P0 ;  /* 0x00007f0000047a11 */ /* 0x000fe400000f0c04 */
[C---:B------:R-:W-:Y:S01]  /*9d50*/  IADD3 R0, R252.reuse, 0x7800, RZ ;  /* 0x00007800fc007810 */ /* 0x040fe20007ffe0ff */
[----:B-----5:R-:W5:Y:S04]  /*9d60*/  LDL R13, [R1+0xf0] ;  /* 0x0000f000010d7983 */ /* 0x020f680000100800 */
[----:B------:R1:W-:Y:S04]  /*9d70*/  STL [R1+0x1c], R0 ;  /* 0x00001c0001007387 */ /* 0x0003e80000100800 */
[----:B------:R-:W3:Y:S04]  /*9d80*/  LDL R5, [R1+0x70] ;  /* 0x0000700001057983 */ /* 0x000ee80000100800 */
[----:B------:R4:W-:Y:S04]  /*9d90*/  STL [R1+0x18], R2 ;  /* 0x0000180201007387 */ /* 0x0009e80000100800 */
[----:B------:R-:W3:Y:S01]  /*9da0*/  LDL R3, [R1+0xf8] ;  /* 0x0000f80001037983 */ /* 0x000ee20000100800 */
[C---:B-1----:R-:W-:Y:S03]  /*9db0*/  IADD3 R0, R252.reuse, 0x6800, RZ ;  /* 0x00006800fc007810 */ /* 0x042fe60007ffe0ff */
[----:B----4-:R-:W4:Y:S04]  /*9dc0*/  LDL R2, [R1+0x58] ;  /* 0x0000580001027983 */ /* 0x010f280000100800 */
[----:B------:R1:W-:Y:S04]  /*9dd0*/  STL [R1+0x14], R0 ;  /* 0x0000140001007387 */ /* 0x0003e80000100800 */
[----:B------:R1:W-:Y:S02]  /*9de0*/  STL [R1+0x10], R20 ;  /* 0x0000101401007387 */ /* 0x0003e40000100800 */
[C---:B-1----:R-:W-:Y:S02]  /*9df0*/  IADD3 R0, R252.reuse, 0x5800, RZ ;  /* 0x00005800fc007810 */ /* 0x042fe40007ffe0ff */
[C---:B------:R-:W-:Y:S03]  /*9e00*/  IADD3 R20, R252.reuse, 0x4800, RZ ;  /* 0x00004800fc147810 */ /* 0x040fe60007ffe0ff */
[----:B------:R1:W-:Y:S04]  /*9e10*/  STL [R1+0xc], R0 ;  /* 0x00000c0001007387 */ /* 0x0003e80000100800 */
[----:B------:R-:W-:Y:S04]  /*9e20*/  STL [R1+0x8], R21 ;  /* 0x0000081501007387 */ /* 0x000fe80000100800 */
[----:B------:R-:W-:Y:S01]  /*9e30*/  STL [R1+0x4], R20 ;  /* 0x0000041401007387 */ /* 0x000fe20000100800 */
[C---:B-1----:R-:W-:Y:S05]  /*9e40*/  IADD3 R0, R252.reuse, 0x4000, RZ ;  /* 0x00004000fc007810 */ /* 0x042fea0007ffe0ff */
[----:B------:R1:W-:Y:S02]  /*9e50*/  STL [R1], R0 ;  /* 0x0000000001007387 */ /* 0x0003e40000100800 */
[----:B-1----:R-:W-:Y:S01]  /*9e60*/  IADD3 R0, R252, 0x2000, RZ ;  /* 0x00002000fc007810 */ /* 0x002fe20007ffe0ff */
[C---:B--2---:R-:W-:Y:S01]  /*9e70*/  IMAD.SHL.U32 R249, R7.reuse, 0x2, RZ ;  /* 0x0000000207f97824 */ /* 0x044fe200078e00ff */
[----:B-----5:R-:W-:Y:S02]  /*9e80*/  SHF.L.U64.HI R28, R7, 0x1, R13 ;  /* 0x00000001071c7819 */ /* 0x020fe4000001020d */
[C---:B---3--:R-:W-:Y:S01]  /*9e90*/  SHF.L.U64.HI R23, R5.reuse, 0x1, R6 ;  /* 0x0000000105177819 */ /* 0x048fe20000010206 */
[----:B------:R-:W-:Y:S01]  /*9ea0*/  IMAD.SHL.U32 R31, R5, 0x2, RZ ;  /* 0x00000002051f7824 */ /* 0x000fe200078e00ff */
[C---:B----4-:R-:W-:Y:S01]  /*9eb0*/  SHF.L.U64.HI R20, R2.reuse, 0x1, R3 ;  /* 0x0000000102147819 */ /* 0x050fe20000010203 */
[----:B------:R-:W-:Y:S01]  /*9ec0*/  IMAD.SHL.U32 R30, R2, 0x2, RZ ;  /* 0x00000002021e7824 */ /* 0x000fe200078e00ff */
[----:B------:R-:W-:-:S05]  /*9ed0*/  BRA.DIV ~URZ, `(.L_x_2397) ;  /* 0x00007de27f007947 */ /* 0x000fca000b800000 */
[----:B------:R1:W2:Y:S02]  /*9ee0*/  SHFL.IDX PT, R2, R4, RZ, 0x181f ;  /* 0x00181fff04027589 */ /* 0x0002a400000e0000 */
.L_x_2446:
[----:B------:R-:W3:Y:S01]  /*9ef0*/  LDL R3, [R1+0x70] ;  /* 0x0000700001037983 */ /* 0x000ee20000100800 */
[----:B------:R-:W-:Y:S04]  /*9f00*/  BSSY B0, `(.L_x_2398) ;  /* 0x0000171000007945 */ /* 0x000fe80003800000 */
[----:B------:R-:W4:Y:S05]  /*9f10*/  LDL R6, [R1+0x58] ;  /* 0x0000580001067983 */ /* 0x000f2a0000100800 */
[----:B--2---:R-:W2:Y:S05]  /*9f20*/  LDL R13, [R1+0x6c] ;  /* 0x00006c00010d7983 */ /* 0x004eaa0000100800 */
[----:B------:R-:W2:Y:S05]  /*9f30*/  LDL R251, [R1+0x50] ;  /* 0x0000500001fb7983 */ /* 0x000eaa0000100800 */
[----:B------:R-:W2:Y:S05]  /*9f40*/  LDL R21, [R1+0x74] ;  /* 0x0000740001157983 */ /* 0x000eaa0000100800 */
[----:B------:R-:W1:Y:S05]  /*9f50*/  SHFL.IDX PT, R5, R12, RZ, 0x181f ;  /* 0x00181fff0c057589 */ /* 0x000e6a00000e0000 */
[----:B------:R-:W-:Y:S05]  /*9f60*/  STL.64 [R1+0x120], R42 ;  /* 0x0001202a01007387 */ /* 0x000fea0000100a00 */
[----:B------:R-:W-:Y:S05]  /*9f70*/  STL.64 [R1+0x118], R40 ;  /* 0x0001182801007387 */ /* 0x000fea0000100a00 */
[----:B------:R-:W-:Y:S05]  /*9f80*/  STL.64 [R1+0x110], R38 ;  /* 0x0001102601007387 */ /* 0x000fea0000100a00 */
[----:B------:R1:W-:Y:S05]  /*9f90*/  STL.64 [R1+0x108], R36 ;  /* 0x0001082401007387 */ /* 0x0003ea0000100a00 */
[----:B-1----:R-:W-:Y:S01]  /*9fa0*/  SHFL.IDX PT, R4, R4, 0x1, 0x181f ;  /* 0x00381f0004047f89 */ /* 0x002fe200000e0000 */
[----:B--2---:R-:W-:Y:S02]  /*9fb0*/  ISETP.GE.AND P3, PT, R21, c[0x0][0x1d4], PT ;  /* 0x0000750015007a0c */ /* 0x004fe40003f66270 */
[----:B---3--:R-:W-:Y:S02]  /*9fc0*/  ISETP.GE.AND P5, PT, R3, c[0x0][0x1d4], PT ;  /* 0x0000750003007a0c */ /* 0x008fe40003fa6270 */
[----:B------:R1:W2:Y:S01]  /*9fd0*/  SHFL.IDX PT, R3, R12, 0x1, 0x181f ;  /* 0x00381f000c037f89 */ /* 0x0002a200000e0000 */
[----:B----4-:R-:W-:Y:S02]  /*9fe0*/  ISETP.GE.AND P1, PT, R6, c[0x0][0x1d4], PT ;  /* 0x0000750006007a0c */ /* 0x010fe40003f26270 */
[----:B------:R-:W-:Y:S02]  /*9ff0*/  IADD3 R6, P0, R5, R30, RZ ;  /* 0x0000001e05067210 */ /* 0x000fe40007f1e0ff */
[----:B------:R-:W-:Y:S02]  /*a000*/  ISETP.GE.AND P4, PT, R13, c[0x0][0x1d4], PT ;  /* 0x000075000d007a0c */ /* 0x000fe40003f86270 */
[----:B------:R-:W-:Y:S01]  /*a010*/  SEL R36, RZ, 0x10, P1 ;  /* 0x00000010ff247807 */ /* 0x000fe20000800000 */
[C---:B------:R-:W-:Y:S01]  /*a020*/  IMAD.X R7, R2.reuse, 0x1, R20, P0 ;  /* 0x0000000102077824 */ /* 0x040fe200000e0614 */
[C---:B------:R-:W-:Y:S02]  /*a030*/  IADD3 R14, P0, R5.reuse, R31, RZ ;  /* 0x0000001f050e7210 */ /* 0x040fe40007f1e0ff */
[----:B------:R-:W-:Y:S01]  /*a040*/  SEL R21, RZ, 0x10, P4 ;  /* 0x00000010ff157807 */ /* 0x000fe20002000000 */
[----:B------:R3:W-:Y:S02]  /*a050*/  STL [R1+0x54], R36 ;  /* 0x0000542401007387 */ /* 0x0007e40000100800 */
[C---:B------:R-:W-:Y:S03]  /*a060*/  IMAD.X R15, R2.reuse, 0x1, R23, P0 ;  /* 0x00000001020f7824 */ /* 0x040fe600000e0617 */
[----:B------:R4:W-:Y:S05]  /*a070*/  LDGSTS.E.BYPASS.LTC128B.128 [R251+0x100], [R6.64], !P1 ;  /* 0x0010000006fb7fae */ /* 0x0009ea000c901d46 */
[----:B------:R2:W-:Y:S01]  /*a080*/  LDGSTS.E.BYPASS.LTC128B.128 [R251+0x2100], [R14.64], !P5 ;  /* 0x021000000efb7fae */ /* 0x0005e2000e901d46 */
[C---:B-1----:R-:W-:Y:S05]  /*a090*/  IADD3 R12, P0, R5.reuse, R249, RZ ;  /* 0x000000f9050c7210 */ /* 0x042fea0007f1e0ff */
[C---:B------:R-:W-:Y:S05]  /*a0a0*/  IMAD.X R13, R2.reuse, 0x1, R28, P0 ;  /* 0x00000001020d7824 */ /* 0x040fea00000e061c */
[----:B------:R1:W-:Y:S01]  /*a0b0*/  LDGSTS.E.BYPASS.LTC128B.128 [R251+0x4100], [R12.64], !P4 ;  /* 0x041000000cfb7fae */ /* 0x0003e2000e101d46 */
[----:B----4-:R-:W-:Y:S05]  /*a0c0*/  IADD3 R6, P0, R5, R250, RZ ;  /* 0x000000fa05067210 */ /* 0x010fea0007f1e0ff */
[----:B------:R-:W-:Y:S01]  /*a0d0*/  IMAD.X R7, R2, 0x1, R29, P0 ;  /* 0x0000000102077824 */ /* 0x000fe200000e061d */
[----:B------:R-:W-:Y:S04]  /*a0e0*/  SEL R2, RZ, 0x10, P5 ;  /* 0x00000010ff027807 */ /* 0x000fe80002800000 */
[C---:B------:R-:W-:Y:S01]  /*a0f0*/  IADD3 R22, -R2.reuse, 0x10, RZ ;  /* 0x0000001002167810 */ /* 0x040fe20007ffe1ff */
[----:B------:R4:W-:Y:S01]  /*a100*/  LDGSTS.E.BYPASS.LTC128B.128 [R251+0x6100], [R6.64], !P3 ;  /* 0x0610000006fb7fae */ /* 0x0009e2000d901d46 */
[----:B------:R-:W-:Y:S02]  /*a110*/  ISETP.NE.U32.AND P2, PT, R2, RZ, PT ;  /* 0x000000ff0200720c */ /* 0x000fe40003f45070 */
[----:B------:R-:W-:Y:S02]  /*a120*/  LOP3.LUT R22, R22, 0xf, RZ, 0xc0, !PT ;  /* 0x0000000f16167812 */ /* 0x000fe400078ec0ff */
[----:B-1----:R-:W-:Y:S04]  /*a130*/  IADD3 R12, -R36, 0x10, RZ ;  /* 0x00000010240c7810 */ /* 0x002fe80007ffe1ff */
[----:B------:R-:W-:Y:S04]  /*a140*/  LOP3.LUT R12, R12, 0xf, RZ, 0xc0, !PT ;  /* 0x0000000f0c0c7812 */ /* 0x000fe800078ec0ff */
[-C--:B--2---:R-:W-:Y:S02]  /*a150*/  IADD3 R12, P1, P0, R12, R3.reuse, R30 ;  /* 0x000000030c0c7210 */ /* 0x084fe4000783e01e */
        /* <DEDUP_REMOVED lines=11> */
[----:B------:R-:W2:Y:S02]  /*a210*/  LDL R3, [R1+0x28] ;  /* 0x0000280001037983 */ /* 0x000ea40000100800 */
[----:B------:R-:W-:Y:S02]  /*a220*/  IADD3.X R29, RZ, R4, R29, P1, P0 ;  /* 0x00000004ff1d7210 */ /* 0x000fe40000fe041d */
[C---:B----4-:R-:W-:Y:S01]  /*a230*/  HMMA.16816.F32.BF16 R4, R168.reuse, R8, RZ ;  /* 0x00000008a804723c */ /* 0x050fe200000418ff */
[----:B------:R-:W4:Y:S02]  /*a240*/  LDL.LU R40, [R1] ;  /* 0x0000000001287983 */ /* 0x000f240000300800 */
[----:B------:R-:W-:Y:S02]  /*a250*/  ISETP.NE.U32.AND P0, PT, R36, RZ, PT ;  /* 0x000000ff2400720c */ /* 0x000fe40003f05070 */
[----:B------:R-:W-:Y:S01]  /*a260*/  ISETP.NE.U32.AND P1, PT, R21, RZ, PT ;  /* 0x000000ff1500720c */ /* 0x000fe20003f25070 */
[----:B------:R-:W4:Y:S02]  /*a270*/  LDL.LU R38, [R1+0x4] ;  /* 0x0000040001267983 */ /* 0x000f240000300800 */
[C---:B------:R-:W-:Y:S03]  /*a280*/  HMMA.16816.F32.BF16 R8, R168.reuse, R10, RZ ;  /* 0x0000000aa808723c */ /* 0x040fe600000418ff */
[----:B------:R-:W4:Y:S05]  /*a290*/  LDL.LU R37, [R1+0x8] ;  /* 0x0000080001257983 */ /* 0x000f2a0000300800 */
[----:B---3--:R-:W3:Y:S05]  /*a2a0*/  LDL.LU R36, [R1+0xc] ;  /* 0x00000c0001247983 */ /* 0x008eea0000300800 */
[----:B------:R-:W3:Y:S05]  /*a2b0*/  LDL R2, [R1+0x24] ;  /* 0x0000240001027983 */ /* 0x000eea0000100800 */
[----:B------:R-:W3:Y:S05]  /*a2c0*/  LDL R39, [R1+0x20] ;  /* 0x0000200001277983 */ /* 0x000eea0000100800 */
[----:B------:R1:W-:Y:S01]  /*a2d0*/  LDGSTS.E.BYPASS.LTC128B.128.ZFILL [R251+0x1100], [R12.64], P0 ;  /* 0x011000000cfb7fae */ /* 0x0003e20008141d46 */
[----:B------:R-:W-:Y:S04]  /*a2e0*/  ISETP.NE.U32.AND P0, PT, R20, RZ, PT ;  /* 0x000000ff1400720c */ /* 0x000fe80003f05070 */
[----:B------:R1:W-:Y:S05]  /*a2f0*/  LDGSTS.E.BYPASS.LTC128B.128.ZFILL [R251+0x3100], [R22.64], P2 ;  /* 0x0310000016fb7fae */ /* 0x0003ea0009141d46 */
[----:B------:R1:W-:Y:S05]  /*a300*/  LDGSTS.E.BYPASS.LTC128B.128.ZFILL [R251+0x5100], [R30.64], P1 ;  /* 0x051000001efb7fae */ /* 0x0003ea0008941d46 */
[----:B------:R1:W-:Y:S05]  /*a310*/  LDGSTS.E.BYPASS.LTC128B.128.ZFILL [R251+0x7100], [R28.64], P0 ;  /* 0x071000001cfb7fae */ /* 0x0003ea0008141d46 */
[----:B------:R-:W0:Y:S01]  /*a320*/  LDGDEPBAR ;  /* 0x00000000000079af */ /* 0x000e220000000000 */
[C---:B-1----:R-:W-:Y:S08]  /*a330*/  HMMA.16816.F32.BF16 R12, R168.reuse, R16, RZ ;  /* 0x00000010a80c723c */ /* 0x042ff000000418ff */
[C---:B------:R-:W-:Y:S01]  /*a340*/  HMMA.16816.F32.BF16 R16, R168.reuse, R18, RZ ;  /* 0x00000012a810723c */ /* 0x040fe200000418ff */
[----:B------:R-:W-:Y:S07]  /*a350*/  LDSM.16.M88.4 R248, [R248] ;  /* 0x00000000f8f8783b */ /* 0x000fee0000000200 */
        /* <DEDUP_REMOVED lines=12> */
[----:B--2---:R-:W1:Y:S05]  /*a420*/  LDSM.16.M88.4 R176, [R3] ;  /* 0x0000000003b0783b */ /* 0x004e6a0000000200 */
[----:B------:R-:W2:Y:S05]  /*a430*/  LDSM.16.M88.4 R180, [R3+0x800] ;  /* 0x0008000003b4783b */ /* 0x000eaa0000000200 */
[----:B------:R-:W2:Y:S05]  /*a440*/  LDSM.16.M88.4 R184, [R3+0x1000] ;  /* 0x0010000003b8783b */ /* 0x000eaa0000000200 */
[----:B------:R-:W2:Y:S01]  /*a450*/  LDSM.16.M88.4 R188, [R3+0x1800] ;  /* 0x0018000003bc783b */ /* 0x000ea20000000200 */
[C---:B-1----:R-:W-:Y:S08]  /*a460*/  HMMA.16816.F32.BF16 R4, R192.reuse, R176, R4 ;  /* 0x000000b0c004723c */ /* 0x042ff00000041804 */
[C---:B------:R-:W-:Y:S01]  /*a470*/  HMMA.16816.F32.BF16 R8, R192.reuse, R178, R8 ;  /* 0x000000b2c008723c */ /* 0x040fe20000041808 */
[----:B---3--:R-:W1:Y:S07]  /*a480*/  LDSM.16.M88.4 R176, [R2+-0x6000] ;  /* 0xffa0000002b0783b */ /* 0x008e6e0000000200 */
[C---:B--2---:R-:W-:Y:S08]  /*a490*/  HMMA.16816.F32.BF16 R12, R192.reuse, R180, R12 ;  /* 0x000000b4c00c723c */ /* 0x044ff0000004180c */
[C---:B------:R-:W-:Y:S01]  /*a4a0*/  HMMA.16816.F32.BF16 R16, R192.reuse, R182, R16 ;  /* 0x000000b6c010723c */ /* 0x040fe20000041810 */
[----:B------:R-:W2:Y:S07]  /*a4b0*/  LDSM.16.M88.4 R180, [R2+-0x5800] ;  /* 0xffa8000002b4783b */ /* 0x000eae0000000200 */
[C---:B------:R-:W-:Y:S08]  /*a4c0*/  HMMA.16816.F32.BF16 R20, R192.reuse, R184, R20 ;  /* 0x000000b8c014723c */ /* 0x040ff00000041814 */
[C---:B------:R-:W-:Y:S01]  /*a4d0*/  HMMA.16816.F32.BF16 R24, R192.reuse, R186, R24 ;  /* 0x000000bac018723c */ /* 0x040fe20000041818 */
[----:B------:R-:W3:Y:S07]  /*a4e0*/  LDSM.16.M88.4 R184, [R2+-0x5000] ;  /* 0xffb0000002b8783b */ /* 0x000eee0000000200 */
[C---:B------:R-:W-:Y:S08]  /*a4f0*/  HMMA.16816.F32.BF16 R28, R192.reuse, R188, R28 ;  /* 0x000000bcc01c723c */ /* 0x040ff0000004181c */
[----:B------:R-:W-:Y:S01]  /*a500*/  HMMA.16816.F32.BF16 R32, R192, R190, R32 ;  /* 0x000000bec020723c */ /* 0x000fe20000041820 */
[----:B------:R-:W4:Y:S07]  /*a510*/  LDSM.16.M88.4 R188, [R2+-0x4800] ;  /* 0xffb8000002bc783b */ /* 0x000f2e0000000200 */
[C---:B-1----:R-:W-:Y:S08]  /*a520*/  HMMA.16816.F32.BF16 R4, R196.reuse, R176, R4 ;  /* 0x000000b0c404723c */ /* 0x042ff00000041804 */
[C---:B------:R-:W-:Y:S01]  /*a530*/  HMMA.16816.F32.BF16 R8, R196.reuse, R178, R8 ;  /* 0x000000b2c408723c */ /* 0x040fe20000041808 */
[----:B------:R-:W1:Y:S07]  /*a540*/  LDSM.16.M88.4 R176, [R39+0x2000] ;  /* 0x0020000027b0783b */ /* 0x000e6e0000000200 */
[C---:B--2---:R-:W-:Y:S08]  /*a550*/  HMMA.16816.F32.BF16 R12, R196.reuse, R180, R12 ;  /* 0x000000b4c40c723c */ /* 0x044ff0000004180c */
        /* <DEDUP_REMOVED lines=8> */
[C---:B-1----:R-:W-:Y:S08]  /*a5e0*/  HMMA.16816.F32.BF16 R4, R200.reuse, R176, R4 ;  /* 0x000000b0c804723c */ /* 0x042ff00000041804 */
[C---:B------:R-:W-:Y:S01]  /*a5f0*/  HMMA.16816.F32.BF16 R8, R200.reuse, R178, R8 ;  /* 0x000000b2c808723c */ /* 0x040fe20000041808 */
[----:B------:R-:W1:Y:S07]  /*a600*/  LDSM.16.M88.4 R176, [R0] ;  /* 0x0000000000b0783b */ /* 0x000e6e0000000200 */
[C---:B--2---:R-:W-:Y:S08]  /*a610*/  HMMA.16816.F32.BF16 R12, R200.reuse, R180, R12 ;  /* 0x000000b4c80c723c */ /* 0x044ff0000004180c */
[C---:B------:R-:W-:Y:S01]  /*a620*/  HMMA.16816.F32.BF16 R16, R200.reuse, R182, R16 ;  /* 0x000000b6c810723c */ /* 0x040fe20000041810 */
[----:B------:R-:W2:Y:S07]  /*a630*/  LDSM.16.M88.4 R180, [R132] ;  /* 0x0000000084b4783b */ /* 0x000eae0000000200 */
[C---:B---3--:R-:W-:Y:S08]  /*a640*/  HMMA.16816.F32.BF16 R20, R200.reuse, R184, R20 ;  /* 0x000000b8c814723c */ /* 0x048ff00000041814 */
[C---:B------:R-:W-:Y:S01]  /*a650*/  HMMA.16816.F32.BF16 R24, R200.reuse, R186, R24 ;  /* 0x000000bac818723c */ /* 0x040fe20000041818 */
[----:B------:R-:W3:Y:S07]  /*a660*/  LDSM.16.M88.4 R184, [R133] ;  /* 0x0000000085b8783b */ /* 0x000eee0000000200 */
[C---:B----4-:R-:W-:Y:S08]  /*a670*/  HMMA.16816.F32.BF16 R28, R200.reuse, R188, R28 ;  /* 0x000000bcc81c723c */ /* 0x050ff0000004181c */
[----:B------:R-:W-:Y:S01]  /*a680*/  HMMA.16816.F32.BF16 R32, R200, R190, R32 ;  /* 0x000000bec820723c */ /* 0x000fe20000041820 */
[----:B------:R-:W4:Y:S07]  /*a690*/  LDSM.16.M88.4 R188, [R3+0x2000] ;  /* 0x0020000003bc783b */ /* 0x000f2e0000000200 */
        /* <DEDUP_REMOVED lines=11> */
[----:B------:R-:W3:Y:S07]  /*a750*/  LDSM.16.M88.4 R248, [R2+-0x4000] ;  /* 0xffc0000002f8783b */ /* 0x000eee0000000200 */
[C---:B----4-:R-:W-:Y:S08]  /*a760*/  HMMA.16816.F32.BF16 R4, R208.reuse, R188, R4 ;  /* 0x000000bcd004723c */ /* 0x050ff00000041804 */
[C---:B------:R-:W-:Y:S01]  /*a770*/  HMMA.16816.F32.BF16 R8, R208.reuse, R190, R8 ;  /* 0x000000bed008723c */ /* 0x040fe20000041808 */
[----:B------:R-:W4:Y:S07]  /*a780*/  LDSM.16.M88.4 R188, [R2+-0x3800] ;  /* 0xffc8000002bc783b */ /* 0x000f2e0000000200 */
[C---:B-1----:R-:W-:Y:S08]  /*a790*/  HMMA.16816.F32.BF16 R12, R208.reuse, R176, R12 ;  /* 0x000000b0d00c723c */ /* 0x042ff0000004180c */
[C---:B------:R-:W-:Y:S01]  /*a7a0*/  HMMA.16816.F32.BF16 R16, R208.reuse, R178, R16 ;  /* 0x000000b2d010723c */ /* 0x040fe20000041810 */
[----:B------:R-:W1:Y:S07]  /*a7b0*/  LDSM.16.M88.4 R176, [R2+-0x3000] ;  /* 0xffd0000002b0783b */ /* 0x000e6e0000000200 */
[C---:B--2---:R-:W-:Y:S08]  /*a7c0*/  HMMA.16816.F32.BF16 R20, R208.reuse, R180, R20 ;  /* 0x000000b4d014723c */ /* 0x044ff00000041814 */
[C---:B------:R-:W-:Y:S01]  /*a7d0*/  HMMA.16816.F32.BF16 R24, R208.reuse, R182, R24 ;  /* 0x000000b6d018723c */ /* 0x040fe20000041818 */
[----:B------:R-:W2:Y:S07]  /*a7e0*/  LDSM.16.M88.4 R180, [R2+-0x2800] ;  /* 0xffd8000002b4783b */ /* 0x000eae0000000200 */
[C---:B---3--:R-:W-:Y:S08]  /*a7f0*/  HMMA.16816.F32.BF16 R28, R208.reuse, R184, R28 ;  /* 0x000000b8d01c723c */ /* 0x048ff0000004181c */
[----:B------:R-:W-:Y:S01]  /*a800*/  HMMA.16816.F32.BF16 R32, R208, R186, R32 ;  /* 0x000000bad020723c */ /* 0x000fe20000041820 */
[----:B------:R-:W3:Y:S07]  /*a810*/  LDSM.16.M88.4 R184, [R39+0x4000] ;  /* 0x0040000027b8783b */ /* 0x000eee0000000200 */
[C---:B------:R-:W-:Y:S08]  /*a820*/  HMMA.16816.F32.BF16 R4, R212.reuse, R248, R4 ;  /* 0x000000f8d404723c */ /* 0x040ff00000041804 */
[C---:B------:R-:W-:Y:S01]  /*a830*/  HMMA.16816.F32.BF16 R8, R212.reuse, R250, R8 ;  /* 0x000000fad408723c */ /* 0x040fe20000041808 */
[----:B------:R-:W3:Y:S07]  /*a840*/  LDSM.16.M88.4 R248, [R39+0x4800] ;  /* 0x0048000027f8783b */ /* 0x000eee0000000200 */
[C---:B----4-:R-:W-:Y:S08]  /*a850*/  HMMA.16816.F32.BF16 R12, R212.reuse, R188, R12 ;  /* 0x000000bcd40c723c */ /* 0x050ff0000004180c */
[C---:B------:R-:W-:Y:S01]  /*a860*/  HMMA.16816.F32.BF16 R16, R212.reuse, R190, R16 ;  /* 0x000000bed410723c */ /* 0x040fe20000041810 */
[----:B------:R-:W4:Y:S07]  /*a870*/  LDSM.16.M88.4 R188, [R39+0x5000] ;  /* 0x0050000027bc783b */ /* 0x000f2e0000000200 */
[C---:B-1----:R-:W-:Y:S08]  /*a880*/  HMMA.16816.F32.BF16 R20, R212.reuse, R176, R20 ;  /* 0x000000b0d414723c */ /* 0x042ff00000041814 */
[C---:B------:R-:W-:Y:S01]  /*a890*/  HMMA.16816.F32.BF16 R24, R212.reuse, R178, R24 ;  /* 0x000000b2d418723c */ /* 0x040fe20000041818 */
[----:B------:R-:W1:Y:S07]  /*a8a0*/  LDSM.16.M88.4 R176, [R39+0x5800] ;  /* 0x0058000027b0783b */ /* 0x000e6e0000000200 */
[C---:B--2---:R-:W-:Y:S08]  /*a8b0*/  HMMA.16816.F32.BF16 R28, R212.reuse, R180, R28 ;  /* 0x000000b4d41c723c */ /* 0x044ff0000004181c */
[----:B------:R-:W-:Y:S01]  /*a8c0*/  HMMA.16816.F32.BF16 R32, R212, R182, R32 ;  /* 0x000000b6d420723c */ /* 0x000fe20000041820 */
[----:B------:R-:W2:Y:S05]  /*a8d0*/  LDSM.16.M88.4 R180, [R40] ;  /* 0x0000000028b4783b */ /* 0x000eaa0000000200 */
[----:B------:R-:W-:Y:S02]  /*a8e0*/  LDSM.16.M88.4 R40, [R3+0x4000] ;  /* 0x004000000328783b */ /* 0x000fe40000000200 */
[C---:B---3--:R-:W-:Y:S08]  /*a8f0*/  HMMA.16816.F32.BF16 R4, R216.reuse, R184, R4 ;  /* 0x000000b8d804723c */ /* 0x048ff00000041804 */
[C---:B------:R-:W-:Y:S01]  /*a900*/  HMMA.16816.F32.BF16 R8, R216.reuse, R186, R8 ;  /* 0x000000bad808723c */ /* 0x040fe20000041808 */
[----:B------:R3:W2:Y:S07]  /*a910*/  LDSM.16.M88.4 R184, [R38] ;  /* 0x0000000026b8783b */ /* 0x0006ae0000000200 */
[C---:B------:R-:W-:Y:S08]  /*a920*/  HMMA.16816.F32.BF16 R12, R216.reuse, R248, R12 ;  /* 0x000000f8d80c723c */ /* 0x040ff0000004180c */
[C---:B------:R-:W-:Y:S01]  /*a930*/  HMMA.16816.F32.BF16 R16, R216.reuse, R250, R16 ;  /* 0x000000fad810723c */ /* 0x040fe20000041810 */
[----:B------:R1:W2:Y:S07]  /*a940*/  LDSM.16.M88.4 R248, [R37] ;  /* 0x0000000025f8783b */ /* 0x0002ae0000000200 */
[C---:B----4-:R-:W-:Y:S01]  /*a950*/  HMMA.16816.F32.BF16 R20, R216.reuse, R188, R20 ;  /* 0x000000bcd814723c */ /* 0x050fe20000041814 */
[----:B---3--:R-:W3:Y:S07]  /*a960*/  LDL.LU R38, [R1+0x10] ;  /* 0x0000100001267983 */ /* 0x008eee0000300800 */
[C---:B------:R-:W-:Y:S01]  /*a970*/  HMMA.16816.F32.BF16 R24, R216.reuse, R190, R24 ;  /* 0x000000bed818723c */ /* 0x040fe20000041818 */
[----:B------:R4:W2:Y:S07]  /*a980*/  LDSM.16.M88.4 R188, [R36] ;  /* 0x0000000024bc783b */ /* 0x0008ae0000000200 */
[C---:B-1----:R-:W-:Y:S01]  /*a990*/  HMMA.16816.F32.BF16 R28, R216.reuse, R176, R28 ;  /* 0x000000b0d81c723c */ /* 0x042fe2000004181c */
[----:B------:R-:W3:Y:S07]  /*a9a0*/  LDL.LU R37, [R1+0x14] ;  /* 0x0000140001257983 */ /* 0x000eee0000300800 */
[----:B------:R-:W-:Y:S01]  /*a9b0*/  HMMA.16816.F32.BF16 R32, R216, R178, R32 ;  /* 0x000000b2d820723c */ /* 0x000fe20000041820 */
[----:B------:R-:W1:Y:S07]  /*a9c0*/  LDSM.16.M88.4 R176, [R3+0x4800] ;  /* 0x0048000003b0783b */ /* 0x000e6e0000000200 */
[C---:B--2---:R-:W-:Y:S01]  /*a9d0*/  HMMA.16816.F32.BF16 R4, R220.reuse, R180, R4 ;  /* 0x000000b4dc04723c */ /* 0x044fe20000041804 */
[----:B----4-:R-:W2:Y:S05]  /*a9e0*/  LDL.LU R36, [R1+0x18] ;  /* 0x0000180001247983 */ /* 0x010eaa0000300800 */
[----:B------:R-:W4:Y:S02]  /*a9f0*/  LDL.LU R0, [R1+0x1c] ;  /* 0x00001c0001007983 */ /* 0x000f240000300800 */
[C---:B------:R-:W-:Y:S03]  /*aa00*/  HMMA.16816.F32.BF16 R8, R220.reuse, R182, R8 ;  /* 0x000000b6dc08723c */ /* 0x040fe60000041808 */
[----:B------:R-:W1:Y:S05]  /*aa10*/  LDSM.16.M88.4 R180, [R3+0x5000] ;  /* 0x0050000003b4783b */ /* 0x000e6a0000000200 */
[C---:B------:R-:W-:Y:S08]  /*aa20*/  HMMA.16816.F32.BF16 R12, R220.reuse, R184, R12 ;  /* 0x000000b8dc0c723c */ /* 0x040ff0000004180c */
[C---:B------:R-:W-:Y:S01]  /*aa30*/  HMMA.16816.F32.BF16 R16, R220.reuse, R186, R16 ;  /* 0x000000badc10723c */ /* 0x040fe20000041810 */
[----:B------:R-:W1:Y:S07]  /*aa40*/  LDSM.16.M88.4 R184, [R3+0x5800] ;  /* 0x0058000003b8783b */ /* 0x000e6e0000000200 */
[C---:B------:R-:W-:Y:S08]  /*aa50*/  HMMA.16816.F32.BF16 R20, R220.reuse, R248, R20 ;  /* 0x000000f8dc14723c */ /* 0x040ff00000041814 */
[C---:B------:R-:W-:Y:S01]  /*aa60*/  HMMA.16816.F32.BF16 R24, R220.reuse, R250, R24 ;  /* 0x000000fadc18723c */ /* 0x040fe20000041818 */
[----:B------:R-:W-:Y:S07]  /*aa70*/  LDSM.16.M88.4 R248, [R2+-0x1800] ;  /* 0xffe8000002f8783b */ /* 0x000fee0000000200 */
[C---:B------:R-:W-:Y:S08]  /*aa80*/  HMMA.16816.F32.BF16 R28, R220.reuse, R188, R28 ;  /* 0x000000bcdc1c723c */ /* 0x040ff0000004181c */
[----:B------:R-:W-:Y:S01]  /*aa90*/  HMMA.16816.F32.BF16 R32, R220, R190, R32 ;  /* 0x000000bedc20723c */ /* 0x000fe20000041820 */
[----:B------:R-:W1:Y:S07]  /*aaa0*/  LDSM.16.M88.4 R188, [R2+-0x2000] ;  /* 0xffe0000002bc783b */ /* 0x000e6e0000000200 */
[C---:B------:R-:W-:Y:S08]  /*aab0*/  HMMA.16816.F32.BF16 R4, R224.reuse, R40, R4 ;  /* 0x00000028e004723c */ /* 0x040ff00000041804 */
[C---:B------:R-:W-:Y:S01]  /*aac0*/  HMMA.16816.F32.BF16 R8, R224.reuse, R42, R8 ;  /* 0x0000002ae008723c */ /* 0x040fe20000041808 */
[----:B------:R-:W1:Y:S07]  /*aad0*/  LDSM.16.M88.4 R40, [R2+-0x1000] ;  /* 0xfff000000228783b */ /* 0x000e6e0000000200 */
[C---:B-1----:R-:W-:Y:S08]  /*aae0*/  HMMA.16816.F32.BF16 R12, R224.reuse, R176, R12 ;  /* 0x000000b0e00c723c */ /* 0x042ff0000004180c */
[C---:B------:R-:W-:Y:S01]  /*aaf0*/  HMMA.16816.F32.BF16 R16, R224.reuse, R178, R16 ;  /* 0x000000b2e010723c */ /* 0x040fe20000041810 */
[----:B------:R-:W1:Y:S07]  /*ab00*/  LDSM.16.M88.4 R176, [R2+-0x800] ;  /* 0xfff8000002b0783b */ /* 0x000e6e0000000200 */
[C---:B------:R-:W-:Y:S08]  /*ab10*/  HMMA.16816.F32.BF16 R20, R224.reuse, R180, R20 ;  /* 0x000000b4e014723c */ /* 0x040ff00000041814 */
        /* <DEDUP_REMOVED lines=11> */
[C---:B------:R-:W-:Y:S08]  /*abd0*/  HMMA.16816.F32.BF16 R20, R228.reuse, R40, R20 ;  /* 0x00000028e414723c */ /* 0x040ff00000041814 */
[C---:B------:R-:W-:Y:S08]  /*abe0*/  HMMA.16816.F32.BF16 R24, R228.reuse, R42, R24 ;  /* 0x0000002ae418723c */ /* 0x040ff00000041818 */
[C---:B-1----:R-:W-:Y:S08]  /*abf0*/  HMMA.16816.F32.BF16 R28, R228.reuse, R176, R28 ;  /* 0x000000b0e41c723c */ /* 0x042ff0000004181c */
[----:B------:R-:W-:Y:S08]  /*ac00*/  HMMA.16816.F32.BF16 R32, R228, R178, R32 ;  /* 0x000000b2e420723c */ /* 0x000ff00000041820 */
[C---:B------:R-:W-:Y:S08]  /*ac10*/  HMMA.16816.F32.BF16 R4, R232.reuse, R180, R4 ;  /* 0x000000b4e804723c */ /* 0x040ff00000041804 */
[C---:B------:R-:W-:Y:S08]  /*ac20*/  HMMA.16816.F32.BF16 R8, R232.reuse, R182, R8 ;  /* 0x000000b6e808723c */ /* 0x040ff00000041808 */
[C---:B------:R-:W-:Y:S08]  /*ac30*/  HMMA.16816.F32.BF16 R12, R232.reuse, R184, R12 ;  /* 0x000000b8e80c723c */ /* 0x040ff0000004180c */
[C---:B------:R-:W-:Y:S08]  /*ac40*/  HMMA.16816.F32.BF16 R16, R232.reuse, R186, R16 ;  /* 0x000000bae810723c */ /* 0x040ff00000041810 */
[C---:B------:R-:W-:Y:S08]  /*ac50*/  HMMA.16816.F32.BF16 R20, R232.reuse, R188, R20 ;  /* 0x000000bce814723c */ /* 0x040ff00000041814 */
[C---:B------:R-:W-:Y:S01]  /*ac60*/  HMMA.16816.F32.BF16 R24, R232.reuse, R190, R24 ;  /* 0x000000bee818723c */ /* 0x040fe20000041818 */
[----:B------:R-:W-:Y:S07]  /*ac70*/  LDSM.16.M88.4 R188, [R3+0x6000] ;  /* 0x0060000003bc783b */ /* 0x000fee0000000200 */
[C---:B------:R-:W-:Y:S08]  /*ac80*/  HMMA.16816.F32.BF16 R28, R232.reuse, R248, R28 ;  /* 0x000000f8e81c723c */ /* 0x040ff0000004181c */
[----:B------:R-:W-:Y:S01]  /*ac90*/  HMMA.16816.F32.BF16 R32, R232, R250, R32 ;  /* 0x000000fae820723c */ /* 0x000fe20000041820 */
[----:B------:R-:W-:Y:S05]  /*aca0*/  LDSM.16.M88.4 R248, [R3+0x7000] ;  /* 0x0070000003f8783b */ /* 0x000fea0000000200 */
[----:B---3--:R-:W1:Y:S05]  /*acb0*/  LDSM.16.M88.4 R40, [R38] ;  /* 0x000000002628783b */ /* 0x008e6a0000000200 */
[----:B------:R-:W3:Y:S05]  /*acc0*/  LDSM.16.M88.4 R176, [R37] ;  /* 0x0000000025b0783b */ /* 0x000eea0000000200 */
[----:B--2---:R-:W2:Y:S05]  /*acd0*/  LDSM.16.M88.4 R180, [R36] ;  /* 0x0000000024b4783b */ /* 0x004eaa0000000200 */
[----:B----4-:R-:W4:Y:S01]  /*ace0*/  LDSM.16.M88.4 R184, [R0] ;  /* 0x0000000000b8783b */ /* 0x010f220000000200 */
[C---:B-1----:R-:W-:Y:S04]  /*acf0*/  HMMA.16816.F32.BF16 R4, R236.reuse, R40, R4 ;  /* 0x00000028ec04723c */ /* 0x042fe80000041804 */
[----:B------:R-:W-:Y:S04]  /*ad00*/  LDSM.16.M88.4 R36, [R3+0x6800] ;  /* 0x006800000324783b */ /* 0x000fe80000000200 */
[C---:B------:R-:W-:Y:S01]  /*ad10*/  HMMA.16816.F32.BF16 R8, R236.reuse, R42, R8 ;  /* 0x0000002aec08723c */ /* 0x040fe20000041808 */
[----:B------:R-:W1:Y:S07]  /*ad20*/  LDSM.16.M88.4 R40, [R3+0x7800] ;  /* 0x007800000328783b */ /* 0x000e6e0000000200 */
[C---:B---3--:R-:W-:Y:S08]  /*ad30*/  HMMA.16816.F32.BF16 R12, R236.reuse, R176, R12 ;  /* 0x000000b0ec0c723c */ /* 0x048ff0000004180c */
[C---:B------:R-:W-:Y:S01]  /*ad40*/  HMMA.16816.F32.BF16 R16, R236.reuse, R178, R16 ;  /* 0x000000b2ec10723c */ /* 0x040fe20000041810 */
[----:B------:R-:W3:Y:S07]  /*ad50*/  LDSM.16.M88.4 R176, [R2] ;  /* 0x0000000002b0783b */ /* 0x000eee0000000200 */
[C---:B--2---:R-:W-:Y:S08]  /*ad60*/  HMMA.16816.F32.BF16 R20, R236.reuse, R180, R20 ;  /* 0x000000b4ec14723c */ /* 0x044ff00000041814 */
[C---:B------:R-:W-:Y:S01]  /*ad70*/  HMMA.16816.F32.BF16 R24, R236.reuse, R182, R24 ;  /* 0x000000b6ec18723c */ /* 0x040fe20000041818 */
[----:B------:R-:W2:Y:S07]  /*ad80*/  LDSM.16.M88.4 R180, [R2+0x800] ;  /* 0x0008000002b4783b */ /* 0x000eae0000000200 */
[C---:B----4-:R-:W-:Y:S04]  /*ad90*/  HMMA.16816.F32.BF16 R28, R236.reuse, R184, R28 ;  /* 0x000000b8ec1c723c */ /* 0x050fe8000004181c */
[----:B-1----:R-:W-:Y:S02]  /*ada0*/  IMAD.MOV.U32 R3, RZ, RZ, R42 ;  /* 0x000000ffff037224 */ /* 0x002fe400078e002a */
[----:B------:R-:W-:Y:S02]  /*adb0*/  IMAD.MOV.U32 R0, RZ, RZ, R43 ;  /* 0x000000ffff007224 */ /* 0x000fe400078e002b */
[----:B------:R-:W-:Y:S01]  /*adc0*/  HMMA.16816.F32.BF16 R32, R236, R186, R32 ;  /* 0x000000baec20723c */ /* 0x000fe20000041820 */
[----:B------:R-:W1:Y:S03]  /*add0*/  LDSM.16.M88.4 R184, [R2+0x1000] ;  /* 0x0010000002b8783b */ /* 0x000e660000000200 */
[----:B------:R-:W-:Y:S02]  /*ade0*/  IMAD.MOV.U32 R133, RZ, RZ, R40 ;  /* 0x000000ffff857224 */ /* 0x000fe400078e0028 */
[----:B------:R4:W5:Y:S01]  /*adf0*/  LDL.LU.64 R42, [R1+0x120] ;  /* 0x00012000012a7983 */ /* 0x0009620000300a00 */
[----:B------:R-:W-:Y:S01]  /*ae00*/  IMAD.MOV.U32 R132, RZ, RZ, R41 ;  /* 0x000000ffff847224 */ /* 0x000fe200078e0029 */
[C---:B------:R-:W-:Y:S03]  /*ae10*/  HMMA.16816.F32.BF16 R4, R240.reuse, R188, R4 ;  /* 0x000000bcf004723c */ /* 0x040fe60000041804 */
[----:B------:R4:W5:Y:S05]  /*ae20*/  LDL.LU.64 R40, [R1+0x118] ;  /* 0x0001180001287983 */ /* 0x00096a0000300a00 */
[C---:B------:R-:W-:Y:S01]  /*ae30*/  HMMA.16816.F32.BF16 R8, R240.reuse, R190, R8 ;  /* 0x000000bef008723c */ /* 0x040fe20000041808 */
[----:B------:R1:W1:Y:S01]  /*ae40*/  LDSM.16.M88.4 R188, [R2+0x1800] ;  /* 0x0018000002bc783b */ /* 0x0002620000000200 */
[----:B------:R-:W-:Y:S04]  /*ae50*/  DEPBAR.LE SB0, 0x0 ;  /* 0x000080000000791a */ /* 0x000fe80000000000 */
[----:B------:R-:W-:Y:S02]  /*ae60*/  BAR.SYNC.DEFER_BLOCKING 0x0 ;  /* 0x0000000000007b1d */ /* 0x000fe40000010000 */
[C---:B------:R-:W-:Y:S08]  /*ae70*/  HMMA.16816.F32.BF16 R12, R240.reuse, R36, R12 ;  /* 0x00000024f00c723c */ /* 0x040ff0000004180c */
[C---:B------:R-:W-:Y:S08]  /*ae80*/  HMMA.16816.F32.BF16 R16, R240.reuse, R38, R16 ;  /* 0x00000026f010723c */ /* 0x040ff00000041810 */
[C---:B------:R-:W-:Y:S07]  /*ae90*/  HMMA.16816.F32.BF16 R20, R240.reuse, R248, R20 ;  /* 0x000000f8f014723c */ /* 0x040fee0000041814 */
[----:B------:R-:W-:Y:S01]  /*aea0*/  IMAD.MOV.U32 R248, RZ, RZ, R133 ;  /* 0x000000fffff87224 */ /* 0x000fe200078e0085 */
[C---:B------:R-:W-:Y:S01]  /*aeb0*/  HMMA.16816.F32.BF16 R24, R240.reuse, R250, R24 ;  /* 0x000000faf018723c */ /* 0x040fe20000041818 */
[----:B------:R4:W5:Y:S03]  /*aec0*/  LDL.LU.64 R38, [R1+0x110] ;  /* 0x0001100001267983 */ /* 0x0009660000300a00 */
[----:B------:R-:W-:Y:S02]  /*aed0*/  IMAD.MOV.U32 R249, RZ, RZ, R132 ;  /* 0x000000fffff97224 */ /* 0x000fe400078e0084 */
[----:B------:R4:W5:Y:S01]  /*aee0*/  LDL.LU.64 R36, [R1+0x108] ;  /* 0x0001080001247983 */ /* 0x0009620000300a00 */
[----:B------:R-:W-:Y:S02]  /*aef0*/  IMAD.MOV.U32 R250, RZ, RZ, R3 ;  /* 0x000000fffffa7224 */ /* 0x000fe400078e0003 */
[----:B------:R-:W-:Y:S02]  /*af00*/  IMAD.MOV.U32 R251, RZ, RZ, R0 ;  /* 0x000000fffffb7224 */ /* 0x000fe400078e0000 */
[C---:B------:R-:W-:Y:S01]  /*af10*/  HMMA.16816.F32.BF16 R28, R240.reuse, R248, R28 ;  /* 0x000000f8f01c723c */ /* 0x040fe2000004181c */
[----:B-1----:R-:W4:Y:S07]  /*af20*/  LDL R2, [R1+0x64] ;  /* 0x0000640001027983 */ /* 0x002f2e0000100800 */
[----:B------:R-:W-:Y:S08]  /*af30*/  HMMA.16816.F32.BF16 R32, R240, R250, R32 ;  /* 0x000000faf020723c */ /* 0x000ff00000041820 */
[C---:B---3--:R-:W-:Y:S08]  /*af40*/  HMMA.16816.F32.BF16 R4, R244.reuse, R176, R4 ;  /* 0x000000b0f404723c */ /* 0x048ff00000041804 */
[C---:B------:R-:W-:Y:S08]  /*af50*/  HMMA.16816.F32.BF16 R8, R244.reuse, R178, R8 ;  /* 0x000000b2f408723c */ /* 0x040ff00000041808 */
[C---:B--2---:R-:W-:Y:S08]  /*af60*/  HMMA.16816.F32.BF16 R12, R244.reuse, R180, R12 ;  /* 0x000000b4f40c723c */ /* 0x044ff0000004180c */
[C---:B------:R-:W-:Y:S08]  /*af70*/  HMMA.16816.F32.BF16 R16, R244.reuse, R182, R16 ;  /* 0x000000b6f410723c */ /* 0x040ff00000041810 */
[C---:B------:R-:W-:Y:S08]  /*af80*/  HMMA.16816.F32.BF16 R20, R244.reuse, R184, R20 ;  /* 0x000000b8f414723c */ /* 0x040ff00000041814 */
[C---:B------:R-:W-:Y:S08]  /*af90*/  HMMA.16816.F32.BF16 R24, R244.reuse, R186, R24 ;  /* 0x000000baf418723c */ /* 0x040ff00000041818 */
[C---:B------:R-:W-:Y:S08]  /*afa0*/  HMMA.16816.F32.BF16 R28, R244.reuse, R188, R28 ;  /* 0x000000bcf41c723c */ /* 0x040ff0000004181c */
[----:B------:R-:W-:Y:S03]  /*afb0*/  HMMA.16816.F32.BF16 R32, R244, R190, R32 ;  /* 0x000000bef420723c */ /* 0x000fe60000041820 */
[----:B----4-:R-:W-:Y:S11]  /*afc0*/  ISETP.GE.AND P0, PT, R2, 0x1, PT ;  /* 0x000000010200780c */ /* 0x010ff60003f06270 */
[----:B------:R-:W-:Y:S02]  /*afd0*/  @!UPT UIADD3 URZ, URZ, URZ, URZ ;  /* 0x0000003f3f3ff290 */ /* 0x000fe4000fffe03f */
[----:B------:R-:W-:-:S05]  /*afe0*/  @!P0 BRA `(.L_x_2399) ;  /* 0x0000062000008947 */ /* 0x000fca0003800000 */
[----:B------:R-:W2:Y:S01]  /*aff0*/  LDL R3, [R1+0x88] ;  /* 0x0000880001037983 */ /* 0x000ea20000100800 */
[----:B------:R-:W-:Y:S02]  /*b000*/  IMAD.MOV.U32 R181, RZ, RZ, RZ ;  /* 0x000000ffffb57224 */ /* 0x000fe400078e00ff */
[----:B------:R-:W-:Y:S01]  /*b010*/  IMAD.MOV.U32 R133, RZ, RZ, c[0x0][0x2b8] ;  /* 0x0000ae00ff857624 */ /* 0x000fe200078e00ff */
[----:B------:R-:W3:Y:S04]  /*b020*/  LDL R0, [R1+0x80] ;  /* 0x0000800001007983 */ /* 0x000ee80000100800 */
[----:B------:R-:W4:Y:S01]  /*b030*/  LDL.64 R176, [R1+0x98] ;  /* 0x0000980001b07983 */ /* 0x000f220000100a00 */
[----:B------:R-:W-:Y:S03]  /*b040*/  ISETP.NE.AND P2, PT, R133, 0x1, PT ;  /* 0x000000018500780c */ /* 0x000fe60003f45270 */
[----:B------:R-:W2:Y:S04]  /*b050*/  LDL R132, [R1+0xac] ;  /* 0x0000ac0001847983 */ /* 0x000ea80000100800 */
[----:B------:R-:W2:Y:S04]  /*b060*/  LDL.64 R182, [R1+0x90] ;  /* 0x0000900001b67983 */ /* 0x000ea80000100a00 */
[----:B------:R-:W2:Y:S04]  /*b070*/  LDL R178, [R1+0xa8] ;  /* 0x0000a80001b27983 */ /* 0x000ea80000100800 */
[----:B------:R-:W2:Y:S04]  /*b080*/  LDL R180, [R1+0xec] ;  /* 0x0000ec0001b47983 */ /* 0x000ea80000100800 */
[----:B------:R-:W2:Y:S04]  /*b090*/  LDL R250, [R1+0x74] ;  /* 0x0000740001fa7983 */ /* 0x000ea80000100800 */
[----:B------:R-:W2:Y:S04]  /*b0a0*/  LDL R179, [R1+0xf0] ;  /* 0x0000f00001b37983 */ /* 0x000ea80000100800 */
[----:B------:R-:W2:Y:S04]  /*b0b0*/  LDL R251, [R1+0x6c] ;  /* 0x00006c0001fb7983 */ /* 0x000ea80000100800 */
[----:B------:R-:W2:Y:S04]  /*b0c0*/  LDL R248, [R1+0x70] ;  /* 0x0000700001f87983 */ /* 0x000ea80000100800 */
[----:B------:R-:W2:Y:S02]  /*b0d0*/  LDL R249, [R1+0x58] ;  /* 0x0000580001f97983 */ /* 0x000ea40000100800 */
[----:B--2---:R-:W-:Y:S02]  /*b0e0*/  IMAD.SHL.U32 R183, R249, 0x2, RZ ;  /* 0x00000002f9b77824 */ /* 0x004fe400078e00ff */
[----:B----4-:R-:W2:Y:S01]  /*b0f0*/  LDL R177, [R1+0xf4] ;  /* 0x0000f40001b17983 */ /* 0x010ea20000100800 */
[----:B------:R-:W-:Y:S02]  /*b100*/  IMAD R2, R2, 0x40, R3 ;  /* 0x0000004002027824 */ /* 0x000fe400078e0203 */
[----:B------:R-:W-:Y:S02]  /*b110*/  IMAD.SHL.U32 R186, R250, 0x2, RZ ;  /* 0x00000002faba7824 */ /* 0x000fe400078e00ff */
[----:B------:R-:W-:Y:S01]  /*b120*/  IMAD.SHL.U32 R185, R251, 0x2, RZ ;  /* 0x00000002fbb97824 */ /* 0x000fe200078e00ff */
[----:B---3--:R-:W-:Y:S05]  /*b130*/  IADD3 R2, R2, -0x40, R0 ;  /* 0xffffffc002027810 */ /* 0x008fea0007ffe000 */
[----:B------:R-:W-:Y:S04]  /*b140*/  @P2 IMAD.HI.U32 R3, R2, c[0x0][0x2bc], RZ ;  /* 0x0000af0002032a27 */ /* 0x000fe800078e00ff */
[----:B------:R-:W-:Y:S01]  /*b150*/  IMAD.MOV.U32 R0, RZ, RZ, R2 ;  /* 0x000000ffff007224 */ /* 0x000fe200078e0002 */
[----:B------:R-:W-:Y:S04]  /*b160*/  @P2 SHF.R.U32.HI R0, RZ, c[0x0][0x2c0], R3 ;  /* 0x0000b000ff002a19 */ /* 0x000fe80000011603 */
[C---:B------:R-:W-:Y:S02]  /*b170*/  @!P6 IADD3 R3, P0, R0.reuse, R176, RZ ;  /* 0x000000b00003e210 */ /* 0x040fe40007f1e0ff */
[----:B------:R-:W3:Y:S02]  /*b180*/  LDL R176, [R1+0xf8] ;  /* 0x0000f80001b07983 */ /* 0x000ee40000100800 */
[----:B------:R-:W-:Y:S01]  /*b190*/  @!P6 LEA.HI.X.SX32 R133, R0, R132, 0x1, P0 ;  /* 0x000000840085e211 */ /* 0x000fe200000f0eff */
[----:B------:R-:W-:Y:S01]  /*b1a0*/  IMAD.MOV R0, RZ, RZ, -R0 ;  /* 0x000000ffff007224 */ /* 0x000fe200078e0a00 */
[C---:B------:R-:W-:Y:S03]  /*b1b0*/  @!P6 LEA R132, P0, R3.reuse, c[0x0][0x2a0], 0x2 ;  /* 0x0000a8000384ea11 */ /* 0x040fe600078010ff */
[----:B------:R-:W-:Y:S01]  /*b1c0*/  IMAD R184, R0, c[0x0][0x2b8], R2 ;  /* 0x0000ae0000b87a24 */ /* 0x000fe200078e0202 */
[----:B------:R-:W-:Y:S03]  /*b1d0*/  @!P6 LEA.HI.X R133, R3, c[0x0][0x2a4], R133, 0x2, P0 ;  /* 0x0000a9000385ea11 */ /* 0x000fe600000f1485 */
[----:B------:R-:W-:Y:S01]  /*b1e0*/  IMAD.WIDE.U32 R2, R184, c[0x0][0x1e0], RZ ;  /* 0x00007800b8027a25 */ /* 0x000fe200078e00ff */
[----:B------:R-:W-:Y:S01]  /*b1f0*/  SHF.R.S32.HI R0, RZ, 0x1f, R184 ;  /* 0x0000001fff007819 */ /* 0x000fe200000114b8 */
[----:B------:R-:W4:Y:S04]  /*b200*/  @!P6 LDG.E R181, [R132.64] ;  /* 0x0000000684b5e981 */ /* 0x000f28000c1e1900 */
[----:B------:R1:W-:Y:S01]  /*b210*/  STL [R1+0x60], R184 ;  /* 0x000060b801007387 */ /* 0x0003e20000100800 */
[----:B------:R-:W-:Y:S04]  /*b220*/  IMAD R0, R0, c[0x0][0x1e0], RZ ;  /* 0x0000780000007a24 */ /* 0x000fe800078e02ff */
[----:B------:R-:W-:Y:S05]  /*b230*/  IMAD R0, R184, c[0x0][0x1e4], R0 ;  /* 0x00007900b8007a24 */ /* 0x000fea00078e0200 */
[----:B------:R-:W-:Y:S02]  /*b240*/  IADD3 R3, R3, R0, RZ ;  /* 0x0000000003037210 */ /* 0x000fe40007ffe0ff */
[----:B-1----:R-:W-:Y:S02]  /*b250*/  SHF.L.U32 R184, R248, 0x1, RZ ;  /* 0x00000001f8b87819 */ /* 0x002fe400000006ff */
[----:B----4-:R-:W-:Y:S01]  /*b260*/  SHF.R.S32.HI R133, RZ, 0x1f, R181 ;  /* 0x0000001fff857819 */ /* 0x010fe200000114b5 */
[----:B------:R1:W-:Y:S01]  /*b270*/  STL [R1+0x5c], R181 ;  /* 0x00005cb501007387 */ /* 0x0003e20000100800 */
[----:B------:R-:W-:Y:S04]  /*b280*/  IMAD.WIDE.U32 R2, R181, c[0x0][0x1f0], R2 ;  /* 0x00007c00b5027a25 */ /* 0x000fe800078e0002 */
[----:B------:R-:W-:Y:S01]  /*b290*/  IMAD R133, R133, c[0x0][0x1f0], RZ ;  /* 0x00007c0085857a24 */ /* 0x000fe200078e02ff */
[----:B------:R-:W-:Y:S02]  /*b2a0*/  IADD3 R0, P0, R182, R2, RZ ;  /* 0x00000002b6007210 */ /* 0x000fe40007f1e0ff */
[----:B------:R-:W-:Y:S01]  /*b2b0*/  SHF.L.U64.HI R182, R250, 0x1, R180 ;  /* 0x00000001fab67819 */ /* 0x000fe200000102b4 */
[----:B------:R-:W-:Y:S01]  /*b2c0*/  IMAD R133, R181, c[0x0][0x1f4], R133 ;  /* 0x00007d00b5857a24 */ /* 0x000fe200078e0285 */
[----:B--2---:R-:W-:Y:S04]  /*b2d0*/  SHF.L.U64.HI R180, R248, 0x1, R177 ;  /* 0x00000001f8b47819 */ /* 0x004fe800000102b1 */
[----:B------:R-:W-:Y:S02]  /*b2e0*/  IADD3.X R133, R178, R3, R133, P0, !PT ;  /* 0x00000003b2857210 */ /* 0x000fe400007fe485 */
[C---:B------:R-:W-:Y:S04]  /*b2f0*/  LEA R178, P0, R0.reuse, c[0x0][0x1c8], 0x1 ;  /* 0x0000720000b27a11 */ /* 0x040fe800078008ff */
[----:B------:R-:W-:Y:S02]  /*b300*/  LEA.HI.X R133, R0, c[0x0][0x1cc], R133, 0x1, P0 ;  /* 0x0000730000857a11 */ /* 0x000fe400000f0c85 */
[----:B-1----:R-:W-:Y:S02]  /*b310*/  SHF.L.U64.HI R181, R251, 0x1, R179 ;  /* 0x00000001fbb57819 */ /* 0x002fe400000102b3 */
[----:B---3--:R-:W-:Y:S01]  /*b320*/  SHF.L.U64.HI R179, R249, 0x1, R176 ;  /* 0x00000001f9b37819 */ /* 0x008fe200000102b0 */
[----:B------:R-:W-:-:S05]  /*b330*/  BRA.DIV ~URZ, `(.L_x_2400) ;  /* 0x000069f27f007947 */ /* 0x000fca000b800000 */
[----:B------:R1:W2:Y:S02]  /*b340*/  SHFL.IDX PT, R132, R133, RZ, 0x181f ;  /* 0x00181fff85847589 */ /* 0x0002a400000e0000 */
.L_x_2447:
        /* <DEDUP_REMOVED lines=24> */
.L_x_2448:
        /* <DEDUP_REMOVED lines=20> */
.L_x_2399:
[----:B------:R-:W-:Y:S05]  /*b610*/  BSYNC B0 ;  /* 0x0000000000007941 */ /* 0x000fea0003800000 */
.L_x_2398:
[----:B--2---:R-:W-:Y:S01]  /*b620*/  FMNMX.FTZ R2, R4, R134, !PT ;  /* 0x0000008604027209 */ /* 0x004fe20007810000 */
        /* <DEDUP_REMOVED lines=40> */
.L_x_2449:
[----:B------:R-:W3:Y:S01]  /*b8b0*/  LDL.LU R177, [R1+0x7c] ;  /* 0x00007c0001b17983 */ /* 0x000ee20000300800 */
[----:B--2---:R-:W-:Y:S01]  /*b8c0*/  FMNMX.FTZ R3, R0, R132, !PT ;  /* 0x0000008400037209 */ /* 0x004fe20007810000 */
[C---:B-1----:R-:W-:Y:S01]  /*b8d0*/  FMUL.FTZ R132, R133.reuse, c[0x0][0x2d0] ;  /* 0x0000b40085847a20 */ /* 0x042fe20000410000 */
[----:B------:R-:W-:Y:S01]  /*b8e0*/  WARPSYNC 0xffffffff ;  /* 0xffffffff00007948 */ /* 0x000fe20003800000 */
        /* <DEDUP_REMOVED lines=20> */
[----:B------:R-:W-:Y:S03]  /*ba30*/  FFMA.FTZ R132, R33, c[0x0][0x2d0], -R132 ;  /* 0x0000b40021847a23 */ /* 0x000fe60000010884 */
[----:B------:R-:W-:Y:S10]  /*ba40*/  MUFU.EX2 R8, R8 ;  /* 0x0000000800087308 */ /* 0x000ff40000000800 */
[----:B------:R-:W1:Y:S10]  /*ba50*/  MUFU.EX2 R9, R9 ;  /* 0x0000000900097308 */ /* 0x000e740000000800 */
[----:B------:R-:W-:Y:S01]  /*ba60*/  MUFU.EX2 R132, R132 ;  /* 0x0000008400847308 */ /* 0x000fe20000000800 */
[C---:B---3--:R-:W-:Y:S01]  /*ba70*/  FFMA.FTZ R0, R2.reuse, R177, R4 ;  /* 0x000000b102007223 */ /* 0x048fe20000010004 */
[----:B-1----:R-:W-:Y:S01]  /*ba80*/  F2FP.BF16.PACK_AB R178, R9, R8 ;  /* 0x0000000809b2723e */ /* 0x002fe200000010ff */
[----:B------:R-:W-:Y:S02]  /*ba90*/  FMUL.FTZ R16, R2, R152 ;  /* 0x0000009802107220 */ /* 0x000fe40000410000 */
[C---:B------:R-:W-:Y:S01]  /*baa0*/  FADD.FTZ R5, R176.reuse, R0 ;  /* 0x00000000b0057221 */ /* 0x040fe20000010000 */
[----:B------:R-:W-:Y:S01]  /*bab0*/  F2FP.BF16.PACK_AB R176, R176, R4 ;  /* 0x00000004b0b0723e */ /* 0x000fe200000010ff */
[C---:B------:R-:W-:Y:S02]  /*bac0*/  FMUL.FTZ R4, R3.reuse, c[0x0][0x2d0] ;  /* 0x0000b40003047a20 */ /* 0x040fe40000410000 */
[----:B------:R-:W-:Y:S02]  /*bad0*/  FADD.FTZ R0, -R3, R135 ;  /* 0x0000008703007221 */ /* 0x000fe40000010100 */
[--C-:B------:R-:W-:Y:S02]  /*bae0*/  FFMA.FTZ R180, R15, c[0x0][0x2d0], -R4.reuse ;  /* 0x0000b4000fb47a23 */ /* 0x100fe40000010804 */
[----:B------:R-:W2:Y:S01]  /*baf0*/  LDL.LU R15, [R1+0x78] ;  /* 0x00007800010f7983 */ /* 0x000ea20000300800 */
[----:B------:R-:W-:Y:S02]  /*bb00*/  FMUL.FTZ R0, R0, c[0x0][0x2d0] ;  /* 0x0000b40000007a20 */ /* 0x000fe40000410000 */
[--C-:B------:R-:W-:Y:S02]  /*bb10*/  FFMA.FTZ R6, R6, c[0x0][0x2d0], -R4.reuse ;  /* 0x0000b40006067a23 */ /* 0x100fe40000010804 */
[--C-:B------:R-:W-:Y:S02]  /*bb20*/  FFMA.FTZ R7, R7, c[0x0][0x2d0], -R4.reuse ;  /* 0x0000b40007077a23 */ /* 0x100fe40000010804 */
[----:B------:R-:W1:Y:S01]  /*bb30*/  MUFU.EX2 R0, R0 ;  /* 0x0000000000007308 */ /* 0x000e620000000800 */
[--C-:B------:R-:W-:Y:S01]  /*bb40*/  FFMA.FTZ R181, R14, c[0x0][0x2d0], -R4.reuse ;  /* 0x0000b4000eb57a23 */ /* 0x100fe20000010804 */
[----:B------:R-:W-:Y:S01]  /*bb50*/  MOV R14, R28 ;  /* 0x0000001c000e7202 */ /* 0x000fe20000000f00 */
[C---:B------:R-:W-:Y:S02]  /*bb60*/  FMUL.FTZ R28, R2.reuse, R140 ;  /* 0x0000008c021c7220 */ /* 0x040fe40000410000 */
[----:B------:R-:W3:Y:S01]  /*bb70*/  LDL R140, [R1+0x30] ;  /* 0x00003000018c7983 */ /* 0x000ee20000100800 */
[----:B------:R-:W-:Y:S02]  /*bb80*/  FMUL.FTZ R25, R2, R145 ;  /* 0x0000009102197220 */ /* 0x000fe40000410000 */
[--C-:B------:R-:W-:Y:S01]  /*bb90*/  FFMA.FTZ R34, R34, c[0x0][0x2d0], -R4.reuse ;  /* 0x0000b40022227a23 */ /* 0x100fe20000010804 */
[----:B------:R-:W4:Y:S01]  /*bba0*/  LDL R145, [R1+0x3c] ;  /* 0x00003c0001917983 */ /* 0x000f220000100800 */
[----:B------:R-:W-:Y:S01]  /*bbb0*/  MUFU.EX2 R177, R6 ;  /* 0x0000000600b17308 */ /* 0x000fe20000000800 */
[--C-:B------:R-:W-:Y:S02]  /*bbc0*/  FFMA.FTZ R35, R35, c[0x0][0x2d0], -R4.reuse ;  /* 0x0000b40023237a23 */ /* 0x100fe40000010804 */
[--C-:B------:R-:W-:Y:S01]  /*bbd0*/  FFMA.FTZ R134, R10, c[0x0][0x2d0], -R4.reuse ;  /* 0x0000b4000a867a23 */ /* 0x100fe20000010804 */
[----:B------:R-:W-:Y:S01]  /*bbe0*/  MOV R10, R32 ;  /* 0x00000020000a7202 */ /* 0x000fe20000000f00 */
        /* <DEDUP_REMOVED lines=10> */
[----:B------:R-:W-:Y:S01]  /*bc90*/  FFMA.FTZ R135, R11, c[0x0][0x2d0], -R4 ;  /* 0x0000b4000b877a23 */ /* 0x000fe20000010804 */
[----:B------:R-:W-:Y:S01]  /*bca0*/  MOV R11, R29 ;  /* 0x0000001d000b7202 */ /* 0x000fe20000000f00 */
[----:B------:R-:W-:Y:S02]  /*bcb0*/  FADD.FTZ R4, R8, R5 ;  /* 0x0000000508047221 */ /* 0x000fe40000010000 */
[C---:B------:R-:W-:Y:S02]  /*bcc0*/  FMUL.FTZ R32, R2.reuse, R136 ;  /* 0x0000008802207220 */ /* 0x040fe40000410000 */
[C---:B------:R-:W-:Y:S02]  /*bcd0*/  FMUL.FTZ R33, R2.reuse, R137 ;  /* 0x0000008902217220 */ /* 0x040fe40000410000 */
[----:B------:R-:W-:Y:S01]  /*bce0*/  FADD.FTZ R188, R9, R4 ;  /* 0x0000000409bc7221 */ /* 0x000fe20000010000 */
[----:B------:R-:W-:Y:S01]  /*bcf0*/  MUFU.EX2 R189, R189 ;  /* 0x000000bd00bd7308 */ /* 0x000fe20000000800 */
[----:B------:R-:W-:Y:S01]  /*bd00*/  FMUL.FTZ R4, R2, R164 ;  /* 0x000000a402047220 */ /* 0x000fe20000410000 */
[----:B------:R-:W-:Y:S01]  /*bd10*/  MOV R164, R35 ;  /* 0x0000002300a47202 */ /* 0x000fe20000000f00 */
[----:B-1----:R-:W-:Y:S02]  /*bd20*/  FMUL.FTZ R35, R0, R139 ;  /* 0x0000008b00237220 */ /* 0x002fe40000410000 */
[----:B------:R-:W-:Y:S01]  /*bd30*/  FMUL.FTZ R5, R2, R165 ;  /* 0x000000a502057220 */ /* 0x000fe20000410000 */
[----:B------:R-:W-:Y:S01]  /*bd40*/  MOV R165, R34 ;  /* 0x0000002200a57202 */ /* 0x000fe20000000f00 */
[----:B------:R-:W-:Y:S02]  /*bd50*/  FMUL.FTZ R34, R0, R138 ;  /* 0x0000008a00227220 */ /* 0x000fe40000410000 */
[C---:B------:R-:W-:Y:S01]  /*bd60*/  FMUL.FTZ R12, R2.reuse, R156 ;  /* 0x0000009c020c7220 */ /* 0x040fe20000410000 */
[----:B------:R-:W-:Y:S01]  /*bd70*/  MUFU.EX2 R191, R191 ;  /* 0x000000bf00bf7308 */ /* 0x000fe20000000800 */
[C---:B------:R-:W-:Y:S02]  /*bd80*/  FMUL.FTZ R17, R2.reuse, R153 ;  /* 0x0000009902117220 */ /* 0x040fe40000410000 */
[C---:B------:R-:W-:Y:S01]  /*bd90*/  FMUL.FTZ R24, R2.reuse, R144 ;  /* 0x0000009002187220 */ /* 0x040fe20000410000 */
[----:B------:R-:W-:Y:S01]  /*bda0*/  MOV R144, R179 ;  /* 0x000000b300907202 */ /* 0x000fe20000000f00 */
[C---:B------:R-:W-:Y:S02]  /*bdb0*/  FMUL.FTZ R29, R2.reuse, R141 ;  /* 0x0000008d021d7220 */ /* 0x040fe40000410000 */
[----:B------:R-:W4:Y:S01]  /*bdc0*/  LDL R141, [R1+0x38] ;  /* 0x00003800018d7983 */ /* 0x000f220000100800 */
[C---:B------:R-:W-:Y:S01]  /*bdd0*/  FMUL.FTZ R8, R2.reuse, R160 ;  /* 0x000000a002087220 */ /* 0x040fe20000410000 */
[----:B------:R-:W-:Y:S01]  /*bde0*/  MOV R160, R31 ;  /* 0x0000001f00a07202 */ /* 0x000fe20000000f00 */
[----:B------:R-:W-:Y:S01]  /*bdf0*/  MUFU.EX2 R153, R134 ;  /* 0x0000008600997308 */ /* 0x000fe20000000800 */
[C---:B------:R-:W-:Y:S01]  /*be00*/  FMUL.FTZ R9, R2.reuse, R161 ;  /* 0x000000a102097220 */ /* 0x040fe20000410000 */
[----:B------:R-:W-:Y:S01]  /*be10*/  MOV R161, R30 ;  /* 0x0000001e00a17202 */ /* 0x000fe20000000f00 */
[----:B------:R-:W-:Y:S01]  /*be20*/  FMUL.FTZ R13, R2, R157 ;  /* 0x0000009d020d7220 */ /* 0x000fe20000410000 */
[----:B------:R-:W-:Y:S01]  /*be30*/  MOV R157, R10 ;  /* 0x0000000a009d7202 */ /* 0x000fe20000000f00 */
[----:B------:R-:W-:Y:S02]  /*be40*/  FMUL.FTZ R10, R0, R162 ;  /* 0x000000a2000a7220 */ /* 0x000fe40000410000 */
[----:B------:R-:W-:Y:S01]  /*be50*/  FMUL.FTZ R21, R2, R149 ;  /* 0x0000009502157220 */ /* 0x000fe20000410000 */
[----:B------:R-:W-:Y:S01]  /*be60*/  MOV R149, R11 ;  /* 0x0000000b00957202 */ /* 0x000fe20000000f00 */
[----:B------:R-:W-:Y:S01]  /*be70*/  FMUL.FTZ R11, R0, R163 ;  /* 0x000000a3000b7220 */ /* 0x000fe20000410000 */
[----:B------:R-:W1:Y:S01]  /*be80*/  MUFU.EX2 R156, R135 ;  /* 0x00000087009c7308 */ /* 0x000e620000000800 */
[----:B------:R-:W-:Y:S01]  /*be90*/  FMUL.FTZ R20, R2, R148 ;  /* 0x0000009402147220 */ /* 0x000fe20000410000 */
[----:B------:R-:W-:Y:S01]  /*bea0*/  MOV R148, R14 ;  /* 0x0000000e00947202 */ /* 0x000fe20000000f00 */
        /* <DEDUP_REMOVED lines=9> */
[----:B------:R-:W-:Y:S01]  /*bf40*/  FMUL.FTZ R31, R0, R143 ;  /* 0x0000008f001f7220 */ /* 0x000fe20000410000 */
[----:B------:R-:W-:Y:S01]  /*bf50*/  MUFU.EX2 R135, R184 ;  /* 0x000000b800877308 */ /* 0x000fe20000000800 */
[C---:B-----5:R-:W-:Y:S02]  /*bf60*/  FMUL.FTZ R36, R2.reuse, R36 ;  /* 0x0000002402247220 */ /* 0x060fe40000410000 */
[----:B------:R-:W-:Y:S01]  /*bf70*/  FMUL.FTZ R37, R2, R37 ;  /* 0x0000002502257220 */ /* 0x000fe20000410000 */
[----:B-1----:R-:W-:Y:S01]  /*bf80*/  F2FP.BF16.PACK_AB R179, R156, R153 ;  /* 0x000000999cb3723e */ /* 0x002fe200000010ff */
        /* <DEDUP_REMOVED lines=96> */
[----:B------:R3:W1:Y:S01]  /*c590*/  MUFU.EX2 R2, R186 ;  /* 0x000000ba00027308 */ /* 0x0006620000000800 */
[C---:B------:R-:W-:Y:S02]  /*c5a0*/  FMUL.FTZ R126, R0.reuse, R126 ;  /* 0x0000007e007e7220 */ /* 0x040fe40000410000 */
[C---:B------:R-:W-:Y:S02]  /*c5b0*/  FMUL.FTZ R127, R0.reuse, R127 ;  /* 0x0000007f007f7220 */ /* 0x040fe40000410000 */
[C---:B------:R-:W-:Y:S02]  /*c5c0*/  FMUL.FTZ R130, R0.reuse, R130 ;  /* 0x0000008200827220 */ /* 0x040fe40000410000 */
[C---:B------:R-:W-:Y:S02]  /*c5d0*/  FMUL.FTZ R131, R0.reuse, R131 ;  /* 0x0000008300837220 */ /* 0x040fe40000410000 */
[C---:B--2---:R-:W-:Y:S01]  /*c5e0*/  FFMA.FTZ R6, R0.reuse, R15, R177 ;  /* 0x0000000f00067223 */ /* 0x044fe200000100b1 */
[C---:B------:R-:W-:Y:S01]  /*c5f0*/  F2FP.BF16.PACK_AB R177, R7.reuse, R177 ;  /* 0x000000b107b1723e */ /* 0x040fe200000010ff */
[C---:B------:R-:W-:Y:S02]  /*c600*/  FMUL.FTZ R15, R0.reuse, R159 ;  /* 0x0000009f000f7220 */ /* 0x040fe40000410000 */
[----:B------:R-:W-:Y:S02]  /*c610*/  FADD.FTZ R152, R7, R6 ;  /* 0x0000000607987221 */ /* 0x000fe40000010000 */
[C---:B------:R-:W-:Y:S02]  /*c620*/  FMUL.FTZ R6, R0.reuse, R166 ;  /* 0x000000a600067220 */ /* 0x040fe40000410000 */
[----:B------:R-:W2:Y:S01]  /*c630*/  LDL R166, [R1+0x2c] ;  /* 0x00002c0001a67983 */ /* 0x000ea20000100800 */
[----:B------:R-:W-:Y:S02]  /*c640*/  FMUL.FTZ R7, R0, R167 ;  /* 0x000000a700077220 */ /* 0x000fe40000410000 */
[----:B------:R-:W-:Y:S01]  /*c650*/  FADD.FTZ R0, R134, R188 ;  /* 0x000000bc86007221 */ /* 0x000fe20000010000 */
[----:B------:R-:W2:Y:S01]  /*c660*/  LDL R167, [R1+0x34] ;  /* 0x0000340001a77983 */ /* 0x000ea20000100800 */
[----:B---3--:R-:W-:Y:S02]  /*c670*/  MOV R186, R140 ;  /* 0x0000008c00ba7202 */ /* 0x008fe40000000f00 */
[----:B-1----:R-:W-:Y:S01]  /*c680*/  FADD.FTZ R0, R2, R0 ;  /* 0x0000000002007221 */ /* 0x002fe20000010000 */
[----:B----4-:R-:W-:Y:S01]  /*c690*/  MOV R187, R141 ;  /* 0x0000008d00bb7202 */ /* 0x010fe20000000f00 */
[----:B--2---:R-:W1:Y:S01]  /*c6a0*/  LDSM.16.MT88.4 R136, [R166] ;  /* 0x00000000a688783b */ /* 0x004e620000004200 */
[----:B------:R-:W-:Y:S01]  /*c6b0*/  MOV R188, R167 ;  /* 0x000000a700bc7202 */ /* 0x000fe20000000f00 */
[C---:B-1----:R-:W-:Y:S08]  /*c6c0*/  HMMA.16816.F32.BF16 R4, R176.reuse, R136, R4 ;  /* 0x00000088b004723c */ /* 0x042ff00000041804 */
[C---:B------:R-:W-:Y:S01]  /*c6d0*/  HMMA.16816.F32.BF16 R8, R176.reuse, R138, R8 ;  /* 0x0000008ab008723c */ /* 0x040fe20000041808 */
[----:B------:R-:W1:Y:S07]  /*c6e0*/  LDSM.16.MT88.4 R136, [R167] ;  /* 0x00000000a788783b */ /* 0x000e6e0000004200 */
[C---:B-1----:R-:W-:Y:S08]  /*c6f0*/  HMMA.16816.F32.BF16 R12, R176.reuse, R136, R12 ;  /* 0x00000088b00c723c */ /* 0x042ff0000004180c */
[C---:B------:R-:W-:Y:S01]  /*c700*/  HMMA.16816.F32.BF16 R16, R176.reuse, R138, R16 ;  /* 0x0000008ab010723c */ /* 0x040fe20000041810 */
[----:B------:R-:W1:Y:S07]  /*c710*/  LDSM.16.MT88.4 R136, [R140] ;  /* 0x000000008c88783b */ /* 0x000e6e0000004200 */
[C---:B-1----:R-:W-:Y:S08]  /*c720*/  HMMA.16816.F32.BF16 R20, R176.reuse, R136, R20 ;  /* 0x00000088b014723c */ /* 0x042ff00000041814 */
[C---:B------:R-:W-:Y:S01]  /*c730*/  HMMA.16816.F32.BF16 R24, R176.reuse, R138, R24 ;  /* 0x0000008ab018723c */ /* 0x040fe20000041818 */
[----:B------:R1:W2:Y:S03]  /*c740*/  LDSM.16.MT88.4 R136, [R145] ;  /* 0x000000009188783b */ /* 0x0002a60000004200 */
[----:B-1----:R-:W-:Y:S02]  /*c750*/  MOV R145, R144 ;  /* 0x0000009000917202 */ /* 0x002fe40000000f00 */
[----:B------:R-:W1:Y:S02]  /*c760*/  MUFU.EX2 R144, R185 ;  /* 0x000000b900907308 */ /* 0x000e640000000800 */
[C---:B--2---:R-:W-:Y:S08]  /*c770*/  HMMA.16816.F32.BF16 R28, R176.reuse, R136, R28 ;  /* 0x00000088b01c723c */ /* 0x044ff0000004181c */
[C---:B------:R-:W-:Y:S01]  /*c780*/  HMMA.16816.F32.BF16 R32, R176.reuse, R138, R32 ;  /* 0x0000008ab020723c */ /* 0x040fe20000041820 */
[----:B------:R-:W2:Y:S03]  /*c790*/  LDSM.16.MT88.4 R136, [R166+0x2000] ;  /* 0x00200000a688783b */ /* 0x000ea60000004200 */
[----:B-1----:R-:W-:Y:S04]  /*c7a0*/  FADD.FTZ R0, R144, R0 ;  /* 0x0000000090007221 */ /* 0x002fe80000010000 */
[----:B------:R-:W-:Y:S01]  /*c7b0*/  FADD.FTZ R0, R135, R0 ;  /* 0x0000000087007221 */ /* 0x000fe20000010000 */
        /* <DEDUP_REMOVED lines=26> */
[----:B------:R1:W2:Y:S03]  /*c960*/  LDSM.16.MT88.4 R136, [R167+0x6000] ;  /* 0x00600000a788783b */ /* 0x0002a60000004200 */
[----:B-1----:R-:W-:Y:S04]  /*c970*/  MOV R167, R145 ;  /* 0x0000009100a77202 */ /* 0x002fe80000000f00 */
[C---:B--2---:R-:W-:Y:S08]  /*c980*/  HMMA.16816.F32.BF16 R108, R176.reuse, R136, R108 ;  /* 0x00000088b06c723c */ /* 0x044ff0000004186c */
[C---:B------:R-:W-:Y:S01]  /*c990*/  HMMA.16816.F32.BF16 R112, R176.reuse, R138, R112 ;  /* 0x0000008ab070723c */ /* 0x040fe20000041870 */
[----:B------:R-:W1:Y:S07]  /*c9a0*/  LDSM.16.MT88.4 R136, [R140+0x6000] ;  /* 0x006000008c88783b */ /* 0x000e6e0000004200 */
[C---:B-1----:R-:W-:Y:S08]  /*c9b0*/  HMMA.16816.F32.BF16 R116, R176.reuse, R136, R116 ;  /* 0x00000088b074723c */ /* 0x042ff00000041874 */
[C---:B------:R-:W-:Y:S01]  /*c9c0*/  HMMA.16816.F32.BF16 R120, R176.reuse, R138, R120 ;  /* 0x0000008ab078723c */ /* 0x040fe20000041878 */
[----:B------:R-:W1:Y:S08]  /*c9d0*/  LDSM.16.MT88.4 R136, [R141+0x6000] ;  /* 0x006000008d88783b */ /* 0x000e700000004200 */
[----:B------:R-:W2:Y:S01]  /*c9e0*/  LDSM.16.MT88.4 R140, [R166+0x800] ;  /* 0x00080000a68c783b */ /* 0x000ea20000004200 */
[C---:B-1----:R-:W-:Y:S07]  /*c9f0*/  HMMA.16816.F32.BF16 R124, R176.reuse, R136, R124 ;  /* 0x00000088b07c723c */ /* 0x042fee000004187c */
[----:B------:R-:W-:Y:S01]  /*ca00*/  F2FP.BF16.PACK_AB R136, R2, R134 ;  /* 0x000000860288723e */ /* 0x000fe200000010ff */
[----:B------:R-:W-:Y:S01]  /*ca10*/  HMMA.16816.F32.BF16 R128, R176, R138, R128 ;  /* 0x0000008ab080723c */ /* 0x000fe20000041880 */
[----:B------:R1:W-:Y:S03]  /*ca20*/  MUFU.EX2 R2, R251 ;  /* 0x000000fb00027308 */ /* 0x0003e60000000800 */
[----:B------:R-:W-:Y:S03]  /*ca30*/  F2FP.BF16.PACK_AB R137, R181, R184 ;  /* 0x000000b8b589723e */ /* 0x000fe600000010ff */
[----:B------:R-:W-:Y:S02]  /*ca40*/  F2FP.BF16.PACK_AB R138, R135, R144 ;  /* 0x00000090878a723e */ /* 0x000fe400000010ff */
[----:B------:R-:W3:Y:S02]  /*ca50*/  LDSM.16.MT88.4 R144, [R188+0x800] ;  /* 0x00080000bc90783b */ /* 0x000ee40000004200 */
[----:B------:R4:W4:Y:S01]  /*ca60*/  MUFU.EX2 R134, R167 ;  /* 0x000000a700867308 */ /* 0x0009220000000800 */
[----:B------:R-:W-:Y:S07]  /*ca70*/  F2FP.BF16.PACK_AB R139, R183, R182 ;  /* 0x000000b6b78b723e */ /* 0x000fee00000010ff */
[C---:B--2---:R-:W-:Y:S02]  /*ca80*/  HMMA.16816.F32.BF16 R4, R136.reuse, R140, R4 ;  /* 0x0000008c8804723c */ /* 0x044fe40000041804 */
[----:B------:R-:W-:Y:S03]  /*ca90*/  MUFU.EX2 R135, R249 ;  /* 0x000000f900877308 */ /* 0x000fe60000000800 */
[----:B-1----:R-:W-:Y:S03]  /*caa0*/  MOV R251, R166 ;  /* 0x000000a600fb7202 */ /* 0x002fe60000000f00 */
[C---:B------:R-:W-:Y:S01]  /*cab0*/  HMMA.16816.F32.BF16 R8, R136.reuse, R142, R8 ;  /* 0x0000008e8808723c */ /* 0x040fe20000041808 */
[----:B------:R-:W1:Y:S03]  /*cac0*/  LDSM.16.MT88.4 R140, [R186+0x800] ;  /* 0x00080000ba8c783b */ /* 0x000e660000004200 */
[----:B------:R-:W-:Y:S01]  /*cad0*/  MUFU.EX2 R178, R157 ;  /* 0x0000009d00b27308 */ /* 0x000fe20000000800 */
[----:B----4-:R-:W-:Y:S01]  /*cae0*/  MOV R167, R148 ;  /* 0x0000009400a77202 */ /* 0x010fe20000000f00 */
[----:B------:R-:W-:Y:S06]  /*caf0*/  FADD.FTZ R0, R134, R0 ;  /* 0x0000000086007221 */ /* 0x000fec0000010000 */
[----:B------:R-:W-:Y:S02]  /*cb00*/  FADD.FTZ R0, R2, R0 ;  /* 0x0000000002007221 */ /* 0x000fe40000010000 */
[----:B------:R-:W2:Y:S01]  /*cb10*/  MUFU.EX2 R148, R250 ;  /* 0x000000fa00947308 */ /* 0x000ea20000000800 */
[C---:B---3--:R-:W-:Y:S08]  /*cb20*/  HMMA.16816.F32.BF16 R12, R136.reuse, R144, R12 ;  /* 0x00000090880c723c */ /* 0x048ff0000004180c */
[C---:B------:R-:W-:Y:S01]  /*cb30*/  HMMA.16816.F32.BF16 R16, R136.reuse, R146, R16 ;  /* 0x000000928810723c */ /* 0x040fe20000041810 */
[----:B------:R-:W3:Y:S03]  /*cb40*/  LDSM.16.MT88.4 R144, [R187+0x800] ;  /* 0x00080000bb90783b */ /* 0x000ee60000004200 */
[----:B--2---:R-:W-:Y:S04]  /*cb50*/  FADD.FTZ R0, R148, R0 ;  /* 0x0000000094007221 */ /* 0x004fe80000010000 */
[C---:B-1----:R-:W-:Y:S04]  /*cb60*/  HMMA.16816.F32.BF16 R20, R136.reuse, R140, R20 ;  /* 0x0000008c8814723c */ /* 0x042fe80000041814 */
[C---:B------:R-:W-:Y:S04]  /*cb70*/  FADD.FTZ R0, R135.reuse, R0 ;  /* 0x0000000087007221 */ /* 0x040fe80000010000 */
        /* <DEDUP_REMOVED lines=28> */
[----:B------:R-:W-:Y:S01]  /*cd40*/  MUFU.EX2 R176, R166 ;  /* 0x000000a600b07308 */ /* 0x000fe20000000800 */
        /* <DEDUP_REMOVED lines=20> */
[----:B------:R-:W1:Y:S03]  /*ce90*/  MUFU.EX2 R2, R167 ;  /* 0x000000a700027308 */ /* 0x000e660000000800 */
[C---:B--2---:R-:W-:Y:S07]  /*cea0*/  HMMA.16816.F32.BF16 R4, R136.reuse, R140, R4 ;  /* 0x0000008c8804723c */ /* 0x044fee0000041804 */
[----:B------:R-:W-:Y:S01]  /*ceb0*/  MUFU.EX2 R134, R165 ;  /* 0x000000a500867308 */ /* 0x000fe20000000800 */
[C---:B------:R-:W-:Y:S01]  /*cec0*/  HMMA.16816.F32.BF16 R8, R136.reuse, R142, R8 ;  /* 0x0000008e8808723c */ /* 0x040fe20000041808 */
[----:B------:R-:W2:Y:S03]  /*ced0*/  LDSM.16.MT88.4 R140, [R187+0x1000] ;  /* 0x00100000bb8c783b */ /* 0x000ea60000004200 */
[----:B----4-:R-:W-:Y:S05]  /*cee0*/  F2FP.BF16.PACK_AB R177, R135, R180 ;  /* 0x000000b487b1723e */ /* 0x010fea00000010ff */
[----:B------:R-:W-:Y:S01]  /*cef0*/  LDSM.16.MT88.4 R160, [R251+0x1800] ;  /* 0x00180000fba0783b */ /* 0x000fe20000004200 */
[C---:B-1----:R-:W-:Y:S03]  /*cf00*/  HMMA.16816.F32.BF16 R12, R136.reuse, R144, R12 ;  /* 0x00000090880c723c */ /* 0x042fe6000004180c */
[----:B------:R-:W-:Y:S04]  /*cf10*/  FADD.FTZ R0, R2, R0 ;  /* 0x0000000002007221 */ /* 0x000fe80000010000 */
[----:B------:R-:W-:Y:S01]  /*cf20*/  FADD.FTZ R0, R176, R0 ;  /* 0x00000000b0007221 */ /* 0x000fe20000010000 */
[C---:B------:R-:W-:Y:S01]  /*cf30*/  HMMA.16816.F32.BF16 R16, R136.reuse, R146, R16 ;  /* 0x000000928810723c */ /* 0x040fe20000041810 */
[----:B------:R-:W1:Y:S03]  /*cf40*/  LDSM.16.MT88.4 R144, [R251+0x3000] ;  /* 0x00300000fb90783b */ /* 0x000e660000004200 */
[----:B------:R-:W-:Y:S01]  /*cf50*/  FADD.FTZ R0, R178, R0 ;  /* 0x00000000b2007221 */ /* 0x000fe20000010000 */
[----:B------:R-:W-:Y:S02]  /*cf60*/  F2FP.BF16.PACK_AB R178, R132, R178 ;  /* 0x000000b284b2723e */ /* 0x000fe400000010ff */
[----:B------:R-:W-:Y:S01]  /*cf70*/  F2FP.BF16.PACK_AB R176, R176, R2 ;  /* 0x00000002b0b0723e */ /* 0x000fe200000010ff */
[C---:B---3--:R-:W-:Y:S04]  /*cf80*/  HMMA.16816.F32.BF16 R20, R136.reuse, R148, R20 ;  /* 0x000000948814723c */ /* 0x048fe80000041814 */
[----:B------:R-:W-:Y:S02]  /*cf90*/  FADD.FTZ R0, R132, R0 ;  /* 0x0000000084007221 */ /* 0x000fe40000010000 */
[----:B------:R-:W-:Y:S01]  /*cfa0*/  FADD.FTZ R2, R153, R152 ;  /* 0x0000009899027221 */ /* 0x000fe20000010000 */
[----:B------:R-:W3:Y:S01]  /*cfb0*/  MUFU.EX2 R132, R164 ;  /* 0x000000a400847308 */ /* 0x000ee20000000800 */
[C---:B------:R-:W-:Y:S01]  /*cfc0*/  HMMA.16816.F32.BF16 R24, R136.reuse, R150, R24 ;  /* 0x000000968818723c */ /* 0x040fe20000041818 */
[----:B------:R-:W4:Y:S07]  /*cfd0*/  LDSM.16.MT88.4 R148, [R188+0x3000] ;  /* 0x00300000bc94783b */ /* 0x000f2e0000004200 */
[C---:B--2---:R-:W-:Y:S01]  /*cfe0*/  HMMA.16816.F32.BF16 R28, R136.reuse, R140, R28 ;  /* 0x0000008c881c723c */ /* 0x044fe2000004181c */
[----:B------:R-:W-:Y:S07]  /*cff0*/  LDSM.16.MT88.4 R152, [R188+0x1800] ;  /* 0x00180000bc98783b */ /* 0x000fee0000004200 */
[C---:B------:R-:W-:Y:S01]  /*d000*/  HMMA.16816.F32.BF16 R32, R136.reuse, R142, R32 ;  /* 0x0000008e8820723c */ /* 0x040fe20000041820 */
[----:B------:R-:W2:Y:S03]  /*d010*/  LDSM.16.MT88.4 R140, [R186+0x3000] ;  /* 0x00300000ba8c783b */ /* 0x000ea60000004200 */
[----:B---3--:R-:W-:Y:S04]  /*d020*/  F2FP.BF16.PACK_AB R179, R132, R134 ;  /* 0x0000008684b3723e */ /* 0x008fe800000010ff */
[C---:B-1----:R-:W-:Y:S01]  /*d030*/  HMMA.16816.F32.BF16 R36, R136.reuse, R144, R36 ;  /* 0x000000908824723c */ /* 0x042fe20000041824 */
[----:B------:R1:W-:Y:S04]  /*d040*/  STL [R1+0x7c], R0 ;  /* 0x00007c0001007387 */ /* 0x0003e80000100800 */
[----:B------:R-:W3:Y:S03]  /*d050*/  LDL.LU R185, [R1+0x64] ;  /* 0x0000640001b97983 */ /* 0x000ee60000300800 */
[C---:B------:R-:W-:Y:S01]  /*d060*/  HMMA.16816.F32.BF16 R40, R136.reuse, R146, R40 ;  /* 0x000000928828723c */ /* 0x040fe20000041828 */
[----:B------:R-:W2:Y:S07]  /*d070*/  LDSM.16.MT88.4 R144, [R187+0x3000] ;  /* 0x00300000bb90783b */ /* 0x000eae0000004200 */
[C---:B----4-:R-:W-:Y:S08]  /*d080*/  HMMA.16816.F32.BF16 R44, R136.reuse, R148, R44 ;  /* 0x00000094882c723c */ /* 0x050ff0000004182c */
[C---:B------:R-:W-:Y:S01]  /*d090*/  HMMA.16816.F32.BF16 R48, R136.reuse, R150, R48 ;  /* 0x000000968830723c */ /* 0x040fe20000041830 */
[----:B------:R-:W4:Y:S03]  /*d0a0*/  LDSM.16.MT88.4 R148, [R251+0x5000] ;  /* 0x00500000fb94783b */ /* 0x000f260000004200 */
[----:B-1----:R-:W-:Y:S04]  /*d0b0*/  FADD.FTZ R0, R156, R2 ;  /* 0x000000029c007221 */ /* 0x002fe80000010000 */
[C---:B--2---:R-:W-:Y:S04]  /*d0c0*/  HMMA.16816.F32.BF16 R52, R136.reuse, R140, R52 ;  /* 0x0000008c8834723c */ /* 0x044fe80000041834 */
[----:B------:R-:W-:Y:S04]  /*d0d0*/  FADD.FTZ R0, R184, R0 ;  /* 0x00000000b8007221 */ /* 0x000fe80000010000 */
[C---:B------:R-:W-:Y:S01]  /*d0e0*/  HMMA.16816.F32.BF16 R56, R136.reuse, R142, R56 ;  /* 0x0000008e8838723c */ /* 0x040fe20000041838 */
[----:B------:R-:W1:Y:S03]  /*d0f0*/  LDSM.16.MT88.4 R140, [R188+0x5000] ;  /* 0x00500000bc8c783b */ /* 0x000e660000004200 */
[----:B------:R-:W-:Y:S04]  /*d100*/  FADD.FTZ R0, R181, R0 ;  /* 0x00000000b5007221 */ /* 0x000fe80000010000 */
[----:B------:R-:W-:Y:S01]  /*d110*/  FADD.FTZ R0, R182, R0 ;  /* 0x00000000b6007221 */ /* 0x000fe20000010000 */
[C---:B------:R-:W-:Y:S03]  /*d120*/  HMMA.16816.F32.BF16 R60, R136.reuse, R144, R60 ;  /* 0x00000090883c723c */ /* 0x040fe6000004183c */
[----:B------:R-:W-:Y:S04]  /*d130*/  FADD.FTZ R0, R183, R0 ;  /* 0x00000000b7007221 */ /* 0x000fe80000010000 */
[----:B------:R-:W-:Y:S01]  /*d140*/  FADD.FTZ R0, R190, R0 ;  /* 0x00000000be007221 */ /* 0x000fe20000010000 */
[C---:B------:R-:W-:Y:S01]  /*d150*/  HMMA.16816.F32.BF16 R64, R136.reuse, R146, R64 ;  /* 0x000000928840723c */ /* 0x040fe20000041840 */
[----:B------:R-:W2:Y:S03]  /*d160*/  LDSM.16.MT88.4 R144, [R186+0x5000] ;  /* 0x00500000ba90783b */ /* 0x000ea60000004200 */
[----:B------:R-:W-:Y:S04]  /*d170*/  FADD.FTZ R0, R189, R0 ;  /* 0x00000000bd007221 */ /* 0x000fe80000010000 */
[C---:B----4-:R-:W-:Y:S04]  /*d180*/  HMMA.16816.F32.BF16 R68, R136.reuse, R148, R68 ;  /* 0x000000948844723c */ /* 0x050fe80000041844 */
        /* <DEDUP_REMOVED lines=8> */
[----:B------:R-:W-:Y:S01]  /*d210*/  FADD.FTZ R0, R135, R0 ;  /* 0x0000000087007221 */ /* 0x000fe20000010000 */
[----:B------:R-:W-:Y:S03]  /*d220*/  MOV R135, R3 ;  /* 0x0000000300877202 */ /* 0x000fe60000000f00 */
[----:B------:R-:W-:Y:S01]  /*d230*/  FADD.FTZ R2, R134, R0 ;  /* 0x0000000086027221 */ /* 0x000fe20000010000 */
[C---:B--2---:R-:W-:Y:S03]  /*d240*/  HMMA.16816.F32.BF16 R84, R136.reuse, R144, R84 ;  /* 0x000000908854723c */ /* 0x044fe60000041854 */
[----:B------:R-:W-:Y:S01]  /*d250*/  FADD.FTZ R2, R132, R2 ;  /* 0x0000000284027221 */ /* 0x000fe20000010000 */
[----:B------:R-:W-:Y:S04]  /*d260*/  MOV R134, R133 ;  /* 0x0000008500867202 */ /* 0x000fe80000000f00 */
        /* <DEDUP_REMOVED lines=11> */
[C---:B----4-:R-:W-:Y:S08]  /*d320*/  HMMA.16816.F32.BF16 R116, R136.reuse, R148, R116 ;  /* 0x000000948874723c */ /* 0x050ff00000041874 */
[C---:B------:R-:W-:Y:S08]  /*d330*/  HMMA.16816.F32.BF16 R120, R136.reuse, R150, R120 ;  /* 0x000000968878723c */ /* 0x040ff00000041878 */
[C---:B-1----:R-:W-:Y:S08]  /*d340*/  HMMA.16816.F32.BF16 R124, R136.reuse, R140, R124 ;  /* 0x0000008c887c723c */ /* 0x042ff0000004187c */
[----:B------:R-:W-:Y:S01]  /*d350*/  HMMA.16816.F32.BF16 R128, R136, R142, R128 ;  /* 0x0000008e8880723c */ /* 0x000fe20000041880 */
[----:B------:R-:W1:Y:S07]  /*d360*/  LDSM.16.MT88.4 R136, [R187+0x1800] ;  /* 0x00180000bb88783b */ /* 0x000e6e0000004200 */
[C---:B------:R-:W-:Y:S01]  /*d370*/  HMMA.16816.F32.BF16 R164, R176.reuse, R160, R4 ;  /* 0x000000a0b0a4723c */ /* 0x040fe20000041804 */
[----:B------:R-:W4:Y:S07]  /*d380*/  LDSM.16.MT88.4 R4, [R251+0x3800] ;  /* 0x00380000fb04783b */ /* 0x000f2e0000004200 */
[C---:B------:R-:W-:Y:S01]  /*d390*/  HMMA.16816.F32.BF16 R160, R176.reuse, R162, R8 ;  /* 0x000000a2b0a0723c */ /* 0x040fe20000041808 */
[----:B------:R-:W4:Y:S07]  /*d3a0*/  LDSM.16.MT88.4 R8, [R188+0x3800] ;  /* 0x00380000bc08783b */ /* 0x000f2e0000004200 */
[C---:B------:R-:W-:Y:S01]  /*d3b0*/  HMMA.16816.F32.BF16 R156, R176.reuse, R152, R12 ;  /* 0x00000098b09c723c */ /* 0x040fe2000004180c */
[----:B------:R-:W4:Y:S07]  /*d3c0*/  LDSM.16.MT88.4 R12, [R186+0x3800] ;  /* 0x00380000ba0c783b */ /* 0x000f2e0000004200 */
[C---:B------:R-:W-:Y:S01]  /*d3d0*/  HMMA.16816.F32.BF16 R152, R176.reuse, R154, R16 ;  /* 0x0000009ab098723c */ /* 0x040fe20000041810 */
[----:B------:R-:W3:Y:S07]  /*d3e0*/  LDSM.16.MT88.4 R16, [R187+0x3800] ;  /* 0x00380000bb10783b */ /* 0x000eee0000004200 */
[C---:B--2---:R-:W-:Y:S08]  /*d3f0*/  HMMA.16816.F32.BF16 R148, R176.reuse, R144, R20 ;  /* 0x00000090b094723c */ /* 0x044ff00000041814 */
[C---:B------:R-:W-:Y:S08]  /*d400*/  HMMA.16816.F32.BF16 R144, R176.reuse, R146, R24 ;  /* 0x00000092b090723c */ /* 0x040ff00000041818 */
[C---:B-1----:R-:W-:Y:S08]  /*d410*/  HMMA.16816.F32.BF16 R140, R176.reuse, R136, R28 ;  /* 0x00000088b08c723c */ /* 0x042ff0000004181c */
[C---:B------:R-:W-:Y:S08]  /*d420*/  HMMA.16816.F32.BF16 R136, R176.reuse, R138, R32 ;  /* 0x0000008ab088723c */ /* 0x040ff00000041820 */
[C---:B----4-:R-:W-:Y:S08]  /*d430*/  HMMA.16816.F32.BF16 R36, R176.reuse, R4, R36 ;  /* 0x00000004b024723c */ /* 0x050ff00000041824 */
[C---:B------:R-:W-:Y:S01]  /*d440*/  HMMA.16816.F32.BF16 R40, R176.reuse, R6, R40 ;  /* 0x00000006b028723c */ /* 0x040fe20000041828 */
[----:B------:R-:W1:Y:S07]  /*d450*/  LDSM.16.MT88.4 R4, [R251+0x5800] ;  /* 0x00580000fb04783b */ /* 0x000e6e0000004200 */
[C---:B------:R-:W-:Y:S08]  /*d460*/  HMMA.16816.F32.BF16 R44, R176.reuse, R8, R44 ;  /* 0x00000008b02c723c */ /* 0x040ff0000004182c */
[C---:B------:R-:W-:Y:S01]  /*d470*/  HMMA.16816.F32.BF16 R48, R176.reuse, R10, R48 ;  /* 0x0000000ab030723c */ /* 0x040fe20000041830 */
[----:B------:R-:W2:Y:S07]  /*d480*/  LDSM.16.MT88.4 R8, [R188+0x5800] ;  /* 0x00580000bc08783b */ /* 0x000eae0000004200 */
[C---:B------:R-:W-:Y:S08]  /*d490*/  HMMA.16816.F32.BF16 R52, R176.reuse, R12, R52 ;  /* 0x0000000cb034723c */ /* 0x040ff00000041834 */
[C---:B------:R-:W-:Y:S01]  /*d4a0*/  HMMA.16816.F32.BF16 R56, R176.reuse, R14, R56 ;  /* 0x0000000eb038723c */ /* 0x040fe20000041838 */
[----:B------:R-:W4:Y:S03]  /*d4b0*/  LDSM.16.MT88.4 R12, [R186+0x5800] ;  /* 0x00580000ba0c783b */ /* 0x000f260000004200 */
[C---:B---3--:R-:W-:Y:S04]  /*d4c0*/  IADD3 R0, R185.reuse, -0x1, RZ ;  /* 0xffffffffb9007810 */ /* 0x048fe80007ffe0ff */
[C---:B------:R-:W-:Y:S01]  /*d4d0*/  HMMA.16816.F32.BF16 R60, R176.reuse, R16, R60 ;  /* 0x00000010b03c723c */ /* 0x040fe2000004183c */
[----:B------:R-:W-:Y:S02]  /*d4e0*/  STL [R1+0x64], R0 ;  /* 0x0000640001007387 */ /* 0x000fe40000100800 */
[----:B------:R-:W-:Y:S02]  /*d4f0*/  ISETP.GT.AND P0, PT, R185, RZ, PT ;  /* 0x000000ffb900720c */ /* 0x000fe40003f04270 */
[----:B------:R-:W-:Y:S03]  /*d500*/  STL [R1+0x78], R2 ;  /* 0x0000780201007387 */ /* 0x000fe60000100800 */
        /* <DEDUP_REMOVED lines=12> */
[C---:B------:R-:W-:Y:S01]  /*d5d0*/  HMMA.16816.F32.BF16 R96, R176.reuse, R18, R96 ;  /* 0x00000012b060723c */ /* 0x040fe20000041860 */
[----:B------:R-:W3:Y:S07]  /*d5e0*/  LDSM.16.MT88.4 R16, [R187+0x7800] ;  /* 0x00780000bb10783b */ /* 0x000eee0000004200 */
[C---:B-1----:R-:W-:Y:S08]  /*d5f0*/  HMMA.16816.F32.BF16 R100, R176.reuse, R4, R100 ;  /* 0x00000004b064723c */ /* 0x042ff00000041864 */
[C---:B------:R-:W-:Y:S08]  /*d600*/  HMMA.16816.F32.BF16 R104, R176.reuse, R6, R104 ;  /* 0x00000006b068723c */ /* 0x040ff00000041868 */
[C---:B--2---:R-:W-:Y:S08]  /*d610*/  HMMA.16816.F32.BF16 R108, R176.reuse, R8, R108 ;  /* 0x00000008b06c723c */ /* 0x044ff0000004186c */
[C---:B------:R-:W-:Y:S08]  /*d620*/  HMMA.16816.F32.BF16 R112, R176.reuse, R10, R112 ;  /* 0x0000000ab070723c */ /* 0x040ff00000041870 */
[C---:B----4-:R-:W-:Y:S08]  /*d630*/  HMMA.16816.F32.BF16 R116, R176.reuse, R12, R116 ;  /* 0x0000000cb074723c */ /* 0x050ff00000041874 */
[C---:B------:R-:W-:Y:S08]  /*d640*/  HMMA.16816.F32.BF16 R120, R176.reuse, R14, R120 ;  /* 0x0000000eb078723c */ /* 0x040ff00000041878 */
[C---:B---3--:R-:W-:Y:S07]  /*d650*/  HMMA.16816.F32.BF16 R124, R176.reuse, R16, R124 ;  /* 0x00000010b07c723c */ /* 0x048fee000004187c */
[----:B------:R-:W-:Y:S01]  /*d660*/  MOV R16, R3 ;  /* 0x0000000300107202 */ /* 0x000fe20000000f00 */
[----:B------:R-:W-:Y:S01]  /*d670*/  HMMA.16816.F32.BF16 R128, R176, R18, R128 ;  /* 0x00000012b080723c */ /* 0x000fe20000041880 */
[----:B------:R-:W-:Y:S07]  /*d680*/  @!UPT UIADD3 URZ, URZ, URZ, URZ ;  /* 0x0000003f3f3ff290 */ /* 0x000fee000fffe03f */
[----:B------:R-:W-:-:S11]  /*d690*/  @P0 BRA `(.L_x_2403) ;  /* 0xffffc42000000947 */ /* 0x000fd6000383ffff */
.L_x_2396:
[----:B------:R-:W-:Y:S05]  /*d6a0*/  BRA.DIV ~URZ, `(.L_x_2404) ;  /* 0x00004a927f007947 */ /* 0x000fea000b800000 */
[----:B------:R-:W2:Y:S04]  /*d6b0*/  LDL R0, [R1+0x7c] ;  /* 0x00007c0001007983 */ /* 0x000ea80000100800 */
[----:B--2---:R1:W2:Y:S02]  /*d6c0*/  SHFL.BFLY PT, R4, R0, 0x2, 0x1f ;  /* 0x0c401f0000047f89 */ /* 0x0042a400000e0000 */
.L_x_2450:
        /* <DEDUP_REMOVED lines=9> */
.L_x_2451:
[----:B------:R-:W-:Y:S01]  /*d760*/  FSETP.NE.FTZ.AND P1, PT, R4, RZ, PT ;  /* 0x000000ff0400720b */ /* 0x000fe20003f35000 */
[----:B--2---:R-:W-:Y:S01]  /*d770*/  FADD.FTZ R3, R3, R5 ;  /* 0x0000000503037221 */ /* 0x004fe20000010000 */
[----:B------:R-:W-:Y:S02]  /*d780*/  MOV R2, RZ ;  /* 0x000000ff00027202 */ /* 0x000fe40000000f00 */
[----:B------:R-:W-:Y:S02]  /*d790*/  MOV R0, RZ ;  /* 0x000000ff00007202 */ /* 0x000fe40000000f00 */
[----:B------:R-:W-:Y:S02]  /*d7a0*/  FSETP.NE.FTZ.AND P0, PT, R3, RZ, PT ;  /* 0x000000ff0300720b */ /* 0x000fe40003f15000 */
[----:B------:R-:W-:-:S05]  /*d7b0*/  MOV R173, 0xff800000 ;  /* 0xff80000000ad7802 */ /* 0x000fca0000000f00 */
[----:B------:R-:W2:Y:S01]  /*d7c0*/  @P1 MUFU.RCP R2, R4 ;  /* 0x0000000400021308 */ /* 0x000ea20000001000 */
[----:B------:R-:W-:-:S07]  /*d7d0*/  @P1 MOV R6, 0x3f317218 ;  /* 0x3f31721800061802 */ /* 0x000fce0000000f00 */
        /* <DEDUP_REMOVED lines=67> */
[----:B------:R4:W5:Y:S01]  /*dc10*/  @P0 MUFU.LG2 R2, R3 ;  /* 0x0000000300020308 */ /* 0x0009620000000c00 */
[----:B-1-3--:R-:W-:Y:S02]  /*dc20*/  @P1 FMUL.FTZ R5, R4, 0.69314718246459960938 ;  /* 0x3f31721804051820 */ /* 0x00afe40000410000 */
[----:B------:R-:W-:Y:S02]  /*dc30*/  @P1 FMUL.FTZ R4, R6, c[0x0][0x2d0] ;  /* 0x0000b40006041a20 */ /* 0x000fe40000410000 */
[----:B--2---:R-:W-:Y:S01]  /*dc40*/  FMUL.FTZ R6, R0, R46 ;  /* 0x0000002e00067220 */ /* 0x004fe20000410000 */
[----:B------:R-:W-:Y:S01]  /*dc50*/  MOV R46, 0x1 ;  /* 0x00000001002e7802 */ /* 0x000fe20000000f00 */
[----:B------:R-:W-:-:S02]  /*dc60*/  @P1 FFMA.FTZ R173, R4, R133, R5 ;  /* 0x0000008504ad1223 */ /* 0x000fc40000010005 */
[C---:B------:R-:W-:Y:S02]  /*dc70*/  FMUL.FTZ R45, R0.reuse, R43 ;  /* 0x0000002b002d7220 */ /* 0x040fe40000410000 */
[C---:B------:R-:W-:Y:S02]  /*dc80*/  FMUL.FTZ R166, R0.reuse, R166 ;  /* 0x000000a600a67220 */ /* 0x040fe40000410000 */
[C---:B------:R-:W-:Y:S02]  /*dc90*/  FMUL.FTZ R167, R0.reuse, R167 ;  /* 0x000000a700a77220 */ /* 0x040fe40000410000 */
[----:B------:R-:W-:Y:S01]  /*dca0*/  FMUL.FTZ R162, R0, R162 ;  /* 0x000000a200a27220 */ /* 0x000fe20000410000 */
[----:B----4-:R-:W-:Y:S01]  /*dcb0*/  @P0 MOV R3, 0x3f317218 ;  /* 0x3f31721800030802 */ /* 0x010fe20000000f00 */
[----:B-----5:R-:W-:Y:S02]  /*dcc0*/  @P0 FMUL.FTZ R2, R2, 0.69314718246459960938 ;  /* 0x3f31721802020820 */ /* 0x020fe40000410000 */
[----:B------:R-:W-:-:S02]  /*dcd0*/  FMUL.FTZ R61, R0, R163 ;  /* 0x000000a3003d7220 */ /* 0x000fc40000410000 */
[----:B------:R-:W-:Y:S02]  /*dce0*/  @P0 FMUL.FTZ R3, R3, c[0x0][0x2d0] ;  /* 0x0000b40003030a20 */ /* 0x000fe40000410000 */
        /* <DEDUP_REMOVED lines=60> */
.L_x_2377:
        /* <DEDUP_REMOVED lines=19> */
.L_x_2407:
[----:B--2---:R-:W-:Y:S05]  /*e1e0*/  BSYNC B0 ;  /* 0x0000000000007941 */ /* 0x004fea0003800000 */
.L_x_2406:
        /* <DEDUP_REMOVED lines=31> */
[----:B-1----:R-:W-:Y:S02]  /*e3e0*/  F2FP.BF16.PACK_AB R48, R18, R132 ;  /* 0x000000841230723e */ /* 0x002fe400000010ff */
        /* <DEDUP_REMOVED lines=120> */
[----:B--2---:R-:W-:Y:S05]  /*eb70*/  CALL.REL.NOINC `($__internal_14_$__cuda_sm70_shflsync_idx_p) ;  /* 0x00003bc000007944 */ /* 0x004fea0003c00000 */
.L_x_2410:
        /* <DEDUP_REMOVED lines=130> */
.L_x_2412:
[----:B---34-:R-:W-:Y:S05]  /*f3a0*/  BSYNC B0 ;  /* 0x0000000000007941 */ /* 0x018fea0003800000 */
.L_x_2411:
        /* <DEDUP_REMOVED lines=22> */
.L_x_2414:
[----:B------:R-:W-:Y:S05]  /*f510*/  BSYNC B0 ;  /* 0x0000000000007941 */ /* 0x000fea0003800000 */
.L_x_2413:
        /* <DEDUP_REMOVED lines=22> */
.L_x_2416:
[----:B------:R-:W-:Y:S05]  /*f680*/  BSYNC B0 ;  /* 0x0000000000007941 */ /* 0x000fea0003800000 */
.L_x_2415:
        /* <DEDUP_REMOVED lines=23> */
.L_x_2409:
        /* <DEDUP_REMOVED lines=42> */
.L_x_2419:
[----:B------:R-:W-:Y:S05]  /*faa0*/  BSYNC B0 ;  /* 0x0000000000007941 */ /* 0x000fea0003800000 */
.L_x_2418:
        /* <DEDUP_REMOVED lines=31> */
.L_x_2452:
[----:B------:R-:W-:Y:S05]  /*fca0*/  BRA.DIV ~URZ, `(.L_x_2421) ;  /* 0x000026727f007947 */ /* 0x000fea000b800000 */
[----:B------:R4:W1:Y:S02]  /*fcb0*/  SHFL.IDX PT, R0, R13, RZ, 0x181f ;  /* 0x00181fff0d007589 */ /* 0x00086400000e0000 */
.L_x_2453:
        /* <DEDUP_REMOVED lines=35> */
.L_x_2423:
[----:B------:R-:W-:Y:S05]  /*fef0*/  BSYNC B0 ;  /* 0x0000000000007941 */ /* 0x000fea0003800000 */
.L_x_2422:
[----:B------:R-:W-:Y:S05]  /*ff00*/  BRA.DIV ~URZ, `(.L_x_2424) ;  /* 0x000024827f007947 */ /* 0x000fea000b800000 */
[----:B---3--:R2:W3:Y:S04]  /*ff10*/  SHFL.IDX PT, R4, R5, 0x1, 0x181f ;  /* 0x00381f0005047f89 */ /* 0x0084e800000e0000 */
[----:B-1----:R2:W1:Y:S02]  /*ff20*/  SHFL.IDX PT, R0, R13, 0x1, 0x181f ;  /* 0x00381f000d007f89 */ /* 0x00246400000e0000 */
.L_x_2454:
        /* <DEDUP_REMOVED lines=28> */
.L_x_2426:
[----:B------:R-:W-:Y:S05]  /*100f0*/  BSYNC B0 ;  /* 0x0000000000007941 */ /* 0x000fea0003800000 */
.L_x_2425:
[----:B------:R-:W-:Y:S05]  /*10100*/  BRA.DIV ~URZ, `(.L_x_2427) ;  /* 0x000023727f007947 */ /* 0x000fea000b800000 */
[----:B---3--:R3:W2:Y:S02]  /*10110*/  SHFL.IDX PT, R4, R5, 0x2, 0x181f ;  /* 0x00581f0005047f89 */ /* 0x0086a400000e0000 */
.L_x_2455:
[----:B------:R-:W-:Y:S05]  /*10120*/  BRA.DIV ~URZ, `(.L_x_2428) ;  /* 0x000023d27f007947 */ /* 0x000fea000b800000 */
[----:B-1----:R1:W3:Y:S02]  /*10130*/  SHFL.IDX PT, R0, R13, 0x2, 0x181f ;  /* 0x00581f000d007f89 */ /* 0x0022e400000e0000 */
.L_x_2456:
        /* <DEDUP_REMOVED lines=28> */
.L_x_2430:
[----:B------:R-:W-:Y:S05]  /*10300*/  BSYNC B0 ;  /* 0x0000000000007941 */ /* 0x000fea0003800000 */
.L_x_2429:
[----:B------:R-:W-:Y:S05]  /*10310*/  BRA.DIV ~URZ, `(.L_x_2431) ;  /* 0x000022627f007947 */ /* 0x000fea000b800000 */
[----:B--2---:R2:W1:Y:S04]  /*10320*/  SHFL.IDX PT, R4, R5, 0x3, 0x181f ;  /* 0x00781f0005047f89 */ /* 0x00446800000e0000 */
[----:B---3--:R2:W3:Y:S02]  /*10330*/  SHFL.IDX PT, R0, R13, 0x3, 0x181f ;  /* 0x00781f000d007f89 */ /* 0x0084e400000e0000 */
.L_x_2457:
        /* <DEDUP_REMOVED lines=27> */
.L_x_2417:
[----:B------:R-:W-:Y:S05]  /*104f0*/  BSYNC B1 ;  /* 0x0000000000017941 */ /* 0x000fea0003800000 */
.L_x_2408:
        /* <DEDUP_REMOVED lines=10> */
.L_x_2458:
[----:B-12---:R-:W1:Y:S01]  /*105a0*/  S2R R2, SR_TID.X ;  /* 0x0000000000027919 */ /* 0x006e620000002100 */
[----:B------:R-:W-:Y:S03]  /*105b0*/  WARPSYNC 0xffffffff ;  /* 0xffffffff00007948 */ /* 0x000fe60003800000 */
[----:B------:R-:W-:Y:S06]  /*105c0*/  BAR.SYNC.DEFER_BLOCKING 0x4, 0x100 ;  /* 0x0104000000007b1d */ /* 0x000fec0000010000 */
[----:B----4-:R2:W-:Y:S01]  /*105d0*/  STL [R1+0xc8], R0 ;  /* 0x0000c80001007387 */ /* 0x0105e20000100800 */
[----:B-1----:R-:W-:-:S13]  /*105e0*/  LOP3.LUT P0, RZ, R2, 0xff, RZ, 0xc0, !PT ;  /* 0x000000ff02ff7812 */ /* 0x002fda000780c0ff */
[----:B------:R2:W-:Y:S04]  /*105f0*/  @!P0 STS [0x18100], R81 ;  /* 0x01810051ff008388 */ /* 0x0005e80000000800 */
[----:B------:R-:W-:Y:S06]  /*10600*/  BAR.ARV 0x5, 0x100 ;  /* 0x0144000000007b1d */ /* 0x000fec0000002000 */
.L_x_2432:
[----:B--23--:R-:W2:Y:S02]  /*10610*/  LDL R0, [R1+0xc8] ;  /* 0x0000c80001007983 */ /* 0x00cea40000100800 */
[----:B--2---:R-:W-:-:S13]  /*10620*/  ISETP.GE.AND P0, PT, R0, c[0x0][0x538], PT ;  /* 0x00014e0000007a0c */ /* 0x004fda0003f06270 */
[----:B-1---5:R-:W-:Y:S01]  /*10630*/  @P0 CALL.REL.NOINC `(.L_x_2434) ;  /* 0x0000001000000944 */ /* 0x022fe20003c00000 */
[----:B------:R-:W-:Y:S05]  /*10640*/  BRA `(.L_x_2435) ;  /* 0xffff03b000007947 */ /* 0x000fea000383ffff */
.L_x_2434:
[----:B------:R-:W-:Y:S05]  /*10650*/  EXIT ;  /* 0x000000000000794d */ /* 0x000fea0003800000 */
.L_x_2380:
[----:B------:R2:W-:Y:S01]  /*10660*/  STL [R1+0x68], RZ ;  /* 0x000068ff01007387 */ /* 0x0005e20000100800 */
[----:B------:R-:W-:Y:S01]  /*10670*/  IMAD.MOV.U32 R251, RZ, RZ, R5 ;  /* 0x000000fffffb7224 */ /* 0x000fe200078e0005 */
[----:B------:R-:W-:Y:S02]  /*10680*/  MOV R3, 0x181f ;  /* 0x0000181f00037802 */ /* 0x000fe40000000f00 */
[----:B------:R-:W-:Y:S02]  /*10690*/  MOV R2, 0x106b0 ;  /* 0x000106b000027802 */ /* 0x000fe40000000f00 */
[----:B-12---:R-:W-:Y:S05]  /*106a0*/  CALL.REL.NOINC `($__internal_14_$__cuda_sm70_shflsync_idx_p) ;  /* 0x0000209000007944 */ /* 0x006fea0003c00000 */
[----:B-----5:R-:W-:Y:S01]  /*106b0*/  MOV R4, R251 ;  /* 0x000000fb00047202 */ /* 0x020fe20000000f00 */
[----:B-1----:R-:W-:Y:S05]  /*106c0*/  BRA `(.L_x_2436) ;  /* 0xffff2eb000007947 */ /* 0x002fea000383ffff */
.L_x_2381:
[----:B------:R4:W-:Y:S01]  /*106d0*/  STL [R1+0x68], RZ ;  /* 0x000068ff01007387 */ /* 0x0009e20000100800 */
[----:B------:R-:W-:Y:S01]  /*106e0*/  IMAD.MOV.U32 R251, RZ, RZ, R15 ;  /* 0x000000fffffb7224 */ /* 0x000fe200078e000f */
[----:B------:R-:W-:Y:S02]  /*106f0*/  MOV R3, 0x181f ;  /* 0x0000181f00037802 */ /* 0x000fe40000000f00 */
[----:B------:R-:W-:Y:S02]  /*10700*/  MOV R2, 0x10720 ;  /* 0x0001072000027802 */ /* 0x000fe40000000f00 */
[----:B-1234-:R-:W-:Y:S05]  /*10710*/  CALL.REL.NOINC `($__internal_14_$__cuda_sm70_shflsync_idx_p) ;  /* 0x0000202000007944 */ /* 0x01efea0003c00000 */
        /* <DEDUP_REMOVED lines=9> */
[C---:B------:R-:W-:Y:S02]  /*107b0*/  IMAD.X R9, R4.reuse, 0x1, R85, P0 ;  /* 0x0000000104097824 */ /* 0x040fe400000e0655 */
[----:B------:R-:W-:Y:S01]  /*107c0*/  IMAD.X R7, R4, 0x1, R86, P5 ;  /* 0x0000000104077824 */ /* 0x000fe200028e0656 */
[----:B--2---:R-:W-:Y:S02]  /*107d0*/  ISETP.GE.AND P3, PT, R2, c[0x0][0x1d4], PT ;  /* 0x0000750002007a0c */ /* 0x004fe40003f66270 */
[----:B------:R-:W-:Y:S01]  /*107e0*/  IADD3 R2, P4, R251, R92, RZ ;  /* 0x0000005cfb027210 */ /* 0x000fe20007f9e0ff */
[----:B------:R-:W-:Y:S01]  /*107f0*/  IMAD.MOV.U32 R251, RZ, RZ, R5 ;  /* 0x000000fffffb7224 */ /* 0x000fe200078e0005 */
[----:B---3--:R-:W-:-:S02]  /*10800*/  ISETP.GE.AND P2, PT, R14, c[0x0][0x1d4], PT ;  /* 0x000075000e007a0c */ /* 0x008fc40003f46270 */
[----:B------:R-:W-:Y:S01]  /*10810*/  SEL R5, RZ, 0x10, P3 ;  /* 0x00000010ff057807 */ /* 0x000fe20001800000 */
        /* <DEDUP_REMOVED lines=12> */
[----:B------:R2:W-:Y:S02]  /*108e0*/  LDGSTS.E.BYPASS.LTC128B.128 [R0+0x16100], [R2.64], !P0 ;  /* 0x1610000002007fae */ /* 0x0005e4000c101d46 */
[----:B--2---:R-:W-:Y:S01]  /*108f0*/  IMAD.MOV.U32 R0, RZ, RZ, 0x1 ;  /* 0x00000001ff007424 */ /* 0x004fe200078e00ff */
[----:B------:R-:W-:Y:S01]  /*10900*/  MOV R2, 0x10940 ;  /* 0x0001094000027802 */ /* 0x000fe20000000f00 */
[----:B------:R-:W-:-:S03]  /*10910*/  IMAD.MOV.U32 R3, RZ, RZ, 0x181f ;  /* 0x0000181fff037424 */ /* 0x000fc600078e00ff */
[----:B------:R2:W-:Y:S04]  /*10920*/  STL [R1+0x68], R0 ;  /* 0x0000680001007387 */ /* 0x0005e80000100800 */
[----:B-12---:R-:W-:Y:S05]  /*10930*/  CALL.REL.NOINC `($__internal_14_$__cuda_sm70_shflsync_idx_p) ;  /* 0x00001e0000007944 */ /* 0x006fea0003c00000 */
[----:B-----5:R-:W-:Y:S01]  /*10940*/  MOV R0, 0x1 ;  /* 0x0000000100007802 */ /* 0x020fe20000000f00 */
[----:B------:R-:W-:Y:S01]  /*10950*/  IMAD.MOV.U32 R4, RZ, RZ, R251 ;  /* 0x000000ffff047224 */ /* 0x000fe200078e00fb */
[----:B------:R-:W-:Y:S01]  /*10960*/  MOV R3, 0x181f ;  /* 0x0000181f00037802 */ /* 0x000fe20000000f00 */
[----:B------:R-:W-:Y:S01]  /*10970*/  IMAD.MOV.U32 R251, RZ, RZ, R15 ;  /* 0x000000fffffb7224 */ /* 0x000fe200078e000f */
[----:B------:R-:W-:Y:S01]  /*10980*/  MOV R2, 0x109b0 ;  /* 0x000109b000027802 */ /* 0x000fe20000000f00 */
[----:B------:R2:W-:Y:S04]  /*10990*/  STL [R1+0x68], R0 ;  /* 0x0000680001007387 */ /* 0x0005e80000100800 */
[----:B-12---:R-:W-:Y:S05]  /*109a0*/  CALL.REL.NOINC `($__internal_14_$__cuda_sm70_shflsync_idx_p) ;  /* 0x00001d9000007944 */ /* 0x006fea0003c00000 */
[----:B-----5:R-:W-:Y:S01]  /*109b0*/  MOV R0, R251 ;  /* 0x000000fb00007202 */ /* 0x020fe20000000f00 */
[----:B-1----:R-:W-:Y:S05]  /*109c0*/  BRA `(.L_x_2437) ;  /* 0xffff2da000007947 */ /* 0x002fea000383ffff */
.L_x_2382:
[----:B------:R1:W-:Y:S01]  /*109d0*/  STL [R1+0x68], RZ ;  /* 0x000068ff01007387 */ /* 0x0003e20000100800 */
[----:B------:R-:W-:Y:S01]  /*109e0*/  IMAD.MOV.U32 R251, RZ, RZ, R4 ;  /* 0x000000fffffb7224 */ /* 0x000fe200078e0004 */
[----:B------:R-:W-:Y:S02]  /*109f0*/  MOV R3, 0x1c1f ;  /* 0x00001c1f00037802 */ /* 0x000fe40000000f00 */
[----:B------:R-:W-:-:S02]  /*10a00*/  MOV R2, 0x10a20 ;  /* 0x00010a2000027802 */ /* 0x000fc40000000f00 */
[----:B-1----:R-:W-:Y:S05]  /*10a10*/  CALL.REL.NOINC `($__internal_14_$__cuda_sm70_shflsync_idx_p) ;  /* 0x00001d2000007944 */ /* 0x002fea0003c00000 */
[----:B-----5:R-:W-:Y:S01]  /*10a20*/  MOV R0, R251 ;  /* 0x000000fb00007202 */ /* 0x020fe20000000f00 */
[----:B-1----:R-:W-:Y:S05]  /*10a30*/  BRA `(.L_x_2438) ;  /* 0xffff302000007947 */ /* 0x002fea000383ffff */
.L_x_2383:
[----:B------:R-:W-:Y:S01]  /*10a40*/  MOV R0, 0x1 ;  /* 0x0000000100007802 */ /* 0x000fe20000000f00 */
[----:B------:R-:W-:Y:S01]  /*10a50*/  IMAD.MOV.U32 R251, RZ, RZ, R4 ;  /* 0x000000fffffb7224 */ /* 0x000fe200078e0004 */
[----:B------:R-:W-:Y:S01]  /*10a60*/  MOV R2, 0x10aa0 ;  /* 0x00010aa000027802 */ /* 0x000fe20000000f00 */
[----:B------:R-:W-:-:S02]  /*10a70*/  IMAD.MOV.U32 R3, RZ, RZ, 0x1c1f ;  /* 0x00001c1fff037424 */ /* 0x000fc400078e00ff */
[----:B------:R2:W-:Y:S04]  /*10a80*/  STL [R1+0x68], R0 ;  /* 0x0000680001007387 */ /* 0x0005e80000100800 */
[----:B-12---:R-:W-:Y:S05]  /*10a90*/  CALL.REL.NOINC `($__internal_14_$__cuda_sm70_shflsync_idx_p) ;  /* 0x00001ca000007944 */ /* 0x006fea0003c00000 */
[----:B-----5:R-:W-:Y:S01]  /*10aa0*/  IMAD.IADD R0, R5, 0x1, R251 ;  /* 0x0000000105007824 */ /* 0x020fe200078e02fb */
[----:B------:R-:W-:Y:S02]  /*10ab0*/  FMNMX.FTZ R133, R9, R13, !PT ;  /* 0x0000000d09857209 */ /* 0x000fe40007810000 */
[----:B------:R-:W-:Y:S02]  /*10ac0*/  MOV R2, 0x10ee0 ;  /* 0x00010ee000027802 */ /* 0x000fe40000000f00 */
[----:B------:R-:W-:Y:S02]  /*10ad0*/  IMNMX R0, R6, R0, PT ;  /* 0x0000000006007217 */ /* 0x000fe40003800200 */
[----:B------:R-:W-:Y:S02]  /*10ae0*/  FMNMX.FTZ R133, R14, R133, !PT ;  /* 0x000000850e857209 */ /* 0x000fe40007810000 */
[C---:B------:R-:W-:Y:S02]  /*10af0*/  ISETP.GT.AND P1, PT, R0.reuse, RZ, PT ;  /* 0x000000ff0000720c */ /* 0x040fe40003f24270 */
[----:B------:R-:W-:-:S02]  /*10b00*/  ISETP.GT.AND P0, PT, R0, 0x1, PT ;  /* 0x000000010000780c */ /* 0x000fc40003f04270 */
[----:B------:R-:W-:Y:S02]  /*10b10*/  ISETP.GT.AND P2, PT, R0, 0x8, PT ;  /* 0x000000080000780c */ /* 0x000fe40003f44270 */
[----:B------:R-:W-:Y:S02]  /*10b20*/  FSEL R4, R38, -INF , P1 ;  /* 0xff80000026047808 */ /* 0x000fe40000800000 */
[----:B------:R-:W-:Y:S02]  /*10b30*/  FSEL R5, R39, -INF , P0 ;  /* 0xff80000027057808 */ /* 0x000fe40000000000 */
[----:B------:R-:W-:Y:S02]  /*10b40*/  ISETP.GT.AND P0, PT, R0, 0x9, PT ;  /* 0x000000090000780c */ /* 0x000fe40003f04270 */
[----:B------:R-:W-:Y:S02]  /*10b50*/  FSEL R12, R62, -INF , P2 ;  /* 0xff8000003e0c7808 */ /* 0x000fe40001000000 */
[----:B------:R-:W-:-:S02]  /*10b60*/  FMNMX.FTZ R3, R4, R5, !PT ;  /* 0x0000000504037209 */ /* 0x000fc40007810000 */
[----:B------:R-:W-:Y:S02]  /*10b70*/  FMNMX.FTZ R133, R15, R133, !PT ;  /* 0x000000850f857209 */ /* 0x000fe40007810000 */
[----:B------:R-:W-:Y:S02]  /*10b80*/  FSEL R11, R63, -INF , P0 ;  /* 0xff8000003f0b7808 */ /* 0x000fe40000000000 */
[----:B------:R-:W-:Y:S02]  /*10b90*/  ISETP.GT.AND P1, PT, R0, 0x10, PT ;  /* 0x000000100000780c */ /* 0x000fe40003f24270 */
[----:B------:R-:W-:Y:S02]  /*10ba0*/  FMNMX.FTZ R16, R12, R3, !PT ;  /* 0x000000030c107209 */ /* 0x000fe40007810000 */
[----:B------:R-:W-:Y:S02]  /*10bb0*/  FMNMX.FTZ R133, R17, R133, !PT ;  /* 0x0000008511857209 */ /* 0x000fe40007810000 */
[----:B------:R-:W-:-:S02]  /*10bc0*/  ISETP.GT.AND P0, PT, R0, 0x11, PT ;  /* 0x000000110000780c */ /* 0x000fc40003f04270 */
[----:B------:R-:W-:Y:S02]  /*10bd0*/  FSEL R8, R34, -INF , P1 ;  /* 0xff80000022087808 */ /* 0x000fe40000800000 */
[----:B------:R-:W-:Y:S02]  /*10be0*/  FMNMX.FTZ R16, R11, R16, !PT ;  /* 0x000000100b107209 */ /* 0x000fe40007810000 */
[----:B------:R-:W-:Y:S02]  /*10bf0*/  FMNMX.FTZ R133, R18, R133, !PT ;  /* 0x0000008512857209 */ /* 0x000fe40007810000 */
[----:B------:R-:W-:Y:S02]  /*10c00*/  FSEL R7, R35, -INF , P0 ;  /* 0xff80000023077808 */ /* 0x000fe40000000000 */
[----:B------:R-:W-:Y:S02]  /*10c10*/  ISETP.GT.AND P1, PT, R0, 0x18, PT ;  /* 0x000000180000780c */ /* 0x000fe40003f24270 */
[----:B------:R-:W-:-:S02]  /*10c20*/  FMNMX.FTZ R16, R8, R16, !PT ;  /* 0x0000001008107209 */ /* 0x000fc40007810000 */
[----:B------:R-:W-:Y:S02]  /*10c30*/  FMNMX.FTZ R133, R19, R133, !PT ;  /* 0x0000008513857209 */ /* 0x000fe40007810000 */
[----:B------:R-:W-:Y:S02]  /*10c40*/  ISETP.GT.AND P0, PT, R0, 0x19, PT ;  /* 0x000000190000780c */ /* 0x000fe40003f04270 */
[----:B------:R-:W-:Y:S02]  /*10c50*/  FSEL R6, R22, -INF , P1 ;  /* 0xff80000016067808 */ /* 0x000fe40000800000 */
[----:B------:R-:W-:Y:S02]  /*10c60*/  FMNMX.FTZ R16, R7, R16, !PT ;  /* 0x0000001007107209 */ /* 0x000fe40007810000 */
[----:B------:R-:W-:Y:S02]  /*10c70*/  FMNMX.FTZ R133, R20, R133, !PT ;  /* 0x0000008514857209 */ /* 0x000fe40007810000 */
[----:B------:R-:W-:-:S02]  /*10c80*/  FSEL R10, R23, -INF , P0 ;  /* 0xff800000170a7808 */ /* 0x000fc40000000000 */
[----:B------:R-:W-:Y:S02]  /*10c90*/  ISETP.GT.AND P1, PT, R0, 0x20, PT ;  /* 0x000000200000780c */ /* 0x000fe40003f24270 */
[----:B------:R-:W-:Y:S02]  /*10ca0*/  FMNMX.FTZ R16, R6, R16, !PT ;  /* 0x0000001006107209 */ /* 0x000fe40007810000 */
[----:B------:R-:W-:Y:S02]  /*10cb0*/  FMNMX.FTZ R133, R99, R133, !PT ;  /* 0x0000008563857209 */ /* 0x000fe40007810000 */
[----:B------:R-:W-:Y:S02]  /*10cc0*/  ISETP.GT.AND P0, PT, R0, 0x21, PT ;  /* 0x000000210000780c */ /* 0x000fe40003f04270 */
[----:B------:R-:W-:Y:S02]  /*10cd0*/  FSEL R91, R30, -INF , P1 ;  /* 0xff8000001e5b7808 */ /* 0x000fe40000800000 */
[----:B------:R-:W-:-:S02]  /*10ce0*/  FMNMX.FTZ R16, R10, R16, !PT ;  /* 0x000000100a107209 */ /* 0x000fc40007810000 */
[----:B------:R-:W-:Y:S02]  /*10cf0*/  FMNMX.FTZ R133, R98, R133, !PT ;  /* 0x0000008562857209 */ /* 0x000fe40007810000 */
[----:B------:R-:W-:Y:S02]  /*10d00*/  FSEL R90, R31, -INF , P0 ;  /* 0xff8000001f5a7808 */ /* 0x000fe40000000000 */
[C---:B------:R-:W-:Y:S02]  /*10d10*/  ISETP.GT.AND P1, PT, R0.reuse, 0x28, PT ;  /* 0x000000280000780c */ /* 0x040fe40003f24270 */
        /* <DEDUP_REMOVED lines=15> */
[C---:B------:R-:W-:Y:S02]  /*10e10*/  ISETP.GT.AND P1, PT, R0.reuse, 0x38, PT ;  /* 0x000000380000780c */ /* 0x040fe40003f24270 */
        /* <DEDUP_REMOVED lines=9> */
[----:B------:R-:W-:-:S03]  /*10eb0*/  IMAD.MOV.U32 R132, RZ, RZ, R133 ;  /* 0x000000ffff847224 */ /* 0x000fc600078e0085 */
[----:B------:R-:W-:Y:S02]  /*10ec0*/  FMNMX.FTZ R16, R84, R16, !PT ;  /* 0x0000001054107209 */ /* 0x000fe40007810000 */
[----:B-1----:R-:W-:Y:S05]  /*10ed0*/  CALL.REL.NOINC `($__internal_13_$__cuda_sm70_shflsync_bfly_p) ;  /* 0x0000180000007944 */ /* 0x002fea0003c00000 */
[----:B------:R-:W-:Y:S01]  /*10ee0*/  FMNMX.FTZ R133, R133, R0, !PT ;  /* 0x0000000085857209 */ /* 0x000fe20007810000 */
[----:B------:R-:W-:Y:S01]  /*10ef0*/  IMAD.MOV.U32 R0, RZ, RZ, 0x1 ;  /* 0x00000001ff007424 */ /* 0x000fe200078e00ff */
[----:B------:R-:W-:-:S03]  /*10f00*/  MOV R2, 0x10f30 ;  /* 0x00010f3000027802 */ /* 0x000fc60000000f00 */
[----:B------:R-:W-:Y:S02]  /*10f10*/  IMAD.MOV.U32 R132, RZ, RZ, R133 ;  /* 0x000000ffff847224 */ /* 0x000fe400078e0085 */
[----:B------:R-:W-:Y:S05]  /*10f20*/  CALL.REL.NOINC `($__internal_13_$__cuda_sm70_shflsync_bfly_p) ;  /* 0x000017b000007944 */ /* 0x000fea0003c00000 */
[----:B------:R-:W-:Y:S01]  /*10f30*/  FMNMX.FTZ R133, R133, R0, !PT ;  /* 0x0000000085857209 */ /* 0x000fe20007810000 */
[----:B------:R-:W-:Y:S01]  /*10f40*/  IMAD.MOV.U32 R132, RZ, RZ, R16 ;  /* 0x000000ffff847224 */ /* 0x000fe200078e0010 */
[----:B------:R-:W-:Y:S01]  /*10f50*/  MOV R2, 0x10f80 ;  /* 0x00010f8000027802 */ /* 0x000fe20000000f00 */
[----:B------:R-:W-:Y:S02]  /*10f60*/  IMAD.MOV.U32 R0, RZ, RZ, 0x2 ;  /* 0x00000002ff007424 */ /* 0x000fe400078e00ff */
[----:B------:R-:W-:Y:S05]  /*10f70*/  CALL.REL.NOINC `($__internal_13_$__cuda_sm70_shflsync_bfly_p) ;  /* 0x0000176000007944 */ /* 0x000fea0003c00000 */
[----:B------:R-:W-:Y:S01]  /*10f80*/  FMNMX.FTZ R16, R16, R0, !PT ;  /* 0x0000000010107209 */ /* 0x000fe20007810000 */
[----:B------:R-:W-:Y:S01]  /*10f90*/  IMAD.MOV.U32 R0, RZ, RZ, 0x1 ;  /* 0x00000001ff007424 */ /* 0x000fe200078e00ff */
[----:B------:R-:W-:-:S03]  /*10fa0*/  MOV R2, 0x10fd0 ;  /* 0x00010fd000027802 */ /* 0x000fc60000000f00 */
[----:B------:R-:W-:Y:S02]  /*10fb0*/  IMAD.MOV.U32 R132, RZ, RZ, R16 ;  /* 0x000000ffff847224 */ /* 0x000fe400078e0010 */
[----:B------:R-:W-:Y:S05]  /*10fc0*/  CALL.REL.NOINC `($__internal_13_$__cuda_sm70_shflsync_bfly_p) ;  /* 0x0000171000007944 */ /* 0x000fea0003c00000 */
[----:B------:R-:W-:Y:S01]  /*10fd0*/  MOV R3, R0 ;  /* 0x0000000000037202 */ /* 0x000fe20000000f00 */
[----:B------:R-:W-:Y:S05]  /*10fe0*/  BRA `(.L_x_2439) ;  /* 0xffff312000007947 */ /* 0x000fea000383ffff */
.L_x_2387:
[----:B------:R-:W-:Y:S01]  /*10ff0*/  MOV R3, 0x181f ;  /* 0x0000181f00037802 */ /* 0x000fe20000000f00 */
[----:B------:R2:W-:Y:S01]  /*11000*/  STL [R1+0x68], RZ ;  /* 0x000068ff01007387 */ /* 0x0005e20000100800 */
[----:B------:R-:W-:Y:S01]  /*11010*/  MOV R2, 0x11040 ;  /* 0x0001104000027802 */ /* 0x000fe20000000f00 */
[----:B------:R-:W-:Y:S02]  /*11020*/  IMAD.MOV.U32 R251, RZ, RZ, R5 ;  /* 0x000000fffffb7224 */ /* 0x000fe400078e0005 */
[----:B-12---:R-:W-:Y:S05]  /*11030*/  CALL.REL.NOINC `($__internal_14_$__cuda_sm70_shflsync_idx_p) ;  /* 0x0000170000007944 */ /* 0x006fea0003c00000 */
[----:B-----5:R-:W-:Y:S01]  /*11040*/  MOV R4, R251 ;  /* 0x000000fb00047202 */ /* 0x020fe20000000f00 */
[----:B-1----:R-:W-:-:S05]  /*11050*/  BRA `(.L_x_2440) ;  /* 0xffff4c9000007947 */ /* 0x002fca000383ffff */
.L_x_2388:
[----:B------:R-:W-:Y:S01]  /*11060*/  MOV R3, 0x181f ;  /* 0x0000181f00037802 */ /* 0x000fe20000000f00 */
[----:B------:R4:W-:Y:S01]  /*11070*/  STL [R1+0x68], RZ ;  /* 0x000068ff01007387 */ /* 0x0009e20000100800 */
[----:B------:R-:W-:Y:S01]  /*11080*/  MOV R2, 0x110b0 ;  /* 0x000110b000027802 */ /* 0x000fe20000000f00 */
[----:B------:R-:W-:Y:S02]  /*11090*/  IMAD.MOV.U32 R251, RZ, RZ, R12 ;  /* 0x000000fffffb7224 */ /* 0x000fe400078e000c */
[----:B-1234-:R-:W-:Y:S05]  /*110a0*/  CALL.REL.NOINC `($__internal_14_$__cuda_sm70_shflsync_idx_p) ;  /* 0x0000169000007944 */ /* 0x01efea0003c00000 */
        /* <DEDUP_REMOVED lines=15> */
[----:B------:R2:W-:Y:S01]  /*111a0*/  LDGSTS.E.BYPASS.LTC128B.128 [R0+0x100], [R6.64], !P3 ;  /* 0x0010000006007fae */ /* 0x0005e2000d901d46 */
[----:B------:R-:W-:Y:S03]  /*111b0*/  SEL R15, RZ, 0x10, P1 ;  /* 0x00000010ff0f7807 */ /* 0x000fe60000800000 */
        /* <DEDUP_REMOVED lines=9> */
[----:B------:R-:W-:Y:S04]  /*11250*/  ISETP.GE.AND P0, PT, R14, c[0x0][0x1d4], PT ;  /* 0x000075000e007a0c */ /* 0x000fe80003f06270 */
[----:B------:R-:W-:Y:S09]  /*11260*/  SEL R14, RZ, 0x10, P0 ;  /* 0x00000010ff0e7807 */ /* 0x000ff20000000000 */
[----:B------:R2:W-:Y:S02]  /*11270*/  LDGSTS.E.BYPASS.LTC128B.128 [R0+0x6100], [R2.64], !P0 ;  /* 0x0610000002007fae */ /* 0x0005e4000c101d46 */
[----:B--2---:R-:W-:Y:S01]  /*11280*/  IMAD.MOV.U32 R0, RZ, RZ, 0x1 ;  /* 0x00000001ff007424 */ /* 0x004fe200078e00ff */
[----:B------:R-:W-:Y:S01]  /*11290*/  MOV R2, 0x112d0 ;  /* 0x000112d000027802 */ /* 0x000fe20000000f00 */
[----:B------:R-:W-:Y:S03]  /*112a0*/  IMAD.MOV.U32 R3, RZ, RZ, 0x181f ;  /* 0x0000181fff037424 */ /* 0x000fe600078e00ff */
        /* <DEDUP_REMOVED lines=10> */
[----:B-1----:R-:W-:-:S05]  /*11350*/  BRA `(.L_x_2441) ;  /* 0xffff4b8000007947 */ /* 0x002fca000383ffff */
.L_x_2391:
[----:B------:R-:W-:Y:S01]  /*11360*/  MOV R3, 0x181f ;  /* 0x0000181f00037802 */ /* 0x000fe20000000f00 */
[----:B------:R2:W-:Y:S01]  /*11370*/  STL [R1+0x68], RZ ;  /* 0x000068ff01007387 */ /* 0x0005e20000100800 */
[----:B------:R-:W-:Y:S01]  /*11380*/  MOV R2, 0x113b0 ;  /* 0x000113b000027802 */ /* 0x000fe20000000f00 */
[----:B------:R-:W-:Y:S02]  /*11390*/  IMAD.MOV.U32 R251, RZ, RZ, R133 ;  /* 0x000000fffffb7224 */ /* 0x000fe400078e0085 */
[----:B-12---:R-:W-:Y:S05]  /*113a0*/  CALL.REL.NOINC `($__internal_14_$__cuda_sm70_shflsync_idx_p) ;  /* 0x0000139000007944 */ /* 0x006fea0003c00000 */
[----:B------:R-:W-:Y:S01]  /*113b0*/  MOV R132, R251 ;  /* 0x000000fb00847202 */ /* 0x000fe20000000f00 */
[----:B-1---5:R-:W-:-:S05]  /*113c0*/  BRA `(.L_x_2442) ;  /* 0xffff5c8000007947 */ /* 0x022fca000383ffff */
.L_x_2392:
        /* <DEDUP_REMOVED lines=8> */
[----:B------:R-:W-:Y:S02]  /*11450*/  IMAD.X R177, R132, 0x1, R179, P0 ;  /* 0x0000000184b17824 */ /* 0x000fe400000e06b3 */
[----:B-----5:R-:W4:Y:S04]  /*11460*/  LDL R0, [R1+0x50] ;  /* 0x0000500001007983 */ /* 0x020f280000100800 */
        /* <DEDUP_REMOVED lines=38> */
.L_x_2393:
[----:B------:R-:W-:Y:S01]  /*116d0*/  MOV R3, 0x1c1f ;  /* 0x00001c1f00037802 */ /* 0x000fe20000000f00 */
[----:B------:R1:W-:Y:S01]  /*116e0*/  STL [R1+0x68], RZ ;  /* 0x000068ff01007387 */ /* 0x0003e20000100800 */
[----:B------:R-:W-:Y:S01]  /*116f0*/  MOV R2, 0x11720 ;  /* 0x0001172000027802 */ /* 0x000fe20000000f00 */
[----:B------:R-:W-:Y:S02]  /*11700*/  IMAD.MOV.U32 R251, RZ, RZ, R132 ;  /* 0x000000fffffb7224 */ /* 0x000fe400078e0084 */
[----:B-1----:R-:W-:Y:S05]  /*11710*/  CALL.REL.NOINC `($__internal_14_$__cuda_sm70_shflsync_idx_p) ;  /* 0x0000102000007944 */ /* 0x002fea0003c00000 */
[----:B-----5:R-:W-:Y:S01]  /*11720*/  MOV R0, R251 ;  /* 0x000000fb00007202 */ /* 0x020fe20000000f00 */
[----:B-1----:R-:W-:-:S05]  /*11730*/  BRA `(.L_x_2444) ;  /* 0xffff5df000007947 */ /* 0x002fca000383ffff */
.L_x_2394:
[----:B------:R-:W-:Y:S01]  /*11740*/  MOV R0, 0x1 ;  /* 0x0000000100007802 */ /* 0x000fe20000000f00 */
[----:B------:R-:W-:Y:S01]  /*11750*/  IMAD.MOV.U32 R251, RZ, RZ, R132 ;  /* 0x000000fffffb7224 */ /* 0x000fe200078e0084 */
[----:B------:R-:W-:Y:S01]  /*11760*/  MOV R2, 0x117a0 ;  /* 0x000117a000027802 */ /* 0x000fe20000000f00 */
[----:B------:R-:W-:Y:S02]  /*11770*/  IMAD.MOV.U32 R3, RZ, RZ, 0x1c1f ;  /* 0x00001c1fff037424 */ /* 0x000fe400078e00ff */
[----:B------:R2:W-:Y:S04]  /*11780*/  STL [R1+0x68], R0 ;  /* 0x0000680001007387 */ /* 0x0005e80000100800 */
[----:B-12---:R-:W-:Y:S05]  /*11790*/  CALL.REL.NOINC `($__internal_14_$__cuda_sm70_shflsync_idx_p) ;  /* 0x00000fa000007944 */ /* 0x006fea0003c00000 */
        /* <DEDUP_REMOVED lines=12> */
[----:B------:R-:W-:Y:S02]  /*11860*/  FSEL R11, R11, -INF , P0 ;  /* 0xff8000000b0b7808 */ /* 0x000fe40000000000 */
[C---:B------:R-:W-:Y:S02]  /*11870*/  ISETP.GT.AND P3, PT, R133.reuse, 0x10, PT ;  /* 0x000000108500780c */ /* 0x040fe40003f64270 */
        /* <DEDUP_REMOVED lines=53> */
[----:B-1----:R-:W-:Y:S05]  /*11bd0*/  CALL.REL.NOINC `($__internal_13_$__cuda_sm70_shflsync_bfly_p) ;  /* 0x00000b0000007944 */ /* 0x002fea0003c00000 */
[----:B------:R-:W-:Y:S01]  /*11be0*/  FMNMX.FTZ R132, R132, R0, !PT ;  /* 0x0000000084847209 */ /* 0x000fe20007810000 */
[----:B------:R-:W-:Y:S01]  /*11bf0*/  IMAD.MOV.U32 R0, RZ, RZ, 0x1 ;  /* 0x00000001ff007424 */ /* 0x000fe200078e00ff */
[----:B------:R-:W-:Y:S02]  /*11c00*/  MOV R2, 0x11c20 ;  /* 0x00011c2000027802 */ /* 0x000fe40000000f00 */
        /* <DEDUP_REMOVED lines=8> */
[----:B------:R-:W-:Y:S02]  /*11c90*/  MOV R2, 0x11cb0 ;  /* 0x00011cb000027802 */ /* 0x000fe40000000f00 */
[----:B------:R-:W-:Y:S05]  /*11ca0*/  CALL.REL.NOINC `($__internal_13_$__cuda_sm70_shflsync_bfly_p) ;  /* 0x00000a3000007944 */ /* 0x000fea0003c00000 */
[----:B------:R-:W-:-:S05]  /*11cb0*/  BRA `(.L_x_2445) ;  /* 0xffff5f2000007947 */ /* 0x000fca000383ffff */
.L_x_2397:
[----:B------:R-:W-:Y:S01]  /*11cc0*/  MOV R3, 0x181f ;  /* 0x0000181f00037802 */ /* 0x000fe20000000f00 */
[----:B------:R1:W-:Y:S01]  /*11cd0*/  STL [R1+0x68], RZ ;  /* 0x000068ff01007387 */ /* 0x0003e20000100800 */
[----:B------:R-:W-:Y:S01]  /*11ce0*/  MOV R2, 0x11d10 ;  /* 0x00011d1000027802 */ /* 0x000fe20000000f00 */
[----:B------:R-:W-:Y:S02]  /*11cf0*/  IMAD.MOV.U32 R251, RZ, RZ, R4 ;  /* 0x000000fffffb7224 */ /* 0x000fe400078e0004 */
[----:B-1----:R-:W-:Y:S05]  /*11d00*/  CALL.REL.NOINC `($__internal_14_$__cuda_sm70_shflsync_idx_p) ;  /* 0x00000a3000007944 */ /* 0x002fea0003c00000 */
[----:B------:R-:W-:Y:S01]  /*11d10*/  MOV R2, R251 ;  /* 0x000000fb00027202 */ /* 0x000fe20000000f00 */
[----:B-1---5:R-:W-:-:S05]  /*11d20*/  BRA `(.L_x_2446) ;  /* 0xffff81c000007947 */ /* 0x022fca000383ffff */
.L_x_2400:
[----:B------:R-:W-:Y:S01]  /*11d30*/  MOV R3, 0x181f ;  /* 0x0000181f00037802 */ /* 0x000fe20000000f00 */
[----:B------:R1:W-:Y:S01]  /*11d40*/  STL [R1+0x68], RZ ;  /* 0x000068ff01007387 */ /* 0x0003e20000100800 */
[----:B------:R-:W-:Y:S01]  /*11d50*/  MOV R2, 0x11d80 ;  /* 0x00011d8000027802 */ /* 0x000fe20000000f00 */
[----:B------:R-:W-:Y:S02]  /*11d60*/  IMAD.MOV.U32 R251, RZ, RZ, R133 ;  /* 0x000000fffffb7224 */ /* 0x000fe400078e0085 */
[----:B-1---5:R-:W-:Y:S05]  /*11d70*/  CALL.REL.NOINC `($__internal_14_$__cuda_sm70_shflsync_idx_p) ;  /* 0x000009c000007944 */ /* 0x022fea0003c00000 */
[----:B------:R-:W-:Y:S01]  /*11d80*/  MOV R132, R251 ;  /* 0x000000fb00847202 */ /* 0x000fe20000000f00 */
[----:B-1---5:R-:W-:-:S05]  /*11d90*/  BRA `(.L_x_2447) ;  /* 0xffff95b000007947 */ /* 0x022fca000383ffff */
.L_x_2401:
[----:B------:R-:W-:Y:S01]  /*11da0*/  MOV R3, 0x181f ;  /* 0x0000181f00037802 */ /* 0x000fe20000000f00 */
[----:B------:R3:W-:Y:S01]  /*11db0*/  STL [R1+0x68], RZ ;  /* 0x000068ff01007387 */ /* 0x0007e20000100800 */
[----:B------:R-:W-:Y:S01]  /*11dc0*/  MOV R2, 0x11df0 ;  /* 0x00011df000027802 */ /* 0x000fe20000000f00 */
[----:B------:R-:W-:Y:S02]  /*11dd0*/  IMAD.MOV.U32 R251, RZ, RZ, R178 ;  /* 0x000000fffffb7224 */ /* 0x000fe400078e00b2 */
[----:B-123-5:R-:W-:Y:S05]  /*11de0*/  CALL.REL.NOINC `($__internal_14_$__cuda_sm70_shflsync_idx_p) ;  /* 0x0000095000007944 */ /* 0x02efea0003c00000 */
        /* <DEDUP_REMOVED lines=36> */
.L_x_2402:
[----:B------:R-:W-:Y:S02]  /*12030*/  MOV R0, 0x2 ;  /* 0x0000000200007802 */ /* 0x000fe40000000f00 */
[----:B------:R-:W-:Y:S02]  /*12040*/  MOV R2, 0x12060 ;  /* 0x0001206000027802 */ /* 0x000fe40000000f00 */
[----:B-----5:R-:W-:Y:S05]  /*12050*/  CALL.REL.NOINC `($__internal_13_$__cuda_sm70_shflsync_bfly_p) ;  /* 0x0000068000007944 */ /* 0x020fea0003c00000 */
        /* <DEDUP_REMOVED lines=14> */
.L_x_2404:
[----:B------:R1:W5:Y:S01]  /*12140*/  LDL R132, [R1+0x7c] ;  /* 0x00007c0001847983 */ /* 0x0003620000100800 */
[----:B------:R-:W-:-:S02]  /*12150*/  MOV R0, 0x2 ;  /* 0x0000000200007802 */ /* 0x000fc40000000f00 */
[----:B------:R-:W-:Y:S02]  /*12160*/  MOV R2, 0x12180 ;  /* 0x0001218000027802 */ /* 0x000fe40000000f00 */
[----:B-1---5:R-:W-:Y:S05]  /*12170*/  CALL.REL.NOINC `($__internal_13_$__cuda_sm70_shflsync_bfly_p) ;  /* 0x0000056000007944 */ /* 0x022fea0003c00000 */
[----:B------:R-:W-:Y:S01]  /*12180*/  MOV R4, R0 ;  /* 0x0000000000047202 */ /* 0x000fe20000000f00 */
[----:B------:R-:W-:Y:S05]  /*12190*/  BRA `(.L_x_2450) ;  /* 0xffffb53000007947 */ /* 0x000fea000383ffff */
.L_x_2405:
[----:B------:R-:W-:Y:S01]  /*121a0*/  IMAD.MOV.U32 R132, RZ, RZ, R4 ;  /* 0x000000ffff847224 */ /* 0x000fe200078e0004 */
[----:B------:R-:W-:Y:S02]  /*121b0*/  MOV R0, 0x1 ;  /* 0x0000000100007802 */ /* 0x000fe40000000f00 */
[----:B------:R-:W-:Y:S02]  /*121c0*/  MOV R2, 0x121e0 ;  /* 0x000121e000027802 */ /* 0x000fe40000000f00 */
[----:B------:R-:W-:Y:S05]  /*121d0*/  CALL.REL.NOINC `($__internal_13_$__cuda_sm70_shflsync_bfly_p) ;  /* 0x0000050000007944 */ /* 0x000fea0003c00000 */
[----:B------:R1:W5:Y:S01]  /*121e0*/  LDL R132, [R1+0x78] ;  /* 0x0000780001847983 */ /* 0x0003620000100800 */
[----:B------:R-:W-:Y:S01]  /*121f0*/  FADD.FTZ R4, R4, R0 ;  /* 0x0000000004047221 */ /* 0x000fe20000010000 */
[----:B------:R-:W-:Y:S02]  /*12200*/  MOV R0, 0x2 ;  /* 0x0000000200007802 */ /* 0x000fe40000000f00 */
[----:B------:R-:W-:Y:S02]  /*12210*/  MOV R2, 0x12230 ;  /* 0x0001223000027802 */ /* 0x000fe40000000f00 */
[----:B-1---5:R-:W-:Y:S05]  /*12220*/  CALL.REL.NOINC `($__internal_13_$__cuda_sm70_shflsync_bfly_p) ;  /* 0x000004b000007944 */ /* 0x022fea0003c00000 */
[----:B------:R-:W2:Y:S02]  /*12230*/  LDL.LU R2, [R1+0x78] ;  /* 0x0000780001027983 */ /* 0x000ea40000300800 */
[----:B--2---:R-:W-:Y:S01]  /*12240*/  FADD.FTZ R5, R2, R0 ;  /* 0x0000000002057221 */ /* 0x004fe20000010000 */
[----:B------:R-:W-:-:S02]  /*12250*/  MOV R0, 0x1 ;  /* 0x0000000100007802 */ /* 0x000fc40000000f00 */
[----:B------:R-:W-:Y:S02]  /*12260*/  MOV R2, 0x12290 ;  /* 0x0001229000027802 */ /* 0x000fe40000000f00 */
[----:B------:R-:W-:Y:S02]  /*12270*/  MOV R132, R5 ;  /* 0x0000000500847202 */ /* 0x000fe40000000f00 */
[----:B------:R-:W-:Y:S05]  /*12280*/  CALL.REL.NOINC `($__internal_13_$__cuda_sm70_shflsync_bfly_p) ;  /* 0x0000045000007944 */ /* 0x000fea0003c00000 */
[----:B------:R-:W-:Y:S01]  /*12290*/  MOV R3, R0 ;  /* 0x0000000000037202 */ /* 0x000fe20000000f00 */
[----:B------:R-:W-:Y:S05]  /*122a0*/  BRA `(.L_x_2451) ;  /* 0xffffb4b000007947 */ /* 0x000fea000383ffff */
.L_x_2420:
[----:B------:R2:W-:Y:S01]  /*122b0*/  STL [R1+0x68], RZ ;  /* 0x000068ff01007387 */ /* 0x0005e20000100800 */
[----:B------:R-:W-:Y:S01]  /*122c0*/  IMAD.MOV.U32 R251, RZ, RZ, R5 ;  /* 0x000000fffffb7224 */ /* 0x000fe200078e0005 */
[----:B------:R-:W-:Y:S02]  /*122d0*/  MOV R3, 0x181f ;  /* 0x0000181f00037802 */ /* 0x000fe40000000f00 */
[----:B------:R-:W-:Y:S02]  /*122e0*/  MOV R2, 0x12300 ;  /* 0x0001230000027802 */ /* 0x000fe40000000f00 */
[----:B-12---:R-:W-:Y:S05]  /*122f0*/  CALL.REL.NOINC `($__internal_14_$__cuda_sm70_shflsync_idx_p) ;  /* 0x0000044000007944 */ /* 0x006fea0003c00000 */
[----:B-----5:R-:W-:Y:S01]  /*12300*/  MOV R4, R251 ;  /* 0x000000fb00047202 */ /* 0x020fe20000000f00 */
[----:B-1----:R-:W-:Y:S05]  /*12310*/  BRA `(.L_x_2452) ;  /* 0xffffd98000007947 */ /* 0x002fea000383ffff */
.L_x_2421:
[----:B------:R4:W-:Y:S01]  /*12320*/  STL [R1+0x68], RZ ;  /* 0x000068ff01007387 */ /* 0x0009e20000100800 */
[----:B------:R-:W-:Y:S01]  /*12330*/  IMAD.MOV.U32 R251, RZ, RZ, R13 ;  /* 0x000000fffffb7224 */ /* 0x000fe200078e000d */
[----:B------:R-:W-:-:S02]  /*12340*/  MOV R3, 0x181f ;  /* 0x0000181f00037802 */ /* 0x000fc40000000f00 */
[----:B------:R-:W-:Y:S02]  /*12350*/  MOV R2, 0x12370 ;  /* 0x0001237000027802 */ /* 0x000fe40000000f00 */
[----:B-1234-:R-:W-:Y:S05]  /*12360*/  CALL.REL.NOINC `($__internal_14_$__cuda_sm70_shflsync_idx_p) ;  /* 0x000003d000007944 */ /* 0x01efea0003c00000 */
[----:B-----5:R-:W-:Y:S01]  /*12370*/  MOV R0, R251 ;  /* 0x000000fb00007202 */ /* 0x020fe20000000f00 */
[----:B-1----:R-:W-:Y:S05]  /*12380*/  BRA `(.L_x_2453) ;  /* 0xffffd93000007947 */ /* 0x002fea000383ffff */
.L_x_2424:
[----:B-1----:R-:W-:Y:S01]  /*12390*/  MOV R0, 0x1 ;  /* 0x0000000100007802 */ /* 0x002fe20000000f00 */
[----:B------:R-:W-:Y:S01]  /*123a0*/  IMAD.MOV.U32 R251, RZ, RZ, R5 ;  /* 0x000000fffffb7224 */ /* 0x000fe200078e0005 */
[----:B------:R-:W-:Y:S01]  /*123b0*/  MOV R2, 0x123f0 ;  /* 0x000123f000027802 */ /* 0x000fe20000000f00 */
[----:B------:R-:W-:Y:S02]  /*123c0*/  IMAD.MOV.U32 R3, RZ, RZ, 0x181f ;  /* 0x0000181fff037424 */ /* 0x000fe400078e00ff */
[----:B------:R1:W-:Y:S04]  /*123d0*/  STL [R1+0x68], R0 ;  /* 0x0000680001007387 */ /* 0x0003e80000100800 */
[----:B-1-34-:R-:W-:Y:S05]  /*123e0*/  CALL.REL.NOINC `($__internal_14_$__cuda_sm70_shflsync_idx_p) ;  /* 0x0000035000007944 */ /* 0x01afea0003c00000 */
        /* <DEDUP_REMOVED lines=9> */
.L_x_2427:
[----:B-1----:R-:W-:Y:S01]  /*12480*/  MOV R0, 0x2 ;  /* 0x0000000200007802 */ /* 0x002fe20000000f00 */
[----:B------:R-:W-:Y:S01]  /*12490*/  IMAD.MOV.U32 R251, RZ, RZ, R5 ;  /* 0x000000fffffb7224 */ /* 0x000fe200078e0005 */
[----:B------:R-:W-:Y:S01]  /*124a0*/  MOV R2, 0x124e0 ;  /* 0x000124e000027802 */ /* 0x000fe20000000f00 */
[----:B------:R-:W-:-:S02]  /*124b0*/  IMAD.MOV.U32 R3, RZ, RZ, 0x181f ;  /* 0x0000181fff037424 */ /* 0x000fc400078e00ff */
[----:B------:R1:W-:Y:S04]  /*124c0*/  STL [R1+0x68], R0 ;  /* 0x0000680001007387 */ /* 0x0003e80000100800 */
[----:B-1234-:R-:W-:Y:S05]  /*124d0*/  CALL.REL.NOINC `($__internal_14_$__cuda_sm70_shflsync_idx_p) ;  /* 0x0000026000007944 */ /* 0x01efea0003c00000 */
[----:B-----5:R-:W-:Y:S01]  /*124e0*/  MOV R4, R251 ;  /* 0x000000fb00047202 */ /* 0x020fe20000000f00 */
[----:B-1----:R-:W-:Y:S05]  /*124f0*/  BRA `(.L_x_2455) ;  /* 0xffffdc2000007947 */ /* 0x002fea000383ffff */
.L_x_2428:
[----:B-1----:R-:W-:Y:S01]  /*12500*/  MOV R0, 0x2 ;  /* 0x0000000200007802 */ /* 0x002fe20000000f00 */
[----:B------:R-:W-:Y:S01]  /*12510*/  IMAD.MOV.U32 R251, RZ, RZ, R13 ;  /* 0x000000fffffb7224 */ /* 0x000fe200078e000d */
[----:B------:R-:W-:Y:S01]  /*12520*/  MOV R2, 0x12560 ;  /* 0x0001256000027802 */ /* 0x000fe20000000f00 */
[----:B------:R-:W-:Y:S02]  /*12530*/  IMAD.MOV.U32 R3, RZ, RZ, 0x181f ;  /* 0x0000181fff037424 */ /* 0x000fe400078e00ff */
[----:B------:R1:W-:Y:S04]  /*12540*/  STL [R1+0x68], R0 ;  /* 0x0000680001007387 */ /* 0x0003e80000100800 */
[----:B-1234-:R-:W-:Y:S05]  /*12550*/  CALL.REL.NOINC `($__internal_14_$__cuda_sm70_shflsync_idx_p) ;  /* 0x000001e000007944 */ /* 0x01efea0003c00000 */
[----:B-----5:R-:W-:Y:S01]  /*12560*/  MOV R0, R251 ;  /* 0x000000fb00007202 */ /* 0x020fe20000000f00 */
[----:B-1----:R-:W-:Y:S05]  /*12570*/  BRA `(.L_x_2456) ;  /* 0xffffdbc000007947 */ /* 0x002fea000383ffff */
.L_x_2431:
[----:B---3--:R-:W-:Y:S01]  /*12580*/  MOV R0, 0x3 ;  /* 0x0000000300007802 */ /* 0x008fe20000000f00 */
[----:B------:R-:W-:Y:S01]  /*12590*/  IMAD.MOV.U32 R251, RZ, RZ, R5 ;  /* 0x000000fffffb7224 */ /* 0x000fe200078e0005 */
[----:B--2---:R-:W-:Y:S01]  /*125a0*/  MOV R2, 0x125e0 ;  /* 0x000125e000027802 */ /* 0x004fe20000000f00 */
[----:B------:R-:W-:-:S02]  /*125b0*/  IMAD.MOV.U32 R3, RZ, RZ, 0x181f ;  /* 0x0000181fff037424 */ /* 0x000fc400078e00ff */
        /* <DEDUP_REMOVED lines=11> */
.L_x_2433:
[----:B------:R4:W-:Y:S01]  /*12670*/  STL [R1+0x68], RZ ;  /* 0x000068ff01007387 */ /* 0x0009e20000100800 */
[----:B------:R-:W-:Y:S01]  /*12680*/  IMAD.MOV.U32 R251, RZ, RZ, R81 ;  /* 0x000000fffffb7224 */ /* 0x000fe200078e0051 */
[----:B-1----:R-:W-:Y:S02]  /*12690*/  MOV R3, 0x1f ;  /* 0x0000001f00037802 */ /* 0x002fe40000000f00 */
[----:B--2---:R-:W-:-:S02]  /*126a0*/  MOV R2, 0x126c0 ;  /* 0x000126c000027802 */ /* 0x004fc40000000f00 */
[----:B---345:R-:W-:Y:S05]  /*126b0*/  CALL.REL.NOINC `($__internal_14_$__cuda_sm70_shflsync_idx_p) ;  /* 0x0000008000007944 */ /* 0x038fea0003c00000 */
[----:B-----5:R-:W-:Y:S01]  /*126c0*/  MOV R0, R251 ;  /* 0x000000fb00007202 */ /* 0x020fe20000000f00 */
[----:B-1----:R-:W-:Y:S05]  /*126d0*/  BRA `(.L_x_2458) ;  /* 0xffffdec000007947 */ /* 0x002fea000383ffff */
        .weak           $__internal_13_$__cuda_sm70_shflsync_bfly_p
        .type           $__internal_13_$__cuda_sm70_shflsync_bfly_p,@function
        .size           $__internal_13_$__cuda_sm70_shflsync_bfly_p,($__internal_14_$__cuda_sm70_shflsync_idx_p - $__internal_13_$__cuda_sm70_shflsync_bfly_p)
$__internal_13_$__cuda_sm70_shflsync_bfly_p:
[----:B------:R-:W-:Y:S02]  /*126e0*/  MOV R177, 0xffffffff ;  /* 0xffffffff00b17802 */ /* 0x000fe40000000f00 */
[----:B------:R-:W-:-:S02]  /*126f0*/  MOV R3, 0x1f ;  /* 0x0000001f00037802 */ /* 0x000fc40000000f00 */
[----:B------:R-:W-:Y:S04]  /*12700*/  WARPSYNC R177 ;  /* 0x000000b100007348 */ /* 0x000fe80003800000 */
[----:B------:R1:W2:Y:S02]  /*12710*/  SHFL.BFLY PT, R0, R132, R0, R3 ;  /* 0x0c00000084007389 */ /* 0x0002a400000e0003 */
[----:B-1----:R-:W-:-:S04]  /*12720*/  MOV R3, 0x0 ;  /* 0x0000000000037802 */ /* 0x002fc80000000f00 */
[----:B--2---:R-:W-:Y:S05]  /*12730*/  RET.REL.NODEC R2 `(_ZN7cutlass13device_kernelIN5flash19enable_sm80_to_sm89INS1_16FlashAttnFwdSm80INS1_25CollectiveMainloopFwdSm80ILi8ELi1ELb1EN4cute5tupleIJNS5_1CILi128EEENS7_ILi64EEENS7_ILi256EEEEEELi256ENS_10bfloat16_tEfNS_4arch4Sm80ELb1ELb0ELb0ELb0ELb1ELb0ELb1ELb0EEENS1_21CollectiveEpilogueFwdINS6_IJS8_SA_S9_EEENS6_IJNS7_ILi1EEESI_SI_EEESC_SE_Li256ELb0ELb1ELb0ELb0EEENS1_30DynamicPersistentTileSchedulerILi256ELi256ELb0ELb1ELb0EEEEEEEEEvNT_6ParamsE) ;  /* 0xfffed8c002007950 */ /* 0x004fea0003c3ffff */
        .weak           $__internal_14_$__cuda_sm70_shflsync_idx_p
        .type           $__internal_14_$__cuda_sm70_shflsync_idx_p,@function
        .size           $__internal_14_$__cuda_sm70_shflsync_idx_p,(.L_x_3666 - $__internal_14_$__cuda_sm70_shflsync_idx_p)
$__internal_14_$__cuda_sm70_shflsync_idx_p:
        /* <DEDUP_REMOVED lines=9> */
[----:B--2---:R-:W-:Y:S05]  /*127d0*/  RET.REL.NODEC R2 `(_ZN7cutlass13device_kernelIN5flash19enable_sm80_to_sm89INS1_16FlashAttnFwdSm80INS1_25CollectiveMainloopFwdSm80ILi8ELi1ELb1EN4cute5tupleIJNS5_1CILi128EEENS7_ILi64EEENS7_ILi256EEEEEELi256ENS_10bfloat16_tEfNS_4arch4Sm80ELb1ELb0ELb0ELb0ELb1ELb0ELb1ELb0EEENS1_21CollectiveEpilogueFwdINS6_IJS8_SA_S9_EEENS6_IJNS7_ILi1EEESI_SI_EEESC_SE_Li256ELb0ELb1ELb0ELb0EEENS1_30DynamicPersistentTileSchedulerILi256ELi256ELb0ELb1ELb0EEEEEEEEEvNT_6ParamsE) ;  /* 0xfffed82002007950 */ /* 0x004fea0003c3ffff */
.L_x_2459:
        /* <DEDUP_REMOVED lines=10> */
.L_x_3666:


//--------------------- .text._ZN7cutlass13device_kernelIN5flash19enable_sm80_to_sm89INS1_16FlashAttnFwdSm80INS1_25CollectiveMainloopFwdSm80ILi8ELi1ELb1EN4cute5tupleIJNS5_1CILi128EEENS7_ILi64EEENS7_ILi256EEEEEELi256ENS_10bfloat16_tEfNS_4arch4Sm80ELb1ELb0ELb0ELb1ELb1ELb0ELb1ELb0EEENS1_21CollectiveEpilogueFwdINS6_IJS8_SA_S9_EEENS6_IJNS7_ILi1EEESI_SI_EEESC_SE_Li256ELb1ELb1ELb0ELb0EEENS1_19SingleTileSchedulerILb1ELb0ELb1ELi128EEEEEEEEEvNT_6ParamsE --------------------------
	.section	.text._ZN7cutlass13device_kernelIN5flash19enable_sm80_to_sm89INS1_16FlashAttnFwdSm80INS1_25CollectiveMainloopFwdSm80ILi8ELi1ELb1EN4cute5tupleIJNS5_1CILi128EEENS7_ILi64EEENS7_ILi256EEEEEELi256ENS_10bfloat16_tEfNS_4arch4Sm80ELb1ELb0ELb0ELb1ELb1ELb0ELb1ELb0EEENS1_21CollectiveEpilogueFwdINS6_IJS8_SA_S9_EEENS6_IJNS7_ILi1EEESI_SI_EEESC_SE_Li256ELb1ELb1ELb0ELb0EEENS1_19SingleTileSchedulerILb1ELb0ELb1ELi128EEEEEEEEEvNT_6ParamsE,"ax",@progbits
	.sectioninfo	@"SHI_REGISTERS=255"
	.align	128
.text._ZN7cutlass13device_kernelIN5flash19enable_sm80_to_sm89INS1_16FlashAttnFwdSm80INS1_25CollectiveMainloopFwdSm80ILi8ELi1ELb1EN4cute5tupleIJNS5_1CILi128EEENS7_ILi64EEENS7_ILi256EEEEEELi256ENS_10bfloat16_tEfNS_4arch4Sm80ELb1ELb0ELb0ELb1ELb1ELb0ELb1ELb0EEENS1_21CollectiveEpilogueFwdINS6_IJS8_SA_S9_EEENS6_IJNS7_ILi1EEESI_SI_EEESC_SE_Li256ELb1ELb1ELb0ELb0EEENS1_19SingleTileSchedulerILb1ELb0ELb1ELi128EEEEEEEEEvNT_6ParamsE:
        .type           _ZN7cutlass13device_kernelIN5flash19enable_sm80_to_sm89INS1_16FlashAttnFwdSm80INS1_25CollectiveMainloopFwdSm80ILi8ELi1ELb1EN4cute5tupleIJNS5_1CILi128EEENS7_ILi64EEENS7_ILi256EEEEEELi256ENS_10bfloat16_tEfNS_4arch4Sm80ELb1ELb0ELb0ELb1ELb1ELb0ELb1ELb0EEENS1_21CollectiveEpilogueFwdINS6_IJS8_SA_S9_EEENS6_IJNS7_ILi1EEESI_SI_EEESC_SE_Li256ELb1ELb1ELb0ELb0EEENS1_19SingleTileSchedulerILb1ELb0ELb1ELi128EEEEEEEEEvNT_6ParamsE,@function
        .size           _ZN7cutlass13device_kernelIN5flash19enable_sm80_to_sm89INS1_16FlashAttnFwdSm80INS1_25CollectiveMainloopFwdSm80ILi8ELi1ELb1EN4cute5tupleIJNS5_1CILi128EEENS7_ILi64EEENS7_ILi256EEEEEELi256ENS_10bfloat16_tEfNS_4arch4Sm80ELb1ELb0ELb0ELb1ELb1ELb0ELb1ELb0EEENS1_21CollectiveEpilogueFwdINS6_IJS8_SA_S9_EEENS6_IJNS7_ILi1EEESI_SI_EEESC_SE_Li256ELb1ELb1ELb0ELb0EEENS1_19SingleTileSchedulerILb1ELb0ELb1ELi128EEEEEEEEEvNT_6ParamsE,(.L_x_3669 - _ZN7cutlass13device_kernelIN5flash19enable_sm80_to_sm89INS1_16FlashAttnFwdSm80INS1_25CollectiveMainloopFwdSm80ILi8ELi1ELb1EN4cute5tupleIJNS5_1CILi128EEENS7_ILi64EEENS7_ILi256EEEEEELi256ENS_10bfloat16_tEfNS_4arch4Sm80ELb1ELb0ELb0ELb1ELb1ELb0ELb1ELb0EEENS1_21CollectiveEpilogueFwdINS6_IJS8_SA_S9_EEENS6_IJNS7_ILi1EEESI_SI_EEESC_SE_Li256ELb1ELb1ELb0ELb0EEENS1_19SingleTileSchedulerILb1ELb0ELb1ELi128EEEEEEEEEvNT_6ParamsE)
        .other          _ZN7cutlass13device_kernelIN5flash19enable_sm80_to_sm89INS1_16FlashAttnFwdSm80INS1_25CollectiveMainloopFwdSm80ILi8ELi1ELb1EN4cute5tupleIJNS5_1CILi128EEENS7_ILi64EEENS7_ILi256EEEEEELi256ENS_10bfloat16_tEfNS_4arch4Sm80ELb1ELb0ELb0ELb1ELb1ELb0ELb1ELb0EEENS1_21CollectiveEpilogueFwdINS6_IJS8_SA_S9_EEENS6_IJNS7_ILi1EEESI_SI_EEESC_SE_Li256ELb1ELb1ELb0ELb0EEENS1_19SingleTileSchedulerILb1ELb0ELb1ELi128EEEEEEEEEvNT_6ParamsE,@"STO_CUDA_ENTRY STV_DEFAULT"
_ZN7cutlass13device_kernelIN5flash19enable_sm80_to_sm89INS1_16FlashAttnFwdSm80INS1_25CollectiveMainloopFwdSm80ILi8ELi1ELb1EN4cute5tupleIJNS5_1CILi128EEENS7_ILi64EEENS7_ILi256EEEEEELi256ENS_10bfloat16_tEfNS_4arch4Sm80ELb1ELb0ELb0ELb1ELb1ELb0ELb1ELb0EEENS1_21CollectiveEpilogueFwdINS6_IJS8_SA_S9_EEENS6_IJNS7_ILi1EEESI_SI_EEESC_SE_Li256ELb1ELb1ELb0ELb0EEENS1_19SingleTileSchedulerILb1ELb0ELb1ELi128EEEEEEEEEvNT_6ParamsE:
        /* <DEDUP_REMOVED lines=21> */
.L_x_2461:
        /* <DEDUP_REMOVED lines=13> */
.L_x_2463:
[----:B------:R-:W-:Y:S02]  /*0220*/  ULDC UR5, c[0x0][0x54c] ;  /* 0x0001530000057ab9 */ /* 0x000fe40000000800 */
.L_x_2462:
[----:B------:R-:W-:Y:S02]  /*0230*/  ULDC UR4, c[0x0][0x548] ;  /* 0x0001520000047ab9 */ /* 0x000fe40000000800 */
[----:B------:R-:W-:-:S02]  /*0240*/  USHF.L.U32 UR11, UR10, 0x7, URZ ;  /* 0x000000070a0b7899 */ /* 0x000fc4000800063f */
[----:B------:R-:W-:-:S04]  /*0250*/  UIMAD UR4, UR5, UR4, URZ ;  /* 0x00000004050472a4 */ /* 0x000fc8000f8e023f */
[----:B------:R-:W-:-:S04]  /*0260*/  UISETP.GE.AND UP0, UPT, UR11, UR4, UPT ;  /* 0x000000040b00728c */ /* 0x000fc8000bf06270 */
[----:B------:R-:W-:Y:S01]  /*0270*/  USEL UR14, UR14, 0xffffffff, !UP0 ;  /* 0xffffffff0e0e7887 */ /* 0x000fe2000c000000 */
[----:B------:R-:W-:Y:S05]  /*0280*/  BRA `(.L_x_2464) ;  /* 0x000001b000007947 */ /* 0x000fea0003800000 */
.L_x_2460:
        /* <DEDUP_REMOVED lines=8> */
.L_x_2465:
        /* <DEDUP_REMOVED lines=13> */
.L_x_2467:
[----:B------:R-:W-:Y:S02]  /*03e0*/  ULDC UR5, c[0x0][0x54c] ;  /* 0x0001530000057ab9 */ /* 0x000fe40000000800 */
.L_x_2466:
[----:B------:R-:W-:Y:S02]  /*03f0*/  ULDC UR4, c[0x0][0x548] ;  /* 0x0001520000047ab9 */ /* 0x000fe40000000800 */
[----:B------:R-:W-:-:S02]  /*0400*/  USHF.L.U32 UR11, UR10, 0x7, URZ ;  /* 0x000000070a0b7899 */ /* 0x000fc4000800063f */
[----:B------:R-:W-:-:S04]  /*0410*/  UIMAD UR4, UR5, UR4, URZ ;  /* 0x00000004050472a4 */ /* 0x000fc8000f8e023f */
[----:B------:R-:W-:-:S04]  /*0420*/  UISETP.GE.AND UP0, UPT, UR11, UR4, UPT ;  /* 0x000000040b00728c */ /* 0x000fc8000bf06270 */
[----:B------:R-:W-:-:S06]  /*0430*/  USEL UR14, UR14, 0xffffffff, !UP0 ;  /* 0xffffffff0e0e7887 */ /* 0x000fcc000c000000 */
.L_x_2464:
        /* <DEDUP_REMOVED lines=47> */
.L_x_2468:
        /* <DEDUP_REMOVED lines=10> */
.L_x_2469:
        /* <DEDUP_REMOVED lines=12> */
.L_x_2470:
        /* <DEDUP_REMOVED lines=130> */
[----:B------:R-:W-:Y:S02]  /*10b0*/  UIMAD UR21, UR21, UR4, URZ ;  /* 0x00000004151572a4 */ /* 0x000fe4000f8e023f */
[----:B------:R-:W-:Y:S01]  /*10c0*/  UIMAD.WIDE.U32 UR22, UR20, UR4, URZ ;  /* 0x00000004141672a5 */ /* 0x000fe2000f8e003f */
[----:B------:R-:W-:Y:S01]  /*10d0*/  IADD3 R4, R110, UR11, RZ ;  /* 0x0000000b6e047c10 */ /* 0x000fe2000fffe0ff */
[----:B------:R-:W-:Y:S01]  /*10e0*/  IMAD.SHL.U32 R108, R19, 0x8, RZ ;  /* 0x00000008136c7824 */ /* 0x000fe200078e00ff */
[----:B------:R-:W-:Y:S01]  /*10f0*/  IADD3 R0, R0, -0x40, RZ ;  /* 0xffffffc000007810 */ /* 0x000fe20007ffe0ff */
[----:B------:R-:W-:Y:S03]  /*1100*/  STL [R1+0x84], R110 ;  /* 0x0000846e01007387 */ /* 0x000fe60000100800 */
[----:B------:R-:W-:-:S02]  /*1110*/  ISETP.GE.AND P3, PT, R0, UR7, PT ;  /* 0x0000000700007c0c */ /* 0x000fc4000bf66270 */
        /* <DEDUP_REMOVED lines=17> */
[----:B------:R-:W-:Y:S01]  /*1230*/  USHF.R.S32.HI UR21, URZ, 0x1f, UR14 ;  /* 0x0000001f3f157899 */ /* 0x000fe2000801140e */
[C---:B------:R-:W-:Y:S01]  /*1240*/  IADD3 R21, R108.reuse, 0x40, RZ ;  /* 0x000000406c157810 */ /* 0x040fe20007ffe0ff */
[----:B------:R-:W-:Y:S01]  /*1250*/  UIMAD UR20, UR8, UR4, URZ ;  /* 0x00000004081472a4 */ /* 0x000fe2000f8e023f */
[C---:B------:R-:W-:Y:S01]  /*1260*/  IADD3 R35, R108.reuse, 0x80, RZ ;  /* 0x000000806c237810 */ /* 0x040fe20007ffe0ff */
[----:B------:R-:W-:Y:S01]  /*1270*/  USEL UR21, UR21, URZ, !UP2 ;  /* 0x0000003f15157287 */ /* 0x000fe2000d000000 */
        /* <DEDUP_REMOVED lines=10> */
[----:B------:R-:W-:Y:S01]  /*1320*/  LEA.HI R97, R98, R101, RZ, 0x5 ;  /* 0x0000006562617211 */ /* 0x000fe200078f28ff */
[----:B------:R-:W-:Y:S01]  /*1330*/  UIADD3 UR25, UR25, UR20, URZ ;  /* 0x0000001419197290 */ /* 0x000fe2000fffe03f */
[----:B-1----:R-:W-:Y:S01]  /*1340*/  @P1 IMAD.HI.U32 R2, R4, c[0x0][0x2c8], RZ ;  /* 0x0000b20004021a27 */ /* 0x002fe200078e00ff */
[----:B------:R-:W-:Y:S01]  /*1350*/  UIMAD UR5, UR22, UR5, UR21 ;  /* 0x00000005160572a4 */ /* 0x000fe2000f8e0215 */
[----:B------:R-:W-:Y:S01]  /*1360*/  SHF.R.S32.HI R96, RZ, 0x5, R97 ;  /* 0x00000005ff607819 */ /* 0x000fe20000011461 */
[----:B------:R-:W-:Y:S01]  /*1370*/  UIMAD.WIDE.U32 UR22, UR22, UR4, UR24 ;  /* 0x00000004161672a5 */ /* 0x000fe2000f8e0018 */
[----:B------:R-:W-:Y:S01]  /*1380*/  SHF.R.S32.HI R109, RZ, 0x1f, R108 ;  /* 0x0000001fff6d7819 */ /* 0x000fe2000001146c */
[----:B------:R-:W-:Y:S01]  /*1390*/  ULDC UR21, c[0x0][0x2c4] ;  /* 0x0000b10000157ab9 */ /* 0x000fe20000000800 */
[----:B------:R-:W-:Y:S01]  /*13a0*/  @P0 SHF.R.U32.HI R0, RZ, c[0x0][0x2cc], R2 ;  /* 0x0000b300ff000a19 */ /* 0x000fe20000011602 */
[----:B------:R-:W-:-:S02]  /*13b0*/  UIADD3 UR5, UR23, UR5, URZ ;  /* 0x0000000517057290 */ /* 0x000fc4000fffe03f */
[----:B------:R-:W-:Y:S01]  /*13c0*/  IMAD.U32 R3, RZ, RZ, UR23 ;  /* 0x00000017ff037e24 */ /* 0x000fe2000f8e00ff */
[--C-:B------:R-:W-:Y:S01]  /*13d0*/  SHF.R.S32.HI R6, RZ, 0x1f, R0.reuse ;  /* 0x0000001fff067819 */ /* 0x100fe20000011400 */
[----:B------:R-:W-:Y:S01]  /*13e0*/  IMAD.MOV R5, RZ, RZ, -R0 ;  /* 0x000000ffff057224 */ /* 0x000fe200078e0a00 */
[----:B------:R-:W-:Y:S01]  /*13f0*/  UIMAD UR21, UR13, UR21, URZ ;  /* 0x000000150d1572a4 */ /* 0x000fe2000f8e023f */
[----:B------:R-:W-:Y:S01]  /*1400*/  IMAD.U32 R2, RZ, RZ, UR22 ;  /* 0x00000016ff027e24 */ /* 0x000fe2000f8e00ff */
[----:B------:R-:W-:Y:S01]  /*1410*/  ULEA UR24, UR6, 0xffffffc0, 0x6 ;  /* 0xffffffc006187891 */ /* 0x000fe2000f8e303f */
        /* <DEDUP_REMOVED lines=11> */
[----:B------:R-:W-:Y:S01]  /*14d0*/  IMAD.SHL.U32 R6, R20, 0x40, RZ ;  /* 0x0000004014067824 */ /* 0x000fe200078e00ff */
[----:B------:R-:W-:Y:S01]  /*14e0*/  UIADD3 UR20, UR23, UR20, URZ ;  /* 0x0000001417147290 */ /* 0x000fe2000fffe03f */
[----:B------:R-:W-:Y:S01]  /*14f0*/  IMAD.IADD R3, R3, 0x1, R5 ;  /* 0x0000000103037824 */ /* 0x000fe200078e0205 */
[----:B------:R-:W-:Y:S01]  /*1500*/  UIMAD UR8, UR8, UR4, URZ ;  /* 0x00000004080872a4 */ /* 0x000fe2000f8e023f */
[----:B------:R-:W-:Y:S01]  /*1510*/  IMAD R5, R0, c[0x0][0x1a8], RZ ;  /* 0x00006a0000057a24 */ /* 0x000fe200078e02ff */
[----:B------:R-:W-:Y:S01]  /*1520*/  LOP3.LUT R0, R6, 0x1c0, RZ, 0xc0, !PT ;  /* 0x000001c006007812 */ /* 0x000fe200078ec0ff */
[C---:B------:R-:W-:Y:S01]  /*1530*/  IMAD.WIDE.U32 R2, R4.reuse, c[0x0][0x1a8], R2 ;  /* 0x00006a0004027a25 */ /* 0x040fe200078e0002 */
[----:B------:R-:W-:Y:S02]  /*1540*/  UIMAD.WIDE.U32 UR26, UR9, UR4, URZ ;  /* 0x00000004091a72a5 */ /* 0x000fe4000f8e003f */
[----:B------:R-:W-:Y:S01]  /*1550*/  UIMAD UR8, UR9, UR5, UR8 ;  /* 0x00000005090872a4 */ /* 0x000fe2000f8e0208 */
[----:B------:R-:W-:Y:S01]  /*1560*/  IMAD R6, R4, c[0x0][0x1ac], R5 ;  /* 0x00006b0004067a24 */ /* 0x000fe200078e0205 */
[----:B------:R-:W-:Y:S01]  /*1570*/  SHF.R.U32.HI R5, RZ, 0x3, R0 ;  /* 0x00000003ff057819 */ /* 0x000fe20000011600 */
[----:B------:R-:W-:Y:S01]  /*1580*/  UIADD3 UR24, UR7, -UR24, URZ ;  /* 0x8000001807187290 */ /* 0x000fe2000fffe03f */
[----:B------:R-:W-:Y:S01]  /*1590*/  LOP3.LUT R4, R0, 0x38, R108, 0xf8, !PT ;  /* 0x0000003800047812 */ /* 0x000fe200078ef86c */
[----:B------:R-:W-:Y:S01]  /*15a0*/  IMAD.IADD R0, R3, 0x1, R6 ;  /* 0x0000000103007824 */ /* 0x000fe200078e0206 */
[----:B------:R-:W-:Y:S01]  /*15b0*/  LEA R14, P0, R2, c[0x0][0x160], 0x1 ;  /* 0x00005800020e7a11 */ /* 0x000fe200078008ff */
[----:B------:R-:W-:Y:S01]  /*15c0*/  UIADD3 UR8, UR27, UR8, URZ ;  /* 0x000000081b087290 */ /* 0x000fe2000fffe03f */
[----:B------:R-:W-:Y:S01]  /*15d0*/  LEA.HI R3, R98, R101, RZ, 0x6 ;  /* 0x0000006562037211 */ /* 0x000fe200078f30ff */
[----:B------:R-:W-:Y:S01]  /*15e0*/  UISETP.GE.AND UP0, UPT, UR6, 0x2, UPT ;  /* 0x000000020600788c */ /* 0x000fe2000bf06270 */
[----:B------:R-:W-:-:S02]  /*15f0*/  LEA.HI.X R13, R2, c[0x0][0x164], R0, 0x1, P0 ;  /* 0x00005900020d7a11 */ /* 0x000fc400000f0c00 */
[----:B------:R-:W-:Y:S01]  /*1600*/  SHFL.IDX PT, R2, R14, RZ, 0x181f ;  /* 0x00181fff0e027589 */ /* 0x000fe200000e0000 */
[----:B------:R-:W-:Y:S01]  /*1610*/  IMAD.SHL.U32 R0, R3, 0x8, RZ ;  /* 0x0000000803007824 */ /* 0x000fe200078e00ff */
[----:B------:R-:W-:Y:S02]  /*1620*/  LOP3.LUT R4, R4, R5, RZ, 0x3c, !PT ;  /* 0x0000000504047212 */ /* 0x000fe400078e3cff */
[----:B------:R-:W1:Y:S01]  /*1630*/  SHFL.IDX PT, R3, R13, RZ, 0x181f ;  /* 0x00181fff0d037589 */ /* 0x000e6200000e0000 */
[----:B------:R-:W-:Y:S02]  /*1640*/  ISETP.GE.AND P0, PT, R15, UR21, PT ;  /* 0x000000150f007c0c */ /* 0x000fe4000bf06270 */
[----:B------:R-:W-:Y:S02]  /*1650*/  LOP3.LUT R6, R4, 0xfffffe00, R0, 0xf8, !PT ;  /* 0xfffffe0004067812 */ /* 0x000fe400078ef800 */
[----:B------:R-:W-:Y:S02]  /*1660*/  SHF.R.S32.HI R5, RZ, 0x1f, R21 ;  /* 0x0000001fff057819 */ /* 0x000fe40000011415 */
[----:B------:R-:W-:Y:S01]  /*1670*/  SHF.R.S32.HI R4, RZ, 0x1f, R35 ;  /* 0x0000001fff047819 */ /* 0x000fe20000011423 */
[----:B------:R-:W-:Y:S01]  /*1680*/  IMAD.SHL.U32 R99, R6, 0x2, RZ ;  /* 0x0000000206637824 */ /* 0x000fe200078e00ff */
[----:B------:R-:W-:-:S02]  /*1690*/  SHF.R.S32.HI R0, RZ, 0x1f, R34 ;  /* 0x0000001fff007819 */ /* 0x000fc40000011422 */
[----:B------:R-:W-:Y:S02]  /*16a0*/  LEA.HI R5, R5, R21, RZ, 0x3 ;  /* 0x0000001505057211 */ /* 0x000fe400078f18ff */
        /* <DEDUP_REMOVED lines=8> */
[----:B-1----:R-:W-:Y:S01]  /*1730*/  @!P0 IMAD.WIDE R10, R108, 0x2, R2 ;  /* 0x000000026c0a8825 */ /* 0x002fe200078e0202 */
[----:B------:R-:W-:Y:S02]  /*1740*/  IADD3 R20, -R20, UR24, RZ ;  /* 0x0000001814147c10 */ /* 0x000fe4000fffe1ff */
[----:B------:R-:W-:Y:S01]  /*1750*/  SHF.R.S32.HI R107, RZ, 0x1f, R106 ;  /* 0x0000001fff6b7819 */ /* 0x000fe2000001146a */
[----:B------:R-:W-:Y:S01]  /*1760*/  @!P0 IMAD.WIDE R8, R106, 0x2, R2 ;  /* 0x000000026a088825 */ /* 0x000fe200078e0202 */
[----:B------:R1:W-:Y:S01]  /*1770*/  @!P0 LDGSTS.E.BYPASS.LTC128B.128 [R99+0x100], [R10.64], !P6 ;  /* 0x001000000a638fae */ /* 0x0003e2000f101d50 */
[----:B------:R-:W-:Y:S02]  /*1780*/  SHF.R.S32.HI R105, RZ, 0x1f, R104 ;  /* 0x0000001fff697819 */ /* 0x000fe40000011468 */
[----:B------:R-:W-:Y:S01]  /*1790*/  @!P0 IMAD.WIDE R6, R104, 0x2, R2 ;  /* 0x0000000268068825 */ /* 0x000fe200078e0202 */
[----:B------:R3:W-:Y:S01]  /*17a0*/  @!P0 LDGSTS.E.BYPASS.LTC128B.128 [R99+0x4100], [R8.64], !P5 ;  /* 0x0410000008638fae */ /* 0x0007e2000e901d50 */
[----:B------:R-:W-:-:S02]  /*17b0*/  SHF.R.S32.HI R103, RZ, 0x1f, R102 ;  /* 0x0000001fff677819 */ /* 0x000fc40000011466 */
        /* <DEDUP_REMOVED lines=30> */
[----:B------:R5:W-:Y:S01]  /*19a0*/  @!P0 LDGSTS.E.BYPASS.LTC128B.128 [R99+0xe100], [R2.64], !P3 ;  /* 0x0e10000002638fae */ /* 0x000be2000d901d50 */
[----:B-1----:R-:W-:-:S03]  /*19b0*/  IMAD R10, R12, c[0x0][0x208], RZ ;  /* 0x000082000c0a7a24 */ /* 0x002fc600078e02ff */
[----:B----4-:R-:W-:Y:S04]  /*19c0*/  SHFL.IDX PT, R6, R14, 0x3, 0x181f ;  /* 0x00781f000e067f89 */ /* 0x010fe800000e0000 */
[----:B------:R1:W4:Y:S01]  /*19d0*/  SHFL.IDX PT, R7, R13, 0x3, 0x181f ;  /* 0x00781f000d077f89 */ /* 0x00032200000e0000 */
[----:B-----5:R-:W-:Y:S01]  /*19e0*/  IMAD.WIDE.U32 R2, R18, c[0x0][0x208], RZ ;  /* 0x0000820012027a25 */ /* 0x020fe200078e00ff */
[----:B--2---:R-:W-:-:S03]  /*19f0*/  SHF.R.S32.HI R11, RZ, 0x1f, R17 ;  /* 0x0000001fff0b7819 */ /* 0x004fc60000011411 */
[----:B---3--:R-:W-:Y:S01]  /*1a00*/  IMAD.WIDE.U32 R8, R17, c[0x0][0x1f0], R4 ;  /* 0x00007c0011087a25 */ /* 0x008fe200078e0004 */
[----:B------:R-:W-:Y:S01]  /*1a10*/  IADD3 R5, R15, 0x60, RZ ;  /* 0x000000600f057810 */ /* 0x000fe20007ffe0ff */
[----:B------:R-:W-:Y:S02]  /*1a20*/  STL [R1+0x48], R17 ;  /* 0x0000481101007387 */ /* 0x000fe40000100800 */
[----:B------:R-:W-:Y:S01]  /*1a30*/  IMAD R0, R11, c[0x0][0x1f0], RZ ;  /* 0x00007c000b007a24 */ /* 0x000fe200078e02ff */
[----:B------:R-:W-:Y:S01]  /*1a40*/  ISETP.GE.AND P1, PT, R5, UR21, PT ;  /* 0x0000001505007c0c */ /* 0x000fe2000bf26270 */
[----:B------:R-:W-:Y:S01]  /*1a50*/  IMAD R4, R18, c[0x0][0x20c], R10 ;  /* 0x0000830012047a24 */ /* 0x000fe200078e020a */
[----:B------:R-:W-:Y:S01]  /*1a60*/  STL [R1+0x7c], R108 ;  /* 0x00007c6c01007387 */ /* 0x000fe20000100800 */
[----:B------:R-:W-:Y:S01]  /*1a70*/  IMAD R10, R17, c[0x0][0x1f4], R0 ;  /* 0x00007d00110a7a24 */ /* 0x000fe200078e0200 */
[----:B------:R-:W-:Y:S01]  /*1a80*/  IADD3 R0, P0, R8, UR22, RZ ;  /* 0x0000001608007c10 */ /* 0x000fe2000ff1e0ff */
[----:B------:R-:W-:Y:S01]  /*1a90*/  IMAD.IADD R5, R3, 0x1, R4 ;  /* 0x0000000103057824 */ /* 0x000fe200078e0204 */
[----:B------:R-:W-:Y:S01]  /*1aa0*/  STL [R1+0x44], R99 ;  /* 0x0000446301007387 */ /* 0x000fe20000100800 */
[----:B------:R-:W-:Y:S01]  /*1ab0*/  IMAD.MOV.U32 R4, RZ, RZ, R2 ;  /* 0x000000ffff047224 */ /* 0x000fe200078e0002 */
[----:B------:R-:W-:-:S02]  /*1ac0*/  IADD3.X R8, R9, UR20, R10, P0, !PT ;  /* 0x0000001409087c10 */ /* 0x000fc400087fe40a */
[C---:B-1----:R-:W-:Y:S01]  /*1ad0*/  LEA R13, P0, R0.reuse, c[0x0][0x1c8], 0x1 ;  /* 0x00007200000d7a11 */ /* 0x042fe200078008ff */
[----:B------:R-:W-:Y:S01]  /*1ae0*/  IMAD.WIDE.U32 R4, R17, c[0x0][0x218], R4 ;  /* 0x0000860011047a25 */ /* 0x000fe200078e0004 */
[----:B------:R-:W-:Y:S02]  /*1af0*/  STL [R1+0xb0], R106 ;  /* 0x0000b06a01007387 */ /* 0x000fe40000100800 */
[----:B------:R-:W-:Y:S01]  /*1b00*/  LEA.HI.X R12, R0, c[0x0][0x1cc], R8, 0x1, P0 ;  /* 0x00007300000c7a11 */ /* 0x000fe200000f0c08 */
[----:B------:R-:W-:Y:S01]  /*1b10*/  IMAD R0, R11, c[0x0][0x218], RZ ;  /* 0x000086000b007a24 */ /* 0x000fe200078e02ff */
[----:B------:R-:W-:Y:S01]  /*1b20*/  SHFL.IDX PT, R2, R13, RZ, 0x181f ;  /* 0x00181fff0d027589 */ /* 0x000fe200000e0000 */
[----:B----4-:R-:W-:-:S03]  /*1b30*/  @!P1 IMAD.WIDE R10, R108, 0x2, R6 ;  /* 0x000000026c0a9825 */ /* 0x010fc600078e0206 */
[----:B------:R-:W1:Y:S01]  /*1b40*/  SHFL.IDX PT, R3, R12, RZ, 0x181f ;  /* 0x00181fff0c037589 */ /* 0x000e6200000e0000 */
[----:B------:R-:W-:Y:S02]  /*1b50*/  IMAD R0, R17, c[0x0][0x21c], R0 ;  /* 0x0000870011007a24 */ /* 0x000fe400078e0200 */
[----:B------:R-:W-:Y:S01]  /*1b60*/  @!P1 IMAD.WIDE R8, R106, 0x2, R6 ;  /* 0x000000026a089825 */ /* 0x000fe200078e0206 */
[----:B------:R2:W-:Y:S01]  /*1b70*/  @!P1 LDGSTS.E.BYPASS.LTC128B.128 [R99+0x3100], [R10.64], !P6 ;  /* 0x031000000a639fae */ /* 0x0005e2000f101d50 */
[----:B------:R-:W-:-:S03]  /*1b80*/  ISETP.GE.AND P6, PT, R108, c[0x0][0x1d4], PT ;  /* 0x000075006c007a0c */ /* 0x000fc60003fc6270 */
[----:B------:R3:W-:Y:S04]  /*1b90*/  @!P1 LDGSTS.E.BYPASS.LTC128B.128 [R99+0x7100], [R8.64], !P5 ;  /* 0x0710000008639fae */ /* 0x0007e8000e901d50 */
[----:B------:R-:W-:Y:S04]  /*1ba0*/  STL [R1+0xb4], R104 ;  /* 0x0000b46801007387 */ /* 0x000fe80000100800 */
[----:B------:R-:W-:Y:S04]  /*1bb0*/  STL [R1+0x58], R102 ;  /* 0x0000586601007387 */ /* 0x000fe80000100800 */
[----:B------:R-:W-:Y:S01]  /*1bc0*/  STL [R1+0x4c], R18 ;  /* 0x00004c1201007387 */ /* 0x000fe20000100800 */
[----:B--2---:R-:W-:-:S02]  /*1bd0*/  IADD3 R10, P0, R4, UR26, RZ ;  /* 0x0000001a040a7c10 */ /* 0x004fc4000ff1e0ff */
[----:B------:R-:W-:Y:S02]  /*1be0*/  LEA.HI R11, R98, R101, RZ, 0x4 ;  /* 0x00000065620b7211 */ /* 0x000fe400078f20ff */
[----:B------:R-:W-:Y:S01]  /*1bf0*/  IADD3.X R4, R5, UR8, R0, P0, !PT ;  /* 0x0000000805047c10 */ /* 0x000fe200087fe400 */
[--C-:B---3--:R-:W-:Y:S01]  /*1c00*/  @!P1 IMAD.WIDE R8, R104, 0x2, R6.reuse ;  /* 0x0000000268089825 */ /* 0x108fe200078e0206 */
[----:B------:R-:W-:Y:S02]  /*1c10*/  ISETP.GE.AND P0, PT, R20, 0x1, PT ;  /* 0x000000011400780c */ /* 0x000fe40003f06270 */
[----:B------:R-:W-:Y:S01]  /*1c20*/  LEA R0, P5, R10, c[0x0][0x1f8], 0x1 ;  /* 0x00007e000a007a11 */ /* 0x000fe200078a08ff */
[----:B------:R-:W-:Y:S01]  /*1c30*/  @!P1 IMAD.WIDE R6, R102, 0x2, R6 ;  /* 0x0000000266069825 */ /* 0x000fe200078e0206 */
[----:B------:R2:W-:Y:S01]  /*1c40*/  @!P1 LDGSTS.E.BYPASS.LTC128B.128 [R99+0xb100], [R8.64], !P4 ;  /* 0x0b10000008639fae */ /* 0x0005e2000e101d50 */
[----:B------:R-:W-:Y:S02]  /*1c50*/  ISETP.GE.AND P4, PT, R35, c[0x0][0x1d4], PT ;  /* 0x0000750023007a0c */ /* 0x000fe40003f86270 */
[----:B------:R-:W-:Y:S01]  /*1c60*/  LEA.HI.X R10, R10, c[0x0][0x1fc], R4, 0x1, P5 ;  /* 0x00007f000a0a7a11 */ /* 0x000fe200028f0c04 */
[----:B------:R-:W3:Y:S01]  /*1c70*/  SHFL.IDX PT, R14, R0, RZ, 0x181f ;  /* 0x00181fff000e7589 */ /* 0x000ee200000e0000 */
[----:B------:R-:W-:-:S03]  /*1c80*/  ISETP.GE.AND P5, PT, R21, c[0x0][0x1d4], PT ;  /* 0x0000750015007a0c */ /* 0x000fc60003fa6270 */
[----:B------:R4:W-:Y:S01]  /*1c90*/  @!P1 LDGSTS.E.BYPASS.LTC128B.128 [R99+0xf100], [R6.64], !P3 ;  /* 0x0f10000006639fae */ /* 0x0009e2000d901d50 */
[--C-:B-1----:R-:W-:Y:S01]  /*1ca0*/  @P0 IMAD.WIDE R4, R104, 0x2, R2.reuse ;  /* 0x0000000268040825 */ /* 0x102fe200078e0202 */
[----:B------:R-:W-:Y:S02]  /*1cb0*/  ISETP.GE.AND P3, PT, R34, c[0x0][0x1d4], PT ;  /* 0x0000750022007a0c */ /* 0x000fe40003f66270 */
[----:B------:R-:W1:Y:S01]  /*1cc0*/  SHFL.IDX PT, R17, R10, RZ, 0x181f ;  /* 0x00181fff0a117589 */ /* 0x000e6200000e0000 */
[----:B------:R-:W-:Y:S02]  /*1cd0*/  ISETP.GT.AND P1, PT, R20, 0x20, PT ;  /* 0x000000201400780c */ /* 0x000fe40003f24270 */
[----:B------:R-:W-:Y:S01]  /*1ce0*/  SEL R100, RZ, 0x10, P3 ;  /* 0x00000010ff647807 */ /* 0x000fe20001800000 */
[----:B------:R-:W5:Y:S04]  /*1cf0*/  SHFL.IDX PT, R15, R0, 0x1, 0x181f ;  /* 0x00381f00000f7f89 */ /* 0x000f6800000e0000 */
[----:B------:R-:W0:Y:S04]  /*1d00*/  LDGDEPBAR ;  /* 0x00000000000079af */ /* 0x000e280000000000 */
[----:B------:R1:W3:Y:S01]  /*1d10*/  SHFL.IDX PT, R16, R10, 0x1, 0x181f ;  /* 0x00381f000a107f89 */ /* 0x0002e200000e0000 */
[----:B--2---:R-:W-:-:S05]  /*1d20*/  @P0 IMAD.WIDE R8, R108, 0x2, R2 ;  /* 0x000000026c080825 */ /* 0x004fca00078e0202 */
[----:B------:R2:W-:Y:S01]  /*1d30*/  @P0 LDGSTS.E.BYPASS.LTC128B.128 [R99+0x10100], [R8.64], !P6 ;  /* 0x1010000008630fae */ /* 0x0005e2000f101d50 */
[----:B----4-:R-:W-:-:S04]  /*1d40*/  @P0 IMAD.WIDE R6, R106, 0x2, R2 ;  /* 0x000000026a060825 */ /* 0x010fc800078e0202 */
[----:B------:R-:W-:Y:S01]  /*1d50*/  @P0 IMAD.WIDE R2, R102, 0x2, R2 ;  /* 0x0000000266020825 */ /* 0x000fe200078e0202 */
[----:B------:R4:W-:Y:S04]  /*1d60*/  @P0 LDGSTS.E.BYPASS.LTC128B.128 [R99+0x12100], [R6.64], !P5 ;  /* 0x1210000006630fae */ /* 0x0009e8000e901d50 */
[----:B------:R5:W-:Y:S01]  /*1d70*/  @P0 LDGSTS.E.BYPASS.LTC128B.128 [R99+0x14100], [R4.64], !P4 ;  /* 0x1410000004630fae */ /* 0x000be2000e101d50 */
[----:B-1----:R-:W-:-:S03]  /*1d80*/  LOP3.LUT R10, R11, 0xfffffff0, RZ, 0xc0, !PT ;  /* 0xfffffff00b0a7812 */ /* 0x002fc600078ec0ff */
[----:B------:R1:W-:Y:S02]  /*1d90*/  @P0 LDGSTS.E.BYPASS.LTC128B.128 [R99+0x16100], [R2.64], !P3 ;  /* 0x1610000002630fae */ /* 0x0003e4000d901d50 */
[----:B------:R-:W-:-:S05]  /*1da0*/  IMAD.IADD R10, R101, 0x1, -R10 ;  /* 0x00000001650a7824 */ /* 0x000fca00078e0a0a */
[----:B------:R-:W-:Y:S01]  /*1db0*/  SHF.R.S32.HI R18, RZ, 0x1f, R10 ;  /* 0x0000001fff127819 */ /* 0x000fe2000001140a */
[----:B--2---:R-:W-:-:S03]  /*1dc0*/  IMAD.WIDE R8, R108, 0x2, RZ ;  /* 0x000000026c087825 */ /* 0x004fc600078e02ff */
[----:B------:R-:W-:Y:S02]  /*1dd0*/  LEA.HI R18, R18, R10, RZ, 0x3 ;  /* 0x0000000a12127211 */ /* 0x000fe400078f18ff */
[----:B---3--:R-:W-:Y:S02]  /*1de0*/  IADD3 R32, P0, R14, R8, RZ ;  /* 0x000000080e207210 */ /* 0x008fe40007f1e0ff */
[----:B----4-:R-:W-:Y:S01]  /*1df0*/  SHF.R.S32.HI R6, RZ, 0x4, R11 ;  /* 0x00000004ff067819 */ /* 0x010fe2000001140b */
[----:B------:R-:W-:Y:S02]  /*1e00*/  IMAD.SHL.U32 R7, R19, 0x40, RZ ;  /* 0x0000004013077824 */ /* 0x000fe400078e00ff */
[----:B------:R-:W-:Y:S01]  /*1e10*/  IMAD.X R33, R17, 0x1, R9, P0 ;  /* 0x0000000111217824 */ /* 0x000fe200000e0609 */
[----:B-----5:R2:W-:Y:S01]  /*1e20*/  SHFL.IDX PT, R4, R13, 0x1, 0x181f ;  /* 0x00381f000d047f89 */ /* 0x0205e200000e0000 */
[----:B------:R-:W-:Y:S02]  /*1e30*/  LEA.HI R0, R11, R6, RZ, 0x1 ;  /* 0x000000060b007211 */ /* 0x000fe400078f08ff */
[----:B------:R-:W-:Y:S01]  /*1e40*/  IADD3 R30, P0, R8, R15, RZ ;  /* 0x0000000f081e7210 */ /* 0x000fe20007f1e0ff */
[----:B------:R3:W4:Y:S01]  /*1e50*/  SHFL.IDX PT, R5, R12, 0x1, 0x181f ;  /* 0x00381f000c057f89 */ /* 0x00072200000e0000 */
[----:B------:R-:W-:Y:S01]  /*1e60*/  LOP3.LUT R0, R0, 0xfffffffe, RZ, 0xc0, !PT ;  /* 0xfffffffe00007812 */ /* 0x000fe200078ec0ff */
[----:B-1----:R-:W-:Y:S01]  /*1e70*/  IMAD.WIDE R2, R106, 0x2, RZ ;  /* 0x000000026a027825 */ /* 0x002fe200078e02ff */
[----:B------:R-:W-:-:S03]  /*1e80*/  LOP3.LUT R11, R18, 0xfffffff8, RZ, 0xc0, !PT ;  /* 0xfffffff8120b7812 */ /* 0x000fc600078ec0ff */
[----:B------:R-:W-:Y:S01]  /*1e90*/  IMAD.X R31, R9, 0x1, R16, P0 ;  /* 0x00000001091f7824 */ /* 0x000fe200000e0610 */
[----:B------:R-:W-:Y:S01]  /*1ea0*/  IADD3 R28, P0, R14, R2, RZ ;  /* 0x000000020e1c7210 */ /* 0x000fe20007f1e0ff */
[----:B------:R-:W-:-:S04]  /*1eb0*/  IMAD.IADD R11, R10, 0x1, -R11 ;  /* 0x000000010a0b7824 */ /* 0x000fc800078e0a0b */
[----:B------:R-:W-:Y:S01]  /*1ec0*/  IMAD.X R29, R17, 0x1, R3, P0 ;  /* 0x00000001111d7824 */ /* 0x000fe200000e0603 */
[----:B------:R-:W-:-:S05]  /*1ed0*/  IADD3 R26, P0, R2, R15, RZ ;  /* 0x0000000f021a7210 */ /* 0x000fca0007f1e0ff */
[----:B------:R-:W-:Y:S02]  /*1ee0*/  IMAD.X R27, R3, 0x1, R16, P0 ;  /* 0x00000001031b7824 */ /* 0x000fe400000e0610 */
[----:B--2---:R-:W-:Y:S01]  /*1ef0*/  IMAD.IADD R13, R6, 0x1, -R0 ;  /* 0x00000001060d7824 */ /* 0x004fe200078e0a00 */
[----:B------:R-:W-:Y:S01]  /*1f00*/  LOP3.LUT R0, R7, 0x1c0, RZ, 0xc0, !PT ;  /* 0x000001c007007812 */ /* 0x000fe200078ec0ff */
[----:B------:R-:W-:-:S03]  /*1f10*/  IMAD.WIDE R2, R104, 0x2, RZ ;  /* 0x0000000268027825 */ /* 0x000fc600078e02ff */
[----:B---3--:R-:W-:Y:S01]  /*1f20*/  LOP3.LUT R12, R0, 0x8, R22, 0xf8, !PT ;  /* 0x00000008000c7812 */ /* 0x008fe200078ef816 */
[----:B----4-:R-:W-:Y:S01]  /*1f30*/  @P1 IMAD.WIDE R8, R108, 0x2, R4 ;  /* 0x000000026c081825 */ /* 0x010fe200078e0204 */
[----:B------:R-:W-:Y:S02]  /*1f40*/  SHF.R.U32.HI R0, RZ, 0x3, R0 ;  /* 0x00000003ff007819 */ /* 0x000fe40000011600 */
[----:B------:R-:W-:Y:S01]  /*1f50*/  IADD3 R22, P0, R2, R15, RZ ;  /* 0x0000000f02167210 */ /* 0x000fe20007f1e0ff */
[----:B------:R-:W-:Y:S01]  /*1f60*/  @P1 IMAD.WIDE R6, R106, 0x2, R4 ;  /* 0x000000026a061825 */ /* 0x000fe200078e0204 */
[----:B------:R1:W-:Y:S01]  /*1f70*/  @P1 LDGSTS.E.BYPASS.LTC128B.128 [R99+0x11100], [R8.64], !P6 ;  /* 0x1110000008631fae */ /* 0x0003e2000f101d50 */
[----:B------:R-:W-:Y:S02]  /*1f80*/  LOP3.LUT R0, R12, R0, RZ, 0x3c, !PT ;  /* 0x000000000c007212 */ /* 0x000fe400078e3cff */
[----:B------:R-:W-:Y:S01]  /*1f90*/  IMAD.X R23, R3, 0x1, R16, P0 ;  /* 0x0000000103177824 */ /* 0x000fe200000e0610 */
[----:B------:R2:W-:Y:S02]  /*1fa0*/  @P1 LDGSTS.E.BYPASS.LTC128B.128 [R99+0x13100], [R6.64], !P5 ;  /* 0x1310000006631fae */ /* 0x0005e4000e901d50 */
[----:B------:R-:W-:-:S04]  /*1fb0*/  IMAD R0, R13, 0x200, R0 ;  /* 0x000002000d007824 */ /* 0x000fc800078e0200 */
[----:B------:R-:W-:-:S05]  /*1fc0*/  IMAD.SHL.U32 R134, R0, 0x2, RZ ;  /* 0x0000000200867824 */ /* 0x000fca00078e00ff */
[C---:B------:R-:W-:Y:S02]  /*1fd0*/  IADD3 R0, R134.reuse, 0x10100, RZ ;  /* 0x0001010086007810 */ /* 0x040fe40007ffe0ff */
[----:B------:R-:W-:Y:S01]  /*1fe0*/  IADD3 R111, R134, 0x10120, RZ ;  /* 0x00010120866f7810 */ /* 0x000fe20007ffe0ff */
[----:B-1----:R-:W-:-:S04]  /*1ff0*/  @P1 IMAD.WIDE R8, R104, 0x2, R4 ;  /* 0x0000000268081825 */ /* 0x002fc800078e0204 */
[----:B------:R-:W-:Y:S01]  /*2000*/  @P1 IMAD.WIDE R4, R102, 0x2, R4 ;  /* 0x0000000266041825 */ /* 0x000fe200078e0204 */
[----:B------:R1:W-:Y:S03]  /*2010*/  @P1 LDGSTS.E.BYPASS.LTC128B.128 [R99+0x15100], [R8.64], !P4 ;  /* 0x1510000008631fae */ /* 0x0003e6000e101d50 */
[----:B--2---:R-:W-:Y:S01]  /*2020*/  IMAD.SHL.U32 R6, R11, 0x40, RZ ;  /* 0x000000400b067824 */ /* 0x004fe200078e00ff */
[----:B------:R2:W-:Y:S01]  /*2030*/  @P1 LDGSTS.E.BYPASS.LTC128B.128 [R99+0x17100], [R4.64], !P3 ;  /* 0x1710000004631fae */ /* 0x0005e2000d901d50 */
[----:B------:R-:W-:Y:S01]  /*2040*/  IMAD.SHL.U32 R7, R13, 0x8, RZ ;  /* 0x000000080d077824 */ /* 0x000fe200078e00ff */
[----:B------:R-:W-:Y:S01]  /*2050*/  IADD3 R24, P1, R14, R2, RZ ;  /* 0x000000020e187210 */ /* 0x000fe20007f3e0ff */
[----:B------:R-:W-:Y:S01]  /*2060*/  IMAD.SHL.U32 R2, R18, 0x40, RZ ;  /* 0x0000004012027824 */ /* 0x000fe200078e00ff */
[----:B------:R-:W0:Y:S01]  /*2070*/  LDGDEPBAR ;  /* 0x00000000000079af */ /* 0x000e220000000000 */
[----:B------:R-:W-:-:S02]  /*2080*/  LOP3.LUT R6, R6, 0x1c0, RZ, 0xc0, !PT ;  /* 0x000001c006067812 */ /* 0x000fc400078ec0ff */
[----:B------:R-:W-:Y:S01]  /*2090*/  IMAD.X R25, R17, 0x1, R3, P1 ;  /* 0x0000000111197824 */ /* 0x000fe200008e0603 */
[----:B------:R-:W-:Y:S02]  /*20a0*/  LOP3.LUT P1, RZ, R19, 0x2, RZ, 0xc0, !PT ;  /* 0x0000000213ff7812 */ /* 0x000fe4000782c0ff */
[----:B------:R-:W-:Y:S02]  /*20b0*/  LOP3.LUT R7, R6, 0x8, R7, 0xf8, !PT ;  /* 0x0000000806077812 */ /* 0x000fe400078ef807 */
[----:B------:R-:W-:Y:S02]  /*20c0*/  SHF.R.U32.HI R6, RZ, 0x3, R6 ;  /* 0x00000003ff067819 */ /* 0x000fe40000011606 */
[----:B------:R-:W-:Y:S02]  /*20d0*/  IADD3 R3, R99, 0x100, RZ ;  /* 0x0000010063037810 */ /* 0x000fe40007ffe0ff */
[----:B------:R-:W-:-:S05]  /*20e0*/  LOP3.LUT R6, R7, R6, RZ, 0x3c, !PT ;  /* 0x0000000607067212 */ /* 0x000fca00078e3cff */
[----:B------:R-:W-:Y:S02]  /*20f0*/  @P1 IADD3 R111, R0, -0x20, RZ ;  /* 0xffffffe0006f1810 */ /* 0x000fe40007ffe0ff */
[----:B------:R-:W-:-:S03]  /*2100*/  LOP3.LUT P1, RZ, R11, 0x2, RZ, 0xc0, !PT ;  /* 0x000000020bff7812 */ /* 0x000fc6000782c0ff */
[----:B------:R-:W-:Y:S01]  /*2110*/  STL [R1], R111 ;  /* 0x0000006f01007387 */ /* 0x000fe20000100800 */
[----:B--2---:R-:W-:Y:S01]  /*2120*/  IMAD.WIDE R4, R102, 0x2, RZ ;  /* 0x0000000266047825 */ /* 0x004fe200078e02ff */
[----:B------:R-:W-:-:S04]  /*2130*/  DEPBAR.LE SB0, 0x1 ;  /* 0x000080400000791a */ /* 0x000fc80000000000 */
[----:B------:R-:W-:Y:S01]  /*2140*/  BAR.SYNC.DEFER_BLOCKING 0x0 ;  /* 0x0000000000007b1d */ /* 0x000fe20000010000 */
[----:B------:R-:W-:-:S05]  /*2150*/  IADD3 R12, P0, R14, R4, RZ ;  /* 0x000000040e0c7210 */ /* 0x000fca0007f1e0ff */
[----:B------:R-:W-:Y:S01]  /*2160*/  IMAD.X R13, R17, 0x1, R5, P0 ;  /* 0x00000001110d7824 */ /* 0x000fe200000e0605 */
[----:B-1----:R-:W-:Y:S01]  /*2170*/  IADD3 R8, P0, R4, R15, RZ ;  /* 0x0000000f04087210 */ /* 0x002fe20007f1e0ff */
[----:B------:R-:W-:Y:S01]  /*2180*/  STL [R1+0xc4], R109 ;  /* 0x0000c46d01007387 */ /* 0x000fe20000100800 */
        /* <DEDUP_REMOVED lines=37> */
[----:B------:R1:W-:Y:S04]  /*23e0*/  STL [R1+0x50], R3 ;  /* 0x0000500301007387 */ /* 0x0003e80000100800 */
[----:B------:R-:W-:Y:S01]  /*23f0*/  STL [R1+0x90], R103 ;  /* 0x0000906701007387 */ /* 0x000fe20000100800 */
[----:B------:R-:W-:-:S04]  /*2400*/  DEPBAR.LE SB0, 0x0 ;  /* 0x000080000000791a */ /* 0x000fc80000000000 */
[----:B------:R-:W-:Y:S01]  /*2410*/  BAR.SYNC.DEFER_BLOCKING 0x0 ;  /* 0x0000000000007b1d */ /* 0x000fe20000010000 */
[----:B-1----:R-:W-:-:S05]  /*2420*/  IADD3 R3, R99, 0x4100, RZ ;  /* 0x0000410063037810 */ /* 0x002fca0007ffe0ff */
[----:B------:R-:W-:Y:S04]  /*2430*/  LDSM.16.M88.4 R36, [R134+0x10100] ;  /* 0x010100008624783b */ /* 0x000fe80000000200 */
[----:B------:R-:W1:Y:S04]  /*2440*/  LDSM.16.M88.4 R40, [R134+0x10900] ;  /* 0x010900008628783b */ /* 0x000e680000000200 */
[----:B------:R-:W-:Y:S04]  /*2450*/  LDSM.16.M88.4 R48, [R134+0x11100] ;  /* 0x011100008630783b */ /* 0x000fe80000000200 */
[----:B------:R-:W-:Y:S04]  /*2460*/  LDSM.16.M88.4 R56, [R134+0x11900] ;  /* 0x011900008638783b */ /* 0x000fe80000000200 */
[----:B------:R-:W-:Y:S04]  /*2470*/  LDSM.16.M88.4 R44, [R111] ;  /* 0x000000006f2c783b */ /* 0x000fe80000000200 */
[----:B------:R-:W2:Y:S04]  /*2480*/  LDSM.16.M88.4 R52, [R111+0x800] ;  /* 0x000800006f34783b */ /* 0x000ea80000000200 */
[----:B------:R-:W3:Y:S04]  /*2490*/  LDSM.16.M88.4 R72, [R111+0x1000] ;  /* 0x001000006f48783b */ /* 0x000ee80000000200 */
[----:B------:R-:W4:Y:S04]  /*24a0*/  LDSM.16.M88.4 R76, [R111+0x1800] ;  /* 0x001800006f4c783b */ /* 0x000f280000000200 */
[----:B------:R-:W-:Y:S01]  /*24b0*/  @!PT LDS RZ, [RZ] ;  /* 0x00000000fffff984 */ /* 0x000fe20000000800 */
[----:B------:R-:W-:Y:S01]  /*24c0*/  @!PT LDS RZ, [RZ] ;  /* 0x00000000fffff984 */ /* 0x000fe20000000800 */
[----:B------:R-:W-:Y:S01]  /*24d0*/  @!PT LDS RZ, [RZ] ;  /* 0x00000000fffff984 */ /* 0x000fe20000000800 */
[----:B------:R5:W-:Y:S01]  /*24e0*/  LDGSTS.E.BYPASS.LTC128B.128 [R99+0x100], [R32.64], !P0 ;  /* 0x0010000020637fae */ /* 0x000be2000c101d50 */
[----:B------:R-:W-:-:S02]  /*24f0*/  ISETP.LT.OR P0, PT, R20, 0x1, P1 ;  /* 0x000000011400780c */ /* 0x000fc40000f01670 */
        /* <DEDUP_REMOVED lines=13> */
[C---:B-1----:R-:W-:Y:S11]  /*25d0*/  HMMA.16816.F32.BF16 R12, R168.reuse, R40, RZ ;  /* 0x00000028a80c723c */ /* 0x042ff600000418ff */
        /* <DEDUP_REMOVED lines=8> */
[----:B--2---:R-:W-:Y:S01]  /*2660*/  HMMA.16816.F32.BF16 R28, R168, R42, RZ ;  /* 0x0000002aa81c723c */ /* 0x004fe200000418ff */
[----:B------:R-:W-:Y:S01]  /*2670*/  IMAD R249, R2, 0x2, R111 ;  /* 0x0000000202f97824 */ /* 0x000fe200078e026f */
[----:B------:R-:W-:-:S05]  /*2680*/  IADD3 R2, R99, 0x2100, RZ ;  /* 0x0000210063027810 */ /* 0x000fca0007ffe0ff */
[----:B------:R2:W-:Y:S01]  /*2690*/  STL [R1+0xa8], R2 ;  /* 0x0000a80201007387 */ /* 0x0005e20000100800 */
[----:B------:R-:W-:Y:S03]  /*26a0*/  HMMA.16816.F32.BF16 R60, R172, R52, R12 ;  /* 0x00000034ac3c723c */ /* 0x000fe6000004180c */
[----:B------:R3:W-:Y:S04]  /*26b0*/  STL [R1+0xa4], R3 ;  /* 0x0000a40301007387 */ /* 0x0007e80000100800 */
[----:B------:R4:W-:Y:S01]  /*26c0*/  LDGSTS.E.BYPASS.LTC128B.128 [R99+0x5100], [R22.64], !P0 ;  /* 0x0510000016637fae */ /* 0x0009e2000c101d50 */
[----:B-1----:R-:W-:Y:S01]  /*26d0*/  HMMA.16816.F32.BF16 R24, R168, R36, RZ ;  /* 0x00000024a818723c */ /* 0x002fe200000418ff */
[----:B------:R-:W-:-:S02]  /*26e0*/  PLOP3.LUT P0, PT, PT, PT, UP0, 0x40, 0x0 ;  /* 0x000000000000781c */ /* 0x000fc40003f0e808 */
[----:B------:R1:W-:Y:S01]  /*26f0*/  LDGSTS.E.BYPASS.LTC128B.128 [R99+0x7100], [R8.64], !P1 ;  /* 0x0710000008637fae */ /* 0x0003e2000c901d50 */
[----:B------:R-:W-:-:S03]  /*2700*/  ISETP.GT.AND P1, PT, R110, 0x3f, PT ;  /* 0x0000003f6e00780c */ /* 0x000fc60003f24270 */
[----:B------:R-:W1:Y:S01]  /*2710*/  LDSM.16.M88.4 R40, [R252+0x10100] ;  /* 0x01010000fc28783b */ /* 0x000e620000000200 */
[----:B------:R-:W-:Y:S03]  /*2720*/  HMMA.16816.F32.BF16 R68, R172, R46, R16 ;  /* 0x0000002eac44723c */ /* 0x000fe60000041810 */
[----:B------:R-:W-:Y:S04]  /*2730*/  LDSM.16.M88.4 R80, [R111+0x4000] ;  /* 0x004000006f50783b */ /* 0x000fe80000000200 */
[----:B------:R-:W-:Y:S01]  /*2740*/  LDSM.16.M88.4 R84, [R134+0x17100] ;  /* 0x017100008654783b */ /* 0x000fe20000000200 */
[----:B------:R-:W-:Y:S01]  /*2750*/  HMMA.16816.F32.BF16 R16, R168, R50, RZ ;  /* 0x00000032a810723c */ /* 0x000fe200000418ff */
[----:B--2---:R-:W-:-:S02]  /*2760*/  IADD3 R2, R99, 0x6100, RZ ;  /* 0x0000610063027810 */ /* 0x004fc40007ffe0ff */
[----:B------:R-:W-:Y:S01]  /*2770*/  LDSM.16.M88.4 R92, [R252+0x16900] ;  /* 0x01690000fc5c783b */ /* 0x000fe20000000200 */
[----:B---3--:R-:W-:-:S03]  /*2780*/  IADD3 R3, R111, 0x1000, RZ ;  /* 0x000010006f037810 */ /* 0x008fc60007ffe0ff */
[----:B------:R-:W-:Y:S01]  /*2790*/  LDSM.16.M88.4 R88, [R252+0x17900] ;  /* 0x01790000fc58783b */ /* 0x000fe20000000200 */
[----:B------:R-:W-:Y:S03]  /*27a0*/  HMMA.16816.F32.BF16 R64, R172, R44, R24 ;  /* 0x0000002cac40723c */ /* 0x000fe60000041818 */
[----:B------:R2:W-:Y:S04]  /*27b0*/  STL [R1+0xa0], R2 ;  /* 0x0000a00201007387 */ /* 0x0005e80000100800 */
[----:B------:R3:W-:Y:S01]  /*27c0*/  STL [R1+0x3c], R6 ;  /* 0x00003c0601007387 */ /* 0x0007e20000100800 */
[C---:B------:R-:W-:Y:S03]  /*27d0*/  HMMA.16816.F32.BF16 R24, R168.reuse, R48, RZ ;  /* 0x00000030a818723c */ /* 0x040fe600000418ff */
[----:B------:R-:W4:Y:S04]  /*27e0*/  LDSM.16.M88.4 R48, [R252+0x10900] ;  /* 0x01090000fc30783b */ /* 0x000f280000000200 */
[----:B------:R5:W-:Y:S01]  /*27f0*/  STL [R1+0x38], R3 ;  /* 0x0000380301007387 */ /* 0x000be20000100800 */
[C---:B------:R-:W-:Y:S03]  /*2800*/  HMMA.16816.F32.BF16 R12, R168.reuse, R56, RZ ;  /* 0x00000038a80c723c */ /* 0x040fe600000418ff */
[----:B------:R-:W0:Y:S05]  /*2810*/  LDGDEPBAR ;  /* 0x00000000000079af */ /* 0x000e2a0000000000 */
[----:B-1----:R-:W-:Y:S01]  /*2820*/  HMMA.16816.F32.BF16 R8, R168, R58, RZ ;  /* 0x0000003aa808723c */ /* 0x002fe200000418ff */
[----:B------:R-:W1:Y:S01]  /*2830*/  LDSM.16.M88.4 R56, [R252+0x11100] ;  /* 0x01110000fc38783b */ /* 0x000e620000000200 */
[----:B--2---:R-:W-:-:S06]  /*2840*/  IADD3 R2, R111, 0x1800, RZ ;  /* 0x000018006f027810 */ /* 0x004fcc0007ffe0ff */
[----:B------:R-:W-:Y:S01]  /*2850*/  HMMA.16816.F32.BF16 R44, R172, R54, R28 ;  /* 0x00000036ac2c723c */ /* 0x000fe2000004181c */
[----:B------:R-:W2:Y:S01]  /*2860*/  LDSM.16.M88.4 R28, [R252+0x11900] ;  /* 0x01190000fc1c783b */ /* 0x000ea20000000200 */
[----:B---3--:R-:W-:-:S03]  /*2870*/  IADD3 R6, R111, 0x2000, RZ ;  /* 0x000020006f067810 */ /* 0x008fc60007ffe0ff */
[----:B------:R-:W-:Y:S03]  /*2880*/  LDSM.16.M88.4 R52, [R249+0x1000] ;  /* 0x00100000f934783b */ /* 0x000fe60000000200 */
[C---:B------:R-:W-:Y:S01]  /*2890*/  HMMA.16816.F32.BF16 R36, R172.reuse, R72, R24 ;  /* 0x00000048ac24723c */ /* 0x040fe20000041818 */
[C---:B-----5:R-:W-:Y:S01]  /*28a0*/  IADD3 R3, R111.reuse, 0x2800, RZ ;  /* 0x000028006f037810 */ /* 0x060fe20007ffe0ff */
[----:B------:R3:W-:Y:S04]  /*28b0*/  STL [R1+0x34], R2 ;  /* 0x0000340201007387 */ /* 0x0007e80000100800 */
[----:B------:R5:W-:Y:S02]  /*28c0*/  STL [R1+0x30], R6 ;  /* 0x0000300601007387 */ /* 0x000be40000100800 */
[C---:B------:R-:W-:Y:S02]  /*28d0*/  HMMA.16816.F32.BF16 R32, R172.reuse, R74, R16 ;  /* 0x0000004aac20723c */ /* 0x040fe40000041810 */
[----:B------:R-:W1:Y:S04]  /*28e0*/  LDSM.16.M88.4 R16, [R249] ;  /* 0x00000000f910783b */ /* 0x000e680000000200 */
[----:B------:R-:W-:Y:S02]  /*28f0*/  LDSM.16.M88.4 R72, [R134+0x12100] ;  /* 0x012100008648783b */ /* 0x000fe40000000200 */
[----:B----4-:R-:W-:Y:S02]  /*2900*/  HMMA.16816.F32.BF16 R24, R172, R76, R12 ;  /* 0x0000004cac18723c */ /* 0x010fe4000004180c */
[----:B------:R4:W-:Y:S06]  /*2910*/  STL [R1+0x2c], R3 ;  /* 0x00002c0301007387 */ /* 0x0009ec0000100800 */
[----:B------:R-:W-:Y:S01]  /*2920*/  HMMA.16816.F32.BF16 R12, R192, R40, R64 ;  /* 0x00000028c00c723c */ /* 0x000fe20000041840 */
[----:B------:R-:W2:Y:S01]  /*2930*/  LDSM.16.M88.4 R64, [R249+0x800] ;  /* 0x00080000f940783b */ /* 0x000ea20000000200 */
[----:B---3--:R-:W-:-:S02]  /*2940*/  IADD3 R2, R111, 0x3000, RZ ;  /* 0x000030006f027810 */ /* 0x008fc40007ffe0ff */
[----:B-----5:R-:W-:-:S04]  /*2950*/  IADD3 R6, R111, 0x3800, RZ ;  /* 0x000038006f067810 */ /* 0x020fc80007ffe0ff */
[----:B------:R-:W-:Y:S01]  /*2960*/  HMMA.16816.F32.BF16 R20, R172, R78, R8 ;  /* 0x0000004eac14723c */ /* 0x000fe20000041808 */
[----:B------:R-:W-:Y:S04]  /*2970*/  LDSM.16.M88.4 R76, [R134+0x14100] ;  /* 0x01410000864c783b */ /* 0x000fe80000000200 */
[----:B------:R3:W-:Y:S03]  /*2980*/  STL [R1+0x28], R2 ;  /* 0x0000280201007387 */ /* 0x0007e60000100800 */
[----:B------:R-:W-:Y:S01]  /*2990*/  HMMA.16816.F32.BF16 R8, R192, R42, R68 ;  /* 0x0000002ac008723c */ /* 0x000fe20000041844 */
[----:B------:R-:W-:Y:S01]  /*29a0*/  LDSM.16.M88.4 R68, [R134+0x12900] ;  /* 0x012900008644783b */ /* 0x000fe20000000200 */
[----:B----4-:R-:W-:-:S03]  /*29b0*/  IADD3 R3, R111, 0x4000, RZ ;  /* 0x000040006f037810 */ /* 0x010fc60007ffe0ff */
[----:B------:R4:W-:Y:S03]  /*29c0*/  STL [R1+0x24], R6 ;  /* 0x0000240601007387 */ /* 0x0009e60000100800 */
[C---:B------:R-:W-:Y:S01]  /*29d0*/  HMMA.16816.F32.BF16 R60, R192.reuse, R48, R60 ;  /* 0x00000030c03c723c */ /* 0x040fe2000004183c */
[----:B------:R5:W-:Y:S07]  /*29e0*/  STL [R1+0x20], R3 ;  /* 0x0000200301007387 */ /* 0x000bee0000100800 */
[----:B------:R-:W-:Y:S01]  /*29f0*/  HMMA.16816.F32.BF16 R44, R192, R50, R44 ;  /* 0x00000032c02c723c */ /* 0x000fe2000004182c */
[----:B---3--:R-:W-:-:S07]  /*2a00*/  IADD3 R2, R111, 0x4800, RZ ;  /* 0x000048006f027810 */ /* 0x008fce0007ffe0ff */
[----:B-1----:R-:W-:Y:S01]  /*2a10*/  HMMA.16816.F32.BF16 R40, R192, R56, R36 ;  /* 0x00000038c028723c */ /* 0x002fe20000041824 */
[----:B------:R1:W-:Y:S01]  /*2a20*/  STL [R1+0x1c], R2 ;  /* 0x00001c0201007387 */ /* 0x0003e20000100800 */
[----:B----4-:R-:W-:-:S06]  /*2a30*/  IADD3 R6, R111, 0x5000, RZ ;  /* 0x000050006f067810 */ /* 0x010fcc0007ffe0ff */
[----:B------:R-:W-:Y:S01]  /*2a40*/  HMMA.16816.F32.BF16 R36, R192, R58, R32 ;  /* 0x0000003ac024723c */ /* 0x000fe20000041820 */
[----:B------:R-:W3:Y:S01]  /*2a50*/  LDSM.16.M88.4 R56, [R249+0x1800] ;  /* 0x00180000f938783b */ /* 0x000ee20000000200 */
[----:B-----5:R-:W-:-:S03]  /*2a60*/  IADD3 R3, R111, 0x5800, RZ ;  /* 0x000058006f037810 */ /* 0x020fc60007ffe0ff */
[----:B------:R4:W-:Y:S03]  /*2a70*/  STL [R1+0x18], R6 ;  /* 0x0000180601007387 */ /* 0x0009e60000100800 */
[C---:B--2---:R-:W-:Y:S01]  /*2a80*/  HMMA.16816.F32.BF16 R32, R192.reuse, R28, R24 ;  /* 0x0000001cc020723c */ /* 0x044fe20000041818 */
[----:B------:R2:W-:Y:S07]  /*2a90*/  STL [R1+0x14], R3 ;  /* 0x0000140301007387 */ /* 0x0005ee0000100800 */
[----:B------:R-:W-:Y:S01]  /*2aa0*/  HMMA.16816.F32.BF16 R28, R192, R30, R20 ;  /* 0x0000001ec01c723c */ /* 0x000fe20000041814 */
[----:B-1----:R-:W-:-:S07]  /*2ab0*/  IADD3 R2, R111, 0x6000, RZ ;  /* 0x000060006f027810 */ /* 0x002fce0007ffe0ff */
[----:B------:R-:W-:Y:S01]  /*2ac0*/  HMMA.16816.F32.BF16 R24, R196, R16, R12 ;  /* 0x00000010c418723c */ /* 0x000fe2000004180c */
[----:B------:R1:W-:Y:S01]  /*2ad0*/  STL [R1+0x10], R2 ;  /* 0x0000100201007387 */ /* 0x0003e20000100800 */
[----:B----4-:R-:W-:-:S06]  /*2ae0*/  IADD3 R6, R111, 0x6800, RZ ;  /* 0x000068006f067810 */ /* 0x010fcc0007ffe0ff */
[C---:B------:R-:W-:Y:S01]  /*2af0*/  HMMA.16816.F32.BF16 R20, R196.reuse, R18, R8 ;  /* 0x00000012c414723c */ /* 0x040fe20000041808 */
[C---:B--2---:R-:W-:Y:S01]  /*2b00*/  IADD3 R3, R111.reuse, 0x7000, RZ ;  /* 0x000070006f037810 */ /* 0x044fe20007ffe0ff */
[----:B------:R-:W-:Y:S06]  /*2b10*/  STL [R1+0xc], R6 ;  /* 0x00000c0601007387 */ /* 0x000fec0000100800 */
[C---:B------:R-:W-:Y:S01]  /*2b20*/  HMMA.16816.F32.BF16 R16, R196.reuse, R64, R60 ;  /* 0x00000040c410723c */ /* 0x040fe2000004183c */
[----:B------:R-:W-:Y:S07]  /*2b30*/  LDSM.16.M88.4 R60, [R134+0x13900] ;  /* 0x01390000863c783b */ /* 0x000fee0000000200 */
[----:B------:R-:W-:Y:S01]  /*2b40*/  HMMA.16816.F32.BF16 R12, R196, R66, R44 ;  /* 0x00000042c40c723c */ /* 0x000fe2000004182c */
[----:B------:R-:W2:Y:S01]  /*2b50*/  LDSM.16.M88.4 R64, [R134+0x13100] ;  /* 0x013100008640783b */ /* 0x000ea20000000200 */
[----:B-1----:R-:W-:-:S05]  /*2b60*/  IADD3 R2, R111, 0x7800, RZ ;  /* 0x000078006f027810 */ /* 0x002fca0007ffe0ff */
[----:B------:R-:W-:Y:S01]  /*2b70*/  STL [R1+0x4], R2 ;  /* 0x0000040201007387 */ /* 0x000fe20000100800 */
[C---:B------:R-:W-:Y:S03]  /*2b80*/  HMMA.16816.F32.BF16 R8, R196.reuse, R52, R40 ;  /* 0x00000034c408723c */ /* 0x040fe60000041828 */
[----:B------:R-:W-:Y:S05]  /*2b90*/  STL [R1+0x8], R3 ;  /* 0x0000080301007387 */ /* 0x000fea0000100800 */
[C---:B------:R-:W-:Y:S08]  /*2ba0*/  HMMA.16816.F32.BF16 R52, R196.reuse, R54, R36 ;  /* 0x00000036c434723c */ /* 0x040ff00000041824 */
[C---:B---3--:R-:W-:Y:S01]  /*2bb0*/  HMMA.16816.F32.BF16 R48, R196.reuse, R56, R32 ;  /* 0x00000038c430723c */ /* 0x048fe20000041820 */
[----:B------:R-:W-:Y:S07]  /*2bc0*/  LDSM.16.M88.4 R32, [R111+0x2800] ;  /* 0x002800006f20783b */ /* 0x000fee0000000200 */
[----:B------:R-:W-:Y:S01]  /*2bd0*/  HMMA.16816.F32.BF16 R44, R196, R58, R28 ;  /* 0x0000003ac42c723c */ /* 0x000fe2000004181c */
[----:B------:R-:W1:Y:S07]  /*2be0*/  LDSM.16.M88.4 R56, [R111+0x2000] ;  /* 0x002000006f38783b */ /* 0x000e6e0000000200 */
[C---:B------:R-:W-:Y:S08]  /*2bf0*/  HMMA.16816.F32.BF16 R40, R200.reuse, R72, R24 ;  /* 0x00000048c828723c */ /* 0x040ff00000041818 */
[C---:B------:R-:W-:Y:S01]  /*2c00*/  HMMA.16816.F32.BF16 R36, R200.reuse, R74, R20 ;  /* 0x0000004ac824723c */ /* 0x040fe20000041814 */
[----:B------:R-:W3:Y:S04]  /*2c10*/  LDSM.16.M88.4 R20, [R111+0x3000] ;  /* 0x003000006f14783b */ /* 0x000ee80000000200 */
[----:B------:R-:W-:Y:S03]  /*2c20*/  LDSM.16.M88.4 R72, [R252+0x13100] ;  /* 0x01310000fc48783b */ /* 0x000fe60000000200 */
[C---:B------:R-:W-:Y:S08]  /*2c30*/  HMMA.16816.F32.BF16 R28, R200.reuse, R68, R16 ;  /* 0x00000044c81c723c */ /* 0x040ff00000041810 */
[C---:B------:R-:W-:Y:S01]  /*2c40*/  HMMA.16816.F32.BF16 R24, R200.reuse, R70, R12 ;  /* 0x00000046c818723c */ /* 0x040fe2000004180c */
[----:B------:R-:W-:Y:S07]  /*2c50*/  LDSM.16.M88.4 R68, [R252+0x12900] ;  /* 0x01290000fc44783b */ /* 0x000fee0000000200 */
[C---:B--2---:R-:W-:Y:S08]  /*2c60*/  HMMA.16816.F32.BF16 R16, R200.reuse, R64, R8 ;  /* 0x00000040c810723c */ /* 0x044ff00000041808 */
[C---:B------:R-:W-:Y:S01]  /*2c70*/  HMMA.16816.F32.BF16 R12, R200.reuse, R66, R52 ;  /* 0x00000042c80c723c */ /* 0x040fe20000041834 */
[----:B------:R-:W2:Y:S07]  /*2c80*/  LDSM.16.M88.4 R64, [R111+0x3800] ;  /* 0x003800006f40783b */ /* 0x000eae0000000200 */
[C---:B------:R-:W-:Y:S01]  /*2c90*/  HMMA.16816.F32.BF16 R8, R200.reuse, R60, R48 ;  /* 0x0000003cc808723c */ /* 0x040fe20000041830 */
[----:B------:R-:W4:Y:S07]  /*2ca0*/  LDSM.16.M88.4 R48, [R252+0x12100] ;  /* 0x01210000fc30783b */ /* 0x000f2e0000000200 */
[----:B------:R-:W-:Y:S01]  /*2cb0*/  HMMA.16816.F32.BF16 R44, R200, R62, R44 ;  /* 0x0000003ec82c723c */ /* 0x000fe2000004182c */
[----:B------:R-:W-:Y:S07]  /*2cc0*/  LDSM.16.M88.4 R60, [R249+0x2800] ;  /* 0x00280000f93c783b */ /* 0x000fee0000000200 */
[C---:B-1----:R-:W-:Y:S08]  /*2cd0*/  HMMA.16816.F32.BF16 R40, R204.reuse, R56, R40 ;  /* 0x00000038cc28723c */ /* 0x042ff00000041828 */
[C---:B------:R-:W-:Y:S01]  /*2ce0*/  HMMA.16816.F32.BF16 R52, R204.reuse, R58, R36 ;  /* 0x0000003acc34723c */ /* 0x040fe20000041824 */
[----:B------:R-:W-:Y:S07]  /*2cf0*/  LDSM.16.M88.4 R56, [R249+0x3000] ;  /* 0x00300000f938783b */ /* 0x000fee0000000200 */
[C---:B------:R-:W-:Y:S08]  /*2d00*/  HMMA.16816.F32.BF16 R36, R204.reuse, R32, R28 ;  /* 0x00000020cc24723c */ /* 0x040ff0000004181c */
[C---:B------:R-:W-:Y:S08]  /*2d10*/  HMMA.16816.F32.BF16 R32, R204.reuse, R34, R24 ;  /* 0x00000022cc20723c */ /* 0x040ff00000041818 */
[C---:B---3--:R-:W-:Y:S08]  /*2d20*/  HMMA.16816.F32.BF16 R28, R204.reuse, R20, R16 ;  /* 0x00000014cc1c723c */ /* 0x048ff00000041810 */
[C---:B------:R-:W-:Y:S01]  /*2d30*/  HMMA.16816.F32.BF16 R24, R204.reuse, R22, R12 ;  /* 0x00000016cc18723c */ /* 0x040fe2000004180c */
[----:B------:R-:W1:Y:S07]  /*2d40*/  LDSM.16.M88.4 R20, [R252+0x13900] ;  /* 0x01390000fc14783b */ /* 0x000e6e0000000200 */
[C---:B--2---:R-:W-:Y:S08]  /*2d50*/  HMMA.16816.F32.BF16 R16, R204.reuse, R64, R8 ;  /* 0x00000040cc10723c */ /* 0x044ff00000041808 */
[----:B------:R-:W-:Y:S01]  /*2d60*/  HMMA.16816.F32.BF16 R12, R204, R66, R44 ;  /* 0x00000042cc0c723c */ /* 0x000fe2000004182c */
[----:B------:R-:W2:Y:S07]  /*2d70*/  LDSM.16.M88.4 R64, [R249+0x2000] ;  /* 0x00200000f940783b */ /* 0x000eae0000000200 */
[C---:B----4-:R-:W-:Y:S08]  /*2d80*/  HMMA.16816.F32.BF16 R8, R208.reuse, R48, R40 ;  /* 0x00000030d008723c */ /* 0x050ff00000041828 */
[C---:B------:R-:W-:Y:S08]  /*2d90*/  HMMA.16816.F32.BF16 R52, R208.reuse, R50, R52 ;  /* 0x00000032d034723c */ /* 0x040ff00000041834 */
[C---:B------:R-:W-:Y:S08]  /*2da0*/  HMMA.16816.F32.BF16 R48, R208.reuse, R68, R36 ;  /* 0x00000044d030723c */ /* 0x040ff00000041824 */
[C---:B------:R-:W-:Y:S01]  /*2db0*/  HMMA.16816.F32.BF16 R44, R208.reuse, R70, R32 ;  /* 0x00000046d02c723c */ /* 0x040fe20000041820 */
[----:B------:R-:W3:Y:S07]  /*2dc0*/  LDSM.16.M88.4 R68, [R249+0x3800] ;  /* 0x00380000f944783b */ /* 0x000eee0000000200 */
[C---:B------:R-:W-:Y:S08]  /*2dd0*/  HMMA.16816.F32.BF16 R40, R208.reuse, R72, R28 ;  /* 0x00000048d028723c */ /* 0x040ff0000004181c */
[C---:B------:R-:W-:Y:S01]  /*2de0*/  HMMA.16816.F32.BF16 R36, R208.reuse, R74, R24 ;  /* 0x0000004ad024723c */ /* 0x040fe20000041818 */
[----:B------:R-:W-:Y:S07]  /*2df0*/  LDSM.16.M88.4 R72, [R134+0x14900] ;  /* 0x014900008648783b */ /* 0x000fee0000000200 */
[----:B-1----:R-:W-:Y:S08]  /*2e00*/  HMMA.16816.F32.BF16 R28, R208, R22, R12 ;  /* 0x00000016d01c723c */ /* 0x002ff0000004180c */
[----:B--2---:R-:W-:Y:S08]  /*2e10*/  HMMA.16816.F32.BF16 R24, R212, R64, R8 ;  /* 0x00000040d418723c */ /* 0x004ff00000041808 */
[----:B------:R-:W-:Y:S08]  /*2e20*/  HMMA.16816.F32.BF16 R32, R208, R20, R16 ;  /* 0x00000014d020723c */ /* 0x000ff00000041810 */
[C---:B------:R-:W-:Y:S01]  /*2e30*/  HMMA.16816.F32.BF16 R20, R212.reuse, R66, R52 ;  /* 0x00000042d414723c */ /* 0x040fe20000041834 */
[----:B------:R-:W1:Y:S04]  /*2e40*/  LDSM.16.M88.4 R52, [R134+0x15100] ;  /* 0x015100008634783b */ /* 0x000e680000000200 */
[----:B------:R-:W2:Y:S03]  /*2e50*/  LDSM.16.M88.4 R64, [R134+0x15900] ;  /* 0x015900008640783b */ /* 0x000ea60000000200 */
[C---:B------:R-:W-:Y:S08]  /*2e60*/  HMMA.16816.F32.BF16 R8, R212.reuse, R56, R40 ;  /* 0x00000038d408723c */ /* 0x040ff00000041828 */
[C---:B---3--:R-:W-:Y:S08]  /*2e70*/  HMMA.16816.F32.BF16 R28, R212.reuse, R70, R28 ;  /* 0x00000046d41c723c */ /* 0x048ff0000004181c */
[----:B------:R-:W-:Y:S08]  /*2e80*/  HMMA.16816.F32.BF16 R16, R212, R60, R48 ;  /* 0x0000003cd410723c */ /* 0x000ff00000041830 */
[----:B------:R-:W-:Y:S08]  /*2e90*/  HMMA.16816.F32.BF16 R24, R216, R76, R24 ;  /* 0x0000004cd818723c */ /* 0x000ff00000041818 */
[C---:B------:R-:W-:Y:S01]  /*2ea0*/  HMMA.16816.F32.BF16 R12, R212.reuse, R62, R44 ;  /* 0x0000003ed40c723c */ /* 0x040fe2000004182c */
[----:B------:R-:W3:Y:S07]  /*2eb0*/  LDSM.16.M88.4 R60, [R111+0x4800] ;  /* 0x004800006f3c783b */ /* 0x000eee0000000200 */
[C---:B------:R-:W-:Y:S01]  /*2ec0*/  HMMA.16816.F32.BF16 R36, R212.reuse, R58, R36 ;  /* 0x0000003ad424723c */ /* 0x040fe20000041824 */
[----:B------:R-:W4:Y:S07]  /*2ed0*/  LDSM.16.M88.4 R56, [R111+0x5000] ;  /* 0x005000006f38783b */ /* 0x000f2e0000000200 */
[----:B------:R-:W-:Y:S01]  /*2ee0*/  HMMA.16816.F32.BF16 R32, R212, R68, R32 ;  /* 0x00000044d420723c */ /* 0x000fe20000041820 */
[----:B------:R-:W-:Y:S07]  /*2ef0*/  LDSM.16.M88.4 R68, [R252+0x15100] ;  /* 0x01510000fc44783b */ /* 0x000fee0000000200 */
[C---:B------:R-:W-:Y:S01]  /*2f00*/  HMMA.16816.F32.BF16 R48, R216.reuse, R78, R20 ;  /* 0x0000004ed830723c */ /* 0x040fe20000041814 */
[----:B------:R-:W-:Y:S07]  /*2f10*/  LDSM.16.M88.4 R76, [R252+0x15900] ;  /* 0x01590000fc4c783b */ /* 0x000fee0000000200 */
[C---:B-1----:R-:W-:Y:S08]  /*2f20*/  HMMA.16816.F32.BF16 R20, R216.reuse, R52, R8 ;  /* 0x00000034d814723c */ /* 0x042ff00000041808 */
[C---:B--2---:R-:W-:Y:S08]  /*2f30*/  HMMA.16816.F32.BF16 R8, R216.reuse, R66, R28 ;  /* 0x00000042d808723c */ /* 0x044ff0000004181c */
[----:B------:R-:W-:Y:S08]  /*2f40*/  HMMA.16816.F32.BF16 R44, R216, R72, R16 ;  /* 0x00000048d82c723c */ /* 0x000ff00000041810 */
[----:B------:R-:W-:Y:S01]  /*2f50*/  HMMA.16816.F32.BF16 R28, R220, R80, R24 ;  /* 0x00000050dc1c723c */ /* 0x000fe20000041818 */
[----:B------:R-:W1:Y:S07]  /*2f60*/  LDSM.16.M88.4 R24, [R111+0x5800] ;  /* 0x005800006f18783b */ /* 0x000e6e0000000200 */
[C---:B------:R-:W-:Y:S01]  /*2f70*/  HMMA.16816.F32.BF16 R40, R216.reuse, R74, R12 ;  /* 0x0000004ad828723c */ /* 0x040fe2000004180c */
[----:B------:R-:W2:Y:S07]  /*2f80*/  LDSM.16.M88.4 R72, [R252+0x14900] ;  /* 0x01490000fc48783b */ /* 0x000eae0000000200 */
[C---:B------:R-:W-:Y:S08]  /*2f90*/  HMMA.16816.F32.BF16 R16, R216.reuse, R54, R36 ;  /* 0x00000036d810723c */ /* 0x040ff00000041824 */
[----:B------:R-:W-:Y:S01]  /*2fa0*/  HMMA.16816.F32.BF16 R12, R216, R64, R32 ;  /* 0x00000040d80c723c */ /* 0x000fe20000041820 */
[----:B------:R-:W5:Y:S07]  /*2fb0*/  LDSM.16.M88.4 R32, [R252+0x14100] ;  /* 0x01410000fc20783b */ /* 0x000f6e0000000200 */
[C---:B---3--:R-:W-:Y:S08]  /*2fc0*/  HMMA.16816.F32.BF16 R52, R220.reuse, R60, R44 ;  /* 0x0000003cdc34723c */ /* 0x048ff0000004182c */
[C---:B------:R-:W-:Y:S01]  /*2fd0*/  HMMA.16816.F32.BF16 R36, R220.reuse, R82, R48 ;  /* 0x00000052dc24723c */ /* 0x040fe20000041830 */
[----:B------:R-:W-:Y:S07]  /*2fe0*/  LDSM.16.M88.4 R80, [R134+0x16900] ;  /* 0x016900008650783b */ /* 0x000fee0000000200 */
[C---:B------:R-:W-:Y:S01]  /*2ff0*/  HMMA.16816.F32.BF16 R44, R220.reuse, R62, R40 ;  /* 0x0000003edc2c723c */ /* 0x040fe20000041828 */
[----:B------:R-:W-:Y:S07]  /*3000*/  LDSM.16.M88.4 R60, [R249+0x4800] ;  /* 0x00480000f93c783b */ /* 0x000fee0000000200 */
[C---:B----4-:R-:W-:Y:S01]  /*3010*/  HMMA.16816.F32.BF16 R40, R220.reuse, R58, R16 ;  /* 0x0000003adc28723c */ /* 0x050fe20000041810 */
[----:B------:R-:W3:Y:S07]  /*3020*/  LDSM.16.M88.4 R16, [R249+0x4000] ;  /* 0x00400000f910783b */ /* 0x000eee0000000200 */
[C---:B------:R-:W-:Y:S01]  /*3030*/  HMMA.16816.F32.BF16 R48, R220.reuse, R56, R20 ;  /* 0x00000038dc30723c */ /* 0x040fe20000041814 */
[----:B------:R-:W-:Y:S07]  /*3040*/  LDSM.16.M88.4 R56, [R249+0x5800] ;  /* 0x00580000f938783b */ /* 0x000fee0000000200 */
[C---:B-1----:R-:W-:Y:S08]  /*3050*/  HMMA.16816.F32.BF16 R64, R220.reuse, R24, R12 ;  /* 0x00000018dc40723c */ /* 0x042ff0000004180c */
[----:B------:R-:W-:Y:S08]  /*3060*/  HMMA.16816.F32.BF16 R20, R220, R26, R8 ;  /* 0x0000001adc14723c */ /* 0x000ff00000041808 */
[C---:B--2---:R-:W-:Y:S01]  /*3070*/  HMMA.16816.F32.BF16 R24, R224.reuse, R72, R52 ;  /* 0x00000048e018723c */ /* 0x044fe20000041834 */
[----:B------:R-:W1:Y:S07]  /*3080*/  LDSM.16.M88.4 R52, [R249+0x5000] ;  /* 0x00500000f934783b */ /* 0x000e6e0000000200 */
[C---:B-----5:R-:W-:Y:S08]  /*3090*/  HMMA.16816.F32.BF16 R12, R224.reuse, R32, R28 ;  /* 0x00000020e00c723c */ /* 0x060ff0000004181c */
[C---:B------:R-:W-:Y:S08]  /*30a0*/  HMMA.16816.F32.BF16 R8, R224.reuse, R34, R36 ;  /* 0x00000022e008723c */ /* 0x040ff00000041824 */
[C---:B------:R-:W-:Y:S01]  /*30b0*/  HMMA.16816.F32.BF16 R32, R224.reuse, R74, R44 ;  /* 0x0000004ae020723c */ /* 0x040fe2000004182c */
[----:B------:R-:W-:Y:S07]  /*30c0*/  LDSM.16.M88.4 R72, [R111+0x6000] ;  /* 0x006000006f48783b */ /* 0x000fee0000000200 */
[C---:B------:R-:W-:Y:S08]  /*30d0*/  HMMA.16816.F32.BF16 R44, R224.reuse, R70, R40 ;  /* 0x00000046e02c723c */ /* 0x040ff00000041828 */
[C---:B------:R-:W-:Y:S01]  /*30e0*/  HMMA.16816.F32.BF16 R48, R224.reuse, R68, R48 ;  /* 0x00000044e030723c */ /* 0x040fe20000041830 */
[----:B------:R-:W-:Y:S07]  /*30f0*/  LDSM.16.M88.4 R68, [R134+0x17900] ;  /* 0x017900008644783b */ /* 0x000fee0000000200 */
[C---:B------:R-:W-:Y:S01]  /*3100*/  HMMA.16816.F32.BF16 R40, R224.reuse, R76, R64 ;  /* 0x0000004ce028723c */ /* 0x040fe20000041840 */
[----:B------:R-:W2:Y:S07]  /*3110*/  LDSM.16.M88.4 R64, [R134+0x16100] ;  /* 0x016100008640783b */ /* 0x000eae0000000200 */
[----:B------:R-:W-:Y:S01]  /*3120*/  HMMA.16816.F32.BF16 R36, R224, R78, R20 ;  /* 0x0000004ee024723c */ /* 0x000fe20000041814 */
[----:B------:R-:W4:Y:S07]  /*3130*/  LDSM.16.M88.4 R76, [R111+0x6800] ;  /* 0x006800006f4c783b */ /* 0x000f2e0000000200 */
[C---:B---3--:R-:W-:Y:S08]  /*3140*/  HMMA.16816.F32.BF16 R28, R228.reuse, R16, R12 ;  /* 0x00000010e41c723c */ /* 0x048ff0000004180c */
[C---:B------:R-:W-:Y:S08]  /*3150*/  HMMA.16816.F32.BF16 R20, R228.reuse, R18, R8 ;  /* 0x00000012e414723c */ /* 0x040ff00000041808 */
[C---:B------:R-:W-:Y:S08]  /*3160*/  HMMA.16816.F32.BF16 R16, R228.reuse, R60, R24 ;  /* 0x0000003ce410723c */ /* 0x040ff00000041818 */
[C---:B------:R-:W-:Y:S01]  /*3170*/  HMMA.16816.F32.BF16 R12, R228.reuse, R62, R32 ;  /* 0x0000003ee40c723c */ /* 0x040fe20000041820 */
[----:B------:R-:W-:Y:S07]  /*3180*/  LDSM.16.M88.4 R32, [R111+0x7800] ;  /* 0x007800006f20783b */ /* 0x000fee0000000200 */
[C---:B-1----:R-:W-:Y:S08]  /*3190*/  HMMA.16816.F32.BF16 R8, R228.reuse, R52, R48 ;  /* 0x00000034e408723c */ /* 0x042ff00000041830 */
[C---:B------:R-:W-:Y:S08]  /*31a0*/  HMMA.16816.F32.BF16 R60, R228.reuse, R56, R40 ;  /* 0x00000038e43c723c */ /* 0x040ff00000041828 */
[C---:B------:R-:W-:Y:S08]  /*31b0*/  HMMA.16816.F32.BF16 R24, R228.reuse, R54, R44 ;  /* 0x00000036e418723c */ /* 0x040ff0000004182c */
[----:B------:R-:W-:Y:S01]  /*31c0*/  HMMA.16816.F32.BF16 R56, R228, R58, R36 ;  /* 0x0000003ae438723c */ /* 0x000fe20000041824 */
[----:B------:R-:W1:Y:S07]  /*31d0*/  LDSM.16.M88.4 R36, [R111+0x7000] ;  /* 0x007000006f24783b */ /* 0x000e6e0000000200 */
[C---:B--2---:R-:W-:Y:S08]  /*31e0*/  HMMA.16816.F32.BF16 R52, R232.reuse, R64, R28 ;  /* 0x00000040e834723c */ /* 0x044ff0000004181c */
[C---:B------:R-:W-:Y:S08]  /*31f0*/  HMMA.16816.F32.BF16 R48, R232.reuse, R66, R20 ;  /* 0x00000042e830723c */ /* 0x040ff00000041814 */
[C---:B------:R-:W-:Y:S08]  /*3200*/  HMMA.16816.F32.BF16 R44, R232.reuse, R80, R16 ;  /* 0x00000050e82c723c */ /* 0x040ff00000041810 */
[C---:B------:R-:W-:Y:S08]  /*3210*/  HMMA.16816.F32.BF16 R28, R232.reuse, R84, R8 ;  /* 0x00000054e81c723c */ /* 0x040ff00000041808 */
[C---:B------:R-:W-:Y:S08]  /*3220*/  HMMA.16816.F32.BF16 R20, R232.reuse, R68, R60 ;  /* 0x00000044e814723c */ /* 0x040ff0000004183c */
[C---:B------:R-:W-:Y:S01]  /*3230*/  HMMA.16816.F32.BF16 R40, R232.reuse, R82, R12 ;  /* 0x00000052e828723c */ /* 0x040fe2000004180c */
[----:B------:R-:W2:Y:S07]  /*3240*/  LDSM.16.M88.4 R80, [R252+0x16100] ;  /* 0x01610000fc50783b */ /* 0x000eae0000000200 */
[C---:B------:R-:W-:Y:S01]  /*3250*/  HMMA.16816.F32.BF16 R24, R232.reuse, R86, R24 ;  /* 0x00000056e818723c */ /* 0x040fe20000041818 */
[----:B------:R-:W3:Y:S07]  /*3260*/  LDSM.16.M88.4 R84, [R252+0x17100] ;  /* 0x01710000fc54783b */ /* 0x000eee0000000200 */
[----:B------:R-:W-:Y:S08]  /*3270*/  HMMA.16816.F32.BF16 R16, R232, R70, R56 ;  /* 0x00000046e810723c */ /* 0x000ff00000041838 */
[C---:B------:R-:W-:Y:S01]  /*3280*/  HMMA.16816.F32.BF16 R12, R236.reuse, R72, R52 ;  /* 0x00000048ec0c723c */ /* 0x040fe20000041834 */
[----:B------:R-:W5:Y:S07]  /*3290*/  LDSM.16.M88.4 R52, [R249+0x6000] ;  /* 0x00600000f934783b */ /* 0x000f6e0000000200 */
[C---:B------:R-:W-:Y:S08]  /*32a0*/  HMMA.16816.F32.BF16 R8, R236.reuse, R74, R48 ;  /* 0x0000004aec08723c */ /* 0x040ff00000041830 */
[C---:B----4-:R-:W-:Y:S01]  /*32b0*/  HMMA.16816.F32.BF16 R68, R236.reuse, R76, R44 ;  /* 0x0000004cec44723c */ /* 0x050fe2000004182c */
[----:B------:R-:W4:Y:S07]  /*32c0*/  LDSM.16.M88.4 R44, [R249+0x6800] ;  /* 0x00680000f92c783b */ /* 0x000f2e0000000200 */
[C---:B-1----:R-:W-:Y:S08]  /*32d0*/  HMMA.16816.F32.BF16 R72, R236.reuse, R36, R28 ;  /* 0x00000024ec48723c */ /* 0x042ff0000004181c */
[C---:B------:R-:W-:Y:S08]  /*32e0*/  HMMA.16816.F32.BF16 R60, R236.reuse, R32, R20 ;  /* 0x00000020ec3c723c */ /* 0x040ff00000041814 */
[C---:B------:R-:W-:Y:S01]  /*32f0*/  HMMA.16816.F32.BF16 R76, R236.reuse, R78, R40 ;  /* 0x0000004eec4c723c */ /* 0x040fe20000041828 */
[----:B------:R-:W1:Y:S07]  /*3300*/  LDSM.16.M88.4 R40, [R249+0x7000] ;  /* 0x00700000f928783b */ /* 0x000e6e0000000200 */
[----:B------:R-:W-:Y:S01]  /*3310*/  HMMA.16816.F32.BF16 R64, R236, R38, R24 ;  /* 0x00000026ec40723c */ /* 0x000fe20000041818 */
[----:B------:R-:W1:Y:S01]  /*3320*/  LDSM.16.M88.4 R36, [R249+0x7800] ;  /* 0x00780000f924783b */ /* 0x000e620000000200 */
[----:B------:R-:W-:-:S06]  /*3330*/  DEPBAR.LE SB0, 0x0 ;  /* 0x000080000000791a */ /* 0x000fcc0000000000 */
[----:B------:R-:W-:Y:S08]  /*3340*/  HMMA.16816.F32.BF16 R56, R236, R34, R16 ;  /* 0x00000022ec38723c */ /* 0x000ff00000041810 */
[C---:B--2---:R-:W-:Y:S08]  /*3350*/  HMMA.16816.F32.BF16 R48, R240.reuse, R80, R12 ;  /* 0x00000050f030723c */ /* 0x044ff0000004180c */
[C---:B------:R-:W-:Y:S08]  /*3360*/  HMMA.16816.F32.BF16 R32, R240.reuse, R82, R8 ;  /* 0x00000052f020723c */ /* 0x040ff00000041808 */
[C---:B------:R-:W-:Y:S08]  /*3370*/  HMMA.16816.F32.BF16 R28, R240.reuse, R92, R68 ;  /* 0x0000005cf01c723c */ /* 0x040ff00000041844 */
[C---:B---3--:R-:W-:Y:S08]  /*3380*/  HMMA.16816.F32.BF16 R20, R240.reuse, R84, R72 ;  /* 0x00000054f014723c */ /* 0x048ff00000041848 */
[C---:B------:R-:W-:Y:S08]  /*3390*/  HMMA.16816.F32.BF16 R12, R240.reuse, R88, R60 ;  /* 0x00000058f00c723c */ /* 0x040ff0000004183c */
[C---:B------:R-:W-:Y:S08]  /*33a0*/  HMMA.16816.F32.BF16 R24, R240.reuse, R94, R76 ;  /* 0x0000005ef018723c */ /* 0x040ff0000004184c */
[C---:B------:R-:W-:Y:S08]  /*33b0*/  HMMA.16816.F32.BF16 R16, R240.reuse, R86, R64 ;  /* 0x00000056f010723c */ /* 0x040ff00000041840 */
[----:B------:R-:W-:Y:S08]  /*33c0*/  HMMA.16816.F32.BF16 R8, R240, R90, R56 ;  /* 0x0000005af008723c */ /* 0x000ff00000041838 */
[C---:B-----5:R-:W-:Y:S08]  /*33d0*/  HMMA.16816.F32.BF16 R56, R244.reuse, R52, R48 ;  /* 0x00000034f438723c */ /* 0x060ff00000041830 */
[C---:B------:R-:W-:Y:S08]  /*33e0*/  HMMA.16816.F32.BF16 R52, R244.reuse, R54, R32 ;  /* 0x00000036f434723c */ /* 0x040ff00000041820 */
[C---:B----4-:R-:W-:Y:S08]  /*33f0*/  HMMA.16816.F32.BF16 R48, R244.reuse, R44, R28 ;  /* 0x0000002cf430723c */ /* 0x050ff0000004181c */
[C---:B-1----:R-:W-:Y:S08]  /*3400*/  HMMA.16816.F32.BF16 R32, R244.reuse, R40, R20 ;  /* 0x00000028f420723c */ /* 0x042ff00000041814 */
[C---:B------:R-:W-:Y:S08]  /*3410*/  HMMA.16816.F32.BF16 R28, R244.reuse, R36, R12 ;  /* 0x00000024f41c723c */ /* 0x040ff0000004180c */
[C---:B------:R-:W-:Y:S08]  /*3420*/  HMMA.16816.F32.BF16 R44, R244.reuse, R46, R24 ;  /* 0x0000002ef42c723c */ /* 0x040ff00000041818 */
[C---:B------:R-:W-:Y:S08]  /*3430*/  HMMA.16816.F32.BF16 R40, R244.reuse, R42, R16 ;  /* 0x0000002af428723c */ /* 0x040ff00000041810 */
[----:B------:R-:W-:Y:S01]  /*3440*/  HMMA.16816.F32.BF16 R36, R244, R38, R8 ;  /* 0x00000026f424723c */ /* 0x000fe20000041808 */
[----:B------:R-:W-:Y:S06]  /*3450*/  BAR.SYNC.DEFER_BLOCKING 0x0 ;  /* 0x0000000000007b1d */ /* 0x000fec0000010000 */
[----:B------:R-:W-:Y:S05]  /*3460*/  @P0 BRA `(.L_x_2472) ;  /* 0x0000052000000947 */ /* 0x000fea0003800000 */
[----:B------:R-:W-:Y:S01]  /*3470*/  ULEA UR4, UR6, UR12, 0x6 ;  /* 0x0000000c06047291 */ /* 0x000fe2000f8e303f */
[----:B------:R-:W-:Y:S01]  /*3480*/  IMAD.MOV.U32 R9, RZ, RZ, RZ ;  /* 0x000000ffff097224 */ /* 0x000fe200078e00ff */
[----:B------:R-:W-:-:S04]  /*3490*/  P2R R11, PR, RZ, 0x8 ;  /* 0x00000008ff0b7803 */ /* 0x000fc80000000000 */
        /* <DEDUP_REMOVED lines=79> */
.L_x_2472:
[----:B-1----:R-:W-:Y:S01]  /*3990*/  LOP3.LUT R2, R97, 0xffffffe0, RZ, 0xc0, !PT ;  /* 0xffffffe061027812 */ /* 0x002fe200078ec0ff */
[----:B------:R-:W-:Y:S01]  /*39a0*/  UMOV UR4, 0xffffffc0 ;  /* 0xffffffc000047882 */ /* 0x000fe20000000000 */
[----:B------:R-:W-:Y:S01]  /*39b0*/  LEA.HI R3, R98, R101, RZ, 0x2 ;  /* 0x0000006562037211 */ /* 0x000fe200078f10ff */
[----:B------:R-:W-:Y:S01]  /*39c0*/  UIMAD UR4, UR6, UR4, 0x41 ;  /* 0x00000041060474a4 */ /* 0x000fe2000f8e0204 */
[----:B------:R-:W-:Y:S01]  /*39d0*/  SHF.R.S32.HI R7, RZ, 0x1f, R96 ;  /* 0x0000001fff077819 */ /* 0x000fe20000011460 */
[----:B------:R-:W-:Y:S01]  /*39e0*/  IMAD.IADD R2, R101, 0x1, -R2 ;  /* 0x0000000165027824 */ /* 0x000fe200078e0a02 */
[----:B------:R-:W-:Y:S01]  /*39f0*/  LOP3.LUT R3, R3, 0xfffffffc, RZ, 0xc0, !PT ;  /* 0xfffffffc03037812 */ /* 0x000fe200078ec0ff */
[----:B------:R-:W-:Y:S01]  /*3a00*/  IMAD.SHL.U32 R135, R4, 0x2, RZ ;  /* 0x0000000204877824 */ /* 0x000fe200078e00ff */
[----:B------:R-:W-:Y:S01]  /*3a10*/  LEA.HI R7, R7, R96, RZ, 0x3 ;  /* 0x0000006007077211 */ /* 0x000fe200078f18ff */
[----:B------:R-:W-:Y:S01]  /*3a20*/  @UP1 USHF.L.U32 UR10, UR10, 0x7, URZ ;  /* 0x000000070a0a1899 */ /* 0x000fe2000800063f */
[----:B------:R-:W-:Y:S01]  /*3a30*/  SHF.R.S32.HI R6, RZ, 0x1f, R2 ;  /* 0x0000001fff067819 */ /* 0x000fe20000011402 */
[----:B------:R-:W-:Y:S01]  /*3a40*/  IMAD.IADD R3, R101, 0x1, -R3 ;  /* 0x0000000165037824 */ /* 0x000fe200078e0a03 */
[----:B------:R-:W-:Y:S01]  /*3a50*/  LOP3.LUT R7, R7, 0xffffff8, RZ, 0xc0, !PT ;  /* 0x0ffffff807077812 */ /* 0x000fe200078ec0ff */
[--C-:B------:R-:W-:Y:S01]  /*3a60*/  IMAD R248, R5, 0x2, R135.reuse ;  /* 0x0000000205f87824 */ /* 0x100fe200078e0287 */
[----:B------:R-:W-:Y:S01]  /*3a70*/  LEA.HI R6, R6, R2, RZ, 0x2 ;  /* 0x0000000206067211 */ /* 0x000fe200078f10ff */
[----:B------:R-:W-:Y:S01]  /*3a80*/  IMAD R251, R0, 0x2, R135 ;  /* 0x0000000200fb7824 */ /* 0x000fe200078e0287 */
[----:B------:R-:W-:Y:S01]  /*3a90*/  LEA.HI R8, R3, R3, RZ, 0x1 ;  /* 0x0000000303087211 */ /* 0x000fe200078f08ff */
[----:B------:R-:W-:Y:S01]  /*3aa0*/  IMAD.IADD R9, R96, 0x1, -R7 ;  /* 0x0000000160097824 */ /* 0x000fe200078e0a07 */
[----:B------:R-:W-:Y:S01]  /*3ab0*/  PLOP3.LUT P0, PT, PT, PT, UP1, 0x80, 0x0 ;  /* 0x000000000000781c */ /* 0x000fe20003f0f018 */
[----:B------:R-:W-:Y:S01]  /*3ac0*/  LDSM.16.MT88.4 R24, [R135+0x100] ;  /* 0x000100008718783b */ /* 0x000fe20000004200 */
[----:B------:R-:W-:Y:S01]  /*3ad0*/  LEA.HI.SX32 R7, R6, UR11, 0x1e ;  /* 0x0000000b06077c11 */ /* 0x000fe2000f8ff2ff */
[----:B------:R-:W-:Y:S01]  /*3ae0*/  IMAD R250, R0, 0x2, R248 ;  /* 0x0000000200fa7824 */ /* 0x000fe200078e02f8 */
[----:B------:R-:W-:Y:S01]  /*3af0*/  LOP3.LUT R8, R8, 0x1ffffffe, RZ, 0xc0, !PT ;  /* 0x1ffffffe08087812 */ /* 0x000fe200078ec0ff */
[----:B------:R-:W-:Y:S01]  /*3b00*/  LDSM.16.MT88.4 R64, [R135+0x2100] ;  /* 0x002100008740783b */ /* 0x000fe20000004200 */
[----:B------:R-:W-:Y:S01]  /*3b10*/  LOP3.LUT R6, R6, 0x7ffffffc, RZ, 0xc0, !PT ;  /* 0x7ffffffc06067812 */ /* 0x000fe200078ec0ff */
[----:B------:R-:W-:-:S02]  /*3b20*/  IMAD R7, R9, 0x10, R7 ;  /* 0x0000001009077824 */ /* 0x000fc400078e0207 */
[----:B------:R-:W-:Y:S01]  /*3b30*/  IMAD.IADD R3, R3, 0x1, -R8 ;  /* 0x0000000103037824 */ /* 0x000fe200078e0a08 */
[----:B------:R-:W-:Y:S01]  /*3b40*/  LDSM.16.MT88.4 R72, [R248+0x2100] ;  /* 0x00210000f848783b */ /* 0x000fe20000004200 */
[----:B------:R-:W-:Y:S02]  /*3b50*/  IMAD.IADD R2, R2, 0x1, -R6 ;  /* 0x0000000102027824 */ /* 0x000fe400078e0a06 */
[----:B------:R-:W-:Y:S01]  /*3b60*/  IMAD R133, R3, 0x8, R7 ;  /* 0x0000000803857824 */ /* 0x000fe200078e0207 */
[----:B------:R-:W-:Y:S01]  /*3b70*/  LDSM.16.MT88.4 R68, [R250+0x900] ;  /* 0x00090000fa44783b */ /* 0x000fe20000004200 */
[----:B------:R-:W-:Y:S01]  /*3b80*/  IMAD.U32 R6, RZ, RZ, UR4 ;  /* 0x00000004ff067e24 */ /* 0x000fe2000f8e00ff */
[----:B------:R-:W-:Y:S01]  /*3b90*/  ULDC.64 UR4, c[0x0][0x2c8] ;  /* 0x0000b20000047ab9 */ /* 0x000fe20000000a00 */
[----:B------:R-:W-:Y:S01]  /*3ba0*/  @P0 IMAD.HI.U32 R7, R133, c[0x0][0x2c8], RZ ;  /* 0x0000b20085070a27 */ /* 0x000fe200078e00ff */
[----:B------:R-:W-:Y:S01]  /*3bb0*/  PLOP3.LUT P0, PT, PT, PT, UP1, 0x80, 0x0 ;  /* 0x000000000000781c */ /* 0x000fe20003f0f018 */
[----:B------:R-:W-:Y:S02]  /*3bc0*/  STL [R1+0x9c], R133 ;  /* 0x00009c8501007387 */ /* 0x000fe40000100800 */
[----:B------:R-:W-:-:S02]  /*3bd0*/  IMAD.MOV.U32 R3, RZ, RZ, R133 ;  /* 0x000000ffff037224 */ /* 0x000fc400078e0085 */
[----:B------:R-:W-:Y:S01]  /*3be0*/  IMAD.SHL.U32 R10, R2, 0x2, RZ ;  /* 0x00000002020a7824 */ /* 0x000fe200078e00ff */
[----:B------:R-:W0:Y:S04]  /*3bf0*/  LDGDEPBAR ;  /* 0x00000000000079af */ /* 0x000e280000000000 */
[----:B------:R-:W-:Y:S01]  /*3c00*/  IADD3 R2, -R10, UR7, R6 ;  /* 0x000000070a027c10 */ /* 0x000fe2000fffe106 */
[----:B------:R-:W-:Y:S02]  /*3c10*/  STL [R1+0xac], R10 ;  /* 0x0000ac0a01007387 */ /* 0x000fe40000100800 */
[----:B------:R-:W-:Y:S02]  /*3c20*/  @P0 SHF.R.U32.HI R3, RZ, c[0x0][0x2cc], R7 ;  /* 0x0000b300ff030a19 */ /* 0x000fe40000011607 */
[----:B------:R-:W-:-:S02]  /*3c30*/  IADD3 R6, R2, -UR13, RZ ;  /* 0x8000000d02067c10 */ /* 0x000fc4000fffe0ff */
[----:B------:R-:W-:Y:S01]  /*3c40*/  IADD3 R7, -R10, UR24, RZ ;  /* 0x000000180a077c10 */ /* 0x000fe2000fffe1ff */
[----:B------:R-:W1:Y:S01]  /*3c50*/  SHFL.IDX PT, R8, R3, RZ, 0x1c1f ;  /* 0x001c1fff03087589 */ /* 0x000e6200000e0000 */
[----:B------:R-:W-:Y:S02]  /*3c60*/  UIMAD.WIDE.U32 UR24, UR10, UR4, URZ ;  /* 0x000000040a1872a5 */ /* 0x000fe4000f8e003f */
[----:B------:R-:W-:Y:S01]  /*3c70*/  UIADD3 UR10, UR6, -0x2, URZ ;  /* 0xfffffffe060a7890 */ /* 0x000fe2000fffe03f */
[----:B------:R-:W2:Y:S04]  /*3c80*/  SHFL.IDX PT, R3, R3, 0x1, 0x1c1f ;  /* 0x003c1f0003037f89 */ /* 0x000ea800000e0000 */
[----:B------:R-:W-:Y:S02]  /*3c90*/  @UP1 UMOV UR21, UR25 ;  /* 0x0000001900151c82 */ /* 0x000fe40008000000 */
[----:B------:R-:W-:-:S04]  /*3ca0*/  @UP1 USHF.R.U32.HI UR11, URZ, UR5, UR21 ;  /* 0x000000053f0b1299 */ /* 0x000fc80008011615 */
[----:B------:R-:W-:-:S04]  /*3cb0*/  UIADD3 UR11, UR11, UR7, -UR13 ;  /* 0x000000070b0b7290 */ /* 0x000fc8000fffe80d */
[----:B------:R-:W-:-:S04]  /*3cc0*/  USHF.R.S32.HI UR4, URZ, 0x1f, UR11 ;  /* 0x0000001f3f047899 */ /* 0x000fc8000801140b */
[----:B------:R-:W-:Y:S01]  /*3cd0*/  ULEA.HI UR4, UR4, UR11, URZ, 0x6 ;  /* 0x0000000b04047291 */ /* 0x000fe2000f8f303f */
[----:B-1----:R-:W-:-:S03]  /*3ce0*/  IMAD.IADD R2, R6, 0x1, R8 ;  /* 0x0000000106027824 */ /* 0x002fc600078e0208 */
[----:B------:R-:W-:Y:S01]  /*3cf0*/  USHF.R.S32.HI UR4, URZ, 0x6, UR4 ;  /* 0x000000063f047899 */ /* 0x000fe20008011404 */
[----:B--2---:R-:W-:Y:S01]  /*3d00*/  IMAD.IADD R3, R6, 0x1, R3 ;  /* 0x0000000106037824 */ /* 0x004fe200078e0203 */
[----:B------:R-:W-:Y:S02]  /*3d10*/  IMNMX R2, R7, R2, PT ;  /* 0x0000000207027217 */ /* 0x000fe40003800200 */
[----:B------:R-:W-:Y:S02]  /*3d20*/  UISETP.LT.AND UP0, UPT, URZ, UR4, UPT ;  /* 0x000000043f00728c */ /* 0x000fe4000bf01270 */
[----:B------:R-:W-:Y:S02]  /*3d30*/  ISETP.GT.AND P0, PT, R2, RZ, PT ;  /* 0x000000ff0200720c */ /* 0x000fe40003f04270 */
[----:B------:R-:W-:Y:S02]  /*3d40*/  USEL UR4, URZ, UR4, !UP0 ;  /* 0x000000043f047287 */ /* 0x000fe4000c000000 */
[----:B------:R-:W-:-:S02]  /*3d50*/  FSEL R11, R56, -INF , P0 ;  /* 0xff800000380b7808 */ /* 0x000fc40000000000 */
[----:B------:R-:W-:Y:S01]  /*3d60*/  UISETP.GE.AND UP0, UPT, UR10, UR4, UPT ;  /* 0x000000040a00728c */ /* 0x000fe2000bf06270 */
[----:B------:R-:W-:-:S04]  /*3d70*/  ISETP.GT.AND P0, PT, R2, 0x1, PT ;  /* 0x000000010200780c */ /* 0x000fc80003f04270 */
[----:B------:R-:W-:Y:S02]  /*3d80*/  FSEL R10, R57, -INF , P0 ;  /* 0xff800000390a7808 */ /* 0x000fe40000000000 */
        /* <DEDUP_REMOVED lines=26> */
[----:B------:R-:W-:Y:S02]  /*3f30*/  ISETP.GT.AND P0, PT, R2, 0x39, PT ;  /* 0x000000390200780c */ /* 0x000fe40003f04270 */
[----:B------:R-:W-:Y:S02]  /*3f40*/  IMNMX R2, R7, R3, PT ;  /* 0x0000000307027217 */ /* 0x000fe40003800200 */
[----:B------:R-:W-:Y:S02]  /*3f50*/  FSEL R96, R37, -INF , P0 ;  /* 0xff80000025607808 */ /* 0x000fe40000000000 */
[----:B------:R-:W-:Y:S02]  /*3f60*/  ISETP.GT.AND P0, PT, R2, RZ, PT ;  /* 0x000000ff0200720c */ /* 0x000fe40003f04270 */
[----:B------:R-:W-:-:S02]  /*3f70*/  FMNMX.FTZ R3, R11, R10, !PT ;  /* 0x0000000a0b037209 */ /* 0x000fc40007810000 */
[----:B------:R-:W-:Y:S02]  /*3f80*/  FSEL R9, R58, -INF , P0 ;  /* 0xff8000003a097808 */ /* 0x000fe40000000000 */
[----:B------:R-:W-:Y:S02]  /*3f90*/  ISETP.GT.AND P0, PT, R2, 0x1, PT ;  /* 0x000000010200780c */ /* 0x000fe40003f04270 */
[----:B------:R-:W-:Y:S02]  /*3fa0*/  FMNMX.FTZ R3, R14, R3, !PT ;  /* 0x000000030e037209 */ /* 0x000fe40007810000 */
[----:B------:R-:W-:Y:S02]  /*3fb0*/  FSEL R8, R59, -INF , P0 ;  /* 0xff8000003b087808 */ /* 0x000fe40000000000 */
[----:B------:R-:W-:Y:S01]  /*3fc0*/  ISETP.GT.AND P0, PT, R2, 0x8, PT ;  /* 0x000000080200780c */ /* 0x000fe20003f04270 */
[----:B------:R-:W-:Y:S01]  /*3fd0*/  LDSM.16.MT88.4 R56, [R250+0x100] ;  /* 0x00010000fa38783b */ /* 0x000fe20000004200 */
[----:B------:R-:W-:-:S02]  /*3fe0*/  FMNMX.FTZ R3, R13, R3, !PT ;  /* 0x000000030d037209 */ /* 0x000fc40007810000 */
[----:B------:R-:W-:Y:S02]  /*3ff0*/  FSEL R7, R54, -INF , P0 ;  /* 0xff80000036077808 */ /* 0x000fe40000000000 */
[C---:B------:R-:W-:Y:S02]  /*4000*/  ISETP.GT.AND P0, PT, R2.reuse, 0x9, PT ;  /* 0x000000090200780c */ /* 0x040fe40003f04270 */
[----:B------:R-:W-:Y:S02]  /*4010*/  FMNMX.FTZ R3, R15, R3, !PT ;  /* 0x000000030f037209 */ /* 0x000fe40007810000 */
[----:B------:R-:W-:Y:S02]  /*4020*/  FSEL R12, R55, -INF , P0 ;  /* 0xff800000370c7808 */ /* 0x000fe40000000000 */
[----:B------:R-:W-:Y:S02]  /*4030*/  ISETP.GT.AND P0, PT, R2, 0x10, PT ;  /* 0x000000100200780c */ /* 0x000fe40003f04270 */
[----:B------:R-:W-:-:S02]  /*4040*/  FMNMX.FTZ R3, R16, R3, !PT ;  /* 0x0000000310037209 */ /* 0x000fc40007810000 */
[----:B------:R-:W-:Y:S02]  /*4050*/  FSEL R20, R50, -INF , P0 ;  /* 0xff80000032147808 */ /* 0x000fe40000000000 */
[C---:B------:R-:W-:Y:S02]  /*4060*/  ISETP.GT.AND P0, PT, R2.reuse, 0x11, PT ;  /* 0x000000110200780c */ /* 0x040fe40003f04270 */
[----:B------:R-:W-:Y:S02]  /*4070*/  FMNMX.FTZ R3, R21, R3, !PT ;  /* 0x0000000315037209 */ /* 0x000fe40007810000 */
[----:B------:R-:W-:Y:S02]  /*4080*/  FMNMX.FTZ R6, R9, R8, !PT ;  /* 0x0000000809067209 */ /* 0x000fe40007810000 */
[----:B------:R-:W-:Y:S02]  /*4090*/  FSEL R19, R51, -INF , P0 ;  /* 0xff80000033137808 */ /* 0x000fe40000000000 */
[----:B------:R-:W-:Y:S01]  /*40a0*/  ISETP.GT.AND P0, PT, R2, 0x18, PT ;  /* 0x000000180200780c */ /* 0x000fe20003f04270 */
[----:B------:R-:W-:Y:S01]  /*40b0*/  LDSM.16.MT88.4 R48, [R251+0x100] ;  /* 0x00010000fb30783b */ /* 0x000fe20000004200 */
[----:B------:R-:W-:-:S02]  /*40c0*/  FMNMX.FTZ R3, R22, R3, !PT ;  /* 0x0000000316037209 */ /* 0x000fc40007810000 */
[----:B------:R-:W-:Y:S02]  /*40d0*/  FMNMX.FTZ R6, R7, R6, !PT ;  /* 0x0000000607067209 */ /* 0x000fe40007810000 */
[----:B------:R-:W-:Y:S02]  /*40e0*/  FSEL R18, R46, -INF , P0 ;  /* 0xff8000002e127808 */ /* 0x000fe40000000000 */
[----:B------:R-:W-:Y:S02]  /*40f0*/  ISETP.GT.AND P0, PT, R2, 0x19, PT ;  /* 0x000000190200780c */ /* 0x000fe40003f04270 */
[----:B------:R-:W-:Y:S02]  /*4100*/  FMNMX.FTZ R3, R106, R3, !PT ;  /* 0x000000036a037209 */ /* 0x000fe40007810000 */
[----:B------:R-:W-:Y:S02]  /*4110*/  FMNMX.FTZ R6, R12, R6, !PT ;  /* 0x000000060c067209 */ /* 0x000fe40007810000 */
[----:B------:R-:W-:-:S02]  /*4120*/  FSEL R17, R47, -INF , P0 ;  /* 0xff8000002f117808 */ /* 0x000fc40000000000 */
[----:B------:R-:W-:Y:S02]  /*4130*/  FMNMX.FTZ R132, R105, R3, !PT ;  /* 0x0000000369847209 */ /* 0x000fe40007810000 */
[----:B------:R-:W-:Y:S02]  /*4140*/  ISETP.GT.AND P0, PT, R2, 0x20, PT ;  /* 0x000000200200780c */ /* 0x000fe40003f04270 */
[----:B------:R-:W-:Y:S02]  /*4150*/  FMNMX.FTZ R3, R20, R6, !PT ;  /* 0x0000000614037209 */ /* 0x000fe40007810000 */
[----:B------:R-:W-:Y:S02]  /*4160*/  FSEL R99, R34, -INF , P0 ;  /* 0xff80000022637808 */ /* 0x000fe40000000000 */
[----:B------:R-:W-:Y:S02]  /*4170*/  FMNMX.FTZ R3, R19, R3, !PT ;  /* 0x0000000313037209 */ /* 0x000fe40007810000 */
[----:B------:R-:W-:-:S02]  /*4180*/  ISETP.GT.AND P0, PT, R2, 0x21, PT ;  /* 0x000000210200780c */ /* 0x000fc40003f04270 */
[----:B------:R-:W-:Y:S02]  /*4190*/  FMNMX.FTZ R3, R18, R3, !PT ;  /* 0x0000000312037209 */ /* 0x000fe40007810000 */
[----:B------:R-:W-:Y:S02]  /*41a0*/  FSEL R98, R35, -INF , P0 ;  /* 0xff80000023627808 */ /* 0x000fe40000000000 */
[----:B------:R-:W-:Y:S01]  /*41b0*/  ISETP.GT.AND P0, PT, R2, 0x28, PT ;  /* 0x000000280200780c */ /* 0x000fe20003f04270 */
[----:B------:R-:W-:Y:S01]  /*41c0*/  LDSM.16.MT88.4 R32, [R251+0x900] ;  /* 0x00090000fb20783b */ /* 0x000fe20000004200 */
[----:B------:R-:W-:Y:S02]  /*41d0*/  FMNMX.FTZ R3, R17, R3, !PT ;  /* 0x0000000311037209 */ /* 0x000fe40007810000 */
[----:B------:R-:W-:Y:S02]  /*41e0*/  FSEL R95, R42, -INF , P0 ;  /* 0xff8000002a5f7808 */ /* 0x000fe40000000000 */
[----:B------:R-:W-:-:S02]  /*41f0*/  ISETP.GT.AND P0, PT, R2, 0x29, PT ;  /* 0x000000290200780c */ /* 0x000fc40003f04270 */
[----:B------:R-:W-:Y:S02]  /*4200*/  FMNMX.FTZ R3, R99, R3, !PT ;  /* 0x0000000363037209 */ /* 0x000fe40007810000 */
[----:B------:R-:W-:Y:S02]  /*4210*/  FMNMX.FTZ R132, R104, R132, !PT ;  /* 0x0000008468847209 */ /* 0x000fe40007810000 */
[----:B------:R-:W-:Y:S02]  /*4220*/  FSEL R97, R43, -INF , P0 ;  /* 0xff8000002b617808 */ /* 0x000fe40000000000 */
[----:B------:R-:W-:Y:S01]  /*4230*/  ISETP.GT.AND P0, PT, R2, 0x30, PT ;  /* 0x000000300200780c */ /* 0x000fe20003f04270 */
[----:B------:R-:W-:Y:S01]  /*4240*/  LDSM.16.MT88.4 R40, [R135+0x900] ;  /* 0x000900008728783b */ /* 0x000fe20000004200 */
[----:B------:R-:W-:Y:S02]  /*4250*/  FMNMX.FTZ R3, R98, R3, !PT ;  /* 0x0000000362037209 */ /* 0x000fe40007810000 */
[----:B------:R-:W-:-:S02]  /*4260*/  FMNMX.FTZ R132, R103, R132, !PT ;  /* 0x0000008467847209 */ /* 0x000fc40007810000 */
[----:B------:R-:W-:Y:S02]  /*4270*/  FSEL R94, R30, -INF , P0 ;  /* 0xff8000001e5e7808 */ /* 0x000fe40000000000 */
[----:B------:R-:W-:Y:S02]  /*4280*/  FMNMX.FTZ R3, R95, R3, !PT ;  /* 0x000000035f037209 */ /* 0x000fe40007810000 */
        /* <DEDUP_REMOVED lines=15> */
[----:B------:R-:W-:Y:S01]  /*4380*/  FMNMX.FTZ R2, R91, R2, !PT ;  /* 0x000000025b027209 */ /* 0x000fe20007810000 */
[----:B------:R-:W-:Y:S04]  /*4390*/  LDSM.16.MT88.4 R36, [R248+0x900] ;  /* 0x00090000f824783b */ /* 0x000fe80000004200 */
        /* <DEDUP_REMOVED lines=69> */
[----:B------:R-:W-:-:S02]  /*47f0*/  IMAD.MOV.U32 R129, RZ, RZ, R110 ;  /* 0x000000ffff817224 */ /* 0x000fc400078e006e */
[----:B------:R-:W-:Y:S02]  /*4800*/  IMAD.MOV.U32 R128, RZ, RZ, R111 ;  /* 0x000000ffff807224 */ /* 0x000fe400078e006f */
[----:B------:R-:W-:Y:S02]  /*4810*/  IMAD.MOV.U32 R131, RZ, RZ, R108 ;  /* 0x000000ffff837224 */ /* 0x000fe400078e006c */
[----:B------:R-:W-:Y:S01]  /*4820*/  IMAD.MOV.U32 R130, RZ, RZ, R109 ;  /* 0x000000ffff827224 */ /* 0x000fe200078e006d */
[----:B------:R-:W-:Y:S01]  /*4830*/  HMMA.16816.F32.BF16 R32, R12, R58, RZ ;  /* 0x0000003a0c20723c */ /* 0x000fe200000418ff */
[----:B------:R-:W-:Y:S01]  /*4840*/  IMAD.MOV.U32 R112, RZ, RZ, R25 ;  /* 0x000000ffff707224 */ /* 0x000fe200078e0019 */
[----:B------:R-:W-:Y:S01]  /*4850*/  LDSM.16.MT88.4 R56, [R251+0x2900] ;  /* 0x00290000fb38783b */ /* 0x000fe20000004200 */
[----:B------:R-:W-:Y:S02]  /*4860*/  IMAD.MOV.U32 R111, RZ, RZ, R26 ;  /* 0x000000ffff6f7224 */ /* 0x000fe400078e001a */
[----:B------:R-:W-:-:S02]  /*4870*/  IMAD.MOV.U32 R110, RZ, RZ, R24 ;  /* 0x000000ffff6e7224 */ /* 0x000fc400078e0018 */
        /* <DEDUP_REMOVED lines=14> */
[----:B------:R-:W-:Y:S01]  /*4960*/  LDSM.16.MT88.4 R44, [R251+0x4100] ;  /* 0x00410000fb2c783b */ /* 0x000fe20000004200 */
[----:B------:R-:W-:-:S02]  /*4970*/  IMAD.MOV.U32 R108, RZ, RZ, R53 ;  /* 0x000000ffff6c7224 */ /* 0x000fc400078e0035 */
[----:B------:R-:W-:Y:S02]  /*4980*/  IMAD.MOV.U32 R5, RZ, RZ, R54 ;  /* 0x000000ffff057224 */ /* 0x000fe400078e0036 */
[----:B------:R-:W-:Y:S01]  /*4990*/  IMAD.MOV.U32 R0, RZ, RZ, R55 ;  /* 0x000000ffff007224 */ /* 0x000fe200078e0037 */
[----:B--2---:R-:W-:Y:S01]  /*49a0*/  HMMA.16816.F32.BF16 R20, R8, R36, R20 ;  /* 0x000000240814723c */ /* 0x004fe20000041814 */
[----:B------:R-:W-:Y:S01]  /*49b0*/  IMAD.MOV.U32 R116, RZ, RZ, R28 ;  /* 0x000000ffff747224 */ /* 0x000fe200078e001c */
[----:B------:R-:W1:Y:S01]  /*49c0*/  LDSM.16.MT88.4 R52, [R250+0x2900] ;  /* 0x00290000fa34783b */ /* 0x000e620000004200 */
[----:B------:R-:W-:Y:S02]  /*49d0*/  IMAD.MOV.U32 R115, RZ, RZ, R29 ;  /* 0x000000ffff737224 */ /* 0x000fe400078e001d */
[----:B------:R-:W-:Y:S02]  /*49e0*/  IMAD.MOV.U32 R114, RZ, RZ, R30 ;  /* 0x000000ffff727224 */ /* 0x000fe400078e001e */
[----:B------:R-:W-:Y:S01]  /*49f0*/  IMAD.MOV.U32 R113, RZ, RZ, R31 ;  /* 0x000000ffff717224 */ /* 0x000fe200078e001f */
[----:B---3--:R-:W-:Y:S01]  /*4a00*/  HMMA.16816.F32.BF16 R32, R12, R40, RZ ;  /* 0x000000280c20723c */ /* 0x008fe200000418ff */
[----:B------:R-:W-:-:S02]  /*4a10*/  IMAD.MOV.U32 R178, RZ, RZ, R16 ;  /* 0x000000ffffb27224 */ /* 0x000fc400078e0010 */
[----:B------:R-:W-:Y:S02]  /*4a20*/  IMAD.MOV.U32 R177, RZ, RZ, R17 ;  /* 0x000000ffffb17224 */ /* 0x000fe400078e0011 */
[----:B------:R-:W-:Y:S02]  /*4a30*/  IMAD.MOV.U32 R176, RZ, RZ, R18 ;  /* 0x000000ffffb07224 */ /* 0x000fe400078e0012 */
[----:B------:R-:W-:Y:S01]  /*4a40*/  IMAD.MOV.U32 R4, RZ, RZ, R19 ;  /* 0x000000ffff047224 */ /* 0x000fe200078e0013 */
[----:B------:R-:W-:Y:S01]  /*4a50*/  HMMA.16816.F32.BF16 R28, R12, R42, RZ ;  /* 0x0000002a0c1c723c */ /* 0x000fe200000418ff */
[----:B------:R-:W2:Y:S01]  /*4a60*/  LDSM.16.MT88.4 R40, [R248+0x4100] ;  /* 0x00410000f828783b */ /* 0x000ea20000004200 */
[----:B------:R-:W-:Y:S02]  /*4a70*/  IMAD.MOV.U32 R120, RZ, RZ, R24 ;  /* 0x000000ffff787224 */ /* 0x000fe400078e0018 */
[----:B------:R-:W-:Y:S02]  /*4a80*/  IMAD.MOV.U32 R119, RZ, RZ, R25 ;  /* 0x000000ffff777224 */ /* 0x000fe400078e0019 */
[----:B------:R-:W-:-:S02]  /*4a90*/  IMAD.MOV.U32 R118, RZ, RZ, R26 ;  /* 0x000000ffff767224 */ /* 0x000fc400078e001a */
[C---:B------:R-:W-:Y:S01]  /*4aa0*/  HMMA.16816.F32.BF16 R16, R12.reuse, R74, RZ ;  /* 0x0000004a0c10723c */ /* 0x040fe200000418ff */
[----:B------:R-:W-:Y:S02]  /*4ab0*/  IMAD.MOV.U32 R117, RZ, RZ, R27 ;  /* 0x000000ffff757224 */ /* 0x000fe400078e001b */
[----:B------:R-:W-:Y:S02]  /*4ac0*/  IMAD.MOV.U32 R73, RZ, RZ, R20 ;  /* 0x000000ffff497224 */ /* 0x000fe400078e0014 */
[----:B------:R-:W-:Y:S02]  /*4ad0*/  IMAD.MOV.U32 R72, RZ, RZ, R21 ;  /* 0x000000ffff487224 */ /* 0x000fe400078e0015 */
[----:B------:R-:W-:Y:S01]  /*4ae0*/  IMAD.MOV.U32 R37, RZ, RZ, R22 ;  /* 0x000000ffff257224 */ /* 0x000fe200078e0016 */
[----:B------:R-:W-:Y:S01]  /*4af0*/  HMMA.16816.F32.BF16 R24, R12, R48, RZ ;  /* 0x000000300c18723c */ /* 0x000fe200000418ff */
[----:B------:R-:W-:-:S06]  /*4b00*/  IMAD.MOV.U32 R36, RZ, RZ, R23 ;  /* 0x000000ffff247224 */ /* 0x000fcc00078e0017 */
        /* <DEDUP_REMOVED lines=14> */
[C---:B-1----:R-:W-:Y:S01]  /*4bf0*/  HMMA.16816.F32.BF16 R72, R8.reuse, R52, R24 ;  /* 0x000000340848723c */ /* 0x042fe20000041818 */
[----:B------:R-:W-:Y:S02]  /*4c00*/  IMAD.MOV.U32 R59, RZ, RZ, R36 ;  /* 0x000000ffff3b7224 */ /* 0x000fe400078e0024 */
[----:B------:R-:W1:Y:S04]  /*4c10*/  LDSM.16.MT88.4 R36, [R251+0x4900] ;  /* 0x00490000fb24783b */ /* 0x000e680000004200 */
[----:B------:R-:W-:Y:S01]  /*4c20*/  IMAD.MOV.U32 R52, RZ, RZ, R120 ;  /* 0x000000ffff347224 */ /* 0x000fe200078e0078 */
[----:B------:R-:W-:Y:S01]  /*4c30*/  HMMA.16816.F32.BF16 R152, R8, R54, R20 ;  /* 0x000000360898723c */ /* 0x000fe20000041814 */
[----:B------:R-:W-:-:S06]  /*4c40*/  IMAD.MOV.U32 R53, RZ, RZ, R119 ;  /* 0x000000ffff357224 */ /* 0x000fcc00078e0077 */
[----:B------:R-:W-:Y:S01]  /*4c50*/  IMAD.MOV.U32 R54, RZ, RZ, R118 ;  /* 0x000000ffff367224 */ /* 0x000fe200078e0076 */
[----:B--2---:R-:W-:Y:S01]  /*4c60*/  HMMA.16816.F32.BF16 R24, R12, R40, RZ ;  /* 0x000000280c18723c */ /* 0x004fe200000418ff */
[----:B------:R-:W-:-:S07]  /*4c70*/  IMAD.MOV.U32 R55, RZ, RZ, R117 ;  /* 0x000000ffff377224 */ /* 0x000fce00078e0075 */
[----:B------:R-:W-:Y:S01]  /*4c80*/  HMMA.16816.F32.BF16 R20, R12, R42, RZ ;  /* 0x0000002a0c14723c */ /* 0x000fe200000418ff */
[----:B------:R-:W2:Y:S07]  /*4c90*/  LDSM.16.MT88.4 R40, [R250+0x4100] ;  /* 0x00410000fa28783b */ /* 0x000eae0000004200 */
[----:B------:R-:W-:Y:S08]  /*4ca0*/  HMMA.16816.F32.BF16 R160, R8, R64, R16 ;  /* 0x0000004008a0723c */ /* 0x000ff00000041810 */
[----:B------:R-:W-:Y:S07]  /*4cb0*/  HMMA.16816.F32.BF16 R16, R12, R44, RZ ;  /* 0x0000002c0c10723c */ /* 0x000fee00000418ff */
[----:B------:R-:W-:Y:S01]  /*4cc0*/  IMAD.MOV.U32 R44, RZ, RZ, R109 ;  /* 0x000000ffff2c7224 */ /* 0x000fe200078e006d */
        /* <DEDUP_REMOVED lines=8> */
[----:B------:R-:W-:-:S06]  /*4d50*/  IMAD.MOV.U32 R63, RZ, RZ, R113 ;  /* 0x000000ffff3f7224 */ /* 0x000fcc00078e0071 */
[--C-:B------:R-:W-:Y:S01]  /*4d60*/  FFMA.FTZ R36, R102, c[0x0][0x2d0], -R6.reuse ;  /* 0x0000b40066247a23 */ /* 0x100fe20000010806 */
[----:B--2---:R-:W-:Y:S01]  /*4d70*/  HMMA.16816.F32.BF16 R16, R12, R40, RZ ;  /* 0x000000280c10723c */ /* 0x004fe200000418ff */
[----:B------:R-:W-:Y:S02]  /*4d80*/  FFMA.FTZ R37, R101, c[0x0][0x2d0], -R6 ;  /* 0x0000b40065257a23 */ /* 0x000fe40000010806 */
[----:B------:R-:W-:Y:S02]  /*4d90*/  IMAD.MOV.U32 R101, RZ, RZ, R130 ;  /* 0x000000ffff657224 */ /* 0x000fe400078e0082 */
[----:B------:R-:W-:-:S03]  /*4da0*/  IMAD.MOV.U32 R102, RZ, RZ, R129 ;  /* 0x000000ffff667224 */ /* 0x000fc600078e0081 */
        /* <DEDUP_REMOVED lines=10> */
[----:B------:R-:W-:Y:S02]  /*4e50*/  FADD.FTZ R5, R77, R76 ;  /* 0x0000004c4d057221 */ /* 0x000fe40000010000 */
[----:B------:R-:W-:Y:S01]  /*4e60*/  IMAD.MOV.U32 R76, RZ, RZ, R178 ;  /* 0x000000ffff4c7224 */ /* 0x000fe200078e00b2 */
[----:B------:R-:W-:Y:S01]  /*4e70*/  HMMA.16816.F32.BF16 R16, R12, R42, RZ ;  /* 0x0000002a0c10723c */ /* 0x000fe200000418ff */
[----:B------:R-:W-:Y:S02]  /*4e80*/  IMAD.MOV.U32 R77, RZ, RZ, R177 ;  /* 0x000000ffff4d7224 */ /* 0x000fe400078e00b1 */
[----:B------:R-:W-:Y:S02]  /*4e90*/  IMAD.MOV.U32 R78, RZ, RZ, R176 ;  /* 0x000000ffff4e7224 */ /* 0x000fe400078e00b0 */
[----:B------:R-:W-:Y:S02]  /*4ea0*/  FADD.FTZ R0, R82, R0 ;  /* 0x0000000052007221 */ /* 0x000fe40000010000 */
[----:B------:R-:W-:Y:S01]  /*4eb0*/  IMAD.MOV.U32 R79, RZ, RZ, R4 ;  /* 0x000000ffff4f7224 */ /* 0x000fe200078e0004 */
[----:B------:R-:W-:Y:S01]  /*4ec0*/  HMMA.16816.F32.BF16 R108, R8, R38, R20 ;  /* 0x00000026086c723c */ /* 0x000fe20000041814 */
[----:B------:R-:W2:Y:S01]  /*4ed0*/  LDSM.16.MT88.4 R20, [R135+0x6900] ;  /* 0x006900008714783b */ /* 0x000ea20000004200 */
[----:B------:R-:W-:-:S02]  /*4ee0*/  FADD.FTZ R5, R80, R5 ;  /* 0x0000000550057221 */ /* 0x000fc40000010000 */
[----:B------:R-:W-:Y:S02]  /*4ef0*/  FADD.FTZ R4, R85, R0 ;  /* 0x0000000055047221 */ /* 0x000fe40000010000 */
[----:B------:R-:W-:Y:S02]  /*4f00*/  FADD.FTZ R0, R84, R5 ;  /* 0x0000000554007221 */ /* 0x000fe40000010000 */
[----:B------:R-:W-:Y:S02]  /*4f10*/  FADD.FTZ R4, R83, R4 ;  /* 0x0000000453047221 */ /* 0x000fe40000010000 */
[----:B------:R-:W-:Y:S02]  /*4f20*/  FADD.FTZ R0, R7, R0 ;  /* 0x0000000007007221 */ /* 0x000fe40000010000 */
[--C-:B------:R-:W-:Y:S02]  /*4f30*/  FFMA.FTZ R24, R106, c[0x0][0x2d0], -R6.reuse ;  /* 0x0000b4006a187a23 */ /* 0x100fe40000010806 */
[----:B------:R-:W-:-:S02]  /*4f40*/  FFMA.FTZ R38, R100, c[0x0][0x2d0], -R6 ;  /* 0x0000b40064267a23 */ /* 0x000fc40000010806 */
[----:B------:R-:W-:Y:S01]  /*4f50*/  HMMA.16816.F32.BF16 R112, R8, R26, R16 ;  /* 0x0000001a0870723c */ /* 0x000fe20000041810 */
[----:B------:R-:W-:Y:S02]  /*4f60*/  FFMA.FTZ R39, R96, c[0x0][0x2d0], -R6 ;  /* 0x0000b40060277a23 */ /* 0x000fe40000010806 */
[----:B------:R-:W-:Y:S02]  /*4f70*/  FADD.FTZ R25, R88, R4 ;  /* 0x0000000458197221 */ /* 0x000fe40000010000 */
[----:B------:R-:W-:Y:S02]  /*4f80*/  IMAD.MOV.U32 R106, RZ, RZ, R49 ;  /* 0x000000ffff6a7224 */ /* 0x000fe400078e0031 */
[----:B------:R-:W-:Y:S01]  /*4f90*/  FFMA.FTZ R26, R105, c[0x0][0x2d0], -R6 ;  /* 0x0000b400691a7a23 */ /* 0x000fe20000010806 */
[----:B-1----:R-:W-:Y:S01]  /*4fa0*/  HMMA.16816.F32.BF16 R16, R12, R28, RZ ;  /* 0x0000001c0c10723c */ /* 0x002fe200000418ff */
[----:B------:R-:W-:Y:S02]  /*4fb0*/  FADD.FTZ R27, R81, R0 ;  /* 0x00000000511b7221 */ /* 0x000fe40000010000 */
[----:B------:R-:W-:Y:S01]  /*4fc0*/  MUFU.EX2 R0, R26 ;  /* 0x0000001a00007308 */ /* 0x000fe20000000800 */
[----:B------:R-:W-:-:S02]  /*4fd0*/  IMAD.MOV.U32 R105, RZ, RZ, R48 ;  /* 0x000000ffff697224 */ /* 0x000fc400078e0030 */
[----:B------:R-:W-:Y:S02]  /*4fe0*/  IMAD.MOV.U32 R100, RZ, RZ, R131 ;  /* 0x000000ffff647224 */ /* 0x000fe400078e0083 */
[--C-:B------:R-:W-:Y:S02]  /*4ff0*/  FFMA.FTZ R28, R104, c[0x0][0x2d0], -R6.reuse ;  /* 0x0000b400681c7a23 */ /* 0x100fe40000010806 */
[----:B------:R-:W-:Y:S02]  /*5000*/  FFMA.FTZ R29, R103, c[0x0][0x2d0], -R6 ;  /* 0x0000b400671d7a23 */ /* 0x000fe40000010806 */
[----:B------:R-:W-:Y:S02]  /*5010*/  IMAD.MOV.U32 R104, RZ, RZ, R51 ;  /* 0x000000ffff687224 */ /* 0x000fe400078e0033 */
[----:B------:R-:W-:-:S10]  /*5020*/  IMAD.MOV.U32 R103, RZ, RZ, R128 ;  /* 0x000000ffff677224 */ /* 0x000fd400078e0080 */
        /* <DEDUP_REMOVED lines=200> */
.L_x_2476:
        /* <DEDUP_REMOVED lines=92> */
.L_x_2474:
[C---:B-12---:R-:W-:Y:S01]  /*6270*/  HMMA.16816.F32.BF16 R4, R168.reuse, R8, RZ ;  /* 0x00000008a804723c */ /* 0x046fe200000418ff */
[----:B------:R-:W2:Y:S01]  /*6280*/  LDL R3, [R1+0x28] ;  /* 0x0000280001037983 */ /* 0x000ea20000100800 */
[----:B------:R-:W-:Y:S05]  /*6290*/  UISETP.GE.AND UP0, UPT, UR10, 0x1, UPT ;  /* 0x000000010a00788c */ /* 0x000fea000bf06270 */
[----:B------:R-:W0:Y:S01]  /*62a0*/  LDGDEPBAR ;  /* 0x00000000000079af */ /* 0x000e220000000000 */
        /* <DEDUP_REMOVED lines=19> */
[----:B------:R-:W4:Y:S06]  /*63e0*/  LDL R188, [R1+0x30] ;  /* 0x0000300001bc7983 */ /* 0x000f2c0000100800 */
[----:B------:R-:W4:Y:S01]  /*63f0*/  LDL R189, [R1+0x2c] ;  /* 0x00002c0001bd7983 */ /* 0x000f220000100800 */
        /* <DEDUP_REMOVED lines=34> */
[----:B------:R1:W-:Y:S06]  /*6620*/  LDSM.16.M88.4 R176, [R3] ;  /* 0x0000000003b0783b */ /* 0x0003ec0000000200 */
[----:B-1----:R-:W2:Y:S06]  /*6630*/  LDL R3, [R1+0x18] ;  /* 0x0000180001037983 */ /* 0x002eac0000100800 */
[----:B----4-:R1:W3:Y:S06]  /*6640*/  LDSM.16.M88.4 R184, [R188] ;  /* 0x00000000bcb8783b */ /* 0x0102ec0000000200 */
[----:B------:R4:W3:Y:S06]  /*6650*/  LDSM.16.M88.4 R180, [R189] ;  /* 0x00000000bdb4783b */ /* 0x0008ec0000000200 */
[----:B-1----:R-:W2:Y:S06]  /*6660*/  LDL R188, [R1+0x1c] ;  /* 0x00001c0001bc7983 */ /* 0x002eac0000100800 */
        /* <DEDUP_REMOVED lines=47> */
[----:B--2---:R1:W-:Y:S06]  /*6960*/  LDSM.16.M88.4 R184, [R3] ;  /* 0x0000000003b8783b */ /* 0x0043ec0000000200 */
[----:B-1----:R-:W2:Y:S06]  /*6970*/  LDL R3, [R1+0x8] ;  /* 0x0000080001037983 */ /* 0x002eac0000100800 */
[----:B------:R1:W-:Y:S06]  /*6980*/  LDSM.16.M88.4 R176, [R188] ;  /* 0x00000000bcb0783b */ /* 0x0003ec0000000200 */
[----:B----4-:R3:W4:Y:S06]  /*6990*/  LDSM.16.M88.4 R180, [R189] ;  /* 0x00000000bdb4783b */ /* 0x01072c0000000200 */
[----:B-1----:R-:W2:Y:S06]  /*69a0*/  LDL R188, [R1+0xc] ;  /* 0x00000c0001bc7983 */ /* 0x002eac0000100800 */
        /* <DEDUP_REMOVED lines=47> */
[----:B--2---:R-:W-:Y:S06]  /*6ca0*/  LDSM.16.M88.4 R180, [R3] ;  /* 0x0000000003b4783b */ /* 0x004fec0000000200 */
[----:B------:R-:W-:Y:S06]  /*6cb0*/  LDSM.16.M88.4 R184, [R188] ;  /* 0x00000000bcb8783b */ /* 0x000fec0000000200 */
[----:B---3--:R1:W2:Y:S02]  /*6cc0*/  LDSM.16.M88.4 R176, [R189] ;  /* 0x00000000bdb0783b */ /* 0x0082a40000000200 */
[----:B-1---5:R-:W-:Y:S01]  /*6cd0*/  MOV R189, R132 ;  /* 0x0000008400bd7202 */ /* 0x022fe20000000f00 */
[C---:B--2---:R-:W-:Y:S08]  /*6ce0*/  HMMA.16816.F32.BF16 R4, R236.reuse, R176, R4 ;  /* 0x000000b0ec04723c */ /* 0x044ff00000041804 */
        /* <DEDUP_REMOVED lines=26> */
[----:B------:R-:W-:Y:S05]  /*6e90*/  DEPBAR.LE SB0, 0x0 ;  /* 0x000080000000791a */ /* 0x000fea0000000000 */
[----:B------:R-:W-:Y:S01]  /*6ea0*/  BAR.SYNC.DEFER_BLOCKING 0x0 ;  /* 0x0000000000007b1d */ /* 0x000fe20000010000 */
[C---:B-1----:R-:W-:Y:S08]  /*6eb0*/  HMMA.16816.F32.BF16 R12, R244.reuse, R176, R12 ;  /* 0x000000b0f40c723c */ /* 0x042ff0000004180c */
[C---:B------:R-:W-:Y:S08]  /*6ec0*/  HMMA.16816.F32.BF16 R16, R244.reuse, R178, R16 ;  /* 0x000000b2f410723c */ /* 0x040ff00000041810 */
[C---:B--2---:R-:W-:Y:S08]  /*6ed0*/  HMMA.16816.F32.BF16 R20, R244.reuse, R184, R20 ;  /* 0x000000b8f414723c */ /* 0x044ff00000041814 */
[C---:B------:R-:W-:Y:S08]  /*6ee0*/  HMMA.16816.F32.BF16 R24, R244.reuse, R186, R24 ;  /* 0x000000baf418723c */ /* 0x040ff00000041818 */
[C---:B---3--:R-:W-:Y:S08]  /*6ef0*/  HMMA.16816.F32.BF16 R28, R244.reuse, R180, R28 ;  /* 0x000000b4f41c723c */ /* 0x048ff0000004181c */
[----:B------:R-:W-:Y:S01]  /*6f00*/  HMMA.16816.F32.BF16 R32, R244, R182, R32 ;  /* 0x000000b6f420723c */ /* 0x000fe20000041820 */
[----:B------:R-:W-:-:S07]  /*6f10*/  @P0 BRA `(.L_x_2475) ;  /* 0x000005e000000947 */ /* 0x000fce0003800000 */
[----:B------:R-:W2:Y:S01]  /*6f20*/  LDL R0, [R1+0x84] ;  /* 0x0000840001007983 */ /* 0x000ea20000100800 */
[----:B------:R-:W-:Y:S01]  /*6f30*/  ULEA UR6, UR10, UR12, 0x6 ;  /* 0x0000000c0a067291 */ /* 0x000fe2000f8e303f */
[----:B------:R-:W-:Y:S01]  /*6f40*/  IMAD.MOV.U32 R178, RZ, RZ, RZ ;  /* 0x000000ffffb27224 */ /* 0x000fe200078e00ff */
[----:B------:R-:W-:Y:S01]  /*6f50*/  LOP3.LUT R189, R189, 0xffffbfff, RZ, 0xc0, !PT ;  /* 0xffffbfffbdbd7812 */ /* 0x000fe200078ec0ff */
[----:B------:R1:W-:Y:S03]  /*6f60*/  STL [R1+0xc8], R2 ;  /* 0x0000c80201007387 */ /* 0x0003e60000100800 */
[----:B------:R-:W-:Y:S01]  /*6f70*/  IMAD.U32 R3, RZ, RZ, UR6 ;  /* 0x00000006ff037e24 */ /* 0x000fe2000f8e00ff */
[----:B------:R-:W3:Y:S01]  /*6f80*/  LDL R183, [R1+0x78] ;  /* 0x0000780001b77983 */ /* 0x000ee20000100800 */
[----:B------:R-:W-:Y:S03]  /*6f90*/  @P2 LOP3.LUT R189, R189, 0x4000, RZ, 0xfc, !PT ;  /* 0x00004000bdbd2812 */ /* 0x000fe600078efcff */
[----:B------:R-:W4:Y:S01]  /*6fa0*/  LDL R182, [R1+0x44] ;  /* 0x0000440001b67983 */ /* 0x000f220000100800 */
        /* <DEDUP_REMOVED lines=8> */
[----:B-1----:R-:W3:Y:S01]  /*7030*/  LDL R2, [R1+0xb8] ;  /* 0x0000b80001027983 */ /* 0x002ee20000100800 */
        /* <DEDUP_REMOVED lines=29> */
[----:B------:R-:W3:Y:S04]  /*7210*/  SHFL.IDX PT, R132, R177, RZ, 0x181f ;  /* 0x00181fffb1847589 */ /* 0x000ee800000e0000 */
[----:B------:R-:W1:Y:S04]  /*7220*/  SHFL.IDX PT, R176, R3, RZ, 0x181f ;  /* 0x00181fff03b07589 */ /* 0x000e6800000e0000 */
[----:B------:R-:W2:Y:S04]  /*7230*/  SHFL.IDX PT, R0, R177, 0x1, 0x181f ;  /* 0x00381f00b1007f89 */ /* 0x000ea800000e0000 */
[----:B------:R-:W2:Y:S01]  /*7240*/  SHFL.IDX PT, R3, R3, 0x1, 0x181f ;  /* 0x00381f0003037f89 */ /* 0x000ea200000e0000 */
[----:B---3--:R-:W-:Y:S05]  /*7250*/  IADD3 R178, P0, R132, R2, RZ ;  /* 0x0000000284b27210 */ /* 0x008fea0007f1e0ff */
[----:B-1----:R-:W-:Y:S05]  /*7260*/  IMAD.X R179, R176, 0x1, R183, P0 ;  /* 0x00000001b0b37824 */ /* 0x002fea00000e06b7 */
[----:B----4-:R1:W-:Y:S02]  /*7270*/  LDGSTS.E.BYPASS.LTC128B.128 [R182+0x10100], [R178.64], !P6 ;  /* 0x10100000b2b67fae */ /* 0x0103e4000f101d50 */
[----:B-1----:R-:W-:Y:S05]  /*7280*/  IADD3 R178, P0, R132, R186, RZ ;  /* 0x000000ba84b27210 */ /* 0x002fea0007f1e0ff */
[----:B------:R-:W-:Y:S01]  /*7290*/  IMAD.X R179, R176, 0x1, R187, P0 ;  /* 0x00000001b0b37824 */ /* 0x000fe200000e06bb */
[----:B------:R-:W-:Y:S04]  /*72a0*/  IADD3 R180, P0, R132, R185, RZ ;  /* 0x000000b984b47210 */ /* 0x000fe80007f1e0ff */
[----:B------:R1:W-:Y:S01]  /*72b0*/  LDGSTS.E.BYPASS.LTC128B.128 [R182+0x12100], [R178.64], !P5 ;  /* 0x12100000b2b67fae */ /* 0x0003e2000e901d50 */
[----:B------:R-:W-:Y:S05]  /*72c0*/  IMAD.X R181, R176, 0x1, R190, P0 ;  /* 0x00000001b0b57824 */ /* 0x000fea00000e06be */
[----:B------:R3:W-:Y:S04]  /*72d0*/  LDGSTS.E.BYPASS.LTC128B.128 [R182+0x14100], [R180.64], !P4 ;  /* 0x14100000b4b67fae */ /* 0x0007e8000e101d50 */
[----:B-1----:R-:W3:Y:S04]  /*72e0*/  LDL R179, [R1+0x58] ;  /* 0x0000580001b37983 */ /* 0x002ee80000100800 */
[----:B------:R-:W4:Y:S04]  /*72f0*/  LDL R178, [R1+0x90] ;  /* 0x0000900001b27983 */ /* 0x000f280000100800 */
[----:B------:R1:W-:Y:S01]  /*7300*/  STL [R1+0x40], R189 ;  /* 0x000040bd01007387 */ /* 0x0003e20000100800 */
[C---:B---3--:R-:W-:Y:S01]  /*7310*/  IMAD.SHL.U32 R180, R179.reuse, 0x2, RZ ;  /* 0x00000002b3b47824 */ /* 0x048fe200078e00ff */
[----:B----4-:R-:W-:Y:S04]  /*7320*/  SHF.L.U64.HI R181, R179, 0x1, R178 ;  /* 0x00000001b3b57819 */ /* 0x010fe800000102b2 */
[----:B------:R-:W-:Y:S05]  /*7330*/  IADD3 R178, P0, R132, R180, RZ ;  /* 0x000000b484b27210 */ /* 0x000fea0007f1e0ff */
[----:B------:R-:W-:Y:S01]  /*7340*/  IMAD.X R179, R176, 0x1, R181, P0 ;  /* 0x00000001b0b37824 */ /* 0x000fe200000e06b5 */
[----:B--2---:R-:W-:Y:S02]  /*7350*/  IADD3 R176, P0, R0, R2, RZ ;  /* 0x0000000200b07210 */ /* 0x004fe40007f1e0ff */
[----:B------:R1:W5:Y:S03]  /*7360*/  LDL.LU R2, [R1+0xc8] ;  /* 0x0000c80001027983 */ /* 0x0003660000300800 */
[----:B------:R-:W-:Y:S01]  /*7370*/  IMAD.X R177, R3, 0x1, R183, P0 ;  /* 0x0000000103b17824 */ /* 0x000fe200000e06b7 */
[----:B------:R2:W-:Y:S04]  /*7380*/  LDGSTS.E.BYPASS.LTC128B.128 [R182+0x16100], [R178.64], !P3 ;  /* 0x16100000b2b67fae */ /* 0x0005e8000d901d50 */
[----:B------:R3:W-:Y:S01]  /*7390*/  LDGSTS.E.BYPASS.LTC128B.128 [R182+0x11100], [R176.64], !P6 ;  /* 0x11100000b0b67fae */ /* 0x0007e2000f101d50 */
[----:B--2---:R-:W-:Y:S02]  /*73a0*/  IADD3 R178, -R191, 0x10, RZ ;  /* 0x00000010bfb27810 */ /* 0x004fe40007ffe1ff */
[----:B---3--:R-:W-:Y:S02]  /*73b0*/  IADD3 R176, -R184, 0x10, RZ ;  /* 0x00000010b8b07810 */ /* 0x008fe40007ffe1ff */
[----:B------:R-:W-:Y:S02]  /*73c0*/  LOP3.LUT R178, R178, 0xf, RZ, 0xc0, !PT ;  /* 0x0000000fb2b27812 */ /* 0x000fe400078ec0ff */
[----:B------:R-:W-:Y:S04]  /*73d0*/  LOP3.LUT R176, R176, 0xf, RZ, 0xc0, !PT ;  /* 0x0000000fb0b07812 */ /* 0x000fe800078ec0ff */
[-C--:B------:R-:W-:Y:S04]  /*73e0*/  IADD3 R176, P2, P0, R176, R0.reuse, R186 ;  /* 0x00000000b0b07210 */ /* 0x080fe8000785e0ba */
[-C--:B------:R-:W-:Y:S02]  /*73f0*/  IADD3.X R177, RZ, R3.reuse, R187, P2, P0 ;  /* 0x00000003ffb17210 */ /* 0x080fe400017e04bb */
[----:B------:R-:W-:Y:S02]  /*7400*/  ISETP.NE.U32.AND P0, PT, R184, RZ, PT ;  /* 0x000000ffb800720c */ /* 0x000fe40003f05070 */
[-C--:B------:R-:W-:Y:S04]  /*7410*/  IADD3 R178, P2, P1, R178, R0.reuse, R185 ;  /* 0x00000000b2b27210 */ /* 0x080fe8000795e0b9 */
[-C--:B------:R-:W-:Y:S02]  /*7420*/  IADD3.X R179, RZ, R3.reuse, R190, P2, P1 ;  /* 0x00000003ffb37210 */ /* 0x080fe400017e24be */
[C---:B------:R-:W-:Y:S02]  /*7430*/  LOP3.LUT P1, RZ, R189.reuse, 0x8000, RZ, 0xc0, !PT ;  /* 0x00008000bdff7812 */ /* 0x040fe4000782c0ff */
[----:B------:R-:W-:Y:S03]  /*7440*/  LOP3.LUT P2, RZ, R189, 0x4000, RZ, 0xc0, !PT ;  /* 0x00004000bdff7812 */ /* 0x000fe6000784c0ff */
[----:B------:R2:W-:Y:S02]  /*7450*/  LDGSTS.E.BYPASS.LTC128B.128.ZFILL [R182+0x13100], [R176.64], P0 ;  /* 0x13100000b0b67fae */ /* 0x0005e40008141d50 */
[----:B--2---:R-:W-:Y:S04]  /*7460*/  IADD3 R176, -R188, 0x10, RZ ;  /* 0x00000010bcb07810 */ /* 0x004fe80007ffe1ff */
[----:B------:R-:W-:Y:S04]  /*7470*/  LOP3.LUT R176, R176, 0xf, RZ, 0xc0, !PT ;  /* 0x0000000fb0b07812 */ /* 0x000fe800078ec0ff */
[----:B------:R-:W-:Y:S04]  /*7480*/  IADD3 R176, P5, P0, R176, R0, R180 ;  /* 0x00000000b0b07210 */ /* 0x000fe800078be0b4 */
[----:B------:R-:W-:Y:S02]  /*7490*/  IADD3.X R177, RZ, R3, R181, P5, P0 ;  /* 0x00000003ffb17210 */ /* 0x000fe40002fe04b5 */
[----:B------:R-:W-:Y:S02]  /*74a0*/  ISETP.NE.U32.AND P0, PT, R191, RZ, PT ;  /* 0x000000ffbf00720c */ /* 0x000fe40003f05070 */
[----:B------:R-:W-:Y:S11]  /*74b0*/  LOP3.LUT P5, RZ, R189, 0x10000, RZ, 0xc0, !PT ;  /* 0x00010000bdff7812 */ /* 0x000ff600078ac0ff */
[----:B------:R1:W-:Y:S01]  /*74c0*/  LDGSTS.E.BYPASS.LTC128B.128.ZFILL [R182+0x15100], [R178.64], P0 ;  /* 0x15100000b2b67fae */ /* 0x0003e20008141d50 */
[----:B------:R-:W-:Y:S11]  /*74d0*/  ISETP.NE.U32.AND P0, PT, R188, RZ, PT ;  /* 0x000000ffbc00720c */ /* 0x000ff60003f05070 */
[----:B------:R-:W-:Y:S02]  /*74e0*/  @!UPT UIADD3 URZ, URZ, URZ, URZ ;  /* 0x0000003f3f3ff290 */ /* 0x000fe4000fffe03f */
[----:B------:R1:W-:Y:S02]  /*74f0*/  LDGSTS.E.BYPASS.LTC128B.128.ZFILL [R182+0x17100], [R176.64], P0 ;  /* 0x17100000b0b67fae */ /* 0x0003e40008141d50 */
.L_x_2475:
[----:B------:R-:W2:Y:S01]  /*7500*/  LDL R132, [R1+0x98] ;  /* 0x0000980001847983 */ /* 0x000ea20000100800 */
[----:B------:R-:W-:Y:S01]  /*7510*/  PLOP3.LUT P0, PT, PT, PT, UP1, 0x80, 0x0 ;  /* 0x000000000000781c */ /* 0x000fe20003f0f018 */
[----:B------:R-:W-:Y:S01]  /*7520*/  UIMAD UR6, UR10, -0x40, UR5 ;  /* 0xffffffc00a0678a4 */ /* 0x000fe2000f8e0205 */
[----:B-1----:R-:W-:Y:S01]  /*7530*/  MOV R178, R189 ;  /* 0x000000bd00b27202 */ /* 0x002fe20000000f00 */
[----:B------:R1:W2:Y:S01]  /*7540*/  LDL R0, [R1+0x9c] ;  /* 0x00009c0001007983 */ /* 0x0002a20000100800 */
[----:B------:R-:W-:Y:S02]  /*7550*/  UISETP.GT.AND UP0, UPT, UR10, UR4, UPT ;  /* 0x000000040a00728c */ /* 0x000fe4000bf04270 */
[----:B------:R-:W-:Y:S01]  /*7560*/  LOP3.LUT R178, R178, 0xfff7ffff, RZ, 0xc0, !PT ;  /* 0xfff7ffffb2b27812 */ /* 0x000fe200078ec0ff */
[----:B------:R-:W3:Y:S01]  /*7570*/  LDL R3, [R1+0xac] ;  /* 0x0000ac0001037983 */ /* 0x000ee20000100800 */
[----:B------:R-:W-:Y:S02]  /*7580*/  UIADD3 UR10, UR10, -0x1, URZ ;  /* 0xffffffff0a0a7890 */ /* 0x000fe4000fffe03f */
[----:B------:R-:W-:Y:S01]  /*7590*/  @P6 LOP3.LUT R178, R178, 0x80000, RZ, 0xfc, !PT ;  /* 0x00080000b2b26812 */ /* 0x000fe200078efcff */
[----:B------:R-:W4:Y:S03]  /*75a0*/  LDL.LU R177, [R1+0x54] ;  /* 0x0000540001b17983 */ /* 0x000f260000300800 */
[----:B------:R-:W-:Y:S01]  /*75b0*/  LOP3.LUT R178, R178, 0xfffbffff, RZ, 0xc0, !PT ;  /* 0xfffbffffb2b27812 */ /* 0x000fe200078ec0ff */
[----:B------:R-:W0:Y:S03]  /*75c0*/  LDGDEPBAR ;  /* 0x00000000000079af */ /* 0x000e260000000000 */
[----:B------:R-:W-:Y:S04]  /*75d0*/  @P5 LOP3.LUT R178, R178, 0x40000, RZ, 0xfc, !PT ;  /* 0x00040000b2b25812 */ /* 0x000fe800078efcff */
[----:B------:R-:W-:Y:S04]  /*75e0*/  LOP3.LUT R178, R178, 0xfffdffff, RZ, 0xc0, !PT ;  /* 0xfffdffffb2b27812 */ /* 0x000fe800078ec0ff */
[----:B------:R-:W-:Y:S04]  /*75f0*/  @P4 LOP3.LUT R178, R178, 0x20000, RZ, 0xfc, !PT ;  /* 0x00020000b2b24812 */ /* 0x000fe800078efcff */
[----:B------:R-:W-:Y:S04]  /*7600*/  LOP3.LUT R178, R178, 0xfffeffff, RZ, 0xc0, !PT ;  /* 0xfffeffffb2b27812 */ /* 0x000fe800078ec0ff */
[----:B------:R-:W-:Y:S04]  /*7610*/  @P3 LOP3.LUT R178, R178, 0x10000, RZ, 0xfc, !PT ;  /* 0x00010000b2b23812 */ /* 0x000fe800078efcff */
[----:B------:R-:W-:Y:S04]  /*7620*/  LOP3.LUT R178, R178, 0xffff7fff, RZ, 0xc0, !PT ;  /* 0xffff7fffb2b27812 */ /* 0x000fe800078ec0ff */
[----:B------:R-:W-:Y:S04]  /*7630*/  @P2 LOP3.LUT R178, R178, 0x8000, RZ, 0xfc, !PT ;  /* 0x00008000b2b22812 */ /* 0x000fe800078efcff */
[----:B------:R-:W-:Y:S04]  /*7640*/  LOP3.LUT R178, R178, 0xffffbfff, RZ, 0xc0, !PT ;  /* 0xffffbfffb2b27812 */ /* 0x000fe800078ec0ff */
[----:B------:R-:W-:Y:S04]  /*7650*/  @P1 LOP3.LUT R178, R178, 0x4000, RZ, 0xfc, !PT ;  /* 0x00004000b2b21812 */ /* 0x000fe800078efcff */
[----:B------:R-:W-:Y:S02]  /*7660*/  LOP3.LUT R178, R178, 0xffefffff, RZ, 0xc0, !PT ;  /* 0xffefffffb2b27812 */ /* 0x000fe400078ec0ff */
[----:B--2---:R-:W-:Y:S05]  /*7670*/  @P0 MOV R0, R132 ;  /* 0x0000008400000202 */ /* 0x004fea0000000f00 */
[----:B------:R-:W2:Y:S08]  /*7680*/  SHFL.IDX PT, R176, R0, RZ, 0x1c1f ;  /* 0x001c1fff00b07589 */ /* 0x000eb000000e0000 */
[----:B------:R1:W2:Y:S02]  /*7690*/  SHFL.IDX PT, R132, R0, 0x1, 0x1c1f ;  /* 0x003c1f0000847f89 */ /* 0x0002a400000e0000 */
[----:B-1----:R-:W-:Y:S04]  /*76a0*/  MOV R0, UR7 ;  /* 0x0000000700007c02 */ /* 0x002fe80008000f00 */
[----:B---3--:R-:W-:Y:S04]  /*76b0*/  IADD3 R0, R0, UR6, -R3 ;  /* 0x0000000600007c10 */ /* 0x008fe8000fffe803 */
[----:B------:R-:W-:Y:S04]  /*76c0*/  IADD3 R3, R0, -UR13, RZ ;  /* 0x8000000d00037c10 */ /* 0x000fe8000fffe0ff */
[C---:B--2---:R-:W-:Y:S02]  /*76d0*/  IADD3 R0, R3.reuse, R176, RZ ;  /* 0x000000b003007210 */ /* 0x044fe40007ffe0ff */
[----:B------:R-:W-:Y:S02]  /*76e0*/  IADD3 R3, R3, R132, RZ ;  /* 0x0000008403037210 */ /* 0x000fe40007ffe0ff */
[C---:B------:R-:W-:Y:S02]  /*76f0*/  ISETP.GT.AND P0, PT, R0.reuse, RZ, PT ;  /* 0x000000ff0000720c */ /* 0x040fe40003f04270 */
[----:B------:R-:W-:Y:S02]  /*7700*/  ISETP.GT.AND P6, PT, R0, 0x20, PT ;  /* 0x000000200000780c */ /* 0x000fe40003fc4270 */
[----:B------:R-:W-:Y:S02]  /*7710*/  FSEL R4, R4, -INF , P0 ;  /* 0xff80000004047808 */ /* 0x000fe40000000000 */
[C---:B------:R-:W-:Y:S02]  /*7720*/  ISETP.GT.AND P0, PT, R0.reuse, 0x1, PT ;  /* 0x000000010000780c */ /* 0x040fe40003f04270 */
[C---:B------:R-:W-:Y:S02]  /*7730*/  ISETP.GT.AND P5, PT, R0.reuse, 0x28, PT ;  /* 0x000000280000780c */ /* 0x040fe40003fa4270 */
[----:B------:R-:W-:Y:S02]  /*7740*/  FSEL R5, R5, -INF , P0 ;  /* 0xff80000005057808 */ /* 0x000fe40000000000 */
[C---:B------:R-:W-:Y:S02]  /*7750*/  ISETP.GT.AND P0, PT, R3.reuse, RZ, PT ;  /* 0x000000ff0300720c */ /* 0x040fe40003f04270 */
[----:B------:R-:W-:Y:S02]  /*7760*/  ISETP.GT.AND P4, PT, R0, 0x29, PT ;  /* 0x000000290000780c */ /* 0x000fe40003f84270 */
[----:B------:R-:W-:Y:S02]  /*7770*/  FSEL R6, R6, -INF , P0 ;  /* 0xff80000006067808 */ /* 0x000fe40000000000 */
[----:B------:R-:W-:Y:S02]  /*7780*/  ISETP.GT.AND P0, PT, R3, 0x1, PT ;  /* 0x000000010300780c */ /* 0x000fe40003f04270 */
[----:B------:R-:W-:Y:S02]  /*7790*/  @P6 LOP3.LUT R178, R178, 0x100000, RZ, 0xfc, !PT ;  /* 0x00100000b2b26812 */ /* 0x000fe400078efcff */
[----:B------:R-:W-:Y:S02]  /*77a0*/  FSEL R7, R7, -INF , P0 ;  /* 0xff80000007077808 */ /* 0x000fe40000000000 */
[C---:B------:R-:W-:Y:S01]  /*77b0*/  ISETP.GT.AND P0, PT, R0.reuse, 0x8, PT ;  /* 0x000000080000780c */ /* 0x040fe20003f04270 */
[----:B------:R-:W-:Y:S01]  /*77c0*/  STL [R1+0x40], R178 ;  /* 0x000040b201007387 */ /* 0x000fe20000100800 */
[----:B------:R-:W-:Y:S02]  /*77d0*/  ISETP.GT.AND P6, PT, R0, 0x9, PT ;  /* 0x000000090000780c */ /* 0x000fe40003fc4270 */
[----:B------:R-:W-:Y:S02]  /*77e0*/  FSEL R8, R8, -INF , P0 ;  /* 0xff80000008087808 */ /* 0x000fe40000000000 */
[----:B------:R-:W-:Y:S02]  /*77f0*/  ISETP.GT.AND P0, PT, R3, 0x8, PT ;  /* 0x000000080300780c */ /* 0x000fe40003f04270 */
[----:B------:R-:W-:Y:S02]  /*7800*/  FSEL R9, R9, -INF , P6 ;  /* 0xff80000009097808 */ /* 0x000fe40003000000 */
[----:B------:R-:W-:Y:S02]  /*7810*/  FSEL R10, R10, -INF , P0 ;  /* 0xff8000000a0a7808 */ /* 0x000fe40000000000 */
[----:B------:R-:W-:Y:S02]  /*7820*/  ISETP.GT.AND P0, PT, R3, 0x9, PT ;  /* 0x000000090300780c */ /* 0x000fe40003f04270 */
[C---:B------:R-:W-:Y:S02]  /*7830*/  ISETP.GT.AND P6, PT, R0.reuse, 0x11, PT ;  /* 0x000000110000780c */ /* 0x040fe40003fc4270 */
[----:B------:R-:W-:Y:S02]  /*7840*/  FSEL R11, R11, -INF , P0 ;  /* 0xff8000000b0b7808 */ /* 0x000fe40000000000 */
[----:B------:R-:W-:Y:S02]  /*7850*/  ISETP.GT.AND P0, PT, R0, 0x10, PT ;  /* 0x000000100000780c */ /* 0x000fe40003f04270 */
[----:B------:R-:W-:Y:S02]  /*7860*/  FSEL R13, R13, -INF , P6 ;  /* 0xff8000000d0d7808 */ /* 0x000fe40003000000 */
[----:B------:R-:W-:Y:S02]  /*7870*/  FSEL R12, R12, -INF , P0 ;  /* 0xff8000000c0c7808 */ /* 0x000fe40000000000 */
[C---:B------:R-:W-:Y:S02]  /*7880*/  ISETP.GT.AND P0, PT, R3.reuse, 0x10, PT ;  /* 0x000000100300780c */ /* 0x040fe40003f04270 */
[----:B------:R-:W-:Y:S02]  /*7890*/  ISETP.GT.AND P1, PT, R0, 0x31, PT ;  /* 0x000000310000780c */ /* 0x000fe40003f24270 */
[----:B------:R-:W-:Y:S02]  /*78a0*/  FSEL R14, R14, -INF , P0 ;  /* 0xff8000000e0e7808 */ /* 0x000fe40000000000 */
[----:B------:R-:W-:Y:S02]  /*78b0*/  ISETP.GT.AND P0, PT, R3, 0x11, PT ;  /* 0x000000110300780c */ /* 0x000fe40003f04270 */
[C---:B------:R-:W-:Y:S02]  /*78c0*/  ISETP.GT.AND P2, PT, R0.reuse, 0x38, PT ;  /* 0x000000380000780c */ /* 0x040fe40003f44270 */
[----:B------:R-:W-:Y:S02]  /*78d0*/  FSEL R15, R15, -INF , P0 ;  /* 0xff8000000f0f7808 */ /* 0x000fe40000000000 */
[C---:B------:R-:W-:Y:S02]  /*78e0*/  ISETP.GT.AND P0, PT, R0.reuse, 0x19, PT ;  /* 0x000000190000780c */ /* 0x040fe40003f04270 */
[C---:B------:R-:W-:Y:S02]  /*78f0*/  ISETP.GT.AND P3, PT, R0.reuse, 0x39, PT ;  /* 0x000000390000780c */ /* 0x040fe40003f64270 */
[----:B------:R-:W-:Y:S02]  /*7900*/  FSEL R17, R17, -INF , P0 ;  /* 0xff80000011117808 */ /* 0x000fe40000000000 */
[C---:B------:R-:W-:Y:S02]  /*7910*/  ISETP.GT.AND P0, PT, R3.reuse, 0x18, PT ;  /* 0x000000180300780c */ /* 0x040fe40003f04270 */
[----:B------:R-:W-:Y:S02]  /*7920*/  ISETP.GT.AND P6, PT, R0, 0x18, PT ;  /* 0x000000180000780c */ /* 0x000fe40003fc4270 */
[----:B------:R-:W-:Y:S02]  /*7930*/  FSEL R18, R18, -INF , P0 ;  /* 0xff80000012127808 */ /* 0x000fe40000000000 */
[----:B------:R-:W-:Y:S02]  /*7940*/  ISETP.GT.AND P0, PT, R3, 0x19, PT ;  /* 0x000000190300780c */ /* 0x000fe40003f04270 */
[----:B------:R-:W-:Y:S02]  /*7950*/  FSEL R16, R16, -INF , P6 ;  /* 0xff80000010107808 */ /* 0x000fe40003000000 */
[----:B------:R-:W-:Y:S02]  /*7960*/  FSEL R19, R19, -INF , P0 ;  /* 0xff80000013137808 */ /* 0x000fe40000000000 */
[----:B------:R-:W-:Y:S02]  /*7970*/  ISETP.GT.AND P0, PT, R0, 0x21, PT ;  /* 0x000000210000780c */ /* 0x000fe40003f04270 */
[----:B------:R-:W-:Y:S02]  /*7980*/  LOP3.LUT P6, RZ, R178, 0x100000, RZ, 0xc0, !PT ;  /* 0x00100000b2ff7812 */ /* 0x000fe400078cc0ff */
[----:B------:R-:W-:Y:S02]  /*7990*/  FSEL R21, R21, -INF , P0 ;  /* 0xff80000015157808 */ /* 0x000fe40000000000 */
[C---:B------:R-:W-:Y:S02]  /*79a0*/  ISETP.GT.AND P0, PT, R3.reuse, 0x20, PT ;  /* 0x000000200300780c */ /* 0x040fe40003f04270 */
[----:B------:R-:W-:Y:S02]  /*79b0*/  FSEL R20, R20, -INF , P6 ;  /* 0xff80000014147808 */ /* 0x000fe40003000000 */
[----:B------:R-:W-:Y:S02]  /*79c0*/  FSEL R22, R22, -INF , P0 ;  /* 0xff80000016167808 */ /* 0x000fe40000000000 */
[----:B------:R-:W-:Y:S02]  /*79d0*/  ISETP.GT.AND P0, PT, R3, 0x21, PT ;  /* 0x000000210300780c */ /* 0x000fe40003f04270 */
[----:B------:R-:W-:Y:S02]  /*79e0*/  FSEL R24, R24, -INF , P5 ;  /* 0xff80000018187808 */ /* 0x000fe40002800000 */
[----:B------:R-:W-:Y:S02]  /*79f0*/  FSEL R23, R23, -INF , P0 ;  /* 0xff80000017177808 */ /* 0x000fe40000000000 */
[----:B------:R-:W-:Y:S02]  /*7a00*/  ISETP.GT.AND P0, PT, R0, 0x30, PT ;  /* 0x000000300000780c */ /* 0x000fe40003f04270 */
[----:B-----5:R-:W-:Y:S02]  /*7a10*/  FMNMX.FTZ R0, R4, R2, !PT ;  /* 0x0000000204007209 */ /* 0x020fe40007810000 */
[----:B------:R-:W-:Y:S02]  /*7a20*/  FSEL R25, R25, -INF , P4 ;  /* 0xff80000019197808 */ /* 0x000fe40002000000 */
        /* <DEDUP_REMOVED lines=25> */
[----:B------:R-:W-:Y:S02]  /*7bc0*/  LOP3.LUT P6, RZ, R178, 0x80000, RZ, 0xc0, !PT ;  /* 0x00080000b2ff7812 */ /* 0x000fe400078cc0ff */
[----:B------:R-:W-:Y:S02]  /*7bd0*/  FMNMX.FTZ R0, R32, R0, !PT ;  /* 0x0000000020007209 */ /* 0x000fe40007810000 */
[C---:B------:R-:W-:Y:S02]  /*7be0*/  LOP3.LUT P5, RZ, R178.reuse, 0x40000, RZ, 0xc0, !PT ;  /* 0x00040000b2ff7812 */ /* 0x040fe400078ac0ff */
[----:B------:R-:W-:Y:S02]  /*7bf0*/  FMNMX.FTZ R0, R33, R0, !PT ;  /* 0x0000000021007209 */ /* 0x000fe40007810000 */
[C---:B------:R-:W-:Y:S02]  /*7c00*/  LOP3.LUT P4, RZ, R178.reuse, 0x20000, RZ, 0xc0, !PT ;  /* 0x00020000b2ff7812 */ /* 0x040fe4000788c0ff */
[C---:B------:R-:W-:Y:S01]  /*7c10*/  LOP3.LUT P3, RZ, R178.reuse, 0x10000, RZ, 0xc0, !PT ;  /* 0x00010000b2ff7812 */ /* 0x040fe2000786c0ff */
[----:B------:R-:W1:Y:S01]  /*7c20*/  SHFL.BFLY PT, R132, R0, 0x2, 0x1f ;  /* 0x0c401f0000847f89 */ /* 0x000e6200000e0000 */
[C---:B------:R-:W-:Y:S02]  /*7c30*/  LOP3.LUT P2, RZ, R178.reuse, 0x8000, RZ, 0xc0, !PT ;  /* 0x00008000b2ff7812 */ /* 0x040fe4000784c0ff */
[----:B------:R-:W-:Y:S02]  /*7c40*/  LOP3.LUT P1, RZ, R178, 0x4000, RZ, 0xc0, !PT ;  /* 0x00004000b2ff7812 */ /* 0x000fe4000782c0ff */
        /* <DEDUP_REMOVED lines=29> */
[----:B------:R-:W-:Y:S05]  /*7e20*/  FFMA.FTZ R25, R25, c[0x0][0x2d0], -R2 ;  /* 0x0000b40019197a23 */ /* 0x000fea0000010802 */
[----:B------:R-:W4:Y:S10]  /*7e30*/  MUFU.EX2 R2, R0 ;  /* 0x0000000000027308 */ /* 0x000f340000000800 */
[----:B------:R-:W1:Y:S10]  /*7e40*/  MUFU.EX2 R8, R8 ;  /* 0x0000000800087308 */ /* 0x000e740000000800 */
[----:B------:R-:W2:Y:S01]  /*7e50*/  MUFU.EX2 R9, R9 ;  /* 0x0000000900097308 */ /* 0x000ea20000000800 */
[C---:B----4-:R-:W-:Y:S02]  /*7e60*/  FFMA.FTZ R0, R2.reuse, R177, R4 ;  /* 0x000000b102007223 */ /* 0x050fe40000010004 */
[----:B------:R-:W-:Y:S02]  /*7e70*/  FMUL.FTZ R12, R2, R156 ;  /* 0x0000009c020c7220 */ /* 0x000fe40000410000 */
[C---:B------:R-:W-:Y:S01]  /*7e80*/  FADD.FTZ R0, R176.reuse, R0 ;  /* 0x00000000b0007221 */ /* 0x040fe20000010000 */
[----:B------:R-:W-:Y:S01]  /*7e90*/  F2FP.BF16.PACK_AB R176, R176, R4 ;  /* 0x00000004b0b0723e */ /* 0x000fe200000010ff */
[C---:B------:R-:W-:Y:S01]  /*7ea0*/  FMUL.FTZ R13, R2.reuse, R157 ;  /* 0x0000009d020d7220 */ /* 0x040fe20000410000 */
[----:B------:R-:W-:Y:S01]  /*7eb0*/  FSEL R4, R35, -INF , P0 ;  /* 0xff80000023047808 */ /* 0x000fe20000000000 */
[----:B------:R-:W-:Y:S01]  /*7ec0*/  FMUL.FTZ R16, R2, R152 ;  /* 0x0000009802107220 */ /* 0x000fe20000410000 */
[----:B------:R-:W-:Y:S01]  /*7ed0*/  MOV R35, R20 ;  /* 0x0000001400237202 */ /* 0x000fe20000000f00 */
[----:B-1----:R-:W-:Y:S02]  /*7ee0*/  FADD.FTZ R0, R8, R0 ;  /* 0x0000000008007221 */ /* 0x002fe40000010000 */
[C---:B------:R-:W-:Y:S02]  /*7ef0*/  FMUL.FTZ R17, R2.reuse, R153 ;  /* 0x0000009902117220 */ /* 0x040fe40000410000 */
[C---:B------:R-:W-:Y:S02]  /*7f00*/  FMUL.FTZ R20, R2.reuse, R148 ;  /* 0x0000009402147220 */ /* 0x040fe40000410000 */
[C---:B------:R-:W-:Y:S02]  /*7f10*/  FMUL.FTZ R36, R2.reuse, R36 ;  /* 0x0000002402247220 */ /* 0x040fe40000410000 */
[----:B------:R-:W-:Y:S02]  /*7f20*/  FMUL.FTZ R37, R2, R37 ;  /* 0x0000002502257220 */ /* 0x000fe40000410000 */
[C---:B--2---:R-:W-:Y:S01]  /*7f30*/  FADD.FTZ R181, R9.reuse, R0 ;  /* 0x0000000009b57221 */ /* 0x044fe20000010000 */
[----:B------:R-:W-:Y:S01]  /*7f40*/  FMNMX.FTZ R0, R6, R133, !PT ;  /* 0x0000008506007209 */ /* 0x000fe20007810000 */
[C---:B------:R-:W-:Y:S01]  /*7f50*/  FMUL.FTZ R40, R2.reuse, R40 ;  /* 0x0000002802287220 */ /* 0x040fe20000410000 */
[----:B------:R-:W-:Y:S01]  /*7f60*/  F2FP.BF16.PACK_AB R178, R9, R8 ;  /* 0x0000000809b2723e */ /* 0x000fe200000010ff */
        /* <DEDUP_REMOVED lines=64> */
[----:B------:R-:W-:Y:S01]  /*8370*/  FMUL.FTZ R129, R2, R129 ;  /* 0x0000008102817220 */ /* 0x000fe20000410000 */
[----:B-1----:R-:W-:Y:S04]  /*8380*/  FMNMX.FTZ R3, R3, R0, !PT ;  /* 0x0000000003037209 */ /* 0x002fe80007810000 */
[C---:B------:R-:W-:Y:S01]  /*8390*/  FSETP.NEU.FTZ.AND P0, PT, R3.reuse, -INF , PT ;  /* 0xff8000000300780b */ /* 0x040fe20003f1d000 */
[C---:B------:R-:W-:Y:S03]  /*83a0*/  FMUL.FTZ R5, R3.reuse, c[0x0][0x2d0] ;  /* 0x0000b40003057a20 */ /* 0x040fe60000410000 */
[----:B------:R-:W-:Y:S02]  /*83b0*/  FSEL R0, R3, RZ, P0 ;  /* 0x000000ff03007208 */ /* 0x000fe40000000000 */
[----:B------:R-:W-:Y:S02]  /*83c0*/  FSEL R5, R5, RZ, P0 ;  /* 0x000000ff05057208 */ /* 0x000fe40000000000 */
[----:B------:R-:W-:Y:S01]  /*83d0*/  PLOP3.LUT P0, PT, PT, PT, UP0, 0x80, 0x0 ;  /* 0x000000000000781c */ /* 0x000fe20003f0f008 */
[----:B------:R-:W-:Y:S02]  /*83e0*/  FADD.FTZ R0, -R0, R133 ;  /* 0x0000008500007221 */ /* 0x000fe40000010100 */
[--C-:B------:R-:W-:Y:S02]  /*83f0*/  FFMA.FTZ R177, R6, c[0x0][0x2d0], -R5.reuse ;  /* 0x0000b40006b17a23 */ /* 0x100fe40000010805 */
[----:B------:R-:W2:Y:S01]  /*8400*/  LDL.LU R6, [R1+0x80] ;  /* 0x0000800001067983 */ /* 0x000ea20000300800 */
[----:B------:R-:W-:Y:S02]  /*8410*/  FMUL.FTZ R0, R0, c[0x0][0x2d0] ;  /* 0x0000b40000007a20 */ /* 0x000fe40000410000 */
[--C-:B------:R-:W-:Y:S01]  /*8420*/  FFMA.FTZ R34, R34, c[0x0][0x2d0], -R5.reuse ;  /* 0x0000b40022227a23 */ /* 0x100fe20000010805 */
[----:B------:R-:W-:Y:S01]  /*8430*/  MUFU.EX2 R177, R177 ;  /* 0x000000b100b17308 */ /* 0x000fe20000000800 */
[--C-:B------:R-:W-:Y:S01]  /*8440*/  FFMA.FTZ R186, R15, c[0x0][0x2d0], -R5.reuse ;  /* 0x0000b4000fba7a23 */ /* 0x100fe20000010805 */
[----:B------:R-:W-:Y:S01]  /*8450*/  MOV R15, R24 ;  /* 0x00000018000f7202 */ /* 0x000fe20000000f00 */
[--C-:B------:R-:W-:Y:S01]  /*8460*/  FFMA.FTZ R183, R18, c[0x0][0x2d0], -R5.reuse ;  /* 0x0000b40012b77a23 */ /* 0x100fe20000010805 */
[----:B------:R-:W-:Y:S01]  /*8470*/  MOV R18, R21 ;  /* 0x0000001500127202 */ /* 0x000fe20000000f00 */
[--C-:B------:R-:W-:Y:S02]  /*8480*/  FFMA.FTZ R179, R10, c[0x0][0x2d0], -R5.reuse ;  /* 0x0000b4000ab37a23 */ /* 0x100fe40000010805 */
[--C-:B------:R-:W-:Y:S01]  /*8490*/  FFMA.FTZ R190, R23, c[0x0][0x2d0], -R5.reuse ;  /* 0x0000b40017be7a23 */ /* 0x100fe20000010805 */
[----:B------:R-:W-:Y:S01]  /*84a0*/  MOV R23, R32 ;  /* 0x0000002000177202 */ /* 0x000fe20000000f00 */
[----:B------:R-:W-:Y:S01]  /*84b0*/  FMUL.FTZ R32, R2, R136 ;  /* 0x0000008802207220 */ /* 0x000fe20000410000 */
[----:B------:R-:W1:Y:S01]  /*84c0*/  MUFU.EX2 R0, R0 ;  /* 0x0000000000007308 */ /* 0x000e620000000800 */
[--C-:B------:R-:W-:Y:S02]  /*84d0*/  FFMA.FTZ R26, R26, c[0x0][0x2d0], -R5.reuse ;  /* 0x0000b4001a1a7a23 */ /* 0x100fe40000010805 */
[--C-:B------:R-:W-:Y:S02]  /*84e0*/  FFMA.FTZ R30, R30, c[0x0][0x2d0], -R5.reuse ;  /* 0x0000b4001e1e7a23 */ /* 0x100fe40000010805 */
[--C-:B------:R-:W-:Y:S02]  /*84f0*/  FFMA.FTZ R31, R31, c[0x0][0x2d0], -R5.reuse ;  /* 0x0000b4001f1f7a23 */ /* 0x100fe40000010805 */
[----:B------:R-:W-:Y:S01]  /*8500*/  FMUL.FTZ R21, R2, R149 ;  /* 0x0000009502157220 */ /* 0x000fe20000410000 */
[----:B------:R-:W-:Y:S01]  /*8510*/  MOV R149, R15 ;  /* 0x0000000f00957202 */ /* 0x000fe20000000f00 */
[--C-:B------:R-:W-:Y:S01]  /*8520*/  FFMA.FTZ R7, R7, c[0x0][0x2d0], -R5.reuse ;  /* 0x0000b40007077a23 */ /* 0x100fe20000010805 */
[----:B------:R-:W-:Y:S01]  /*8530*/  MUFU.EX2 R152, R179 ;  /* 0x000000b300987308 */ /* 0x000fe20000000800 */
[--C-:B------:R-:W-:Y:S01]  /*8540*/  FFMA.FTZ R180, R11, c[0x0][0x2d0], -R5.reuse ;  /* 0x0000b4000bb47a23 */ /* 0x100fe20000010805 */
[----:B------:R-:W-:Y:S01]  /*8550*/  MOV R161, R30 ;  /* 0x0000001e00a17202 */ /* 0x000fe20000000f00 */
        /* <DEDUP_REMOVED lines=8> */
[----:B------:R-:W-:Y:S01]  /*85e0*/  FMUL.FTZ R33, R2, R137 ;  /* 0x0000008902217220 */ /* 0x000fe20000410000 */
[----:B------:R-:W3:Y:S01]  /*85f0*/  MUFU.EX2 R156, R180 ;  /* 0x000000b4009c7308 */ /* 0x000ee20000000800 */
[----:B------:R-:W-:Y:S01]  /*8600*/  FFMA.FTZ R11, R4, c[0x0][0x2d0], -R5 ;  /* 0x0000b400040b7a23 */ /* 0x000fe20000010805 */
[----:B------:R-:W-:Y:S01]  /*8610*/  MOV R148, R19 ;  /* 0x0000001300947202 */ /* 0x000fe20000000f00 */
[----:B------:R-:W-:Y:S01]  /*8620*/  FMUL.FTZ R5, R2, R165 ;  /* 0x000000a502057220 */ /* 0x000fe20000410000 */
[----:B------:R-:W-:Y:S01]  /*8630*/  MOV R165, R34 ;  /* 0x0000002200a57202 */ /* 0x000fe20000000f00 */
[C---:B-1----:R-:W-:Y:S01]  /*8640*/  FMUL.FTZ R34, R0.reuse, R138 ;  /* 0x0000008a00227220 */ /* 0x042fe20000410000 */
[----:B------:R-:W-:Y:S01]  /*8650*/  MOV R157, R22 ;  /* 0x00000016009d7202 */ /* 0x000fe20000000f00 */
[C---:B------:R-:W-:Y:S01]  /*8660*/  FMUL.FTZ R15, R0.reuse, R159 ;  /* 0x0000009f000f7220 */ /* 0x040fe20000410000 */
[----:B------:R-:W-:Y:S01]  /*8670*/  MOV R159, R18 ;  /* 0x00000012009f7202 */ /* 0x000fe20000000f00 */
[C---:B------:R-:W-:Y:S01]  /*8680*/  FMUL.FTZ R18, R0.reuse, R154 ;  /* 0x0000009a00127220 */ /* 0x040fe20000410000 */
[----:B------:R-:W-:Y:S01]  /*8690*/  MOV R154, R35 ;  /* 0x00000023009a7202 */ /* 0x000fe20000000f00 */
[----:B------:R-:W-:Y:S01]  /*86a0*/  FMUL.FTZ R35, R0, R139 ;  /* 0x0000008b00237220 */ /* 0x000fe20000410000 */
[----:B------:R-:W-:Y:S01]  /*86b0*/  MUFU.EX2 R149, R149 ;  /* 0x0000009500957308 */ /* 0x000fe20000000800 */
[----:B------:R-:W1:Y:S01]  /*86c0*/  LDSM.16.MT88.4 R136, [R135+0x100] ;  /* 0x000100008788783b */ /* 0x000e620000004200 */
[C---:B------:R-:W-:Y:S02]  /*86d0*/  FMUL.FTZ R29, R2.reuse, R141 ;  /* 0x0000008d021d7220 */ /* 0x040fe40000410000 */
[C---:B------:R-:W-:Y:S01]  /*86e0*/  FMUL.FTZ R4, R2.reuse, R164 ;  /* 0x000000a402047220 */ /* 0x040fe20000410000 */
[----:B------:R-:W-:Y:S01]  /*86f0*/  MOV R164, R28 ;  /* 0x0000001c00a47202 */ /* 0x000fe20000000f00 */
[C---:B------:R-:W-:Y:S02]  /*8700*/  FMUL.FTZ R28, R2.reuse, R140 ;  /* 0x0000008c021c7220 */ /* 0x040fe40000410000 */
[C---:B------:R-:W-:Y:S02]  /*8710*/  FMUL.FTZ R24, R2.reuse, R144 ;  /* 0x0000009002187220 */ /* 0x040fe40000410000 */
[----:B------:R-:W-:Y:S01]  /*8720*/  FMUL.FTZ R25, R2, R145 ;  /* 0x0000009102197220 */ /* 0x000fe20000410000 */
[----:B------:R-:W-:Y:S01]  /*8730*/  MUFU.EX2 R144, R182 ;  /* 0x000000b600907308 */ /* 0x000fe20000000800 */
[----:B---3--:R-:W-:Y:S01]  /*8740*/  F2FP.BF16.PACK_AB R179, R156, R152 ;  /* 0x000000989cb3723e */ /* 0x008fe200000010ff */
        /* <DEDUP_REMOVED lines=8> */
[----:B------:R3:W4:Y:S01]  /*87d0*/  MUFU.EX2 R2, R7 ;  /* 0x0000000700027308 */ /* 0x0007220000000800 */
[C---:B------:R-:W-:Y:S02]  /*87e0*/  FMUL.FTZ R22, R0.reuse, R150 ;  /* 0x0000009600167220 */ /* 0x040fe40000410000 */
[C---:B------:R-:W-:Y:S02]  /*87f0*/  FMUL.FTZ R26, R0.reuse, R146 ;  /* 0x00000092001a7220 */ /* 0x040fe40000410000 */
[C---:B------:R-:W-:Y:S02]  /*8800*/  FMUL.FTZ R30, R0.reuse, R142 ;  /* 0x0000008e001e7220 */ /* 0x040fe40000410000 */
[C---:B------:R-:W-:Y:S02]  /*8810*/  FMUL.FTZ R31, R0.reuse, R143 ;  /* 0x0000008f001f7220 */ /* 0x040fe40000410000 */
[C---:B------:R-:W-:Y:S01]  /*8820*/  FMUL.FTZ R38, R0.reuse, R38 ;  /* 0x0000002600267220 */ /* 0x040fe20000410000 */
[----:B------:R-:W-:Y:S01]  /*8830*/  LDSM.16.MT88.4 R140, [R135+0x900] ;  /* 0x00090000878c783b */ /* 0x000fe20000004200 */
        /* <DEDUP_REMOVED lines=9> */
[C---:B---3--:R-:W-:Y:S01]  /*88d0*/  FMUL.FTZ R7, R0.reuse, R167 ;  /* 0x000000a700077220 */ /* 0x048fe20000410000 */
[----:B------:R-:W-:Y:S01]  /*88e0*/  MOV R167, R27 ;  /* 0x0000001b00a77202 */ /* 0x000fe20000000f00 */
        /* <DEDUP_REMOVED lines=49> */
[----:B--2---:R-:W-:Y:S01]  /*8c00*/  FFMA.FTZ R133, R0, R6, R177 ;  /* 0x0000000600857223 */ /* 0x004fe200000100b1 */
[----:B----4-:R-:W-:Y:S01]  /*8c10*/  F2FP.BF16.PACK_AB R177, R2, R177 ;  /* 0x000000b102b1723e */ /* 0x010fe200000010ff */
[C---:B------:R-:W-:Y:S01]  /*8c20*/  FMUL.FTZ R6, R0.reuse, R166 ;  /* 0x000000a600067220 */ /* 0x040fe20000410000 */
[----:B------:R-:W-:Y:S01]  /*8c30*/  MOV R166, R23 ;  /* 0x0000001700a67202 */ /* 0x000fe20000000f00 */
[----:B------:R-:W-:Y:S02]  /*8c40*/  FMUL.FTZ R23, R0, R151 ;  /* 0x0000009700177220 */ /* 0x000fe40000410000 */
[----:B------:R-:W-:Y:S02]  /*8c50*/  FADD.FTZ R153, R2, R133 ;  /* 0x0000008502997221 */ /* 0x000fe40000010000 */
[----:B------:R-:W2:Y:S01]  /*8c60*/  MUFU.EX2 R133, R189 ;  /* 0x000000bd00857308 */ /* 0x000ea20000000800 */
[C---:B-1----:R-:W-:Y:S08]  /*8c70*/  HMMA.16816.F32.BF16 R4, R176.reuse, R136, R4 ;  /* 0x00000088b004723c */ /* 0x042ff00000041804 */
[C---:B------:R-:W-:Y:S01]  /*8c80*/  HMMA.16816.F32.BF16 R8, R176.reuse, R138, R8 ;  /* 0x0000008ab008723c */ /* 0x040fe20000041808 */
[----:B------:R-:W1:Y:S01]  /*8c90*/  LDSM.16.MT88.4 R136, [R248+0x100] ;  /* 0x00010000f888783b */ /* 0x000e620000004200 */
[----:B------:R-:W-:Y:S10]  /*8ca0*/  MUFU.EX2 R189, R161 ;  /* 0x000000a100bd7308 */ /* 0x000ff40000000800 */
[----:B------:R-:W3:Y:S01]  /*8cb0*/  MUFU.EX2 R2, R188 ;  /* 0x000000bc00027308 */ /* 0x000ee20000000800 */
[----:B--2---:R-:W-:Y:S09]  /*8cc0*/  FADD.FTZ R0, R133, R181 ;  /* 0x000000b585007221 */ /* 0x004ff20000010000 */
[----:B------:R-:W2:Y:S10]  /*8cd0*/  MUFU.EX2 R188, R160 ;  /* 0x000000a000bc7308 */ /* 0x000eb40000000800 */
[----:B------:R-:W-:Y:S01]  /*8ce0*/  MUFU.EX2 R181, R191 ;  /* 0x000000bf00b57308 */ /* 0x000fe20000000800 */
[----:B---3--:R-:W-:Y:S04]  /*8cf0*/  FADD.FTZ R0, R2, R0 ;  /* 0x0000000002007221 */ /* 0x008fe80000010000 */
[----:B------:R-:W-:Y:S01]  /*8d00*/  FADD.FTZ R0, R145, R0 ;  /* 0x0000000091007221 */ /* 0x000fe20000010000 */
[C---:B-1----:R-:W-:Y:S03]  /*8d10*/  HMMA.16816.F32.BF16 R12, R176.reuse, R136, R12 ;  /* 0x00000088b00c723c */ /* 0x042fe6000004180c */
[----:B------:R-:W-:Y:S05]  /*8d20*/  FADD.FTZ R0, R144, R0 ;  /* 0x0000000090007221 */ /* 0x000fea0000010000 */
        /* <DEDUP_REMOVED lines=47> */
[----:B------:R-:W3:Y:S02]  /*9020*/  LDSM.16.MT88.4 R144, [R248+0x900] ;  /* 0x00090000f890783b */ /* 0x000ee40000004200 */
[----:B------:R-:W4:Y:S01]  /*9030*/  MUFU.EX2 R2, R159 ;  /* 0x0000009f00027308 */ /* 0x000f220000000800 */
[----:B------:R-:W-:Y:S02]  /*9040*/  F2FP.BF16.PACK_AB R139, R184, R183 ;  /* 0x000000b7b88b723e */ /* 0x000fe400000010ff */
[----:B--2---:R-:W-:Y:S05]  /*9050*/  F2FP.BF16.PACK_AB R177, R188, R189 ;  /* 0x000000bdbcb1723e */ /* 0x004fea00000010ff */
[C---:B------:R-:W-:Y:S02]  /*9060*/  HMMA.16816.F32.BF16 R4, R136.reuse, R140, R4 ;  /* 0x0000008c8804723c */ /* 0x040fe40000041804 */
[----:B------:R-:W-:Y:S03]  /*9070*/  MUFU.EX2 R176, R167 ;  /* 0x000000a700b07308 */ /* 0x000fe60000000800 */
[----:B-1----:R-:W-:Y:S03]  /*9080*/  FADD.FTZ R0, R133, R0 ;  /* 0x0000000085007221 */ /* 0x002fe60000010000 */
[C---:B------:R-:W-:Y:S01]  /*9090*/  HMMA.16816.F32.BF16 R8, R136.reuse, R142, R8 ;  /* 0x0000008e8808723c */ /* 0x040fe20000041808 */
[----:B------:R-:W1:Y:S03]  /*90a0*/  LDSM.16.MT88.4 R140, [R251+0x900] ;  /* 0x00090000fb8c783b */ /* 0x000e660000004200 */
[----:B------:R-:W-:Y:S01]  /*90b0*/  MUFU.EX2 R178, R157 ;  /* 0x0000009d00b27308 */ /* 0x000fe20000000800 */
[----:B----4-:R-:W-:Y:S04]  /*90c0*/  FADD.FTZ R0, R2, R0 ;  /* 0x0000000002007221 */ /* 0x010fe80000010000 */
[----:B------:R-:W-:Y:S04]  /*90d0*/  FADD.FTZ R0, R149, R0 ;  /* 0x0000000095007221 */ /* 0x000fe80000010000 */
[C---:B------:R-:W-:Y:S01]  /*90e0*/  FADD.FTZ R0, R148.reuse, R0 ;  /* 0x0000000094007221 */ /* 0x040fe20000010000 */
        /* <DEDUP_REMOVED lines=51> */
[C---:B-1----:R-:W-:Y:S02]  /*9420*/  HMMA.16816.F32.BF16 R4, R136.reuse, R140, R4 ;  /* 0x0000008c8804723c */ /* 0x042fe40000041804 */
[----:B------:R-:W1:Y:S06]  /*9430*/  MUFU.EX2 R133, R166 ;  /* 0x000000a600857308 */ /* 0x000e6c0000000800 */
[C---:B------:R-:W-:Y:S01]  /*9440*/  HMMA.16816.F32.BF16 R8, R136.reuse, R142, R8 ;  /* 0x0000008e8808723c */ /* 0x040fe20000041808 */
[----:B------:R-:W3:Y:S03]  /*9450*/  LDSM.16.MT88.4 R140, [R250+0x1100] ;  /* 0x00110000fa8c783b */ /* 0x000ee60000004200 */
[----:B----4-:R-:W-:Y:S05]  /*9460*/  FADD.FTZ R0, R2, R0 ;  /* 0x0000000002007221 */ /* 0x010fea0000010000 */
[----:B------:R-:W-:Y:S01]  /*9470*/  LDSM.16.MT88.4 R160, [R135+0x1900] ;  /* 0x0019000087a0783b */ /* 0x000fe20000004200 */
[C---:B--2---:R-:W-:Y:S03]  /*9480*/  HMMA.16816.F32.BF16 R12, R136.reuse, R144, R12 ;  /* 0x00000090880c723c */ /* 0x044fe6000004180c */
[C---:B------:R-:W-:Y:S01]  /*9490*/  FADD.FTZ R0, R176.reuse, R0 ;  /* 0x00000000b0007221 */ /* 0x040fe20000010000 */
[----:B------:R-:W-:Y:S01]  /*94a0*/  F2FP.BF16.PACK_AB R176, R176, R2 ;  /* 0x00000002b0b0723e */ /* 0x000fe200000010ff */
[----:B------:R-:W-:Y:S02]  /*94b0*/  FADD.FTZ R2, R152, R153 ;  /* 0x0000009998027221 */ /* 0x000fe40000010000 */
[----:B------:R-:W-:Y:S01]  /*94c0*/  LDSM.16.MT88.4 R152, [R248+0x1900] ;  /* 0x00190000f898783b */ /* 0x000fe20000004200 */
[C---:B------:R-:W-:Y:S04]  /*94d0*/  HMMA.16816.F32.BF16 R16, R136.reuse, R146, R16 ;  /* 0x000000928810723c */ /* 0x040fe80000041810 */
[----:B-1----:R-:W-:Y:S03]  /*94e0*/  FADD.FTZ R0, R133, R0 ;  /* 0x0000000085007221 */ /* 0x002fe60000010000 */
[----:B------:R-:W1:Y:S01]  /*94f0*/  LDSM.16.MT88.4 R144, [R135+0x3100] ;  /* 0x003100008790783b */ /* 0x000e620000004200 */
[C---:B---3--:R-:W-:Y:S04]  /*9500*/  HMMA.16816.F32.BF16 R20, R136.reuse, R148, R20 ;  /* 0x000000948814723c */ /* 0x048fe80000041814 */
[C---:B------:R-:W-:Y:S01]  /*9510*/  FADD.FTZ R0, R178.reuse, R0 ;  /* 0x00000000b2007221 */ /* 0x040fe20000010000 */
[----:B------:R-:W-:Y:S02]  /*9520*/  F2FP.BF16.PACK_AB R178, R178, R133 ;  /* 0x00000085b2b2723e */ /* 0x000fe400000010ff */
[----:B------:R-:W2:Y:S01]  /*9530*/  MUFU.EX2 R133, R164 ;  /* 0x000000a400857308 */ /* 0x000ea20000000800 */
[C---:B------:R-:W-:Y:S01]  /*9540*/  HMMA.16816.F32.BF16 R24, R136.reuse, R150, R24 ;  /* 0x000000968818723c */ /* 0x040fe20000041818 */
[----:B------:R-:W3:Y:S07]  /*9550*/  LDSM.16.MT88.4 R148, [R248+0x3100] ;  /* 0x00310000f894783b */ /* 0x000eee0000004200 */
[C---:B------:R-:W-:Y:S01]  /*9560*/  HMMA.16816.F32.BF16 R28, R136.reuse, R140, R28 ;  /* 0x0000008c881c723c */ /* 0x040fe2000004181c */
[----:B------:R4:W-:Y:S07]  /*9570*/  STL [R1+0x54], R0 ;  /* 0x0000540001007387 */ /* 0x0009ee0000100800 */
[C---:B------:R-:W-:Y:S01]  /*9580*/  HMMA.16816.F32.BF16 R32, R136.reuse, R142, R32 ;  /* 0x0000008e8820723c */ /* 0x040fe20000041820 */
[----:B------:R-:W3:Y:S03]  /*9590*/  LDSM.16.MT88.4 R140, [R251+0x3100] ;  /* 0x00310000fb8c783b */ /* 0x000ee60000004200 */
[----:B--2---:R-:W-:Y:S04]  /*95a0*/  F2FP.BF16.PACK_AB R179, R133, R187 ;  /* 0x000000bb85b3723e */ /* 0x004fe800000010ff */
[C---:B-1----:R-:W-:Y:S04]  /*95b0*/  HMMA.16816.F32.BF16 R36, R136.reuse, R144, R36 ;  /* 0x000000908824723c */ /* 0x042fe80000041824 */
[----:B----4-:R-:W-:Y:S01]  /*95c0*/  FADD.FTZ R0, R156, R2 ;  /* 0x000000029c007221 */ /* 0x010fe20000010000 */
[----:B------:R-:W-:Y:S03]  /*95d0*/  MOV R2, R132 ;  /* 0x0000008400027202 */ /* 0x000fe60000000f00 */
[----:B------:R-:W-:Y:S01]  /*95e0*/  FADD.FTZ R0, R185, R0 ;  /* 0x00000000b9007221 */ /* 0x000fe20000010000 */
[C---:B------:R-:W-:Y:S01]  /*95f0*/  HMMA.16816.F32.BF16 R40, R136.reuse, R146, R40 ;  /* 0x000000928828723c */ /* 0x040fe20000041828 */
[----:B------:R-:W1:Y:S02]  /*9600*/  LDSM.16.MT88.4 R144, [R250+0x3100] ;  /* 0x00310000fa90783b */ /* 0x000e640000004200 */
[----:B------:R-:W-:Y:S05]  /*9610*/  FADD.FTZ R0, R186, R0 ;  /* 0x00000000ba007221 */ /* 0x000fea0000010000 */
[C---:B---3--:R-:W-:Y:S04]  /*9620*/  HMMA.16816.F32.BF16 R44, R136.reuse, R148, R44 ;  /* 0x00000094882c723c */ /* 0x048fe8000004182c */
[----:B------:R-:W-:Y:S04]  /*9630*/  FADD.FTZ R0, R183, R0 ;  /* 0x00000000b7007221 */ /* 0x000fe80000010000 */
[C---:B------:R-:W-:Y:S01]  /*9640*/  HMMA.16816.F32.BF16 R48, R136.reuse, R150, R48 ;  /* 0x000000968830723c */ /* 0x040fe20000041830 */
[----:B------:R-:W2:Y:S03]  /*9650*/  LDSM.16.MT88.4 R148, [R135+0x5100] ;  /* 0x005100008794783b */ /* 0x000ea60000004200 */
[----:B------:R-:W-:Y:S04]  /*9660*/  FADD.FTZ R0, R184, R0 ;  /* 0x00000000b8007221 */ /* 0x000fe80000010000 */
[C---:B------:R-:W-:Y:S04]  /*9670*/  HMMA.16816.F32.BF16 R52, R136.reuse, R140, R52 ;  /* 0x0000008c8834723c */ /* 0x040fe80000041834 */
        /* <DEDUP_REMOVED lines=15> */
[----:B------:R-:W-:Y:S01]  /*9770*/  FADD.FTZ R0, R133, R0 ;  /* 0x0000000085007221 */ /* 0x000fe20000010000 */
[----:B------:R-:W-:Y:S03]  /*9780*/  MOV R133, R3 ;  /* 0x0000000300857202 */ /* 0x000fe60000000f00 */
[C---:B---3--:R-:W-:Y:S01]  /*9790*/  HMMA.16816.F32.BF16 R76, R136.reuse, R140, R76 ;  /* 0x0000008c884c723c */ /* 0x048fe2000004184c */
[----:B------:R-:W-:Y:S07]  /*97a0*/  STL [R1+0x80], R0 ;  /* 0x0000800001007387 */ /* 0x000fee0000100800 */
        /* <DEDUP_REMOVED lines=24> */
[----:B------:R-:W3:Y:S07]  /*9930*/  LDSM.16.MT88.4 R12, [R251+0x3900] ;  /* 0x00390000fb0c783b */ /* 0x000eee0000004200 */
        /* <DEDUP_REMOVED lines=39> */
.L_x_2473:
[----:B------:R-:W-:-:S13]  /*9bb0*/  ISETP.LE.AND P0, PT, RZ, UR10, PT ;  /* 0x0000000aff007c0c */ /* 0x000fda000bf03270 */
[----:B------:R-:W-:Y:S05]  /*9bc0*/  @!P0 BRA `(.L_x_2477) ;  /* 0x000037c000008947 */ /* 0x000fea0003800000 */
[----:B------:R-:W2:Y:S04]  /*9bd0*/  LDL.LU R4, [R1+0xc4] ;  /* 0x0000c40001047983 */ /* 0x000ea80000300800 */
[----:B------:R-:W2:Y:S01]  /*9be0*/  LDL.LU R0, [R1+0x7c] ;  /* 0x00007c0001007983 */ /* 0x000ea20000300800 */
[----:B------:R-:W-:Y:S01]  /*9bf0*/  IMAD.MOV.U32 R133, RZ, RZ, R3 ;  /* 0x000000ffff857224 */ /* 0x000fe200078e0003 */
[C---:B--2---:R-:W-:Y:S01]  /*9c00*/  SHF.L.U64.HI R4, R0.reuse, 0x1, R4 ;  /* 0x0000000100047819 */ /* 0x044fe20000010204 */
[----:B------:R-:W-:Y:S02]  /*9c10*/  IMAD.SHL.U32 R2, R0, 0x2, RZ ;  /* 0x0000000200027824 */ /* 0x000fe400078e00ff */
[----:B------:R-:W-:Y:S02]  /*9c20*/  IMAD.MOV.U32 R0, RZ, RZ, R132 ;  /* 0x000000ffff007224 */ /* 0x000fe400078e0084 */
[----:B------:R1:W-:Y:S04]  /*9c30*/  STL [R1+0x74], R4 ;  /* 0x0000740401007387 */ /* 0x0003e80000100800 */
[----:B------:R2:W-:Y:S04]  /*9c40*/  STL [R1+0x70], R2 ;  /* 0x0000700201007387 */ /* 0x0005e80000100800 */
[----:B------:R-:W3:Y:S04]  /*9c50*/  LDL.LU R9, [R1+0xbc] ;  /* 0x0000bc0001097983 */ /* 0x000ee80000300800 */
[----:B------:R-:W3:Y:S04]  /*9c60*/  LDL.LU R8, [R1+0xb0] ;  /* 0x0000b00001087983 */ /* 0x000ee80000300800 */
[----:B------:R-:W2:Y:S04]  /*9c70*/  LDL.LU R7, [R1+0xc0] ;  /* 0x0000c00001077983 */ /* 0x000ea80000300800 */
[----:B------:R-:W2:Y:S04]  /*9c80*/  LDL.LU R6, [R1+0xb4] ;  /* 0x0000b40001067983 */ /* 0x000ea80000300800 */
[----:B------:R-:W4:Y:S04]  /*9c90*/  LDL.LU R5, [R1+0x90] ;  /* 0x0000900001057983 */ /* 0x000f280000300800 */
[----:B-1----:R-:W4:Y:S01]  /*9ca0*/  LDL.LU R4, [R1+0x58] ;  /* 0x0000580001047983 */ /* 0x002f220000300800 */
[----:B---3--:R-:W-:-:S02]  /*9cb0*/  SHF.L.U64.HI R9, R8, 0x1, R9 ;  /* 0x0000000108097819 */ /* 0x008fc40000010209 */
[----:B------:R-:W-:-:S03]  /*9cc0*/  SHF.L.U32 R3, R8, 0x1, RZ ;  /* 0x0000000108037819 */ /* 0x000fc600000006ff */
[----:B------:R-:W-:Y:S01]  /*9cd0*/  STL [R1+0x6c], R9 ;  /* 0x00006c0901007387 */ /* 0x000fe20000100800 */
[----:B--2---:R-:W-:-:S03]  /*9ce0*/  SHF.L.U64.HI R2, R6, 0x1, R7 ;  /* 0x0000000106027819 */ /* 0x004fc60000010207 */
[----:B------:R4:W-:Y:S01]  /*9cf0*/  STL [R1+0x68], R3 ;  /* 0x0000680301007387 */ /* 0x0009e20000100800 */
[----:B------:R-:W-:-:S03]  /*9d00*/  IMAD.SHL.U32 R6, R6, 0x2, RZ ;  /* 0x0000000206067824 */ /* 0x000fc600078e00ff */
[----:B------:R1:W-:Y:S04]  /*9d10*/  STL [R1+0x64], R2 ;  /* 0x0000640201007387 */ /* 0x0003e80000100800 */
[----:B------:R2:W-:Y:S01]  /*9d20*/  STL [R1+0x60], R6 ;  /* 0x0000600601007387 */ /* 0x0005e20000100800 */
[C---:B----4-:R-:W-:Y:S02]  /*9d30*/  SHF.L.U64.HI R3, R4.reuse, 0x1, R5 ;  /* 0x0000000104037819 */ /* 0x050fe40000010205 */
[----:B-1----:R-:W-:-:S05]  /*9d40*/  SHF.L.U32 R2, R4, 0x1, RZ ;  /* 0x0000000104027819 */ /* 0x002fca00000006ff */
[----:B------:R2:W-:Y:S04]  /*9d50*/  STL [R1+0x58], R2 ;  /* 0x0000580201007387 */ /* 0x0005e80000100800 */
[----:B------:R2:W-:Y:S01]  /*9d60*/  STL [R1+0x5c], R3 ;  /* 0x00005c0301007387 */ /* 0x0005e20000100800 */
[----:B------:R-:W-:Y:S05]  /*9d70*/  BRA `(.L_x_2478) ;  /* 0x0000045000007947 */ /* 0x000fea0003800000 */
.L_x_2480:
        /* <DEDUP_REMOVED lines=69> */
.L_x_2478:
        /* <DEDUP_REMOVED lines=10> */
[----:B--2---:R-:W2:Y:S04]  /*a270*/  LDL R6, [R1] ;  /* 0x0000000001067983 */ /* 0x004ea80000100800 */
[----:B-1----:R-:W2:Y:S04]  /*a280*/  LDL R40, [R1+0x70] ;  /* 0x0000700001287983 */ /* 0x002ea80000100800 */
[----:B------:R-:W2:Y:S04]  /*a290*/  LDL R39, [R1+0x74] ;  /* 0x0000740001277983 */ /* 0x000ea80000100800 */
        /* <DEDUP_REMOVED lines=27> */
[----:B--2---:R1:W-:Y:S03]  /*a450*/  LDSM.16.M88.4 R176, [R6] ;  /* 0x0000000006b0783b */ /* 0x0043e60000000200 */
[----:B------:R-:W-:Y:S02]  /*a460*/  LEA.HI.X R28, R2, c[0x0][0x1fc], R28, 0x1, P0 ;  /* 0x00007f00021c7a11 */ /* 0x000fe400000f0c1c */
[----:B------:R-:W2:Y:S04]  /*a470*/  SHFL.IDX PT, R2, R20, RZ, 0x181f ;  /* 0x00181fff14027589 */ /* 0x000ea800000e0000 */
[----:B------:R-:W3:Y:S04]  /*a480*/  SHFL.IDX PT, R3, R28, RZ, 0x181f ;  /* 0x00181fff1c037589 */ /* 0x000ee800000e0000 */
[----:B------:R-:W-:Y:S04]  /*a490*/  LDSM.16.M88.4 R180, [R30] ;  /* 0x000000001eb4783b */ /* 0x000fe80000000200 */
[----:B------:R-:W-:Y:S04]  /*a4a0*/  LDSM.16.M88.4 R184, [R23] ;  /* 0x0000000017b8783b */ /* 0x000fe80000000200 */
[----:B------:R4:W-:Y:S01]  /*a4b0*/  LDSM.16.M88.4 R188, [R22] ;  /* 0x0000000016bc783b */ /* 0x0009e20000000200 */
[C---:B-1----:R-:W-:Y:S03]  /*a4c0*/  HMMA.16816.F32.BF16 R4, R168.reuse, R8, RZ ;  /* 0x00000008a804723c */ /* 0x042fe600000418ff */
[----:B------:R-:W1:Y:S01]  /*a4d0*/  SHFL.IDX PT, R20, R20, 0x1, 0x181f ;  /* 0x00381f0014147f89 */ /* 0x000e6200000e0000 */
[C---:B--2---:R-:W-:Y:S03]  /*a4e0*/  IADD3 R12, P0, R2.reuse, R40, RZ ;  /* 0x00000028020c7210 */ /* 0x044fe60007f1e0ff */
[----:B------:R-:W2:Y:S01]  /*a4f0*/  SHFL.IDX PT, R28, R28, 0x1, 0x181f ;  /* 0x00381f001c1c7f89 */ /* 0x000ea200000e0000 */
[C---:B------:R-:W-:Y:S01]  /*a500*/  HMMA.16816.F32.BF16 R8, R168.reuse, R10, RZ ;  /* 0x0000000aa808723c */ /* 0x040fe200000418ff */
[C---:B---3--:R-:W-:Y:S05]  /*a510*/  IMAD.X R13, R3.reuse, 0x1, R39, P0 ;  /* 0x00000001030d7824 */ /* 0x048fea00000e0627 */
[----:B------:R-:W-:Y:S01]  /*a520*/  @!PT LDS RZ, [RZ] ;  /* 0x00000000fffff984 */ /* 0x000fe20000000800 */
[----:B------:R3:W-:Y:S04]  /*a530*/  LDGSTS.E.BYPASS.LTC128B.128 [R29], [R12.64], !P6 ;  /* 0x000000000c1d7fae */ /* 0x0007e8000f101d50 */
[----:B---3--:R-:W3:Y:S02]  /*a540*/  LDL R12, [R1+0xa8] ;  /* 0x0000a800010c7983 */ /* 0x008ee40000100800 */
[C---:B------:R-:W-:Y:S02]  /*a550*/  IADD3 R14, P0, R2.reuse, R38, RZ ;  /* 0x00000026020e7210 */ /* 0x040fe40007f1e0ff */
[----:B------:R-:W3:Y:S03]  /*a560*/  LDL R13, [R1+0xa4] ;  /* 0x0000a400010d7983 */ /* 0x000ee60000100800 */
[C---:B------:R-:W-:Y:S01]  /*a570*/  IMAD.X R15, R3.reuse, 0x1, R37, P0 ;  /* 0x00000001030f7824 */ /* 0x040fe200000e0625 */
[C---:B----4-:R-:W-:Y:S05]  /*a580*/  IADD3 R22, P0, R2.reuse, R36, RZ ;  /* 0x0000002402167210 */ /* 0x050fea0007f1e0ff */
[C---:B------:R-:W-:Y:S01]  /*a590*/  IMAD.X R23, R3.reuse, 0x1, R0, P0 ;  /* 0x0000000103177824 */ /* 0x040fe200000e0600 */
[-C--:B------:R-:W-:Y:S05]  /*a5a0*/  IADD3 R30, P0, R2, R21.reuse, RZ ;  /* 0x00000015021e7210 */ /* 0x080fea0007f1e0ff */
[----:B------:R-:W-:Y:S01]  /*a5b0*/  IMAD.X R31, R3, 0x1, R132, P0 ;  /* 0x00000001031f7824 */ /* 0x000fe200000e0684 */
[----:B-1----:R-:W-:Y:S02]  /*a5c0*/  IADD3 R2, P0, R20, R40, RZ ;  /* 0x0000002814027210 */ /* 0x002fe40007f1e0ff */
[----:B------:R1:W5:Y:S03]  /*a5d0*/  LDL.LU R40, [R1+0xdc] ;  /* 0x0000dc0001287983 */ /* 0x0003660000300800 */
[----:B--2---:R-:W-:Y:S01]  /*a5e0*/  IMAD.X R3, R28, 0x1, R39, P0 ;  /* 0x000000011c037824 */ /* 0x004fe200000e0627 */
[----:B---3--:R2:W-:Y:S04]  /*a5f0*/  LDGSTS.E.BYPASS.LTC128B.128 [R12], [R14.64], !P5 ;  /* 0x000000000e0c7fae */ /* 0x0085e8000e901d50 */
[----:B------:R2:W-:Y:S02]  /*a600*/  LDGSTS.E.BYPASS.LTC128B.128 [R13], [R22.64], !P4 ;  /* 0x00000000160d7fae */ /* 0x0005e4000e101d50 */
[C---:B--2---:R-:W-:Y:S02]  /*a610*/  HMMA.16816.F32.BF16 R12, R168.reuse, R16, RZ ;  /* 0x00000010a80c723c */ /* 0x044fe400000418ff */
[----:B------:R-:W2:Y:S01]  /*a620*/  LDL R17, [R1+0xa0] ;  /* 0x0000a00001117983 */ /* 0x000ea20000100800 */
[----:B------:R-:W-:Y:S03]  /*a630*/  IADD3 R22, P0, R20, R38, RZ ;  /* 0x0000002614167210 */ /* 0x000fe60007f1e0ff */
[----:B------:R1:W5:Y:S02]  /*a640*/  LDL.LU R39, [R1+0xd8] ;  /* 0x0000d80001277983 */ /* 0x0003640000300800 */
[----:B------:R-:W-:Y:S02]  /*a650*/  IMAD.X R23, R28, 0x1, R37, P0 ;  /* 0x000000011c177824 */ /* 0x000fe400000e0625 */
[----:B------:R1:W5:Y:S04]  /*a660*/  LDL.LU R38, [R1+0xd4] ;  /* 0x0000d40001267983 */ /* 0x0003680000300800 */
[----:B------:R1:W5:Y:S04]  /*a670*/  LDL.LU R37, [R1+0xd0] ;  /* 0x0000d00001257983 */ /* 0x0003680000300800 */
[----:B--2---:R2:W-:Y:S04]  /*a680*/  LDGSTS.E.BYPASS.LTC128B.128 [R17], [R30.64], !P3 ;  /* 0x000000001e117fae */ /* 0x0045e8000d901d50 */
[----:B------:R3:W-:Y:S04]  /*a690*/  LDGSTS.E.BYPASS.LTC128B.128 [R29+0x1000], [R2.64], !P6 ;  /* 0x01000000021d7fae */ /* 0x0007e8000f101d50 */
[----:B------:R4:W-:Y:S01]  /*a6a0*/  LDGSTS.E.BYPASS.LTC128B.128 [R29+0x3000], [R22.64], !P5 ;  /* 0x03000000161d7fae */ /* 0x0009e2000e901d50 */
[C---:B--2---:R-:W-:Y:S01]  /*a6b0*/  HMMA.16816.F32.BF16 R16, R168.reuse, R18, RZ ;  /* 0x00000012a810723c */ /* 0x044fe200000418ff */
[----:B---3--:R-:W-:Y:S02]  /*a6c0*/  IADD3 R2, P0, R20, R36, RZ ;  /* 0x0000002414027210 */ /* 0x008fe40007f1e0ff */
[----:B------:R1:W5:Y:S03]  /*a6d0*/  LDL.LU R36, [R1+0xcc] ;  /* 0x0000cc0001247983 */ /* 0x0003660000300800 */
[----:B------:R-:W-:Y:S02]  /*a6e0*/  IMAD.X R3, R28, 0x1, R0, P0 ;  /* 0x000000011c037824 */ /* 0x000fe400000e0600 */
        /* <DEDUP_REMOVED lines=202> */
.L_x_2479:
        /* <DEDUP_REMOVED lines=435> */
[-C--:B------:R-:W-:Y:S01]  /*cec0*/  MOV R3, R2.reuse ;  /* 0x0000000200037202 */ /* 0x080fe20000000f00 */
[C---:B------:R-:W-:Y:S01]  /*ced0*/  HMMA.16816.F32.BF16 R56, R136.reuse, R142, R56 ;  /* 0x0000008e8838723c */ /* 0x040fe20000041838 */
[----:B------:R-:W1:Y:S03]  /*cee0*/  LDSM.16.MT88.4 R140, [R248+0x5100] ;  /* 0x00510000f88c783b */ /* 0x000e660000004200 */
[----:B------:R-:W-:Y:S04]  /*cef0*/  MOV R133, R2 ;  /* 0x0000000200857202 */ /* 0x000fe80000000f00 */
        /* <DEDUP_REMOVED lines=73> */
.L_x_2477:
        /* <DEDUP_REMOVED lines=157> */
.L_x_2471:
        /* <DEDUP_REMOVED lines=197> */
.L_x_2482:
        /* <DEDUP_REMOVED lines=98> */
[----:B------:R-:W-:Y:S02]  /*efd0*/  IMAD R0, R0, c[0x0][0x3d8], RZ ;  /* 0x0000f60000007a24 */ /* 0x000fe400078e02ff */
[----:B------:R-:W-:Y:S01]  /*efe0*/  IMAD R28, R28, 0x80, R14 ;  /* 0x000000801c1c7824 */ /* 0x000fe200078e020e */
[C---:B------:R-:W-:Y:S01]  /*eff0*/  IADD3 R8, R5.reuse, 0x8, RZ ;  /* 0x0000000805087810 */ /* 0x040fe20007ffe0ff */
[----:B------:R-:W-:Y:S01]  /*f000*/  IMAD.WIDE.U32 R2, R6, c[0x0][0x3d8], R2 ;  /* 0x0000f60006027a25 */ /* 0x000fe200078e0002 */
[-C--:B------:R-:W-:Y:S02]  /*f010*/  ISETP.GE.OR P0, PT, R5, R29.reuse, P2 ;  /* 0x0000001d0500720c */ /* 0x080fe40001706670 */
[----:B------:R-:W-:Y:S01]  /*f020*/  ISETP.GE.OR P2, PT, R8, R29, P2 ;  /* 0x0000001d0800720c */ /* 0x000fe20001746670 */
[----:B------:R-:W-:-:S05]  /*f030*/  IMAD.SHL.U32 R5, R18, 0x8, RZ ;  /* 0x0000000812057824 */ /* 0x000fca00078e00ff */
[----:B------:R-:W-:Y:S01]  /*f040*/  LOP3.LUT R7, R17, 0x7ffffe00, R5, 0xf8, !PT ;  /* 0x7ffffe0011077812 */ /* 0x000fe200078ef805 */
[----:B------:R-:W-:-:S04]  /*f050*/  IMAD R5, R6, c[0x0][0x3dc], R0 ;  /* 0x0000f70006057a24 */ /* 0x000fc800078e0200 */
[----:B------:R-:W-:Y:S01]  /*f060*/  IMAD.SHL.U32 R0, R7, 0x2, RZ ;  /* 0x0000000207007824 */ /* 0x000fe200078e00ff */
        /* <DEDUP_REMOVED lines=49> */
.L_x_2484:
[----:B--234-:R-:W-:Y:S05]  /*f380*/  BSYNC B0 ;  /* 0x0000000000007941 */ /* 0x01cfea0003800000 */
.L_x_2483:
        /* <DEDUP_REMOVED lines=30> */
.L_x_2486:
[----:B------:R-:W-:Y:S05]  /*f570*/  BSYNC B0 ;  /* 0x0000000000007941 */ /* 0x000fea0003800000 */
.L_x_2485:
        /* <DEDUP_REMOVED lines=30> */
.L_x_2488:
[----:B------:R-:W-:Y:S05]  /*f760*/  BSYNC B0 ;  /* 0x0000000000007941 */ /* 0x000fea0003800000 */
.L_x_2487:
        /* <DEDUP_REMOVED lines=31> */
.L_x_2481:
        /* <DEDUP_REMOVED lines=31> */
.L_x_2489:
        /* <DEDUP_REMOVED lines=13> */
[----:B------:R-:W-:Y:S02]  /*fc20*/  ULDC.64 UR4, c[0x0][0x490] ;  /* 0x0001240000047ab9 */ /* 0x000fe40000000a00 */
[----:B------:R-:W-:Y:S02]  /*fc30*/  UIMAD UR7, UR8, UR4, URZ ;  /* 0x00000004080772a4 */ /* 0x000fe4000f8e023f */
[----:B------:R-:W-:Y:S01]  /*fc40*/  ISETP.NE.AND P0, PT, R0, 0x1, PT ;  /* 0x000000010000780c */ /* 0x000fe20003f05270 */
[----:B------:R-:W-:Y:S01]  /*fc50*/  UMOV UR12, UR10 ;  /* 0x0000000a000c7c82 */ /* 0x000fe20008000000 */
[----:B------:R-:W-:Y:S01]  /*fc60*/  IMAD.MOV.U32 R0, RZ, RZ, R3 ;  /* 0x000000ffff007224 */ /* 0x000fe200078e0003 */
        /* <DEDUP_REMOVED lines=25> */
.L_x_2491:
[----:B------:R-:W-:Y:S05]  /*fe00*/  BSYNC B0 ;  /* 0x0000000000007941 */ /* 0x000fea0003800000 */
.L_x_2490:
        /* <DEDUP_REMOVED lines=77> */
.L_x_2493:
[----:B------:R-:W-:Y:S05]  /*102e0*/  BSYNC B0 ;  /* 0x0000000000007941 */ /* 0x000fea0003800000 */
.L_x_2492:
        /* <DEDUP_REMOVED lines=27> */
.L_x_2495:
[----:B------:R-:W-:Y:S05]  /*104a0*/  BSYNC B0 ;  /* 0x0000000000007941 */ /* 0x000fea0003800000 */
.L_x_2494:
        /* <DEDUP_REMOVED lines=27> */
.L_x_2497:
[----:B------:R-:W-:Y:S05]  /*10660*/  BSYNC B0 ;  /* 0x0000000000007941 */ /* 0x000fea0003800000 */
.L_x_2496:
        /* <DEDUP_REMOVED lines=28> */
.L_x_2498:
        /* <DEDUP_REMOVED lines=13> */
.L_x_3669:


//--------------------- .text._ZN7cutlass13device_kernelIN5flash19enable_sm80_to_sm89INS1_16FlashAttnFwdSm80INS1_25CollectiveMainloopFwdSm80ILi8ELi1ELb0EN4cute5tupleIJNS5_1CILi128EEENS7_ILi32EEENS7_ILi256EEEEEELi256ENS_10bfloat16_tEfNS_4arch4Sm80ELb1ELb0ELb0ELb1ELb1ELb1ELb1ELb0EEENS1_21CollectiveEpilogueFwdINS6_IJS8_SA_S9_EEENS6_IJNS7_ILi1EEESI_SI_EEESC_SE_Li256ELb1ELb1ELb0ELb0EEENS1_19SingleTileSchedulerILb1ELb0ELb1ELi128EEEEEEEEEvNT_6ParamsE --------------------------
	.section	.text._ZN7cutlass13device_kernelIN5flash19enable_sm80_to_sm89INS1_16FlashAttnFwdSm80INS1_25CollectiveMainloopFwdSm80ILi8ELi1ELb0EN4cute5tupleIJNS5_1CILi128EEENS7_ILi32EEENS7_ILi256EEEEEELi256ENS_10bfloat16_tEfNS_4arch4Sm80ELb1ELb0ELb0ELb1ELb1ELb1ELb1ELb0EEENS1_21CollectiveEpilogueFwdINS6_IJS8_SA_S9_EEENS6_IJNS7_ILi1EEESI_SI_EEESC_SE_Li256ELb1ELb1ELb0ELb0EEENS1_19SingleTileSchedulerILb1ELb0ELb1ELi128EEEEEEEEEvNT_6ParamsE,"ax",@progbits
	.sectioninfo	@"SHI_REGISTERS=251"
	.align	128
.text._ZN7cutlass13device_kernelIN5flash19enable_sm80_to_sm89INS1_16FlashAttnFwdSm80INS1_25CollectiveMainloopFwdSm80ILi8ELi1ELb0EN4cute5tupleIJNS5_1CILi128EEENS7_ILi32EEENS7_ILi256EEEEEELi256ENS_10bfloat16_tEfNS_4arch4Sm80ELb1ELb0ELb0ELb1ELb1ELb1ELb1ELb0EEENS1_21CollectiveEpilogueFwdINS6_IJS8_SA_S9_EEENS6_IJNS7_ILi1EEESI_SI_EEESC_SE_Li256ELb1ELb1ELb0ELb0EEENS1_19SingleTileSchedulerILb1ELb0ELb1ELi128EEEEEEEEEvNT_6ParamsE:
        .type           _ZN7cutlass13device_kernelIN5flash19enable_sm80_to_sm89INS1_16FlashAttnFwdSm80INS1_25CollectiveMainloopFwdSm80ILi8ELi1ELb0EN4cute5tupleIJNS5_1CILi128EEENS7_ILi32EEENS7_ILi256EEEEEELi256ENS_10bfloat16_tEfNS_4arch4Sm80ELb1ELb0ELb0ELb1ELb1ELb1ELb1ELb0EEENS1_21CollectiveEpilogueFwdINS6_IJS8_SA_S9_EEENS6_IJNS7_ILi1EEESI_SI_EEESC_SE_Li256ELb1ELb1ELb0ELb0EEENS1_19SingleTileSchedulerILb1ELb0ELb1ELi128EEEEEEEEEvNT_6ParamsE,@function
        .size           _ZN7cutlass13device_kernelIN5flash19enable_sm80_to_sm89INS1_16FlashAttnFwdSm80INS1_25CollectiveMainloopFwdSm80ILi8ELi1ELb0EN4cute5tupleIJNS5_1CILi128EEENS7_ILi32EEENS7_ILi256EEEEEELi256ENS_10bfloat16_tEfNS_4arch4Sm80ELb1ELb0ELb0ELb1ELb1ELb1ELb1ELb0EEENS1_21CollectiveEpilogueFwdINS6_IJS8_SA_S9_EEENS6_IJNS7_ILi1EEESI_SI_EEESC_SE_Li256ELb1ELb1ELb0ELb0EEENS1_19SingleTileSchedulerILb1ELb0ELb1ELi128EEEEEEEEEvNT_6ParamsE,(.L_x_3670 - _ZN7cutlass13device_kernelIN5flash19enable_sm80_to_sm89INS1_16FlashAttnFwdSm80INS1_25CollectiveMainloopFwdSm80ILi8ELi1ELb0EN4cute5tupleIJNS5_1CILi128EEENS7_ILi32EEENS7_ILi256EEEEEELi256ENS_10bfloat16_tEfNS_4arch4Sm80ELb1ELb0ELb0ELb1ELb1ELb1ELb1ELb0EEENS1_21CollectiveEpilogueFwdINS6_IJS8_SA_S9_EEENS6_IJNS7_ILi1EEESI_SI_EEESC_SE_Li256ELb1ELb1ELb0ELb0EEENS1_19SingleTileSchedulerILb1ELb0ELb1ELi128EEEEEEEEEvNT_6ParamsE)
        .other          _ZN7cutlass13device_kernelIN5flash19enable_sm80_to_sm89INS1_16FlashAttnFwdSm80INS1_25CollectiveMainloopFwdSm80ILi8ELi1ELb0EN4cute5tupleIJNS5_1CILi128EEENS7_ILi32EEENS7_ILi256EEEEEELi256ENS_10bfloat16_tEfNS_4arch4Sm80ELb1ELb0ELb0ELb1ELb1ELb1ELb1ELb0EEENS1_21CollectiveEpilogueFwdINS6_IJS8_SA_S9_EEENS6_IJNS7_ILi1EEESI_SI_EEESC_SE_Li256ELb1ELb1ELb0ELb0EEENS1_19SingleTileSchedulerILb1ELb0ELb1ELi128EEEEEEEEEvNT_6ParamsE,@"STO_CUDA_ENTRY STV_DEFAULT"
_ZN7cutlass13device_kernelIN5flash19enable_sm80_to_sm89INS1_16FlashAttnFwdSm80INS1_25CollectiveMainloopFwdSm80ILi8ELi1ELb0EN4cute5tupleIJNS5_1CILi128EEENS7_ILi32EEENS7_ILi256EEEEEELi256ENS_10bfloat16_tEfNS_4arch4Sm80ELb1ELb0ELb0ELb1ELb1ELb1ELb1ELb0EEENS1_21CollectiveEpilogueFwdINS6_IJS8_SA_S9_EEENS6_IJNS7_ILi1EEESI_SI_EEESC_SE_Li256ELb1ELb1ELb0ELb0EEENS1_19SingleTileSchedulerILb1ELb0ELb1ELi128EEEEEEEEEvNT_6ParamsE:
        /* <DEDUP_REMOVED lines=20> */
.L_x_2500:
        /* <DEDUP_REMOVED lines=13> */
.L_x_2502:
[----:B------:R-:W-:Y:S02]  /*0210*/  ULDC UR5, c[0x0][0x54c] ;  /* 0x0001530000057ab9 */ /* 0x000fe40000000800 */
.L_x_2501:
[----:B------:R-:W-:Y:S02]  /*0220*/  ULDC UR4, c[0x0][0x548] ;  /* 0x0001520000047ab9 */ /* 0x000fe40000000800 */
[----:B------:R-:W-:-:S02]  /*0230*/  USHF.L.U32 UR15, UR14, 0x7, URZ ;  /* 0x000000070e0f7899 */ /* 0x000fc4000800063f */
[----:B------:R-:W-:-:S04]  /*0240*/  UIMAD UR4, UR5, UR4, URZ ;  /* 0x00000004050472a4 */ /* 0x000fc8000f8e023f */
[----:B------:R-:W-:-:S04]  /*0250*/  UISETP.GE.AND UP0, UPT, UR15, UR4, UPT ;  /* 0x000000040f00728c */ /* 0x000fc8000bf06270 */
[----:B------:R-:W-:Y:S01]  /*0260*/  USEL UR21, UR21, 0xffffffff, !UP0 ;  /* 0xffffffff15157887 */ /* 0x000fe2000c000000 */
[----:B------:R-:W-:Y:S05]  /*0270*/  BRA `(.L_x_2503) ;  /* 0x000001b000007947 */ /* 0x000fea0003800000 */
.L_x_2499:
        /* <DEDUP_REMOVED lines=8> */
.L_x_2504:
        /* <DEDUP_REMOVED lines=13> */
.L_x_2506:
[----:B------:R-:W-:Y:S02]  /*03d0*/  ULDC UR5, c[0x0][0x54c] ;  /* 0x0001530000057ab9 */ /* 0x000fe40000000800 */
.L_x_2505:
[----:B------:R-:W-:Y:S02]  /*03e0*/  ULDC UR4, c[0x0][0x548] ;  /* 0x0001520000047ab9 */ /* 0x000fe40000000800 */
[----:B------:R-:W-:-:S02]  /*03f0*/  USHF.L.U32 UR15, UR14, 0x7, URZ ;  /* 0x000000070e0f7899 */ /* 0x000fc4000800063f */
[----:B------:R-:W-:-:S04]  /*0400*/  UIMAD UR4, UR5, UR4, URZ ;  /* 0x00000004050472a4 */ /* 0x000fc8000f8e023f */
[----:B------:R-:W-:-:S04]  /*0410*/  UISETP.GE.AND UP0, UPT, UR15, UR4, UPT ;  /* 0x000000040f00728c */ /* 0x000fc8000bf06270 */
[----:B------:R-:W-:-:S06]  /*0420*/  USEL UR21, UR21, 0xffffffff, !UP0 ;  /* 0xffffffff15157887 */ /* 0x000fcc000c000000 */
.L_x_2503:
        /* <DEDUP_REMOVED lines=64> */
.L_x_2507:
        /* <DEDUP_REMOVED lines=10> */
.L_x_2508:
[----:B------:R-:W-:Y:S05]  /*08d0*/  @!P4 BRA `(.L_x_2509) ;  /* 0x000000500000c947 */ /* 0x000fea0003800000 */
[----:B-1--4-:R-:W4:Y:S04]  /*08e0*/  LDG.E R0, [R8.64] ;  /* 0x0000001808007981 */ /* 0x012f28000c1e1900 */
[----:B---3--:R-:W3:Y:S01]  /*08f0*/  LDG.E R3, [R8.64+0x4] ;  /* 0x0000041808037981 */ /* 0x008ee2000c1e1900 */
[----:B----4-:R-:W1:Y:S08]  /*0900*/  R2UR UR19, R0 ;  /* 0x00000000001373c2 */ /* 0x010e7000000e0000 */
[----:B---3--:R-:W1:Y:S02]  /*0910*/  R2UR UR4, R3 ;  /* 0x00000000030473c2 */ /* 0x008e6400000e0000 */
[----:B-1----:R-:W-:-:S06]  /*0920*/  UIADD3 UR19, -UR19, UR4, URZ ;  /* 0x0000000413137290 */ /* 0x002fcc000fffe13f */
.L_x_2509:
        /* <DEDUP_REMOVED lines=154> */
.L_x_2512:
[----:B------:R-:W-:Y:S05]  /*12d0*/  BSYNC B0 ;  /* 0x0000000000007941 */ /* 0x000fea0003800000 */
.L_x_2511:
        /* <DEDUP_REMOVED lines=128> */
.L_x_2531:
        /* <DEDUP_REMOVED lines=85> */
.L_x_2517:
[----:B------:R-:W-:Y:S05]  /*2030*/  BSYNC B0 ;  /* 0x0000000000007941 */ /* 0x000fea0003800000 */
.L_x_2516:
        /* <DEDUP_REMOVED lines=87> */
.L_x_2520:
[----:B------:R-:W-:Y:S05]  /*25b0*/  BSYNC B0 ;  /* 0x0000000000007941 */ /* 0x000fea0003800000 */
.L_x_2519:
        /* <DEDUP_REMOVED lines=57> */
.L_x_2522:
[----:B------:R-:W-:Y:S05]  /*2950*/  BSYNC B0 ;  /* 0x0000000000007941 */ /* 0x000fea0003800000 */
.L_x_2521:
        /* <DEDUP_REMOVED lines=57> */
.L_x_2524:
[----:B------:R-:W-:Y:S05]  /*2cf0*/  BSYNC B0 ;  /* 0x0000000000007941 */ /* 0x000fea0003800000 */
.L_x_2523:
        /* <DEDUP_REMOVED lines=57> */
.L_x_2515:
        /* <DEDUP_REMOVED lines=29> */
.L_x_2526:
[----:B------:R-:W-:Y:S05]  /*3260*/  BSYNC B0 ;  /* 0x0000000000007941 */ /* 0x000fea0003800000 */
.L_x_2525:
        /* <DEDUP_REMOVED lines=149> */
.L_x_2528:
[----:B------:R-:W-:Y:S05]  /*3bc0*/  BSYNC B0 ;  /* 0x0000000000007941 */ /* 0x000fea0003800000 */
.L_x_2527:
        /* <DEDUP_REMOVED lines=124> */
.L_x_2514:
        /* <DEDUP_REMOVED lines=27> */
.L_x_2518:
[----:B------:R-:W-:Y:S05]  /*4540*/  BSYNC B1 ;  /* 0x0000000000017941 */ /* 0x000fea0003800000 */
.L_x_2513:
        /* <DEDUP_REMOVED lines=61> */
.L_x_2530:
[----:B-12---:R-:W-:Y:S05]  /*4920*/  BSYNC B0 ;  /* 0x0000000000007941 */ /* 0x006fea0003800000 */
.L_x_2529:
        /* <DEDUP_REMOVED lines=25> */
.L_x_2510:
        /* <DEDUP_REMOVED lines=201> */
.L_x_2534:
[----:B-1-34-:R-:W-:Y:S05]  /*5750*/  BSYNC B0 ;  /* 0x0000000000007941 */ /* 0x01afea0003800000 */
.L_x_2533:
        /* <DEDUP_REMOVED lines=26> */
.L_x_2536:
[----:B------:R-:W-:Y:S05]  /*5900*/  BSYNC B0 ;  /* 0x0000000000007941 */ /* 0x000fea0003800000 */
.L_x_2535:
        /* <DEDUP_REMOVED lines=26> */
.L_x_2538:
[----:B------:R-:W-:Y:S05]  /*5ab0*/  BSYNC B0 ;  /* 0x0000000000007941 */ /* 0x000fea0003800000 */
.L_x_2537:
        /* <DEDUP_REMOVED lines=116> */
.L_x_2539:
        /* <DEDUP_REMOVED lines=91> */
.L_x_2543:
[----:B------:R-:W-:Y:S05]  /*67b0*/  BSYNC B0 ;  /* 0x0000000000007941 */ /* 0x000fea0003800000 */
.L_x_2542:
        /* <DEDUP_REMOVED lines=86> */
.L_x_2545:
[----:B------:R-:W-:Y:S05]  /*6d20*/  BSYNC B0 ;  /* 0x0000000000007941 */ /* 0x000fea0003800000 */
.L_x_2544:
        /* <DEDUP_REMOVED lines=88> */
.L_x_2547:
[----:B----4-:R-:W-:Y:S05]  /*72b0*/  BSYNC B0 ;  /* 0x0000000000007941 */ /* 0x010fea0003800000 */
.L_x_2546:
        /* <DEDUP_REMOVED lines=85> */
.L_x_2549:
[----:B----4-:R-:W-:Y:S05]  /*7810*/  BSYNC B0 ;  /* 0x0000000000007941 */ /* 0x010fea0003800000 */
.L_x_2548:
        /* <DEDUP_REMOVED lines=89> */
.L_x_2553:
[----:B------:R-:W-:Y:S05]  /*7db0*/  BSYNC B0 ;  /* 0x0000000000007941 */ /* 0x000fea0003800000 */
.L_x_2552:
        /* <DEDUP_REMOVED lines=50> */
.L_x_2555:
[----:B------:R-:W-:Y:S05]  /*80e0*/  BSYNC B0 ;  /* 0x0000000000007941 */ /* 0x000fea0003800000 */
.L_x_2554:
        /* <DEDUP_REMOVED lines=50> */
.L_x_2557:
[----:B------:R-:W-:Y:S05]  /*8410*/  BSYNC B0 ;  /* 0x0000000000007941 */ /* 0x000fea0003800000 */
.L_x_2556:
        /* <DEDUP_REMOVED lines=49> */
.L_x_2551:
[----:B------:R-:W-:Y:S05]  /*8730*/  BSYNC B1 ;  /* 0x0000000000017941 */ /* 0x000fea0003800000 */
.L_x_2550:
        /* <DEDUP_REMOVED lines=53> */
.L_x_2561:
[----:B------:R-:W-:Y:S05]  /*8a90*/  BSYNC B0 ;  /* 0x0000000000007941 */ /* 0x000fea0003800000 */
.L_x_2560:
        /* <DEDUP_REMOVED lines=50> */
.L_x_2563:
[----:B------:R-:W-:Y:S05]  /*8dc0*/  BSYNC B0 ;  /* 0x0000000000007941 */ /* 0x000fea0003800000 */
.L_x_2562:
        /* <DEDUP_REMOVED lines=50> */
.L_x_2565:
[----:B------:R-:W-:Y:S05]  /*90f0*/  BSYNC B0 ;  /* 0x0000000000007941 */ /* 0x000fea0003800000 */
.L_x_2564:
        /* <DEDUP_REMOVED lines=49> */
.L_x_2559:
[----:B------:R-:W-:Y:S05]  /*9410*/  BSYNC B1 ;  /* 0x0000000000017941 */ /* 0x000fea0003800000 */
.L_x_2558:
        /* <DEDUP_REMOVED lines=53> */
.L_x_2569:
[----:B------:R-:W-:Y:S05]  /*9770*/  BSYNC B0 ;  /* 0x0000000000007941 */ /* 0x000fea0003800000 */
.L_x_2568:
        /* <DEDUP_REMOVED lines=50> */
.L_x_2571:
[----:B------:R-:W-:Y:S05]  /*9aa0*/  BSYNC B0 ;  /* 0x0000000000007941 */ /* 0x000fea0003800000 */
.L_x_2570:
        /* <DEDUP_REMOVED lines=50> */
.L_x_2573:
[----:B------:R-:W-:Y:S05]  /*9dd0*/  BSYNC B0 ;  /* 0x0000000000007941 */ /* 0x000fea0003800000 */
.L_x_2572:
        /* <DEDUP_REMOVED lines=49> */
.L_x_2567:
[----:B------:R-:W-:Y:S05]  /*a0f0*/  BSYNC B1 ;  /* 0x0000000000017941 */ /* 0x000fea0003800000 */
.L_x_2566:
        /* <DEDUP_REMOVED lines=52> */
.L_x_2576:
[----:B------:R-:W-:Y:S05]  /*a440*/  BSYNC B0 ;  /* 0x0000000000007941 */ /* 0x000fea0003800000 */
.L_x_2575:
        /* <DEDUP_REMOVED lines=50> */
.L_x_2578:
[----:B------:R-:W-:Y:S05]  /*a770*/  BSYNC B0 ;  /* 0x0000000000007941 */ /* 0x000fea0003800000 */
.L_x_2577:
        /* <DEDUP_REMOVED lines=50> */
.L_x_2580:
[----:B------:R-:W-:Y:S05]  /*aaa0*/  BSYNC B0 ;  /* 0x0000000000007941 */ /* 0x000fea0003800000 */
.L_x_2579:
        /* <DEDUP_REMOVED lines=50> */
.L_x_2541:
        /* <DEDUP_REMOVED lines=56> */
.L_x_2582:
[----:B--2---:R-:W-:Y:S05]  /*b150*/  BSYNC B0 ;  /* 0x0000000000007941 */ /* 0x004fea0003800000 */
.L_x_2581:
        /* <DEDUP_REMOVED lines=67> */
.L_x_2584:
[----:B--2---:R-:W-:Y:S05]  /*b590*/  BSYNC B0 ;  /* 0x0000000000007941 */ /* 0x004fea0003800000 */
.L_x_2583:
        /* <DEDUP_REMOVED lines=69> */
.L_x_2586:
[----:B--2---:R-:W-:Y:S05]  /*b9f0*/  BSYNC B0 ;  /* 0x0000000000007941 */ /* 0x004fea0003800000 */
.L_x_2585:
        /* <DEDUP_REMOVED lines=66> */
.L_x_2588:
[----:B------:R-:W-:Y:S05]  /*be20*/  BSYNC B0 ;  /* 0x0000000000007941 */ /* 0x000fea0003800000 */
.L_x_2587:
        /* <DEDUP_REMOVED lines=146> */
.L_x_2592:
[----:B------:R-:W-:Y:S05]  /*c750*/  BSYNC B0 ;  /* 0x0000000000007941 */ /* 0x000fea0003800000 */
.L_x_2591:
        /* <DEDUP_REMOVED lines=115> */
.L_x_2590:
[----:B------:R-:W-:Y:S05]  /*ce90*/  BSYNC B1 ;  /* 0x0000000000017941 */ /* 0x000fea0003800000 */
.L_x_2589:
        /* <DEDUP_REMOVED lines=120> */
.L_x_2596:
[----:B------:R-:W-:Y:S05]  /*d620*/  BSYNC B0 ;  /* 0x0000000000007941 */ /* 0x000fea0003800000 */
.L_x_2595:
        /* <DEDUP_REMOVED lines=122> */
.L_x_2594:
[----:B------:R-:W-:Y:S05]  /*ddd0*/  BSYNC B1 ;  /* 0x0000000000017941 */ /* 0x000fea0003800000 */
.L_x_2593:
        /* <DEDUP_REMOVED lines=120> */
.L_x_2600:
[----:B------:R-:W-:Y:S05]  /*e560*/  BSYNC B0 ;  /* 0x0000000000007941 */ /* 0x000fea0003800000 */
.L_x_2599:
        /* <DEDUP_REMOVED lines=122> */
.L_x_2598:
[----:B------:R-:W-:Y:S05]  /*ed10*/  BSYNC B1 ;  /* 0x0000000000017941 */ /* 0x000fea0003800000 */
.L_x_2597:
        /* <DEDUP_REMOVED lines=119> */
.L_x_2602:
[----:B------:R-:W-:Y:S05]  /*f490*/  BSYNC B0 ;  /* 0x0000000000007941 */ /* 0x000fea0003800000 */
.L_x_2601:
        /* <DEDUP_REMOVED lines=42> */
[----:B------:R-:W-:Y:S02]  /*f740*/  PRMT R69, R69, 0x5410, R18 ;  /* 0x0000541045457816 */ /* 0x000fe40000000012 */
[----:B------:R-:W-:-:S02]  /*f750*/  PRMT R71, R71, 0x5410, R24 ;  /* 0x0000541047477816 */ /* 0x000fc40000000018 */
[----:B------:R-:W-:Y:S01]  /*f760*/  PRMT R82, R82, 0x5410, R21 ;  /* 0x0000541052527816 */ /* 0x000fe20000000015 */
[C---:B------:R-:W-:Y:S01]  /*f770*/  IMAD.U32 R21, R80.reuse, 0x10000, RZ ;  /* 0x0001000050157824 */ /* 0x040fe200078e00ff */
[----:B------:R-:W-:Y:S02]  /*f780*/  PRMT R67, R67, 0x5410, R16 ;  /* 0x0000541043437816 */ /* 0x000fe40000000010 */
[----:B------:R-:W-:Y:S02]  /*f790*/  LOP3.LUT R80, R80, 0xffff0000, RZ, 0xc0, !PT ;  /* 0xffff000050507812 */ /* 0x000fe400078ec0ff */
[----:B------:R-:W-:Y:S01]  /*f7a0*/  SHF.R.U32.HI R26, RZ, 0x10, R27 ;  /* 0x00000010ff1a7819 */ /* 0x000fe2000001161b */
[C---:B------:R-:W-:Y:S01]  /*f7b0*/  IMAD.U32 R25, R67.reuse, 0x10000, RZ ;  /* 0x0001000043197824 */ /* 0x040fe200078e00ff */
        /* <DEDUP_REMOVED lines=72> */
.L_x_2574:
[----:B------:R-:W-:Y:S05]  /*fc40*/  BSYNC B2 ;  /* 0x0000000000027941 */ /* 0x000fea0003800000 */
.L_x_2540:
        /* <DEDUP_REMOVED lines=19> */
[----:B------:R-:W-:Y:S01]  /*fd80*/  SHF.R.S32.HI R9, RZ, 0x1f, R30 ;  /* 0x0000001fff097819 */ /* 0x000fe2000001141e */
[----:B------:R-:W-:Y:S01]  /*fd90*/  IMAD R4, R45, c[0x0][0x218], RZ ;  /* 0x000086002d047a24 */ /* 0x000fe200078e02ff */
[----:B------:R-:W-:Y:S01]  /*fda0*/  UISETP.GE.AND UP0, UPT, UR10, 0x2, UPT ;  /* 0x000000020a00788c */ /* 0x000fe2000bf06270 */
[----:B------:R-:W-:Y:S01]  /*fdb0*/  IMAD R217, R11, 0x200, R8 ;  /* 0x000002000bd97824 */ /* 0x000fe200078e0208 */
[----:B------:R-:W-:Y:S01]  /*fdc0*/  LEA.HI R198, R9, R30, RZ, 0x3 ;  /* 0x0000001e09c67211 */ /* 0x000fe200078f18ff */
[----:B------:R-:W-:Y:S01]  /*fdd0*/  IMAD.WIDE.U32 R6, R221, c[0x0][0x218], R6 ;  /* 0x00008600dd067a25 */ /* 0x000fe200078e0006 */
[----:B------:R-:W-:-:S02]  /*fde0*/  SHF.R.S32.HI R8, RZ, 0x1f, R29 ;  /* 0x0000001fff087819 */ /* 0x000fc4000001141d */
[----:B------:R-:W-:Y:S01]  /*fdf0*/  LOP3.LUT R198, R198, 0xfffffff8, RZ, 0xc0, !PT ;  /* 0xfffffff8c6c67812 */ /* 0x000fe200078ec0ff */
[----:B------:R-:W-:Y:S01]  /*fe00*/  IMAD.SHL.U32 R217, R217, 0x2, RZ ;  /* 0x00000002d9d97824 */ /* 0x000fe200078e00ff */
[----:B------:R-:W-:Y:S01]  /*fe10*/  BAR.SYNC.DEFER_BLOCKING 0x0 ;  /* 0x0000000000007b1d */ /* 0x000fe20000010000 */
[----:B------:R-:W-:Y:S01]  /*fe20*/  IMAD R4, R221, c[0x0][0x21c], R4 ;  /* 0x00008700dd047a24 */ /* 0x000fe200078e0204 */
[----:B------:R-:W-:Y:S01]  /*fe30*/  SHF.R.S32.HI R9, RZ, 0x1f, R28 ;  /* 0x0000001fff097819 */ /* 0x000fe2000001141c */
[----:B------:R-:W-:Y:S01]  /*fe40*/  IMAD.SHL.U32 R11, R11, 0x8, RZ ;  /* 0x000000080b0b7824 */ /* 0x000fe200078e00ff */
[C---:B------:R-:W-:Y:S01]  /*fe50*/  IADD3 R5, R217.reuse, 0xc080, RZ ;  /* 0x0000c080d9057810 */ /* 0x040fe20007ffe0ff */
[----:B------:R-:W-:Y:S01]  /*fe60*/  IMAD.SHL.U32 R45, R44, 0x40, RZ ;  /* 0x000000402c2d7824 */ /* 0x000fe200078e00ff */
[----:B------:R-:W-:Y:S02]  /*fe70*/  IADD3 R216, R217, 0xc0a0, RZ ;  /* 0x0000c0a0d9d87810 */ /* 0x000fe40007ffe0ff */
[----:B------:R-:W-:-:S02]  /*fe80*/  @P0 IADD3 R216, R5, -0x20, RZ ;  /* 0xffffffe005d80810 */ /* 0x000fc40007ffe0ff */
[----:B------:R-:W-:Y:S02]  /*fe90*/  IADD3 R5, P0, R6, UR26, RZ ;  /* 0x0000001a06057c10 */ /* 0x000fe4000ff1e0ff */
[----:B------:R-:W-:Y:S02]  /*fea0*/  LOP3.LUT R11, R0, 0x8, R11, 0xf8, !PT ;  /* 0x00000008000b7812 */ /* 0x000fe400078ef80b */
[----:B------:R-:W-:Y:S02]  /*feb0*/  IADD3.X R6, R7, UR12, R4, P0, !PT ;  /* 0x0000000c07067c10 */ /* 0x000fe400087fe404 */
[----:B------:R-:W-:Y:S02]  /*fec0*/  LEA R4, P0, R5, c[0x0][0x1f8], 0x1 ;  /* 0x00007e0005047a11 */ /* 0x000fe400078008ff */
[----:B------:R-:W-:Y:S01]  /*fed0*/  SHF.R.U32.HI R44, RZ, 0x3, R0 ;  /* 0x00000003ff2c7819 */ /* 0x000fe20000011600 */
[----:B------:R-:W-:Y:S01]  /*fee0*/  IMAD.MOV.U32 R0, RZ, RZ, 0x40 ;  /* 0x00000040ff007424 */ /* 0x000fe200078e00ff */
[----:B------:R-:W-:Y:S01]  /*fef0*/  LOP3.LUT R45, R45, 0xfffffe00, RZ, 0xc0, !PT ;  /* 0xfffffe002d2d7812 */ /* 0x000fe200078ec0ff */
[----:B------:R-:W-:Y:S01]  /*ff00*/  SHFL.IDX PT, R24, R4, RZ, 0x181f ;  /* 0x00181fff04187589 */ /* 0x000fe200000e0000 */
[----:B------:R-:W-:-:S02]  /*ff10*/  LEA.HI.X R5, R5, c[0x0][0x1fc], R6, 0x1, P0 ;  /* 0x00007f0005057a11 */ /* 0x000fc400000f0c06 */
[----:B------:R-:W-:Y:S01]  /*ff20*/  LOP3.LUT R44, R11, R44, RZ, 0x3c, !PT ;  /* 0x0000002c0b2c7212 */ /* 0x000fe200078e3cff */
[----:B------:R-:W-:Y:S01]  /*ff30*/  IMAD R7, R48, 0x400, R45 ;  /* 0x0000040030077824 */ /* 0x000fe200078e022d */
[----:B------:R-:W-:Y:S01]  /*ff40*/  LOP3.LUT P0, RZ, R51, 0x4, RZ, 0xc0, !PT ;  /* 0x0000000433ff7812 */ /* 0x000fe2000780c0ff */
[----:B------:R-:W1:Y:S01]  /*ff50*/  SHFL.IDX PT, R25, R5, RZ, 0x181f ;  /* 0x00181fff05197589 */ /* 0x000e6200000e0000 */
[----:B------:R-:W-:Y:S01]  /*ff60*/  LEA.HI R197, R8, R29, RZ, 0x3 ;  /* 0x0000001d08c57211 */ /* 0x000fe200078f18ff */
[----:B------:R-:W-:Y:S01]  /*ff70*/  IMAD.IADD R218, R44, 0x1, R7 ;  /* 0x000000012cda7824 */ /* 0x000fe200078e0207 */
[----:B------:R-:W-:Y:S01]  /*ff80*/  SEL R0, R0, 0xffffffc0, !P0 ;  /* 0xffffffc000007807 */ /* 0x000fe20004000000 */
[----:B------:R-:W-:Y:S01]  /*ff90*/  LDSM.16.M88.4 R12, [R217+0xc080] ;  /* 0x00c08000d90c783b */ /* 0x000fe20000000200 */
[----:B------:R-:W-:Y:S01]  /*ffa0*/  ISETP.LT.AND P0, PT, R50, UR22, PT ;  /* 0x0000001632007c0c */ /* 0x000fe2000bf01270 */
[----:B------:R-:W-:Y:S01]  /*ffb0*/  IMAD.SHL.U32 R218, R218, 0x2, RZ ;  /* 0x00000002dada7824 */ /* 0x000fe200078e00ff */
[----:B------:R-:W-:Y:S01]  /*ffc0*/  LEA.HI R196, R9, R28, RZ, 0x3 ;  /* 0x0000001c09c47211 */ /* 0x000fe200078f18ff */
[----:B------:R-:W-:Y:S01]  /*ffd0*/  LDSM.16.M88.4 R20, [R217+0xc880] ;  /* 0x00c88000d914783b */ /* 0x000fe20000000200 */
[----:B------:R-:W-:Y:S01]  /*ffe0*/  ISETP.GE.OR P6, PT, R46, c[0x0][0x1d4], !P0 ;  /* 0x000075002e007a0c */ /* 0x000fe200047c6670 */
[--C-:B------:R-:W-:Y:S01]  /*fff0*/  IMAD R214, R2, 0x2, R218.reuse ;  /* 0x0000000202d67824 */ /* 0x100fe200078e02da */
[----:B------:R-:W-:Y:S01]  /*10000*/  LOP3.LUT R197, R197, 0xfffffff8, RZ, 0xc0, !PT ;  /* 0xfffffff8c5c57812 */ /* 0x000fe200078ec0ff */
[----:B------:R-:W2:Y:S01]  /*10010*/  LDSM.16.M88.4 R4, [R218+0x10080] ;  /* 0x01008000da04783b */ /* 0x000ea20000000200 */
[----:B------:R-:W-:Y:S01]  /*10020*/  LOP3.LUT R196, R196, 0xfffffff8, RZ, 0xc0, !PT ;  /* 0xfffffff8c4c47812 */ /* 0x000fe200078ec0ff */
[----:B------:R-:W-:Y:S01]  /*10030*/  IMAD R213, R3, 0x2, R218 ;  /* 0x0000000203d57824 */ /* 0x000fe200078e02da */
[----:B------:R-:W-:Y:S01]  /*10040*/  IADD3 R207, R216, 0x800, RZ ;  /* 0x00000800d8cf7810 */ /* 0x000fe20007ffe0ff */
[----:B------:R-:W-:Y:S01]  /*10050*/  LDSM.16.M88.4 R40, [R216] ;  /* 0x00000000d828783b */ /* 0x000fe20000000200 */
[----:B------:R-:W-:Y:S01]  /*10060*/  IMAD.IADD R212, R217, 0x1, R0 ;  /* 0x00000001d9d47824 */ /* 0x000fe200078e0200 */
[----:B------:R-:W-:Y:S01]  /*10070*/  SHF.R.S32.HI R199, RZ, 0x1f, R196 ;  /* 0x0000001fffc77819 */ /* 0x000fe200000114c4 */
[----:B------:R-:W-:Y:S01]  /*10080*/  IMAD R211, R3, 0x2, R214 ;  /* 0x0000000203d37824 */ /* 0x000fe200078e02d6 */
[----:B------:R-:W-:Y:S01]  /*10090*/  LDSM.16.M88.4 R36, [R216+0x800] ;  /* 0x00080000d824783b */ /* 0x000fe20000000200 */
[----:B------:R-:W-:Y:S01]  /*100a0*/  IMAD.IADD R206, R0, 0x1, R216 ;  /* 0x0000000100ce7824 */ /* 0x000fe200078e02d8 */
        /* <DEDUP_REMOVED lines=15> */
[----:B------:R-:W-:-:S02]  /*101a0*/  IADD3 R201, R216, 0x3000, RZ ;  /* 0x00003000d8c97810 */ /* 0x000fc40007ffe0ff */
[----:B------:R-:W-:Y:S02]  /*101b0*/  IADD3 R200, R216, 0x3800, RZ ;  /* 0x00003800d8c87810 */ /* 0x000fe40007ffe0ff */
[----:B------:R3:W-:Y:S01]  /*101c0*/  LDGSTS.E.BYPASS.LTC128B.128 [R223+0x9080], [R10.64], !P6 ;  /* 0x090800000adf7fae */ /* 0x0007e2000f101d58 */
[----:B------:R-:W-:Y:S02]  /*101d0*/  ISETP.GE.OR P6, PT, R29, c[0x0][0x1d4], !P0 ;  /* 0x000075001d007a0c */ /* 0x000fe400047c6670 */
[----:B------:R-:W-:Y:S01]  /*101e0*/  ISETP.GE.OR P0, PT, R28, c[0x0][0x1d4], !P0 ;  /* 0x000075001c007a0c */ /* 0x000fe20004706670 */
[C---:B--2---:R-:W-:Y:S10]  /*101f0*/  HMMA.16816.F32.BF16 R16, R4.reuse, R12, RZ ;  /* 0x0000000c0410723c */ /* 0x044ff400000418ff */
[----:B------:R2:W-:Y:S04]  /*10200*/  LDGSTS.E.BYPASS.LTC128B.128 [R223+0xa080], [R26.64], !P6 ;  /* 0x0a0800001adf7fae */ /* 0x0005e8000f101d58 */
        /* <DEDUP_REMOVED lines=107> */
[C---:B---3--:R-:W-:Y:S07]  /*108c0*/  HMMA.16816.F32.BF16 R4, R36.reuse, R28, R8 ;  /* 0x0000001c2404723c */ /* 0x048fee0000041808 */
[----:B------:R-:W-:Y:S01]  /*108d0*/  SHF.R.S32.HI R9, RZ, 0x1f, R46 ;  /* 0x0000001fff097819 */ /* 0x000fe2000001142e */
[----:B------:R-:W-:Y:S01]  /*108e0*/  HMMA.16816.F32.BF16 R40, R36, R30, R40 ;  /* 0x0000001e2428723c */ /* 0x000fe20000041828 */
[----:B------:R-:W-:Y:S01]  /*108f0*/  SHF.R.S32.HI R11, RZ, 0x1f, R198 ;  /* 0x0000001fff0b7819 */ /* 0x000fe200000114c6 */
[----:B------:R-:W-:Y:S06]  /*10900*/  BAR.SYNC.DEFER_BLOCKING 0x0 ;  /* 0x0000000000007b1d */ /* 0x000fec0000010000 */
[----:B------:R-:W-:Y:S05]  /*10910*/  @P0 BRA `(.L_x_2603) ;  /* 0x000002b000000947 */ /* 0x000fea0003800000 */
[----:B----4-:R-:W-:Y:S01]  /*10920*/  ULEA UR4, UR10, UR16, 0x5 ;  /* 0x000000100a047291 */ /* 0x010fe2000f8e283f */
        /* <DEDUP_REMOVED lines=42> */
.L_x_2603:
[----:B----4-:R-:W-:Y:S01]  /*10bd0*/  LOP3.LUT R49, R49, 0xffffffe0, RZ, 0xc0, !PT ;  /* 0xffffffe031317812 */ /* 0x010fe200078ec0ff */
[----:B------:R-:W-:Y:S01]  /*10be0*/  UMOV UR4, 0xffffffe0 ;  /* 0xffffffe000047882 */ /* 0x000fe20000000000 */
[----:B------:R-:W-:Y:S01]  /*10bf0*/  LEA.HI R21, R47, R66, RZ, 0x2 ;  /* 0x000000422f157211 */ /* 0x000fe200078f10ff */
[----:B------:R-:W-:Y:S01]  /*10c00*/  UIMAD UR4, UR10, UR4, 0x21 ;  /* 0x000000210a0474a4 */ /* 0x000fe2000f8e0204 */
[----:B-1----:R-:W-:Y:S01]  /*10c10*/  SHF.R.S32.HI R11, RZ, 0x1f, R48 ;  /* 0x0000001fff0b7819 */ /* 0x002fe20000011430 */
[C---:B------:R-:W-:Y:S01]  /*10c20*/  IMAD.IADD R0, R66.reuse, 0x1, -R49 ;  /* 0x0000000142007824 */ /* 0x040fe200078e0a31 */
[----:B------:R-:W-:Y:S01]  /*10c30*/  LOP3.LUT R21, R21, 0xfffffffc, RZ, 0xc0, !PT ;  /* 0xfffffffc15157812 */ /* 0x000fe200078ec0ff */
[----:B------:R-:W-:Y:S01]  /*10c40*/  IMAD.IADD R215, R45, 0x1, R44 ;  /* 0x000000012dd77824 */ /* 0x000fe200078e022c */
[----:B------:R-:W-:Y:S01]  /*10c50*/  LEA.HI R11, R11, R48, RZ, 0x3 ;  /* 0x000000300b0b7211 */ /* 0x000fe200078f18ff */
[----:B------:R-:W-:Y:S01]  /*10c60*/  @UP2 USHF.L.U32 UR14, UR14, 0x7, URZ ;  /* 0x000000070e0e2899 */ /* 0x000fe2000800063f */
[----:B------:R-:W-:Y:S01]  /*10c70*/  SHF.R.S32.HI R9, RZ, 0x1f, R0 ;  /* 0x0000001fff097819 */ /* 0x000fe20000011400 */
[----:B------:R-:W-:Y:S01]  /*10c80*/  IMAD.IADD R66, R66, 0x1, -R21 ;  /* 0x0000000142427824 */ /* 0x000fe200078e0a15 */
[----:B------:R-:W-:Y:S01]  /*10c90*/  LOP3.LUT R11, R11, 0xffffff8, RZ, 0xc0, !PT ;  /* 0x0ffffff80b0b7812 */ /* 0x000fe200078ec0ff */
[----:B------:R-:W-:Y:S01]  /*10ca0*/  IMAD.SHL.U32 R215, R215, 0x2, RZ ;  /* 0x00000002d7d77824 */ /* 0x000fe200078e00ff */
[----:B------:R-:W-:Y:S01]  /*10cb0*/  LEA.HI R8, R9, R0, RZ, 0x2 ;  /* 0x0000000009087211 */ /* 0x000fe200078f10ff */
[----:B------:R-:W0:Y:S01]  /*10cc0*/  LDGDEPBAR ;  /* 0x00000000000079af */ /* 0x000e220000000000 */
[----:B------:R-:W-:Y:S01]  /*10cd0*/  LEA.HI R9, R66, R66, RZ, 0x1 ;  /* 0x0000004242097211 */ /* 0x000fe200078f08ff */
[----:B------:R-:W-:Y:S01]  /*10ce0*/  IMAD.IADD R11, R48, 0x1, -R11 ;  /* 0x00000001300b7824 */ /* 0x000fe200078e0a0b */
[----:B------:R-:W-:Y:S01]  /*10cf0*/  PLOP3.LUT P0, PT, PT, PT, UP2, 0x80, 0x0 ;  /* 0x000000000000781c */ /* 0x000fe20003f0f028 */
[--C-:B------:R-:W-:Y:S01]  /*10d00*/  IMAD R210, R2, 0x2, R215.reuse ;  /* 0x0000000202d27824 */ /* 0x100fe200078e02d7 */
[C---:B------:R-:W-:Y:S01]  /*10d10*/  LEA.HI.SX32 R10, R8.reuse, UR15, 0x1e ;  /* 0x0000000f080a7c11 */ /* 0x040fe2000f8ff2ff */
[----:B------:R-:W-:Y:S01]  /*10d20*/  LDSM.16.MT88.4 R132, [R215+0x8080] ;  /* 0x00808000d784783b */ /* 0x000fe20000004200 */
[----:B------:R-:W-:Y:S01]  /*10d30*/  LOP3.LUT R9, R9, 0x1ffffffe, RZ, 0xc0, !PT ;  /* 0x1ffffffe09097812 */ /* 0x000fe200078ec0ff */
[----:B------:R-:W-:Y:S01]  /*10d40*/  IMAD R209, R3, 0x2, R215 ;  /* 0x0000000203d17824 */ /* 0x000fe200078e02d7 */
[----:B------:R-:W-:Y:S01]  /*10d50*/  LOP3.LUT R227, R8, 0x7ffffffc, RZ, 0xc0, !PT ;  /* 0x7ffffffc08e37812 */ /* 0x000fe200078ec0ff */
[----:B------:R-:W-:Y:S01]  /*10d60*/  IMAD R10, R11, 0x10, R10 ;  /* 0x000000100b0a7824 */ /* 0x000fe200078e020a */
[----:B------:R-:W-:Y:S01]  /*10d70*/  LDSM.16.MT88.4 R140, [R210+0x8080] ;  /* 0x00808000d28c783b */ /* 0x000fe20000004200 */
[----:B------:R-:W-:-:S02]  /*10d80*/  IMAD.IADD R9, R66, 0x1, -R9 ;  /* 0x0000000142097824 */ /* 0x000fc400078e0a09 */
[----:B------:R-:W-:Y:S01]  /*10d90*/  IMAD.IADD R227, R0, 0x1, -R227 ;  /* 0x0000000100e37824 */ /* 0x000fe200078e0ae3 */
[----:B------:R-:W-:Y:S01]  /*10da0*/  LDSM.16.MT88.4 R48, [R210+0x9080] ;  /* 0x00908000d230783b */ /* 0x000fe20000004200 */
[----:B------:R-:W-:Y:S02]  /*10db0*/  IMAD R226, R9, 0x8, R10 ;  /* 0x0000000809e27824 */ /* 0x000fe400078e020a */
[----:B------:R-:W-:Y:S01]  /*10dc0*/  IMAD.U32 R0, RZ, RZ, UR4 ;  /* 0x00000004ff007e24 */ /* 0x000fe2000f8e00ff */
[----:B------:R-:W-:Y:S01]  /*10dd0*/  LDSM.16.MT88.4 R72, [R215+0xa080] ;  /* 0x00a08000d748783b */ /* 0x000fe20000004200 */
[----:B------:R-:W-:Y:S01]  /*10de0*/  @P0 IMAD.HI.U32 R9, R226, c[0x0][0x2c8], RZ ;  /* 0x0000b200e2090a27 */ /* 0x000fe200078e00ff */
[----:B------:R-:W-:Y:S01]  /*10df0*/  PLOP3.LUT P0, PT, PT, PT, UP2, 0x80, 0x0 ;  /* 0x000000000000781c */ /* 0x000fe20003f0f028 */
[----:B------:R-:W-:Y:S01]  /*10e00*/  ULDC.64 UR4, c[0x0][0x2c8] ;  /* 0x0000b20000047ab9 */ /* 0x000fe20000000a00 */
[----:B------:R-:W-:Y:S01]  /*10e10*/  LDSM.16.MT88.4 R56, [R209+0x9080] ;  /* 0x00908000d138783b */ /* 0x000fe20000004200 */
[----:B------:R-:W-:-:S02]  /*10e20*/  IMAD.MOV.U32 R11, RZ, RZ, R226 ;  /* 0x000000ffff0b7224 */ /* 0x000fc400078e00e2 */
[----:B------:R-:W-:Y:S01]  /*10e30*/  IMAD.SHL.U32 R227, R227, 0x2, RZ ;  /* 0x00000002e3e37824 */ /* 0x000fe200078e00ff */
[----:B------:R-:W-:Y:S01]  /*10e40*/  LDSM.16.MT88.4 R80, [R210+0xa080] ;  /* 0x00a08000d250783b */ /* 0x000fe20000004200 */
[----:B------:R-:W-:-:S03]  /*10e50*/  IMAD R208, R3, 0x2, R210 ;  /* 0x0000000203d07824 */ /* 0x000fc600078e02d2 */
[C---:B------:R-:W-:Y:S01]  /*10e60*/  IADD3 R0, -R227.reuse, UR11, R0 ;  /* 0x0000000be3007c10 */ /* 0x040fe2000fffe100 */
[----:B------:R-:W-:Y:S02]  /*10e70*/  LDSM.16.MT88.4 R88, [R209+0xa080] ;  /* 0x00a08000d158783b */ /* 0x000fe40000004200 */
[----:B------:R-:W-:Y:S02]  /*10e80*/  @P0 SHF.R.U32.HI R11, RZ, c[0x0][0x2cc], R9 ;  /* 0x0000b300ff0b0a19 */ /* 0x000fe40000011609 */
[----:B------:R-:W-:Y:S01]  /*10e90*/  IADD3 R10, R0, -UR20, RZ ;  /* 0x80000014000a7c10 */ /* 0x000fe2000fffe0ff */
[----:B------:R-:W-:Y:S01]  /*10ea0*/  LDSM.16.MT88.4 R32, [R208+0x8080] ;  /* 0x00808000d020783b */ /* 0x000fe20000004200 */
[----:B------:R-:W-:Y:S01]  /*10eb0*/  IADD3 R0, -R227, UR22, RZ ;  /* 0x00000016e3007c10 */ /* 0x000fe2000fffe1ff */
[----:B------:R-:W-:Y:S02]  /*10ec0*/  UIMAD.WIDE.U32 UR22, UR14, UR4, URZ ;  /* 0x000000040e1672a5 */ /* 0x000fe4000f8e003f */
[----:B------:R-:W1:Y:S04]  /*10ed0*/  SHFL.IDX PT, R9, R11, RZ, 0x1c1f ;  /* 0x001c1fff0b097589 */ /* 0x000e6800000e0000 */
[----:B------:R-:W2:Y:S01]  /*10ee0*/  SHFL.IDX PT, R11, R11, 0x1, 0x1c1f ;  /* 0x003c1f000b0b7f89 */ /* 0x000ea200000e0000 */
        /* <DEDUP_REMOVED lines=11> */
[C---:B-1----:R-:W-:Y:S01]  /*10fa0*/  IMAD.IADD R9, R10.reuse, 0x1, R9 ;  /* 0x000000010a097824 */ /* 0x042fe200078e0209 */
[----:B------:R-:W-:Y:S01]  /*10fb0*/  LDSM.16.MT88.4 R120, [R209+0xb080] ;  /* 0x00b08000d178783b */ /* 0x000fe20000004200 */
[----:B--2---:R-:W-:-:S03]  /*10fc0*/  IMAD.IADD R11, R10, 0x1, R11 ;  /* 0x000000010a0b7824 */ /* 0x004fc600078e020b */
[C---:B------:R-:W-:Y:S01]  /*10fd0*/  IMNMX R9, R0.reuse, R9, PT ;  /* 0x0000000900097217 */ /* 0x040fe20003800200 */
[----:B------:R-:W-:Y:S01]  /*10fe0*/  LDSM.16.MT88.4 R188, [R209+0x8880] ;  /* 0x00888000d1bc783b */ /* 0x000fe20000004200 */
[----:B------:R-:W-:Y:S02]  /*10ff0*/  IMNMX R235, RZ, UR4, !PT ;  /* 0x00000004ffeb7c17 */ /* 0x000fe4000f800200 */
[C---:B------:R-:W-:Y:S01]  /*11000*/  ISETP.GT.AND P0, PT, R9.reuse, RZ, PT ;  /* 0x000000ff0900720c */ /* 0x040fe20003f04270 */
[----:B------:R-:W-:Y:S01]  /*11010*/  LDSM.16.MT88.4 R184, [R208+0x8880] ;  /* 0x00888000d0b8783b */ /* 0x000fe20000004200 */
[----:B------:R-:W-:Y:S02]  /*11020*/  IMNMX R0, R0, R11, PT ;  /* 0x0000000b00007217 */ /* 0x000fe40003800200 */
        /* <DEDUP_REMOVED lines=19> */
[----:B------:R-:W-:Y:S02]  /*11160*/  ISETP.GT.AND P0, PT, R9, 0x18, PT ;  /* 0x000000180900780c */ /* 0x000fe40003f04270 */
[----:B------:R-:W-:Y:S02]  /*11170*/  FMNMX.FTZ R5, R23, R22, !PT ;  /* 0x0000001617057209 */ /* 0x000fe40007810000 */
[----:B------:R-:W-:Y:S02]  /*11180*/  FSEL R12, R40, -INF , P0 ;  /* 0xff800000280c7808 */ /* 0x000fe40000000000 */
[----:B------:R-:W-:Y:S02]  /*11190*/  ISETP.GT.AND P0, PT, R9, 0x19, PT ;  /* 0x000000190900780c */ /* 0x000fe40003f04270 */
[----:B------:R-:W-:-:S02]  /*111a0*/  FMNMX.FTZ R5, R20, R5, !PT ;  /* 0x0000000514057209 */ /* 0x000fc40007810000 */
[----:B------:R-:W-:Y:S02]  /*111b0*/  FSEL R10, R41, -INF , P0 ;  /* 0xff800000290a7808 */ /* 0x000fe40000000000 */
[----:B------:R-:W-:Y:S02]  /*111c0*/  ISETP.GT.AND P0, PT, R0, RZ, PT ;  /* 0x000000ff0000720c */ /* 0x000fe40003f04270 */
[----:B------:R-:W-:Y:S02]  /*111d0*/  FMNMX.FTZ R5, R8, R5, !PT ;  /* 0x0000000508057209 */ /* 0x000fe40007810000 */
[----:B------:R-:W-:Y:S02]  /*111e0*/  FSEL R18, R18, -INF , P0 ;  /* 0xff80000012127808 */ /* 0x000fe40000000000 */
[----:B------:R-:W-:Y:S02]  /*111f0*/  ISETP.GT.AND P0, PT, R0, 0x1, PT ;  /* 0x000000010000780c */ /* 0x000fe40003f04270 */
[----:B------:R-:W-:-:S02]  /*11200*/  FMNMX.FTZ R5, R16, R5, !PT ;  /* 0x0000000510057209 */ /* 0x000fc40007810000 */
[----:B------:R-:W-:Y:S02]  /*11210*/  FSEL R21, R19, -INF , P0 ;  /* 0xff80000013157808 */ /* 0x000fe40000000000 */
[----:B------:R-:W-:Y:S02]  /*11220*/  ISETP.GT.AND P0, PT, R0, 0x8, PT ;  /* 0x000000080000780c */ /* 0x000fe40003f04270 */
        /* <DEDUP_REMOVED lines=8> */
[----:B------:R-:W-:Y:S02]  /*112b0*/  FMNMX.FTZ R6, R19, R24, !PT ;  /* 0x0000001813067209 */ /* 0x000fe40007810000 */
        /* <DEDUP_REMOVED lines=38> */
[----:B------:R-:W-:Y:S01]  /*11520*/  MUFU.EX2 R192, R192 ;  /* 0x000000c000c07308 */ /* 0x000fe20000000800 */
[--C-:B------:R-:W-:Y:S02]  /*11530*/  FFMA.FTZ R224, R4, c[0x0][0x2d0], -R17.reuse ;  /* 0x0000b40004e07a23 */ /* 0x100fe40000010811 */
[----:B------:R-:W2:Y:S01]  /*11540*/  LDSM.16.MT88.4 R4, [R208+0xb080] ;  /* 0x00b08000d004783b */ /* 0x000ea20000004200 */
[--C-:B------:R-:W-:Y:S02]  /*11550*/  FFMA.FTZ R3, R16, c[0x0][0x2d0], -R17.reuse ;  /* 0x0000b40010037a23 */ /* 0x100fe40000010811 */
[----:B------:R-:W-:-:S02]  /*11560*/  FFMA.FTZ R225, R12, c[0x0][0x2d0], -R17 ;  /* 0x0000b4000ce17a23 */ /* 0x000fc40000010811 */
[----:B------:R-:W3:Y:S01]  /*11570*/  MUFU.EX2 R151, R151 ;  /* 0x0000009700977308 */ /* 0x000ee20000000800 */
[----:B------:R-:W-:Y:S02]  /*11580*/  FFMA.FTZ R228, R10, c[0x0][0x2d0], -R17 ;  /* 0x0000b4000ae47a23 */ /* 0x000fe40000010811 */
[--C-:B------:R-:W-:Y:S01]  /*11590*/  FFMA.FTZ R229, R15, c[0x0][0x2d0], -R8.reuse ;  /* 0x0000b4000fe57a23 */ /* 0x100fe20000010808 */
[----:B------:R-:W4:Y:S01]  /*115a0*/  LDSM.16.MT88.4 R16, [R215+0x8880] ;  /* 0x00888000d710783b */ /* 0x000f220000004200 */
[--C-:B------:R-:W-:Y:S02]  /*115b0*/  FFMA.FTZ R230, R13, c[0x0][0x2d0], -R8.reuse ;  /* 0x0000b4000de67a23 */ /* 0x100fe40000010808 */
[--C-:B------:R-:W-:Y:S01]  /*115c0*/  FFMA.FTZ R231, R11, c[0x0][0x2d0], -R8.reuse ;  /* 0x0000b4000be77a23 */ /* 0x100fe20000010808 */
[----:B------:R-:W5:Y:S01]  /*115d0*/  MUFU.EX2 R150, R150 ;  /* 0x0000009600967308 */ /* 0x000f620000000800 */
[----:B------:R-:W-:Y:S01]  /*115e0*/  FFMA.FTZ R232, R9, c[0x0][0x2d0], -R8 ;  /* 0x0000b40009e87a23 */ /* 0x000fe20000010808 */
[----:B------:R-:W1:Y:S04]  /*115f0*/  LDSM.16.MT88.4 R12, [R210+0x8880] ;  /* 0x00888000d20c783b */ /* 0x000e680000004200 */
[----:B------:R-:W1:Y:S02]  /*11600*/  LDSM.16.MT88.4 R8, [R215+0x9880] ;  /* 0x00988000d708783b */ /* 0x000e640000004200 */
[----:B------:R-:W-:Y:S01]  /*11610*/  MUFU.EX2 R193, R193 ;  /* 0x000000c100c17308 */ /* 0x000fe20000000800 */
[----:B---3--:R-:W-:Y:S01]  /*11620*/  F2FP.BF16.PACK_AB R128, R151, R192 ;  /* 0x000000c09780723e */ /* 0x008fe200000010ff */
[----:B------:R-:W-:-:S06]  /*11630*/  FADD.FTZ R151, R192, R151 ;  /* 0x00000097c0977221 */ /* 0x000fcc0000010000 */
        /* <DEDUP_REMOVED lines=49> */
[C---:B--2---:R-:W-:Y:S07]  /*11950*/  HMMA.16816.F32.BF16 R124, R128.reuse, R4, RZ ;  /* 0x00000004807c723c */ /* 0x044fee00000418ff */
        /* <DEDUP_REMOVED lines=8> */
[----:B------:R-:W-:Y:S01]  /*119e0*/  F2FP.BF16.PACK_AB R7, R232, R231 ;  /* 0x000000e7e807723e */ /* 0x000fe200000010ff */
        /* <DEDUP_REMOVED lines=62> */
.L_x_2607:
        /* <DEDUP_REMOVED lines=38> */
.L_x_2605:
[C---:B--234-:R-:W-:Y:S01]  /*12030*/  HMMA.16816.F32.BF16 R4, R148.reuse, R152, RZ ;  /* 0x000000989404723c */ /* 0x05cfe200000418ff */
[----:B------:R-:W0:Y:S01]  /*12040*/  LDGDEPBAR ;  /* 0x00000000000079af */ /* 0x000e220000000000 */
[----:B------:R-:W-:Y:S06]  /*12050*/  UISETP.GE.AND UP0, UPT, UR7, 0x1, UPT ;  /* 0x000000010700788c */ /* 0x000fec000bf06270 */
        /* <DEDUP_REMOVED lines=152> */
.L_x_2606:
[----:B------:R-:W-:Y:S01]  /*129e0*/  PLOP3.LUT P0, PT, PT, PT, UP2, 0x80, 0x0 ;  /* 0x000000000000781c */ /* 0x000fe20003f0f028 */
[----:B------:R-:W-:Y:S01]  /*129f0*/  UIMAD UR5, UR7, -0x20, UR4 ;  /* 0xffffffe0070578a4 */ /* 0x000fe2000f8e0204 */
[----:B-1----:R-:W-:Y:S01]  /*12a00*/  MOV R152, R226 ;  /* 0x000000e200987202 */ /* 0x002fe20000000f00 */
[----:B------:R-:W-:Y:S04]  /*12a10*/  LDSM.16.MT88.4 R156, [R210+0x8080] ;  /* 0x00808000d29c783b */ /* 0x000fe80000004200 */
[----:B------:R-:W-:Y:S04]  /*12a20*/  MOV R0, UR5 ;  /* 0x0000000500007c02 */ /* 0x000fe80008000f00 */
[----:B------:R-:W-:Y:S01]  /*12a30*/  IADD3 R0, R0, UR11, -R227 ;  /* 0x0000000b00007c10 */ /* 0x000fe2000fffe8e3 */
[----:B------:R-:W-:Y:S01]  /*12a40*/  LDSM.16.MT88.4 R172, [R215+0xa880] ;  /* 0x00a88000d7ac783b */ /* 0x000fe20000004200 */
[----:B------:R-:W-:Y:S02]  /*12a50*/  @P0 MOV R152, R234 ;  /* 0x000000ea00980202 */ /* 0x000fe40000000f00 */
[----:B------:R-:W-:Y:S05]  /*12a60*/  IADD3 R0, R0, -UR20, RZ ;  /* 0x8000001400007c10 */ /* 0x000fea000fffe0ff */
[----:B------:R-:W1:Y:S08]  /*12a70*/  SHFL.IDX PT, R151, R152, RZ, 0x1c1f ;  /* 0x001c1fff98977589 */ /* 0x000e7000000e0000 */
[----:B------:R-:W2:Y:S08]  /*12a80*/  SHFL.IDX PT, R149, R152, 0x1, 0x1c1f ;  /* 0x003c1f0098957f89 */ /* 0x000eb000000e0000 */
[----:B------:R-:W-:Y:S08]  /*12a90*/  LDSM.16.MT88.4 R176, [R210+0xa880] ;  /* 0x00a88000d2b0783b */ /* 0x000ff00000004200 */
[----:B------:R-:W-:Y:S08]  /*12aa0*/  LDSM.16.MT88.4 R180, [R208+0xa880] ;  /* 0x00a88000d0b4783b */ /* 0x000ff00000004200 */
[----:B------:R-:W-:Y:S08]  /*12ab0*/  LDSM.16.MT88.4 R184, [R215+0xb880] ;  /* 0x00b88000d7b8783b */ /* 0x000ff00000004200 */
[----:B------:R-:W-:Y:S08]  /*12ac0*/  LDSM.16.MT88.4 R188, [R210+0xb880] ;  /* 0x00b88000d2bc783b */ /* 0x000ff00000004200 */
[----:B------:R-:W-:Y:S08]  /*12ad0*/  LDSM.16.MT88.4 R192, [R208+0xb880] ;  /* 0x00b88000d0c0783b */ /* 0x000ff00000004200 */
[----:B------:R-:W0:Y:S01]  /*12ae0*/  LDGDEPBAR ;  /* 0x00000000000079af */ /* 0x000e220000000000 */
[C---:B-1----:R-:W-:Y:S02]  /*12af0*/  IADD3 R148, R0.reuse, R151, RZ ;  /* 0x0000009700947210 */ /* 0x042fe40007ffe0ff */
[----:B--2---:R-:W-:Y:S02]  /*12b00*/  IADD3 R0, R0, R149, RZ ;  /* 0x0000009500007210 */ /* 0x004fe40007ffe0ff */
[----:B------:R-:W-:Y:S04]  /*12b10*/  ISETP.GT.AND P0, PT, R148, RZ, PT ;  /* 0x000000ff9400720c */ /* 0x000fe80003f04270 */
[----:B------:R-:W-:Y:S02]  /*12b20*/  FSEL R150, R4, -INF , P0 ;  /* 0xff80000004967808 */ /* 0x000fe40000000000 */
[----:B------:R-:W-:Y:S04]  /*12b30*/  ISETP.GT.AND P0, PT, R148, 0x1, PT ;  /* 0x000000019400780c */ /* 0x000fe80003f04270 */
[----:B------:R-:W-:Y:S02]  /*12b40*/  FSEL R4, R5, -INF , P0 ;  /* 0xff80000005047808 */ /* 0x000fe40000000000 */
[----:B------:R-:W-:Y:S02]  /*12b50*/  ISETP.GT.AND P0, PT, R0, RZ, PT ;  /* 0x000000ff0000720c */ /* 0x000fe40003f04270 */
[----:B------:R-:W-:Y:S02]  /*12b60*/  FMNMX.FTZ R5, R150, R3, !PT ;  /* 0x0000000396057209 */ /* 0x000fe40007810000 */
        /* <DEDUP_REMOVED lines=25> */
[C---:B------:R-:W-:Y:S02]  /*12d00*/  ISETP.GT.AND P0, PT, R0.reuse, 0x9, PT ;  /* 0x000000090000780c */ /* 0x040fe40003f04270 */
[----:B------:R-:W-:Y:S02]  /*12d10*/  FMNMX.FTZ R10, R153, R10, !PT ;  /* 0x0000000a990a7209 */ /* 0x000fe40007810000 */
[----:B------:R-:W-:Y:S02]  /*12d20*/  FSEL R11, R11, -INF , P0 ;  /* 0xff8000000b0b7808 */ /* 0x000fe40000000000 */
[----:B------:R-:W-:Y:S02]  /*12d30*/  ISETP.GT.AND P0, PT, R0, 0x10, PT ;  /* 0x000000100000780c */ /* 0x000fe40003f04270 */
[----:B------:R-:W-:Y:S02]  /*12d40*/  FMNMX.FTZ R12, R9, R10, !PT ;  /* 0x0000000a090c7209 */ /* 0x000fe40007810000 */
[----:B------:R-:W-:Y:S01]  /*12d50*/  FSEL R167, R14, -INF , P0 ;  /* 0xff8000000ea77808 */ /* 0x000fe20000000000 */
[----:B------:R-:W1:Y:S01]  /*12d60*/  SHFL.BFLY PT, R10, R5, 0x2, 0x1f ;  /* 0x0c401f00050a7f89 */ /* 0x000e6200000e0000 */
[C---:B------:R-:W-:Y:S02]  /*12d70*/  ISETP.GT.AND P0, PT, R0.reuse, 0x11, PT ;  /* 0x000000110000780c */ /* 0x040fe40003f04270 */
[----:B------:R-:W-:Y:S02]  /*12d80*/  FMNMX.FTZ R12, R11, R12, !PT ;  /* 0x0000000c0b0c7209 */ /* 0x000fe40007810000 */
[----:B------:R-:W-:Y:S02]  /*12d90*/  FSEL R165, R15, -INF , P0 ;  /* 0xff8000000fa57808 */ /* 0x000fe40000000000 */
[----:B------:R-:W-:Y:S02]  /*12da0*/  FMNMX.FTZ R12, R167, R12, !PT ;  /* 0x0000000ca70c7209 */ /* 0x000fe40007810000 */
[----:B------:R-:W-:Y:S04]  /*12db0*/  ISETP.GT.AND P0, PT, R0, 0x18, PT ;  /* 0x000000180000780c */ /* 0x000fe80003f04270 */
[----:B------:R-:W-:Y:S02]  /*12dc0*/  FSEL R161, R18, -INF , P0 ;  /* 0xff80000012a17808 */ /* 0x000fe40000000000 */
[----:B------:R-:W-:Y:S02]  /*12dd0*/  ISETP.GT.AND P0, PT, R0, 0x19, PT ;  /* 0x000000190000780c */ /* 0x000fe40003f04270 */
[----:B------:R-:W-:Y:S02]  /*12de0*/  FMNMX.FTZ R0, R165, R12, !PT ;  /* 0x0000000ca5007209 */ /* 0x000fe40007810000 */
[----:B------:R-:W-:Y:S02]  /*12df0*/  FSEL R149, R19, -INF , P0 ;  /* 0xff80000013957808 */ /* 0x000fe40000000000 */
[----:B------:R-:W-:Y:S02]  /*12e00*/  FMNMX.FTZ R0, R161, R0, !PT ;  /* 0x00000000a1007209 */ /* 0x000fe40007810000 */
[----:B-1----:R-:W-:Y:S02]  /*12e10*/  FMNMX.FTZ R13, R10, R5, !PT ;  /* 0x000000050a0d7209 */ /* 0x002fe40007810000 */
[----:B------:R-:W-:Y:S03]  /*12e20*/  FMNMX.FTZ R7, R149, R0, !PT ;  /* 0x0000000095077209 */ /* 0x000fe60007810000 */
[----:B------:R-:W-:Y:S08]  /*12e30*/  SHFL.BFLY PT, R10, R13, 0x1, 0x1f ;  /* 0x0c201f000d0a7f89 */ /* 0x000ff000000e0000 */
[----:B------:R-:W1:Y:S02]  /*12e40*/  SHFL.BFLY PT, R0, R7, 0x2, 0x1f ;  /* 0x0c401f0007007f89 */ /* 0x000e6400000e0000 */
[----:B-1----:R-:W-:Y:S02]  /*12e50*/  FMNMX.FTZ R5, R7, R0, !PT ;  /* 0x0000000007057209 */ /* 0x002fe40007810000 */
[----:B------:R-:W-:Y:S04]  /*12e60*/  FMNMX.FTZ R0, R13, R10, !PT ;  /* 0x0000000a0d007209 */ /* 0x000fe80007810000 */
[----:B------:R-:W-:Y:S01]  /*12e70*/  LDSM.16.MT88.4 R12, [R215+0x8080] ;  /* 0x00808000d70c783b */ /* 0x000fe20000004200 */
[C---:B------:R-:W-:Y:S01]  /*12e80*/  FSETP.NEU.FTZ.AND P0, PT, R0.reuse, -INF , PT ;  /* 0xff8000000000780b */ /* 0x040fe20003f1d000 */
[----:B------:R-:W-:Y:S06]  /*12e90*/  FMUL.FTZ R163, R0, c[0x0][0x2d0] ;  /* 0x0000b40000a37a20 */ /* 0x000fec0000410000 */
[----:B------:R-:W1:Y:S01]  /*12ea0*/  SHFL.BFLY PT, R148, R5, 0x1, 0x1f ;  /* 0x0c201f0005947f89 */ /* 0x000e6200000e0000 */
[----:B------:R-:W-:Y:S05]  /*12eb0*/  FSEL R163, R163, RZ, P0 ;  /* 0x000000ffa3a37208 */ /* 0x000fea0000000000 */
[--C-:B------:R-:W-:Y:S02]  /*12ec0*/  FFMA.FTZ R151, R150, c[0x0][0x2d0], -R163.reuse ;  /* 0x0000b40096977a23 */ /* 0x100fe400000108a3 */
[--C-:B------:R-:W-:Y:S01]  /*12ed0*/  FFMA.FTZ R150, R4, c[0x0][0x2d0], -R163.reuse ;  /* 0x0000b40004967a23 */ /* 0x100fe200000108a3 */
[----:B------:R-:W-:Y:S01]  /*12ee0*/  FSEL R4, R0, RZ, P0 ;  /* 0x000000ff00047208 */ /* 0x000fe20000000000 */
[--C-:B------:R-:W-:Y:S02]  /*12ef0*/  FFMA.FTZ R241, R8, c[0x0][0x2d0], -R163.reuse ;  /* 0x0000b40008f17a23 */ /* 0x100fe400000108a3 */
[----:B------:R-:W-:Y:S01]  /*12f00*/  FFMA.FTZ R240, R6, c[0x0][0x2d0], -R163 ;  /* 0x0000b40006f07a23 */ /* 0x000fe200000108a3 */
[----:B------:R-:W-:Y:S01]  /*12f10*/  MUFU.EX2 R151, R151 ;  /* 0x0000009700977308 */ /* 0x000fe20000000800 */
[----:B------:R-:W-:Y:S02]  /*12f20*/  FADD.FTZ R4, -R4, R3 ;  /* 0x0000000304047221 */ /* 0x000fe40000010100 */
[--C-:B------:R-:W-:Y:S02]  /*12f30*/  FFMA.FTZ R242, R168, c[0x0][0x2d0], -R163.reuse ;  /* 0x0000b400a8f27a23 */ /* 0x100fe400000108a3 */
[----:B------:R-:W-:Y:S01]  /*12f40*/  FMUL.FTZ R3, R4, c[0x0][0x2d0] ;  /* 0x0000b40004037a20 */ /* 0x000fe20000410000 */
[----:B------:R-:W-:Y:S01]  /*12f50*/  LDSM.16.MT88.4 R168, [R208+0x9880] ;  /* 0x00988000d0a8783b */ /* 0x000fe20000004200 */
[--C-:B------:R-:W-:Y:S02]  /*12f60*/  FFMA.FTZ R243, R166, c[0x0][0x2d0], -R163.reuse ;  /* 0x0000b400a6f37a23 */ /* 0x100fe400000108a3 */
[--C-:B------:R-:W-:Y:S01]  /*12f70*/  FFMA.FTZ R246, R164, c[0x0][0x2d0], -R163.reuse ;  /* 0x0000b400a4f67a23 */ /* 0x100fe200000108a3 */
[----:B------:R-:W2:Y:S01]  /*12f80*/  MUFU.EX2 R150, R150 ;  /* 0x0000009600967308 */ /* 0x000ea20000000800 */
[----:B-1----:R-:W-:Y:S01]  /*12f90*/  FMNMX.FTZ R148, R148, R5, !PT ;  /* 0x0000000594947209 */ /* 0x002fe20007810000 */
[----:B------:R-:W-:Y:S03]  /*12fa0*/  FFMA.FTZ R163, R162, c[0x0][0x2d0], -R163 ;  /* 0x0000b400a2a37a23 */ /* 0x000fe600000108a3 */
[C---:B------:R-:W-:Y:S01]  /*12fb0*/  FSETP.NEU.FTZ.AND P0, PT, R148.reuse, -INF , PT ;  /* 0xff8000009400780b */ /* 0x040fe20003f1d000 */
[C---:B------:R-:W-:Y:S03]  /*12fc0*/  FMUL.FTZ R160, R148.reuse, c[0x0][0x2d0] ;  /* 0x0000b40094a07a20 */ /* 0x040fe60000410000 */
[----:B------:R-:W-:Y:S01]  /*12fd0*/  FSEL R5, R148, RZ, P0 ;  /* 0x000000ff94057208 */ /* 0x000fe20000000000 */
[----:B------:R-:W1:Y:S01]  /*12fe0*/  MUFU.EX2 R3, R3 ;  /* 0x0000000300037308 */ /* 0x000e620000000800 */
[----:B------:R-:W-:Y:S02]  /*12ff0*/  FSEL R160, R160, RZ, P0 ;  /* 0x000000ffa0a07208 */ /* 0x000fe40000000000 */
[----:B------:R-:W-:Y:S01]  /*13000*/  ISETP.LT.AND P0, PT, R235, UR7, PT ;  /* 0x00000007eb007c0c */ /* 0x000fe2000bf01270 */
[----:B------:R-:W-:Y:S01]  /*13010*/  FADD.FTZ R5, -R5, R2 ;  /* 0x0000000205057221 */ /* 0x000fe20000010100 */
[----:B------:R-:W-:Y:S01]  /*13020*/  UIADD3 UR7, UR7, -0x1, URZ ;  /* 0xffffffff07077890 */ /* 0x000fe2000fffe03f */
[--C-:B------:R-:W-:Y:S02]  /*13030*/  FFMA.FTZ R239, R155, c[0x0][0x2d0], -R160.reuse ;  /* 0x0000b4009bef7a23 */ /* 0x100fe400000108a0 */
[--C-:B------:R-:W-:Y:S02]  /*13040*/  FFMA.FTZ R238, R153, c[0x0][0x2d0], -R160.reuse ;  /* 0x0000b40099ee7a23 */ /* 0x100fe400000108a0 */
[--C-:B------:R-:W-:Y:S01]  /*13050*/  FFMA.FTZ R237, R9, c[0x0][0x2d0], -R160.reuse ;  /* 0x0000b40009ed7a23 */ /* 0x100fe200000108a0 */
[----:B------:R-:W-:Y:S01]  /*13060*/  MUFU.EX2 R241, R241 ;  /* 0x000000f100f17308 */ /* 0x000fe20000000800 */
[--C-:B------:R-:W-:Y:S02]  /*13070*/  FFMA.FTZ R236, R11, c[0x0][0x2d0], -R160.reuse ;  /* 0x0000b4000bec7a23 */ /* 0x100fe400000108a0 */
[----:B------:R-:W-:Y:S01]  /*13080*/  FMUL.FTZ R2, R5, c[0x0][0x2d0] ;  /* 0x0000b40005027a20 */ /* 0x000fe20000410000 */
[----:B--2---:R-:W-:Y:S01]  /*13090*/  F2FP.BF16.PACK_AB R152, R150, R151 ;  /* 0x000000979698723e */ /* 0x004fe200000010ff */
[--C-:B------:R-:W-:Y:S02]  /*130a0*/  FFMA.FTZ R244, R167, c[0x0][0x2d0], -R160.reuse ;  /* 0x0000b400a7f47a23 */ /* 0x100fe400000108a0 */
[--C-:B------:R-:W-:Y:S02]  /*130b0*/  FFMA.FTZ R245, R165, c[0x0][0x2d0], -R160.reuse ;  /* 0x0000b400a5f57a23 */ /* 0x100fe400000108a0 */
[----:B------:R-:W-:Y:S01]  /*130c0*/  LDSM.16.MT88.4 R164, [R210+0x9880] ;  /* 0x00988000d2a4783b */ /* 0x000fe20000004200 */
[----:B------:R-:W2:Y:S01]  /*130d0*/  MUFU.EX2 R2, R2 ;  /* 0x0000000200027308 */ /* 0x000ea20000000800 */
[--C-:B------:R-:W-:Y:S02]  /*130e0*/  FFMA.FTZ R248, R161, c[0x0][0x2d0], -R160.reuse ;  /* 0x0000b400a1f87a23 */ /* 0x100fe400000108a0 */
[C---:B-1----:R-:W-:Y:S02]  /*130f0*/  FMUL.FTZ R4, R3.reuse, R144 ;  /* 0x0000009003047220 */ /* 0x042fe40000410000 */
[C---:B------:R-:W-:Y:S02]  /*13100*/  FMUL.FTZ R5, R3.reuse, R145 ;  /* 0x0000009103057220 */ /* 0x040fe40000410000 */
[C---:B------:R-:W-:Y:S02]  /*13110*/  FMUL.FTZ R8, R3.reuse, R132 ;  /* 0x0000008403087220 */ /* 0x040fe40000410000 */
[C---:B------:R-:W-:Y:S01]  /*13120*/  FMUL.FTZ R9, R3.reuse, R133 ;  /* 0x0000008503097220 */ /* 0x040fe20000410000 */
[----:B------:R-:W1:Y:S01]  /*13130*/  MUFU.EX2 R240, R240 ;  /* 0x000000f000f07308 */ /* 0x000e620000000800 */
[C---:B------:R-:W-:Y:S02]  /*13140*/  FMUL.FTZ R16, R3.reuse, R140 ;  /* 0x0000008c03107220 */ /* 0x040fe40000410000 */
[----:B------:R-:W-:Y:S02]  /*13150*/  FMUL.FTZ R17, R3, R141 ;  /* 0x0000008d03117220 */ /* 0x000fe40000410000 */
[----:B------:R-:W-:Y:S02]  /*13160*/  FFMA.FTZ R160, R149, c[0x0][0x2d0], -R160 ;  /* 0x0000b40095a07a23 */ /* 0x000fe400000108a0 */
[C---:B------:R-:W-:Y:S02]  /*13170*/  FMUL.FTZ R28, R3.reuse, R28 ;  /* 0x0000001c031c7220 */ /* 0x040fe40000410000 */
[C---:B------:R-:W-:Y:S01]  /*13180*/  FMUL.FTZ R29, R3.reuse, R29 ;  /* 0x0000001d031d7220 */ /* 0x040fe20000410000 */
[----:B------:R-:W-:Y:S01]  /*13190*/  MUFU.EX2 R239, R239 ;  /* 0x000000ef00ef7308 */ /* 0x000fe20000000800 */
[C---:B------:R-:W-:Y:S02]  /*131a0*/  FMUL.FTZ R32, R3.reuse, R32 ;  /* 0x0000002003207220 */ /* 0x040fe40000410000 */
[C---:B------:R-:W-:Y:S02]  /*131b0*/  FMUL.FTZ R33, R3.reuse, R33 ;  /* 0x0000002103217220 */ /* 0x040fe40000410000 */
[C---:B--2---:R-:W-:Y:S02]  /*131c0*/  FMUL.FTZ R6, R2.reuse, R146 ;  /* 0x0000009202067220 */ /* 0x044fe40000410000 */
[C---:B------:R-:W-:Y:S02]  /*131d0*/  FMUL.FTZ R7, R2.reuse, R147 ;  /* 0x0000009302077220 */ /* 0x040fe40000410000 */
[----:B------:R-:W2:Y:S01]  /*131e0*/  LDSM.16.MT88.4 R144, [R209+0x8080] ;  /* 0x00808000d190783b */ /* 0x000ea20000004200 */
[----:B------:R-:W3:Y:S01]  /*131f0*/  MUFU.EX2 R238, R238 ;  /* 0x000000ee00ee7308 */ /* 0x000ee20000000800 */
[C---:B------:R-:W-:Y:S02]  /*13200*/  FMUL.FTZ R10, R2.reuse, R134 ;  /* 0x00000086020a7220 */ /* 0x040fe40000410000 */
[----:B------:R-:W-:Y:S01]  /*13210*/  FMUL.FTZ R11, R2, R135 ;  /* 0x00000087020b7220 */ /* 0x000fe20000410000 */
[----:B-1----:R-:W-:Y:S01]  /*13220*/  F2FP.BF16.PACK_AB R154, R240, R241 ;  /* 0x000000f1f09a723e */ /* 0x002fe200000010ff */
[C---:B------:R-:W-:Y:S02]  /*13230*/  FMUL.FTZ R18, R2.reuse, R142 ;  /* 0x0000008e02127220 */ /* 0x040fe40000410000 */
[----:B------:R-:W1:Y:S01]  /*13240*/  LDSM.16.MT88.4 R132, [R208+0x8080] ;  /* 0x00808000d084783b */ /* 0x000e620000004200 */
[C---:B------:R-:W-:Y:S02]  /*13250*/  FMUL.FTZ R19, R2.reuse, R143 ;  /* 0x0000008f02137220 */ /* 0x040fe40000410000 */
[----:B------:R-:W-:Y:S01]  /*13260*/  MUFU.EX2 R237, R237 ;  /* 0x000000ed00ed7308 */ /* 0x000fe20000000800 */
[C---:B------:R-:W-:Y:S02]  /*13270*/  FMUL.FTZ R30, R2.reuse, R30 ;  /* 0x0000001e021e7220 */ /* 0x040fe40000410000 */
[C---:B------:R-:W-:Y:S02]  /*13280*/  FMUL.FTZ R31, R2.reuse, R31 ;  /* 0x0000001f021f7220 */ /* 0x040fe40000410000 */
[----:B------:R-:W-:Y:S01]  /*13290*/  LDSM.16.MT88.4 R140, [R210+0x9080] ;  /* 0x00908000d28c783b */ /* 0x000fe20000004200 */
[C---:B------:R-:W-:Y:S02]  /*132a0*/  FMUL.FTZ R34, R2.reuse, R34 ;  /* 0x0000002202227220 */ /* 0x040fe40000410000 */
[----:B------:R-:W-:Y:S02]  /*132b0*/  FMUL.FTZ R35, R2, R35 ;  /* 0x0000002302237220 */ /* 0x000fe40000410000 */
[----:B------:R-:W4:Y:S01]  /*132c0*/  MUFU.EX2 R236, R236 ;  /* 0x000000ec00ec7308 */ /* 0x000f220000000800 */
        /* <DEDUP_REMOVED lines=15> */
[----:B----4-:R-:W-:Y:S01]  /*133c0*/  F2FP.BF16.PACK_AB R155, R236, R237 ;  /* 0x000000edec9b723e */ /* 0x010fe200000010ff */
        /* <DEDUP_REMOVED lines=8> */
[----:B------:R-:W4:Y:S03]  /*13450*/  MUFU.EX2 R243, R243 ;  /* 0x000000f300f37308 */ /* 0x000f260000000800 */
[C---:B------:R-:W-:Y:S01]  /*13460*/  FMUL.FTZ R13, R3.reuse, R137 ;  /* 0x00000089030d7220 */ /* 0x040fe20000410000 */
[----:B---3--:R-:W-:Y:S01]  /*13470*/  LDSM.16.MT88.4 R160, [R215+0x9880] ;  /* 0x00988000d7a0783b */ /* 0x008fe20000004200 */
        /* <DEDUP_REMOVED lines=15> */
[----:B------:R-:W1:Y:S01]  /*13570*/  MUFU.EX2 R246, R246 ;  /* 0x000000f600f67308 */ /* 0x000e620000000800 */
[C---:B------:R-:W-:Y:S02]  /*13580*/  FMUL.FTZ R22, R2.reuse, R22 ;  /* 0x0000001602167220 */ /* 0x040fe40000410000 */
[C---:B------:R-:W-:Y:S04]  /*13590*/  FMUL.FTZ R23, R2.reuse, R23 ;  /* 0x0000001702177220 */ /* 0x040fe80000410000 */
[C---:B------:R-:W-:Y:S02]  /*135a0*/  FMUL.FTZ R57, R3.reuse, R57 ;  /* 0x0000003903397220 */ /* 0x040fe40000410000 */
[C---:B------:R-:W-:Y:S01]  /*135b0*/  FMUL.FTZ R58, R2.reuse, R58 ;  /* 0x0000003a023a7220 */ /* 0x040fe20000410000 */
[C---:B--2---:R-:W-:Y:S01]  /*135c0*/  HMMA.16816.F32.BF16 R20, R152.reuse, R144, R20 ;  /* 0x000000909814723c */ /* 0x044fe20000041814 */
[----:B------:R-:W2:Y:S02]  /*135d0*/  MUFU.EX2 R248, R248 ;  /* 0x000000f800f87308 */ /* 0x000ea40000000800 */
        /* <DEDUP_REMOVED lines=123> */
[----:B-----5:R-:W-:Y:S03]  /*13d90*/  F2FP.BF16.PACK_AB R153, R245, R244 ;  /* 0x000000f4f599723e */ /* 0x020fe600000010ff */
[----:B------:R-:W-:Y:S01]  /*13da0*/  F2FP.BF16.PACK_AB R154, R247, R246 ;  /* 0x000000f6f79a723e */ /* 0x000fe200000010ff */
[----:B------:R-:W-:Y:S01]  /*13db0*/  FADD.FTZ R3, R240, R3 ;  /* 0x00000003f0037221 */ /* 0x000fe20000010000 */
[----:B------:R-:W-:Y:S03]  /*13dc0*/  F2FP.BF16.PACK_AB R155, R149, R248 ;  /* 0x000000f8959b723e */ /* 0x000fe600000010ff */
[----:B------:R-:W-:Y:S01]  /*13dd0*/  FADD.FTZ R242, R242, R3 ;  /* 0x00000003f2f27221 */ /* 0x000fe20000010000 */
[----:B------:R-:W-:Y:S03]  /*13de0*/  MOV R3, R0 ;  /* 0x0000000000037202 */ /* 0x000fe60000000f00 */
[C---:B---3--:R-:W-:Y:S01]  /*13df0*/  HMMA.16816.F32.BF16 R144, R152.reuse, R136, R4 ;  /* 0x000000889890723c */ /* 0x048fe20000041804 */
[----:B------:R-:W1:Y:S02]  /*13e00*/  LDSM.16.MT88.4 R4, [R208+0x8880] ;  /* 0x00888000d004783b */ /* 0x000e640000004200 */
[----:B------:R-:W-:Y:S04]  /*13e10*/  FADD.FTZ R243, R243, R242 ;  /* 0x000000f2f3f37221 */ /* 0x000fe80000010000 */
[----:B------:R-:W-:Y:S01]  /*13e20*/  FADD.FTZ R224, R246, R243 ;  /* 0x000000f3f6e07221 */ /* 0x000fe20000010000 */
[C---:B------:R-:W-:Y:S01]  /*13e30*/  HMMA.16816.F32.BF16 R132, R152.reuse, R138, R8 ;  /* 0x0000008a9884723c */ /* 0x040fe20000041808 */
[----:B------:R-:W3:Y:S03]  /*13e40*/  LDSM.16.MT88.4 R8, [R209+0x9880] ;  /* 0x00988000d108783b */ /* 0x000ee60000004200 */
[----:B------:R-:W-:Y:S04]  /*13e50*/  FADD.FTZ R224, R247, R224 ;  /* 0x000000e0f7e07221 */ /* 0x000fe80000010000 */
[C---:B--2---:R-:W-:Y:S01]  /*13e60*/  HMMA.16816.F32.BF16 R136, R152.reuse, R140, R12 ;  /* 0x0000008c9888723c */ /* 0x044fe2000004180c */
[----:B------:R-:W2:Y:S07]  /*13e70*/  LDSM.16.MT88.4 R12, [R209+0xa880] ;  /* 0x00a88000d10c783b */ /* 0x000eae0000004200 */
[C---:B------:R-:W-:Y:S01]  /*13e80*/  HMMA.16816.F32.BF16 R140, R152.reuse, R142, R16 ;  /* 0x0000008e988c723c */ /* 0x040fe20000041810 */
[----:B------:R-:W4:Y:S07]  /*13e90*/  LDSM.16.MT88.4 R16, [R209+0xb880] ;  /* 0x00b88000d110783b */ /* 0x000f2e0000004200 */
[C---:B------:R-:W-:Y:S08]  /*13ea0*/  HMMA.16816.F32.BF16 R20, R152.reuse, R156, R20 ;  /* 0x0000009c9814723c */ /* 0x040ff00000041814 */
        /* <DEDUP_REMOVED lines=34> */
.L_x_2604:
[----:B------:R-:W-:-:S13]  /*140d0*/  ISETP.LE.AND P0, PT, RZ, UR7, PT ;  /* 0x00000007ff007c0c */ /* 0x000fda000bf03270 */
[----:B------:R-:W-:Y:S05]  /*140e0*/  @!P0 BRA `(.L_x_2608) ;  /* 0x0000214000008947 */ /* 0x000fea0003800000 */
[----:B------:R-:W1:Y:S01]  /*140f0*/  S2R R3, SR_TID.X ;  /* 0x0000000000037919 */ /* 0x000e620000002100 */
[----:B------:R-:W-:Y:S01]  /*14100*/  SHF.R.S32.HI R229, RZ, 0x1f, R198 ;  /* 0x0000001fffe57819 */ /* 0x000fe200000114c6 */
[----:B------:R-:W-:Y:S01]  /*14110*/  IMAD.MOV.U32 R149, RZ, RZ, R148 ;  /* 0x000000ffff957224 */ /* 0x000fe200078e0094 */
[C---:B------:R-:W-:Y:S01]  /*14120*/  SHF.L.U64.HI R228, R196.reuse, 0x1, R199 ;  /* 0x00000001c4e47819 */ /* 0x040fe200000102c7 */
[----:B------:R-:W-:Y:S01]  /*14130*/  IMAD.SHL.U32 R230, R196, 0x2, RZ ;  /* 0x00000002c4e67824 */ /* 0x000fe200078e00ff */
[C---:B------:R-:W-:Y:S01]  /*14140*/  SHF.L.U64.HI R229, R198.reuse, 0x1, R229 ;  /* 0x00000001c6e57819 */ /* 0x040fe200000102e5 */
[----:B------:R-:W-:Y:S02]  /*14150*/  IMAD.SHL.U32 R232, R198, 0x2, RZ ;  /* 0x00000002c6e87824 */ /* 0x000fe400078e00ff */
[----:B------:R-:W-:Y:S01]  /*14160*/  IMAD.SHL.U32 R233, R197, 0x2, RZ ;  /* 0x00000002c5e97824 */ /* 0x000fe200078e00ff */
[----:B-1----:R-:W-:-:S04]  /*14170*/  SHF.R.S32.HI R2, RZ, 0x1f, R3 ;  /* 0x0000001fff027819 */ /* 0x002fc80000011403 */
[----:B------:R-:W-:-:S04]  /*14180*/  LEA.HI R2, R2, R3, RZ, 0x3 ;  /* 0x0000000302027211 */ /* 0x000fc800078f18ff */
[----:B------:R-:W-:-:S05]  /*14190*/  LOP3.LUT R2, R2, 0xfffffff8, RZ, 0xc0, !PT ;  /* 0xfffffff802027812 */ /* 0x000fca00078ec0ff */
[----:B------:R-:W-:Y:S02]  /*141a0*/  IMAD.IADD R2, R3, 0x1, -R2 ;  /* 0x0000000103027824 */ /* 0x000fe400078e0a02 */
[----:B------:R-:W-:Y:S01]  /*141b0*/  IMAD.MOV.U32 R3, RZ, RZ, R0 ;  /* 0x000000ffff037224 */ /* 0x000fe200078e0000 */
[----:B------:R-:W-:Y:S01]  /*141c0*/  SHF.R.S32.HI R0, RZ, 0x1f, R197 ;  /* 0x0000001fff007819 */ /* 0x000fe200000114c5 */
[----:B------:R-:W-:-:S03]  /*141d0*/  IMAD.SHL.U32 R226, R2, 0x8, RZ ;  /* 0x0000000802e27824 */ /* 0x000fc600078e00ff */
[----:B------:R-:W-:Y:S02]  /*141e0*/  SHF.L.U64.HI R231, R197, 0x1, R0 ;  /* 0x00000001c5e77819 */ /* 0x000fe40000010200 */
[----:B------:R-:W-:-:S04]  /*141f0*/  SHF.R.S32.HI R227, RZ, 0x1f, R226 ;  /* 0x0000001fffe37819 */ /* 0x000fc800000114e2 */
[C---:B------:R-:W-:Y:S01]  /*14200*/  SHF.L.U64.HI R227, R226.reuse, 0x1, R227 ;  /* 0x00000001e2e37819 */ /* 0x040fe200000102e3 */
[----:B------:R-:W-:Y:S01]  /*14210*/  IMAD.SHL.U32 R226, R226, 0x2, RZ ;  /* 0x00000002e2e27824 */ /* 0x000fe200078e00ff */
[----:B------:R-:W-:Y:S05]  /*14220*/  BRA `(.L_x_2609) ;  /* 0x000002c000007947 */ /* 0x000fea0003800000 */
.L_x_2611:
        /* <DEDUP_REMOVED lines=42> */
[----:B------:R1:W-:Y:S01]  /*144d0*/  LDGSTS.E.BYPASS.LTC128B.128 [R223+0xf080], [R150.64], !P2 ;  /* 0x0f08000096df7fae */ /* 0x0003e2000d101d58 */
[----:B------:R-:W-:-:S05]  /*144e0*/  BRA `(.L_x_2610) ;  /* 0x0000096000007947 */ /* 0x000fca0003800000 */
.L_x_2609:
        /* <DEDUP_REMOVED lines=25> */
[C---:B--2---:R-:W-:Y:S05]  /*14680*/  IADD3 R178, P0, R151.reuse, R226, RZ ;  /* 0x000000e297b27210 */ /* 0x044fea0007f1e0ff */
[C---:B------:R-:W-:Y:S01]  /*14690*/  HMMA.16816.F32.BF16 R8, R16.reuse, R10, RZ ;  /* 0x0000000a1008723c */ /* 0x040fe200000418ff */
[C---:B---3--:R-:W-:Y:S03]  /*146a0*/  IMAD.X R179, R0.reuse, 0x1, R227, P0 ;  /* 0x0000000100b37824 */ /* 0x048fe600000e06e3 */
[C---:B------:R-:W-:Y:S02]  /*146b0*/  IADD3 R176, P0, R151.reuse, R232, RZ ;  /* 0x000000e897b07210 */ /* 0x040fe40007f1e0ff */
[----:B------:R-:W-:Y:S01]  /*146c0*/  @!PT LDS RZ, [RZ] ;  /* 0x00000000fffff984 */ /* 0x000fe20000000800 */
[----:B------:R-:W-:Y:S01]  /*146d0*/  @!PT LDS RZ, [RZ] ;  /* 0x00000000fffff984 */ /* 0x000fe20000000800 */
[----:B------:R-:W-:Y:S01]  /*146e0*/  @!PT LDS RZ, [RZ] ;  /* 0x00000000fffff984 */ /* 0x000fe20000000800 */
[----:B------:R1:W-:Y:S02]  /*146f0*/  LDGSTS.E.BYPASS.LTC128B.128 [R223+0x8080], [R178.64], !P4 ;  /* 0x08080000b2df7fae */ /* 0x0003e4000e101d58 */
[C---:B------:R-:W-:Y:S01]  /*14700*/  HMMA.16816.F32.BF16 R12, R16.reuse, R152, RZ ;  /* 0x00000098100c723c */ /* 0x040fe200000418ff */
[C---:B------:R-:W-:Y:S03]  /*14710*/  IMAD.X R177, R0.reuse, 0x1, R229, P0 ;  /* 0x0000000100b17824 */ /* 0x040fe600000e06e5 */
[C---:B------:R-:W-:Y:S02]  /*14720*/  IADD3 R180, P0, R151.reuse, R233, RZ ;  /* 0x000000e997b47210 */ /* 0x040fe40007f1e0ff */
[----:B------:R1:W-:Y:S02]  /*14730*/  LDGSTS.E.BYPASS.LTC128B.128 [R223+0x9080], [R176.64], !P5 ;  /* 0x09080000b0df7fae */ /* 0x0003e4000e901d58 */
[----:B------:R-:W-:Y:S01]  /*14740*/  HMMA.16816.F32.BF16 R16, R16, R154, RZ ;  /* 0x0000009a1010723c */ /* 0x000fe200000418ff */
[C---:B------:R-:W-:Y:S03]  /*14750*/  IMAD.X R181, R0.reuse, 0x1, R231, P0 ;  /* 0x0000000100b57824 */ /* 0x040fe600000e06e7 */
        /* <DEDUP_REMOVED lines=110> */
[----:B-1----:R-:W-:-:S07]  /*14e40*/  @P0 BRA `(.L_x_2611) ;  /* 0xfffff3e000000947 */ /* 0x002fce000383ffff */
.L_x_2610:
[----:B------:R-:W-:Y:S01]  /*14e50*/  FMNMX.FTZ R0, R4, R3, !PT ;  /* 0x0000000304007209 */ /* 0x000fe20007810000 */
[----:B------:R-:W-:Y:S01]  /*14e60*/  LDSM.16.MT88.4 R160, [R209+0x8080] ;  /* 0x00808000d1a0783b */ /* 0x000fe20000004200 */
[----:B------:R-:W-:Y:S02]  /*14e70*/  FMNMX.FTZ R2, R6, R149, !PT ;  /* 0x0000009506027209 */ /* 0x000fe40007810000 */
[----:B-1----:R-:W-:Y:S02]  /*14e80*/  FMNMX.FTZ R151, R5, R0, !PT ;  /* 0x0000000005977209 */ /* 0x002fe40007810000 */
        /* <DEDUP_REMOVED lines=30> */
[----:B------:R-:W-:Y:S01]  /*15070*/  LDSM.16.MT88.4 R156, [R210+0x8080] ;  /* 0x00808000d29c783b */ /* 0x000fe20000004200 */
        /* <DEDUP_REMOVED lines=216> */
[----:B------:R-:W-:Y:S02]  /*15e00*/  LDSM.16.MT88.4 R160, [R215+0x9880] ;  /* 0x00988000d7a0783b */ /* 0x000fe40000004200 */
        /* <DEDUP_REMOVED lines=25> */
[----:B------:R-:W-:Y:S01]  /*15fa0*/  MOV R149, R148 ;  /* 0x0000009400957202 */ /* 0x000fe20000000f00 */
        /* <DEDUP_REMOVED lines=40> */
.L_x_2608:
        /* <DEDUP_REMOVED lines=155> */
.L_x_2532:
        /* <DEDUP_REMOVED lines=197> */
.L_x_2613:
        /* <DEDUP_REMOVED lines=157> */
.L_x_2615:
[----:B--234-:R-:W-:Y:S05]  /*18200*/  BSYNC B0 ;  /* 0x0000000000007941 */ /* 0x01cfea0003800000 */
.L_x_2614:
        /* <DEDUP_REMOVED lines=30> */
.L_x_2617:
[----:B------:R-:W-:Y:S05]  /*183f0*/  BSYNC B0 ;  /* 0x0000000000007941 */ /* 0x000fea0003800000 */
.L_x_2616:
        /* <DEDUP_REMOVED lines=30> */
.L_x_2619:
[----:B------:R-:W-:Y:S05]  /*185e0*/  BSYNC B0 ;  /* 0x0000000000007941 */ /* 0x000fea0003800000 */
.L_x_2618:
        /* <DEDUP_REMOVED lines=31> */
.L_x_2612:
        /* <DEDUP_REMOVED lines=31> */
.L_x_2620:
        /* <DEDUP_REMOVED lines=43> */
.L_x_2622:
[----:B------:R-:W-:Y:S05]  /*18c80*/  BSYNC B0 ;  /* 0x0000000000007941 */ /* 0x000fea0003800000 */
.L_x_2621:
        /* <DEDUP_REMOVED lines=77> */
.L_x_2624:
[----:B------:R-:W-:Y:S05]  /*19160*/  BSYNC B0 ;  /* 0x0000000000007941 */ /* 0x000fea0003800000 */
.L_x_2623:
        /* <DEDUP_REMOVED lines=27> */
.L_x_2626:
[----:B------:R-:W-:Y:S05]  /*19320*/  BSYNC B0 ;  /* 0x0000000000007941 */ /* 0x000fea0003800000 */
.L_x_2625:
        /* <DEDUP_REMOVED lines=27> */
.L_x_2628:
[----:B------:R-:W-:Y:S05]  /*194e0*/  BSYNC B0 ;  /* 0x0000000000007941 */ /* 0x000fea0003800000 */
.L_x_2627:
        /* <DEDUP_REMOVED lines=28> */
.L_x_2629:
        /* <DEDUP_REMOVED lines=13> */
.L_x_3670:


//--------------------- .text._ZN7cutlass13device_kernelIN5flash19enable_sm80_to_sm89INS1_16FlashAttnFwdSm80INS1_25CollectiveMainloopFwdSm80ILi8ELi1ELb0EN4cute5tupleIJNS5_1CILi128EEENS7_ILi96EEENS7_ILi256EEEEEELi256ENS_10bfloat16_tEfNS_4arch4Sm80ELb0ELb0ELb0ELb0ELb1ELb0ELb1ELb0EEENS1_21CollectiveEpilogueFwdINS6_IJS8_SA_S9_EEENS6_IJNS7_ILi1EEESI_SI_EEESC_SE_Li256ELb0ELb1ELb0ELb0EEENS1_19SingleTileSchedulerILb0ELb0ELb1ELi128EEEEEEEEEvNT_6ParamsE --------------------------
	.section	.text._ZN7cutlass13device_kernelIN5flash19enable_sm80_to_sm89INS1_16FlashAttnFwdSm80INS1_25CollectiveMainloopFwdSm80ILi8ELi1ELb0EN4cute5tupleIJNS5_1CILi128EEENS7_ILi96EEENS7_ILi256EEEEEELi256ENS_10bfloat16_tEfNS_4arch4Sm80ELb0ELb0ELb0ELb0ELb1ELb0ELb1ELb0EEENS1_21CollectiveEpilogueFwdINS6_IJS8_SA_S9_EEENS6_IJNS7_ILi1EEESI_SI_EEESC_SE_Li256ELb0ELb1ELb0ELb0EEENS1_19SingleTileSchedulerILb0ELb0ELb1ELi128EEEEEEEEEvNT_6ParamsE,"ax",@progbits
	.sectioninfo	@"SHI_REGISTERS=255"
	.align	128
.text._ZN7cutlass13device_kernelIN5flash19enable_sm80_to_sm89INS1_16FlashAttnFwdSm80INS1_25CollectiveMainloopFwdSm80ILi8ELi1ELb0EN4cute5tupleIJNS5_1CILi128EEENS7_ILi96EEENS7_ILi256EEEEEELi256ENS_10bfloat16_tEfNS_4arch4Sm80ELb0ELb0ELb0ELb0ELb1ELb0ELb1ELb0EEENS1_21CollectiveEpilogueFwdINS6_IJS8_SA_S9_EEENS6_IJNS7_ILi1EEESI_SI_EEESC_SE_Li256ELb0ELb1ELb0ELb0EEENS1_19SingleTileSchedulerILb0ELb0ELb1ELi128EEEEEEEEEvNT_6ParamsE:
        .type           _ZN7cutlass13device_kernelIN5flash19enable_sm80_to_sm89INS1_16FlashAttnFwdSm80INS1_25CollectiveMainloopFwdSm80ILi8ELi1ELb0EN4cute5tupleIJNS5_1CILi128EEENS7_ILi96EEENS7_ILi256EEEEEELi256ENS_10bfloat16_tEfNS_4arch4Sm80ELb0ELb0ELb0ELb0ELb1ELb0ELb1ELb0EEENS1_21CollectiveEpilogueFwdINS6_IJS8_SA_S9_EEENS6_IJNS7_ILi1EEESI_SI_EEESC_SE_Li256ELb0ELb1ELb0ELb0EEENS1_19SingleTileSchedulerILb0ELb0ELb1ELi128EEEEEEEEEvNT_6ParamsE,@function
        .size           _ZN7cutlass13device_kernelIN5flash19enable_sm80_to_sm89INS1_16FlashAttnFwdSm80INS1_25CollectiveMainloopFwdSm80ILi8ELi1ELb0EN4cute5tupleIJNS5_1CILi128EEENS7_ILi96EEENS7_ILi256EEEEEELi256ENS_10bfloat16_tEfNS_4arch4Sm80ELb0ELb0ELb0ELb0ELb1ELb0ELb1ELb0EEENS1_21CollectiveEpilogueFwdINS6_IJS8_SA_S9_EEENS6_IJNS7_ILi1EEESI_SI_EEESC_SE_Li256ELb0ELb1ELb0ELb0EEENS1_19SingleTileSchedulerILb0ELb0ELb1ELi128EEEEEEEEEvNT_6ParamsE,(.L_x_3671 - _ZN7cutlass13device_kernelIN5flash19enable_sm80_to_sm89INS1_16FlashAttnFwdSm80INS1_25CollectiveMainloopFwdSm80ILi8ELi1ELb0EN4cute5tupleIJNS5_1CILi128EEENS7_ILi96EEENS7_ILi256EEEEEELi256ENS_10bfloat16_tEfNS_4arch4Sm80ELb0ELb0ELb0ELb0ELb1ELb0ELb1ELb0EEENS1_21CollectiveEpilogueFwdINS6_IJS8_SA_S9_EEENS6_IJNS7_ILi1EEESI_SI_EEESC_SE_Li256ELb0ELb1ELb0ELb0EEENS1_19SingleTileSchedulerILb0ELb0ELb1ELi128EEEEEEEEEvNT_6ParamsE)
        .other          _ZN7cutlass13device_kernelIN5flash19enable_sm80_to_sm89INS1_16FlashAttnFwdSm80INS1_25CollectiveMainloopFwdSm80ILi8ELi1ELb0EN4cute5tupleIJNS5_1CILi128EEENS7_ILi96EEENS7_ILi256EEEEEELi256ENS_10bfloat16_tEfNS_4arch4Sm80ELb0ELb0ELb0ELb0ELb1ELb0ELb1ELb0EEENS1_21CollectiveEpilogueFwdINS6_IJS8_SA_S9_EEENS6_IJNS7_ILi1EEESI_SI_EEESC_SE_Li256ELb0ELb1ELb0ELb0EEENS1_19SingleTileSchedulerILb0ELb0ELb1ELi128EEEEEEEEEvNT_6ParamsE,@"STO_CUDA_ENTRY STV_DEFAULT"
_ZN7cutlass13device_kernelIN5flash19enable_sm80_to_sm89INS1_16FlashAttnFwdSm80INS1_25CollectiveMainloopFwdSm80ILi8ELi1ELb0EN4cute5tupleIJNS5_1CILi128EEENS7_ILi96EEENS7_ILi256EEEEEELi256ENS_10bfloat16_tEfNS_4arch4Sm80ELb0ELb0ELb0ELb0ELb1ELb0ELb1ELb0EEENS1_21CollectiveEpilogueFwdINS6_IJS8_SA_S9_EEENS6_IJNS7_ILi1EEESI_SI_EEESC_SE_Li256ELb0ELb1ELb0ELb0EEENS1_19SingleTileSchedulerILb0ELb0ELb1ELi128EEEEEEEEEvNT_6ParamsE:
        /* <DEDUP_REMOVED lines=31> */
[----:B------:R-:W-:Y:S01]  /*01f0*/  ISETP.NE.AND P0, PT, R11, 0x1, PT ;  /* 0x000000010b00780c */ /* 0x000fe20003f05270 */
        /* <DEDUP_REMOVED lines=9> */
[----:B------:R-:W-:-:S04]  /*0290*/  UIMAD UR5, UR14, UR5, UR9 ;  /* 0x000000050e0572a4 */ /* 0x000fc8000f8e0209 */
[----:B------:R-:W-:Y:S01]  /*02a0*/  UIADD3 UR5, UR11, UR5, URZ ;  /* 0x000000050b057290 */ /* 0x000fe2000fffe03f */
[----:B------:R-:W-:Y:S02]  /*02b0*/  IMAD.U32 R13, RZ, RZ, UR11 ;  /* 0x0000000bff0d7e24 */ /* 0x000fe4000f8e00ff */
[----:B------:R-:W-:-:S03]  /*02c0*/  IMAD.U32 R12, RZ, RZ, UR10 ;  /* 0x0000000aff0c7e24 */ /* 0x000fc6000f8e00ff */
[----:B------:R-:W-:Y:S01]  /*02d0*/  IMAD.U32 R13, RZ, RZ, UR5 ;  /* 0x00000005ff0d7e24 */ /* 0x000fe2000f8e00ff */
[----:B---3--:R-:W-:-:S04]  /*02e0*/  SHF.R.S32.HI R17, RZ, 0x1f, R2 ;  /* 0x0000001fff117819 */ /* 0x008fc80000011402 */
[----:B------:R-:W-:-:S04]  /*02f0*/  LEA.HI R7, R17, R2, RZ, 0x3 ;  /* 0x0000000211077211 */ /* 0x000fc800078f18ff */
[----:B------:R-:W-:Y:S02]  /*0300*/  LOP3.LUT R0, R7, 0xfffffff8, RZ, 0xc0, !PT ;  /* 0xfffffff807007812 */ /* 0x000fe400078ec0ff */
[----:B------:R-:W-:-:S03]  /*0310*/  SHF.R.S32.HI R7, RZ, 0x3, R7 ;  /* 0x00000003ff077819 */ /* 0x000fc60000011407 */
[----:B------:R-:W-:-:S04]  /*0320*/  IMAD.IADD R0, R2, 0x1, -R0 ;  /* 0x0000000102007824 */ /* 0x000fc800078e0a00 */
[----:B------:R-:W-:-:S04]  /*0330*/  IMAD R113, R0, 0x20, R7 ;  /* 0x0000002000717824 */ /* 0x000fc800078e0207 */
[----:B----4-:R-:W-:Y:S01]  /*0340*/  IMAD R9, R251, 0x80, R113 ;  /* 0x00000080fb097824 */ /* 0x010fe200078e0271 */
[----:B------:R-:W-:Y:S03]  /*0350*/  STL [R1+0x4], R113 ;  /* 0x0000047101007387 */ /* 0x000fe60000100800 */
[----:B-1----:R-:W-:Y:S01]  /*0360*/  @P0 IMAD.HI.U32 R5, R9, c[0x0][0x2c8], RZ ;  /* 0x0000b20009050a27 */ /* 0x002fe200078e00ff */
[----:B------:R1:W-:Y:S03]  /*0370*/  STL [R1], R9 ;  /* 0x0000000901007387 */ /* 0x0003e60000100800 */
[----:B------:R-:W-:Y:S01]  /*0380*/  IMAD.MOV.U32 R6, RZ, RZ, R9 ;  /* 0x000000ffff067224 */ /* 0x000fe200078e0009 */
[----:B------:R-:W-:Y:S01]  /*0390*/  @P0 SHF.R.U32.HI R6, RZ, c[0x0][0x2cc], R5 ;  /* 0x0000b300ff060a19 */ /* 0x000fe20000011605 */
[----:B------:R-:W-:-:S02]  /*03a0*/  IMAD.SHL.U32 R252, R7, 0x40, RZ ;  /* 0x0000004007fc7824 */ /* 0x000fc400078e00ff */
[----:B------:R-:W-:Y:S01]  /*03b0*/  IMAD R11, R11, c[0x0][0x168], RZ ;  /* 0x00005a000b0b7a24 */ /* 0x000fe200078e02ff */
[--C-:B------:R-:W-:Y:S01]  /*03c0*/  SHF.R.S32.HI R5, RZ, 0x1f, R6.reuse ;  /* 0x0000001fff057819 */ /* 0x100fe20000011406 */
[----:B------:R-:W-:Y:S01]  /*03d0*/  IMAD.MOV R8, RZ, RZ, -R6 ;  /* 0x000000ffff087224 */ /* 0x000fe200078e0a06 */
[----:B------:R-:W-:Y:S01]  /*03e0*/  UMOV UR11, URZ ;  /* 0x0000003f000b7c82 */ /* 0x000fe20008000000 */
[----:B------:R-:W-:Y:S01]  /*03f0*/  IMAD R251, R251, 0x80, R7 ;  /* 0x00000080fbfb7824 */ /* 0x000fe200078e0207 */
[----:B------:R-:W-:Y:S01]  /*0400*/  ULDC UR4, c[0x0][0x2ac] ;  /* 0x0000ab0000047ab9 */ /* 0x000fe20000000800 */
[----:B------:R-:W-:Y:S01]  /*0410*/  IMAD R5, R5, c[0x0][0x1b0], RZ ;  /* 0x00006c0005057a24 */ /* 0x000fe200078e02ff */
[----:B------:R-:W-:Y:S01]  /*0420*/  ULDC UR10, c[0x0][0x1d0] ;  /* 0x00007400000a7ab9 */ /* 0x000fe20000000800 */
[----:B------:R-:W-:Y:S01]  /*0430*/  IMAD R8, R8, c[0x0][0x2c4], R9 ;  /* 0x0000b10008087a24 */ /* 0x000fe200078e0209 */
[----:B------:R-:W-:Y:S01]  /*0440*/  UMOV UR8, 0x60 ;  /* 0x0000006000087882 */ /* 0x000fe20000000000 */
[----:B------:R-:W-:Y:S01]  /*0450*/  IMAD.WIDE.U32 R12, R6, c[0x0][0x1b0], R12 ;  /* 0x00006c00060c7a25 */ /* 0x000fe200078e000c */
[----:B------:R-:W3:Y:S01]  /*0460*/  LDL.LU R214, [R1+0x10] ;  /* 0x0000100001d67983 */ /* 0x000ee20000300800 */
[----:B------:R-:W-:Y:S01]  /*0470*/  LOP3.LUT R252, R252, 0x1c0, RZ, 0xc0, !PT ;  /* 0x000001c0fcfc7812 */ /* 0x000fe200078ec0ff */
[----:B------:R-:W-:Y:S01]  /*0480*/  UIMAD UR10, UR4, UR10, URZ ;  /* 0x0000000a040a72a4 */ /* 0x000fe2000f8e023f */
[----:B------:R-:W-:Y:S01]  /*0490*/  IMAD R6, R6, c[0x0][0x1b4], R5 ;  /* 0x00006d0006067a24 */ /* 0x000fe200078e0205 */
[----:B------:R-:W-:Y:S01]  /*04a0*/  SHF.R.S32.HI R5, RZ, 0x1f, R8 ;  /* 0x0000001fff057819 */ /* 0x000fe20000011408 */
[----:B------:R-:W-:Y:S01]  /*04b0*/  IMAD.SHL.U32 R215, R0, 0x8, RZ ;  /* 0x0000000800d77824 */ /* 0x000fe200078e00ff */
[----:B------:R-:W-:Y:S01]  /*04c0*/  UIADD3 UR16, UR10, 0x5f, URZ ;  /* 0x0000005f0a107890 */ /* 0x000fe2000fffe03f */
[----:B------:R-:W-:Y:S01]  /*04d0*/  IMAD.IADD R13, R13, 0x1, R6 ;  /* 0x000000010d0d7824 */ /* 0x000fe200078e0206 */
[----:B------:R-:W-:Y:S01]  /*04e0*/  SHF.R.U32.HI R6, RZ, 0x3, R252 ;  /* 0x00000003ff067819 */ /* 0x000fe200000116fc */
[----:B------:R-:W-:Y:S01]  /*04f0*/  IMAD R5, R5, c[0x0][0x1a8], RZ ;  /* 0x00006a0005057a24 */ /* 0x000fe200078e02ff */
[----:B------:R-:W-:Y:S01]  /*0500*/  LOP3.LUT R252, R252, 0x38, R215, 0xf8, !PT ;  /* 0x00000038fcfc7812 */ /* 0x000fe200078ef8d7 */
[----:B------:R-:W-:Y:S01]  /*0510*/  UIMAD.WIDE UR16, UR16, 0x2aaaaaab, URZ ;  /* 0x2aaaaaab101078a5 */ /* 0x000fe2000f8e023f */
[C---:B------:R-:W-:Y:S01]  /*0520*/  IADD3 R29, R215.reuse, 0x40, RZ ;  /* 0x00000040d71d7810 */ /* 0x040fe20007ffe0ff */
[----:B------:R-:W-:Y:S01]  /*0530*/  IMAD R5, R8, c[0x0][0x1ac], R5 ;  /* 0x00006b0008057a24 */ /* 0x000fe200078e0205 */
[----:B------:R-:W-:Y:S01]  /*0540*/  LOP3.LUT R252, R252, R6, RZ, 0x3c, !PT ;  /* 0x00000006fcfc7212 */ /* 0x000fe200078e3cff */
[----:B-1----:R-:W-:Y:S01]  /*0550*/  IMAD.WIDE.U32 R8, R8, c[0x0][0x1a8], R12 ;  /* 0x00006a0008087a25 */ /* 0x002fe200078e000c */
[C---:B------:R-:W-:Y:S01]  /*0560*/  IADD3 R28, R215.reuse, 0x80, RZ ;  /* 0x00000080d71c7810 */ /* 0x040fe20007ffe0ff */
[----:B------:R-:W-:Y:S01]  /*0570*/  ULDC UR4, c[0x0][0x2b8] ;  /* 0x0000ae0000047ab9 */ /* 0x000fe20000000800 */
[----:B------:R-:W-:Y:S01]  /*0580*/  IADD3 R112, R215, 0xc0, RZ ;  /* 0x000000c0d7707810 */ /* 0x000fe20007ffe0ff */
[----:B------:R-:W-:Y:S01]  /*0590*/  IMAD.IADD R9, R9, 0x1, R5 ;  /* 0x0000000109097824 */ /* 0x000fe200078e0205 */
[C---:B------:R-:W-:Y:S01]  /*05a0*/  LEA R10, P0, R8.reuse, c[0x0][0x160], 0x1 ;  /* 0x00005800080a7a11 */ /* 0x040fe200078008ff */
[----:B------:R-:W-:Y:S01]  /*05b0*/  UMOV UR5, UR17 ;  /* 0x0000001100057c82 */ /* 0x000fe20008000000 */
[----:B------:R-:W-:Y:S01]  /*05c0*/  LEA.HI R5, R17, R2, RZ, 0x6 ;  /* 0x0000000211057211 */ /* 0x000fe200078f30ff */
[----:B------:R-:W-:Y:S01]  /*05d0*/  USHF.R.U32.HI UR9, URZ, 0x1f, UR5 ;  /* 0x0000001f3f097899 */ /* 0x000fe20008011605 */
[----:B------:R-:W-:Y:S01]  /*05e0*/  LEA.HI.X R9, R8, c[0x0][0x164], R9, 0x1, P0 ;  /* 0x0000590008097a11 */ /* 0x000fe200000f0c09 */
[----:B------:R-:W-:Y:S01]  /*05f0*/  SHFL.IDX PT, R12, R10, RZ, 0x181f ;  /* 0x00181fff0a0c7589 */ /* 0x000fe200000e0000 */
[-C--:B------:R-:W-:Y:S01]  /*0600*/  ISETP.GE.AND P0, PT, R251, R11.reuse, PT ;  /* 0x0000000bfb00720c */ /* 0x080fe20003f06270 */
[----:B------:R-:W-:Y:S01]  /*0610*/  IMAD.SHL.U32 R6, R5, 0x8, RZ ;  /* 0x0000000805067824 */ /* 0x000fe200078e00ff */
[----:B------:R-:W-:Y:S01]  /*0620*/  IADD3 R5, R251, 0x20, RZ ;  /* 0x00000020fb057810 */ /* 0x000fe20007ffe0ff */
[----:B------:R-:W1:Y:S01]  /*0630*/  SHFL.IDX PT, R13, R9, RZ, 0x181f ;  /* 0x00181fff090d7589 */ /* 0x000e6200000e0000 */
[----:B------:R-:W-:Y:S01]  /*0640*/  ISETP.GE.AND P5, PT, R29, c[0x0][0x198], PT ;  /* 0x000066001d007a0c */ /* 0x000fe20003fa6270 */
[----:B------:R-:W-:Y:S01]  /*0650*/  UISETP.NE.AND UP0, UPT, UR4, 0x1, UPT ;  /* 0x000000010400788c */ /* 0x000fe2000bf05270 */
[----:B------:R-:W-:Y:S01]  /*0660*/  LOP3.LUT R252, R252, 0xfffffe00, R6, 0xf8, !PT ;  /* 0xfffffe00fcfc7812 */ /* 0x000fe200078ef806 */
[----:B------:R-:W-:Y:S01]  /*0670*/  SHFL.IDX PT, R22, R10, 0x1, 0x181f ;  /* 0x00381f000a167f89 */ /* 0x000fe200000e0000 */
[----:B------:R-:W-:Y:S01]  /*0680*/  ISETP.GE.AND P1, PT, R5, R11, PT ;  /* 0x0000000b0500720c */ /* 0x000fe20003f26270 */
[----:B------:R-:W-:Y:S01]  /*0690*/  ULEA.HI.SX32 UR9, UR5, UR9, 0x1c ;  /* 0x0000000905097291 */ /* 0x000fe2000f8fe23f */
[----:B------:R-:W-:Y:S01]  /*06a0*/  ISETP.GE.AND P4, PT, R28, c[0x0][0x198], PT ;  /* 0x000066001c007a0c */ /* 0x000fe20003f86270 */
[----:B------:R-:W4:Y:S01]  /*06b0*/  SHFL.IDX PT, R23, R9, 0x1, 0x181f ;  /* 0x00381f0009177f89 */ /* 0x000f2200000e0000 */
[----:B------:R-:W-:Y:S01]  /*06c0*/  ISETP.GE.AND P3, PT, R112, c[0x0][0x198], PT ;  /* 0x0000660070007a0c */ /* 0x000fe20003f66270 */
[----:B------:R-:W-:Y:S01]  /*06d0*/  @!P0 IMAD.SHL.U32 R8, R252, 0x2, RZ ;  /* 0x00000002fc088824 */ /* 0x000fe200078e00ff */
[----:B------:R-:W-:Y:S01]  /*06e0*/  @!P0 SHF.R.S32.HI R6, RZ, 0x1f, R29 ;  /* 0x0000001fff068819 */ /* 0x000fe2000001141d */
[----:B------:R-:W-:Y:S01]  /*06f0*/  UIMAD UR8, UR9, UR8, -0x60 ;  /* 0xffffffa0090874a4 */ /* 0x000fe2000f8e0208 */
[----:B------:R-:W-:Y:S01]  /*0700*/  @!P0 SHF.R.S32.HI R5, RZ, 0x1f, R28 ;  /* 0x0000001fff058819 */ /* 0x000fe2000001141c */
[----:B------:R-:W-:Y:S01]  /*0710*/  ULDC.64 UR4, c[0x0][0x2b0] ;  /* 0x0000ac0000047ab9 */ /* 0x000fe20000000a00 */
[----:B------:R-:W-:Y:S01]  /*0720*/  @!P0 LEA.HI R6, R6, R29, RZ, 0x3 ;  /* 0x0000001d06068211 */ /* 0x000fe200078f18ff */
[----:B------:R-:W-:Y:S01]  /*0730*/  IMAD.MOV.U32 R249, RZ, RZ, RZ ;  /* 0x000000fffff97224 */ /* 0x000fe200078e00ff */
[----:B------:R-:W-:Y:S01]  /*0740*/  @!P0 LEA.HI R5, R5, R28, RZ, 0x3 ;  /* 0x0000001c05058211 */ /* 0x000fe200078f18ff */
[----:B--2---:R2:W5:Y:S01]  /*0750*/  @P6 R2UR UR15, R3 ;  /* 0x00000000030f63c2 */ /* 0x00456200000e0000 */
[----:B------:R-:W-:Y:S01]  /*0760*/  @!P0 LOP3.LUT R6, R6, 0xfffffff8, RZ, 0xc0, !PT ;  /* 0xfffffff806068812 */ /* 0x000fe200078ec0ff */
[--C-:B-1----:R-:W-:Y:S01]  /*0770*/  @!P0 IMAD.WIDE R14, R215, 0x2, R12.reuse ;  /* 0x00000002d70e8825 */ /* 0x102fe200078e020c */
[----:B------:R-:W-:Y:S01]  /*0780*/  @!P0 LOP3.LUT R5, R5, 0xfffffff8, RZ, 0xc0, !PT ;  /* 0xfffffff805058812 */ /* 0x000fe200078ec0ff */
[----:B-----5:R-:W-:Y:S01]  /*0790*/  @!UP1 UMOV UR15, UR14 ;  /* 0x0000000e000f9c82 */ /* 0x020fe20008000000 */
[----:B------:R-:W-:Y:S01]  /*07a0*/  PLOP3.LUT P6, PT, PT, PT, UP0, 0x80, 0x0 ;  /* 0x000000000000781c */ /* 0x000fe20003fcf008 */
[--C-:B------:R-:W-:Y:S01]  /*07b0*/  @!P0 IMAD.WIDE R18, R6, 0x2, R12.reuse ;  /* 0x0000000206128825 */ /* 0x100fe200078e020c */
[----:B------:R-:W-:Y:S01]  /*07c0*/  USHF.R.S32.HI UR14, URZ, 0x1f, UR15 ;  /* 0x0000001f3f0e7899 */ /* 0x000fe2000801140f */
[----:B------:R1:W5:Y:S01]  /*07d0*/  @P2 R2UR UR11, R4 ;  /* 0x00000000040b23c2 */ /* 0x00036200000e0000 */
[----:B------:R-:W-:Y:S01]  /*07e0*/  ISETP.GE.AND P2, PT, R215, c[0x0][0x198], PT ;  /* 0x00006600d7007a0c */ /* 0x000fe20003f46270 */
[----:B------:R-:W-:Y:S01]  /*07f0*/  @!P0 IMAD.WIDE R20, R5, 0x2, R12 ;  /* 0x0000000205148825 */ /* 0x000fe200078e020c */
[----:B------:R-:W-:Y:S01]  /*0800*/  UIMAD UR14, UR14, UR4, URZ ;  /* 0x000000040e0e72a4 */ /* 0x000fe2000f8e023f */
[----:B------:R-:W-:Y:S01]  /*0810*/  STL [R1+0xc], R215 ;  /* 0x00000cd701007387 */ /* 0x000fe20000100800 */
[----:B------:R-:W-:-:S02]  /*0820*/  UIMAD.WIDE.U32 UR16, UR15, UR4, URZ ;  /* 0x000000040f1072a5 */ /* 0x000fc4000f8e003f */
[----:B------:R-:W-:Y:S01]  /*0830*/  UIMAD UR14, UR15, UR5, UR14 ;  /* 0x000000050f0e72a4 */ /* 0x000fe2000f8e020e */
[----:B------:R-:W-:Y:S01]  /*0840*/  IMAD.SHL.U32 R247, R0, 0x40, RZ ;  /* 0x0000004000f77824 */ /* 0x000fe200078e00ff */
[----:B------:R-:W-:Y:S01]  /*0850*/  UIADD3 UR18, UR9, -0x1, URZ ;  /* 0xffffffff09127890 */ /* 0x000fe2000fffe03f */
[----:B------:R-:W-:Y:S01]  /*0860*/  STL [R1+0x8], R112 ;  /* 0x0000087001007387 */ /* 0x000fe20000100800 */
[----:B------:R-:W-:Y:S02]  /*0870*/  UIADD3 UR14, UR17, UR14, URZ ;  /* 0x0000000e110e7290 */ /* 0x000fe4000fffe03f */
[----:B------:R-:W-:Y:S01]  /*0880*/  ULDC.64 UR4, c[0x0][0x1e8] ;  /* 0x00007a0000047ab9 */ /* 0x000fe20000000a00 */
[----:B------:R2:W-:Y:S04]  /*0890*/  @!P0 LDGSTS.E.BYPASS.LTC128B.128 [R8+0x18100], [R14.64], !P2 ;  /* 0x181000000e088fae */ /* 0x0005e8000d101d4c */
[----:B------:R2:W-:Y:S04]  /*08a0*/  @!P0 LDGSTS.E.BYPASS.LTC128B.128 [R8+0x1c100], [R18.64], !P5 ;  /* 0x1c10000012088fae */ /* 0x0005e8000e901d4c */
[----:B------:R4:W-:Y:S01]  /*08b0*/  @!P0 LDGSTS.E.BYPASS.LTC128B.128 [R8+0x20100], [R20.64], !P4 ;  /* 0x2010000014088fae */ /* 0x0009e2000e101d4c */
[----:B-1----:R-:W-:-:S04]  /*08c0*/  @!P0 SHF.R.S32.HI R4, RZ, 0x1f, R112 ;  /* 0x0000001fff048819 */ /* 0x002fc80000011470 */
[----:B------:R-:W-:-:S04]  /*08d0*/  @!P0 LEA.HI R4, R4, R112, RZ, 0x3 ;  /* 0x0000007004048211 */ /* 0x000fc800078f18ff */
[----:B------:R-:W-:-:S05]  /*08e0*/  @!P0 LOP3.LUT R4, R4, 0xfffffff8, RZ, 0xc0, !PT ;  /* 0xfffffff804048812 */ /* 0x000fca00078ec0ff */
[----:B------:R-:W-:Y:S01]  /*08f0*/  @!P0 IMAD.WIDE R12, R4, 0x2, R12 ;  /* 0x00000002040c8825 */ /* 0x000fe200078e020c */
[----:B------:R-:W-:-:S04]  /*0900*/  IADD3 R4, R251, 0x40, RZ ;  /* 0x00000040fb047810 */ /* 0x000fc80007ffe0ff */
[----:B------:R1:W-:Y:S01]  /*0910*/  @!P0 LDGSTS.E.BYPASS.LTC128B.128 [R8+0x24100], [R12.64], !P3 ;  /* 0x241000000c088fae */ /* 0x0003e2000d901d4c */
[----:B------:R-:W-:Y:S02]  /*0920*/  ISETP.GE.AND P0, PT, R4, R11, PT ;  /* 0x0000000b0400720c */ /* 0x000fe40003f06270 */
[----:B------:R-:W-:Y:S02]  /*0930*/  @!P1 SHF.R.S32.HI R4, RZ, 0x1f, R29 ;  /* 0x0000001fff049819 */ /* 0x000fe4000001141d */
[----:B--2---:R-:W-:Y:S02]  /*0940*/  @!P1 SHF.R.S32.HI R18, RZ, 0x1f, R28 ;  /* 0x0000001fff129819 */ /* 0x004fe4000001141c */
[----:B------:R-:W-:Y:S01]  /*0950*/  @!P1 LEA.HI R4, R4, R29, RZ, 0x3 ;  /* 0x0000001d04049211 */ /* 0x000fe200078f18ff */
[----:B----4-:R-:W-:Y:S01]  /*0960*/  @!P1 IMAD.WIDE R20, R215, 0x2, R22 ;  /* 0x00000002d7149825 */ /* 0x010fe200078e0216 */
[----:B------:R-:W-:Y:S02]  /*0970*/  @!P1 SHF.R.S32.HI R14, RZ, 0x1f, R112 ;  /* 0x0000001fff0e9819 */ /* 0x000fe40000011470 */
[----:B------:R-:W-:-:S02]  /*0980*/  @!P1 LOP3.LUT R4, R4, 0xfffffff8, RZ, 0xc0, !PT ;  /* 0xfffffff804049812 */ /* 0x000fc400078ec0ff */
[----:B------:R-:W-:Y:S01]  /*0990*/  @!P1 LEA.HI R18, R18, R28, RZ, 0x3 ;  /* 0x0000001c12129211 */ /* 0x000fe200078f18ff */
[----:B------:R-:W-:Y:S01]  /*09a0*/  @!P0 IMAD.SHL.U32 R6, R252, 0x2, RZ ;  /* 0x00000002fc068824 */ /* 0x000fe200078e00ff */
[----:B------:R-:W-:Y:S01]  /*09b0*/  @!P0 SHF.R.S32.HI R3, RZ, 0x1f, R112 ;  /* 0x0000001fff038819 */ /* 0x000fe20000011470 */
[----:B------:R-:W-:Y:S01]  /*09c0*/  @!P1 IMAD.WIDE R4, R4, 0x2, R22 ;  /* 0x0000000204049825 */ /* 0x000fe200078e0216 */
[-C--:B------:R-:W-:Y:S02]  /*09d0*/  @!P1 LEA.HI R14, R14, R112.reuse, RZ, 0x3 ;  /* 0x000000700e0e9211 */ /* 0x080fe400078f18ff */
[----:B------:R-:W-:Y:S02]  /*09e0*/  @!P0 LEA.HI R3, R3, R112, RZ, 0x3 ;  /* 0x0000007003038211 */ /* 0x000fe400078f18ff */
[----:B------:R-:W-:Y:S02]  /*09f0*/  @!P1 LOP3.LUT R18, R18, 0xfffffff8, RZ, 0xc0, !PT ;  /* 0xfffffff812129812 */ /* 0x000fe400078ec0ff */
[----:B------:R-:W-:-:S02]  /*0a00*/  @!P1 LOP3.LUT R14, R14, 0xfffffff8, RZ, 0xc0, !PT ;  /* 0xfffffff80e0e9812 */ /* 0x000fc400078ec0ff */
[----:B------:R-:W-:Y:S01]  /*0a10*/  @!P0 LOP3.LUT R3, R3, 0xfffffff8, RZ, 0xc0, !PT ;  /* 0xfffffff803038812 */ /* 0x000fe200078ec0ff */
[--C-:B------:R-:W-:Y:S01]  /*0a20*/  @!P1 IMAD.WIDE R18, R18, 0x2, R22.reuse ;  /* 0x0000000212129825 */ /* 0x100fe200078e0216 */
[----:B-1----:R-:W-:Y:S03]  /*0a30*/  SHFL.IDX PT, R12, R10, 0x2, 0x181f ;  /* 0x00581f000a0c7f89 */ /* 0x002fe600000e0000 */
[----:B------:R-:W-:Y:S01]  /*0a40*/  @!P1 IMAD.SHL.U32 R8, R252, 0x2, RZ ;  /* 0x00000002fc089824 */ /* 0x000fe200078e00ff */
[----:B------:R-:W1:Y:S01]  /*0a50*/  SHFL.IDX PT, R13, R9, 0x2, 0x181f ;  /* 0x00581f00090d7f89 */ /* 0x000e6200000e0000 */
[----:B------:R-:W-:-:S03]  /*0a60*/  @!P1 IMAD.WIDE R14, R14, 0x2, R22 ;  /* 0x000000020e0e9825 */ /* 0x000fc600078e0216 */
[----:B------:R2:W-:Y:S04]  /*0a70*/  @!P1 LDGSTS.E.BYPASS.LTC128B.128 [R8+0x19100], [R20.64], !P2 ;  /* 0x1910000014089fae */ /* 0x0005e8000d101d4c */
[----:B------:R4:W-:Y:S04]  /*0a80*/  @!P1 LDGSTS.E.BYPASS.LTC128B.128 [R8+0x1d100], [R4.64], !P5 ;  /* 0x1d10000004089fae */ /* 0x0009e8000e901d4c */
[----:B------:R2:W-:Y:S04]  /*0a90*/  @!P1 LDGSTS.E.BYPASS.LTC128B.128 [R8+0x21100], [R18.64], !P4 ;  /* 0x2110000012089fae */ /* 0x0005e8000e101d4c */
[----:B------:R2:W-:Y:S01]  /*0aa0*/  @!P1 LDGSTS.E.BYPASS.LTC128B.128 [R8+0x25100], [R14.64], !P3 ;  /* 0x251000000e089fae */ /* 0x0005e2000d901d4c */
[----:B------:R-:W-:-:S03]  /*0ab0*/  PLOP3.LUT P1, PT, PT, PT, UP0, 0x80, 0x0 ;  /* 0x000000000000781c */ /* 0x000fc60003f2f008 */
[----:B------:R-:W-:Y:S01]  /*0ac0*/  SHFL.IDX PT, R10, R10, 0x3, 0x181f ;  /* 0x00781f000a0a7f89 */ /* 0x000fe200000e0000 */
[----:B-1----:R-:W-:Y:S01]  /*0ad0*/  @!P0 IMAD.WIDE R22, R3, 0x2, R12 ;  /* 0x0000000203168825 */ /* 0x002fe200078e020c */
[----:B------:R-:W-:-:S04]  /*0ae0*/  IADD3 R3, R113, UR8, RZ ;  /* 0x0000000871037c10 */ /* 0x000fc8000fffe0ff */
[----:B-----5:R-:W-:Y:S02]  /*0af0*/  IADD3 R250, R3, UR11, RZ ;  /* 0x0000000b03fa7c10 */ /* 0x020fe4000fffe0ff */
[----:B----4-:R-:W-:Y:S02]  /*0b00*/  @!P0 SHF.R.S32.HI R5, RZ, 0x1f, R29 ;  /* 0x0000001fff058819 */ /* 0x010fe4000001141d */
[----:B------:R-:W-:Y:S02]  /*0b10*/  @!P0 SHF.R.S32.HI R4, RZ, 0x1f, R28 ;  /* 0x0000001fff048819 */ /* 0x000fe4000001141c */
[----:B------:R-:W-:Y:S02]  /*0b20*/  @!P0 LEA.HI R5, R5, R29, RZ, 0x3 ;  /* 0x0000001d05058211 */ /* 0x000fe400078f18ff */
[----:B------:R-:W-:Y:S02]  /*0b30*/  @!P0 LEA.HI R4, R4, R28, RZ, 0x3 ;  /* 0x0000001c04048211 */ /* 0x000fe400078f18ff */
[----:B------:R-:W-:-:S02]  /*0b40*/  @!P0 LOP3.LUT R5, R5, 0xfffffff8, RZ, 0xc0, !PT ;  /* 0xfffffff805058812 */ /* 0x000fc400078ec0ff */
[----:B------:R-:W-:Y:S02]  /*0b50*/  @!P0 LOP3.LUT R4, R4, 0xfffffff8, RZ, 0xc0, !PT ;  /* 0xfffffff804048812 */ /* 0x000fe400078ec0ff */
[----:B--2---:R-:W-:Y:S01]  /*0b60*/  IADD3 R8, R251, 0x60, RZ ;  /* 0x00000060fb087810 */ /* 0x004fe20007ffe0ff */
[----:B------:R-:W-:-:S04]  /*0b70*/  @!P0 IMAD.WIDE R20, R5, 0x2, R12 ;  /* 0x0000000205148825 */ /* 0x000fc800078e020c */
[----:B------:R-:W-:-:S04]  /*0b80*/  @!P0 IMAD.WIDE R4, R4, 0x2, R12 ;  /* 0x0000000204048825 */ /* 0x000fc800078e020c */
[----:B------:R-:W-:-:S05]  /*0b90*/  @!P0 IMAD.WIDE R12, R215, 0x2, R12 ;  /* 0x00000002d70c8825 */ /* 0x000fca00078e020c */
[----:B------:R1:W-:Y:S04]  /*0ba0*/  @!P0 LDGSTS.E.BYPASS.LTC128B.128 [R6+0x1a100], [R12.64], !P2 ;  /* 0x1a1000000c068fae */ /* 0x0003e8000d101d4c */
[----:B------:R1:W-:Y:S04]  /*0bb0*/  @!P0 LDGSTS.E.BYPASS.LTC128B.128 [R6+0x1e100], [R20.64], !P5 ;  /* 0x1e10000014068fae */ /* 0x0003e8000e901d4c */
[----:B------:R2:W-:Y:S04]  /*0bc0*/  @!P0 LDGSTS.E.BYPASS.LTC128B.128 [R6+0x22100], [R4.64], !P4 ;  /* 0x2210000004068fae */ /* 0x0005e8000e101d4c */
[----:B------:R1:W-:Y:S01]  /*0bd0*/  @!P0 LDGSTS.E.BYPASS.LTC128B.128 [R6+0x26100], [R22.64], !P3 ;  /* 0x2610000016068fae */ /* 0x0003e2000d901d4c */
[----:B------:R-:W-:-:S03]  /*0be0*/  ISETP.GE.AND P0, PT, R8, R11, PT ;  /* 0x0000000b0800720c */ /* 0x000fc60003f06270 */
[----:B------:R-:W4:Y:S10]  /*0bf0*/  SHFL.IDX PT, R11, R9, 0x3, 0x181f ;  /* 0x00781f00090b7f89 */ /* 0x000f3400000e0000 */
[----:B------:R-:W-:-:S04]  /*0c00*/  @!P0 SHF.R.S32.HI R8, RZ, 0x1f, R29 ;  /* 0x0000001fff088819 */ /* 0x000fc8000001141d */
[----:B------:R-:W-:-:S04]  /*0c10*/  @!P0 LEA.HI R8, R8, R29, RZ, 0x3 ;  /* 0x0000001d08088211 */ /* 0x000fc800078f18ff */
[----:B------:R-:W-:Y:S01]  /*0c20*/  @!P0 LOP3.LUT R8, R8, 0xfffffff8, RZ, 0xc0, !PT ;  /* 0xfffffff808088812 */ /* 0x000fe200078ec0ff */
[----:B--2---:R-:W-:Y:S01]  /*0c30*/  @P1 IMAD.HI.U32 R5, R250, c[0x0][0x2bc], RZ ;  /* 0x0000af00fa051a27 */ /* 0x004fe200078e00ff */
[----:B------:R-:W-:-:S03]  /*0c40*/  ISETP.GE.AND P1, PT, R3, UR10, PT ;  /* 0x0000000a03007c0c */ /* 0x000fc6000bf26270 */
[----:B------:R-:W-:Y:S01]  /*0c50*/  IMAD.MOV.U32 R4, RZ, RZ, R250 ;  /* 0x000000ffff047224 */ /* 0x000fe200078e00fa */
[----:B------:R-:W-:Y:S01]  /*0c60*/  @P6 SHF.R.U32.HI R4, RZ, c[0x0][0x2c0], R5 ;  /* 0x0000b000ff046a19 */ /* 0x000fe20000011605 */
[----:B------:R-:W-:Y:S01]  /*0c70*/  @!P0 IMAD.SHL.U32 R3, R252, 0x2, RZ ;  /* 0x00000002fc038824 */ /* 0x000fe200078e00ff */
[----:B-1----:R-:W-:Y:S01]  /*0c80*/  @!P0 SHF.R.S32.HI R6, RZ, 0x1f, R28 ;  /* 0x0000001fff068819 */ /* 0x002fe2000001141c */
[----:B----4-:R-:W-:Y:S01]  /*0c90*/  @!P0 IMAD.WIDE R18, R215, 0x2, R10 ;  /* 0x00000002d7128825 */ /* 0x010fe200078e020a */
[----:B------:R-:W-:Y:S02]  /*0ca0*/  @!P0 SHF.R.S32.HI R5, RZ, 0x1f, R112 ;  /* 0x0000001fff058819 */ /* 0x000fe40000011470 */
[----:B------:R-:W-:Y:S01]  /*0cb0*/  @!P0 LEA.HI R6, R6, R28, RZ, 0x3 ;  /* 0x0000001c06068211 */ /* 0x000fe200078f18ff */
[----:B------:R-:W-:Y:S01]  /*0cc0*/  @!P0 IMAD.WIDE R20, R8, 0x2, R10 ;  /* 0x0000000208148825 */ /* 0x000fe200078e020a */
[----:B------:R-:W-:Y:S01]  /*0cd0*/  @!P0 LEA.HI R5, R5, R112, RZ, 0x3 ;  /* 0x0000007005058211 */ /* 0x000fe200078f18ff */
[----:B------:R1:W-:Y:S01]  /*0ce0*/  @!P0 LDGSTS.E.BYPASS.LTC128B.128 [R3+0x1b100], [R18.64], !P2 ;  /* 0x1b10000012038fae */ /* 0x0003e2000d101d4c */
[----:B------:R-:W-:-:S02]  /*0cf0*/  @!P0 LOP3.LUT R6, R6, 0xfffffff8, RZ, 0xc0, !PT ;  /* 0xfffffff806068812 */ /* 0x000fc400078ec0ff */
[----:B------:R-:W-:Y:S01]  /*0d00*/  @!P0 LOP3.LUT R5, R5, 0xfffffff8, RZ, 0xc0, !PT ;  /* 0xfffffff805058812 */ /* 0x000fe200078ec0ff */
[----:B------:R1:W-:Y:S01]  /*0d10*/  @!P0 LDGSTS.E.BYPASS.LTC128B.128 [R3+0x1f100], [R20.64], !P5 ;  /* 0x1f10000014038fae */ /* 0x0003e2000e901d4c */
[----:B------:R-:W-:Y:S01]  /*0d20*/  ISETP.GT.OR P1, PT, R113, 0x5f, P1 ;  /* 0x0000005f7100780c */ /* 0x000fe20000f24670 */
[----:B------:R-:W-:-:S04]  /*0d30*/  @!P0 IMAD.WIDE R22, R6, 0x2, R10 ;  /* 0x0000000206168825 */ /* 0x000fc800078e020a */
[----:B------:R-:W-:Y:S01]  /*0d40*/  @!P0 IMAD.WIDE R10, R5, 0x2, R10 ;  /* 0x00000002050a8825 */ /* 0x000fe200078e020a */
[----:B------:R1:W-:Y:S04]  /*0d50*/  @!P0 LDGSTS.E.BYPASS.LTC128B.128 [R3+0x23100], [R22.64], !P4 ;  /* 0x2310000016038fae */ /* 0x0003e8000e101d4c */
[----:B------:R1:W-:Y:S03]  /*0d60*/  @!P0 LDGSTS.E.BYPASS.LTC128B.128 [R3+0x27100], [R10.64], !P3 ;  /* 0x271000000a038fae */ /* 0x0003e6000d901d4c */
[C---:B------:R-:W-:Y:S01]  /*0d70*/  @!P1 IADD3 R12, P6, R4.reuse, UR16, RZ ;  /* 0x00000010040c9c10 */ /* 0x040fe2000ffde0ff */
[----:B------:R-:W0:Y:S03]  /*0d80*/  LDGDEPBAR ;  /* 0x00000000000079af */ /* 0x000e260000000000 */
[----:B------:R-:W-:-:S02]  /*0d90*/  @!P1 LEA.HI.X.SX32 R9, R4, UR14, 0x1, P6 ;  /* 0x0000000e04099c11 */ /* 0x000fc4000b0f0eff */
[----:B------:R-:W-:-:S04]  /*0da0*/  @!P1 LEA R14, P6, R12, c[0x0][0x2a0], 0x2 ;  /* 0x0000a8000c0e9a11 */ /* 0x000fc800078c10ff */
[----:B------:R-:W-:Y:S01]  /*0db0*/  @!P1 LEA.HI.X R15, R12, c[0x0][0x2a4], R9, 0x2, P6 ;  /* 0x0000a9000c0f9a11 */ /* 0x000fe200030f1409 */
[----:B------:R-:W-:Y:S06]  /*0dc0*/  BAR.SYNC.DEFER_BLOCKING 0x0 ;  /* 0x0000000000007b1d */ /* 0x000fec0000010000 */
[----:B------:R-:W2:Y:S01]  /*0dd0*/  @!P1 LDG.E R249, [R14.64] ;  /* 0x0000000c0ef99981 */ /* 0x000ea2000c1e1900 */
[----:B-1----:R-:W-:Y:S01]  /*0de0*/  IMAD.MOV R3, RZ, RZ, -R4 ;  /* 0x000000ffff037224 */ /* 0x002fe200078e0a04 */
[----:B------:R-:W-:Y:S01]  /*0df0*/  UIMAD UR15, UR6, UR4, URZ ;  /* 0x00000004060f72a4 */ /* 0x000fe2000f8e023f */
[----:B------:R-:W-:Y:S01]  /*0e00*/  LOP3.LUT R247, R247, 0x1c0, RZ, 0xc0, !PT ;  /* 0x000001c0f7f77812 */ /* 0x000fe200078ec0ff */
[----:B------:R-:W-:Y:S01]  /*0e10*/  UIMAD.WIDE.U32 UR20, UR7, UR4, URZ ;  /* 0x00000004071472a5 */ /* 0x000fe2000f8e003f */
[----:B------:R-:W-:Y:S01]  /*0e20*/  IMAD R250, R3, c[0x0][0x2b8], R250 ;  /* 0x0000ae0003fa7a24 */ /* 0x000fe200078e02fa */
[----:B------:R-:W-:Y:S01]  /*0e30*/  UIMAD UR15, UR7, UR5, UR15 ;  /* 0x00000005070f72a4 */ /* 0x000fe2000f8e020f */
[----:B------:R-:W-:Y:S01]  /*0e40*/  ISETP.GE.AND P6, PT, R215, c[0x0][0x1d4], PT ;  /* 0x00007500d7007a0c */ /* 0x000fe20003fc6270 */
[----:B------:R-:W-:Y:S01]  /*0e50*/  UIMAD UR18, UR18, -0x60, UR10 ;  /* 0xffffffa0121278a4 */ /* 0x000fe2000f8e020a */
[C---:B------:R-:W-:Y:S01]  /*0e60*/  IMAD.WIDE.U32 R4, R250.reuse, c[0x0][0x1e0], RZ ;  /* 0x00007800fa047a25 */ /* 0x040fe200078e00ff */
[----:B------:R-:W-:Y:S01]  /*0e70*/  SHF.R.S32.HI R13, RZ, 0x1f, R250 ;  /* 0x0000001fff0d7819 */ /* 0x000fe200000114fa */
[----:B------:R-:W-:Y:S01]  /*0e80*/  UIADD3 UR15, UR21, UR15, URZ ;  /* 0x0000000f150f7290 */ /* 0x000fe2000fffe03f */
[----:B------:R-:W-:Y:S01]  /*0e90*/  ISETP.GE.AND P5, PT, R29, c[0x0][0x1d4], PT ;  /* 0x000075001d007a0c */ /* 0x000fe20003fa6270 */
[----:B------:R-:W-:Y:S01]  /*0ea0*/  IMAD R18, R250, c[0x0][0x1e0], RZ ;  /* 0x00007800fa127a24 */ /* 0x000fe200078e02ff */
[----:B------:R-:W-:Y:S01]  /*0eb0*/  ISETP.GE.AND P4, PT, R28, c[0x0][0x1d4], PT ;  /* 0x000075001c007a0c */ /* 0x000fe20003f86270 */
[----:B------:R-:W-:Y:S01]  /*0ec0*/  IMAD R3, R13, c[0x0][0x1e0], RZ ;  /* 0x000078000d037a24 */ /* 0x000fe200078e02ff */
[----:B------:R-:W-:Y:S01]  /*0ed0*/  ISETP.GE.AND P3, PT, R112, c[0x0][0x1d4], PT ;  /* 0x0000750070007a0c */ /* 0x000fe20003f66270 */
[----:B------:R-:W-:Y:S01]  /*0ee0*/  UISETP.GE.AND UP1, UPT, UR10, 0x1, UPT ;  /* 0x000000010a00788c */ /* 0x000fe2000bf26270 */
[----:B---3--:R-:W-:Y:S01]  /*0ef0*/  LOP3.LUT R214, R214, 0xfffffffe, RZ, 0xc0, !PT ;  /* 0xfffffffed6d67812 */ /* 0x008fe200078ec0ff */
[----:B------:R-:W-:Y:S01]  /*0f00*/  IMAD R3, R250, c[0x0][0x1e4], R3 ;  /* 0x00007900fa037a24 */ /* 0x000fe200078e0203 */
[----:B------:R-:W-:-:S02]  /*0f10*/  ULDC.64 UR4, c[0x0][0x210] ;  /* 0x0000840000047ab9 */ /* 0x000fc40000000a00 */
[----:B------:R-:W-:Y:S01]  /*0f20*/  UIMAD UR6, UR6, UR4, URZ ;  /* 0x00000004060672a4 */ /* 0x000fe2000f8e023f */
[----:B------:R-:W-:Y:S01]  /*0f30*/  IMAD.IADD R5, R5, 0x1, R3 ;  /* 0x0000000105057824 */ /* 0x000fe200078e0203 */
[----:B------:R-:W-:Y:S01]  /*0f40*/  LEA.HI R3, R17, R2, RZ, 0x4 ;  /* 0x0000000211037211 */ /* 0x000fe200078f20ff */
[----:B------:R-:W-:Y:S02]  /*0f50*/  UIMAD.WIDE.U32 UR22, UR7, UR4, URZ ;  /* 0x00000004071672a5 */ /* 0x000fe4000f8e003f */
[----:B------:R-:W-:Y:S01]  /*0f60*/  UIMAD UR5, UR7, UR5, UR6 ;  /* 0x00000005070572a4 */ /* 0x000fe2000f8e0206 */
[----:B------:R-:W-:Y:S02]  /*0f70*/  SHF.R.S32.HI R10, RZ, 0x4, R3 ;  /* 0x00000004ff0a7819 */ /* 0x000fe40000011403 */
[C---:B------:R-:W-:Y:S01]  /*0f80*/  LOP3.LUT R9, R3.reuse, 0xfffffff0, RZ, 0xc0, !PT ;  /* 0xfffffff003097812 */ /* 0x040fe200078ec0ff */
[----:B------:R-:W-:Y:S01]  /*0f90*/  UIADD3 UR5, UR23, UR5, URZ ;  /* 0x0000000517057290 */ /* 0x000fe2000fffe03f */
[----:B------:R-:W-:-:S02]  /*0fa0*/  LEA.HI R3, R3, R10, RZ, 0x1 ;  /* 0x0000000a03037211 */ /* 0x000fc400078f08ff */
[----:B------:R-:W-:Y:S01]  /*0fb0*/  @P3 LOP3.LUT R214, R214, 0x1, RZ, 0xfc, !PT ;  /* 0x00000001d6d63812 */ /* 0x000fe200078efcff */
[----:B------:R-:W-:Y:S01]  /*0fc0*/  IMAD.IADD R9, R2, 0x1, -R9 ;  /* 0x0000000102097824 */ /* 0x000fe200078e0a09 */
[----:B------:R-:W-:-:S03]  /*0fd0*/  LOP3.LUT R3, R3, 0xfffffffe, RZ, 0xc0, !PT ;  /* 0xfffffffe03037812 */ /* 0x000fc600078ec0ff */
[----:B------:R-:W-:Y:S02]  /*0fe0*/  STL [R1+0x10], R214 ;  /* 0x000010d601007387 */ /* 0x000fe40000100800 */
[----:B------:R-:W-:Y:S01]  /*0ff0*/  IMAD.IADD R3, R10, 0x1, -R3 ;  /* 0x000000010a037824 */ /* 0x000fe200078e0a03 */
[----:B--2---:R-:W-:Y:S01]  /*1000*/  SHF.R.S32.HI R12, RZ, 0x1f, R249 ;  /* 0x0000001fff0c7819 */ /* 0x004fe200000114f9 */
[----:B------:R-:W-:-:S04]  /*1010*/  IMAD.WIDE.U32 R4, R249, c[0x0][0x1f0], R4 ;  /* 0x00007c00f9047a25 */ /* 0x000fc800078e0004 */
[----:B------:R-:W-:Y:S01]  /*1020*/  IMAD R6, R12, c[0x0][0x1f0], RZ ;  /* 0x00007c000c067a24 */ /* 0x000fe200078e02ff */
[----:B------:R-:W-:Y:S01]  /*1030*/  IADD3 R8, P1, R4, UR20, RZ ;  /* 0x0000001404087c10 */ /* 0x000fe2000ff3e0ff */
[C---:B------:R-:W-:Y:S02]  /*1040*/  IMAD R18, R249.reuse, c[0x0][0x1f0], R18 ;  /* 0x00007c00f9127a24 */ /* 0x040fe400078e0212 */
[----:B------:R-:W-:Y:S01]  /*1050*/  IMAD R4, R249, c[0x0][0x1f4], R6 ;  /* 0x00007d00f9047a24 */ /* 0x000fe200078e0206 */
[----:B------:R-:W-:Y:S01]  /*1060*/  LEA R20, P0, R8, c[0x0][0x1c8], 0x1 ;  /* 0x0000720008147a11 */ /* 0x000fe200078008ff */
[C---:B------:R-:W-:Y:S01]  /*1070*/  IMAD.SHL.U32 R6, R7.reuse, 0x8, RZ ;  /* 0x0000000807067824 */ /* 0x040fe200078e00ff */
[----:B------:R-:W-:Y:S02]  /*1080*/  IADD3 R7, -R7, UR18, RZ ;  /* 0x0000001207077c10 */ /* 0x000fe4000fffe1ff */
[----:B------:R-:W-:Y:S01]  /*1090*/  IADD3.X R4, R5, UR15, R4, P1, !PT ;  /* 0x0000000f05047c10 */ /* 0x000fe20008ffe404 */
[----:B------:R-:W-:Y:S01]  /*10a0*/  SHFL.IDX PT, R26, R20, RZ, 0x181f ;  /* 0x00181fff141a7589 */ /* 0x000fe200000e0000 */
[----:B------:R-:W-:-:S02]  /*10b0*/  ISETP.GE.AND P2, PT, R7, 0x1, PT ;  /* 0x000000010700780c */ /* 0x000fc40003f46270 */
[----:B------:R-:W-:Y:S01]  /*10c0*/  LEA.HI.X R8, R8, c[0x0][0x1cc], R4, 0x1, P0 ;  /* 0x0000730008087a11 */ /* 0x000fe200000f0c04 */
[----:B------:R-:W-:Y:S01]  /*10d0*/  SHFL.IDX PT, R20, R20, 0x1, 0x181f ;  /* 0x00381f0014147f89 */ /* 0x000fe200000e0000 */
[----:B------:R-:W-:Y:S02]  /*10e0*/  IADD3 R18, R18, UR20, RZ ;  /* 0x0000001412127c10 */ /* 0x000fe4000fffe0ff */
[----:B------:R-:W-:Y:S01]  /*10f0*/  LOP3.LUT R6, R247, 0x8, R6, 0xf8, !PT ;  /* 0x00000008f7067812 */ /* 0x000fe200078ef806 */
[----:B------:R-:W1:Y:S01]  /*1100*/  SHFL.IDX PT, R27, R8, RZ, 0x181f ;  /* 0x00181fff081b7589 */ /* 0x000e6200000e0000 */
[----:B------:R-:W-:Y:S02]  /*1110*/  SHF.R.U32.HI R247, RZ, 0x3, R247 ;  /* 0x00000003fff77819 */ /* 0x000fe400000116f7 */
[----:B------:R-:W-:Y:S01]  /*1120*/  ISETP.GE.AND P1, PT, R7, 0x21, PT ;  /* 0x000000210700780c */ /* 0x000fe20003f26270 */
[----:B------:R-:W-:Y:S01]  /*1130*/  SHFL.IDX PT, R21, R8, 0x1, 0x181f ;  /* 0x00381f0008157f89 */ /* 0x000fe200000e0000 */
[----:B------:R-:W-:-:S02]  /*1140*/  LEA R18, R18, c[0x0][0x1c8], 0x1 ;  /* 0x0000720012127a11 */ /* 0x000fc400078e08ff */
[----:B------:R-:W-:Y:S01]  /*1150*/  @P2 SHF.R.S32.HI R22, RZ, 0x1f, R29 ;  /* 0x0000001fff162819 */ /* 0x000fe2000001141d */
[----:B------:R2:W-:Y:S01]  /*1160*/  SHFL.IDX PT, R19, R8, 0x2, 0x181f ;  /* 0x00581f0008137f89 */ /* 0x0005e200000e0000 */
[----:B------:R-:W-:Y:S02]  /*1170*/  @P2 SHF.R.S32.HI R14, RZ, 0x1f, R28 ;  /* 0x0000001fff0e2819 */ /* 0x000fe4000001141c */
[----:B------:R-:W-:Y:S01]  /*1180*/  @P2 SHF.R.S32.HI R10, RZ, 0x1f, R112 ;  /* 0x0000001fff0a2819 */ /* 0x000fe20000011470 */
[----:B------:R-:W3:Y:S01]  /*1190*/  SHFL.IDX PT, R18, R18, 0x2, 0x181f ;  /* 0x00581f0012127f89 */ /* 0x000ee200000e0000 */
[----:B------:R-:W-:Y:S02]  /*11a0*/  @P2 LEA.HI R22, R22, R29, RZ, 0x3 ;  /* 0x0000001d16162211 */ /* 0x000fe400078f18ff */
[----:B------:R-:W-:Y:S01]  /*11b0*/  @P2 LEA.HI R14, R14, R28, RZ, 0x3 ;  /* 0x0000001c0e0e2211 */ /* 0x000fe200078f18ff */
[----:B------:R-:W-:Y:S01]  /*11c0*/  @P1 IMAD.SHL.U32 R16, R252, 0x2, RZ ;  /* 0x00000002fc101824 */ /* 0x000fe200078e00ff */
[----:B------:R-:W-:-:S02]  /*11d0*/  @P2 LEA.HI R10, R10, R112, RZ, 0x3 ;  /* 0x000000700a0a2211 */ /* 0x000fc400078f18ff */
[----:B------:R-:W-:Y:S02]  /*11e0*/  @P2 LOP3.LUT R22, R22, 0xfffffff8, RZ, 0xc0, !PT ;  /* 0xfffffff816162812 */ /* 0x000fe400078ec0ff */
[----:B------:R-:W-:Y:S02]  /*11f0*/  @P2 LOP3.LUT R14, R14, 0xfffffff8, RZ, 0xc0, !PT ;  /* 0xfffffff80e0e2812 */ /* 0x000fe400078ec0ff */
[----:B------:R-:W-:Y:S01]  /*1200*/  SHF.R.S32.HI R5, RZ, 0x1f, R9 ;  /* 0x0000001fff057819 */ /* 0x000fe20000011409 */
[--C-:B-1----:R-:W-:Y:S01]  /*1210*/  @P2 IMAD.WIDE R24, R215, 0x2, R26.reuse ;  /* 0x00000002d7182825 */ /* 0x102fe200078e021a */
[----:B------:R-:W-:Y:S02]  /*1220*/  @P2 LOP3.LUT R10, R10, 0xfffffff8, RZ, 0xc0, !PT ;  /* 0xfffffff80a0a2812 */ /* 0x000fe400078ec0ff */
[----:B------:R-:W-:Y:S01]  /*1230*/  LOP3.LUT R247, R6, R247, RZ, 0x3c, !PT ;  /* 0x000000f706f77212 */ /* 0x000fe200078e3cff */
[----:B------:R-:W-:Y:S01]  /*1240*/  @P2 IMAD.SHL.U32 R6, R252, 0x2, RZ ;  /* 0x00000002fc062824 */ /* 0x000fe200078e00ff */
[----:B------:R-:W-:Y:S01]  /*1250*/  ISETP.GE.AND P0, PT, R7, 0x41, PT ;  /* 0x000000410700780c */ /* 0x000fe20003f06270 */
[----:B------:R-:W-:Y:S01]  /*1260*/  @P2 IMAD.WIDE R22, R22, 0x2, R26 ;  /* 0x0000000216162825 */ /* 0x000fe200078e021a */
[----:B------:R-:W-:-:S02]  /*1270*/  LEA.HI R5, R5, R9, RZ, 0x3 ;  /* 0x0000000905057211 */ /* 0x000fc400078f18ff */
[----:B------:R1:W-:Y:S01]  /*1280*/  @P2 LDGSTS.E.BYPASS.LTC128B.128 [R6+0xc100], [R24.64], !P6 ;  /* 0x0c10000018062fae */ /* 0x0003e2000f101d4c */
[--C-:B------:R-:W-:Y:S01]  /*1290*/  @P2 IMAD.WIDE R14, R14, 0x2, R26.reuse ;  /* 0x000000020e0e2825 */ /* 0x100fe200078e021a */
[----:B------:R-:W-:Y:S02]  /*12a0*/  LOP3.LUT R4, R5, 0xfffffff8, RZ, 0xc0, !PT ;  /* 0xfffffff805047812 */ /* 0x000fe400078ec0ff */
[----:B------:R1:W-:Y:S01]  /*12b0*/  @P2 LDGSTS.E.BYPASS.LTC128B.128 [R6+0xf100], [R22.64], !P5 ;  /* 0x0f10000016062fae */ /* 0x0003e2000e901d4c */
[----:B------:R-:W-:-:S03]  /*12c0*/  @P2 IMAD.WIDE R10, R10, 0x2, R26 ;  /* 0x000000020a0a2825 */ /* 0x000fc600078e021a */
[----:B------:R4:W-:Y:S01]  /*12d0*/  @P2 LDGSTS.E.BYPASS.LTC128B.128 [R6+0x12100], [R14.64], !P4 ;  /* 0x121000000e062fae */ /* 0x0009e2000e101d4c */
[----:B------:R-:W-:Y:S01]  /*12e0*/  IMAD.IADD R4, R9, 0x1, -R4 ;  /* 0x0000000109047824 */ /* 0x000fe200078e0a04 */
[----:B------:R-:W-:Y:S01]  /*12f0*/  @P0 SHF.R.S32.HI R9, RZ, 0x1f, R28 ;  /* 0x0000001fff090819 */ /* 0x000fe2000001141c */
[C---:B------:R-:W-:Y:S01]  /*1300*/  IMAD R247, R3.reuse, 0x200, R247 ;  /* 0x0000020003f77824 */ /* 0x040fe200078e02f7 */
[----:B------:R5:W-:Y:S01]  /*1310*/  @P2 LDGSTS.E.BYPASS.LTC128B.128 [R6+0x15100], [R10.64], !P3 ;  /* 0x151000000a062fae */ /* 0x000be2000d901d4c */
[----:B--2---:R-:W-:Y:S01]  /*1320*/  @P0 SHF.R.S32.HI R8, RZ, 0x1f, R112 ;  /* 0x0000001fff080819 */ /* 0x004fe20000011470 */
[----:B------:R-:W-:Y:S01]  /*1330*/  IMAD.SHL.U32 R3, R3, 0x8, RZ ;  /* 0x0000000803037824 */ /* 0x000fe200078e00ff */
[----:B------:R-:W-:Y:S01]  /*1340*/  @P0 LEA.HI R9, R9, R28, RZ, 0x3 ;  /* 0x0000001c09090211 */ /* 0x000fe200078f18ff */
[----:B------:R-:W-:Y:S01]  /*1350*/  IMAD.SHL.U32 R247, R247, 0x2, RZ ;  /* 0x00000002f7f77824 */ /* 0x000fe200078e00ff */
[----:B------:R-:W-:Y:S02]  /*1360*/  @P0 LEA.HI R8, R8, R112, RZ, 0x3 ;  /* 0x0000007008080211 */ /* 0x000fe400078f18ff */
[----:B------:R-:W-:-:S02]  /*1370*/  @P0 LOP3.LUT R9, R9, 0xfffffff8, RZ, 0xc0, !PT ;  /* 0xfffffff809090812 */ /* 0x000fc400078ec0ff */
[----:B------:R-:W-:Y:S02]  /*1380*/  @P0 LOP3.LUT R8, R8, 0xfffffff8, RZ, 0xc0, !PT ;  /* 0xfffffff808080812 */ /* 0x000fe400078ec0ff */
[----:B------:R-:W-:Y:S01]  /*1390*/  IADD3 R245, R247, 0xc120, RZ ;  /* 0x0000c120f7f57810 */ /* 0x000fe20007ffe0ff */
[----:B---3--:R-:W-:-:S04]  /*13a0*/  @P0 IMAD.WIDE R26, R9, 0x2, R18 ;  /* 0x00000002091a0825 */ /* 0x008fc800078e0212 */
[----:B------:R-:W-:Y:S01]  /*13b0*/  @P0 IMAD.WIDE R8, R8, 0x2, R18 ;  /* 0x0000000208080825 */ /* 0x000fe200078e0212 */
[--C-:B----4-:R-:W-:Y:S02]  /*13c0*/  @P1 SHF.R.S32.HI R15, RZ, 0x1f, R29.reuse ;  /* 0x0000001fff0f1819 */ /* 0x110fe4000001141d */
[----:B------:R-:W-:Y:S02]  /*13d0*/  @P1 SHF.R.S32.HI R14, RZ, 0x1f, R28 ;  /* 0x0000001fff0e1819 */ /* 0x000fe4000001141c */
[----:B-----5:R-:W-:Y:S01]  /*13e0*/  @P1 SHF.R.S32.HI R11, RZ, 0x1f, R112 ;  /* 0x0000001fff0b1819 */ /* 0x020fe20000011470 */
[----:B-1----:R-:W-:Y:S01]  /*13f0*/  @P0 IMAD.SHL.U32 R6, R252, 0x2, RZ ;  /* 0x00000002fc060824 */ /* 0x002fe200078e00ff */
[----:B------:R-:W-:Y:S02]  /*1400*/  @P1 LEA.HI R15, R15, R29, RZ, 0x3 ;  /* 0x0000001d0f0f1211 */ /* 0x000fe400078f18ff */
[----:B------:R-:W-:Y:S02]  /*1410*/  @P0 SHF.R.S32.HI R10, RZ, 0x1f, R29 ;  /* 0x0000001fff0a0819 */ /* 0x000fe4000001141d */
[----:B------:R-:W-:-:S02]  /*1420*/  @P1 LEA.HI R14, R14, R28, RZ, 0x3 ;  /* 0x0000001c0e0e1211 */ /* 0x000fc400078f18ff */
[----:B------:R-:W-:Y:S02]  /*1430*/  @P1 LEA.HI R11, R11, R112, RZ, 0x3 ;  /* 0x000000700b0b1211 */ /* 0x000fe400078f18ff */
[----:B------:R-:W-:Y:S02]  /*1440*/  @P1 LOP3.LUT R15, R15, 0xfffffff8, RZ, 0xc0, !PT ;  /* 0xfffffff80f0f1812 */ /* 0x000fe400078ec0ff */
[----:B------:R-:W-:Y:S02]  /*1450*/  @P0 LEA.HI R10, R10, R29, RZ, 0x3 ;  /* 0x0000001d0a0a0211 */ /* 0x000fe400078f18ff */
[----:B------:R-:W-:Y:S01]  /*1460*/  @P1 LOP3.LUT R14, R14, 0xfffffff8, RZ, 0xc0, !PT ;  /* 0xfffffff80e0e1812 */ /* 0x000fe200078ec0ff */
[--C-:B------:R-:W-:Y:S01]  /*1470*/  @P1 IMAD.WIDE R22, R15, 0x2, R20.reuse ;  /* 0x000000020f161825 */ /* 0x100fe200078e0214 */
[----:B------:R-:W-:Y:S02]  /*1480*/  @P1 LOP3.LUT R11, R11, 0xfffffff8, RZ, 0xc0, !PT ;  /* 0xfffffff80b0b1812 */ /* 0x000fe400078ec0ff */
[----:B------:R-:W-:Y:S01]  /*1490*/  @P0 LOP3.LUT R10, R10, 0xfffffff8, RZ, 0xc0, !PT ;  /* 0xfffffff80a0a0812 */ /* 0x000fe200078ec0ff */
[----:B------:R-:W-:-:S04]  /*14a0*/  @P1 IMAD.WIDE R14, R14, 0x2, R20 ;  /* 0x000000020e0e1825 */ /* 0x000fc800078e0214 */
[----:B------:R-:W-:-:S04]  /*14b0*/  @P1 IMAD.WIDE R24, R11, 0x2, R20 ;  /* 0x000000020b181825 */ /* 0x000fc800078e0214 */
[----:B------:R-:W-:-:S04]  /*14c0*/  @P1 IMAD.WIDE R20, R215, 0x2, R20 ;  /* 0x00000002d7141825 */ /* 0x000fc800078e0214 */
[--C-:B------:R-:W-:Y:S01]  /*14d0*/  @P0 IMAD.WIDE R10, R10, 0x2, R18.reuse ;  /* 0x000000020a0a0825 */ /* 0x100fe200078e0212 */
[----:B------:R1:W-:Y:S03]  /*14e0*/  @P1 LDGSTS.E.BYPASS.LTC128B.128 [R16+0xd100], [R20.64], !P6 ;  /* 0x0d10000014101fae */ /* 0x0003e6000f101d4c */
[----:B------:R-:W-:Y:S01]  /*14f0*/  @P0 IMAD.WIDE R18, R215, 0x2, R18 ;  /* 0x00000002d7120825 */ /* 0x000fe200078e0212 */
[----:B------:R1:W-:Y:S04]  /*1500*/  @P1 LDGSTS.E.BYPASS.LTC128B.128 [R16+0x10100], [R22.64], !P5 ;  /* 0x1010000016101fae */ /* 0x0003e8000e901d4c */
[----:B------:R2:W-:Y:S04]  /*1510*/  @P1 LDGSTS.E.BYPASS.LTC128B.128 [R16+0x13100], [R14.64], !P4 ;  /* 0x131000000e101fae */ /* 0x0005e8000e101d4c */
[----:B------:R3:W-:Y:S01]  /*1520*/  @P1 LDGSTS.E.BYPASS.LTC128B.128 [R16+0x16100], [R24.64], !P3 ;  /* 0x1610000018101fae */ /* 0x0007e2000d901d4c */
[C---:B------:R-:W-:Y:S01]  /*1530*/  R2P PR, R4.reuse, 0x6 ;  /* 0x0000000604007804 */ /* 0x040fe20000000000 */
[----:B------:R-:W-:-:S02]  /*1540*/  IMAD.SHL.U32 R4, R4, 0x40, RZ ;  /* 0x0000004004047824 */ /* 0x000fc400078e00ff */
[----:B------:R4:W-:Y:S04]  /*1550*/  @P0 LDGSTS.E.BYPASS.LTC128B.128 [R6+0xe100], [R18.64], !P6 ;  /* 0x0e10000012060fae */ /* 0x0009e8000f101d4c */
[----:B------:R4:W-:Y:S04]  /*1560*/  @P0 LDGSTS.E.BYPASS.LTC128B.128 [R6+0x11100], [R10.64], !P5 ;  /* 0x111000000a060fae */ /* 0x0009e8000e901d4c */
[----:B------:R4:W-:Y:S04]  /*1570*/  @P0 LDGSTS.E.BYPASS.LTC128B.128 [R6+0x14100], [R26.64], !P4 ;  /* 0x141000001a060fae */ /* 0x0009e8000e101d4c */
[----:B------:R5:W-:Y:S04]  /*1580*/  @P0 LDGSTS.E.BYPASS.LTC128B.128 [R6+0x17100], [R8.64], !P3 ;  /* 0x1710000008060fae */ /* 0x000be8000d901d4c */
[----:B------:R-:W0:Y:S01]  /*1590*/  LDGDEPBAR ;  /* 0x00000000000079af */ /* 0x000e220000000000 */
[----:B--2---:R-:W-:Y:S01]  /*15a0*/  LEA.HI R15, R17, R2, RZ, 0x5 ;  /* 0x00000002110f7211 */ /* 0x004fe200078f28ff */
[----:B------:R-:W-:-:S02]  /*15b0*/  IMAD.MOV.U32 R14, RZ, RZ, 0x20 ;  /* 0x00000020ff0e7424 */ /* 0x000fc400078e00ff */
[----:B-----5:R-:W-:Y:S01]  /*15c0*/  IMAD.MOV.U32 R9, RZ, RZ, 0x10 ;  /* 0x00000010ff097424 */ /* 0x020fe200078e00ff */
[----:B------:R-:W-:-:S04]  /*15d0*/  DEPBAR.LE SB0, 0x1 ;  /* 0x000080400000791a */ /* 0x000fc80000000000 */
[----:B----4-:R-:W-:Y:S01]  /*15e0*/  IMAD.SHL.U32 R6, R5, 0x40, RZ ;  /* 0x0000004005067824 */ /* 0x010fe200078e00ff */
[----:B------:R-:W-:Y:S01]  /*15f0*/  LOP3.LUT R5, R4, 0x1c0, RZ, 0xc0, !PT ;  /* 0x000001c004057812 */ /* 0x000fe200078ec0ff */
[----:B------:R-:W-:-:S04]  /*1600*/  DEPBAR.LE SB0, 0x0 ;  /* 0x000080000000791a */ /* 0x000fc80000000000 */
[----:B------:R-:W-:Y:S01]  /*1610*/  SEL R4, R9, 0xfffffff0, !P1 ;  /* 0xfffffff009047807 */ /* 0x000fe20004800000 */
[----:B------:R-:W-:Y:S01]  /*1620*/  BAR.SYNC.DEFER_BLOCKING 0x0 ;  /* 0x0000000000007b1d */ /* 0x000fe20000010000 */
[----:B------:R-:W-:Y:S02]  /*1630*/  LOP3.LUT R9, R5, 0x8, R3, 0xf8, !PT ;  /* 0x0000000805097812 */ /* 0x000fe400078ef803 */
[----:B------:R-:W-:Y:S02]  /*1640*/  SHF.R.S32.HI R8, RZ, 0x5, R15 ;  /* 0x00000005ff087819 */ /* 0x000fe4000001140f */
[----:B------:R-:W-:Y:S02]  /*1650*/  LOP3.LUT R6, R6, 0xfffffe00, RZ, 0xc0, !PT ;  /* 0xfffffe0006067812 */ /* 0x000fe400078ec0ff */
[----:B------:R-:W-:Y:S02]  /*1660*/  SHF.R.U32.HI R5, RZ, 0x3, R5 ;  /* 0x00000003ff057819 */ /* 0x000fe40000011605 */
[----:B------:R-:W-:-:S02]  /*1670*/  SEL R3, R14, 0xffffffe0, !P2 ;  /* 0xffffffe00e037807 */ /* 0x000fc40005000000 */
[----:B------:R-:W-:Y:S01]  /*1680*/  R2P PR, R0, 0x6 ;  /* 0x0000000600007804 */ /* 0x000fe20000000000 */
[----:B------:R-:W-:Y:S01]  /*1690*/  IMAD R0, R8, 0x400, R6 ;  /* 0x0000040008007824 */ /* 0x000fe200078e0206 */
[----:B------:R-:W-:Y:S02]  /*16a0*/  LOP3.LUT R5, R9, R5, RZ, 0x3c, !PT ;  /* 0x0000000509057212 */ /* 0x000fe400078e3cff */
[----:B------:R-:W-:Y:S02]  /*16b0*/  PLOP3.LUT P0, PT, PT, PT, UP1, 0x80, 0x0 ;  /* 0x000000000000781c */ /* 0x000fe40003f0f018 */
[----:B------:R-:W-:Y:S01]  /*16c0*/  IADD3 R8, R247, 0xc100, RZ ;  /* 0x0000c100f7087810 */ /* 0x000fe20007ffe0ff */
[----:B------:R-:W-:Y:S01]  /*16d0*/  IMAD.IADD R0, R5, 0x1, R0 ;  /* 0x0000000105007824 */ /* 0x000fe200078e0200 */
[----:B------:R-:W-:Y:S02]  /*16e0*/  LOP3.LUT R15, R15, 0xffffffe0, RZ, 0xc0, !PT ;  /* 0xffffffe00f0f7812 */ /* 0x000fe400078ec0ff */
[----:B------:R-:W-:Y:S01]  /*16f0*/  LOP3.LUT R5, R5, R6, RZ, 0xfc, !PT ;  /* 0x0000000605057212 */ /* 0x000fe200078efcff */
[C---:B------:R-:W-:Y:S01]  /*1700*/  IMAD.SHL.U32 R48, R0.reuse, 0x2, RZ ;  /* 0x0000000200307824 */ /* 0x040fe200078e00ff */
[----:B------:R-:W-:Y:S01]  /*1710*/  LEA R248, R0, 0x18100, 0x1 ;  /* 0x0001810000f87811 */ /* 0x000fe200078e08ff */
[----:B------:R2:W4:Y:S01]  /*1720*/  LDSM.16.M88.4 R80, [R247+0xc900] ;  /* 0x00c90000f750783b */ /* 0x0005220000000200 */
[----:B------:R-:W-:Y:S01]  /*1730*/  @P1 IADD3 R245, R8, -0x20, RZ ;  /* 0xffffffe008f51810 */ /* 0x000fe20007ffe0ff */
[----:B------:R-:W-:Y:S01]  /*1740*/  IMAD.IADD R2, R2, 0x1, -R15 ;  /* 0x0000000102027824 */ /* 0x000fe200078e0a0f */
[----:B------:R-:W-:Y:S01]  /*1750*/  ISETP.GE.AND P1, PT, R112, c[0x0][0x1d4], PT ;  /* 0x0000750070007a0c */ /* 0x000fe20003f26270 */
[----:B------:R-:W-:Y:S01]  /*1760*/  IMAD R246, R4, 0x2, R248 ;  /* 0x0000000204f67824 */ /* 0x000fe200078e02f8 */
[----:B------:R-:W2:Y:S01]  /*1770*/  LDSM.16.M88.4 R48, [R48+0x18100] ;  /* 0x018100003030783b */ /* 0x000ea20000000200 */
[----:B------:R-:W-:-:S02]  /*1780*/  ISETP.GT.AND P3, PT, R113, 0x5f, PT ;  /* 0x0000005f7100780c */ /* 0x000fc40003f64270 */
[----:B------:R-:W-:Y:S01]  /*1790*/  SEL R6, RZ, 0x10, P1 ;  /* 0x00000010ff067807 */ /* 0x000fe20000800000 */
[----:B------:R2:W2:Y:S01]  /*17a0*/  LDSM.16.M88.4 R8, [R247+0xc100] ;  /* 0x00c10000f708783b */ /* 0x0004a20000000200 */
[----:B------:R-:W-:Y:S02]  /*17b0*/  SEL R0, R14, 0xffffffe0, !P2 ;  /* 0xffffffe00e007807 */ /* 0x000fe40005000000 */
[C---:B------:R-:W-:Y:S01]  /*17c0*/  IADD3 R237, R245.reuse, 0x800, RZ ;  /* 0x00000800f5ed7810 */ /* 0x040fe20007ffe0ff */
[----:B------:R2:W2:Y:S01]  /*17d0*/  LDSM.16.M88.4 R72, [R247+0xd100] ;  /* 0x00d10000f748783b */ /* 0x0004a20000000200 */
[C---:B------:R-:W-:Y:S02]  /*17e0*/  IADD3 R236, R245.reuse, 0x1000, RZ ;  /* 0x00001000f5ec7810 */ /* 0x040fe40007ffe0ff */
[C---:B------:R-:W-:Y:S01]  /*17f0*/  IADD3 R235, R245.reuse, 0x1800, RZ ;  /* 0x00001800f5eb7810 */ /* 0x040fe20007ffe0ff */
[----:B------:R2:W2:Y:S01]  /*1800*/  LDSM.16.M88.4 R64, [R247+0xd900] ;  /* 0x00d90000f740783b */ /* 0x0004a20000000200 */
[----:B------:R-:W-:-:S02]  /*1810*/  IADD3 R234, R245, 0x2000, RZ ;  /* 0x00002000f5ea7810 */ /* 0x000fc40007ffe0ff */
[----:B------:R-:W-:Y:S01]  /*1820*/  IADD3 R233, R245, 0x2800, RZ ;  /* 0x00002800f5e97810 */ /* 0x000fe20007ffe0ff */
[----:B------:R2:W2:Y:S04]  /*1830*/  LDSM.16.M88.4 R56, [R247+0xe100] ;  /* 0x00e10000f738783b */ /* 0x0004a80000000200 */
[----:B------:R2:W2:Y:S04]  /*1840*/  LDSM.16.M88.4 R92, [R247+0xe900] ;  /* 0x00e90000f75c783b */ /* 0x0004a80000000200 */
[----:B-1----:R1:W1:Y:S04]  /*1850*/  LDSM.16.M88.4 R20, [R246] ;  /* 0x00000000f614783b */ /* 0x0022680000000200 */
[----:B------:R1:W1:Y:S04]  /*1860*/  LDSM.16.M88.4 R88, [R245] ;  /* 0x00000000f558783b */ /* 0x0002680000000200 */
[----:B------:R1:W1:Y:S04]  /*1870*/  LDSM.16.M88.4 R44, [R245+0x800] ;  /* 0x00080000f52c783b */ /* 0x0002680000000200 */
[----:B---3--:R3:W1:Y:S04]  /*1880*/  LDSM.16.M88.4 R24, [R245+0x1000] ;  /* 0x00100000f518783b */ /* 0x0086680000000200 */
[----:B------:R3:W1:Y:S04]  /*1890*/  LDSM.16.M88.4 R40, [R245+0x1800] ;  /* 0x00180000f528783b */ /* 0x0006680000000200 */
[----:B------:R3:W1:Y:S04]  /*18a0*/  LDSM.16.M88.4 R16, [R245+0x2000] ;  /* 0x00200000f510783b */ /* 0x0006680000000200 */
[----:B------:R3:W1:Y:S01]  /*18b0*/  LDSM.16.M88.4 R32, [R245+0x2800] ;  /* 0x00280000f520783b */ /* 0x0006620000000200 */
[----:B------:R-:W-:Y:S05]  /*18c0*/  @!P0 BRA `(.L_x_2630) ;  /* 0x0000059000008947 */ /* 0x000fea0003800000 */
[----:B----4-:R-:W-:Y:S01]  /*18d0*/  IMAD R13, R13, c[0x0][0x208], RZ ;  /* 0x000082000d0d7a24 */ /* 0x010fe200078e02ff */
[----:B------:R-:W-:Y:S01]  /*18e0*/  P2R R38, PR, RZ, 0x8 ;  /* 0x00000008ff267803 */ /* 0x000fe20000000000 */
        /* <DEDUP_REMOVED lines=24> */
[----:B------:R-:W4:Y:S01]  /*1a70*/  SHFL.IDX PT, R36, R15, RZ, 0x181f ;  /* 0x00181fff0f247589 */ /* 0x000f2200000e0000 */
[----:B------:R-:W-:-:S03]  /*1a80*/  SHF.R.S32.HI R12, RZ, 0x1f, R112 ;  /* 0x0000001fff0c7819 */ /* 0x000fc60000011470 */
[----:B------:R-:W5:Y:S01]  /*1a90*/  SHFL.IDX PT, R37, R14, RZ, 0x181f ;  /* 0x00181fff0e257589 */ /* 0x000f6200000e0000 */
[----:B------:R-:W-:-:S03]  /*1aa0*/  LEA.HI R12, R12, R112, RZ, 0x3 ;  /* 0x000000700c0c7211 */ /* 0x000fc600078f18ff */
[----:B------:R-:W3:Y:S01]  /*1ab0*/  SHFL.IDX PT, R30, R15, 0x1, 0x181f ;  /* 0x00381f000f1e7f89 */ /* 0x000ee200000e0000 */
[----:B------:R-:W-:-:S03]  /*1ac0*/  LOP3.LUT R12, R12, 0xfffffff8, RZ, 0xc0, !PT ;  /* 0xfffffff80c0c7812 */ /* 0x000fc600078ec0ff */
[----:B------:R-:W2:Y:S02]  /*1ad0*/  SHFL.IDX PT, R31, R14, 0x1, 0x181f ;  /* 0x00381f000e1f7f89 */ /* 0x000ea400000e0000 */
[----:B------:R-:W-:Y:S01]  /*1ae0*/  IMAD.WIDE R70, R12, 0x2, RZ ;  /* 0x000000020c467825 */ /* 0x000fe200078e02ff */
[----:B------:R-:W-:Y:S01]  /*1af0*/  P2R R12, PR, RZ, 0x10 ;  /* 0x00000010ff0c7803 */ /* 0x000fe20000000000 */
[----:B------:R-:W1:Y:S01]  /*1b00*/  SHFL.IDX PT, R15, R15, 0x2, 0x181f ;  /* 0x00581f000f0f7f89 */ /* 0x000e6200000e0000 */
[----:B------:R-:W-:-:S03]  /*1b10*/  ISETP.LT.OR P4, PT, R7, 0x21, P2 ;  /* 0x000000210700780c */ /* 0x000fc60001781670 */
[----:B------:R-:W1:Y:S01]  /*1b20*/  SHFL.IDX PT, R14, R14, 0x2, 0x181f ;  /* 0x00581f000e0e7f89 */ /* 0x000e6200000e0000 */
[----:B----4-:R-:W-:-:S05]  /*1b30*/  IADD3 R52, P0, R36, R62, RZ ;  /* 0x0000003e24347210 */ /* 0x010fca0007f1e0ff */
[----:B-----5:R-:W-:Y:S01]  /*1b40*/  IMAD.X R53, R37, 0x1, R63, P0 ;  /* 0x0000000125357824 */ /* 0x020fe200000e063f */
[----:B------:R-:W-:-:S13]  /*1b50*/  ISETP.LT.OR P0, PT, R7, 0x1, P3 ;  /* 0x000000010700780c */ /* 0x000fda0001f01670 */
[----:B------:R4:W-:Y:S02]  /*1b60*/  LDGSTS.E.BYPASS.LTC128B.128 [R13+0x100], [R52.64], !P0 ;  /* 0x00100000340d7fae */ /* 0x0009e4000c101d4c */
[----:B----4-:R-:W-:-:S05]  /*1b70*/  IADD3 R52, P0, R36, R60, RZ ;  /* 0x0000003c24347210 */ /* 0x010fca0007f1e0ff */
[----:B------:R-:W-:Y:S01]  /*1b80*/  IMAD.X R53, R37, 0x1, R61, P0 ;  /* 0x0000000125357824 */ /* 0x000fe200000e063d */
[----:B------:R-:W-:-:S05]  /*1b90*/  IADD3 R68, P0, R36, R54, RZ ;  /* 0x0000003624447210 */ /* 0x000fca0007f1e0ff */
[----:B------:R-:W-:Y:S01]  /*1ba0*/  IMAD.X R69, R37, 0x1, R55, P0 ;  /* 0x0000000125457824 */ /* 0x000fe200000e0637 */
[----:B------:R-:W-:-:S05]  /*1bb0*/  IADD3 R36, P0, R36, R70, RZ ;  /* 0x0000004624247210 */ /* 0x000fca0007f1e0ff */
[----:B------:R-:W-:Y:S01]  /*1bc0*/  IMAD.X R37, R37, 0x1, R71, P0 ;  /* 0x0000000125257824 */ /* 0x000fe200000e0647 */
[----:B---3--:R-:W-:-:S05]  /*1bd0*/  IADD3 R84, P0, R62, R30, RZ ;  /* 0x0000001e3e547210 */ /* 0x008fca0007f1e0ff */
[----:B--2---:R-:W-:Y:S01]  /*1be0*/  IMAD.X R85, R63, 0x1, R31, P0 ;  /* 0x000000013f557824 */ /* 0x004fe200000e061f */
[----:B------:R-:W-:-:S05]  /*1bf0*/  IADD3 R78, P0, R60, R30, RZ ;  /* 0x0000001e3c4e7210 */ /* 0x000fca0007f1e0ff */
[----:B------:R-:W-:Y:S01]  /*1c00*/  IMAD.X R79, R61, 0x1, R31, P0 ;  /* 0x000000013d4f7824 */ /* 0x000fe200000e061f */
[----:B------:R-:W-:-:S05]  /*1c10*/  IADD3 R76, P0, R54, R30, RZ ;  /* 0x0000001e364c7210 */ /* 0x000fca0007f1e0ff */
[----:B------:R-:W-:Y:S01]  /*1c20*/  IMAD.X R77, R55, 0x1, R31, P0 ;  /* 0x00000001374d7824 */ /* 0x000fe200000e061f */
[----:B------:R-:W-:-:S05]  /*1c30*/  IADD3 R30, P0, R70, R30, RZ ;  /* 0x0000001e461e7210 */ /* 0x000fca0007f1e0ff */
[----:B------:R-:W-:Y:S01]  /*1c40*/  IMAD.X R31, R71, 0x1, R31, P0 ;  /* 0x00000001471f7824 */ /* 0x000fe200000e061f */
[----:B-1----:R-:W-:-:S05]  /*1c50*/  IADD3 R62, P0, R62, R15, RZ ;  /* 0x0000000f3e3e7210 */ /* 0x002fca0007f1e0ff */
        /* <DEDUP_REMOVED lines=32> */
.L_x_2630:
[C---:B-12-4-:R-:W-:Y:S01]  /*1e60*/  HMMA.16816.F32.BF16 R12, R48.reuse, R8, RZ ;  /* 0x00000008300c723c */ /* 0x056fe200000418ff */
[C---:B------:R-:W-:Y:S01]  /*1e70*/  IMAD R244, R3.reuse, 0x2, R248 ;  /* 0x0000000203f47824 */ /* 0x040fe200078e02f8 */
[----:B------:R-:W0:Y:S01]  /*1e80*/  LDGDEPBAR ;  /* 0x00000000000079af */ /* 0x000e220000000000 */
[C---:B------:R-:W-:Y:S01]  /*1e90*/  IMAD R241, R0.reuse, 0x2, R247 ;  /* 0x0000000200f17824 */ /* 0x040fe200078e02f7 */
[----:B------:R-:W-:Y:S01]  /*1ea0*/  UISETP.GE.AND UP1, UPT, UR10, 0x61, UPT ;  /* 0x000000610a00788c */ /* 0x000fe2000bf26270 */
[----:B------:R-:W-:Y:S01]  /*1eb0*/  IMAD R243, R3, 0x2, R246 ;  /* 0x0000000203f37824 */ /* 0x000fe200078e02f6 */
[----:B------:R-:W-:Y:S01]  /*1ec0*/  LDSM.16.M88.4 R96, [R244] ;  /* 0x00000000f460783b */ /* 0x000fe20000000200 */
[----:B------:R-:W-:Y:S01]  /*1ed0*/  IMAD R232, R0, 0x2, R245 ;  /* 0x0000000200e87824 */ /* 0x000fe200078e02f5 */
[----:B------:R-:W-:Y:S01]  /*1ee0*/  HMMA.16816.F32.BF16 R76, R48, R72, RZ ;  /* 0x00000048304c723c */ /* 0x000fe200000418ff */
[----:B------:R-:W-:Y:S01]  /*1ef0*/  IADD3 R231, R245, 0x3000, RZ ;  /* 0x00003000f5e77810 */ /* 0x000fe20007ffe0ff */
[----:B------:R-:W1:Y:S01]  /*1f00*/  LDSM.16.M88.4 R36, [R241+0xc100] ;  /* 0x00c10000f124783b */ /* 0x000e620000000200 */
[----:B------:R-:W-:-:S02]  /*1f10*/  PLOP3.LUT P0, PT, PT, PT, UP1, 0x40, 0x0 ;  /* 0x000000000000781c */ /* 0x000fc40003f0e818 */
[C---:B------:R-:W-:Y:S01]  /*1f20*/  IADD3 R230, R245.reuse, 0x3800, RZ ;  /* 0x00003800f5e67810 */ /* 0x040fe20007ffe0ff */
[----:B------:R-:W-:Y:S01]  /*1f30*/  LDSM.16.M88.4 R104, [R241+0xe100] ;  /* 0x00e10000f168783b */ /* 0x000fe20000000200 */
[C---:B------:R-:W-:Y:S01]  /*1f40*/  IADD3 R229, R245.reuse, 0x4000, RZ ;  /* 0x00004000f5e57810 */ /* 0x040fe20007ffe0ff */
[C---:B------:R-:W-:Y:S01]  /*1f50*/  HMMA.16816.F32.BF16 R8, R48.reuse, R10, RZ ;  /* 0x0000000a3008723c */ /* 0x040fe200000418ff */
[C---:B------:R-:W-:Y:S01]  /*1f60*/  IADD3 R228, R245.reuse, 0x4800, RZ ;  /* 0x00004800f5e47810 */ /* 0x040fe20007ffe0ff */
[----:B------:R-:W-:Y:S01]  /*1f70*/  LDSM.16.M88.4 R100, [R241+0xe900] ;  /* 0x00e90000f164783b */ /* 0x000fe20000000200 */
[C---:B------:R-:W-:Y:S02]  /*1f80*/  IADD3 R227, R245.reuse, 0x5000, RZ ;  /* 0x00005000f5e37810 */ /* 0x040fe40007ffe0ff */
[C---:B------:R-:W-:Y:S01]  /*1f90*/  IADD3 R226, R245.reuse, 0x5800, RZ ;  /* 0x00005800f5e27810 */ /* 0x040fe20007ffe0ff */
[----:B------:R-:W-:Y:S01]  /*1fa0*/  LDSM.16.M88.4 R108, [R244+0xc000] ;  /* 0x00c00000f46c783b */ /* 0x000fe20000000200 */
[C---:B------:R-:W-:Y:S01]  /*1fb0*/  IADD3 R225, R245.reuse, 0x6000, RZ ;  /* 0x00006000f5e17810 */ /* 0x040fe20007ffe0ff */
[----:B------:R-:W-:Y:S01]  /*1fc0*/  HMMA.16816.F32.BF16 R72, R48, R74, RZ ;  /* 0x0000004a3048723c */ /* 0x000fe200000418ff */
[----:B------:R-:W-:-:S02]  /*1fd0*/  IADD3 R224, R245, 0x6800, RZ ;  /* 0x00006800f5e07810 */ /* 0x000fc40007ffe0ff */
[C---:B------:R-:W-:Y:S02]  /*1fe0*/  IADD3 R223, R245.reuse, 0x7000, RZ ;  /* 0x00007000f5df7810 */ /* 0x040fe40007ffe0ff */
[C---:B------:R-:W-:Y:S02]  /*1ff0*/  IADD3 R222, R245.reuse, 0x7800, RZ ;  /* 0x00007800f5de7810 */ /* 0x040fe40007ffe0ff */
[C---:B------:R-:W-:Y:S01]  /*2000*/  IADD3 R221, R245.reuse, 0x8000, RZ ;  /* 0x00008000f5dd7810 */ /* 0x040fe20007ffe0ff */
[----:B------:R-:W-:Y:S01]  /*2010*/  HMMA.16816.F32.BF16 R84, R48, R80, RZ ;  /* 0x000000503054723c */ /* 0x000fe200000418ff */
[C---:B------:R-:W-:Y:S02]  /*2020*/  IADD3 R220, R245.reuse, 0x8800, RZ ;  /* 0x00008800f5dc7810 */ /* 0x040fe40007ffe0ff */
[C---:B------:R-:W-:Y:S02]  /*2030*/  IADD3 R219, R245.reuse, 0x9000, RZ ;  /* 0x00009000f5db7810 */ /* 0x040fe40007ffe0ff */
[----:B------:R-:W-:-:S02]  /*2040*/  IADD3 R218, R245, 0x9800, RZ ;  /* 0x00009800f5da7810 */ /* 0x000fc40007ffe0ff */
[C---:B------:R-:W-:Y:S01]  /*2050*/  IADD3 R217, R245.reuse, 0xa000, RZ ;  /* 0x0000a000f5d97810 */ /* 0x040fe20007ffe0ff */
[----:B------:R-:W-:Y:S01]  /*2060*/  HMMA.16816.F32.BF16 R68, R48, R64, RZ ;  /* 0x000000403044723c */ /* 0x000fe200000418ff */
[C---:B------:R-:W-:Y:S02]  /*2070*/  IADD3 R216, R245.reuse, 0xa800, RZ ;  /* 0x0000a800f5d87810 */ /* 0x040fe40007ffe0ff */
[C---:B------:R-:W-:Y:S02]  /*2080*/  IADD3 R183, R245.reuse, 0xb000, RZ ;  /* 0x0000b000f5b77810 */ /* 0x040fe40007ffe0ff */
[----:B------:R-:W-:-:S03]  /*2090*/  IADD3 R182, R245, 0xb800, RZ ;  /* 0x0000b800f5b67810 */ /* 0x000fc60007ffe0ff */
        /* <DEDUP_REMOVED lines=16> */
[C---:B------:R-:W-:Y:S08]  /*21a0*/  HMMA.16816.F32.BF16 R68, R20.reuse, R40, R68 ;  /* 0x000000281444723c */ /* 0x040ff00000041844 */
[C---:B------:R-:W-:Y:S01]  /*21b0*/  HMMA.16816.F32.BF16 R64, R20.reuse, R42, R64 ;  /* 0x0000002a1440723c */ /* 0x040fe20000041840 */
[----:B------:R-:W4:Y:S07]  /*21c0*/  LDSM.16.M88.4 R40, [R241+0xd100] ;  /* 0x00d10000f128783b */ /* 0x000f2e0000000200 */
[C---:B------:R-:W-:Y:S08]  /*21d0*/  HMMA.16816.F32.BF16 R60, R20.reuse, R16, R60 ;  /* 0x00000010143c723c */ /* 0x040ff0000004183c */
[C---:B------:R-:W-:Y:S01]  /*21e0*/  HMMA.16816.F32.BF16 R56, R20.reuse, R18, R56 ;  /* 0x000000121438723c */ /* 0x040fe20000041838 */
[----:B------:R-:W5:Y:S07]  /*21f0*/  LDSM.16.M88.4 R16, [R241+0xd900] ;  /* 0x00d90000f110783b */ /* 0x000f6e0000000200 */
[C---:B------:R-:W-:Y:S08]  /*2200*/  HMMA.16816.F32.BF16 R52, R20.reuse, R32, R52 ;  /* 0x000000201434723c */ /* 0x040ff00000041834 */
[----:B------:R-:W-:Y:S01]  /*2210*/  HMMA.16816.F32.BF16 R48, R20, R34, R48 ;  /* 0x000000221430723c */ /* 0x000fe20000041830 */
[----:B------:R-:W-:Y:S04]  /*2220*/  LDSM.16.M88.4 R20, [R243] ;  /* 0x00000000f314783b */ /* 0x000fe80000000200 */
[----:B------:R-:W3:Y:S03]  /*2230*/  LDSM.16.M88.4 R32, [R232] ;  /* 0x00000000e820783b */ /* 0x000ee60000000200 */
[C---:B-1----:R-:W-:Y:S08]  /*2240*/  HMMA.16816.F32.BF16 R12, R96.reuse, R36, R12 ;  /* 0x00000024600c723c */ /* 0x042ff0000004180c */
[C---:B------:R-:W-:Y:S01]  /*2250*/  HMMA.16816.F32.BF16 R8, R96.reuse, R38, R8 ;  /* 0x000000266008723c */ /* 0x040fe20000041808 */
[----:B------:R-:W1:Y:S07]  /*2260*/  LDSM.16.M88.4 R36, [R232+0x800] ;  /* 0x00080000e824783b */ /* 0x000e6e0000000200 */
[C---:B--2---:R-:W-:Y:S08]  /*2270*/  HMMA.16816.F32.BF16 R84, R96.reuse, R24, R84 ;  /* 0x000000186054723c */ /* 0x044ff00000041854 */
[C---:B------:R-:W-:Y:S01]  /*2280*/  HMMA.16816.F32.BF16 R80, R96.reuse, R26, R80 ;  /* 0x0000001a6050723c */ /* 0x040fe20000041850 */
[----:B------:R-:W2:Y:S07]  /*2290*/  LDSM.16.M88.4 R24, [R232+0x1000] ;  /* 0x00100000e818783b */ /* 0x000eae0000000200 */
[C---:B----4-:R-:W-:Y:S08]  /*22a0*/  HMMA.16816.F32.BF16 R76, R96.reuse, R40, R76 ;  /* 0x00000028604c723c */ /* 0x050ff0000004184c */
[C---:B------:R-:W-:Y:S01]  /*22b0*/  HMMA.16816.F32.BF16 R72, R96.reuse, R42, R72 ;  /* 0x0000002a6048723c */ /* 0x040fe20000041848 */
[----:B------:R-:W-:Y:S07]  /*22c0*/  LDSM.16.M88.4 R40, [R247+0xf100] ;  /* 0x00f10000f728783b */ /* 0x000fee0000000200 */
        /* <DEDUP_REMOVED lines=27> */
[----:B------:R-:W5:Y:S04]  /*2480*/  LDSM.16.M88.4 R20, [R247+0x11100] ;  /* 0x01110000f714783b */ /* 0x000f680000000200 */
[----:B------:R-:W2:Y:S03]  /*2490*/  LDSM.16.M88.4 R44, [R247+0x11900] ;  /* 0x01190000f72c783b */ /* 0x000ea60000000200 */
[C---:B----4-:R-:W-:Y:S08]  /*24a0*/  HMMA.16816.F32.BF16 R12, R16.reuse, R40, R12 ;  /* 0x00000028100c723c */ /* 0x050ff0000004180c */
[C---:B------:R-:W-:Y:S01]  /*24b0*/  HMMA.16816.F32.BF16 R8, R16.reuse, R42, R8 ;  /* 0x0000002a1008723c */ /* 0x040fe20000041808 */
[----:B------:R-:W-:Y:S07]  /*24c0*/  LDSM.16.M88.4 R40, [R245+0x3000] ;  /* 0x00300000f528783b */ /* 0x000fee0000000200 */
        /* <DEDUP_REMOVED lines=8> */
[----:B------:R-:W-:Y:S07]  /*2550*/  LDSM.16.M88.4 R24, [R241+0xf100] ;  /* 0x00f10000f118783b */ /* 0x000fee0000000200 */
[C---:B-----5:R-:W-:Y:S08]  /*2560*/  HMMA.16816.F32.BF16 R60, R16.reuse, R20, R60 ;  /* 0x00000014103c723c */ /* 0x060ff0000004183c */
[C---:B------:R-:W-:Y:S01]  /*2570*/  HMMA.16816.F32.BF16 R56, R16.reuse, R22, R56 ;  /* 0x000000161038723c */ /* 0x040fe20000041838 */
[----:B------:R-:W2:Y:S07]  /*2580*/  LDSM.16.M88.4 R20, [R244+0x4000] ;  /* 0x00400000f414783b */ /* 0x000eae0000000200 */
[C---:B------:R-:W-:Y:S08]  /*2590*/  HMMA.16816.F32.BF16 R52, R16.reuse, R44, R52 ;  /* 0x0000002c1034723c */ /* 0x040ff00000041834 */
[----:B------:R-:W-:Y:S01]  /*25a0*/  HMMA.16816.F32.BF16 R48, R16, R46, R48 ;  /* 0x0000002e1030723c */ /* 0x000fe20000041830 */
[----:B------:R-:W4:Y:S04]  /*25b0*/  LDSM.16.M88.4 R16, [R241+0xf900] ;  /* 0x00f90000f110783b */ /* 0x000f280000000200 */
[----:B------:R-:W5:Y:S03]  /*25c0*/  LDSM.16.M88.4 R44, [R241+0x10100] ;  /* 0x01010000f12c783b */ /* 0x000f660000000200 */
        /* <DEDUP_REMOVED lines=17> */
[----:B------:R-:W1:Y:S04]  /*26e0*/  LDSM.16.M88.4 R32, [R241+0x11900] ;  /* 0x01190000f120783b */ /* 0x000e680000000200 */
[----:B------:R-:W-:Y:S03]  /*26f0*/  LDSM.16.M88.4 R88, [R232+0x4800] ;  /* 0x00480000e858783b */ /* 0x000fe60000000200 */
[C---:B--2---:R-:W-:Y:S08]  /*2700*/  HMMA.16816.F32.BF16 R12, R20.reuse, R24, R12 ;  /* 0x00000018140c723c */ /* 0x044ff0000004180c */
        /* <DEDUP_REMOVED lines=9> */
[C---:B------:R-:W-:Y:S01]  /*27a0*/  HMMA.16816.F32.BF16 R64, R20.reuse, R42, R64 ;  /* 0x0000002a1440723c */ /* 0x040fe20000041840 */
[----:B------:R-:W3:Y:S07]  /*27b0*/  LDSM.16.M88.4 R40, [R232+0x5800] ;  /* 0x00580000e828783b */ /* 0x000eee0000000200 */
[C---:B-1----:R-:W-:Y:S08]  /*27c0*/  HMMA.16816.F32.BF16 R60, R20.reuse, R36, R60 ;  /* 0x00000024143c723c */ /* 0x042ff0000004183c */
        /* <DEDUP_REMOVED lines=19> */
[C---:B------:R-:W-:Y:S01]  /*2900*/  HMMA.16816.F32.BF16 R56, R24.reuse, R46, R56 ;  /* 0x0000002e1838723c */ /* 0x040fe20000041838 */
[----:B------:R-:W-:Y:S07]  /*2910*/  LDSM.16.M88.4 R44, [R245+0x7800] ;  /* 0x00780000f52c783b */ /* 0x000fee0000000200 */
[C---:B---3--:R-:W-:Y:S08]  /*2920*/  HMMA.16816.F32.BF16 R52, R24.reuse, R40, R52 ;  /* 0x000000281834723c */ /* 0x048ff00000041834 */
[----:B------:R-:W-:Y:S01]  /*2930*/  HMMA.16816.F32.BF16 R48, R24, R42, R48 ;  /* 0x0000002a1830723c */ /* 0x000fe20000041830 */
[----:B------:R-:W3:Y:S04]  /*2940*/  LDSM.16.M88.4 R24, [R247+0x14100] ;  /* 0x01410000f718783b */ /* 0x000ee80000000200 */
[----:B------:R-:W-:Y:S03]  /*2950*/  LDSM.16.M88.4 R40, [R245+0x8800] ;  /* 0x00880000f528783b */ /* 0x000fe60000000200 */
        /* <DEDUP_REMOVED lines=16> */
[----:B------:R-:W-:Y:S01]  /*2a60*/  HMMA.16816.F32.BF16 R48, R100, R106, R48 ;  /* 0x0000006a6430723c */ /* 0x000fe20000041830 */
[----:B------:R-:W-:Y:S04]  /*2a70*/  LDSM.16.M88.4 R100, [R247+0x16100] ;  /* 0x01610000f764783b */ /* 0x000fe80000000200 */
[----:B------:R-:W-:Y:S03]  /*2a80*/  LDSM.16.M88.4 R104, [R241+0x15900] ;  /* 0x01590000f168783b */ /* 0x000fe60000000200 */
        /* <DEDUP_REMOVED lines=15> */
[C---:B------:R-:W-:Y:S08]  /*2b80*/  HMMA.16816.F32.BF16 R52, R20.reuse, R40, R52 ;  /* 0x000000281434723c */ /* 0x040ff00000041834 */
[----:B------:R-:W-:Y:S01]  /*2b90*/  HMMA.16816.F32.BF16 R48, R20, R42, R48 ;  /* 0x0000002a1430723c */ /* 0x000fe20000041830 */
[----:B------:R-:W2:Y:S04]  /*2ba0*/  LDSM.16.M88.4 R20, [R241+0x13900] ;  /* 0x01390000f114783b */ /* 0x000ea80000000200 */
[----:B------:R-:W4:Y:S03]  /*2bb0*/  LDSM.16.M88.4 R40, [R241+0x14900] ;  /* 0x01490000f128783b */ /* 0x000f260000000200 */
[C---:B---3--:R-:W-:Y:S08]  /*2bc0*/  HMMA.16816.F32.BF16 R84, R36.reuse, R24, R84 ;  /* 0x000000182454723c */ /* 0x048ff00000041854 */
[C---:B------:R-:W-:Y:S01]  /*2bd0*/  HMMA.16816.F32.BF16 R80, R36.reuse, R26, R80 ;  /* 0x0000001a2450723c */ /* 0x040fe20000041850 */
[----:B------:R-:W-:Y:S07]  /*2be0*/  LDSM.16.M88.4 R24, [R243+0x8000] ;  /* 0x00800000f318783b */ /* 0x000fee0000000200 */
[C---:B------:R-:W-:Y:S08]  /*2bf0*/  HMMA.16816.F32.BF16 R12, R36.reuse, R32, R12 ;  /* 0x00000020240c723c */ /* 0x040ff0000004180c */
[C---:B-1----:R-:W-:Y:S08]  /*2c00*/  HMMA.16816.F32.BF16 R76, R36.reuse, R16, R76 ;  /* 0x00000010244c723c */ /* 0x042ff0000004184c */
[C---:B------:R-:W-:Y:S01]  /*2c10*/  HMMA.16816.F32.BF16 R72, R36.reuse, R18, R72 ;  /* 0x000000122448723c */ /* 0x040fe20000041848 */
[----:B------:R-:W1:Y:S07]  /*2c20*/  LDSM.16.M88.4 R16, [R232+0x6800] ;  /* 0x00680000e810783b */ /* 0x000e6e0000000200 */
[C---:B--2---:R-:W-:Y:S08]  /*2c30*/  HMMA.16816.F32.BF16 R68, R36.reuse, R20, R68 ;  /* 0x000000142444723c */ /* 0x044ff00000041844 */
[C---:B------:R-:W-:Y:S01]  /*2c40*/  HMMA.16816.F32.BF16 R64, R36.reuse, R22, R64 ;  /* 0x000000162440723c */ /* 0x040fe20000041840 */
[----:B------:R-:W2:Y:S07]  /*2c50*/  LDSM.16.M88.4 R20, [R232+0x7000] ;  /* 0x00700000e814783b */ /* 0x000eae0000000200 */
[C---:B------:R-:W-:Y:S01]  /*2c60*/  HMMA.16816.F32.BF16 R8, R36.reuse, R34, R8 ;  /* 0x000000222408723c */ /* 0x040fe20000041808 */
[----:B------:R-:W3:Y:S07]  /*2c70*/  LDSM.16.M88.4 R32, [R232+0x6000] ;  /* 0x00600000e820783b */ /* 0x000eee0000000200 */
[C---:B------:R-:W-:Y:S08]  /*2c80*/  HMMA.16816.F32.BF16 R60, R36.reuse, R44, R60 ;  /* 0x0000002c243c723c */ /* 0x040ff0000004183c */
[C---:B------:R-:W-:Y:S01]  /*2c90*/  HMMA.16816.F32.BF16 R56, R36.reuse, R46, R56 ;  /* 0x0000002e2438723c */ /* 0x040fe20000041838 */
[----:B------:R-:W5:Y:S07]  /*2ca0*/  LDSM.16.M88.4 R44, [R232+0x7800] ;  /* 0x00780000e82c783b */ /* 0x000f6e0000000200 */
[C---:B----4-:R-:W-:Y:S08]  /*2cb0*/  HMMA.16816.F32.BF16 R52, R36.reuse, R40, R52 ;  /* 0x000000282434723c */ /* 0x050ff00000041834 */
[----:B------:R-:W-:Y:S01]  /*2cc0*/  HMMA.16816.F32.BF16 R48, R36, R42, R48 ;  /* 0x0000002a2430723c */ /* 0x000fe20000041830 */
[----:B------:R-:W4:Y:S04]  /*2cd0*/  LDSM.16.M88.4 R40, [R232+0x8000] ;  /* 0x00800000e828783b */ /* 0x000f280000000200 */
[----:B------:R-:W4:Y:S03]  /*2ce0*/  LDSM.16.M88.4 R36, [R232+0x8800] ;  /* 0x00880000e824783b */ /* 0x000f260000000200 */
        /* <DEDUP_REMOVED lines=9> */
[C---:B-----5:R-:W-:Y:S08]  /*2d80*/  HMMA.16816.F32.BF16 R68, R24.reuse, R44, R68 ;  /* 0x0000002c1844723c */ /* 0x060ff00000041844 */
[C---:B------:R-:W-:Y:S01]  /*2d90*/  HMMA.16816.F32.BF16 R64, R24.reuse, R46, R64 ;  /* 0x0000002e1840723c */ /* 0x040fe20000041840 */
[----:B------:R-:W-:Y:S07]  /*2da0*/  LDSM.16.M88.4 R44, [R245+0x9800] ;  /* 0x00980000f52c783b */ /* 0x000fee0000000200 */
[C---:B----4-:R-:W-:Y:S08]  /*2db0*/  HMMA.16816.F32.BF16 R60, R24.reuse, R40, R60 ;  /* 0x00000028183c723c */ /* 0x050ff0000004183c */
        /* <DEDUP_REMOVED lines=13> */
[C---:B---3--:R-:W-:Y:S08]  /*2e90*/  HMMA.16816.F32.BF16 R60, R16.reuse, R24, R60 ;  /* 0x00000018103c723c */ /* 0x048ff0000004183c */
[C---:B------:R-:W-:Y:S01]  /*2ea0*/  HMMA.16816.F32.BF16 R56, R16.reuse, R26, R56 ;  /* 0x0000001a1038723c */ /* 0x040fe20000041838 */
[----:B------:R-:W3:Y:S07]  /*2eb0*/  LDSM.16.M88.4 R24, [R245+0xb800] ;  /* 0x00b80000f518783b */ /* 0x000eee0000000200 */
        /* <DEDUP_REMOVED lines=8> */
[----:B------:R-:W5:Y:S03]  /*2f40*/  LDSM.16.M88.4 R92, [R241+0x17100] ;  /* 0x01710000f15c783b */ /* 0x000f660000000200 */
        /* <DEDUP_REMOVED lines=16> */
[----:B------:R-:W-:Y:S01]  /*3050*/  HMMA.16816.F32.BF16 R48, R20, R26, R48 ;  /* 0x0000001a1430723c */ /* 0x000fe20000041830 */
[----:B------:R-:W3:Y:S04]  /*3060*/  LDSM.16.M88.4 R24, [R232+0xa800] ;  /* 0x00a80000e818783b */ /* 0x000ee80000000200 */
[----:B------:R-:W1:Y:S03]  /*3070*/  LDSM.16.M88.4 R20, [R232+0xb000] ;  /* 0x00b00000e814783b */ /* 0x000e660000000200 */
[C---:B----4-:R-:W-:Y:S08]  /*3080*/  HMMA.16816.F32.BF16 R12, R108.reuse, R16, R12 ;  /* 0x000000106c0c723c */ /* 0x050ff0000004180c */
[----:B------:R-:W-:Y:S01]  /*3090*/  HMMA.16816.F32.BF16 R8, R108, R18, R8 ;  /* 0x000000126c08723c */ /* 0x000fe20000041808 */
[----:B------:R-:W4:Y:S01]  /*30a0*/  LDSM.16.M88.4 R16, [R232+0xb800] ;  /* 0x00b80000e810783b */ /* 0x000f220000000200 */
[----:B------:R-:W-:-:S06]  /*30b0*/  DEPBAR.LE SB0, 0x0 ;  /* 0x000080000000791a */ /* 0x000fcc0000000000 */
        /* <DEDUP_REMOVED lines=9> */
[----:B------:R-:W-:Y:S08]  /*3150*/  HMMA.16816.F32.BF16 R48, R108, R90, R48 ;  /* 0x0000005a6c30723c */ /* 0x000ff00000041830 */
        /* <DEDUP_REMOVED lines=8> */
[C---:B------:R-:W-:Y:S08]  /*31e0*/  HMMA.16816.F32.BF16 R60, R44.reuse, R20, R60 ;  /* 0x000000142c3c723c */ /* 0x040ff0000004183c */
[C---:B------:R-:W-:Y:S08]  /*31f0*/  HMMA.16816.F32.BF16 R56, R44.reuse, R22, R56 ;  /* 0x000000162c38723c */ /* 0x040ff00000041838 */
[C---:B----4-:R-:W-:Y:S08]  /*3200*/  HMMA.16816.F32.BF16 R52, R44.reuse, R16, R52 ;  /* 0x000000102c34723c */ /* 0x050ff00000041834 */
[----:B------:R-:W-:Y:S01]  /*3210*/  HMMA.16816.F32.BF16 R48, R44, R18, R48 ;  /* 0x000000122c30723c */ /* 0x000fe20000041830 */
[----:B------:R-:W-:Y:S06]  /*3220*/  BAR.SYNC.DEFER_BLOCKING 0x0 ;  /* 0x0000000000007b1d */ /* 0x000fec0000010000 */
[----:B------:R-:W-:Y:S05]  /*3230*/  @P0 BRA `(.L_x_2631) ;  /* 0x0000065000000947 */ /* 0x000fea0003800000 */
[----:B------:R-:W-:Y:S01]  /*3240*/  IMAD.U32 R0, RZ, RZ, UR8 ;  /* 0x00000008ff007e24 */ /* 0x000fe2000f8e00ff */
        /* <DEDUP_REMOVED lines=32> */
[----:B-1----:R-:W-:Y:S01]  /*3450*/  IMAD.WIDE.U32 R16, R250, c[0x0][0x1e0], RZ ;  /* 0x00007800fa107a25 */ /* 0x002fe200078e00ff */
[----:B------:R-:W-:Y:S02]  /*3460*/  LOP3.LUT R20, R20, 0xf, RZ, 0xc0, !PT ;  /* 0x0000000f14147812 */ /* 0x000fe400078ec0ff */
[----:B------:R-:W-:Y:S01]  /*3470*/  IADD3 R19, -R23, 0x10, RZ ;  /* 0x0000001017137810 */ /* 0x000fe20007ffe1ff */
[----:B------:R-:W-:Y:S01]  /*3480*/  IMAD.IADD R17, R17, 0x1, R0 ;  /* 0x0000000111117824 */ /* 0x000fe200078e0200 */
[----:B------:R-:W-:Y:S01]  /*3490*/  IADD3 R18, -R6, 0x10, RZ ;  /* 0x0000001006127810 */ /* 0x000fe20007ffe1ff */
[----:B------:R-:W-:Y:S01]  /*34a0*/  IMAD.WIDE R36, R7, 0x2, RZ ;  /* 0x0000000207247825 */ /* 0x000fe200078e02ff */
[----:B------:R-:W-:Y:S02]  /*34b0*/  LOP3.LUT R19, R19, 0xf, RZ, 0xc0, !PT ;  /* 0x0000000f13137812 */ /* 0x000fe400078ec0ff */
[----:B------:R-:W-:-:S02]  /*34c0*/  LOP3.LUT R18, R18, 0xf, RZ, 0xc0, !PT ;  /* 0x0000000f12127812 */ /* 0x000fc400078ec0ff */
[----:B--2---:R-:W-:Y:S01]  /*34d0*/  SHF.R.S32.HI R0, RZ, 0x1f, R249 ;  /* 0x0000001fff007819 */ /* 0x004fe200000114f9 */
[----:B------:R-:W-:-:S04]  /*34e0*/  IMAD.WIDE.U32 R16, R249, c[0x0][0x1f0], R16 ;  /* 0x00007c00f9107a25 */ /* 0x000fc800078e0010 */
[----:B------:R-:W-:Y:S01]  /*34f0*/  IMAD R0, R0, c[0x0][0x1f0], RZ ;  /* 0x00007c0000007a24 */ /* 0x000fe200078e02ff */
[----:B------:R-:W-:-:S03]  /*3500*/  IADD3 R16, P0, R16, UR20, RZ ;  /* 0x0000001410107c10 */ /* 0x000fc6000ff1e0ff */
[----:B------:R-:W-:-:S05]  /*3510*/  IMAD R0, R249, c[0x0][0x1f4], R0 ;  /* 0x00007d00f9007a24 */ /* 0x000fca00078e0200 */
[----:B------:R-:W-:Y:S02]  /*3520*/  IADD3.X R0, R17, UR15, R0, P0, !PT ;  /* 0x0000000f11007c10 */ /* 0x000fe400087fe400 */
[----:B------:R-:W-:-:S04]  /*3530*/  LEA R17, P0, R16, c[0x0][0x1c8], 0x1 ;  /* 0x0000720010117a11 */ /* 0x000fc800078008ff */
[----:B------:R-:W-:Y:S01]  /*3540*/  LEA.HI.X R16, R16, c[0x0][0x1cc], R0, 0x1, P0 ;  /* 0x0000730010107a11 */ /* 0x000fe200000f0c00 */
[----:B------:R-:W1:Y:S01]  /*3550*/  SHFL.IDX PT, R21, R17, 0x2, 0x181f ;  /* 0x00581f0011157f89 */ /* 0x000e6200000e0000 */
[----:B------:R-:W-:-:S03]  /*3560*/  SHF.R.S32.HI R0, RZ, 0x1f, R112 ;  /* 0x0000001fff007819 */ /* 0x000fc60000011470 */
[----:B------:R-:W2:Y:S01]  /*3570*/  SHFL.IDX PT, R22, R16, 0x2, 0x181f ;  /* 0x00581f0010167f89 */ /* 0x000ea200000e0000 */
[----:B------:R-:W-:-:S03]  /*3580*/  LEA.HI R0, R0, R112, RZ, 0x3 ;  /* 0x0000007000007211 */ /* 0x000fc600078f18ff */
[----:B------:R-:W3:Y:S01]  /*3590*/  SHFL.IDX PT, R26, R17, RZ, 0x181f ;  /* 0x00181fff111a7589 */ /* 0x000ee200000e0000 */
[----:B------:R-:W-:-:S03]  /*35a0*/  LOP3.LUT R0, R0, 0xfffffff8, RZ, 0xc0, !PT ;  /* 0xfffffff800007812 */ /* 0x000fc600078ec0ff */
[----:B------:R-:W-:Y:S02]  /*35b0*/  SHFL.IDX PT, R27, R16, RZ, 0x181f ;  /* 0x00181fff101b7589 */ /* 0x000fe400000e0000 */
[----:B------:R-:W-:Y:S02]  /*35c0*/  IMAD.WIDE R40, R0, 0x2, RZ ;  /* 0x0000000200287825 */ /* 0x000fe400078e02ff */
[----:B------:R-:W4:Y:S02]  /*35d0*/  SHFL.IDX PT, R17, R17, 0x1, 0x181f ;  /* 0x00381f0011117f89 */ /* 0x000f2400000e0000 */
[----:B------:R-:W-:Y:S02]  /*35e0*/  IMAD.SHL.U32 R0, R252, 0x2, RZ ;  /* 0x00000002fc007824 */ /* 0x000fe400078e00ff */
[----:B------:R-:W5:Y:S01]  /*35f0*/  SHFL.IDX PT, R16, R16, 0x1, 0x181f ;  /* 0x00381f0010107f89 */ /* 0x000f6200000e0000 */
[----:B-1----:R-:W-:-:S04]  /*3600*/  IADD3 R34, P1, P0, R34, R21, R32 ;  /* 0x0000001522227210 */ /* 0x002fc8000783e020 */
[----:B--2---:R-:W-:Y:S02]  /*3610*/  IADD3.X R35, RZ, R22, R33, P1, P0 ;  /* 0x00000016ff237210 */ /* 0x004fe40000fe0421 */
[----:B------:R-:W-:-:S04]  /*3620*/  IADD3 R38, P1, P0, R20, R21, R30 ;  /* 0x0000001514267210 */ /* 0x000fc8000783e01e */
[----:B------:R-:W-:Y:S02]  /*3630*/  IADD3.X R39, RZ, R22, R31, P1, P0 ;  /* 0x00000016ff277210 */ /* 0x000fe40000fe041f */
[----:B------:R-:W-:-:S04]  /*3640*/  IADD3 R42, P1, P0, R19, R21, R36 ;  /* 0x00000015132a7210 */ /* 0x000fc8000783e024 */
[----:B------:R-:W-:Y:S02]  /*3650*/  IADD3.X R43, RZ, R22, R37, P1, P0 ;  /* 0x00000016ff2b7210 */ /* 0x000fe40000fe0425 */
[----:B------:R-:W-:-:S04]  /*3660*/  IADD3 R18, P1, P0, R18, R21, R40 ;  /* 0x0000001512127210 */ /* 0x000fc8000783e028 */
[----:B------:R-:W-:Y:S02]  /*3670*/  IADD3.X R19, RZ, R22, R41, P1, P0 ;  /* 0x00000016ff137210 */ /* 0x000fe40000fe0429 */
[-C--:B---3--:R-:W-:Y:S02]  /*3680*/  IADD3 R46, P0, R32, R26.reuse, RZ ;  /* 0x0000001a202e7210 */ /* 0x088fe40007f1e0ff */
[CC--:B------:R-:W-:Y:S02]  /*3690*/  IADD3 R44, P1, R30.reuse, R26.reuse, RZ ;  /* 0x0000001a1e2c7210 */ /* 0x0c0fe40007f3e0ff */
[-C--:B----4-:R-:W-:Y:S01]  /*36a0*/  IADD3 R30, P2, R30, R17.reuse, RZ ;  /* 0x000000111e1e7210 */ /* 0x090fe20007f5e0ff */
[--C-:B------:R-:W-:Y:S01]  /*36b0*/  IMAD.X R47, R33, 0x1, R27.reuse, P0 ;  /* 0x00000001212f7824 */ /* 0x100fe200000e061b */
[-C--:B------:R-:W-:Y:S01]  /*36c0*/  IADD3 R20, P0, R36, R26.reuse, RZ ;  /* 0x0000001a24147210 */ /* 0x080fe20007f1e0ff */
[C-C-:B------:R-:W-:Y:S01]  /*36d0*/  IMAD.X R45, R31.reuse, 0x1, R27.reuse, P1 ;  /* 0x000000011f2d7824 */ /* 0x140fe200008e061b */
[----:B------:R-:W-:Y:S01]  /*36e0*/  IADD3 R26, P1, R40, R26, RZ ;  /* 0x0000001a281a7210 */ /* 0x000fe20007f3e0ff */
[--C-:B-----5:R-:W-:Y:S01]  /*36f0*/  IMAD.X R31, R31, 0x1, R16.reuse, P2 ;  /* 0x000000011f1f7824 */ /* 0x120fe200010e0610 */
[----:B------:R-:W-:Y:S01]  /*3700*/  ISETP.GE.AND P2, PT, R112, c[0x0][0x1d4], PT ;  /* 0x0000750070007a0c */ /* 0x000fe20003f46270 */
[--C-:B------:R-:W-:Y:S01]  /*3710*/  IMAD.X R21, R37, 0x1, R27.reuse, P0 ;  /* 0x0000000125157824 */ /* 0x100fe200000e061b */
[-C--:B------:R-:W-:Y:S01]  /*3720*/  IADD3 R32, P0, R32, R17.reuse, RZ ;  /* 0x0000001120207210 */ /* 0x080fe20007f1e0ff */
[----:B------:R-:W-:Y:S01]  /*3730*/  IMAD.X R27, R41, 0x1, R27, P1 ;  /* 0x00000001291b7824 */ /* 0x000fe200008e061b */
[-C--:B------:R-:W-:Y:S01]  /*3740*/  IADD3 R36, P1, R36, R17.reuse, RZ ;  /* 0x0000001124247210 */ /* 0x080fe20007f3e0ff */
[----:B------:R1:W-:Y:S02]  /*3750*/  LDGSTS.E.BYPASS.LTC128B.128 [R0+0xc100], [R46.64], !P6 ;  /* 0x0c1000002e007fae */ /* 0x0003e4000f101d4c */
[--C-:B------:R-:W-:Y:S01]  /*3760*/  IMAD.X R33, R33, 0x1, R16.reuse, P0 ;  /* 0x0000000121217824 */ /* 0x100fe200000e0610 */
[----:B------:R-:W-:Y:S01]  /*3770*/  IADD3 R40, P0, R40, R17, RZ ;  /* 0x0000001128287210 */ /* 0x000fe20007f1e0ff */
[--C-:B------:R-:W-:Y:S01]  /*3780*/  IMAD.X R37, R37, 0x1, R16.reuse, P1 ;  /* 0x0000000125257824 */ /* 0x100fe200008e0610 */
[----:B------:R-:W-:Y:S01]  /*3790*/  ISETP.NE.U32.AND P1, PT, R25, RZ, PT ;  /* 0x000000ff1900720c */ /* 0x000fe20003f25070 */
[----:B------:R1:W-:Y:S02]  /*37a0*/  LDGSTS.E.BYPASS.LTC128B.128 [R0+0xf100], [R44.64], !P5 ;  /* 0x0f1000002c007fae */ /* 0x0003e4000e901d4c */
[----:B------:R-:W-:Y:S01]  /*37b0*/  IMAD.X R41, R41, 0x1, R16, P0 ;  /* 0x0000000129297824 */ /* 0x000fe200000e0610 */
[----:B------:R-:W-:Y:S01]  /*37c0*/  ISETP.NE.U32.AND P0, PT, R24, RZ, PT ;  /* 0x000000ff1800720c */ /* 0x000fe20003f05070 */
        /* <DEDUP_REMOVED lines=12> */
.L_x_2631:
[----:B-1----:R-:W-:Y:S01]  /*3890*/  SHF.R.S32.HI R0, RZ, 0x1f, R2 ;  /* 0x0000001fff007819 */ /* 0x002fe20000011402 */
[----:B------:R-:W-:Y:S01]  /*38a0*/  IMAD.SHL.U32 R242, R5, 0x2, RZ ;  /* 0x0000000205f27824 */ /* 0x000fe200078e00ff */
[----:B------:R-:W0:Y:S02]  /*38b0*/  LDGDEPBAR ;  /* 0x00000000000079af */ /* 0x000e240000000000 */
[----:B------:R-:W-:Y:S01]  /*38c0*/  LEA.HI R6, R0, R2, RZ, 0x2 ;  /* 0x0000000200067211 */ /* 0x000fe200078f10ff */
        /* <DEDUP_REMOVED lines=77> */
[----:B------:R-:W-:Y:S02]  /*3da0*/  FSEL R213, R75, -INF , P1 ;  /* 0xff8000004bd57808 */ /* 0x000fe40000800000 */
[----:B------:R-:W-:Y:S01]  /*3db0*/  ISETP.GT.AND P1, PT, R0, 0x38, PT ;  /* 0x000000380000780c */ /* 0x000fe20003f24270 */
[----:B------:R-:W-:Y:S01]  /*3dc0*/  LDSM.16.MT88.4 R72, [R238+0x100] ;  /* 0x00010000ee48783b */ /* 0x000fe20000004200 */
        /* <DEDUP_REMOVED lines=35> */
[----:B------:R-:W-:Y:S01]  /*4000*/  ISETP.GT.AND P0, PT, R0, 0x51, PT ;  /* 0x000000510000780c */ /* 0x000fe20003f04270 */
[----:B------:R-:W-:Y:S01]  /*4010*/  LDSM.16.MT88.4 R56, [R240+0x100] ;  /* 0x00010000f038783b */ /* 0x000fe20000004200 */
[----:B------:R-:W-:Y:S02]  /*4020*/  FSEL R191, R52, -INF , P1 ;  /* 0xff80000034bf7808 */ /* 0x000fe40000800000 */
[----:B------:R-:W-:-:S02]  /*4030*/  FMNMX.FTZ R2, R204, R2, !PT ;  /* 0x00000002cc027209 */ /* 0x000fc40007810000 */
[----:B------:R-:W-:Y:S02]  /*4040*/  FSEL R198, R71, -INF , P2 ;  /* 0xff80000047c67808 */ /* 0x000fe40001000000 */
[----:B------:R-:W-:Y:S02]  /*4050*/  FMNMX.FTZ R6, R209, R6, !PT ;  /* 0x00000006d1067209 */ /* 0x000fe40007810000 */
[----:B------:R-:W-:Y:S02]  /*4060*/  FSEL R196, R54, -INF , P1 ;  /* 0xff80000036c47808 */ /* 0x000fe40000800000 */
[----:B------:R-:W-:Y:S02]  /*4070*/  FSEL R190, R53, -INF , P0 ;  /* 0xff80000035be7808 */ /* 0x000fe40000000000 */
[----:B------:R-:W-:Y:S02]  /*4080*/  ISETP.GT.AND P1, PT, R0, 0x58, PT ;  /* 0x000000580000780c */ /* 0x000fe40003f24270 */
        /* <DEDUP_REMOVED lines=10> */
[----:B------:R-:W-:Y:S02]  /*4130*/  FMNMX.FTZ R0, R188, R0, !PT ;  /* 0x00000000bc007209 */ /* 0x000fe40007810000 */
[----:B------:R-:W-:Y:S02]  /*4140*/  FMNMX.FTZ R2, R205, R2, !PT ;  /* 0x00000002cd027209 */ /* 0x000fe40007810000 */
[----:B------:R-:W-:Y:S01]  /*4150*/  FSEL R185, R50, -INF , P1 ;  /* 0xff80000032b97808 */ /* 0x000fe20000800000 */
[----:B------:R-:W1:Y:S01]  /*4160*/  SHFL.BFLY PT, R7, R0, 0x2, 0x1f ;  /* 0x0c401f0000077f89 */ /* 0x000e6200000e0000 */
[----:B------:R-:W-:-:S02]  /*4170*/  FMNMX.FTZ R2, R203, R2, !PT ;  /* 0x00000002cb027209 */ /* 0x000fc40007810000 */
[----:B------:R-:W-:Y:S02]  /*4180*/  FSEL R184, R51, -INF , P0 ;  /* 0xff80000033b87808 */ /* 0x000fe40000000000 */
        /* <DEDUP_REMOVED lines=24> */
[----:B------:R-:W2:Y:S01]  /*4310*/  MUFU.EX2 R49, R49 ;  /* 0x0000003100317308 */ /* 0x000ea20000000800 */
[--C-:B------:R-:W-:Y:S01]  /*4320*/  FFMA.FTZ R38, R38, c[0x0][0x2d0], -R187.reuse ;  /* 0x0000b40026267a23 */ /* 0x100fe200000108bb */
[----:B-1----:R-:W-:Y:S01]  /*4330*/  FMNMX.FTZ R0, R6, R0, !PT ;  /* 0x0000000006007209 */ /* 0x002fe20007810000 */
[--C-:B------:R-:W-:Y:S02]  /*4340*/  FFMA.FTZ R34, R34, c[0x0][0x2d0], -R187.reuse ;  /* 0x0000b40022227a23 */ /* 0x100fe400000108bb */
[--C-:B------:R-:W-:Y:S01]  /*4350*/  FFMA.FTZ R33, R33, c[0x0][0x2d0], -R187.reuse ;  /* 0x0000b40021217a23 */ /* 0x100fe200000108bb */
[C---:B------:R-:W-:Y:S01]  /*4360*/  FSETP.NEU.FTZ.AND P0, PT, R0.reuse, -INF , PT ;  /* 0xff8000000000780b */ /* 0x040fe20003f1d000 */
[----:B------:R-:W-:Y:S01]  /*4370*/  FMUL.FTZ R181, R0, c[0x0][0x2d0] ;  /* 0x0000b40000b57a20 */ /* 0x000fe20000410000 */
[----:B------:R-:W-:Y:S01]  /*4380*/  MUFU.EX2 R46, R46 ;  /* 0x0000002e002e7308 */ /* 0x000fe20000000800 */
[----:B------:R-:W-:-:S02]  /*4390*/  FFMA.FTZ R30, R30, c[0x0][0x2d0], -R187 ;  /* 0x0000b4001e1e7a23 */ /* 0x000fc400000108bb */
[--C-:B------:R-:W-:Y:S01]  /*43a0*/  FFMA.FTZ R197, R197, c[0x0][0x2d0], -R187.reuse ;  /* 0x0000b400c5c57a23 */ /* 0x100fe200000108bb */
[----:B------:R-:W-:Y:S01]  /*43b0*/  FSEL R181, R181, RZ, P0 ;  /* 0x000000ffb5b57208 */ /* 0x000fe20000000000 */
[--C-:B------:R-:W-:Y:S01]  /*43c0*/  FFMA.FTZ R208, R208, c[0x0][0x2d0], -R187.reuse ;  /* 0x0000b400d0d07a23 */ /* 0x100fe200000108bb */
[----:B------:R-:W-:Y:S01]  /*43d0*/  PLOP3.LUT P0, PT, PT, PT, UP1, 0x40, 0x0 ;  /* 0x000000000000781c */ /* 0x000fe20003f0e818 */
[----:B------:R-:W-:Y:S01]  /*43e0*/  FFMA.FTZ R207, R207, c[0x0][0x2d0], -R187 ;  /* 0x0000b400cfcf7a23 */ /* 0x000fe200000108bb */
[----:B------:R-:W1:Y:S01]  /*43f0*/  MUFU.EX2 R45, R45 ;  /* 0x0000002d002d7308 */ /* 0x000e620000000800 */
[--C-:B------:R-:W-:Y:S01]  /*4400*/  FFMA.FTZ R180, R14, c[0x0][0x2d0], -R181.reuse ;  /* 0x0000b4000eb47a23 */ /* 0x100fe200000108b5 */
[----:B--2---:R-:W-:Y:S01]  /*4410*/  F2FP.BF16.PACK_AB R164, R49, R50 ;  /* 0x0000003231a4723e */ /* 0x004fe200000010ff */
[--C-:B------:R-:W-:Y:S02]  /*4420*/  FFMA.FTZ R51, R15, c[0x0][0x2d0], -R181.reuse ;  /* 0x0000b4000f337a23 */ /* 0x100fe400000108b5 */
[--C-:B------:R-:W-:Y:S01]  /*4430*/  FFMA.FTZ R48, R10, c[0x0][0x2d0], -R181.reuse ;  /* 0x0000b4000a307a23 */ /* 0x100fe200000108b5 */
[----:B------:R-:W2:Y:S01]  /*4440*/  LDSM.16.MT88.4 R12, [R239+0x900] ;  /* 0x00090000ef0c783b */ /* 0x000ea20000004200 */
[--C-:B------:R-:W-:Y:S01]  /*4450*/  FFMA.FTZ R47, R11, c[0x0][0x2d0], -R181.reuse ;  /* 0x0000b4000b2f7a23 */ /* 0x100fe200000108b5 */
[----:B------:R-:W-:Y:S01]  /*4460*/  MUFU.EX2 R180, R180 ;  /* 0x000000b400b47308 */ /* 0x000fe20000000800 */
[--C-:B------:R-:W-:Y:S01]  /*4470*/  FFMA.FTZ R44, R86, c[0x0][0x2d0], -R181.reuse ;  /* 0x0000b400562c7a23 */ /* 0x100fe200000108b5 */
[----:B------:R-:W3:Y:S01]  /*4480*/  LDSM.16.MT88.4 R8, [R240+0x900] ;  /* 0x00090000f008783b */ /* 0x000ee20000004200 */
[----:B------:R-:W-:-:S02]  /*4490*/  FFMA.FTZ R41, R87, c[0x0][0x2d0], -R181 ;  /* 0x0000b40057297a23 */ /* 0x000fc400000108b5 */
[--C-:B------:R-:W-:Y:S02]  /*44a0*/  FFMA.FTZ R40, R82, c[0x0][0x2d0], -R181.reuse ;  /* 0x0000b40052287a23 */ /* 0x100fe400000108b5 */
[--C-:B------:R-:W-:Y:S01]  /*44b0*/  FFMA.FTZ R37, R83, c[0x0][0x2d0], -R181.reuse ;  /* 0x0000b40053257a23 */ /* 0x100fe200000108b5 */
[----:B------:R-:W4:Y:S01]  /*44c0*/  MUFU.EX2 R51, R51 ;  /* 0x0000003300337308 */ /* 0x000f220000000800 */
[----:B-1----:R-:W-:Y:S01]  /*44d0*/  F2FP.BF16.PACK_AB R166, R45, R46 ;  /* 0x0000002e2da6723e */ /* 0x002fe200000010ff */
[----:B------:R-:W1:Y:S01]  /*44e0*/  LDSM.16.MT88.4 R80, [R242+0x3100] ;  /* 0x00310000f250783b */ /* 0x000e620000004200 */
[--C-:B------:R-:W-:Y:S02]  /*44f0*/  FFMA.FTZ R36, R36, c[0x0][0x2d0], -R181.reuse ;  /* 0x0000b40024247a23 */ /* 0x100fe400000108b5 */
[--C-:B------:R-:W-:Y:S02]  /*4500*/  FFMA.FTZ R32, R32, c[0x0][0x2d0], -R181.reuse ;  /* 0x0000b40020207a23 */ /* 0x100fe400000108b5 */
[--C-:B------:R-:W-:Y:S01]  /*4510*/  FFMA.FTZ R31, R31, c[0x0][0x2d0], -R181.reuse ;  /* 0x0000b4001f1f7a23 */ /* 0x100fe200000108b5 */
[----:B------:R-:W-:Y:S01]  /*4520*/  MUFU.EX2 R48, R48 ;  /* 0x0000003000307308 */ /* 0x000fe20000000800 */
[----:B------:R-:W-:-:S02]  /*4530*/  FFMA.FTZ R3, R213, c[0x0][0x2d0], -R181 ;  /* 0x0000b400d5037a23 */ /* 0x000fc400000108b5 */
[--C-:B------:R-:W-:Y:S02]  /*4540*/  FFMA.FTZ R198, R198, c[0x0][0x2d0], -R181.reuse ;  /* 0x0000b400c6c67a23 */ /* 0x100fe400000108b5 */
[--C-:B------:R-:W-:Y:S02]  /*4550*/  FFMA.FTZ R200, R200, c[0x0][0x2d0], -R181.reuse ;  /* 0x0000b400c8c87a23 */ /* 0x100fe400000108b5 */
[----:B------:R-:W-:Y:S01]  /*4560*/  FFMA.FTZ R199, R199, c[0x0][0x2d0], -R181 ;  /* 0x0000b400c7c77a23 */ /* 0x000fe200000108b5 */
[----:B------:R-:W5:Y:S01]  /*4570*/  MUFU.EX2 R47, R47 ;  /* 0x0000002f002f7308 */ /* 0x000f620000000800 */
[----:B----4-:R-:W-:Y:S01]  /*4580*/  F2FP.BF16.PACK_AB R165, R51, R180 ;  /* 0x000000b433a5723e */ /* 0x010fe200000010ff */
[--C-:B------:R-:W-:Y:S02]  /*4590*/  FFMA.FTZ R206, R206, c[0x0][0x2d0], -R187.reuse ;  /* 0x0000b400cece7a23 */ /* 0x100fe400000108bb */
[----:B------:R-:W-:Y:S02]  /*45a0*/  FFMA.FTZ R204, R204, c[0x0][0x2d0], -R187 ;  /* 0x0000b400cccc7a23 */ /* 0x000fe400000108bb */
[----:B------:R-:W-:-:S02]  /*45b0*/  FFMA.FTZ R205, R205, c[0x0][0x2d0], -R181 ;  /* 0x0000b400cdcd7a23 */ /* 0x000fc400000108b5 */
[----:B------:R-:W-:Y:S01]  /*45c0*/  MUFU.EX2 R43, R43 ;  /* 0x0000002b002b7308 */ /* 0x000fe20000000800 */
[--C-:B------:R-:W-:Y:S02]  /*45d0*/  FFMA.FTZ R203, R203, c[0x0][0x2d0], -R181.reuse ;  /* 0x0000b400cbcb7a23 */ /* 0x100fe400000108b5 */
[--C-:B------:R-:W-:Y:S02]  /*45e0*/  FFMA.FTZ R202, R202, c[0x0][0x2d0], -R181.reuse ;  /* 0x0000b400caca7a23 */ /* 0x100fe400000108b5 */
[----:B------:R-:W-:Y:S02]  /*45f0*/  FFMA.FTZ R201, R201, c[0x0][0x2d0], -R181 ;  /* 0x0000b400c9c97a23 */ /* 0x000fe400000108b5 */
[--C-:B------:R-:W-:Y:S01]  /*4600*/  FFMA.FTZ R191, R191, c[0x0][0x2d0], -R187.reuse ;  /* 0x0000b400bfbf7a23 */ /* 0x100fe200000108bb */
[----:B-----5:R-:W-:Y:S01]  /*4610*/  F2FP.BF16.PACK_AB R167, R47, R48 ;  /* 0x000000302fa7723e */ /* 0x020fe200000010ff */
[----:B------:R-:W4:Y:S01]  /*4620*/  MUFU.EX2 R39, R39 ;  /* 0x0000002700277308 */ /* 0x000f220000000800 */
[----:B------:R-:W-:-:S02]  /*4630*/  FFMA.FTZ R190, R190, c[0x0][0x2d0], -R187 ;  /* 0x0000b400bebe7a23 */ /* 0x000fc400000108bb */
[----:B------:R-:W-:Y:S02]  /*4640*/  FFMA.FTZ R189, R189, c[0x0][0x2d0], -R187 ;  /* 0x0000b400bdbd7a23 */ /* 0x000fe400000108bb */
[--C-:B------:R-:W-:Y:S01]  /*4650*/  FFMA.FTZ R186, R186, c[0x0][0x2d0], -R181.reuse ;  /* 0x0000b400baba7a23 */ /* 0x100fe200000108b5 */
[C---:B------:R-:W-:Y:S01]  /*4660*/  HMMA.16816.F32.BF16 R60, R164.reuse, R64, RZ ;  /* 0x00000040a43c723c */ /* 0x040fe200000418ff */
[----:B------:R-:W-:Y:S01]  /*4670*/  FFMA.FTZ R185, R185, c[0x0][0x2d0], -R181 ;  /* 0x0000b400b9b97a23 */ /* 0x000fe200000108b5 */
[----:B------:R-:W-:Y:S01]  /*4680*/  MUFU.EX2 R42, R42 ;  /* 0x0000002a002a7308 */ /* 0x000fe20000000800 */
[----:B------:R-:W-:Y:S02]  /*4690*/  FADD.FTZ R51, R180, R51 ;  /* 0x00000033b4337221 */ /* 0x000fe40000010000 */
[----:B------:R-:W-:Y:S02]  /*46a0*/  FADD.FTZ R49, R50, R49 ;  /* 0x0000003132317221 */ /* 0x000fe40000010000 */
[----:B------:R-:W-:Y:S01]  /*46b0*/  FADD.FTZ R51, R48, R51 ;  /* 0x0000003330337221 */ /* 0x000fe20000010000 */
[----:B------:R-:W-:Y:S01]  /*46c0*/  HMMA.16816.F32.BF16 R64, R164, R66, RZ ;  /* 0x00000042a440723c */ /* 0x000fe200000418ff */
[----:B------:R-:W-:Y:S01]  /*46d0*/  FADD.FTZ R49, R46, R49 ;  /* 0x000000312e317221 */ /* 0x000fe20000010000 */
[----:B------:R-:W5:Y:S01]  /*46e0*/  MUFU.EX2 R35, R35 ;  /* 0x0000002300237308 */ /* 0x000f620000000800 */
[----:B----4-:R-:W-:Y:S01]  /*46f0*/  F2FP.BF16.PACK_AB R4, R39, R43 ;  /* 0x0000002b2704723e */ /* 0x010fe200000010ff */
[----:B------:R-:W-:-:S02]  /*4700*/  FADD.FTZ R47, R47, R51 ;  /* 0x000000332f2f7221 */ /* 0x000fc40000010000 */
[----:B------:R-:W-:Y:S02]  /*4710*/  FADD.FTZ R45, R45, R49 ;  /* 0x000000312d2d7221 */ /* 0x000fe40000010000 */
[----:B------:R-:W-:Y:S02]  /*4720*/  HMMA.16816.F32.BF16 R52, R164, R56, RZ ;  /* 0x00000038a434723c */ /* 0x000fe400000418ff */
[----:B------:R-:W4:Y:S01]  /*4730*/  MUFU.EX2 R44, R44 ;  /* 0x0000002c002c7308 */ /* 0x000f220000000800 */
[----:B------:R-:W-:-:S04]  /*4740*/  FADD.FTZ R45, R43, R45 ;  /* 0x0000002d2b2d7221 */ /* 0x000fc80000010000 */
[----:B------:R-:W-:Y:S01]  /*4750*/  FADD.FTZ R45, R39, R45 ;  /* 0x0000002d272d7221 */ /* 0x000fe20000010000 */
[----:B------:R-:W-:Y:S02]  /*4760*/  HMMA.16816.F32.BF16 R56, R164, R58, RZ ;  /* 0x0000003aa438723c */ /* 0x000fe400000418ff */
[----:B------:R-:W1:Y:S01]  /*4770*/  MUFU.EX2 R41, R41 ;  /* 0x0000002900297308 */ /* 0x000e620000000800 */
[----:B-----5:R-:W-:Y:S01]  /*4780*/  F2FP.BF16.PACK_AB R6, R35, R42 ;  /* 0x0000002a2306723e */ /* 0x020fe200000010ff */
[----:B------:R-:W-:-:S04]  /*4790*/  FADD.FTZ R42, R42, R45 ;  /* 0x0000002d2a2a7221 */ /* 0x000fc80000010000 */
[----:B------:R-:W-:Y:S01]  /*47a0*/  HMMA.16816.F32.BF16 R108, R164, R112, RZ ;  /* 0x00000070a46c723c */ /* 0x000fe200000418ff */
[----:B------:R-:W-:Y:S01]  /*47b0*/  FADD.FTZ R42, R35, R42 ;  /* 0x0000002a232a7221 */ /* 0x000fe20000010000 */
[----:B------:R-:W-:Y:S01]  /*47c0*/  MUFU.EX2 R40, R40 ;  /* 0x0000002800287308 */ /* 0x000fe20000000800 */
[----:B----4-:R-:W-:-:S05]  /*47d0*/  FADD.FTZ R47, R44, R47 ;  /* 0x0000002f2c2f7221 */ /* 0x010fca0000010000 */
[----:B------:R-:W-:Y:S02]  /*47e0*/  HMMA.16816.F32.BF16 R112, R164, R114, RZ ;  /* 0x00000072a470723c */ /* 0x000fe400000418ff */
[----:B------:R-:W4:Y:S01]  /*47f0*/  MUFU.EX2 R37, R37 ;  /* 0x0000002500257308 */ /* 0x000f220000000800 */
[C---:B-1----:R-:W-:Y:S01]  /*4800*/  F2FP.BF16.PACK_AB R5, R41.reuse, R44 ;  /* 0x0000002c2905723e */ /* 0x042fe200000010ff */
[----:B------:R-:W-:-:S04]  /*4810*/  FADD.FTZ R47, R41, R47 ;  /* 0x0000002f292f7221 */ /* 0x000fc80000010000 */
[C---:B------:R-:W-:Y:S02]  /*4820*/  HMMA.16816.F32.BF16 R68, R164.reuse, R72, RZ ;  /* 0x00000048a444723c */ /* 0x040fe400000418ff */
[----:B------:R-:W-:Y:S06]  /*4830*/  MUFU.EX2 R38, R38 ;  /* 0x0000002600267308 */ /* 0x000fec0000000800 */
[----:B------:R-:W-:Y:S01]  /*4840*/  HMMA.16816.F32.BF16 R72, R164, R74, RZ ;  /* 0x0000004aa448723c */ /* 0x000fe200000418ff */
[----:B----4-:R-:W-:Y:S01]  /*4850*/  F2FP.BF16.PACK_AB R7, R37, R40 ;  /* 0x000000282507723e */ /* 0x010fe200000010ff */
[----:B------:R-:W1:Y:S01]  /*4860*/  MUFU.EX2 R34, R34 ;  /* 0x0000002200227308 */ /* 0x000e620000000800 */
[----:B------:R-:W-:-:S05]  /*4870*/  FADD.FTZ R40, R40, R47 ;  /* 0x0000002f28287221 */ /* 0x000fca0000010000 */
[----:B------:R-:W-:Y:S01]  /*4880*/  HMMA.16816.F32.BF16 R84, R164, R88, RZ ;  /* 0x00000058a454723c */ /* 0x000fe200000418ff */
[----:B------:R-:W-:Y:S01]  /*4890*/  FADD.FTZ R40, R37, R40 ;  /* 0x0000002825287221 */ /* 0x000fe20000010000 */
[----:B------:R-:W-:Y:S06]  /*48a0*/  MUFU.EX2 R33, R33 ;  /* 0x0000002100217308 */ /* 0x000fec0000000800 */
[C---:B--2---:R-:W-:Y:S02]  /*48b0*/  HMMA.16816.F32.BF16 R60, R4.reuse, R12, R60 ;  /* 0x0000000c043c723c */ /* 0x044fe4000004183c */
[----:B------:R-:W2:Y:S06]  /*48c0*/  MUFU.EX2 R30, R30 ;  /* 0x0000001e001e7308 */ /* 0x000eac0000000800 */
[C---:B------:R-:W-:Y:S01]  /*48d0*/  HMMA.16816.F32.BF16 R64, R4.reuse, R14, R64 ;  /* 0x0000000e0440723c */ /* 0x040fe20000041840 */
[----:B------:R-:W4:Y:S01]  /*48e0*/  LDSM.16.MT88.4 R12, [R242+0x6900] ;  /* 0x00690000f20c783b */ /* 0x000f220000004200 */
[----:B------:R-:W-:Y:S06]  /*48f0*/  MUFU.EX2 R36, R36 ;  /* 0x0000002400247308 */ /* 0x000fec0000000800 */
[C---:B---3--:R-:W-:Y:S02]  /*4900*/  HMMA.16816.F32.BF16 R52, R4.reuse, R8, R52 ;  /* 0x000000080434723c */ /* 0x048fe40000041834 */
[----:B------:R-:W3:Y:S06]  /*4910*/  MUFU.EX2 R32, R32 ;  /* 0x0000002000207308 */ /* 0x000eec0000000800 */
        /* <DEDUP_REMOVED lines=9> */
[C---:B----4-:R-:W-:Y:S02]  /*49b0*/  HMMA.16816.F32.BF16 R108, R4.reuse, R12, R108 ;  /* 0x0000000c046c723c */ /* 0x050fe4000004186c */
[----:B------:R-:W-:Y:S06]  /*49c0*/  MUFU.EX2 R200, R200 ;  /* 0x000000c800c87308 */ /* 0x000fec0000000800 */
[----:B------:R-:W-:Y:S01]  /*49d0*/  HMMA.16816.F32.BF16 R112, R4, R14, R112 ;  /* 0x0000000e0470723c */ /* 0x000fe20000041870 */
[----:B------:R-:W4:Y:S01]  /*49e0*/  LDSM.16.MT88.4 R12, [R240+0x9900] ;  /* 0x00990000f00c783b */ /* 0x000f220000004200 */
        /* <DEDUP_REMOVED lines=31> */
[C---:B----4-:R-:W-:Y:S08]  /*4be0*/  HMMA.16816.F32.BF16 R148, R4.reuse, R12, R148 ;  /* 0x0000000c0494723c */ /* 0x050ff00000041894 */
[----:B------:R-:W-:Y:S01]  /*4bf0*/  HMMA.16816.F32.BF16 R152, R4, R14, R152 ;  /* 0x0000000e0498723c */ /* 0x000fe20000041898 */
[----:B------:R-:W4:Y:S07]  /*4c00*/  LDSM.16.MT88.4 R12, [R238+0x9900] ;  /* 0x00990000ee0c783b */ /* 0x000f2e0000004200 */
        /* <DEDUP_REMOVED lines=53> */
[----:B---3--:R-:W-:Y:S01]  /*4f60*/  F2FP.BF16.PACK_AB R5, R32, R36 ;  /* 0x000000242005723e */ /* 0x008fe200000010ff */
[----:B------:R-:W-:Y:S01]  /*4f70*/  FADD.FTZ R36, R36, R40 ;  /* 0x0000002824247221 */ /* 0x000fe20000010000 */
[----:B------:R-:W-:Y:S01]  /*4f80*/  F2FP.BF16.PACK_AB R7, R3, R31 ;  /* 0x0000001f0307723e */ /* 0x000fe200000010ff */
[----:B------:R-:W2:Y:S01]  /*4f90*/  MUFU.EX2 R188, R188 ;  /* 0x000000bc00bc7308 */ /* 0x000ea20000000800 */
[----:B------:R-:W-:Y:S02]  /*4fa0*/  FADD.FTZ R38, R34, R38 ;  /* 0x0000002622267221 */ /* 0x000fe40000010000 */
[----:B------:R-:W-:Y:S02]  /*4fb0*/  FADD.FTZ R36, R32, R36 ;  /* 0x0000002420247221 */ /* 0x000fe40000010000 */
[----:B------:R-:W-:Y:S01]  /*4fc0*/  FADD.FTZ R33, R33, R38 ;  /* 0x0000002621217221 */ /* 0x000fe20000010000 */
[----:B----4-:R-:W-:Y:S01]  /*4fd0*/  HMMA.16816.F32.BF16 R176, R4, R12, R176 ;  /* 0x0000000c04b0723c */ /* 0x010fe200000418b0 */
[----:B------:R-:W-:Y:S01]  /*4fe0*/  FADD.FTZ R31, R31, R36 ;  /* 0x000000241f1f7221 */ /* 0x000fe20000010000 */
[----:B------:R-:W3:Y:S01]  /*4ff0*/  MUFU.EX2 R181, R181 ;  /* 0x000000b500b57308 */ /* 0x000ee20000000800 */
[----:B------:R-:W-:-:S02]  /*5000*/  FADD.FTZ R33, R30, R33 ;  /* 0x000000211e217221 */ /* 0x000fc40000010000 */
[----:B------:R-:W-:-:S03]  /*5010*/  FADD.FTZ R31, R3, R31 ;  /* 0x0000001f031f7221 */ /* 0x000fc60000010000 */
        /* <DEDUP_REMOVED lines=59> */
[----:B------:R-:W-:-:S03]  /*53d0*/  FADD.FTZ R200, R199, R200 ;  /* 0x000000c8c7c87221 */ /* 0x000fc60000010000 */
        /* <DEDUP_REMOVED lines=68> */
[----:B------:R-:W-:-:S04]  /*5820*/  FADD.FTZ R202, R185, R202 ;  /* 0x000000cab9ca7221 */ /* 0x000fc80000010000 */
[----:B---3--:R-:W-:Y:S01]  /*5830*/  FADD.FTZ R3, R181, R202 ;  /* 0x000000cab5037221 */ /* 0x008fe20000010000 */
        /* <DEDUP_REMOVED lines=36> */
[C---:B----4-:R-:W-:Y:S08]  /*5a80*/  HMMA.16816.F32.BF16 R140, R4.reuse, R12, R140 ;  /* 0x0000000c048c723c */ /* 0x050ff0000004188c */
[C---:B------:R-:W-:Y:S01]  /*5a90*/  HMMA.16816.F32.BF16 R144, R4.reuse, R14, R144 ;  /* 0x0000000e0490723c */ /* 0x040fe20000041890 */
[----:B------:R-:W4:Y:S07]  /*5aa0*/  LDSM.16.MT88.4 R12, [R242+0x2900] ;  /* 0x00290000f20c783b */ /* 0x000f2e0000004200 */
[C---:B---3--:R-:W-:Y:S08]  /*5ab0*/  HMMA.16816.F32.BF16 R156, R4.reuse, R20, R156 ;  /* 0x00000014049c723c */ /* 0x048ff0000004189c */
        /* <DEDUP_REMOVED lines=8> */
[----:B------:R-:W-:-:S07]  /*5b40*/  F2FP.BF16.PACK_AB R7, R181, R185 ;  /* 0x000000b9b507723e */ /* 0x000fce00000010ff */
        /* <DEDUP_REMOVED lines=42> */
[----:B------:R-:W-:Y:S07]  /*5df0*/  HMMA.16816.F32.BF16 R164, R4, R10, R164 ;  /* 0x0000000a04a4723c */ /* 0x000fee00000418a4 */
[----:B------:R-:W-:-:S05]  /*5e00*/  FADD.FTZ R4, R187, R206 ;  /* 0x000000cebb047221 */ /* 0x000fca0000010000 */
[----:B------:R1:W-:Y:S01]  /*5e10*/  STL [R1+0x5c], R4 ;  /* 0x00005c0401007387 */ /* 0x0003e20000100800 */
[----:B------:R-:W-:Y:S05]  /*5e20*/  @P0 BRA `(.L_x_2632) ;  /* 0x00004b0000000947 */ /* 0x000fea0003800000 */
[----:B------:R-:W-:Y:S01]  /*5e30*/  IADD3 R213, R215, 0xc0, RZ ;  /* 0x000000c0d7d57810 */ /* 0x000fe20007ffe0ff */
[----:B------:R-:W-:Y:S01]  /*5e40*/  IMAD.MOV.U32 R3, RZ, RZ, R0 ;  /* 0x000000ffff037224 */ /* 0x000fe200078e0000 */
[----:B------:R-:W-:Y:S01]  /*5e50*/  SHF.R.S32.HI R5, RZ, 0x1f, R29 ;  /* 0x0000001fff057819 */ /* 0x000fe2000001141d */
[----:B------:R-:W-:Y:S01]  /*5e60*/  IMAD.MOV.U32 R180, RZ, RZ, R2 ;  /* 0x000000ffffb47224 */ /* 0x000fe200078e0002 */
[----:B-1----:R-:W-:Y:S01]  /*5e70*/  SHF.R.S32.HI R4, RZ, 0x1f, R28 ;  /* 0x0000001fff047819 */ /* 0x002fe2000001141c */
[----:B------:R-:W-:Y:S01]  /*5e80*/  UIADD3 UR9, UR9, -0x2, URZ ;  /* 0xfffffffe09097890 */ /* 0x000fe2000fffe03f */
[----:B------:R-:W-:Y:S02]  /*5e90*/  SHF.R.S32.HI R6, RZ, 0x1f, R213 ;  /* 0x0000001fff067819 */ /* 0x000fe400000114d5 */
[----:B------:R-:W-:Y:S02]  /*5ea0*/  LEA.HI R5, R5, R29, RZ, 0x3 ;  /* 0x0000001d05057211 */ /* 0x000fe400078f18ff */
[----:B------:R-:W-:-:S02]  /*5eb0*/  LEA.HI R4, R4, R28, RZ, 0x3 ;  /* 0x0000001c04047211 */ /* 0x000fc400078f18ff */
[----:B------:R-:W-:Y:S02]  /*5ec0*/  LEA.HI R6, R6, R213, RZ, 0x3 ;  /* 0x000000d506067211 */ /* 0x000fe400078f18ff */
[----:B------:R-:W-:Y:S02]  /*5ed0*/  LOP3.LUT R5, R5, 0xfffffff8, RZ, 0xc0, !PT ;  /* 0xfffffff805057812 */ /* 0x000fe400078ec0ff */
[----:B------:R-:W-:Y:S02]  /*5ee0*/  LOP3.LUT R4, R4, 0xfffffff8, RZ, 0xc0, !PT ;  /* 0xfffffff804047812 */ /* 0x000fe400078ec0ff */
[----:B------:R-:W-:Y:S02]  /*5ef0*/  LOP3.LUT R0, R6, 0xfffffff8, RZ, 0xc0, !PT ;  /* 0xfffffff806007812 */ /* 0x000fe400078ec0ff */
[----:B------:R-:W-:Y:S02]  /*5f00*/  SHF.R.S32.HI R7, RZ, 0x1f, R5 ;  /* 0x0000001fff077819 */ /* 0x000fe40000011405 */
[----:B------:R-:W-:-:S02]  /*5f10*/  SHF.R.S32.HI R6, RZ, 0x1f, R4 ;  /* 0x0000001fff067819 */ /* 0x000fc40000011404 */
[----:B------:R-:W-:Y:S02]  /*5f20*/  SHF.R.S32.HI R2, RZ, 0x1f, R0 ;  /* 0x0000001fff027819 */ /* 0x000fe40000011400 */
[C---:B------:R-:W-:Y:S01]  /*5f30*/  SHF.L.U64.HI R8, R5.reuse, 0x1, R7 ;  /* 0x0000000105087819 */ /* 0x040fe20000010207 */
[----:B------:R-:W-:Y:S01]  /*5f40*/  IMAD.SHL.U32 R7, R5, 0x2, RZ ;  /* 0x0000000205077824 */ /* 0x000fe200078e00ff */
[C---:B------:R-:W-:Y:S01]  /*5f50*/  SHF.L.U64.HI R5, R4.reuse, 0x1, R6 ;  /* 0x0000000104057819 */ /* 0x040fe20000010206 */
[----:B------:R-:W-:Y:S01]  /*5f60*/  IMAD.SHL.U32 R4, R4, 0x2, RZ ;  /* 0x0000000204047824 */ /* 0x000fe200078e00ff */
[----:B------:R-:W-:Y:S01]  /*5f70*/  SEL R6, RZ, 0x10, P6 ;  /* 0x00000010ff067807 */ /* 0x000fe20003000000 */
[----:B------:R-:W-:Y:S01]  /*5f80*/  STL [R1+0x38], R8 ;  /* 0x0000380801007387 */ /* 0x000fe20000100800 */
[C---:B------:R-:W-:Y:S01]  /*5f90*/  SHF.L.U64.HI R2, R0.reuse, 0x1, R2 ;  /* 0x0000000100027819 */ /* 0x040fe20000010202 */
[----:B------:R-:W-:Y:S01]  /*5fa0*/  IMAD.SHL.U32 R0, R0, 0x2, RZ ;  /* 0x0000000200007824 */ /* 0x000fe200078e00ff */
[----:B------:R-:W-:Y:S01]  /*5fb0*/  ISETP.NE.U32.AND P1, PT, R6, RZ, PT ;  /* 0x000000ff0600720c */ /* 0x000fe20003f25070 */
[----:B------:R1:W-:Y:S01]  /*5fc0*/  STL [R1+0x3c], R7 ;  /* 0x00003c0701007387 */ /* 0x0003e20000100800 */
[----:B------:R-:W-:-:S02]  /*5fd0*/  LOP3.LUT R214, R214, 0xfffffff7, RZ, 0xc0, !PT ;  /* 0xfffffff7d6d67812 */ /* 0x000fc400078ec0ff */
[----:B------:R-:W-:Y:S01]  /*5fe0*/  ISETP.GE.AND P2, PT, R213, c[0x0][0x1d4], PT ;  /* 0x00007500d5007a0c */ /* 0x000fe20003f46270 */
[----:B------:R2:W-:Y:S04]  /*5ff0*/  STL [R1+0x40], R5 ;  /* 0x0000400501007387 */ /* 0x0005e80000100800 */
[----:B------:R3:W-:Y:S04]  /*6000*/  STL [R1+0x44], R4 ;  /* 0x0000440401007387 */ /* 0x0007e80000100800 */
[----:B------:R4:W-:Y:S01]  /*6010*/  STL [R1+0x48], R2 ;  /* 0x0000480201007387 */ /* 0x0009e20000100800 */
[----:B------:R-:W-:-:S03]  /*6020*/  @P1 LOP3.LUT R214, R214, 0x8, RZ, 0xfc, !PT ;  /* 0x00000008d6d61812 */ /* 0x000fc600078efcff */
[----:B------:R5:W-:Y:S01]  /*6030*/  STL [R1+0x4c], R0 ;  /* 0x00004c0001007387 */ /* 0x000be20000100800 */
[----:B------:R-:W-:-:S03]  /*6040*/  LOP3.LUT R214, R214, 0xfffffffb, RZ, 0xc0, !PT ;  /* 0xfffffffbd6d67812 */ /* 0x000fc600078ec0ff */
[----:B------:R5:W-:Y:S01]  /*6050*/  STL [R1+0x30], R6 ;  /* 0x0000300601007387 */ /* 0x000be20000100800 */
[----:B-1----:R-:W-:Y:S01]  /*6060*/  SEL R7, RZ, 0x10, P4 ;  /* 0x00000010ff077807 */ /* 0x002fe20002000000 */
[----:B--2---:R-:W-:Y:S01]  /*6070*/  IMAD.SHL.U32 R5, R252, 0x2, RZ ;  /* 0x00000002fc057824 */ /* 0x004fe200078e00ff */
[C---:B---3--:R-:W-:Y:S02]  /*6080*/  LEA R4, P0, R215.reuse, RZ, 0x1 ;  /* 0x000000ffd7047211 */ /* 0x048fe400078008ff */
[----:B----4-:R-:W-:Y:S02]  /*6090*/  SEL R2, RZ, 0x10, P5 ;  /* 0x00000010ff027807 */ /* 0x010fe40002800000 */
[----:B------:R-:W-:Y:S02]  /*60a0*/  LEA.HI.X.SX32 R5, R215, RZ, 0x1, P0 ;  /* 0x000000ffd7057211 */ /* 0x000fe400000f0eff */
[----:B------:R-:W-:Y:S01]  /*60b0*/  ISETP.NE.U32.AND P0, PT, R2, RZ, PT ;  /* 0x000000ff0200720c */ /* 0x000fe20003f05070 */
[----:B------:R-:W-:Y:S01]  /*60c0*/  STL [R1+0x2c], R2 ;  /* 0x00002c0201007387 */ /* 0x000fe20000100800 */
[----:B-----5:R-:W-:-:S02]  /*60d0*/  SEL R0, RZ, 0x10, P2 ;  /* 0x00000010ff007807 */ /* 0x020fc40001000000 */
[----:B------:R-:W-:Y:S01]  /*60e0*/  IADD3 R6, -R6, 0x10, RZ ;  /* 0x0000001006067810 */ /* 0x000fe20007ffe1ff */
[----:B------:R-:W-:Y:S01]  /*60f0*/  STL [R1+0x28], R7 ;  /* 0x0000280701007387 */ /* 0x000fe20000100800 */
[----:B------:R-:W-:Y:S02]  /*6100*/  ISETP.NE.U32.AND P2, PT, R0, RZ, PT ;  /* 0x000000ff0000720c */ /* 0x000fe40003f45070 */
[----:B------:R-:W-:Y:S01]  /*6110*/  LOP3.LUT R6, R6, 0xf, RZ, 0xc0, !PT ;  /* 0x0000000f06067812 */ /* 0x000fe200078ec0ff */
[----:B------:R1:W-:Y:S04]  /*6120*/  STL.64 [R1+0x50], R4 ;  /* 0x0000500401007387 */ /* 0x0003e80000100a00 */
[----:B------:R-:W-:Y:S01]  /*6130*/  @P0 LOP3.LUT R214, R214, 0x4, RZ, 0xfc, !PT ;  /* 0x00000004d6d60812 */ /* 0x000fe200078efcff */
[----:B------:R2:W-:Y:S01]  /*6140*/  STL [R1+0x24], R6 ;  /* 0x0000240601007387 */ /* 0x0005e20000100800 */
[----:B------:R-:W-:-:S02]  /*6150*/  ISETP.NE.U32.AND P0, PT, R7, RZ, PT ;  /* 0x000000ff0700720c */ /* 0x000fc40003f05070 */
        /* <DEDUP_REMOVED lines=13> */
.L_x_2635:
[----:B------:R-:W2:Y:S01]  /*6230*/  LDL R0, [R1+0x4] ;  /* 0x0000040001007983 */ /* 0x000ea20000100800 */
[----:B------:R-:W-:Y:S01]  /*6240*/  UIMAD UR4, UR9, 0x60, UR11 ;  /* 0x00000060090478a4 */ /* 0x000fe2000f8e020b */
[----:B------:R-:W-:Y:S01]  /*6250*/  PLOP3.LUT P0, PT, PT, PT, UP0, 0x80, 0x0 ;  /* 0x000000000000781c */ /* 0x000fe20003f0f008 */
[----:B------:R-:W-:Y:S01]  /*6260*/  IMAD.MOV.U32 R249, RZ, RZ, RZ ;  /* 0x000000fffff97224 */ /* 0x000fe200078e00ff */
[----:B------:R-:W3:Y:S01]  /*6270*/  LDL.64 R204, [R1+0x50] ;  /* 0x0000500001cc7983 */ /* 0x000ee20000100a00 */
[----:B------:R-:W-:Y:S02]  /*6280*/  IMAD.SHL.U32 R213, R252, 0x2, RZ ;  /* 0x00000002fcd57824 */ /* 0x000fe400078e00ff */
[----:B------:R-:W-:Y:S01]  /*6290*/  IMAD.U32 R250, RZ, RZ, UR4 ;  /* 0x00000004fffa7e24 */ /* 0x000fe2000f8e00ff */
[----:B------:R-:W4:Y:S04]  /*62a0*/  LDL R203, [R1+0x3c] ;  /* 0x00003c0001cb7983 */ /* 0x000f280000100800 */
[----:B------:R-:W5:Y:S04]  /*62b0*/  LDL R200, [R1+0x38] ;  /* 0x0000380001c87983 */ /* 0x000f680000100800 */
        /* <DEDUP_REMOVED lines=34> */
[----:B-1----:R-:W-:Y:S01]  /*64e0*/  IMAD.X R187, R205, 0x1, R181, P0 ;  /* 0x00000001cdbb7824 */ /* 0x002fe200000e06b5 */
[C---:B----4-:R-:W-:Y:S04]  /*64f0*/  IADD3 R198, P0, R192.reuse, R203, RZ ;  /* 0x000000cbc0c67210 */ /* 0x050fe80007f1e0ff */
[----:B------:R1:W-:Y:S01]  /*6500*/  LDGSTS.E.BYPASS.LTC128B.128 [R213+0xc100], [R186.64], !P6 ;  /* 0x0c100000bad57fae */ /* 0x0003e2000f101d4c */
[C---:B-----5:R-:W-:Y:S01]  /*6510*/  IMAD.X R199, R181.reuse, 0x1, R200, P0 ;  /* 0x00000001b5c77824 */ /* 0x060fe200000e06c8 */
[C---:B------:R-:W-:Y:S04]  /*6520*/  IADD3 R194, P0, R192.reuse, R201, RZ ;  /* 0x000000c9c0c27210 */ /* 0x040fe80007f1e0ff */
[----:B------:R2:W-:Y:S01]  /*6530*/  LDGSTS.E.BYPASS.LTC128B.128 [R213+0xf100], [R198.64], !P5 ;  /* 0x0f100000c6d57fae */ /* 0x0005e2000e901d4c */
[C---:B------:R-:W-:Y:S01]  /*6540*/  IMAD.X R195, R181.reuse, 0x1, R214, P0 ;  /* 0x00000001b5c37824 */ /* 0x040fe200000e06d6 */
[----:B------:R-:W-:Y:S04]  /*6550*/  IADD3 R192, P0, R192, R215, RZ ;  /* 0x000000d7c0c07210 */ /* 0x000fe80007f1e0ff */
[----:B------:R3:W-:Y:S01]  /*6560*/  LDGSTS.E.BYPASS.LTC128B.128 [R213+0x12100], [R194.64], !P4 ;  /* 0x12100000c2d57fae */ /* 0x0007e2000e101d4c */
[----:B------:R-:W-:Y:S03]  /*6570*/  IMAD.X R193, R181, 0x1, R212, P0 ;  /* 0x00000001b5c17824 */ /* 0x000fe600000e06d4 */
[----:B------:R-:W4:Y:S04]  /*6580*/  SHFL.IDX PT, R181, R2, 0x1, 0x181f ;  /* 0x00381f0002b57f89 */ /* 0x000f2800000e0000 */
[----:B------:R-:W5:Y:S04]  /*6590*/  SHFL.IDX PT, R2, R2, 0x2, 0x181f ;  /* 0x00581f0002027f89 */ /* 0x000f6800000e0000 */
        /* <DEDUP_REMOVED lines=12> */
[----:B-----5:R-:W-:Y:S04]  /*6660*/  IADD3 R184, P0, R204, R2, RZ ;  /* 0x00000002ccb87210 */ /* 0x020fe80007f1e0ff */
[----:B------:R4:W-:Y:S01]  /*6670*/  LDGSTS.E.BYPASS.LTC128B.128 [R213+0x16100], [R196.64], !P1 ;  /* 0x16100000c4d57fae */ /* 0x0009e2000c901d4c */
[----:B------:R-:W-:Y:S01]  /*6680*/  IMAD.X R185, R205, 0x1, R0, P0 ;  /* 0x00000001cdb97824 */ /* 0x000fe200000e0600 */
[----:B---3--:R-:W-:Y:S04]  /*6690*/  IADD3 R194, P0, R2, R203, RZ ;  /* 0x000000cb02c27210 */ /* 0x008fe80007f1e0ff */
[----:B------:R4:W-:Y:S01]  /*66a0*/  LDGSTS.E.BYPASS.LTC128B.128 [R213+0xe100], [R184.64], !P6 ;  /* 0x0e100000b8d57fae */ /* 0x0009e2000f101d4c */
[----:B------:R-:W-:Y:S01]  /*66b0*/  IMAD.X R195, R0, 0x1, R200, P0 ;  /* 0x0000000100c37824 */ /* 0x000fe200000e06c8 */
[----:B------:R-:W-:Y:S04]  /*66c0*/  IADD3 R192, P0, R2, R201, RZ ;  /* 0x000000c902c07210 */ /* 0x000fe80007f1e0ff */
[----:B------:R4:W-:Y:S01]  /*66d0*/  LDGSTS.E.BYPASS.LTC128B.128 [R213+0x11100], [R194.64], !P5 ;  /* 0x11100000c2d57fae */ /* 0x0009e2000e901d4c */
[----:B------:R-:W-:Y:S01]  /*66e0*/  IMAD.X R193, R0, 0x1, R214, P0 ;  /* 0x0000000100c17824 */ /* 0x000fe200000e06d6 */
[----:B--2---:R-:W-:Y:S04]  /*66f0*/  IADD3 R198, P0, R2, R215, RZ ;  /* 0x000000d702c67210 */ /* 0x004fe80007f1e0ff */
[----:B------:R4:W-:Y:S01]  /*6700*/  LDGSTS.E.BYPASS.LTC128B.128 [R213+0x14100], [R192.64], !P4 ;  /* 0x14100000c0d57fae */ /* 0x0009e2000e101d4c */
[----:B------:R-:W-:Y:S05]  /*6710*/  IMAD.X R199, R0, 0x1, R212, P0 ;  /* 0x0000000100c77824 */ /* 0x000fea00000e06d4 */
[----:B------:R4:W-:Y:S01]  /*6720*/  LDGSTS.E.BYPASS.LTC128B.128 [R213+0x17100], [R198.64], !P1 ;  /* 0x17100000c6d57fae */ /* 0x0009e2000c901d4c */
[----:B------:R-:W-:-:S05]  /*6730*/  BRA `(.L_x_2634) ;  /* 0x000018c000007947 */ /* 0x000fca0003800000 */
.L_x_2633:
[----:B------:R-:W3:Y:S01]  /*6740*/  LDL R13, [R1+0x24] ;  /* 0x00002400010d7983 */ /* 0x000ee20000100800 */
[----:B------:R-:W-:Y:S01]  /*6750*/  SHF.R.S32.HI R0, RZ, 0x1f, R250 ;  /* 0x0000001fff007819 */ /* 0x000fe200000114fa */
[----:B--2---:R-:W-:Y:S01]  /*6760*/  IMAD.WIDE.U32 R4, R250, c[0x0][0x208], RZ ;  /* 0x00008200fa047a25 */ /* 0x004fe200078e00ff */
[----:B------:R-:W-:Y:S01]  /*6770*/  SHF.R.S32.HI R2, RZ, 0x1f, R249 ;  /* 0x0000001fff027819 */ /* 0x000fe200000114f9 */
[----:B------:R-:W3:Y:S01]  /*6780*/  LDL.64 R18, [R1+0x50] ;  /* 0x0000500001127983 */ /* 0x000ee20000100a00 */
[----:B------:R-:W-:Y:S04]  /*6790*/  DEPBAR.LE SB0, 0x0 ;  /* 0x000080000000791a */ /* 0x000fe80000000000 */
[----:B------:R-:W2:Y:S01]  /*67a0*/  LDL R12, [R1+0x20] ;  /* 0x00002000010c7983 */ /* 0x000ea20000100800 */
[----:B------:R-:W-:Y:S01]  /*67b0*/  IMAD R0, R0, c[0x0][0x208], RZ ;  /* 0x0000820000007a24 */ /* 0x000fe200078e02ff */
[----:B------:R-:W-:Y:S01]  /*67c0*/  UISETP.GE.AND UP1, UPT, UR9, 0x1, UPT ;  /* 0x000000010900788c */ /* 0x000fe2000bf26270 */
[----:B------:R-:W-:Y:S01]  /*67d0*/  IMAD R2, R2, c[0x0][0x218], RZ ;  /* 0x0000860002027a24 */ /* 0x000fe200078e02ff */
[----:B------:R-:W2:Y:S01]  /*67e0*/  LDL R17, [R1+0x3c] ;  /* 0x00003c0001117983 */ /* 0x000ea20000100800 */
[----:B------:R-:W-:Y:S02]  /*67f0*/  IMAD R0, R250, c[0x0][0x20c], R0 ;  /* 0x00008300fa007a24 */ /* 0x000fe400078e0200 */
[----:B------:R-:W-:Y:S01]  /*6800*/  IMAD R2, R249, c[0x0][0x21c], R2 ;  /* 0x00008700f9027a24 */ /* 0x000fe200078e0202 */
[----:B------:R-:W4:Y:S01]  /*6810*/  LDL R7, [R1+0x1c] ;  /* 0x00001c0001077983 */ /* 0x000f220000100800 */
[----:B------:R-:W-:Y:S03]  /*6820*/  IMAD.IADD R5, R5, 0x1, R0 ;  /* 0x0000000105057824 */ /* 0x000fe600078e0200 */
[----:B------:R-:W5:Y:S01]  /*6830*/  LDL R16, [R1+0x38] ;  /* 0x0000380001107983 */ /* 0x000f620000100800 */
[----:B------:R-:W-:Y:S03]  /*6840*/  IMAD.WIDE.U32 R4, R249, c[0x0][0x218], R4 ;  /* 0x00008600f9047a25 */ /* 0x000fe600078e0004 */
[----:B------:R-:W4:Y:S04]  /*6850*/  LDL R11, [R1+0x44] ;  /* 0x00004400010b7983 */ /* 0x000f280000100800 */
[----:B------:R-:W-:Y:S01]  /*6860*/  BAR.SYNC.DEFER_BLOCKING 0x0 ;  /* 0x0000000000007b1d */ /* 0x000fe20000010000 */
[----:B------:R-:W-:Y:S04]  /*6870*/  IADD3 R0, P0, R4, UR22, RZ ;  /* 0x0000001604007c10 */ /* 0x000fe8000ff1e0ff */
[----:B------:R-:W-:Y:S02]  /*6880*/  IADD3.X R2, R5, UR5, R2, P0, !PT ;  /* 0x0000000505027c10 */ /* 0x000fe400087fe402 */
[C---:B------:R-:W-:Y:S04]  /*6890*/  LEA R30, P0, R0.reuse, c[0x0][0x1f8], 0x1 ;  /* 0x00007e00001e7a11 */ /* 0x040fe800078008ff */
[----:B------:R-:W-:Y:S01]  /*68a0*/  LEA.HI.X R0, R0, c[0x0][0x1fc], R2, 0x1, P0 ;  /* 0x00007f0000007a11 */ /* 0x000fe200000f0c02 */
[----:B------:R-:W-:Y:S04]  /*68b0*/  LDSM.16.M88.4 R48, [R248] ;  /* 0x00000000f830783b */ /* 0x000fe80000000200 */
[----:B------:R-:W2:Y:S04]  /*68c0*/  LDL R6, [R1+0x18] ;  /* 0x0000180001067983 */ /* 0x000ea80000100800 */
[----:B------:R-:W2:Y:S04]  /*68d0*/  LDL R10, [R1+0x40] ;  /* 0x00004000010a7983 */ /* 0x000ea80000100800 */
[----:B------:R-:W2:Y:S04]  /*68e0*/  LDL R9, [R1+0x4c] ;  /* 0x00004c0001097983 */ /* 0x000ea80000100800 */
[----:B------:R-:W2:Y:S04]  /*68f0*/  LDL R8, [R1+0x48] ;  /* 0x0000480001087983 */ /* 0x000ea80000100800 */
[----:B------:R-:W2:Y:S04]  /*6900*/  LDL.LU R181, [R1+0x10] ;  /* 0x0000100001b57983 */ /* 0x000ea80000300800 */
[----:B------:R-:W3:Y:S04]  /*6910*/  SHFL.IDX PT, R44, R30, 0x2, 0x181f ;  /* 0x00581f001e2c7f89 */ /* 0x000ee800000e0000 */
[----:B------:R-:W1:Y:S04]  /*6920*/  SHFL.IDX PT, R2, R0, 0x2, 0x181f ;  /* 0x00581f0000027f89 */ /* 0x000e6800000e0000 */
[----:B------:R-:W1:Y:S04]  /*6930*/  SHFL.IDX PT, R14, R30, RZ, 0x181f ;  /* 0x00181fff1e0e7589 */ /* 0x000e6800000e0000 */
[----:B------:R-:W-:Y:S04]  /*6940*/  SHFL.IDX PT, R30, R30, 0x1, 0x181f ;  /* 0x00381f001e1e7f89 */ /* 0x000fe800000e0000 */
[----:B------:R-:W-:Y:S04]  /*6950*/  LDSM.16.M88.4 R24, [R247+0xd100] ;  /* 0x00d10000f718783b */ /* 0x000fe80000000200 */
[----:B------:R-:W-:Y:S04]  /*6960*/  LDSM.16.M88.4 R32, [R247+0xd900] ;  /* 0x00d90000f720783b */ /* 0x000fe80000000200 */
[----:B------:R-:W-:Y:S04]  /*6970*/  LDSM.16.M88.4 R40, [R247+0xe100] ;  /* 0x00e10000f728783b */ /* 0x000fe80000000200 */
[----:B------:R-:W-:Y:S04]  /*6980*/  LDSM.16.M88.4 R184, [R247+0xe900] ;  /* 0x00e90000f7b8783b */ /* 0x000fe80000000200 */
[----:B------:R-:W-:Y:S04]  /*6990*/  LDSM.16.M88.4 R188, [R246] ;  /* 0x00000000f6bc783b */ /* 0x000fe80000000200 */
[----:B------:R-:W-:Y:S04]  /*69a0*/  LDSM.16.M88.4 R192, [R245] ;  /* 0x00000000f5c0783b */ /* 0x000fe80000000200 */
[----:B------:R-:W-:Y:S04]  /*69b0*/  LDSM.16.M88.4 R196, [R237] ;  /* 0x00000000edc4783b */ /* 0x000fe80000000200 */
[----:B------:R-:W-:Y:S04]  /*69c0*/  LDSM.16.M88.4 R200, [R236] ;  /* 0x00000000ecc8783b */ /* 0x000fe80000000200 */
[----:B------:R-:W-:Y:S04]  /*69d0*/  LDSM.16.M88.4 R204, [R235] ;  /* 0x00000000ebcc783b */ /* 0x000fe80000000200 */
[----:B------:R-:W-:Y:S04]  /*69e0*/  LDSM.16.M88.4 R208, [R234] ;  /* 0x00000000ead0783b */ /* 0x000fe80000000200 */
        /* <DEDUP_REMOVED lines=8> */
[----:B----4-:R-:W-:Y:S04]  /*6a70*/  IADD3 R36, P1, P0, R7, R44, R11 ;  /* 0x0000002c07247210 */ /* 0x010fe8000783e00b */
[----:B------:R-:W-:Y:S02]  /*6a80*/  IADD3.X R37, RZ, R2, R10, P1, P0 ;  /* 0x00000002ff257210 */ /* 0x000fe40000fe040a */
[----:B------:R-:W-:Y:S04]  /*6a90*/  IADD3 R44, P1, P0, R6, R44, R9 ;  /* 0x0000002c062c7210 */ /* 0x000fe8000783e009 */
[----:B------:R-:W-:Y:S02]  /*6aa0*/  IADD3.X R45, RZ, R2, R8, P1, P0 ;  /* 0x00000002ff2d7210 */ /* 0x000fe40000fe0408 */
[----:B------:R-:W1:Y:S01]  /*6ab0*/  SHFL.IDX PT, R2, R0, RZ, 0x181f ;  /* 0x00181fff00027589 */ /* 0x000e6200000e0000 */
[----:B------:R-:W-:Y:S03]  /*6ac0*/  IADD3 R46, P0, R18, R14, RZ ;  /* 0x0000000e122e7210 */ /* 0x000fe60007f1e0ff */
[----:B------:R-:W2:Y:S02]  /*6ad0*/  SHFL.IDX PT, R0, R0, 0x1, 0x181f ;  /* 0x00381f0000007f89 */ /* 0x000ea400000e0000 */
[C---:B-1----:R-:W-:Y:S01]  /*6ae0*/  IMAD.X R47, R19.reuse, 0x1, R2, P0 ;  /* 0x00000001132f7824 */ /* 0x042fe200000e0602 */
[----:B------:R-:W-:Y:S05]  /*6af0*/  IADD3 R6, P0, R14, R17, RZ ;  /* 0x000000110e067210 */ /* 0x000fea0007f1e0ff */
[----:B------:R-:W-:Y:S01]  /*6b00*/  IMAD.X R7, R2, 0x1, R16, P0 ;  /* 0x0000000102077824 */ /* 0x000fe200000e0610 */
[----:B------:R-:W-:Y:S05]  /*6b10*/  IADD3 R4, P0, R14, R11, RZ ;  /* 0x0000000b0e047210 */ /* 0x000fea0007f1e0ff */
[----:B------:R-:W-:Y:S01]  /*6b20*/  IMAD.X R5, R2, 0x1, R10, P0 ;  /* 0x0000000102057824 */ /* 0x000fe200000e060a */
[----:B------:R-:W-:Y:S05]  /*6b30*/  IADD3 R14, P0, R14, R9, RZ ;  /* 0x000000090e0e7210 */ /* 0x000fea0007f1e0ff */
[----:B------:R-:W-:Y:S01]  /*6b40*/  IMAD.X R15, R2, 0x1, R8, P0 ;  /* 0x00000001020f7824 */ /* 0x000fe200000e0608 */
[----:B------:R-:W-:Y:S01]  /*6b50*/  IADD3 R12, P0, R18, R30, RZ ;  /* 0x0000001e120c7210 */ /* 0x000fe20007f1e0ff */
[----:B------:R-:W-:Y:S04]  /*6b60*/  IMAD.SHL.U32 R2, R252, 0x2, RZ ;  /* 0x00000002fc027824 */ /* 0x000fe800078e00ff */
[----:B--2---:R-:W-:Y:S01]  /*6b70*/  IMAD.X R13, R19, 0x1, R0, P0 ;  /* 0x00000001130d7824 */ /* 0x004fe200000e0600 */
[----:B------:R-:W-:Y:S05]  /*6b80*/  IADD3 R22, P0, R30, R17, RZ ;  /* 0x000000111e167210 */ /* 0x000fea0007f1e0ff */
[----:B------:R-:W-:Y:S01]  /*6b90*/  IMAD.X R23, R0, 0x1, R16, P0 ;  /* 0x0000000100177824 */ /* 0x000fe200000e0610 */
[----:B------:R-:W-:Y:S01]  /*6ba0*/  IADD3 R20, P0, R30, R11, RZ ;  /* 0x0000000b1e147210 */ /* 0x000fe20007f1e0ff */
[----:B------:R-:W-:Y:S04]  /*6bb0*/  LDSM.16.M88.4 R16, [R247+0xc900] ;  /* 0x00c90000f710783b */ /* 0x000fe80000000200 */
[----:B------:R-:W-:Y:S01]  /*6bc0*/  IMAD.X R21, R0, 0x1, R10, P0 ;  /* 0x0000000100157824 */ /* 0x000fe200000e060a */
[----:B------:R-:W-:Y:S05]  /*6bd0*/  IADD3 R30, P0, R30, R9, RZ ;  /* 0x000000091e1e7210 */ /* 0x000fea0007f1e0ff */
[----:B------:R-:W-:Y:S02]  /*6be0*/  IMAD.X R31, R0, 0x1, R8, P0 ;  /* 0x00000001001f7824 */ /* 0x000fe400000e0608 */
[----:B------:R-:W2:Y:S04]  /*6bf0*/  LDL R0, [R1+0x8] ;  /* 0x0000080001007983 */ /* 0x000ea80000100800 */
[----:B------:R-:W1:Y:S04]  /*6c00*/  LDSM.16.M88.4 R8, [R247+0xc100] ;  /* 0x00c10000f708783b */ /* 0x000e680000000200 */
[----:B------:R-:W-:Y:S01]  /*6c10*/  @!PT LDS RZ, [RZ] ;  /* 0x00000000fffff984 */ /* 0x000fe20000000800 */
[----:B------:R-:W-:Y:S01]  /*6c20*/  @!PT LDS RZ, [RZ] ;  /* 0x00000000fffff984 */ /* 0x000fe20000000800 */
[----:B------:R-:W-:Y:S01]  /*6c30*/  @!PT LDS RZ, [RZ] ;  /* 0x00000000fffff984 */ /* 0x000fe20000000800 */
[----:B------:R3:W-:Y:S04]  /*6c40*/  LDGSTS.E.BYPASS.LTC128B.128 [R2+0x100], [R46.64], !P6 ;  /* 0x001000002e027fae */ /* 0x0007e8000f101d4c */
[----:B------:R1:W-:Y:S04]  /*6c50*/  LDGSTS.E.BYPASS.LTC128B.128 [R2+0x3100], [R6.64], !P5 ;  /* 0x0310000006027fae */ /* 0x0003e8000e901d4c */
[----:B------:R1:W-:Y:S04]  /*6c60*/  LDGSTS.E.BYPASS.LTC128B.128 [R2+0x6100], [R4.64], !P4 ;  /* 0x0610000004027fae */ /* 0x0003e8000e101d4c */
[----:B---3--:R-:W3:Y:S04]  /*6c70*/  LDL R46, [R1+0x30] ;  /* 0x00003000012e7983 */ /* 0x008ee80000100800 */
[----:B------:R-:W4:Y:S01]  /*6c80*/  LDL R47, [R1+0x2c] ;  /* 0x00002c00012f7983 */ /* 0x000f220000100800 */
[C---:B-1----:R-:W-:Y:S08]  /*6c90*/  HMMA.16816.F32.BF16 R4, R48.reuse, R8, RZ ;  /* 0x000000083004723c */ /* 0x042ff000000418ff */
[C---:B------:R-:W-:Y:S01]  /*6ca0*/  HMMA.16816.F32.BF16 R8, R48.reuse, R10, RZ ;  /* 0x0000000a3008723c */ /* 0x040fe200000418ff */
[----:B--2---:R-:W-:Y:S02]  /*6cb0*/  ISETP.GE.AND P1, PT, R0, c[0x0][0x1d4], PT ;  /* 0x0000750000007a0c */ /* 0x004fe40003f26270 */
[----:B------:R-:W2:Y:S11]  /*6cc0*/  LDL R0, [R1+0x28] ;  /* 0x0000280001007983 */ /* 0x000eb60000100800 */
[----:B------:R1:W-:Y:S04]  /*6cd0*/  LDGSTS.E.BYPASS.LTC128B.128 [R2+0x9100], [R14.64], !P1 ;  /* 0x091000000e027fae */ /* 0x0003e8000c901d4c */
[----:B------:R1:W-:Y:S04]  /*6ce0*/  LDGSTS.E.BYPASS.LTC128B.128 [R2+0x1100], [R12.64], !P6 ;  /* 0x011000000c027fae */ /* 0x0003e8000f101d4c */
[----:B------:R5:W-:Y:S04]  /*6cf0*/  LDGSTS.E.BYPASS.LTC128B.128 [R2+0x4100], [R22.64], !P5 ;  /* 0x0410000016027fae */ /* 0x000be8000e901d4c */
[----:B------:R5:W-:Y:S04]  /*6d00*/  LDGSTS.E.BYPASS.LTC128B.128 [R2+0x7100], [R20.64], !P4 ;  /* 0x0710000014027fae */ /* 0x000be8000e101d4c */
[----:B------:R5:W-:Y:S01]  /*6d10*/  LDGSTS.E.BYPASS.LTC128B.128 [R2+0xa100], [R30.64], !P1 ;  /* 0x0a1000001e027fae */ /* 0x000be2000c901d4c */
[----:B---3--:R-:W-:Y:S02]  /*6d20*/  ISETP.NE.U32.AND P0, PT, R46, RZ, PT ;  /* 0x000000ff2e00720c */ /* 0x008fe40003f05070 */
[----:B----4-:R-:W-:Y:S01]  /*6d30*/  ISETP.NE.U32.AND P3, PT, R47, RZ, PT ;  /* 0x000000ff2f00720c */ /* 0x010fe20003f65070 */
[C---:B-1----:R-:W-:Y:S10]  /*6d40*/  HMMA.16816.F32.BF16 R12, R48.reuse, R16, RZ ;  /* 0x00000010300c723c */ /* 0x042ff400000418ff */
[----:B------:R1:W-:Y:S01]  /*6d50*/  LDGSTS.E.BYPASS.LTC128B.128.ZFILL [R2+0x2100], [R28.64], P0 ;  /* 0x021000001c027fae */ /* 0x0003e20008141d4c */
[C---:B------:R-:W-:Y:S03]  /*6d60*/  HMMA.16816.F32.BF16 R16, R48.reuse, R18, RZ ;  /* 0x000000123010723c */ /* 0x040fe600000418ff */
[----:B------:R3:W-:Y:S01]  /*6d70*/  LDGSTS.E.BYPASS.LTC128B.128.ZFILL [R2+0x5100], [R38.64], P3 ;  /* 0x0510000026027fae */ /* 0x0007e20009941d4c */
[----:B------:R-:W-:Y:S04]  /*6d80*/  LOP3.LUT P3, RZ, R181, 0x10, RZ, 0xc0, !PT ;  /* 0x00000010b5ff7812 */ /* 0x000fe8000786c0ff */
[C---:B-----5:R-:W-:Y:S08]  /*6d90*/  HMMA.16816.F32.BF16 R20, R48.reuse, R24, RZ ;  /* 0x000000183014723c */ /* 0x060ff000000418ff */
[C---:B------:R-:W-:Y:S08]  /*6da0*/  HMMA.16816.F32.BF16 R24, R48.reuse, R26, RZ ;  /* 0x0000001a3018723c */ /* 0x040ff000000418ff */
[C---:B-1----:R-:W-:Y:S08]  /*6db0*/  HMMA.16816.F32.BF16 R28, R48.reuse, R32, RZ ;  /* 0x00000020301c723c */ /* 0x042ff000000418ff */
[C---:B------:R-:W-:Y:S01]  /*6dc0*/  HMMA.16816.F32.BF16 R32, R48.reuse, R34, RZ ;  /* 0x000000223020723c */ /* 0x040fe200000418ff */
[----:B--2---:R-:W-:Y:S11]  /*6dd0*/  ISETP.NE.U32.AND P0, PT, R0, RZ, PT ;  /* 0x000000ff0000720c */ /* 0x004ff60003f05070 */
[----:B------:R-:W-:Y:S02]  /*6de0*/  @!UPT UIADD3 URZ, URZ, URZ, URZ ;  /* 0x0000003f3f3ff290 */ /* 0x000fe4000fffe03f */
[----:B------:R3:W-:Y:S01]  /*6df0*/  LDGSTS.E.BYPASS.LTC128B.128.ZFILL [R2+0x8100], [R36.64], P0 ;  /* 0x0810000024027fae */ /* 0x0007e20008141d4c */
[----:B------:R-:W-:Y:S03]  /*6e00*/  PLOP3.LUT P0, PT, PT, PT, UP1, 0x80, 0x0 ;  /* 0x000000000000781c */ /* 0x000fe60003f0f018 */
[----:B------:R1:W-:Y:S04]  /*6e10*/  LDGSTS.E.BYPASS.LTC128B.128.ZFILL [R2+0xb100], [R44.64], P2 ;  /* 0x0b1000002c027fae */ /* 0x0003e80009141d4c */
[----:B------:R-:W0:Y:S01]  /*6e20*/  LDGDEPBAR ;  /* 0x00000000000079af */ /* 0x000e220000000000 */
[C---:B---3--:R-:W-:Y:S08]  /*6e30*/  HMMA.16816.F32.BF16 R36, R48.reuse, R40, RZ ;  /* 0x000000283024723c */ /* 0x048ff000000418ff */
        /* <DEDUP_REMOVED lines=39> */
[----:B------:R-:W2:Y:S04]  /*70b0*/  LDSM.16.M88.4 R184, [R232+0x2000] ;  /* 0x00200000e8b8783b */ /* 0x000ea80000000200 */
[----:B------:R-:W3:Y:S03]  /*70c0*/  LDSM.16.M88.4 R208, [R232+0x2800] ;  /* 0x00280000e8d0783b */ /* 0x000ee60000000200 */
        /* <DEDUP_REMOVED lines=17> */
[----:B------:R-:W2:Y:S04]  /*71e0*/  LDSM.16.M88.4 R188, [R247+0x11100] ;  /* 0x01110000f7bc783b */ /* 0x000ea80000000200 */
[----:B------:R-:W3:Y:S03]  /*71f0*/  LDSM.16.M88.4 R208, [R247+0x11900] ;  /* 0x01190000f7d0783b */ /* 0x000ee60000000200 */
        /* <DEDUP_REMOVED lines=17> */
[----:B------:R-:W2:Y:S04]  /*7310*/  LDSM.16.M88.4 R184, [R227] ;  /* 0x00000000e3b8783b */ /* 0x000ea80000000200 */
[----:B------:R-:W3:Y:S03]  /*7320*/  LDSM.16.M88.4 R208, [R226] ;  /* 0x00000000e2d0783b */ /* 0x000ee60000000200 */
        /* <DEDUP_REMOVED lines=190> */
[----:B------:R-:W-:Y:S04]  /*7f10*/  DEPBAR.LE SB0, 0x0 ;  /* 0x000080000000791a */ /* 0x000fe80000000000 */
[----:B------:R-:W-:Y:S01]  /*7f20*/  BAR.SYNC.DEFER_BLOCKING 0x0 ;  /* 0x0000000000007b1d */ /* 0x000fe20000010000 */
        /* <DEDUP_REMOVED lines=11> */
[----:B------:R-:W-:Y:S01]  /*7fe0*/  HMMA.16816.F32.BF16 R48, R188, R210, R48 ;  /* 0x000000d2bc30723c */ /* 0x000fe20000041830 */
[----:B------:R-:W-:-:S07]  /*7ff0*/  @P0 BRA `(.L_x_2635) ;  /* 0xffffe23000000947 */ /* 0x000fce000383ffff */
.L_x_2634:
[----:B----4-:R-:W-:Y:S01]  /*8000*/  FMNMX.FTZ R184, R4, R180, !PT ;  /* 0x000000b404b87209 */ /* 0x010fe20007810000 */
[----:B------:R-:W2:Y:S01]  /*8010*/  LDL.LU R204, [R1+0x5c] ;  /* 0x00005c0001cc7983 */ /* 0x000ea20000300800 */
[----:B------:R-:W-:Y:S01]  /*8020*/  FMNMX.FTZ R0, R6, R3, !PT ;  /* 0x0000000306007209 */ /* 0x000fe20007810000 */
[----:B------:R-:W-:Y:S01]  /*8030*/  UIADD3 UR4, UR9, -0x1, URZ ;  /* 0xffffffff09047890 */ /* 0x000fe2000fffe03f */
[----:B------:R-:W-:Y:S01]  /*8040*/  FMNMX.FTZ R184, R5, R184, !PT ;  /* 0x000000b805b87209 */ /* 0x000fe20007810000 */
[----:B------:R-:W3:Y:S01]  /*8050*/  LDL.LU R201, [R1+0x58] ;  /* 0x0000580001c97983 */ /* 0x000ee20000300800 */
        /* <DEDUP_REMOVED lines=46> */
[----:B------:R-:W-:Y:S01]  /*8340*/  ISETP.LT.AND P0, PT, RZ, UR9, PT ;  /* 0x00000009ff007c0c */ /* 0x000fe2000bf01270 */
[----:B------:R-:W1:Y:S01]  /*8350*/  SHFL.BFLY PT, R2, R184, 0x2, 0x1f ;  /* 0x0c401f00b8027f89 */ /* 0x000e6200000e0000 */
[----:B------:R-:W-:Y:S07]  /*8360*/  UMOV UR9, UR4 ;  /* 0x0000000400097c82 */ /* 0x000fee0008000000 */
[----:B------:R-:W4:Y:S01]  /*8370*/  SHFL.BFLY PT, R181, R0, 0x2, 0x1f ;  /* 0x0c401f0000b57f89 */ /* 0x000f2200000e0000 */
[----:B-1----:R-:W-:Y:S07]  /*8380*/  FMNMX.FTZ R184, R184, R2, !PT ;  /* 0x00000002b8b87209 */ /* 0x002fee0007810000 */
[----:B------:R-:W1:Y:S01]  /*8390*/  SHFL.BFLY PT, R2, R184, 0x1, 0x1f ;  /* 0x0c201f00b8027f89 */ /* 0x000e6200000e0000 */
[----:B----4-:R-:W-:Y:S07]  /*83a0*/  FMNMX.FTZ R181, R0, R181, !PT ;  /* 0x000000b500b57209 */ /* 0x010fee0007810000 */
[----:B------:R-:W4:Y:S01]  /*83b0*/  SHFL.BFLY PT, R0, R181, 0x1, 0x1f ;  /* 0x0c201f00b5007f89 */ /* 0x000f2200000e0000 */
[----:B-1----:R-:W-:Y:S07]  /*83c0*/  FMNMX.FTZ R2, R184, R2, !PT ;  /* 0x00000002b8027209 */ /* 0x002fee0007810000 */
[----:B------:R-:W1:Y:S01]  /*83d0*/  LDSM.16.MT88.4 R184, [R242+0x100] ;  /* 0x00010000f2b8783b */ /* 0x000e620000004200 */
[C---:B------:R-:W-:Y:S02]  /*83e0*/  FADD.FTZ R180, -R2.reuse, R180 ;  /* 0x000000b402b47221 */ /* 0x040fe40000010100 */
[----:B------:R-:W-:Y:S01]  /*83f0*/  FMUL.FTZ R199, R2, c[0x0][0x2d0] ;  /* 0x0000b40002c77a20 */ /* 0x000fe20000410000 */
[----:B----4-:R-:W-:Y:S01]  /*8400*/  FMNMX.FTZ R0, R181, R0, !PT ;  /* 0x00000000b5007209 */ /* 0x010fe20007810000 */
[----:B------:R-:W-:Y:S02]  /*8410*/  FMUL.FTZ R180, R180, c[0x0][0x2d0] ;  /* 0x0000b400b4b47a20 */ /* 0x000fe40000410000 */
[----:B------:R-:W-:Y:S02]  /*8420*/  FFMA.FTZ R192, R8, c[0x0][0x2d0], -R199 ;  /* 0x0000b40008c07a23 */ /* 0x000fe400000108c7 */
[C---:B------:R-:W-:Y:S02]  /*8430*/  FADD.FTZ R3, -R0.reuse, R3 ;  /* 0x0000000300037221 */ /* 0x040fe40000010100 */
[----:B------:R-:W4:Y:S01]  /*8440*/  MUFU.EX2 R180, R180 ;  /* 0x000000b400b47308 */ /* 0x000f220000000800 */
[----:B------:R-:W-:Y:S02]  /*8450*/  FMUL.FTZ R188, R0, c[0x0][0x2d0] ;  /* 0x0000b40000bc7a20 */ /* 0x000fe40000410000 */
[----:B------:R-:W-:Y:S02]  /*8460*/  FMUL.FTZ R3, R3, c[0x0][0x2d0] ;  /* 0x0000b40003037a20 */ /* 0x000fe40000410000 */
        /* <DEDUP_REMOVED lines=12> */
[C---:B----4-:R-:W-:Y:S02]  /*8530*/  FMUL.FTZ R8, R180.reuse, R172 ;  /* 0x000000acb4087220 */ /* 0x050fe40000410000 */
[C---:B------:R-:W-:Y:S02]  /*8540*/  FMUL.FTZ R9, R180.reuse, R173 ;  /* 0x000000adb4097220 */ /* 0x040fe40000410000 */
[C---:B------:R-:W-:Y:S01]  /*8550*/  FMUL.FTZ R4, R180.reuse, R176 ;  /* 0x000000b0b4047220 */ /* 0x040fe20000410000 */
[----:B------:R-:W4:Y:S01]  /*8560*/  MUFU.EX2 R193, R193 ;  /* 0x000000c100c17308 */ /* 0x000f220000000800 */
[C---:B------:R-:W-:Y:S02]  /*8570*/  FMUL.FTZ R5, R180.reuse, R177 ;  /* 0x000000b1b4057220 */ /* 0x040fe40000410000 */
[C---:B------:R-:W-:Y:S02]  /*8580*/  FMUL.FTZ R52, R180.reuse, R52 ;  /* 0x00000034b4347220 */ /* 0x040fe40000410000 */
[C---:B-----5:R-:W-:Y:S02]  /*8590*/  FMUL.FTZ R10, R3.reuse, R174 ;  /* 0x000000ae030a7220 */ /* 0x060fe40000410000 */
[C---:B------:R-:W-:Y:S02]  /*85a0*/  FMUL.FTZ R11, R3.reuse, R175 ;  /* 0x000000af030b7220 */ /* 0x040fe40000410000 */
[----:B------:R-:W5:Y:S01]  /*85b0*/  LDSM.16.MT88.4 R172, [R240+0x100] ;  /* 0x00010000f0ac783b */ /* 0x000f620000004200 */
        /* <DEDUP_REMOVED lines=9> */
[----:B----4-:R-:W-:Y:S01]  /*8650*/  F2FP.BF16.PACK_AB R176, R193, R198 ;  /* 0x000000c6c1b0723e */ /* 0x010fe200000010ff */
[C---:B------:R-:W-:Y:S02]  /*8660*/  FMUL.FTZ R58, R3.reuse, R58 ;  /* 0x0000003a033a7220 */ /* 0x040fe40000410000 */
[C---:B------:R-:W-:Y:S02]  /*8670*/  FMUL.FTZ R59, R3.reuse, R59 ;  /* 0x0000003b033b7220 */ /* 0x040fe40000410000 */
[C---:B------:R-:W-:Y:S01]  /*8680*/  FMUL.FTZ R60, R180.reuse, R60 ;  /* 0x0000003cb43c7220 */ /* 0x040fe20000410000 */
[----:B------:R-:W4:Y:S01]  /*8690*/  MUFU.EX2 R195, R195 ;  /* 0x000000c300c37308 */ /* 0x000f220000000800 */
        /* <DEDUP_REMOVED lines=12> */
[----:B------:R-:W-:Y:S02]  /*8760*/  FMUL.FTZ R71, R3, R71 ;  /* 0x0000004703477220 */ /* 0x000fe40000410000 */
        /* <DEDUP_REMOVED lines=20> */
[----:B------:R-:W-:Y:S01]  /*88b0*/  FMUL.FTZ R87, R3, R87 ;  /* 0x0000005703577220 */ /* 0x000fe20000410000 */
[----:B----4-:R-:W-:Y:S01]  /*88c0*/  F2FP.BF16.PACK_AB R178, R189, R192 ;  /* 0x000000c0bdb2723e */ /* 0x010fe200000010ff */
[----:B------:R-:W-:Y:S02]  /*88d0*/  FMUL.FTZ R12, R180, R168 ;  /* 0x000000a8b40c7220 */ /* 0x000fe40000410000 */
[----:B------:R-:W-:Y:S02]  /*88e0*/  FMUL.FTZ R14, R3, R170 ;  /* 0x000000aa030e7220 */ /* 0x000fe40000410000 */
[--C-:B------:R-:W-:Y:S01]  /*88f0*/  FFMA.FTZ R20, R20, c[0x0][0x2d0], -R199.reuse ;  /* 0x0000b40014147a23 */ /* 0x100fe200000108c7 */
[----:B------:R-:W-:Y:S01]  /*8900*/  MUFU.EX2 R181, R181 ;  /* 0x000000b500b57308 */ /* 0x000fe20000000800 */
[C---:B------:R-:W-:Y:S05]  /*8910*/  HMMA.16816.F32.BF16 R4, R176.reuse, R184, R4 ;  /* 0x000000b8b004723c */ /* 0x040fea0000041804 */
[--C-:B------:R-:W-:Y:S02]  /*8920*/  FFMA.FTZ R21, R21, c[0x0][0x2d0], -R199.reuse ;  /* 0x0000b40015157a23 */ /* 0x100fe400000108c7 */
[--C-:B------:R-:W-:Y:S01]  /*8930*/  FFMA.FTZ R24, R24, c[0x0][0x2d0], -R199.reuse ;  /* 0x0000b40018187a23 */ /* 0x100fe200000108c7 */
[C---:B------:R-:W-:Y:S04]  /*8940*/  HMMA.16816.F32.BF16 R8, R176.reuse, R186, R8 ;  /* 0x000000bab008723c */ /* 0x040fe80000041808 */
[--C-:B------:R-:W-:Y:S02]  /*8950*/  FFMA.FTZ R25, R25, c[0x0][0x2d0], -R199.reuse ;  /* 0x0000b40019197a23 */ /* 0x100fe400000108c7 */
[--C-:B------:R-:W-:Y:S02]  /*8960*/  FFMA.FTZ R26, R26, c[0x0][0x2d0], -R188.reuse ;  /* 0x0000b4001a1a7a23 */ /* 0x100fe400000108bc */
[C---:B-----5:R-:W-:Y:S04]  /*8970*/  HMMA.16816.F32.BF16 R52, R176.reuse, R172, R52 ;  /* 0x000000acb034723c */ /* 0x060fe80000041834 */
[--C-:B------:R-:W-:Y:S02]  /*8980*/  FFMA.FTZ R27, R27, c[0x0][0x2d0], -R188.reuse ;  /* 0x0000b4001b1b7a23 */ /* 0x100fe400000108bc */
[--C-:B------:R-:W-:Y:S02]  /*8990*/  FFMA.FTZ R29, R29, c[0x0][0x2d0], -R199.reuse ;  /* 0x0000b4001d1d7a23 */ /* 0x100fe400000108c7 */
[C---:B------:R-:W-:Y:S01]  /*89a0*/  HMMA.16816.F32.BF16 R56, R176.reuse, R174, R56 ;  /* 0x000000aeb038723c */ /* 0x040fe20000041838 */
[----:B------:R-:W1:Y:S03]  /*89b0*/  LDSM.16.MT88.4 R172, [R239+0x100] ;  /* 0x00010000efac783b */ /* 0x000e660000004200 */
        /* <DEDUP_REMOVED lines=85> */
[--C-:B------:R-:W-:Y:S02]  /*8f10*/  FFMA.FTZ R187, R13, c[0x0][0x2d0], -R199.reuse ;  /* 0x0000b4000dbb7a23 */ /* 0x100fe400000108c7 */
[C---:B------:R-:W-:Y:S02]  /*8f20*/  FMUL.FTZ R13, R180.reuse, R169 ;  /* 0x000000a9b40d7220 */ /* 0x040fe40000410000 */
[----:B------:R-:W-:Y:S02]  /*8f30*/  FFMA.FTZ R186, R15, c[0x0][0x2d0], -R188 ;  /* 0x0000b4000fba7a23 */ /* 0x000fe400000108bc */
[C---:B------:R-:W-:Y:S01]  /*8f40*/  FMUL.FTZ R15, R3.reuse, R171 ;  /* 0x000000ab030f7220 */ /* 0x040fe20000410000 */
[----:B------:R-:W4:Y:S01]  /*8f50*/  MUFU.EX2 R187, R187 ;  /* 0x000000bb00bb7308 */ /* 0x000f220000000800 */
[----:B------:R-:W-:Y:S01]  /*8f60*/  LDSM.16.MT88.4 R168, [R242+0x900] ;  /* 0x00090000f2a8783b */ /* 0x000fe20000004200 */
[C---:B-1----:R-:W-:Y:S03]  /*8f70*/  HMMA.16816.F32.BF16 R84, R176.reuse, R172, R84 ;  /* 0x000000acb054723c */ /* 0x042fe60000041854 */
[C---:B------:R-:W-:Y:S02]  /*8f80*/  FMUL.FTZ R164, R180.reuse, R164 ;  /* 0x000000a4b4a47220 */ /* 0x040fe40000410000 */
[----:B------:R-:W-:Y:S02]  /*8f90*/  FMUL.FTZ R165, R180, R165 ;  /* 0x000000a5b4a57220 */ /* 0x000fe40000410000 */
[C---:B------:R-:W-:Y:S01]  /*8fa0*/  FMUL.FTZ R166, R3.reuse, R166 ;  /* 0x000000a603a67220 */ /* 0x040fe20000410000 */
[C---:B------:R-:W-:Y:S01]  /*8fb0*/  HMMA.16816.F32.BF16 R88, R176.reuse, R174, R88 ;  /* 0x000000aeb058723c */ /* 0x040fe20000041858 */
[----:B------:R-:W1:Y:S01]  /*8fc0*/  LDSM.16.MT88.4 R172, [R239+0x3100] ;  /* 0x00310000efac783b */ /* 0x000e620000004200 */
[----:B------:R-:W5:Y:S02]  /*8fd0*/  MUFU.EX2 R186, R186 ;  /* 0x000000ba00ba7308 */ /* 0x000f640000000800 */
[----:B------:R-:W-:Y:S02]  /*8fe0*/  FMUL.FTZ R167, R3, R167 ;  /* 0x000000a703a77220 */ /* 0x000fe40000410000 */
[--C-:B------:R-:W-:Y:S02]  /*8ff0*/  FFMA.FTZ R203, R45, c[0x0][0x2d0], -R199.reuse ;  /* 0x0000b4002dcb7a23 */ /* 0x100fe400000108c7 */
[--C-:B------:R-:W-:Y:S04]  /*9000*/  FFMA.FTZ R200, R28, c[0x0][0x2d0], -R199.reuse ;  /* 0x0000b4001cc87a23 */ /* 0x100fe800000108c7 */
[----:B------:R-:W-:Y:S01]  /*9010*/  MUFU.EX2 R45, R20 ;  /* 0x00000014002d7308 */ /* 0x000fe20000000800 */
[--C-:B------:R-:W-:Y:S02]  /*9020*/  FFMA.FTZ R28, R32, c[0x0][0x2d0], -R199.reuse ;  /* 0x0000b400201c7a23 */ /* 0x100fe400000108c7 */
[----:B--2---:R-:W-:Y:S02]  /*9030*/  FFMA.FTZ R32, R180, R204, R198 ;  /* 0x000000ccb4207223 */ /* 0x004fe400000100c6 */
[--C-:B------:R-:W-:Y:S02]  /*9040*/  FFMA.FTZ R204, R34, c[0x0][0x2d0], -R188.reuse ;  /* 0x0000b40022cc7a23 */ /* 0x100fe400000108bc */
[----:B------:R-:W-:Y:S02]  /*9050*/  FFMA.FTZ R202, R33, c[0x0][0x2d0], -R199 ;  /* 0x0000b40021ca7a23 */ /* 0x000fe400000108c7 */
[----:B---3--:R-:W-:Y:S01]  /*9060*/  FFMA.FTZ R33, R3, R201, R197 ;  /* 0x000000c903217223 */ /* 0x008fe200000100c5 */
        /* <DEDUP_REMOVED lines=8> */
[----:B----4-:R-:W-:Y:S01]  /*90f0*/  F2FP.BF16.PACK_AB R16, R187, R196 ;  /* 0x000000c4bb10723e */ /* 0x010fe200000010ff */
[--C-:B------:R-:W-:Y:S01]  /*9100*/  FFMA.FTZ R184, R17, c[0x0][0x2d0], -R199.reuse ;  /* 0x0000b40011b87a23 */ /* 0x100fe200000108c7 */
[----:B-----5:R-:W-:Y:S01]  /*9110*/  F2FP.BF16.PACK_AB R17, R186, R191 ;  /* 0x000000bfba11723e */ /* 0x020fe200000010ff */
[--C-:B------:R-:W-:Y:S02]  /*9120*/  FFMA.FTZ R18, R18, c[0x0][0x2d0], -R188.reuse ;  /* 0x0000b40012127a23 */ /* 0x100fe400000108bc */
[--C-:B------:R-:W-:Y:S01]  /*9130*/  FFMA.FTZ R42, R42, c[0x0][0x2d0], -R188.reuse ;  /* 0x0000b4002a2a7a23 */ /* 0x100fe200000108bc */
[C---:B-1----:R-:W-:Y:S02]  /*9140*/  HMMA.16816.F32.BF16 R92, R176.reuse, R172, R92 ;  /* 0x000000acb05c723c */ /* 0x042fe4000004185c */
[----:B------:R-:W-:Y:S01]  /*9150*/  MUFU.EX2 R40, R25 ;  /* 0x0000001900287308 */ /* 0x000fe20000000800 */
[--C-:B------:R-:W-:Y:S02]  /*9160*/  FFMA.FTZ R43, R43, c[0x0][0x2d0], -R188.reuse ;  /* 0x0000b4002b2b7a23 */ /* 0x100fe400000108bc */
[--C-:B------:R-:W-:Y:S03]  /*9170*/  FFMA.FTZ R47, R47, c[0x0][0x2d0], -R188.reuse ;  /* 0x0000b4002f2f7a23 */ /* 0x100fe600000108bc */
[C---:B------:R-:W-:Y:S01]  /*9180*/  HMMA.16816.F32.BF16 R96, R176.reuse, R174, R96 ;  /* 0x000000aeb060723c */ /* 0x040fe20000041860 */
[----:B------:R-:W1:Y:S03]  /*9190*/  LDSM.16.MT88.4 R172, [R238+0x3100] ;  /* 0x00310000eeac783b */ /* 0x000e660000004200 */
[----:B------:R2:W-:Y:S10]  /*91a0*/  MUFU.EX2 R3, R27 ;  /* 0x0000001b00037308 */ /* 0x0005f40000000800 */
[----:B------:R-:W-:Y:S10]  /*91b0*/  MUFU.EX2 R198, R29 ;  /* 0x0000001d00c67308 */ /* 0x000ff40000000800 */
[----:B------:R-:W-:Y:S01]  /*91c0*/  MUFU.EX2 R197, R28 ;  /* 0x0000001c00c57308 */ /* 0x000fe20000000800 */
[----:B--2---:R-:W-:Y:S09]  /*91d0*/  LDSM.16.MT88.4 R24, [R240+0x1100] ;  /* 0x00110000f018783b */ /* 0x004ff20000004200 */
[----:B------:R-:W-:Y:S01]  /*91e0*/  MUFU.EX2 R185, R185 ;  /* 0x000000b900b97308 */ /* 0x000fe20000000800 */
[C---:B-1----:R-:W-:Y:S09]  /*91f0*/  HMMA.16816.F32.BF16 R100, R176.reuse, R172, R100 ;  /* 0x000000acb064723c */ /* 0x042ff20000041864 */
[----:B------:R-:W1:Y:S01]  /*9200*/  MUFU.EX2 R184, R184 ;  /* 0x000000b800b87308 */ /* 0x000e620000000800 */
[C---:B------:R-:W-:Y:S01]  /*9210*/  HMMA.16816.F32.BF16 R104, R176.reuse, R174, R104 ;  /* 0x000000aeb068723c */ /* 0x040fe20000041868 */
[----:B------:R-:W2:Y:S08]  /*9220*/  LDSM.16.MT88.4 R172, [R242+0x6100] ;  /* 0x00610000f2ac783b */ /* 0x000eb00000004200 */
[----:B------:R-:W-:Y:S10]  /*9230*/  MUFU.EX2 R201, R201 ;  /* 0x000000c900c97308 */ /* 0x000ff40000000800 */
[----:B------:R-:W-:Y:S10]  /*9240*/  MUFU.EX2 R202, R202 ;  /* 0x000000ca00ca7308 */ /* 0x000ff40000000800 */
[----:B------:R-:W-:Y:S10]  /*9250*/  MUFU.EX2 R204, R204 ;  /* 0x000000cc00cc7308 */ /* 0x000ff40000000800 */
[----:B------:R-:W-:Y:S01]  /*9260*/  MUFU.EX2 R42, R42 ;  /* 0x0000002a002a7308 */ /* 0x000fe20000000800 */
[C---:B--2---:R-:W-:Y:S09]  /*9270*/  HMMA.16816.F32.BF16 R108, R176.reuse, R172, R108 ;  /* 0x000000acb06c723c */ /* 0x044ff2000004186c */
[----:B------:R-:W-:Y:S01]  /*9280*/  MUFU.EX2 R43, R43 ;  /* 0x0000002b002b7308 */ /* 0x000fe20000000800 */
[C---:B------:R-:W-:Y:S01]  /*9290*/  HMMA.16816.F32.BF16 R112, R176.reuse, R174, R112 ;  /* 0x000000aeb070723c */ /* 0x040fe20000041870 */
[----:B------:R-:W2:Y:S08]  /*92a0*/  LDSM.16.MT88.4 R172, [R240+0x6100] ;  /* 0x00610000f0ac783b */ /* 0x000eb00000004200 */
[----:B------:R-:W-:Y:S10]  /*92b0*/  MUFU.EX2 R203, R203 ;  /* 0x000000cb00cb7308 */ /* 0x000ff40000000800 */
[----:B------:R-:W-:Y:S01]  /*92c0*/  MUFU.EX2 R47, R47 ;  /* 0x0000002f002f7308 */ /* 0x000fe20000000800 */
        /* <DEDUP_REMOVED lines=19> */
[----:B------:R-:W-:Y:S01]  /*9400*/  HMMA.16816.F32.BF16 R164, R176, R174, R164 ;  /* 0x000000aeb0a4723c */ /* 0x000fe200000418a4 */
[----:B------:R1:W2:Y:S01]  /*9410*/  MUFU.EX2 R176, R18 ;  /* 0x0000001200b07308 */ /* 0x0002a20000000800 */
[----:B------:R-:W-:Y:S05]  /*9420*/  LDSM.16.MT88.4 R172, [R238+0x9900] ;  /* 0x00990000eeac783b */ /* 0x000fea0000004200 */
[--C-:B------:R-:W-:Y:S02]  /*9430*/  FFMA.FTZ R179, R44, c[0x0][0x2d0], -R199.reuse ;  /* 0x0000b4002cb37a23 */ /* 0x100fe400000108c7 */
[--C-:B------:R-:W-:Y:S02]  /*9440*/  FFMA.FTZ R178, R48, c[0x0][0x2d0], -R199.reuse ;  /* 0x0000b40030b27a23 */ /* 0x100fe400000108c7 */
[----:B------:R3:W4:Y:S01]  /*9450*/  MUFU.EX2 R44, R21 ;  /* 0x00000015002c7308 */ /* 0x0007220000000800 */
[--C-:B------:R-:W-:Y:S02]  /*9460*/  FFMA.FTZ R48, R22, c[0x0][0x2d0], -R188.reuse ;  /* 0x0000b40016307a23 */ /* 0x100fe400000108bc */
[----:B------:R-:W-:Y:S02]  /*9470*/  FFMA.FTZ R177, R49, c[0x0][0x2d0], -R199 ;  /* 0x0000b40031b17a23 */ /* 0x000fe400000108c7 */
[--C-:B------:R-:W-:Y:S05]  /*9480*/  FFMA.FTZ R49, R23, c[0x0][0x2d0], -R188.reuse ;  /* 0x0000b40017317a23 */ /* 0x100fea00000108bc */
[----:B------:R5:W-:Y:S01]  /*9490*/  MUFU.EX2 R199, R200 ;  /* 0x000000c800c77308 */ /* 0x000be20000000800 */
[----:B-1----:R-:W-:Y:S02]  /*94a0*/  F2FP.BF16.PACK_AB R18, R184, R185 ;  /* 0x000000b9b812723e */ /* 0x002fe400000010ff */
[----:B--2---:R-:W-:Y:S07]  /*94b0*/  F2FP.BF16.PACK_AB R19, R181, R176 ;  /* 0x000000b0b513723e */ /* 0x004fee00000010ff */
[----:B------:R-:W-:Y:S01]  /*94c0*/  MUFU.EX2 R48, R48 ;  /* 0x0000003000307308 */ /* 0x000fe20000000800 */
[C---:B------:R-:W-:Y:S01]  /*94d0*/  HMMA.16816.F32.BF16 R4, R16.reuse, R168, R4 ;  /* 0x000000a81004723c */ /* 0x040fe20000041804 */
[----:B---3--:R-:W-:Y:S08]  /*94e0*/  LDSM.16.MT88.4 R20, [R242+0x1100] ;  /* 0x00110000f214783b */ /* 0x008ff00000004200 */
[----:B------:R-:W1:Y:S01]  /*94f0*/  MUFU.EX2 R49, R49 ;  /* 0x0000003100317308 */ /* 0x000e620000000800 */
[C---:B------:R-:W-:Y:S01]  /*9500*/  HMMA.16816.F32.BF16 R8, R16.reuse, R170, R8 ;  /* 0x000000aa1008723c */ /* 0x040fe20000041808 */
[----:B------:R-:W2:Y:S02]  /*9510*/  LDSM.16.MT88.4 R168, [R240+0x900] ;  /* 0x00090000f0a8783b */ /* 0x000ea40000004200 */
[----:B-----5:R-:W-:Y:S06]  /*9520*/  FFMA.FTZ R200, R30, c[0x0][0x2d0], -R188 ;  /* 0x0000b4001ec87a23 */ /* 0x020fec00000108bc */
[----:B------:R-:W-:Y:S01]  /*9530*/  LDSM.16.MT88.4 R28, [R239+0x1900] ;  /* 0x00190000ef1c783b */ /* 0x000fe20000004200 */
[----:B------:R-:W3:Y:S01]  /*9540*/  MUFU.EX2 R200, R200 ;  /* 0x000000c800c87308 */ /* 0x000ee20000000800 */
        /* <DEDUP_REMOVED lines=42> */
[C---:B------:R-:W-:Y:S07]  /*97f0*/  HMMA.16816.F32.BF16 R12, R16.reuse, R172, R12 ;  /* 0x000000ac100c723c */ /* 0x040fee000004180c */
[----:B------:R-:W-:Y:S01]  /*9800*/  FADD.FTZ R172, R193, R32 ;  /* 0x00000020c1ac7221 */ /* 0x000fe20000010000 */
[----:B------:R-:W-:Y:S04]  /*9810*/  HMMA.16816.F32.BF16 R164, R16, R174, R164 ;  /* 0x000000ae10a4723c */ /* 0x000fe800000418a4 */
[----:B------:R-:W-:Y:S02]  /*9820*/  FADD.FTZ R173, R195, R33 ;  /* 0x00000021c3ad7221 */ /* 0x000fe40000010000 */
[--C-:B------:R-:W-:Y:S01]  /*9830*/  FFMA.FTZ R193, R39, c[0x0][0x2d0], -R188.reuse ;  /* 0x0000b40027c17a23 */ /* 0x100fe200000108bc */
[----:B----4-:R-:W-:Y:S01]  /*9840*/  F2FP.BF16.PACK_AB R16, R44, R45 ;  /* 0x0000002d2c10723e */ /* 0x010fe200000010ff */
[----:B------:R-:W-:Y:S01]  /*9850*/  FADD.FTZ R173, R194, R173 ;  /* 0x000000adc2ad7221 */ /* 0x000fe20000010000 */
[----:B-1----:R-:W-:Y:S01]  /*9860*/  F2FP.BF16.PACK_AB R17, R49, R48 ;  /* 0x000000303111723e */ /* 0x002fe200000010ff */
[----:B------:R-:W-:Y:S02]  /*9870*/  MUFU.EX2 R194, R36 ;  /* 0x0000002400c27308 */ /* 0x000fe40000000800 */
[----:B------:R-:W-:Y:S01]  /*9880*/  F2FP.BF16.PACK_AB R18, R40, R41 ;  /* 0x000000292812723e */ /* 0x000fe200000010ff */
[----:B------:R-:W-:Y:S01]  /*9890*/  FFMA.FTZ R174, R46, c[0x0][0x2d0], -R188 ;  /* 0x0000b4002eae7a23 */ /* 0x000fe200000108bc */
[----:B------:R-:W-:Y:S01]  /*98a0*/  F2FP.BF16.PACK_AB R19, R3, R180 ;  /* 0x000000b40313723e */ /* 0x000fe200000010ff */
[----:B------:R-:W-:Y:S02]  /*98b0*/  FADD.FTZ R195, R190, R173 ;  /* 0x000000adbec37221 */ /* 0x000fe40000010000 */
[----:B------:R-:W-:Y:S02]  /*98c0*/  FADD.FTZ R172, R192, R172 ;  /* 0x000000acc0ac7221 */ /* 0x000fe40000010000 */
[----:B------:R-:W-:Y:S01]  /*98d0*/  FFMA.FTZ R192, R38, c[0x0][0x2d0], -R188 ;  /* 0x0000b40026c07a23 */ /* 0x000fe200000108bc */
[----:B------:R-:W-:Y:S01]  /*98e0*/  MUFU.EX2 R46, R179 ;  /* 0x000000b3002e7308 */ /* 0x000fe20000000800 */
[C---:B------:R-:W-:Y:S03]  /*98f0*/  HMMA.16816.F32.BF16 R4, R16.reuse, R20, R4 ;  /* 0x000000141004723c */ /* 0x040fe60000041804 */
[----:B------:R-:W-:Y:S02]  /*9900*/  FADD.FTZ R189, R189, R172 ;  /* 0x000000acbdbd7221 */ /* 0x000fe40000010000 */
[----:B------:R-:W-:Y:S02]  /*9910*/  FFMA.FTZ R172, R50, c[0x0][0x2d0], -R188 ;  /* 0x0000b40032ac7a23 */ /* 0x000fe400000108bc */
[----:B------:R-:W-:Y:S01]  /*9920*/  FADD.FTZ R196, R196, R189 ;  /* 0x000000bdc4c47221 */ /* 0x000fe20000010000 */
[C---:B------:R-:W-:Y:S01]  /*9930*/  HMMA.16816.F32.BF16 R8, R16.reuse, R22, R8 ;  /* 0x000000161008723c */ /* 0x040fe20000041808 */
[----:B------:R-:W1:Y:S01]  /*9940*/  LDSM.16.MT88.4 R20, [R238+0x1100] ;  /* 0x00110000ee14783b */ /* 0x000e620000004200 */
[----:B------:R-:W-:Y:S02]  /*9950*/  MUFU.EX2 R50, R174 ;  /* 0x000000ae00327308 */ /* 0x000fe40000000800 */
[----:B------:R-:W-:Y:S04]  /*9960*/  FADD.FTZ R195, R191, R195 ;  /* 0x000000c3bfc37221 */ /* 0x000fe80000010000 */
[C---:B------:R-:W-:Y:S04]  /*9970*/  HMMA.16816.F32.BF16 R52, R16.reuse, R24, R52 ;  /* 0x000000181034723c */ /* 0x040fe80000041834 */
[----:B------:R4:W-:Y:S01]  /*9980*/  MUFU.EX2 R190, R172 ;  /* 0x000000ac00be7308 */ /* 0x0009e20000000800 */
[----:B------:R-:W-:Y:S03]  /*9990*/  FADD.FTZ R186, R186, R195 ;  /* 0x000000c3baba7221 */ /* 0x000fe60000010000 */
[C---:B------:R-:W-:Y:S01]  /*99a0*/  HMMA.16816.F32.BF16 R56, R16.reuse, R26, R56 ;  /* 0x0000001a1038723c */ /* 0x040fe20000041838 */
[----:B------:R-:W5:Y:S05]  /*99b0*/  LDSM.16.MT88.4 R24, [R242+0x4100] ;  /* 0x00410000f218783b */ /* 0x000f6a0000004200 */
[----:B------:R3:W-:Y:S02]  /*99c0*/  MUFU.EX2 R189, R177 ;  /* 0x000000b100bd7308 */ /* 0x0007e40000000800 */
[C---:B--2---:R-:W-:Y:S08]  /*99d0*/  HMMA.16816.F32.BF16 R60, R16.reuse, R168, R60 ;  /* 0x000000a8103c723c */ /* 0x044ff0000004183c */
[C---:B------:R-:W-:Y:S01]  /*99e0*/  HMMA.16816.F32.BF16 R64, R16.reuse, R170, R64 ;  /* 0x000000aa1040723c */ /* 0x040fe20000041840 */
[----:B------:R-:W2:Y:S01]  /*99f0*/  LDSM.16.MT88.4 R168, [R240+0x4100] ;  /* 0x00410000f0a8783b */ /* 0x000ea20000004200 */
[----:B------:R-:W-:Y:S06]  /*9a00*/  MUFU.EX2 R192, R192 ;  /* 0x000000c000c07308 */ /* 0x000fec0000000800 */
[C---:B-1----:R-:W-:Y:S01]  /*9a10*/  HMMA.16816.F32.BF16 R68, R16.reuse, R20, R68 ;  /* 0x000000141044723c */ /* 0x042fe20000041844 */
[----:B----4-:R-:W-:Y:S03]  /*9a20*/  LDSM.16.MT88.4 R172, [R242+0x2900] ;  /* 0x00290000f2ac783b */ /* 0x010fe60000004200 */
[----:B------:R-:W-:Y:S01]  /*9a30*/  MUFU.EX2 R193, R193 ;  /* 0x000000c100c17308 */ /* 0x000fe20000000800 */
[----:B---3--:R-:W-:Y:S03]  /*9a40*/  FADD.FTZ R177, R187, R196 ;  /* 0x000000c4bbb17221 */ /* 0x008fe60000010000 */
[C---:B------:R-:W-:Y:S01]  /*9a50*/  HMMA.16816.F32.BF16 R72, R16.reuse, R22, R72 ;  /* 0x000000161048723c */ /* 0x040fe20000041848 */
[----:B------:R-:W1:Y:S03]  /*9a60*/  LDSM.16.MT88.4 R20, [R239+0x4100] ;  /* 0x00410000ef14783b */ /* 0x000e660000004200 */
        /* <DEDUP_REMOVED lines=9> */
[C---:B--2---:R-:W-:Y:S04]  /*9b00*/  HMMA.16816.F32.BF16 R84, R16.reuse, R168, R84 ;  /* 0x000000a81054723c */ /* 0x044fe80000041854 */
[----:B------:R-:W-:Y:S02]  /*9b10*/  FADD.FTZ R49, R49, R185 ;  /* 0x000000b931317221 */ /* 0x000fe40000010000 */
[----:B------:R-:W-:Y:S02]  /*9b20*/  FADD.FTZ R44, R44, R184 ;  /* 0x000000b82c2c7221 */ /* 0x000fe40000010000 */
[C---:B------:R-:W-:Y:S01]  /*9b30*/  HMMA.16816.F32.BF16 R88, R16.reuse, R170, R88 ;  /* 0x000000aa1058723c */ /* 0x040fe20000041858 */
[----:B------:R-:W2:Y:S03]  /*9b40*/  LDSM.16.MT88.4 R168, [R242+0x7100] ;  /* 0x00710000f2a8783b */ /* 0x000ea60000004200 */
[----:B------:R-:W-:Y:S01]  /*9b50*/  FADD.FTZ R49, R180, R49 ;  /* 0x00000031b4317221 */ /* 0x000fe20000010000 */
[----:B------:R-:W-:Y:S01]  /*9b60*/  MOV R180, R2 ;  /* 0x0000000200b47202 */ /* 0x000fe20000000f00 */
[----:B------:R-:W-:Y:S02]  /*9b70*/  FADD.FTZ R44, R41, R44 ;  /* 0x0000002c292c7221 */ /* 0x000fe40000010000 */
[----:B------:R-:W-:Y:S01]  /*9b80*/  FADD.FTZ R3, R3, R49 ;  /* 0x0000003103037221 */ /* 0x000fe20000010000 */
[C---:B-1----:R-:W-:Y:S03]  /*9b90*/  HMMA.16816.F32.BF16 R92, R16.reuse, R20, R92 ;  /* 0x00000014105c723c */ /* 0x042fe6000004185c */
[----:B------:R-:W-:Y:S02]  /*9ba0*/  FADD.FTZ R3, R200, R3 ;  /* 0x00000003c8037221 */ /* 0x000fe40000010000 */
[----:B------:R-:W-:Y:S03]  /*9bb0*/  FADD.FTZ R40, R40, R44 ;  /* 0x0000002c28287221 */ /* 0x000fe60000010000 */
[C---:B------:R-:W-:Y:S01]  /*9bc0*/  HMMA.16816.F32.BF16 R96, R16.reuse, R22, R96 ;  /* 0x000000161060723c */ /* 0x040fe20000041860 */
[----:B------:R-:W1:Y:S03]  /*9bd0*/  LDSM.16.MT88.4 R20, [R240+0x7100] ;  /* 0x00710000f014783b */ /* 0x000e660000004200 */
[----:B------:R-:W-:Y:S04]  /*9be0*/  FADD.FTZ R40, R199, R40 ;  /* 0x00000028c7287221 */ /* 0x000fe80000010000 */
        /* <DEDUP_REMOVED lines=24> */
[C---:B------:R-:W-:Y:S01]  /*9d70*/  HMMA.16816.F32.BF16 R12, R16.reuse, R168, R12 ;  /* 0x000000a8100c723c */ /* 0x040fe2000004180c */
[----:B------:R-:W2:Y:S06]  /*9d80*/  MUFU.EX2 R169, R206 ;  /* 0x000000ce00a97308 */ /* 0x000eac0000000800 */
[--C-:B------:R-:W-:Y:S01]  /*9d90*/  FFMA.FTZ R168, R35, c[0x0][0x2d0], -R188.reuse ;  /* 0x0000b40023a87a23 */ /* 0x100fe200000108bc */
[----:B------:R-:W-:Y:S01]  /*9da0*/  HMMA.16816.F32.BF16 R164, R16, R170, R164 ;  /* 0x000000aa10a4723c */ /* 0x000fe200000418a4 */
[----:B------:R-:W3:Y:S02]  /*9db0*/  LDSM.16.MT88.4 R32, [R238+0x1900] ;  /* 0x00190000ee20783b */ /* 0x000ee40000004200 */
[----:B------:R4:W-:Y:S01]  /*9dc0*/  MUFU.EX2 R170, R37 ;  /* 0x0000002500aa7308 */ /* 0x0009e20000000800 */
[----:B------:R-:W-:Y:S03]  /*9dd0*/  FFMA.FTZ R188, R51, c[0x0][0x2d0], -R188 ;  /* 0x0000b40033bc7a23 */ /* 0x000fe600000108bc */
[C---:B------:R-:W-:Y:S01]  /*9de0*/  F2FP.BF16.PACK_AB R16, R198.reuse, R199 ;  /* 0x000000c7c610723e */ /* 0x040fe200000010ff */
[----:B------:R-:W-:Y:S01]  /*9df0*/  FADD.FTZ R198, R198, R40 ;  /* 0x00000028c6c67221 */ /* 0x000fe20000010000 */
[C---:B------:R-:W-:Y:S03]  /*9e00*/  F2FP.BF16.PACK_AB R17, R201.reuse, R200 ;  /* 0x000000c8c911723e */ /* 0x040fe600000010ff */
[----:B------:R-:W-:Y:S01]  /*9e10*/  F2FP.BF16.PACK_AB R18, R202, R197 ;  /* 0x000000c5ca12723e */ /* 0x000fe200000010ff */
[----:B------:R-:W5:Y:S01]  /*9e20*/  MUFU.EX2 R168, R168 ;  /* 0x000000a800a87308 */ /* 0x000f620000000800 */
[----:B------:R-:W-:Y:S02]  /*9e30*/  FADD.FTZ R201, R201, R3 ;  /* 0x00000003c9c97221 */ /* 0x000fe40000010000 */
[----:B------:R-:W-:Y:S02]  /*9e40*/  FADD.FTZ R198, R197, R198 ;  /* 0x000000c6c5c67221 */ /* 0x000fe40000010000 */
[----:B------:R-:W-:Y:S02]  /*9e50*/  FADD.FTZ R201, R204, R201 ;  /* 0x000000c9ccc97221 */ /* 0x000fe40000010000 */
[----:B------:R-:W-:Y:S03]  /*9e60*/  FADD.FTZ R202, R202, R198 ;  /* 0x000000c6caca7221 */ /* 0x000fe60000010000 */
[----:B------:R-:W-:Y:S01]  /*9e70*/  MUFU.EX2 R51, R178 ;  /* 0x000000b200337308 */ /* 0x000fe20000000800 */
[----:B--2---:R-:W-:Y:S01]  /*9e80*/  FADD.FTZ R202, R169, R202 ;  /* 0x000000caa9ca7221 */ /* 0x004fe20000010000 */
[----:B----4-:R-:W-:Y:S08]  /*9e90*/  LDSM.16.MT88.4 R36, [R240+0x5100] ;  /* 0x00510000f024783b */ /* 0x010ff00000004200 */
[----:B------:R-:W-:Y:S01]  /*9ea0*/  MUFU.EX2 R188, R188 ;  /* 0x000000bc00bc7308 */ /* 0x000fe20000000800 */
[C---:B-----5:R-:W-:Y:S01]  /*9eb0*/  F2FP.BF16.PACK_AB R19, R168.reuse, R204 ;  /* 0x000000cca813723e */ /* 0x060fe200000010ff */
[----:B------:R-:W-:Y:S04]  /*9ec0*/  FADD.FTZ R168, R168, R201 ;  /* 0x000000c9a8a87221 */ /* 0x000fe80000010000 */
[----:B------:R-:W-:Y:S04]  /*9ed0*/  FADD.FTZ R168, R192, R168 ;  /* 0x000000a8c0a87221 */ /* 0x000fe80000010000 */
[----:B------:R-:W2:Y:S01]  /*9ee0*/  MUFU.EX2 R171, R205 ;  /* 0x000000cd00ab7308 */ /* 0x000ea20000000800 */
[C---:B-1----:R-:W-:Y:S08]  /*9ef0*/  HMMA.16816.F32.BF16 R4, R16.reuse, R20, R4 ;  /* 0x000000141004723c */ /* 0x042ff00000041804 */
[C---:B------:R-:W-:Y:S01]  /*9f00*/  HMMA.16816.F32.BF16 R8, R16.reuse, R22, R8 ;  /* 0x000000161008723c */ /* 0x040fe20000041808 */
[----:B------:R-:W1:Y:S07]  /*9f10*/  LDSM.16.MT88.4 R20, [R242+0x4900] ;  /* 0x00490000f214783b */ /* 0x000e6e0000004200 */
[C---:B------:R-:W-:Y:S08]  /*9f20*/  HMMA.16816.F32.BF16 R52, R16.reuse, R24, R52 ;  /* 0x000000181034723c */ /* 0x040ff00000041834 */
[C---:B------:R-:W-:Y:S01]  /*9f30*/  HMMA.16816.F32.BF16 R56, R16.reuse, R26, R56 ;  /* 0x0000001a1038723c */ /* 0x040fe20000041838 */
[----:B------:R-:W4:Y:S07]  /*9f40*/  LDSM.16.MT88.4 R24, [R240+0x4900] ;  /* 0x00490000f018783b */ /* 0x000f2e0000004200 */
[C---:B------:R-:W-:Y:S08]  /*9f50*/  HMMA.16816.F32.BF16 R60, R16.reuse, R28, R60 ;  /* 0x0000001c103c723c */ /* 0x040ff0000004183c */
[C---:B------:R-:W-:Y:S01]  /*9f60*/  HMMA.16816.F32.BF16 R64, R16.reuse, R30, R64 ;  /* 0x0000001e1040723c */ /* 0x040fe20000041840 */
[----:B------:R-:W5:Y:S07]  /*9f70*/  LDSM.16.MT88.4 R28, [R239+0x4900] ;  /* 0x00490000ef1c783b */ /* 0x000f6e0000004200 */
[C---:B---3--:R-:W-:Y:S08]  /*9f80*/  HMMA.16816.F32.BF16 R68, R16.reuse, R32, R68 ;  /* 0x000000201044723c */ /* 0x048ff00000041844 */
[C---:B------:R-:W-:Y:S01]  /*9f90*/  HMMA.16816.F32.BF16 R72, R16.reuse, R34, R72 ;  /* 0x000000221048723c */ /* 0x040fe20000041848 */
[----:B------:R-:W-:Y:S07]  /*9fa0*/  LDSM.16.MT88.4 R32, [R242+0x7900] ;  /* 0x00790000f220783b */ /* 0x000fee0000004200 */
[C---:B-1----:R-:W-:Y:S08]  /*9fb0*/  HMMA.16816.F32.BF16 R76, R16.reuse, R20, R76 ;  /* 0x00000014104c723c */ /* 0x042ff0000004184c */
[C---:B------:R-:W-:Y:S01]  /*9fc0*/  HMMA.16816.F32.BF16 R80, R16.reuse, R22, R80 ;  /* 0x000000161050723c */ /* 0x040fe20000041850 */
[----:B------:R-:W1:Y:S07]  /*9fd0*/  LDSM.16.MT88.4 R20, [R238+0x4900] ;  /* 0x00490000ee14783b */ /* 0x000e6e0000004200 */
[C---:B----4-:R-:W-:Y:S08]  /*9fe0*/  HMMA.16816.F32.BF16 R84, R16.reuse, R24, R84 ;  /* 0x000000181054723c */ /* 0x050ff00000041854 */
[C---:B------:R-:W-:Y:S01]  /*9ff0*/  HMMA.16816.F32.BF16 R88, R16.reuse, R26, R88 ;  /* 0x0000001a1058723c */ /* 0x040fe20000041858 */
[----:B------:R-:W3:Y:S07]  /*a000*/  LDSM.16.MT88.4 R24, [R240+0x7900] ;  /* 0x00790000f018783b */ /* 0x000eee0000004200 */
[C---:B-----5:R-:W-:Y:S08]  /*a010*/  HMMA.16816.F32.BF16 R92, R16.reuse, R28, R92 ;  /* 0x0000001c105c723c */ /* 0x060ff0000004185c */
        /* <DEDUP_REMOVED lines=27> */
[----:B------:R-:W-:Y:S01]  /*a1d0*/  HMMA.16816.F32.BF16 R164, R16, R30, R164 ;  /* 0x0000001e10a4723c */ /* 0x000fe200000418a4 */
[----:B------:R-:W3:Y:S06]  /*a1e0*/  LDSM.16.MT88.4 R28, [R238+0x2100] ;  /* 0x00210000ee1c783b */ /* 0x000eec0000004200 */
[C---:B--2---:R-:W-:Y:S01]  /*a1f0*/  F2FP.BF16.PACK_AB R16, R171.reuse, R169 ;  /* 0x000000a9ab10723e */ /* 0x044fe200000010ff */
[----:B------:R-:W-:Y:S01]  /*a200*/  FADD.FTZ R171, R171, R202 ;  /* 0x000000caabab7221 */ /* 0x000fe20000010000 */
[C---:B------:R-:W-:Y:S03]  /*a210*/  F2FP.BF16.PACK_AB R17, R193.reuse, R192 ;  /* 0x000000c0c111723e */ /* 0x040fe600000010ff */
[----:B------:R-:W-:Y:S01]  /*a220*/  F2FP.BF16.PACK_AB R18, R194, R170 ;  /* 0x000000aac212723e */ /* 0x000fe200000010ff */
[----:B------:R-:W-:Y:S01]  /*a230*/  FADD.FTZ R193, R193, R168 ;  /* 0x000000a8c1c17221 */ /* 0x000fe20000010000 */
[C---:B------:R-:W-:Y:S01]  /*a240*/  F2FP.BF16.PACK_AB R19, R43.reuse, R42 ;  /* 0x0000002a2b13723e */ /* 0x040fe200000010ff */
[----:B------:R-:W-:Y:S02]  /*a250*/  FADD.FTZ R171, R170, R171 ;  /* 0x000000abaaab7221 */ /* 0x000fe40000010000 */
[----:B------:R-:W-:Y:S02]  /*a260*/  FADD.FTZ R193, R42, R193 ;  /* 0x000000c12ac17221 */ /* 0x000fe40000010000 */
[----:B------:R-:W-:Y:S02]  /*a270*/  FADD.FTZ R194, R194, R171 ;  /* 0x000000abc2c27221 */ /* 0x000fe40000010000 */
[C---:B-1----:R-:W-:Y:S03]  /*a280*/  HMMA.16816.F32.BF16 R4, R16.reuse, R20, R4 ;  /* 0x000000141004723c */ /* 0x042fe60000041804 */
[----:B------:R-:W-:Y:S02]  /*a290*/  FADD.FTZ R194, R46, R194 ;  /* 0x000000c22ec27221 */ /* 0x000fe40000010000 */
[----:B------:R-:W-:Y:S03]  /*a2a0*/  FADD.FTZ R43, R43, R193 ;  /* 0x000000c12b2b7221 */ /* 0x000fe60000010000 */
[C---:B------:R-:W-:Y:S01]  /*a2b0*/  HMMA.16816.F32.BF16 R8, R16.reuse, R22, R8 ;  /* 0x000000161008723c */ /* 0x040fe20000041808 */
[----:B------:R-:W1:Y:S03]  /*a2c0*/  LDSM.16.MT88.4 R20, [R242+0x5100] ;  /* 0x00510000f214783b */ /* 0x000e660000004200 */
[----:B------:R-:W-:Y:S04]  /*a2d0*/  FADD.FTZ R43, R50, R43 ;  /* 0x0000002b322b7221 */ /* 0x000fe80000010000 */
[C---:B------:R-:W-:Y:S08]  /*a2e0*/  HMMA.16816.F32.BF16 R52, R16.reuse, R32, R52 ;  /* 0x000000201034723c */ /* 0x040ff00000041834 */
[C---:B------:R-:W-:Y:S01]  /*a2f0*/  HMMA.16816.F32.BF16 R56, R16.reuse, R34, R56 ;  /* 0x000000221038723c */ /* 0x040fe20000041838 */
[----:B------:R-:W2:Y:S07]  /*a300*/  LDSM.16.MT88.4 R32, [R239+0x5100] ;  /* 0x00510000ef20783b */ /* 0x000eae0000004200 */
[C---:B----4-:R-:W-:Y:S08]  /*a310*/  HMMA.16816.F32.BF16 R60, R16.reuse, R24, R60 ;  /* 0x00000018103c723c */ /* 0x050ff0000004183c */
        /* <DEDUP_REMOVED lines=35> */
[C---:B----4-:R-:W-:Y:S08]  /*a550*/  HMMA.16816.F32.BF16 R156, R16.reuse, R28, R156 ;  /* 0x0000001c109c723c */ /* 0x050ff0000004189c */
[C---:B------:R-:W-:Y:S01]  /*a560*/  HMMA.16816.F32.BF16 R160, R16.reuse, R30, R160 ;  /* 0x0000001e10a0723c */ /* 0x040fe200000418a0 */
[----:B------:R-:W4:Y:S07]  /*a570*/  LDSM.16.MT88.4 R28, [R238+0x2900] ;  /* 0x00290000ee1c783b */ /* 0x000f2e0000004200 */
[C---:B---3--:R-:W-:Y:S08]  /*a580*/  HMMA.16816.F32.BF16 R12, R16.reuse, R36, R12 ;  /* 0x00000024100c723c */ /* 0x048ff0000004180c */
[----:B------:R-:W-:Y:S01]  /*a590*/  HMMA.16816.F32.BF16 R164, R16, R38, R164 ;  /* 0x0000002610a4723c */ /* 0x000fe200000418a4 */
[----:B------:R-:W3:Y:S06]  /*a5a0*/  LDSM.16.MT88.4 R36, [R240+0x5900] ;  /* 0x00590000f024783b */ /* 0x000eec0000004200 */
[C---:B------:R-:W-:Y:S01]  /*a5b0*/  F2FP.BF16.PACK_AB R16, R203.reuse, R46 ;  /* 0x0000002ecb10723e */ /* 0x040fe200000010ff */
[----:B------:R-:W-:Y:S01]  /*a5c0*/  FADD.FTZ R203, R203, R194 ;  /* 0x000000c2cbcb7221 */ /* 0x000fe20000010000 */
[----:B------:R-:W-:Y:S03]  /*a5d0*/  F2FP.BF16.PACK_AB R17, R47, R50 ;  /* 0x000000322f11723e */ /* 0x000fe600000010ff */
[----:B------:R-:W-:Y:S01]  /*a5e0*/  F2FP.BF16.PACK_AB R18, R189, R51 ;  /* 0x00000033bd12723e */ /* 0x000fe200000010ff */
[----:B------:R-:W-:Y:S01]  /*a5f0*/  FADD.FTZ R203, R51, R203 ;  /* 0x000000cb33cb7221 */ /* 0x000fe20000010000 */
[----:B------:R-:W-:Y:S01]  /*a600*/  F2FP.BF16.PACK_AB R19, R188, R190 ;  /* 0x000000bebc13723e */ /* 0x000fe200000010ff */
[----:B------:R-:W-:Y:S04]  /*a610*/  FADD.FTZ R47, R47, R43 ;  /* 0x0000002b2f2f7221 */ /* 0x000fe80000010000 */
[----:B------:R-:W-:Y:S02]  /*a620*/  FADD.FTZ R47, R190, R47 ;  /* 0x0000002fbe2f7221 */ /* 0x000fe40000010000 */
[C---:B------:R-:W-:Y:S01]  /*a630*/  HMMA.16816.F32.BF16 R176, R16.reuse, R172, R4 ;  /* 0x000000ac10b0723c */ /* 0x040fe20000041804 */
[----:B------:R-:W5:Y:S02]  /*a640*/  LDSM.16.MT88.4 R4, [R239+0x5900] ;  /* 0x00590000ef04783b */ /* 0x000f640000004200 */
[----:B------:R-:W-:Y:S05]  /*a650*/  FADD.FTZ R3, R188, R47 ;  /* 0x0000002fbc037221 */ /* 0x000fea0000010000 */
        /* <DEDUP_REMOVED lines=11> */
[C---:B------:R-:W-:Y:S08]  /*a710*/  HMMA.16816.F32.BF16 R76, R16.reuse, R32, R76 ;  /* 0x00000020104c723c */ /* 0x040ff0000004184c */
[C---:B------:R-:W-:Y:S01]  /*a720*/  HMMA.16816.F32.BF16 R80, R16.reuse, R34, R80 ;  /* 0x000000221050723c */ /* 0x040fe20000041850 */
[----:B------:R-:W1:Y:S07]  /*a730*/  LDSM.16.MT88.4 R32, [R238+0x8900] ;  /* 0x00890000ee20783b */ /* 0x000e6e0000004200 */
[C---:B---3--:R-:W-:Y:S08]  /*a740*/  HMMA.16816.F32.BF16 R84, R16.reuse, R36, R84 ;  /* 0x000000241054723c */ /* 0x048ff00000041854 */
[C---:B------:R-:W-:Y:S08]  /*a750*/  HMMA.16816.F32.BF16 R88, R16.reuse, R38, R88 ;  /* 0x000000261058723c */ /* 0x040ff00000041858 */
[C---:B-----5:R-:W-:Y:S08]  /*a760*/  HMMA.16816.F32.BF16 R92, R16.reuse, R4, R92 ;  /* 0x00000004105c723c */ /* 0x060ff0000004185c */
[C---:B------:R-:W-:Y:S01]  /*a770*/  HMMA.16816.F32.BF16 R96, R16.reuse, R6, R96 ;  /* 0x000000061060723c */ /* 0x040fe20000041860 */
[----:B------:R-:W3:Y:S07]  /*a780*/  LDSM.16.MT88.4 R4, [R242+0xb900] ;  /* 0x00b90000f204783b */ /* 0x000eee0000004200 */
[C---:B------:R-:W-:Y:S08]  /*a790*/  HMMA.16816.F32.BF16 R100, R16.reuse, R8, R100 ;  /* 0x000000081064723c */ /* 0x040ff00000041864 */
[C---:B------:R-:W-:Y:S01]  /*a7a0*/  HMMA.16816.F32.BF16 R104, R16.reuse, R10, R104 ;  /* 0x0000000a1068723c */ /* 0x040fe20000041868 */
[----:B------:R-:W5:Y:S07]  /*a7b0*/  LDSM.16.MT88.4 R8, [R240+0xb900] ;  /* 0x00b90000f008783b */ /* 0x000f6e0000004200 */
[C---:B-1----:R-:W-:Y:S08]  /*a7c0*/  HMMA.16816.F32.BF16 R108, R16.reuse, R20, R108 ;  /* 0x00000014106c723c */ /* 0x042ff0000004186c */
[C---:B------:R-:W-:Y:S01]  /*a7d0*/  HMMA.16816.F32.BF16 R112, R16.reuse, R22, R112 ;  /* 0x000000161070723c */ /* 0x040fe20000041870 */
[----:B------:R-:W1:Y:S07]  /*a7e0*/  LDSM.16.MT88.4 R20, [R239+0xb900] ;  /* 0x00b90000ef14783b */ /* 0x000e6e0000004200 */
[C---:B--2---:R-:W-:Y:S08]  /*a7f0*/  HMMA.16816.F32.BF16 R116, R16.reuse, R24, R116 ;  /* 0x000000181074723c */ /* 0x044ff00000041874 */
[C---:B------:R-:W-:Y:S08]  /*a800*/  HMMA.16816.F32.BF16 R120, R16.reuse, R26, R120 ;  /* 0x0000001a1078723c */ /* 0x040ff00000041878 */
[C---:B----4-:R-:W-:Y:S08]  /*a810*/  HMMA.16816.F32.BF16 R124, R16.reuse, R28, R124 ;  /* 0x0000001c107c723c */ /* 0x050ff0000004187c */
[C---:B------:R-:W-:Y:S08]  /*a820*/  HMMA.16816.F32.BF16 R128, R16.reuse, R30, R128 ;  /* 0x0000001e1080723c */ /* 0x040ff00000041880 */
[C---:B------:R-:W-:Y:S08]  /*a830*/  HMMA.16816.F32.BF16 R132, R16.reuse, R32, R132 ;  /* 0x000000201084723c */ /* 0x040ff00000041884 */
[C---:B------:R-:W-:Y:S08]  /*a840*/  HMMA.16816.F32.BF16 R136, R16.reuse, R34, R136 ;  /* 0x000000221088723c */ /* 0x040ff00000041888 */
[C---:B---3--:R-:W-:Y:S08]  /*a850*/  HMMA.16816.F32.BF16 R140, R16.reuse, R4, R140 ;  /* 0x00000004108c723c */ /* 0x048ff0000004188c */
[C---:B------:R-:W-:Y:S01]  /*a860*/  HMMA.16816.F32.BF16 R144, R16.reuse, R6, R144 ;  /* 0x000000061090723c */ /* 0x040fe20000041890 */
[----:B------:R-:W2:Y:S07]  /*a870*/  LDSM.16.MT88.4 R4, [R238+0xb900] ;  /* 0x00b90000ee04783b */ /* 0x000eae0000004200 */
[C---:B-----5:R-:W-:Y:S08]  /*a880*/  HMMA.16816.F32.BF16 R148, R16.reuse, R8, R148 ;  /* 0x000000081094723c */ /* 0x060ff00000041894 */
[C---:B------:R-:W-:Y:S08]  /*a890*/  HMMA.16816.F32.BF16 R152, R16.reuse, R10, R152 ;  /* 0x0000000a1098723c */ /* 0x040ff00000041898 */
[C---:B-1----:R-:W-:Y:S08]  /*a8a0*/  HMMA.16816.F32.BF16 R156, R16.reuse, R20, R156 ;  /* 0x00000014109c723c */ /* 0x042ff0000004189c */
[C---:B------:R-:W-:Y:S08]  /*a8b0*/  HMMA.16816.F32.BF16 R160, R16.reuse, R22, R160 ;  /* 0x0000001610a0723c */ /* 0x040ff000000418a0 */
[C---:B--2---:R-:W-:Y:S07]  /*a8c0*/  HMMA.16816.F32.BF16 R168, R16.reuse, R4, R12 ;  /* 0x0000000410a8723c */ /* 0x044fee000004180c */
[----:B------:R-:W-:Y:S01]  /*a8d0*/  FADD.FTZ R4, R189, R203 ;  /* 0x000000cbbd047221 */ /* 0x000fe20000010000 */
[----:B------:R-:W-:Y:S04]  /*a8e0*/  HMMA.16816.F32.BF16 R164, R16, R6, R164 ;  /* 0x0000000610a4723c */ /* 0x000fe800000418a4 */
[----:B------:R-:W-:Y:S04]  /*a8f0*/  STL [R1+0x5c], R4 ;  /* 0x00005c0401007387 */ /* 0x000fe80000100800 */
[----:B------:R1:W-:Y:S04]  /*a900*/  STL [R1+0x58], R3 ;  /* 0x0000580301007387 */ /* 0x0003e80000100800 */
[----:B-1----:R-:W-:Y:S01]  /*a910*/  MOV R3, R0 ;  /* 0x0000000000037202 */ /* 0x002fe20000000f00 */
[----:B------:R-:W-:-:S05]  /*a920*/  @P0 BRA `(.L_x_2633) ;  /* 0xffffbe1000000947 */ /* 0x000fca000383ffff */
.L_x_2632:
[----:B------:R-:W2:Y:S01]  /*a930*/  LDL.LU R5, [R1+0x5c] ;  /* 0x00005c0001057983 */ /* 0x000ea20000300800 */
[----:B------:R-:W-:-:S03]  /*a940*/  MOV R11, RZ ;  /* 0x000000ff000b7202 */ /* 0x000fc60000000f00 */
[----:B------:R-:W3:Y:S01]  /*a950*/  S2R R8, SR_TID.X ;  /* 0x0000000000087919 */ /* 0x000ee20000002100 */
[----:B------:R-:W4:Y:S01]  /*a960*/  S2UR UR7, SR_CTAID.Y ;  /* 0x00000000000779c3 */ /* 0x000f220000002600 */
[----:B------:R-:W-:Y:S02]  /*a970*/  ULDC.64 UR4, c[0x0][0x490] ;  /* 0x0001240000047ab9 */ /* 0x000fe40000000a00 */
[----:B-1----:R-:W2:Y:S04]  /*a980*/  LDL.LU R4, [R1+0x58] ;  /* 0x0000580001047983 */ /* 0x002ea80000300800 */
[----:B------:R-:W2:Y:S04]  /*a990*/  LDL.LU R15, [R1] ;  /* 0x00000000010f7983 */ /* 0x000ea80000300800 */
[----:B------:R-:W2:Y:S01]  /*a9a0*/  LDL.LU R17, [R1+0x14] ;  /* 0x0000140001117983 */ /* 0x000ea20000300800 */
[----:B---3--:R-:W-:Y:S01]  /*a9b0*/  SHF.R.S32.HI R9, RZ, 0x1f, R8 ;  /* 0x0000001fff097819 */ /* 0x008fe20000011408 */
[----:B----4-:R-:W-:Y:S01]  /*a9c0*/  USHF.R.S32.HI UR6, URZ, 0x1f, UR7 ;  /* 0x0000001f3f067899 */ /* 0x010fe20008011407 */
[----:B------:R-:W-:-:S03]  /*a9d0*/  MOV R16, 0xff800000 ;  /* 0xff80000000107802 */ /* 0x000fc60000000f00 */
[----:B------:R-:W-:Y:S02]  /*a9e0*/  UIMAD UR8, UR6, UR4, URZ ;  /* 0x00000004060872a4 */ /* 0x000fe4000f8e023f */
[----:B------:R-:W-:Y:S02]  /*a9f0*/  UIMAD.WIDE.U32 UR10, UR7, UR4, URZ ;  /* 0x00000004070a72a5 */ /* 0x000fe4000f8e003f */
[----:B------:R-:W-:-:S03]  /*aa00*/  UIMAD UR8, UR7, UR5, UR8 ;  /* 0x00000005070872a4 */ /* 0x000fc6000f8e0208 */
[----:B------:R-:W-:Y:S02]  /*aa10*/  ULDC.64 UR4, c[0x0][0x3e8] ;  /* 0x0000fa0000047ab9 */ /* 0x000fe40000000a00 */
[----:B------:R-:W-:Y:S02]  /*aa20*/  UIMAD UR6, UR6, UR4, URZ ;  /* 0x00000004060672a4 */ /* 0x000fe4000f8e023f */
[----:B------:R-:W-:Y:S02]  /*aa30*/  UIMAD.WIDE.U32 UR14, UR7, UR4, URZ ;  /* 0x00000004070e72a5 */ /* 0x000fe4000f8e003f */
[----:B------:R-:W-:Y:S02]  /*aa40*/  UIMAD UR5, UR7, UR5, UR6 ;  /* 0x00000005070572a4 */ /* 0x000fe4000f8e0206 */
[----:B------:R-:W-:Y:S02]  /*aa50*/  UIADD3 UR8, UR11, UR8, URZ ;  /* 0x000000080b087290 */ /* 0x000fe4000fffe03f */
[----:B------:R-:W-:Y:S01]  /*aa60*/  UIADD3 UR5, UR15, UR5, URZ ;  /* 0x000000050f057290 */ /* 0x000fe2000fffe03f */
[----:B------:R-:W-:Y:S06]  /*aa70*/  BAR.SYNC.DEFER_BLOCKING 0x1, 0x100 ;  /* 0x0044000000007b1d */ /* 0x000fec0000010000 */
[----:B--2---:R-:W1:Y:S04]  /*aa80*/  SHFL.BFLY PT, R6, R5, 0x2, 0x1f ;  /* 0x0c401f0005067f89 */ /* 0x004e6800000e0000 */
[----:B------:R-:W2:Y:S01]  /*aa90*/  SHFL.BFLY PT, R3, R4, 0x2, 0x1f ;  /* 0x0c401f0004037f89 */ /* 0x000ea200000e0000 */
[----:B------:R-:W-:Y:S01]  /*aaa0*/  MOV R7, R15 ;  /* 0x0000000f00077202 */ /* 0x000fe20000000f00 */
[----:B-1----:R-:W-:-:S05]  /*aab0*/  FADD.FTZ R6, R6, R5 ;  /* 0x0000000506067221 */ /* 0x002fca0000010000 */
[----:B------:R-:W1:Y:S01]  /*aac0*/  SHFL.BFLY PT, R5, R6, 0x1, 0x1f ;  /* 0x0c201f0006057f89 */ /* 0x000e6200000e0000 */
[----:B--2---:R-:W-:-:S05]  /*aad0*/  FADD.FTZ R3, R3, R4 ;  /* 0x0000000403037221 */ /* 0x004fca0000010000 */
[----:B------:R-:W2:Y:S01]  /*aae0*/  SHFL.BFLY PT, R4, R3, 0x1, 0x1f ;  /* 0x0c201f0003047f89 */ /* 0x000ea200000e0000 */
[----:B-1----:R-:W-:Y:S01]  /*aaf0*/  FADD.FTZ R5, R6, R5 ;  /* 0x0000000506057221 */ /* 0x002fe20000010000 */
[----:B------:R-:W-:-:S04]  /*ab00*/  MOV R6, c[0x0][0x4e8] ;  /* 0x00013a0000067a02 */ /* 0x000fc80000000f00 */
[----:B------:R-:W-:Y:S02]  /*ab10*/  FSETP.NE.FTZ.AND P1, PT, R5, RZ, PT ;  /* 0x000000ff0500720b */ /* 0x000fe40003f35000 */
[----:B------:R-:W-:Y:S01]  /*ab20*/  ISETP.NE.AND P4, PT, R6, 0x1, PT ;  /* 0x000000010600780c */ /* 0x000fe20003f85270 */
[----:B--2---:R-:W-:Y:S01]  /*ab30*/  FADD.FTZ R4, R3, R4 ;  /* 0x0000000403047221 */ /* 0x004fe20000010000 */
[CC--:B------:R-:W-:Y:S02]  /*ab40*/  LEA.HI R3, R9.reuse, R8.reuse, RZ, 0x5 ;  /* 0x0000000809037211 */ /* 0x0c0fe400078f28ff */
[----:B------:R-:W-:Y:S02]  /*ab50*/  LEA.HI R9, R9, R8, RZ, 0x2 ;  /* 0x0000000809097211 */ /* 0x000fe400078f10ff */
[----:B------:R-:W-:Y:S02]  /*ab60*/  FSETP.NE.FTZ.AND P0, PT, R4, RZ, PT ;  /* 0x000000ff0400720b */ /* 0x000fe40003f15000 */
[----:B------:R-:W-:-:S02]  /*ab70*/  LOP3.LUT R12, R3, 0xffffffe0, RZ, 0xc0, !PT ;  /* 0xffffffe0030c7812 */ /* 0x000fc400078ec0ff */
[----:B------:R-:W-:Y:S01]  /*ab80*/  LOP3.LUT R14, R9, 0xfffffffc, RZ, 0xc0, !PT ;  /* 0xfffffffc090e7812 */ /* 0x000fe200078ec0ff */
[----:B------:R-:W1:Y:S01]  /*ab90*/  @P1 MUFU.RCP R11, R5 ;  /* 0x00000005000b1308 */ /* 0x000e620000001000 */
[-C--:B------:R-:W-:Y:S01]  /*aba0*/  IADD3 R12, -R12, R8.reuse, RZ ;  /* 0x000000080c0c7210 */ /* 0x080fe20007ffe1ff */
[----:B------:R-:W-:Y:S01]  /*abb0*/  @P4 IMAD.HI.U32 R10, R15, c[0x0][0x4ec], RZ ;  /* 0x00013b000f0a4a27 */ /* 0x000fe200078e00ff */
[----:B------:R-:W-:Y:S02]  /*abc0*/  IADD3 R8, -R14, R8, RZ ;  /* 0x000000080e087210 */ /* 0x000fe40007ffe1ff */
[----:B------:R-:W-:Y:S02]  /*abd0*/  LOP3.LUT P3, RZ, R12, 0x3, RZ, 0xc0, !PT ;  /* 0x000000030cff7812 */ /* 0x000fe4000786c0ff */
[----:B------:R-:W-:Y:S01]  /*abe0*/  @P4 SHF.R.U32.HI R7, RZ, c[0x0][0x4f0], R10 ;  /* 0x00013c00ff074a19 */ /* 0x000fe2000001160a */
[C---:B-1----:R-:W-:Y:S02]  /*abf0*/  FMUL.FTZ R81, R11.reuse, R81 ;  /* 0x000000510b517220 */ /* 0x042fe40000410000 */
[----:B------:R-:W-:Y:S01]  /*ac00*/  FMUL.FTZ R80, R11, R80 ;  /* 0x000000500b507220 */ /* 0x000fe20000410000 */
[----:B------:R-:W1:Y:S01]  /*ac10*/  @P0 MUFU.LG2 R14, R4 ;  /* 0x00000004000e0308 */ /* 0x000e620000000c00 */
[----:B------:R-:W-:-:S02]  /*ac20*/  IADD3 R13, -R7, RZ, RZ ;  /* 0x000000ff070d7210 */ /* 0x000fc40007ffe1ff */
[----:B------:R-:W-:Y:S02]  /*ac30*/  MOV R10, RZ ;  /* 0x000000ff000a7202 */ /* 0x000fe40000000f00 */
[----:B------:R-:W-:Y:S01]  /*ac40*/  F2FP.BF16.PACK_AB R80, R81, R80 ;  /* 0x000000505150723e */ /* 0x000fe200000010ff */
[----:B------:R-:W-:Y:S01]  /*ac50*/  IMAD R12, R13, c[0x0][0x4e8], R15 ;  /* 0x00013a000d0c7a24 */ /* 0x000fe200078e020f */
[----:B------:R2:W5:Y:S01]  /*ac60*/  LDL R81, [R1+0xc] ;  /* 0x00000c0001517983 */ /* 0x0005620000100800 */
[--C-:B------:R-:W-:Y:S01]  /*ac70*/  SHF.R.S32.HI R13, RZ, 0x2, R9.reuse ;  /* 0x00000002ff0d7819 */ /* 0x100fe20000011409 */
[----:B------:R3:W-:Y:S01]  /*ac80*/  @P0 MUFU.RCP R10, R4 ;  /* 0x00000004000a0308 */ /* 0x0007e20000001000 */
[----:B------:R-:W-:-:S04]  /*ac90*/  SHF.R.S32.HI R9, RZ, 0x1f, R9 ;  /* 0x0000001fff097819 */ /* 0x000fc80000011409 */
[----:B------:R-:W-:-:S03]  /*aca0*/  LEA.HI R9, R9, R13, RZ, 0x3 ;  /* 0x0000000d09097211 */ /* 0x000fc600078f18ff */
[----:B------:R-:W4:Y:S01]  /*acb0*/  @P1 MUFU.LG2 R5, R5 ;  /* 0x0000000500051308 */ /* 0x000f220000000c00 */
[----:B-1----:R-:W-:Y:S01]  /*acc0*/  @P0 FMUL.FTZ R14, R14, 0.69314718246459960938 ;  /* 0x3f3172180e0e0820 */ /* 0x002fe20000410000 */
[----:B------:R-:W-:Y:S02]  /*acd0*/  LOP3.LUT R9, R9, 0xfffffff8, RZ, 0xc0, !PT ;  /* 0xfffffff809097812 */ /* 0x000fe400078ec0ff */
[----:B---3--:R-:W-:Y:S02]  /*ace0*/  @P0 MOV R4, 0x3f317218 ;  /* 0x3f31721800040802 */ /* 0x008fe40000000f00 */
[----:B------:R-:W-:-:S03]  /*acf0*/  MOV R15, 0xff800000 ;  /* 0xff800000000f7802 */ /* 0x000fc60000000f00 */
[----:B------:R-:W-:Y:S01]  /*ad00*/  @P0 FMUL.FTZ R4, R4, c[0x0][0x2d0] ;  /* 0x0000b40004040a20 */ /* 0x000fe20000410000 */
[----:B------:R-:W-:-:S03]  /*ad10*/  IADD3 R13, R13, -R9, RZ ;  /* 0x800000090d0d7210 */ /* 0x000fc60007ffe0ff */
[----:B------:R-:W-:Y:S01]  /*ad20*/  @P0 FFMA.FTZ R15, R4, R0, R14 ;  /* 0x00000000040f0223 */ /* 0x000fe2000001000e */
[----:B------:R-:W-:Y:S01]  /*ad30*/  @P1 MOV R9, 0x3f317218 ;  /* 0x3f31721800091802 */ /* 0x000fe20000000f00 */
[----:B------:R-:W1:Y:S01]  /*ad40*/  S2R R0, SR_CTAID.Z ;  /* 0x0000000000007919 */ /* 0x000e620000002700 */
[----:B----4-:R-:W-:Y:S01]  /*ad50*/  @P1 FMUL.FTZ R5, R5, 0.69314718246459960938 ;  /* 0x3f31721805051820 */ /* 0x010fe20000410000 */
[----:B------:R-:W-:Y:S02]  /*ad60*/  SHF.R.S32.HI R3, RZ, 0x5, R3 ;  /* 0x00000005ff037819 */ /* 0x000fe40000011403 */
[----:B------:R-:W-:-:S04]  /*ad70*/  @P1 FMUL.FTZ R9, R9, c[0x0][0x2d0] ;  /* 0x0000b40009091a20 */ /* 0x000fc80000410000 */
[----:B------:R-:W-:Y:S01]  /*ad80*/  @P1 FFMA.FTZ R16, R9, R2, R5 ;  /* 0x0000000209101223 */ /* 0x000fe20000010005 */
[----:B------:R-:W-:Y:S01]  /*ad90*/  SHF.R.S32.HI R2, RZ, 0x1f, R3 ;  /* 0x0000001fff027819 */ /* 0x000fe20000011403 */
[----:B------:R-:W3:Y:S01]  /*ada0*/  S2R R5, SR_CTAID.X ;  /* 0x0000000000057919 */ /* 0x000ee20000002500 */
[----:B------:R-:W-:Y:S02]  /*adb0*/  LEA.HI R4, R8, R8, RZ, 0x1 ;  /* 0x0000000808047211 */ /* 0x000fe400078f08ff */
[----:B------:R-:W-:Y:S02]  /*adc0*/  LEA.HI R9, R2, R3, RZ, 0x3 ;  /* 0x0000000302097211 */ /* 0x000fe400078f18ff */
[----:B------:R-:W-:Y:S02]  /*add0*/  LOP3.LUT R14, R4, 0x1ffffffe, RZ, 0xc0, !PT ;  /* 0x1ffffffe040e7812 */ /* 0x000fe400078ec0ff */
[----:B------:R-:W-:Y:S02]  /*ade0*/  LOP3.LUT R9, R9, 0xffffff8, RZ, 0xc0, !PT ;  /* 0x0ffffff809097812 */ /* 0x000fe400078ec0ff */
[----:B------:R-:W-:-:S02]  /*adf0*/  IADD3 R14, R8, -R14, RZ ;  /* 0x8000000e080e7210 */ /* 0x000fc40007ffe0ff */
[C---:B------:R-:W-:Y:S02]  /*ae00*/  IADD3 R9, R3.reuse, -R9, RZ ;  /* 0x8000000903097210 */ /* 0x040fe40007ffe0ff */
[----:B------:R-:W-:Y:S02]  /*ae10*/  LEA R3, R3, R8, 0x9 ;  /* 0x0000000803037211 */ /* 0x000fe400078e48ff */
[----:B-1----:R-:W-:Y:S02]  /*ae20*/  SHF.R.S32.HI R2, RZ, 0x1f, R0 ;  /* 0x0000001fff027819 */ /* 0x002fe40000011400 */
[----:B------:R-:W-:Y:S02]  /*ae30*/  SHF.R.S32.HI R8, RZ, 0x2, R17 ;  /* 0x00000002ff087819 */ /* 0x000fe40000011411 */
[C---:B------:R-:W-:Y:S02]  /*ae40*/  R2P PR, R13.reuse, 0x6 ;  /* 0x000000060d007804 */ /* 0x040fe40000000000 */
[----:B------:R-:W-:-:S02]  /*ae50*/  LOP3.LUT R17, R13, 0x1, RZ, 0xc0, !PT ;  /* 0x000000010d117812 */ /* 0x000fc400078ec0ff */
[----:B------:R-:W-:Y:S01]  /*ae60*/  SHF.L.U32 R13, R13, 0x6, RZ ;  /* 0x000000060d0d7819 */ /* 0x000fe200000006ff */
[C---:B------:R-:W-:Y:S01]  /*ae70*/  IMAD R4, R2.reuse, c[0x0][0x3f0], RZ ;  /* 0x0000fc0002047a24 */ /* 0x040fe200078e02ff */
[----:B------:R-:W-:Y:S02]  /*ae80*/  MOV R21, UR11 ;  /* 0x0000000b00157c02 */ /* 0x000fe40008000f00 */
[----:B------:R-:W-:Y:S01]  /*ae90*/  MOV R19, UR15 ;  /* 0x0000000f00137c02 */ /* 0x000fe20008000f00 */
[----:B------:R-:W-:Y:S01]  /*aea0*/  IMAD R2, R2, c[0x0][0x498], RZ ;  /* 0x0001260002027a24 */ /* 0x000fe200078e02ff */
[----:B------:R-:W-:Y:S02]  /*aeb0*/  MOV R20, UR10 ;  /* 0x0000000a00147c02 */ /* 0x000fe40008000f00 */
[----:B------:R-:W-:Y:S02]  /*aec0*/  MOV R18, UR14 ;  /* 0x0000000e00127c02 */ /* 0x000fe40008000f00 */
[----:B------:R-:W-:-:S02]  /*aed0*/  MOV R21, UR8 ;  /* 0x0000000800157c02 */ /* 0x000fc40008000f00 */
[----:B------:R-:W-:Y:S02]  /*aee0*/  MOV R19, UR5 ;  /* 0x0000000500137c02 */ /* 0x000fe40008000f00 */
[----:B------:R-:W-:Y:S02]  /*aef0*/  LEA R8, R9, R8, 0x4 ;  /* 0x0000000809087211 */ /* 0x000fe400078e20ff */
        /* <DEDUP_REMOVED lines=8> */
[----:B---3--:R-:W-:Y:S01]  /*af80*/  LEA R8, R5, R8, 0x7 ;  /* 0x0000000805087211 */ /* 0x008fe200078e38ff */
        /* <DEDUP_REMOVED lines=82> */
[C---:B------:R-:W-:Y:S01]  /*b4b0*/  FMUL.FTZ R83, R10.reuse, R83 ;  /* 0x000000530a537220 */ /* 0x040fe20000410000 */
[----:B------:R-:W-:Y:S01]  /*b4c0*/  F2FP.BF16.PACK_AB R66, R67, R66 ;  /* 0x000000424342723e */ /* 0x000fe200000010ff */
[----:B------:R-:W-:Y:S01]  /*b4d0*/  FMUL.FTZ R82, R10, R82 ;  /* 0x000000520a527220 */ /* 0x000fe20000410000 */
[----:B------:R-:W-:Y:S01]  /*b4e0*/  STS [R3+0x80], R176 ;  /* 0x000080b003007388 */ /* 0x000fe20000000800 */
[----:B------:R-:W-:-:S02]  /*b4f0*/  IMAD R4, R12, c[0x0][0x3dc], R4 ;  /* 0x0000f7000c047a24 */ /* 0x000fc400078e0204 */
[----:B------:R-:W-:Y:S01]  /*b500*/  IMAD.WIDE.U32 R20, R7, c[0x0][0x488], R20 ;  /* 0x0001220007147a25 */ /* 0x000fe200078e0014 */
[----:B------:R-:W-:Y:S01]  /*b510*/  STS [R3+0x480], R178 ;  /* 0x000480b203007388 */ /* 0x000fe20000000800 */
[----:B------:R-:W-:Y:S02]  /*b520*/  F2FP.BF16.PACK_AB R68, R69, R68 ;  /* 0x000000444544723e */ /* 0x000fe400000010ff */
[----:B------:R-:W-:Y:S01]  /*b530*/  IMAD R9, R7, c[0x0][0x48c], R9 ;  /* 0x0001230007097a24 */ /* 0x000fe200078e0209 */
[----:B------:R-:W-:Y:S01]  /*b540*/  IADD3 R7, R2, R0, RZ ;  /* 0x0000000002077210 */ /* 0x000fe20007ffe0ff */
[----:B------:R-:W-:Y:S01]  /*b550*/  FMUL.FTZ R85, R11, R85 ;  /* 0x000000550b557220 */ /* 0x000fe20000410000 */
[----:B------:R-:W-:Y:S01]  /*b560*/  F2FP.BF16.PACK_AB R70, R71, R70 ;  /* 0x000000464746723e */ /* 0x000fe200000010ff */
[----:B------:R-:W-:Y:S01]  /*b570*/  FMUL.FTZ R84, R11, R84 ;  /* 0x000000540b547220 */ /* 0x000fe20000410000 */
[----:B------:R-:W-:Y:S01]  /*b580*/  STS [R0], R172 ;  /* 0x000000ac00007388 */ /* 0x000fe20000000800 */
[----:B------:R-:W-:-:S02]  /*b590*/  FMUL.FTZ R87, R10, R87 ;  /* 0x000000570a577220 */ /* 0x000fc40000410000 */
[----:B------:R-:W-:Y:S01]  /*b5a0*/  FMUL.FTZ R86, R10, R86 ;  /* 0x000000560a567220 */ /* 0x000fe20000410000 */
[----:B------:R-:W-:Y:S01]  /*b5b0*/  STS [R0+0x400], R174 ;  /* 0x000400ae00007388 */ /* 0x000fe20000000800 */
[----:B------:R-:W-:Y:S01]  /*b5c0*/  IMAD.WIDE.U32 R12, R12, c[0x0][0x3d8], R18 ;  /* 0x0000f6000c0c7a25 */ /* 0x000fe200078e0012 */
[----:B------:R-:W-:Y:S02]  /*b5d0*/  IADD3 R18, R2, R8, RZ ;  /* 0x0000000802127210 */ /* 0x000fe40007ffe0ff */
        /* <DEDUP_REMOVED lines=8> */
[----:B------:R-:W-:Y:S01]  /*b660*/  STS [R8+0x480], R54 ;  /* 0x0004803608007388 */ /* 0x000fe20000000800 */
[----:B------:R-:W-:Y:S01]  /*b670*/  FMUL.FTZ R93, R11, R93 ;  /* 0x0000005d0b5d7220 */ /* 0x000fe20000410000 */
[----:B------:R-:W-:Y:S01]  /*b680*/  F2FP.BF16.PACK_AB R76, R77, R76 ;  /* 0x0000004c4d4c723e */ /* 0x000fe200000010ff */
[----:B------:R-:W-:Y:S01]  /*b690*/  FMUL.FTZ R92, R11, R92 ;  /* 0x0000005c0b5c7220 */ /* 0x000fe20000410000 */
[----:B------:R-:W-:Y:S01]  /*b6a0*/  F2FP.BF16.PACK_AB R78, R79, R78 ;  /* 0x0000004e4f4e723e */ /* 0x000fe200000010ff */
[C---:B------:R-:W-:Y:S01]  /*b6b0*/  FMUL.FTZ R95, R10.reuse, R95 ;  /* 0x0000005f0a5f7220 */ /* 0x040fe20000410000 */
[----:B------:R-:W-:Y:S01]  /*b6c0*/  STS [R5], R56 ;  /* 0x0000003805007388 */ /* 0x000fe20000000800 */
[----:B------:R-:W-:Y:S01]  /*b6d0*/  FMUL.FTZ R94, R10, R94 ;  /* 0x0000005e0a5e7220 */ /* 0x000fe20000410000 */
[----:B------:R-:W-:Y:S01]  /*b6e0*/  F2FP.BF16.PACK_AB R82, R83, R82 ;  /* 0x000000525352723e */ /* 0x000fe200000010ff */
[C---:B------:R-:W-:Y:S01]  /*b6f0*/  FMUL.FTZ R97, R11.reuse, R97 ;  /* 0x000000610b617220 */ /* 0x040fe20000410000 */
[----:B------:R-:W-:Y:S01]  /*b700*/  STS [R5+0x400], R58 ;  /* 0x0004003a05007388 */ /* 0x000fe20000000800 */
[----:B------:R-:W-:-:S02]  /*b710*/  FMUL.FTZ R96, R11, R96 ;  /* 0x000000600b607220 */ /* 0x000fc40000410000 */
        /* <DEDUP_REMOVED lines=144> */
[----:B------:R-:W-:Y:S01]  /*c020*/  F2FP.BF16.PACK_AB R154, R155, R154 ;  /* 0x0000009a9b9a723e */ /* 0x000fe200000010ff */
[----:B------:R-:W-:Y:S01]  /*c030*/  FMUL.FTZ R10, R10, R166 ;  /* 0x000000a60a0a7220 */ /* 0x000fe20000410000 */
[----:B------:R-:W-:Y:S01]  /*c040*/  STS [R18+0x8080], R132 ;  /* 0x0080808412007388 */ /* 0x000fe20000000800 */
[----:B------:R-:W-:Y:S02]  /*c050*/  F2FP.BF16.PACK_AB R156, R157, R156 ;  /* 0x0000009c9d9c723e */ /* 0x000fe400000010ff */
[----:B------:R-:W-:Y:S01]  /*c060*/  F2FP.BF16.PACK_AB R158, R159, R158 ;  /* 0x0000009e9f9e723e */ /* 0x000fe200000010ff */
[----:B------:R-:W-:Y:S01]  /*c070*/  STS [R18+0x8480], R134 ;  /* 0x0084808612007388 */ /* 0x000fe20000000800 */
[----:B------:R-:W-:-:S02]  /*c080*/  LEA R17, P0, R20, c[0x0][0x450], 0x2 ;  /* 0x0001140014117a11 */ /* 0x000fc400078010ff */
[----:B------:R-:W-:Y:S01]  /*c090*/  IADD3 R9, R21, R9, RZ ;  /* 0x0000000915097210 */ /* 0x000fe20007ffe0ff */
[----:B------:R-:W-:Y:S01]  /*c0a0*/  STS [R2+0x8000], R136 ;  /* 0x0080008802007388 */ /* 0x000fe20000000800 */
[----:B------:R-:W-:Y:S02]  /*c0b0*/  F2FP.BF16.PACK_AB R160, R161, R160 ;  /* 0x000000a0a1a0723e */ /* 0x000fe400000010ff */
[----:B------:R-:W-:Y:S01]  /*c0c0*/  F2FP.BF16.PACK_AB R162, R163, R162 ;  /* 0x000000a2a3a2723e */ /* 0x000fe200000010ff */
        /* <DEDUP_REMOVED lines=30> */
[----:B------:R2:W1:Y:S04]  /*c2b0*/  LDS.128 R56, [R14+0x1080] ;  /* 0x001080000e387984 */ /* 0x0004680000000c00 */
        /* <DEDUP_REMOVED lines=14> */
[----:B------:R-:W-:Y:S01]  /*c3a0*/  ISETP.GE.AND P0, PT, R251, R6, PT ;  /* 0x00000006fb00720c */ /* 0x000fe20003f06270 */
        /* <DEDUP_REMOVED lines=13> */
[----:B--2---:R-:W2:Y:S01]  /*c480*/  LDS.128 R12, [R14+0xc080] ;  /* 0x00c080000e0c7984 */ /* 0x004ea20000000c00 */
        /* <DEDUP_REMOVED lines=17> */
[----:B--2---:R1:W-:Y:S02]  /*c5a0*/  @!P0 ST.E.128 [R2.64], R12 ;  /* 0x0000000c02008985 */ /* 0x0043e4000c101d0c */
.L_x_2637:
[----:B---34-:R-:W-:Y:S05]  /*c5b0*/  BSYNC B0 ;  /* 0x0000000000007941 */ /* 0x018fea0003800000 */
.L_x_2636:
[----:B-1----:R-:W-:Y:S01]  /*c5c0*/  IADD3 R2, R251, 0x20, RZ ;  /* 0x00000020fb027810 */ /* 0x002fe20007ffe0ff */
[----:B--2---:R1:W2:Y:S01]  /*c5d0*/  SHFL.IDX PT, R15, R73, 0x1, 0x181f ;  /* 0x00381f00490f7f89 */ /* 0x0042a200000e0000 */
[----:B------:R-:W-:Y:S02]  /*c5e0*/  BSSY B0, `(.L_x_2638) ;  /* 0x000001c000007945 */ /* 0x000fe40003800000 */
[----:B------:R-:W-:Y:S01]  /*c5f0*/  ISETP.GE.AND P0, PT, R2, R6, PT ;  /* 0x000000060200720c */ /* 0x000fe20003f06270 */
[----:B------:R1:W3:-:S12]  /*c600*/  SHFL.IDX PT, R14, R0, 0x1, 0x181f ;  /* 0x00381f00000e7f89 */ /* 0x0002d800000e0000 */
        /* <DEDUP_REMOVED lines=25> */
.L_x_2639:
[----:B------:R-:W-:Y:S05]  /*c7a0*/  BSYNC B0 ;  /* 0x0000000000007941 */ /* 0x000fea0003800000 */
.L_x_2638:
[----:B--2---:R-:W-:Y:S01]  /*c7b0*/  IADD3 R2, R251, 0x40, RZ ;  /* 0x00000040fb027810 */ /* 0x004fe20007ffe0ff */
[----:B------:R2:W4:Y:S01]  /*c7c0*/  SHFL.IDX PT, R15, R73, 0x2, 0x181f ;  /* 0x00581f00490f7f89 */ /* 0x00052200000e0000 */
        /* <DEDUP_REMOVED lines=28> */
.L_x_2641:
[----:B------:R-:W-:Y:S05]  /*c990*/  BSYNC B0 ;  /* 0x0000000000007941 */ /* 0x000fea0003800000 */
.L_x_2640:
[----:B------:R-:W-:Y:S01]  /*c9a0*/  IADD3 R251, R251, 0x60, RZ ;  /* 0x00000060fbfb7810 */ /* 0x000fe20007ffe0ff */
[----:B---3--:R3:W1:Y:S03]  /*c9b0*/  SHFL.IDX PT, R13, R73, 0x3, 0x181f ;  /* 0x00781f00490d7f89 */ /* 0x00866600000e0000 */
[----:B------:R-:W-:Y:S01]  /*c9c0*/  ISETP.GE.AND P0, PT, R251, R6, PT ;  /* 0x00000006fb00720c */ /* 0x000fe20003f06270 */
[----:B------:R3:W2:-:S12]  /*c9d0*/  SHFL.IDX PT, R12, R0, 0x3, 0x181f ;  /* 0x00781f00000c7f89 */ /* 0x00069800000e0000 */
[----:B------:R-:W-:Y:S05]  /*c9e0*/  @P0 EXIT ;  /* 0x000000000000094d */ /* 0x000fea0003800000 */
[C---:B-----5:R-:W-:Y:S02]  /*c9f0*/  IADD3 R4, R81.reuse, 0x40, RZ ;  /* 0x0000004051047810 */ /* 0x060fe40007ffe0ff */
[C---:B------:R-:W-:Y:S02]  /*ca00*/  IADD3 R2, R81.reuse, 0x80, RZ ;  /* 0x0000008051027810 */ /* 0x040fe40007ffe0ff */
[----:B------:R-:W-:Y:S02]  /*ca10*/  ISETP.GE.AND P1, PT, R4, c[0x0][0x3c8], PT ;  /* 0x0000f20004007a0c */ /* 0x000fe40003f26270 */
[----:B------:R-:W-:Y:S02]  /*ca20*/  ISETP.GE.AND P0, PT, R2, c[0x0][0x3c8], PT ;  /* 0x0000f20002007a0c */ /* 0x000fe40003f06270 */
[----:B------:R-:W-:-:S09]  /*ca30*/  ISETP.GE.AND P2, PT, R81, c[0x0][0x3c8], PT ;  /* 0x0000f20051007a0c */ /* 0x000fd20003f46270 */
[----:B------:R-:W-:Y:S02]  /*ca40*/  @!P1 SHF.R.S32.HI R3, RZ, 0x1f, R4 ;  /* 0x0000001fff039819 */ /* 0x000fe40000011404 */
[----:B-123--:R-:W-:Y:S02]  /*ca50*/  @!P0 SHF.R.S32.HI R0, RZ, 0x1f, R2 ;  /* 0x0000001fff008819 */ /* 0x00efe40000011402 */
        /* <DEDUP_REMOVED lines=19> */
.L_x_2642:
        /* <DEDUP_REMOVED lines=15> */
.L_x_3671:


//--------------------- .text._ZN7cutlass13device_kernelIN5flash19enable_sm80_to_sm89INS1_16FlashAttnFwdSm80INS1_25CollectiveMainloopFwdSm80ILi8ELi1ELb0EN4cute5tupleIJNS5_1CILi128EEENS7_ILi96EEENS7_ILi256EEEEEELi256ENS_10bfloat16_tEfNS_4arch4Sm80ELb0ELb0ELb0ELb1ELb1ELb0ELb1ELb0EEENS1_21CollectiveEpilogueFwdINS6_IJS8_SA_S9_EEENS6_IJNS7_ILi1EEESI_SI_EEESC_SE_Li256ELb1ELb1ELb0ELb0EEENS1_19SingleTileSchedulerILb1ELb0ELb1ELi128EEEEEEEEEvNT_6ParamsE --------------------------
	.section	.text._ZN7cutlass13device_kernelIN5flash19enable_sm80_to_sm89INS1_16FlashAttnFwdSm80INS1_25CollectiveMainloopFwdSm80ILi8ELi1ELb0EN4cute5tupleIJNS5_1CILi128EEENS7_ILi96EEENS7_ILi256EEEEEELi256ENS_10bfloat16_tEfNS_4arch4Sm80ELb0ELb0ELb0ELb1ELb1ELb0ELb1ELb0EEENS1_21CollectiveEpilogueFwdINS6_IJS8_SA_S9_EEENS6_IJNS7_ILi1EEESI_SI_EEESC_SE_Li256ELb1ELb1ELb0ELb0EEENS1_19SingleTileSchedulerILb1ELb0ELb1ELi128EEEEEEEEEvNT_6ParamsE,"ax",@progbits
	.sectioninfo	@"SHI_REGISTERS=255"
	.align	128
.text._ZN7cutlass13device_kernelIN5flash19enable_sm80_to_sm89INS1_16FlashAttnFwdSm80INS1_25CollectiveMainloopFwdSm80ILi8ELi1ELb0EN4cute5tupleIJNS5_1CILi128EEENS7_ILi96EEENS7_ILi256EEEEEELi256ENS_10bfloat16_tEfNS_4arch4Sm80ELb0ELb0ELb0ELb1ELb1ELb0ELb1ELb0EEENS1_21CollectiveEpilogueFwdINS6_IJS8_SA_S9_EEENS6_IJNS7_ILi1EEESI_SI_EEESC_SE_Li256ELb1ELb1ELb0ELb0EEENS1_19SingleTileSchedulerILb1ELb0ELb1ELi128EEEEEEEEEvNT_6ParamsE:
        .type           _ZN7cutlass13device_kernelIN5flash19enable_sm80_to_sm89INS1_16FlashAttnFwdSm80INS1_25CollectiveMainloopFwdSm80ILi8ELi1ELb0EN4cute5tupleIJNS5_1CILi128EEENS7_ILi96EEENS7_ILi256EEEEEELi256ENS_10bfloat16_tEfNS_4arch4Sm80ELb0ELb0ELb0ELb1ELb1ELb0ELb1ELb0EEENS1_21CollectiveEpilogueFwdINS6_IJS8_SA_S9_EEENS6_IJNS7_ILi1EEESI_SI_EEESC_SE_Li256ELb1ELb1ELb0ELb0EEENS1_19SingleTileSchedulerILb1ELb0ELb1ELi128EEEEEEEEEvNT_6ParamsE,@function
        .size           _ZN7cutlass13device_kernelIN5flash19enable_sm80_to_sm89INS1_16FlashAttnFwdSm80INS1_25CollectiveMainloopFwdSm80ILi8ELi1ELb0EN4cute5tupleIJNS5_1CILi128EEENS7_ILi96EEENS7_ILi256EEEEEELi256ENS_10bfloat16_tEfNS_4arch4Sm80ELb0ELb0ELb0ELb1ELb1ELb0ELb1ELb0EEENS1_21CollectiveEpilogueFwdINS6_IJS8_SA_S9_EEENS6_IJNS7_ILi1EEESI_SI_EEESC_SE_Li256ELb1ELb1ELb0ELb0EEENS1_19SingleTileSchedulerILb1ELb0ELb1ELi128EEEEEEEEEvNT_6ParamsE,(.L_x_3672 - _ZN7cutlass13device_kernelIN5flash19enable_sm80_to_sm89INS1_16FlashAttnFwdSm80INS1_25CollectiveMainloopFwdSm80ILi8ELi1ELb0EN4cute5tupleIJNS5_1CILi128EEENS7_ILi96EEENS7_ILi256EEEEEELi256ENS_10bfloat16_tEfNS_4arch4Sm80ELb0ELb0ELb0ELb1ELb1ELb0ELb1ELb0EEENS1_21CollectiveEpilogueFwdINS6_IJS8_SA_S9_EEENS6_IJNS7_ILi1EEESI_SI_EEESC_SE_Li256ELb1ELb1ELb0ELb0EEENS1_19SingleTileSchedulerILb1ELb0ELb1ELi128EEEEEEEEEvNT_6ParamsE)
        .other          _ZN7cutlass13device_kernelIN5flash19enable_sm80_to_sm89INS1_16FlashAttnFwdSm80INS1_25CollectiveMainloopFwdSm80ILi8ELi1ELb0EN4cute5tupleIJNS5_1CILi128EEENS7_ILi96EEENS7_ILi256EEEEEELi256ENS_10bfloat16_tEfNS_4arch4Sm80ELb0ELb0ELb0ELb1ELb1ELb0ELb1ELb0EEENS1_21CollectiveEpilogueFwdINS6_IJS8_SA_S9_EEENS6_IJNS7_ILi1EEESI_SI_EEESC_SE_Li256ELb1ELb1ELb0ELb0EEENS1_19SingleTileSchedulerILb1ELb0ELb1ELi128EEEEEEEEEvNT_6ParamsE,@"STO_CUDA_ENTRY STV_DEFAULT"
_ZN7cutlass13device_kernelIN5flash19enable_sm80_to_sm89INS1_16FlashAttnFwdSm80INS1_25CollectiveMainloopFwdSm80ILi8ELi1ELb0EN4cute5tupleIJNS5_1CILi128EEENS7_ILi96EEENS7_ILi256EEEEEELi256ENS_10bfloat16_tEfNS_4arch4Sm80ELb0ELb0ELb0ELb1ELb1ELb0ELb1ELb0EEENS1_21CollectiveEpilogueFwdINS6_IJS8_SA_S9_EEENS6_IJNS7_ILi1EEESI_SI_EEESC_SE_Li256ELb1ELb1ELb0ELb0EEENS1_19SingleTileSchedulerILb1ELb0ELb1ELi128EEEEEEEEEvNT_6ParamsE:
        /* <DEDUP_REMOVED lines=21> */
.L_x_2644:
        /* <DEDUP_REMOVED lines=13> */
.L_x_2646:
[----:B------:R-:W-:Y:S02]  /*0220*/  ULDC UR6, c[0x0][0x54c] ;  /* 0x0001530000067ab9 */ /* 0x000fe40000000800 */
.L_x_2645:
[----:B------:R-:W-:Y:S02]  /*0230*/  ULDC UR4, c[0x0][0x548] ;  /* 0x0001520000047ab9 */ /* 0x000fe40000000800 */
[----:B------:R-:W-:-:S02]  /*0240*/  USHF.L.U32 UR5, UR5, 0x7, URZ ;  /* 0x0000000705057899 */ /* 0x000fc4000800063f */
[----:B------:R-:W-:-:S04]  /*0250*/  UIMAD UR4, UR6, UR4, URZ ;  /* 0x00000004060472a4 */ /* 0x000fc8000f8e023f */
[----:B------:R-:W-:-:S04]  /*0260*/  UISETP.GE.AND UP0, UPT, UR5, UR4, UPT ;  /* 0x000000040500728c */ /* 0x000fc8000bf06270 */
[----:B------:R-:W-:Y:S01]  /*0270*/  USEL UR11, UR11, 0xffffffff, !UP0 ;  /* 0xffffffff0b0b7887 */ /* 0x000fe2000c000000 */
[----:B------:R-:W-:Y:S05]  /*0280*/  BRA `(.L_x_2647) ;  /* 0x000001b000007947 */ /* 0x000fea0003800000 */
.L_x_2643:
        /* <DEDUP_REMOVED lines=8> */
.L_x_2648:
        /* <DEDUP_REMOVED lines=13> */
.L_x_2650:
[----:B------:R-:W-:Y:S02]  /*03e0*/  ULDC UR6, c[0x0][0x54c] ;  /* 0x0001530000067ab9 */ /* 0x000fe40000000800 */
.L_x_2649:
[----:B------:R-:W-:Y:S02]  /*03f0*/  ULDC UR4, c[0x0][0x548] ;  /* 0x0001520000047ab9 */ /* 0x000fe40000000800 */
[----:B------:R-:W-:-:S02]  /*0400*/  USHF.L.U32 UR5, UR5, 0x7, URZ ;  /* 0x0000000705057899 */ /* 0x000fc4000800063f */
[----:B------:R-:W-:-:S04]  /*0410*/  UIMAD UR4, UR6, UR4, URZ ;  /* 0x00000004060472a4 */ /* 0x000fc8000f8e023f */
[----:B------:R-:W-:-:S04]  /*0420*/  UISETP.GE.AND UP0, UPT, UR5, UR4, UPT ;  /* 0x000000040500728c */ /* 0x000fc8000bf06270 */
[----:B------:R-:W-:-:S06]  /*0430*/  USEL UR11, UR11, 0xffffffff, !UP0 ;  /* 0xffffffff0b0b7887 */ /* 0x000fcc000c000000 */
.L_x_2647:
        /* <DEDUP_REMOVED lines=44> */
.L_x_2651:
        /* <DEDUP_REMOVED lines=10> */
.L_x_2652:
        /* <DEDUP_REMOVED lines=12> */
.L_x_2653:
        /* <DEDUP_REMOVED lines=84> */
[----:B------:R-:W1:Y:S01]  /*0da0*/  S2R R10, SR_CTAID.X ;  /* 0x00000000000a7919 */ /* 0x000e620000002500 */
[----:B------:R-:W-:Y:S01]  /*0db0*/  SHF.R.S32.HI R6, RZ, 0x1f, R2 ;  /* 0x0000001fff067819 */ /* 0x000fe20000011402 */
[----:B------:R-:W-:Y:S02]  /*0dc0*/  USHF.R.S32.HI UR15, URZ, 0x1f, UR14 ;  /* 0x0000001f3f0f7899 */ /* 0x000fe4000801140e */
[----:B------:R2:W3:Y:S01]  /*0dd0*/  @P1 LDG.E R3, [R4.64] ;  /* 0x0000000c04031981 */ /* 0x0004e2000c1e1900 */
[CC--:B------:R-:W-:Y:S01]  /*0de0*/  LEA.HI R30, R6.reuse, R2.reuse, RZ, 0x3 ;  /* 0x00000002061e7211 */ /* 0x0c0fe200078f18ff */
[----:B------:R-:W-:Y:S01]  /*0df0*/  ULDC.64 UR4, c[0x0][0x178] ;  /* 0x00005e0000047ab9 */ /* 0x000fe20000000a00 */
[----:B------:R-:W-:Y:S01]  /*0e00*/  LEA.HI R11, R6, R2, RZ, 0x4 ;  /* 0x00000002060b7211 */ /* 0x000fe200078f20ff */
[----:B------:R-:W-:Y:S01]  /*0e10*/  UIMAD UR15, UR15, UR4, URZ ;  /* 0x000000040f0f72a4 */ /* 0x000fe2000f8e023f */
[----:B------:R-:W-:Y:S01]  /*0e20*/  LOP3.LUT R12, R30, 0xfffffff8, RZ, 0xc0, !PT ;  /* 0xfffffff81e0c7812 */ /* 0x000fe200078ec0ff */
[----:B------:R-:W-:Y:S01]  /*0e30*/  UIMAD.WIDE.U32 UR16, UR14, UR4, URZ ;  /* 0x000000040e1072a5 */ /* 0x000fe2000f8e003f */
[----:B------:R-:W-:Y:S01]  /*0e40*/  SHF.R.S32.HI R30, RZ, 0x3, R30 ;  /* 0x00000003ff1e7819 */ /* 0x000fe2000001141e */
[----:B------:R-:W-:Y:S01]  /*0e50*/  UIMAD UR15, UR14, UR5, UR15 ;  /* 0x000000050e0f72a4 */ /* 0x000fe2000f8e020f */
[----:B------:R-:W-:Y:S01]  /*0e60*/  BSSY B0, `(.L_x_2655) ;  /* 0x000005f000007945 */ /* 0x000fe20003800000 */
[----:B------:R-:W-:Y:S01]  /*0e70*/  IMAD.IADD R12, R2, 0x1, -R12 ;  /* 0x00000001020c7824 */ /* 0x000fe200078e0a0c */
[----:B------:R-:W-:Y:S01]  /*0e80*/  ULDC.64 UR4, c[0x0][0x1b8] ;  /* 0x00006e0000047ab9 */ /* 0x000fe20000000a00 */
[----:B------:R-:W-:Y:S01]  /*0e90*/  IMAD.SHL.U32 R249, R30, 0x40, RZ ;  /* 0x000000401ef97824 */ /* 0x000fe200078e00ff */
[----:B------:R-:W-:Y:S01]  /*0ea0*/  UIADD3 UR17, UR17, UR15, URZ ;  /* 0x0000000f11117290 */ /* 0x000fe2000fffe03f */
[C---:B------:R-:W-:Y:S01]  /*0eb0*/  IMAD R108, R12.reuse, 0x20, R30 ;  /* 0x000000200c6c7824 */ /* 0x040fe200078e021e */
[----:B------:R-:W-:Y:S01]  /*0ec0*/  USHF.R.S32.HI UR15, URZ, 0x1f, UR11 ;  /* 0x0000001f3f0f7899 */ /* 0x000fe2000801140b */
[----:B------:R-:W-:Y:S01]  /*0ed0*/  IMAD.SHL.U32 R33, R12, 0x8, RZ ;  /* 0x000000080c217824 */ /* 0x000fe200078e00ff */
[----:B------:R-:W-:Y:S01]  /*0ee0*/  UIMAD UR14, UR8, UR4, URZ ;  /* 0x00000004080e72a4 */ /* 0x000fe2000f8e023f */
[----:B------:R-:W-:Y:S01]  /*0ef0*/  LOP3.LUT R249, R249, 0x1c0, RZ, 0xc0, !PT ;  /* 0x000001c0f9f97812 */ /* 0x000fe200078ec0ff */
[----:B------:R-:W-:Y:S01]  /*0f00*/  USEL UR15, UR15, URZ, !UP1 ;  /* 0x0000003f0f0f7287 */ /* 0x000fe2000c800000 */
[C---:B-1----:R-:W-:Y:S01]  /*0f10*/  IMAD R8, R10.reuse, 0x80, R108 ;  /* 0x000000800a087824 */ /* 0x042fe200078e026c */
[----:B------:R-:W-:Y:S01]  /*0f20*/  UIMAD UR14, UR9, UR5, UR14 ;  /* 0x00000005090e72a4 */ /* 0x000fe2000f8e020e */
[----:B------:R1:W-:Y:S01]  /*0f30*/  STL [R1], R108 ;  /* 0x0000006c01007387 */ /* 0x0003e20000100800 */
[----:B------:R-:W-:Y:S01]  /*0f40*/  UIMAD.WIDE.U32 UR18, UR9, UR4, UR16 ;  /* 0x00000004091272a5 */ /* 0x000fe2000f8e0010 */
[----:B------:R-:W-:Y:S01]  /*0f50*/  IMAD.MOV.U32 R7, RZ, RZ, R8 ;  /* 0x000000ffff077224 */ /* 0x000fe200078e0008 */
[----:B------:R-:W-:Y:S01]  /*0f60*/  USEL UR16, UR11, URZ, !UP1 ;  /* 0x0000003f0b107287 */ /* 0x000fe2000c800000 */
[----:B--2---:R-:W-:Y:S01]  /*0f70*/  IMAD.MOV.U32 R4, RZ, RZ, c[0x0][0x2c4] ;  /* 0x0000b100ff047624 */ /* 0x004fe200078e00ff */
[----:B------:R-:W-:Y:S01]  /*0f80*/  ULDC.64 UR4, c[0x0][0x1c0] ;  /* 0x0000700000047ab9 */ /* 0x000fe20000000a00 */
[----:B------:R-:W-:Y:S01]  /*0f90*/  IMAD R10, R10, 0x80, R30 ;  /* 0x000000800a0a7824 */ /* 0x000fe200078e021e */
[----:B------:R-:W-:Y:S01]  /*0fa0*/  UIMAD UR15, UR15, UR4, URZ ;  /* 0x000000040f0f72a4 */ /* 0x000fe2000f8e023f */
[C---:B------:R-:W-:Y:S01]  /*0fb0*/  IADD3 R13, R33.reuse, 0x40, RZ ;  /* 0x00000040210d7810 */ /* 0x040fe20007ffe0ff */
[----:B------:R-:W-:Y:S01]  /*0fc0*/  UIADD3 UR19, UR19, UR14, URZ ;  /* 0x0000000e13137290 */ /* 0x000fe2000fffe03f */
[----:B------:R-:W-:Y:S01]  /*0fd0*/  ISETP.NE.AND P0, PT, R4, 0x1, PT ;  /* 0x000000010400780c */ /* 0x000fe20003f05270 */
[----:B------:R-:W-:Y:S01]  /*0fe0*/  UIMAD UR5, UR16, UR5, UR15 ;  /* 0x00000005100572a4 */ /* 0x000fe2000f8e020f */
[C---:B------:R-:W-:Y:S01]  /*0ff0*/  IADD3 R32, R33.reuse, 0x80, RZ ;  /* 0x0000008021207810 */ /* 0x040fe20007ffe0ff */
[----:B------:R-:W-:Y:S01]  /*1000*/  UIMAD.WIDE.U32 UR16, UR16, UR4, UR18 ;  /* 0x00000004101072a5 */ /* 0x000fe2000f8e0012 */
[----:B------:R-:W-:-:S02]  /*1010*/  ISETP.GE.AND P4, PT, R33, c[0x0][0x198], PT ;  /* 0x0000660021007a0c */ /* 0x000fc40003f86270 */
[----:B------:R-:W-:Y:S01]  /*1020*/  ISETP.GE.AND P3, PT, R13, c[0x0][0x198], PT ;  /* 0x000066000d007a0c */ /* 0x000fe20003f66270 */
[----:B------:R-:W-:Y:S01]  /*1030*/  UIADD3 UR5, UR17, UR5, URZ ;  /* 0x0000000511057290 */ /* 0x000fe2000fffe03f */
[----:B------:R-:W-:Y:S01]  /*1040*/  ISETP.GE.AND P6, PT, R32, c[0x0][0x198], PT ;  /* 0x0000660020007a0c */ /* 0x000fe20003fc6270 */
[----:B------:R-:W-:Y:S02]  /*1050*/  IMAD.U32 R15, RZ, RZ, UR17 ;  /* 0x00000011ff0f7e24 */ /* 0x000fe4000f8e00ff */
[----:B------:R-:W-:Y:S02]  /*1060*/  IMAD.U32 R14, RZ, RZ, UR16 ;  /* 0x00000010ff0e7e24 */ /* 0x000fe4000f8e00ff */
[----:B------:R-:W-:-:S04]  /*1070*/  @P0 IMAD.HI.U32 R4, R8, c[0x0][0x2c8], RZ ;  /* 0x0000b20008040a27 */ /* 0x000fc800078e00ff */
[----:B------:R-:W-:Y:S01]  /*1080*/  IMAD.U32 R15, RZ, RZ, UR5 ;  /* 0x00000005ff0f7e24 */ /* 0x000fe2000f8e00ff */
[----:B------:R-:W-:-:S04]  /*1090*/  @P0 SHF.R.U32.HI R7, RZ, c[0x0][0x2cc], R4 ;  /* 0x0000b300ff070a19 */ /* 0x000fc80000011604 */
[--C-:B------:R-:W-:Y:S01]  /*10a0*/  SHF.R.S32.HI R5, RZ, 0x1f, R7.reuse ;  /* 0x0000001fff057819 */ /* 0x100fe20000011407 */
[----:B------:R-:W-:Y:S02]  /*10b0*/  IMAD.MOV R4, RZ, RZ, -R7 ;  /* 0x000000ffff047224 */ /* 0x000fe400078e0a07 */
[----:B------:R-:W-:-:S04]  /*10c0*/  IMAD.WIDE.U32 R14, R7, c[0x0][0x1b0], R14 ;  /* 0x00006c00070e7a25 */ /* 0x000fc800078e000e */
[----:B------:R-:W-:Y:S02]  /*10d0*/  IMAD R4, R4, c[0x0][0x2c4], R8 ;  /* 0x0000b10004047a24 */ /* 0x000fe400078e0208 */
[----:B------:R-:W-:-:S03]  /*10e0*/  IMAD R5, R5, c[0x0][0x1b0], RZ ;  /* 0x00006c0005057a24 */ /* 0x000fc600078e02ff */
[----:B------:R-:W-:Y:S01]  /*10f0*/  SHF.R.S32.HI R8, RZ, 0x1f, R4 ;  /* 0x0000001fff087819 */ /* 0x000fe20000011404 */
[----:B------:R-:W-:Y:S01]  /*1100*/  IMAD R5, R7, c[0x0][0x1b4], R5 ;  /* 0x00006d0007057a24 */ /* 0x000fe200078e0205 */
[----:B------:R-:W-:-:S03]  /*1110*/  LOP3.LUT R7, R11, 0xfffffff0, RZ, 0xc0, !PT ;  /* 0xfffffff00b077812 */ /* 0x000fc600078ec0ff */
[----:B------:R-:W-:Y:S02]  /*1120*/  IMAD R8, R8, c[0x0][0x1a8], RZ ;  /* 0x00006a0008087a24 */ /* 0x000fe400078e02ff */
[----:B------:R-:W-:Y:S02]  /*1130*/  IMAD.IADD R15, R15, 0x1, R5 ;  /* 0x000000010f0f7824 */ /* 0x000fe400078e0205 */
[C---:B------:R-:W-:Y:S02]  /*1140*/  IMAD R9, R4.reuse, c[0x0][0x1ac], R8 ;  /* 0x00006b0004097a24 */ /* 0x040fe400078e0208 */
[----:B------:R-:W-:Y:S01]  /*1150*/  IMAD.WIDE.U32 R4, R4, c[0x0][0x1a8], R14 ;  /* 0x00006a0004047a25 */ /* 0x000fe200078e000e */
[----:B------:R-:W-:-:S03]  /*1160*/  LEA.HI R14, R6, R2, RZ, 0x6 ;  /* 0x00000002060e7211 */ /* 0x000fc600078f30ff */
[----:B------:R-:W-:Y:S01]  /*1170*/  IMAD.IADD R9, R5, 0x1, R9 ;  /* 0x0000000105097824 */ /* 0x000fe200078e0209 */
[----:B------:R-:W-:Y:S01]  /*1180*/  LEA R16, P0, R4, c[0x0][0x160], 0x1 ;  /* 0x0000580004107a11 */ /* 0x000fe200078008ff */
[----:B------:R-:W-:Y:S02]  /*1190*/  IMAD.IADD R5, R2, 0x1, -R7 ;  /* 0x0000000102057824 */ /* 0x000fe400078e0a07 */
[----:B-----5:R-:W-:Y:S01]  /*11a0*/  IMAD R8, R0, c[0x0][0x2c4], RZ ;  /* 0x0000b10000087a24 */ /* 0x020fe200078e02ff */
[----:B------:R-:W-:Y:S01]  /*11b0*/  LEA.HI.X R9, R4, c[0x0][0x164], R9, 0x1, P0 ;  /* 0x0000590004097a11 */ /* 0x000fe200000f0c09 */
[----:B------:R-:W-:Y:S01]  /*11c0*/  IMAD.SHL.U32 R14, R14, 0x8, RZ ;  /* 0x000000080e0e7824 */ /* 0x000fe200078e00ff */
[----:B------:R-:W-:Y:S01]  /*11d0*/  SHF.R.S32.HI R7, RZ, 0x1f, R5 ;  /* 0x0000001fff077819 */ /* 0x000fe20000011405 */
[----:B------:R-:W-:Y:S01]  /*11e0*/  IMAD.MOV.U32 R4, RZ, RZ, 0x10 ;  /* 0x00000010ff047424 */ /* 0x000fe200078e00ff */
[----:B------:R-:W-:Y:S01]  /*11f0*/  ISETP.GE.AND P0, PT, R10, R8, PT ;  /* 0x000000080a00720c */ /* 0x000fe20003f06270 */
[----:B------:R1:W2:Y:S01]  /*1200*/  SHFL.IDX PT, R20, R16, RZ, 0x181f ;  /* 0x00181fff10147589 */ /* 0x0002a200000e0000 */
[----:B------:R-:W-:-:S03]  /*1210*/  LEA.HI R7, R7, R5, RZ, 0x3 ;  /* 0x0000000507077211 */ /* 0x000fc600078f18ff */
[----:B------:R1:W4:Y:S01]  /*1220*/  SHFL.IDX PT, R21, R9, RZ, 0x181f ;  /* 0x00181fff09157589 */ /* 0x00032200000e0000 */
[----:B------:R-:W-:-:S05]  /*1230*/  LOP3.LUT R0, R7, 0xfffffff8, RZ, 0xc0, !PT ;  /* 0xfffffff807007812 */ /* 0x000fca00078ec0ff */
[----:B------:R-:W-:Y:S01]  /*1240*/  IMAD.IADD R5, R5, 0x1, -R0 ;  /* 0x0000000105057824 */ /* 0x000fe200078e0a00 */
[----:B------:R-:W-:-:S04]  /*1250*/  IADD3 R0, R33, 0xc0, RZ ;  /* 0x000000c021007810 */ /* 0x000fc80007ffe0ff */
[----:B------:R-:W-:Y:S01]  /*1260*/  ISETP.GE.AND P5, PT, R0, c[0x0][0x198], PT ;  /* 0x0000660000007a0c */ /* 0x000fe20003fa6270 */
[----:B---3--:R3:W1:Y:S03]  /*1270*/  @P1 R2UR UR18, R3 ;  /* 0x00000000031213c2 */ /* 0x00866600000e0000 */
[----:B------:R-:W-:Y:S01]  /*1280*/  R2P PR, R5, 0x6 ;  /* 0x0000000605007804 */ /* 0x000fe20000000000 */
[----:B-1----:R-:W-:-:S04]  /*1290*/  @!UP0 UMOV UR18, UR11 ;  /* 0x0000000b00128c82 */ /* 0x002fc80008000000 */
[----:B------:R-:W-:Y:S02]  /*12a0*/  SEL R4, R4, 0xfffffff0, !P1 ;  /* 0xfffffff004047807 */ /* 0x000fe40004800000 */
[----:B---3--:R-:W-:Y:S02]  /*12b0*/  SHF.R.U32.HI R3, RZ, 0x3, R249 ;  /* 0x00000003ff037819 */ /* 0x008fe400000116f9 */
[----:B------:R-:W-:-:S04]  /*12c0*/  LOP3.LUT R249, R249, 0x38, R33, 0xf8, !PT ;  /* 0x00000038f9f97812 */ /* 0x000fc800078ef821 */
[----:B------:R-:W-:Y:S01]  /*12d0*/  LOP3.LUT R249, R249, R3, RZ, 0x3c, !PT ;  /* 0x00000003f9f97212 */ /* 0x000fe200078e3cff */
[----:B------:R-:W-:-:S03]  /*12e0*/  IMAD.MOV.U32 R3, RZ, RZ, 0x20 ;  /* 0x00000020ff037424 */ /* 0x000fc600078e00ff */
[----:B------:R-:W-:Y:S02]  /*12f0*/  LOP3.LUT R249, R249, 0xfffffe00, R14, 0xf8, !PT ;  /* 0xfffffe00f9f97812 */ /* 0x000fe400078ef80e */
[----:B------:R-:W-:Y:S01]  /*1300*/  SEL R3, R3, 0xffffffe0, !P2 ;  /* 0xffffffe003037807 */ /* 0x000fe20005000000 */
[----:B------:R-:W-:Y:S05]  /*1310*/  @P0 BRA `(.L_x_2656) ;  /* 0x0000013000000947 */ /* 0x000fea0003800000 */
[----:B--2-4-:R-:W-:Y:S01]  /*1320*/  SHF.R.S32.HI R17, RZ, 0x1f, R13 ;  /* 0x0000001fff117819 */ /* 0x014fe2000001140d */
        /* <DEDUP_REMOVED lines=18> */
.L_x_2656:
[----:B--2-4-:R-:W-:Y:S05]  /*1450*/  BSYNC B0 ;  /* 0x0000000000007941 */ /* 0x014fea0003800000 */
.L_x_2655:
[----:B-1----:R-:W-:Y:S01]  /*1460*/  IADD3 R14, R10, 0x20, RZ ;  /* 0x000000200a0e7810 */ /* 0x002fe20007ffe0ff */
[----:B------:R1:W2:Y:S01]  /*1470*/  SHFL.IDX PT, R21, R9, 0x1, 0x181f ;  /* 0x00381f0009157f89 */ /* 0x0002a200000e0000 */
        /* <DEDUP_REMOVED lines=23> */
.L_x_2658:
[----:B------:R-:W-:Y:S05]  /*15f0*/  BSYNC B0 ;  /* 0x0000000000007941 */ /* 0x000fea0003800000 */
.L_x_2657:
[----:B--2---:R-:W-:Y:S01]  /*1600*/  IADD3 R14, R10, 0x40, RZ ;  /* 0x000000400a0e7810 */ /* 0x004fe20007ffe0ff */
[----:B------:R2:W4:Y:S01]  /*1610*/  SHFL.IDX PT, R21, R9, 0x2, 0x181f ;  /* 0x00581f0009157f89 */ /* 0x00052200000e0000 */
        /* <DEDUP_REMOVED lines=23> */
.L_x_2660:
[----:B------:R-:W-:Y:S05]  /*1790*/  BSYNC B0 ;  /* 0x0000000000007941 */ /* 0x000fea0003800000 */
.L_x_2659:
[----:B-12---:R-:W-:Y:S01]  /*17a0*/  SHFL.IDX PT, R16, R16, 0x3, 0x181f ;  /* 0x00781f0010107f89 */ /* 0x006fe200000e0000 */
[----:B------:R-:W-:Y:S01]  /*17b0*/  IADD3 R10, R10, 0x60, RZ ;  /* 0x000000600a0a7810 */ /* 0x000fe20007ffe0ff */
[----:B------:R-:W-:Y:S01]  /*17c0*/  UMOV UR14, 0x60 ;  /* 0x00000060000e7882 */ /* 0x000fe20000000000 */
[----:B------:R-:W-:Y:S01]  /*17d0*/  SHF.R.S32.HI R31, RZ, 0x1f, R13 ;  /* 0x0000001fff1f7819 */ /* 0x000fe2000001140d */
[----:B------:R-:W1:Y:S01]  /*17e0*/  SHFL.IDX PT, R17, R9, 0x3, 0x181f ;  /* 0x00781f0009117f89 */ /* 0x000e6200000e0000 */
[----:B------:R-:W-:Y:S01]  /*17f0*/  ISETP.GE.AND P0, PT, R10, R8, PT ;  /* 0x000000080a00720c */ /* 0x000fe20003f06270 */
[----:B------:R-:W-:Y:S01]  /*1800*/  UIMAD UR14, UR6, UR14, -0x60 ;  /* 0xffffffa0060e74a4 */ /* 0x000fe2000f8e020e */
[----:B------:R-:W-:Y:S01]  /*1810*/  SHF.R.S32.HI R29, RZ, 0x1f, R32 ;  /* 0x0000001fff1d7819 */ /* 0x000fe20000011420 */
[----:B------:R-:W-:Y:S01]  /*1820*/  IMAD.MOV.U32 R250, RZ, RZ, c[0x0][0x2b8] ;  /* 0x0000ae00fffa7624 */ /* 0x000fe200078e00ff */
[----:B------:R-:W-:Y:S01]  /*1830*/  SHF.R.S32.HI R28, RZ, 0x1f, R0 ;  /* 0x0000001fff1c7819 */ /* 0x000fe20000011400 */
[----:B------:R-:W-:Y:S01]  /*1840*/  IMAD.SHL.U32 R249, R249, 0x2, RZ ;  /* 0x00000002f9f97824 */ /* 0x000fe200078e00ff */
[----:B------:R-:W-:Y:S01]  /*1850*/  LEA.HI R31, R31, R13, RZ, 0x3 ;  /* 0x0000000d1f1f7211 */ /* 0x000fe200078f18ff */
[----:B------:R-:W-:Y:S01]  /*1860*/  USHF.R.S32.HI UR15, URZ, 0x1f, UR18 ;  /* 0x0000001f3f0f7899 */ /* 0x000fe20008011412 */
[----:B------:R-:W-:Y:S01]  /*1870*/  LEA.HI R29, R29, R32, RZ, 0x3 ;  /* 0x000000201d1d7211 */ /* 0x000fe200078f18ff */
[----:B------:R-:W-:Y:S01]  /*1880*/  ULDC.64 UR4, c[0x0][0x2b0] ;  /* 0x0000ac0000047ab9 */ /* 0x000fe20000000a00 */
[----:B------:R-:W-:Y:S01]  /*1890*/  LEA.HI R28, R28, R0, RZ, 0x3 ;  /* 0x000000001c1c7211 */ /* 0x000fe200078f18ff */
[----:B------:R-:W-:Y:S01]  /*18a0*/  UIMAD UR15, UR15, UR4, URZ ;  /* 0x000000040f0f72a4 */ /* 0x000fe2000f8e023f */
[----:B---3--:R-:W-:Y:S01]  /*18b0*/  IADD3 R14, R108, UR14, RZ ;  /* 0x0000000e6c0e7c10 */ /* 0x008fe2000fffe0ff */
[----:B------:R-:W-:Y:S01]  /*18c0*/  UIMAD.WIDE.U32 UR16, UR18, UR4, URZ ;  /* 0x00000004121072a5 */ /* 0x000fe2000f8e003f */
[----:B------:R-:W-:Y:S01]  /*18d0*/  LOP3.LUT R31, R31, 0xfffffff8, RZ, 0xc0, !PT ;  /* 0xfffffff81f1f7812 */ /* 0x000fe200078ec0ff */
[----:B------:R-:W-:Y:S01]  /*18e0*/  UIMAD UR15, UR18, UR5, UR15 ;  /* 0x00000005120f72a4 */ /* 0x000fe2000f8e020f */
[----:B------:R-:W-:Y:S01]  /*18f0*/  LOP3.LUT R29, R29, 0xfffffff8, RZ, 0xc0, !PT ;  /* 0xfffffff81d1d7812 */ /* 0x000fe200078ec0ff */
[----:B------:R-:W-:Y:S01]  /*1900*/  IMAD.MOV.U32 R251, RZ, RZ, RZ ;  /* 0x000000fffffb7224 */ /* 0x000fe200078e00ff */
[----:B------:R-:W-:Y:S01]  /*1910*/  ISETP.NE.AND P2, PT, R250, 0x1, PT ;  /* 0x00000001fa00780c */ /* 0x000fe20003f45270 */
[----:B------:R-:W-:Y:S01]  /*1920*/  UIADD3 UR15, UR17, UR15, URZ ;  /* 0x0000000f110f7290 */ /* 0x000fe2000fffe03f */
[----:B------:R-:W-:Y:S01]  /*1930*/  LOP3.LUT R28, R28, 0xfffffff8, RZ, 0xc0, !PT ;  /* 0xfffffff81c1c7812 */ /* 0x000fe200078ec0ff */
[----:B------:R-:W-:Y:S01]  /*1940*/  IMAD.SHL.U32 R247, R12, 0x40, RZ ;  /* 0x000000400cf77824 */ /* 0x000fe200078e00ff */
[C---:B------:R-:W-:Y:S01]  /*1950*/  IADD3 R252, R14.reuse, UR10, RZ ;  /* 0x0000000a0efc7c10 */ /* 0x040fe2000fffe0ff */
[----:B-1----:R-:W-:Y:S01]  /*1960*/  @!P0 IMAD.WIDE R18, R33, 0x2, R16 ;  /* 0x0000000221128825 */ /* 0x002fe200078e0210 */
[----:B------:R-:W-:Y:S01]  /*1970*/  ISETP.GE.AND P1, PT, R14, UR7, PT ;  /* 0x000000070e007c0c */ /* 0x000fe2000bf26270 */
[----:B------:R-:W-:-:S02]  /*1980*/  ULDC.64 UR4, c[0x0][0x1e8] ;  /* 0x00007a0000047ab9 */ /* 0x000fc40000000a00 */
[----:B------:R-:W-:Y:S01]  /*1990*/  @!P0 IMAD.WIDE R14, R31, 0x2, R16 ;  /* 0x000000021f0e8825 */ /* 0x000fe200078e0210 */
[----:B------:R-:W-:Y:S01]  /*19a0*/  @!PT LDS RZ, [RZ] ;  /* 0x00000000fffff984 */ /* 0x000fe20000000800 */
[----:B------:R1:W-:Y:S01]  /*19b0*/  @!P0 LDGSTS.E.BYPASS.LTC128B.128 [R249+0x1b100], [R18.64], !P4 ;  /* 0x1b10000012f98fae */ /* 0x0003e2000e101d4c */
[----:B------:R-:W-:Y:S02]  /*19c0*/  ISETP.GT.OR P1, PT, R108, 0x5f, P1 ;  /* 0x0000005f6c00780c */ /* 0x000fe40000f24670 */
[----:B------:R-:W-:Y:S01]  /*19d0*/  @P2 IMAD.HI.U32 R9, R252, c[0x0][0x2bc], RZ ;  /* 0x0000af00fc092a27 */ /* 0x000fe200078e00ff */
[----:B------:R2:W-:Y:S03]  /*19e0*/  @!P0 LDGSTS.E.BYPASS.LTC128B.128 [R249+0x1f100], [R14.64], !P3 ;  /* 0x1f1000000ef98fae */ /* 0x0005e6000d901d4c */
[----:B------:R-:W-:Y:S01]  /*19f0*/  IMAD.MOV.U32 R8, RZ, RZ, R252 ;  /* 0x000000ffff087224 */ /* 0x000fe200078e00fc */
[----:B------:R-:W-:-:S06]  /*1a00*/  @P2 SHF.R.U32.HI R8, RZ, c[0x0][0x2c0], R9 ;  /* 0x0000b000ff082a19 */ /* 0x000fcc0000011609 */
[----:B------:R-:W-:-:S04]  /*1a10*/  @!P1 IADD3 R10, P2, R8, UR16, RZ ;  /* 0x00000010080a9c10 */ /* 0x000fc8000ff5e0ff */
[----:B------:R-:W-:Y:S01]  /*1a20*/  @!P1 LEA.HI.X.SX32 R9, R8, UR15, 0x1, P2 ;  /* 0x0000000f08099c11 */ /* 0x000fe200090f0eff */
[----:B-1----:R-:W-:-:S04]  /*1a30*/  @!P0 IMAD.WIDE R18, R29, 0x2, R16 ;  /* 0x000000021d128825 */ /* 0x002fc800078e0210 */
[----:B------:R-:W-:Y:S01]  /*1a40*/  @!P0 IMAD.WIDE R16, R28, 0x2, R16 ;  /* 0x000000021c108825 */ /* 0x000fe200078e0210 */
[----:B------:R1:W-:Y:S01]  /*1a50*/  @!P0 LDGSTS.E.BYPASS.LTC128B.128 [R249+0x23100], [R18.64], !P6 ;  /* 0x2310000012f98fae */ /* 0x0003e2000f101d4c */
[----:B--2---:R-:W-:-:S03]  /*1a60*/  @!P1 LEA R14, P2, R10, c[0x0][0x2a0], 0x2 ;  /* 0x0000a8000a0e9a11 */ /* 0x004fc600078410ff */
[----:B------:R2:W-:Y:S01]  /*1a70*/  @!P0 LDGSTS.E.BYPASS.LTC128B.128 [R249+0x27100], [R16.64], !P5 ;  /* 0x2710000010f98fae */ /* 0x0005e2000e901d4c */
[----:B------:R-:W-:-:S03]  /*1a80*/  @!P1 LEA.HI.X R15, R10, c[0x0][0x2a4], R9, 0x2, P2 ;  /* 0x0000a9000a0f9a11 */ /* 0x000fc600010f1409 */
[----:B------:R-:W0:Y:S04]  /*1a90*/  LDGDEPBAR ;  /* 0x00000000000079af */ /* 0x000e280000000000 */
[----:B------:R-:W-:Y:S06]  /*1aa0*/  BAR.SYNC.DEFER_BLOCKING 0x0 ;  /* 0x0000000000007b1d */ /* 0x000fec0000010000 */
[----:B------:R3:W5:Y:S01]  /*1ab0*/  @!P1 LDG.E R251, [R14.64] ;  /* 0x0000000c0efb9981 */ /* 0x000762000c1e1900 */
        /* <DEDUP_REMOVED lines=8> */
[----:B-1----:R-:W-:Y:S01]  /*1b40*/  IMAD.WIDE.U32 R18, R252, c[0x0][0x1e0], RZ ;  /* 0x00007800fc127a25 */ /* 0x002fe200078e00ff */
[----:B------:R-:W-:Y:S01]  /*1b50*/  SHF.R.S32.HI R10, RZ, 0x1f, R252 ;  /* 0x0000001fff0a7819 */ /* 0x000fe200000114fc */
[----:B------:R-:W-:Y:S01]  /*1b60*/  ULDC.64 UR4, c[0x0][0x210] ;  /* 0x0000840000047ab9 */ /* 0x000fe20000000a00 */
[----:B------:R-:W-:Y:S01]  /*1b70*/  LOP3.LUT R8, R247, 0x8, R8, 0xf8, !PT ;  /* 0x00000008f7087812 */ /* 0x000fe200078ef808 */
[----:B------:R-:W-:Y:S01]  /*1b80*/  UIADD3 UR18, UR21, UR18, URZ ;  /* 0x0000001215127290 */ /* 0x000fe2000fffe03f */
[----:B------:R-:W-:Y:S01]  /*1b90*/  SHF.R.U32.HI R247, RZ, 0x3, R247 ;  /* 0x00000003fff77819 */ /* 0x000fe200000116f7 */
[C---:B------:R-:W-:Y:S01]  /*1ba0*/  IMAD R9, R10.reuse, c[0x0][0x1e0], RZ ;  /* 0x000078000a097a24 */ /* 0x040fe200078e02ff */
[----:B------:R-:W-:Y:S01]  /*1bb0*/  UIMAD UR8, UR8, UR4, URZ ;  /* 0x00000004080872a4 */ /* 0x000fe2000f8e023f */
[----:B------:R-:W-:Y:S01]  /*1bc0*/  IMAD R10, R10, c[0x0][0x208], RZ ;  /* 0x000082000a0a7a24 */ /* 0x000fe200078e02ff */
[----:B------:R-:W-:Y:S01]  /*1bd0*/  LOP3.LUT R247, R8, R247, RZ, 0x3c, !PT ;  /* 0x000000f708f77212 */ /* 0x000fe200078e3cff */
[C---:B------:R-:W-:Y:S01]  /*1be0*/  IMAD R9, R252.reuse, c[0x0][0x1e4], R9 ;  /* 0x00007900fc097a24 */ /* 0x040fe200078e0209 */
[----:B------:R-:W-:Y:S01]  /*1bf0*/  UIMAD.WIDE.U32 UR22, UR9, UR4, URZ ;  /* 0x00000004091672a5 */ /* 0x000fe2000f8e003f */
[C---:B--2---:R-:W-:Y:S01]  /*1c00*/  IMAD.WIDE.U32 R16, R252.reuse, c[0x0][0x208], RZ ;  /* 0x00008200fc107a25 */ /* 0x044fe200078e00ff */
[----:B------:R-:W-:Y:S01]  /*1c10*/  UIMAD UR5, UR9, UR5, UR8 ;  /* 0x00000005090572a4 */ /* 0x000fe2000f8e0208 */
[----:B------:R-:W-:Y:S01]  /*1c20*/  ISETP.GE.AND P4, PT, R33, c[0x0][0x1d4], PT ;  /* 0x0000750021007a0c */ /* 0x000fe20003f86270 */
[----:B------:R-:W-:Y:S01]  /*1c30*/  UIADD3 UR4, UR6, -0x1, URZ ;  /* 0xffffffff06047890 */ /* 0x000fe2000fffe03f */
[----:B---3--:R-:W-:Y:S01]  /*1c40*/  SHF.R.S32.HI R14, RZ, 0x4, R11 ;  /* 0x00000004ff0e7819 */ /* 0x008fe2000001140b */
[----:B------:R-:W-:Y:S01]  /*1c50*/  IMAD.IADD R19, R19, 0x1, R9 ;  /* 0x0000000113137824 */ /* 0x000fe200078e0209 */
[----:B------:R-:W-:Y:S01]  /*1c60*/  UIADD3 UR5, UR23, UR5, URZ ;  /* 0x0000000517057290 */ /* 0x000fe2000fffe03f */
[----:B------:R-:W-:Y:S01]  /*1c70*/  IMAD R10, R252, c[0x0][0x20c], R10 ;  /* 0x00008300fc0a7a24 */ /* 0x000fe200078e020a */
[----:B------:R-:W-:Y:S01]  /*1c80*/  LEA.HI R11, R11, R14, RZ, 0x1 ;  /* 0x0000000e0b0b7211 */ /* 0x000fe200078f08ff */
[----:B------:R-:W-:Y:S01]  /*1c90*/  UIMAD UR4, UR4, -0x60, UR7 ;  /* 0xffffffa0040478a4 */ /* 0x000fe2000f8e0207 */
[----:B------:R-:W-:Y:S01]  /*1ca0*/  ISETP.GE.AND P3, PT, R13, c[0x0][0x1d4], PT ;  /* 0x000075000d007a0c */ /* 0x000fe20003f66270 */
[----:B------:R-:W-:Y:S01]  /*1cb0*/  IMAD.IADD R17, R17, 0x1, R10 ;  /* 0x0000000111117824 */ /* 0x000fe200078e020a */
[----:B------:R-:W-:Y:S01]  /*1cc0*/  LOP3.LUT R11, R11, 0xfffffffe, RZ, 0xc0, !PT ;  /* 0xfffffffe0b0b7812 */ /* 0x000fe200078ec0ff */
[----:B------:R-:W-:Y:S01]  /*1cd0*/  IMAD.SHL.U32 R5, R5, 0x40, RZ ;  /* 0x0000004005057824 */ /* 0x000fe200078e00ff */
[----:B------:R-:W-:Y:S01]  /*1ce0*/  ISETP.GE.AND P2, PT, R32, c[0x0][0x1d4], PT ;  /* 0x0000750020007a0c */ /* 0x000fe20003f46270 */
[----:B------:R-:W-:Y:S01]  /*1cf0*/  IMAD.SHL.U32 R7, R7, 0x40, RZ ;  /* 0x0000004007077824 */ /* 0x000fe200078e00ff */
[----:B------:R-:W-:Y:S01]  /*1d00*/  IADD3 R30, -R30, UR4, RZ ;  /* 0x000000041e1e7c10 */ /* 0x000fe2000fffe1ff */
[----:B------:R-:W-:Y:S01]  /*1d10*/  IMAD.IADD R11, R14, 0x1, -R11 ;  /* 0x000000010e0b7824 */ /* 0x000fe200078e0a0b */
[----:B------:R-:W-:Y:S01]  /*1d20*/  LEA.HI R6, R6, R2, RZ, 0x5 ;  /* 0x0000000206067211 */ /* 0x000fe200078f28ff */
[----:B------:R-:W-:Y:S01]  /*1d30*/  UISETP.GE.AND UP0, UPT, UR7, 0x61, UPT ;  /* 0x000000610700788c */ /* 0x000fe2000bf06270 */
[----:B------:R-:W-:Y:S01]  /*1d40*/  LOP3.LUT R5, R5, 0x1c0, RZ, 0xc0, !PT ;  /* 0x000001c005057812 */ /* 0x000fe200078ec0ff */
[----:B------:R-:W-:Y:S01]  /*1d50*/  IMAD R247, R11, 0x200, R247 ;  /* 0x000002000bf77824 */ /* 0x000fe200078e02f7 */
[----:B------:R-:W-:Y:S01]  /*1d60*/  LOP3.LUT R7, R7, 0xfffffe00, RZ, 0xc0, !PT ;  /* 0xfffffe0007077812 */ /* 0x000fe200078ec0ff */
[----:B------:R-:W-:-:S02]  /*1d70*/  IMAD.SHL.U32 R11, R11, 0x8, RZ ;  /* 0x000000080b0b7824 */ /* 0x000fc400078e00ff */
[----:B------:R-:W-:Y:S02]  /*1d80*/  IMAD.SHL.U32 R247, R247, 0x2, RZ ;  /* 0x00000002f7f77824 */ /* 0x000fe400078e00ff */
[----:B------:R-:W-:Y:S01]  /*1d90*/  IMAD.SHL.U32 R248, R6, 0x20, RZ ;  /* 0x0000002006f87824 */ /* 0x000fe200078e00ff */
[----:B------:R-:W-:Y:S02]  /*1da0*/  LOP3.LUT R11, R5, 0x8, R11, 0xf8, !PT ;  /* 0x00000008050b7812 */ /* 0x000fe400078ef80b */
[----:B------:R-:W-:Y:S02]  /*1db0*/  IADD3 R246, R247, 0xc120, RZ ;  /* 0x0000c120f7f67810 */ /* 0x000fe40007ffe0ff */
[----:B------:R-:W-:Y:S02]  /*1dc0*/  SHF.R.U32.HI R5, RZ, 0x3, R5 ;  /* 0x00000003ff057819 */ /* 0x000fe40000011605 */
[----:B------:R-:W-:Y:S02]  /*1dd0*/  LOP3.LUT R248, R248, 0x7ffffc00, RZ, 0xc0, !PT ;  /* 0x7ffffc00f8f87812 */ /* 0x000fe400078ec0ff */
[----:B------:R-:W-:-:S04]  /*1de0*/  LOP3.LUT R5, R11, R5, RZ, 0x3c, !PT ;  /* 0x000000050b057212 */ /* 0x000fc800078e3cff */
[CC--:B------:R-:W-:Y:S02]  /*1df0*/  IADD3 R248, R5.reuse, R7.reuse, R248 ;  /* 0x0000000705f87210 */ /* 0x0c0fe40007ffe0f8 */
[----:B------:R-:W-:-:S03]  /*1e00*/  LOP3.LUT R5, R5, R7, RZ, 0xfc, !PT ;  /* 0x0000000705057212 */ /* 0x000fc600078efcff */
[----:B------:R-:W-:-:S04]  /*1e10*/  IMAD.SHL.U32 R248, R248, 0x2, RZ ;  /* 0x00000002f8f87824 */ /* 0x000fc800078e00ff */
[--C-:B------:R-:W-:Y:S02]  /*1e20*/  IMAD R244, R4, 0x2, R248.reuse ;  /* 0x0000000204f47824 */ /* 0x100fe400078e02f8 */
[C---:B------:R-:W-:Y:S02]  /*1e30*/  IMAD R243, R3.reuse, 0x2, R248 ;  /* 0x0000000203f37824 */ /* 0x040fe400078e02f8 */
[----:B------:R-:W-:Y:S01]  /*1e40*/  IMAD R241, R3, 0x2, R244 ;  /* 0x0000000203f17824 */ /* 0x000fe200078e02f4 */
[----:B-----5:R-:W-:Y:S01]  /*1e50*/  SHF.R.S32.HI R8, RZ, 0x1f, R251 ;  /* 0x0000001fff087819 */ /* 0x020fe200000114fb */
[----:B------:R-:W-:-:S04]  /*1e60*/  IMAD.WIDE.U32 R18, R251, c[0x0][0x1f0], R18 ;  /* 0x00007c00fb127a25 */ /* 0x000fc800078e0012 */
[----:B------:R-:W-:Y:S01]  /*1e70*/  IMAD R14, R8, c[0x0][0x1f0], RZ ;  /* 0x00007c00080e7a24 */ /* 0x000fe200078e02ff */
[----:B------:R-:W-:Y:S01]  /*1e80*/  IADD3 R9, P0, R18, UR20, RZ ;  /* 0x0000001412097c10 */ /* 0x000fe2000ff1e0ff */
[----:B------:R-:W-:Y:S02]  /*1e90*/  IMAD R8, R8, c[0x0][0x218], RZ ;  /* 0x0000860008087a24 */ /* 0x000fe400078e02ff */
[C---:B------:R-:W-:Y:S02]  /*1ea0*/  IMAD R14, R251.reuse, c[0x0][0x1f4], R14 ;  /* 0x00007d00fb0e7a24 */ /* 0x040fe400078e020e */
[----:B------:R-:W-:-:S03]  /*1eb0*/  IMAD.WIDE.U32 R16, R251, c[0x0][0x218], R16 ;  /* 0x00008600fb107a25 */ /* 0x000fc600078e0010 */
[----:B------:R-:W-:Y:S01]  /*1ec0*/  IADD3.X R14, R19, UR18, R14, P0, !PT ;  /* 0x00000012130e7c10 */ /* 0x000fe200087fe40e */
[----:B------:R-:W-:Y:S01]  /*1ed0*/  IMAD R8, R251, c[0x0][0x21c], R8 ;  /* 0x00008700fb087a24 */ /* 0x000fe200078e0208 */
[----:B------:R-:W-:-:S04]  /*1ee0*/  LEA R18, P0, R9, c[0x0][0x1c8], 0x1 ;  /* 0x0000720009127a11 */ /* 0x000fc800078008ff */
[----:B------:R-:W-:Y:S01]  /*1ef0*/  LEA.HI.X R14, R9, c[0x0][0x1cc], R14, 0x1, P0 ;  /* 0x00007300090e7a11 */ /* 0x000fe200000f0c0e */
[----:B------:R-:W-:Y:S01]  /*1f00*/  SHFL.IDX PT, R20, R18, RZ, 0x181f ;  /* 0x00181fff12147589 */ /* 0x000fe200000e0000 */
[----:B------:R-:W-:Y:S01]  /*1f10*/  IADD3 R10, P0, R16, UR22, RZ ;  /* 0x00000016100a7c10 */ /* 0x000fe2000ff1e0ff */
[----:B------:R-:W-:Y:S01]  /*1f20*/  IMAD.U32 R16, RZ, RZ, UR9 ;  /* 0x00000009ff107e24 */ /* 0x000fe2000f8e00ff */
[----:B------:R-:W-:Y:S01]  /*1f30*/  IADD3 R9, R247, 0xc100, RZ ;  /* 0x0000c100f7097810 */ /* 0x000fe20007ffe0ff */
[----:B----4-:R-:W1:Y:S01]  /*1f40*/  SHFL.IDX PT, R21, R14, RZ, 0x181f ;  /* 0x00181fff0e157589 */ /* 0x010e6200000e0000 */
        /* <DEDUP_REMOVED lines=9> */
[----:B------:R-:W-:Y:S01]  /*1fe0*/  ISETP.GE.AND P1, PT, R0, c[0x0][0x1d4], PT ;  /* 0x0000750000007a0c */ /* 0x000fe20003f26270 */
        /* <DEDUP_REMOVED lines=18> */
[----:B------:R-:W-:Y:S02]  /*2110*/  IADD3 R229, R246, 0x4000, RZ ;  /* 0x00004000f6e57810 */ /* 0x000fe40007ffe0ff */
        /* <DEDUP_REMOVED lines=36> */
[----:B---3--:R-:W-:Y:S02]  /*2360*/  IADD3 R20, P5, R20, R34, RZ ;  /* 0x0000002214147210 */ /* 0x008fe40007fbe0ff */
[----:B------:R-:W-:-:S03]  /*2370*/  IADD3 R182, R246, 0xb800, RZ ;  /* 0x0000b800f6b67810 */ /* 0x000fc60007ffe0ff */
        /* <DEDUP_REMOVED lines=8> */
[----:B------:R-:W-:-:S05]  /*2400*/  IADD3 R42, P5, R14, R22, RZ ;  /* 0x000000160e2a7210 */ /* 0x000fca0007fbe0ff */
        /* <DEDUP_REMOVED lines=9> */
[----:B------:R-:W-:-:S02]  /*24a0*/  IADD3 R52, P0, R46, R18, RZ ;  /* 0x000000122e347210 */ /* 0x000fc40007f1e0ff */
[----:B------:R-:W-:-:S03]  /*24b0*/  IADD3 R40, P5, R18, R22, RZ ;  /* 0x0000001612287210 */ /* 0x000fc60007fbe0ff */
[----:B------:R-:W-:Y:S01]  /*24c0*/  IMAD.X R53, R10, 0x1, R19, P0 ;  /* 0x000000010a357824 */ /* 0x000fe200000e0613 */
[----:B------:R-:W-:Y:S01]  /*24d0*/  IADD3 R80, P0, R18, R34, RZ ;  /* 0x0000002212507210 */ /* 0x000fe20007f1e0ff */
[----:B------:R-:W-:-:S04]  /*24e0*/  IMAD.X R41, R19, 0x1, R9, P5 ;  /* 0x0000000113297824 */ /* 0x000fc800028e0609 */
[----:B------:R-:W-:Y:S02]  /*24f0*/  IMAD.X R81, R19, 0x1, R8, P0 ;  /* 0x0000000113517824 */ /* 0x000fe400000e0608 */
[----:B-1----:R-:W-:Y:S01]  /*2500*/  IMAD.WIDE R16, R28, 0x2, RZ ;  /* 0x000000021c107825 */ /* 0x002fe200078e02ff */
[----:B------:R-:W-:-:S04]  /*2510*/  DEPBAR.LE SB0, 0x1 ;  /* 0x000080400000791a */ /* 0x000fc80000000000 */
[----:B------:R-:W-:-:S04]  /*2520*/  DEPBAR.LE SB0, 0x0 ;  /* 0x000080000000791a */ /* 0x000fc80000000000 */
[----:B------:R-:W-:Y:S01]  /*2530*/  BAR.SYNC.DEFER_BLOCKING 0x0 ;  /* 0x0000000000007b1d */ /* 0x000fe20000010000 */
[----:B------:R-:W-:Y:S02]  /*2540*/  IADD3 R46, P6, R46, R16, RZ ;  /* 0x000000102e2e7210 */ /* 0x000fe40007fde0ff */
        /* <DEDUP_REMOVED lines=14> */
[----:B----4-:R-:W1:Y:S04]  /*2630*/  LDSM.16.M88.4 R24, [R247+0xd900] ;  /* 0x00d90000f718783b */ /* 0x010e680000000200 */
[----:B------:R-:W-:Y:S04]  /*2640*/  LDSM.16.M88.4 R16, [R247+0xe100] ;  /* 0x00e10000f710783b */ /* 0x000fe80000000200 */
[----:B------:R-:W-:Y:S04]  /*2650*/  LDSM.16.M88.4 R76, [R247+0xe900] ;  /* 0x00e90000f74c783b */ /* 0x000fe80000000200 */
[----:B------:R-:W-:Y:S04]  /*2660*/  LDSM.16.M88.4 R68, [R246] ;  /* 0x00000000f644783b */ /* 0x000fe80000000200 */
[----:B------:R-:W-:Y:S04]  /*2670*/  LDSM.16.M88.4 R8, [R246+0x800] ;  /* 0x00080000f608783b */ /* 0x000fe80000000200 */
[----:B------:R-:W-:Y:S04]  /*2680*/  LDSM.16.M88.4 R72, [R246+0x1000] ;  /* 0x00100000f648783b */ /* 0x000fe80000000200 */
[----:B------:R-:W2:Y:S04]  /*2690*/  LDSM.16.M88.4 R56, [R246+0x1800] ;  /* 0x00180000f638783b */ /* 0x000ea80000000200 */
[----:B------:R-:W3:Y:S04]  /*26a0*/  LDSM.16.M88.4 R60, [R246+0x2000] ;  /* 0x00200000f63c783b */ /* 0x000ee80000000200 */
[----:B------:R-:W-:Y:S04]  /*26b0*/  LDSM.16.M88.4 R100, [R246+0x2800] ;  /* 0x00280000f664783b */ /* 0x000fe80000000200 */
[----:B------:R-:W-:Y:S01]  /*26c0*/  @!PT LDS RZ, [RZ] ;  /* 0x00000000fffff984 */ /* 0x000fe20000000800 */
[----:B------:R-:W-:Y:S01]  /*26d0*/  @!PT LDS RZ, [RZ] ;  /* 0x00000000fffff984 */ /* 0x000fe20000000800 */
[----:B------:R-:W-:Y:S01]  /*26e0*/  @!PT LDS RZ, [RZ] ;  /* 0x00000000fffff984 */ /* 0x000fe20000000800 */
[----:B------:R4:W-:Y:S01]  /*26f0*/  LDGSTS.E.BYPASS.LTC128B.128 [R249+0x100], [R82.64], !P0 ;  /* 0x0010000052f97fae */ /* 0x0009e2000c101d4c */
[C---:B------:R-:W-:Y:S01]  /*2700*/  ISETP.LT.OR P0, PT, R30.reuse, 0x1, P5 ;  /* 0x000000011e00780c */ /* 0x040fe20002f01670 */
[C---:B-1----:R-:W-:Y:S08]  /*2710*/  HMMA.16816.F32.BF16 R200, R64.reuse, R24, RZ ;  /* 0x0000001840c8723c */ /* 0x042ff000000418ff */
[----:B------:R-:W-:Y:S04]  /*2720*/  HMMA.16816.F32.BF16 R24, R64, R26, RZ ;  /* 0x0000001a4018723c */ /* 0x000fe800000418ff */
[----:B------:R1:W-:Y:S01]  /*2730*/  LDGSTS.E.BYPASS.LTC128B.128 [R249+0x3100], [R54.64], !P0 ;  /* 0x0310000036f97fae */ /* 0x0003e2000c101d4c */
[----:B------:R-:W-:-:S02]  /*2740*/  ISETP.LT.OR P0, PT, R30, 0x1, P6 ;  /* 0x000000011e00780c */ /* 0x000fc40003701670 */
[----:B------:R-:W-:Y:S01]  /*2750*/  ISETP.GE.AND P6, PT, R0, c[0x0][0x1d4], PT ;  /* 0x0000750000007a0c */ /* 0x000fe20003fc6270 */
[----:B------:R-:W-:-:S10]  /*2760*/  IMAD.MOV.U32 R0, RZ, RZ, 0x40 ;  /* 0x00000040ff007424 */ /* 0x000fd400078e00ff */
[----:B------:R1:W-:Y:S01]  /*2770*/  LDGSTS.E.BYPASS.LTC128B.128 [R249+0x6100], [R52.64], !P0 ;  /* 0x0610000034f97fae */ /* 0x0003e2000c101d4c */
[----:B------:R-:W-:Y:S01]  /*2780*/  ISETP.LT.OR P0, PT, R30, 0x1, P6 ;  /* 0x000000011e00780c */ /* 0x000fe20003701670 */
[C---:B--2---:R-:W-:Y:S08]  /*2790*/  HMMA.16816.F32.BF16 R200, R96.reuse, R56, R200 ;  /* 0x0000003860c8723c */ /* 0x044ff000000418c8 */
[----:B------:R-:W-:Y:S04]  /*27a0*/  HMMA.16816.F32.BF16 R24, R96, R58, R24 ;  /* 0x0000003a6018723c */ /* 0x000fe80000041818 */
[----:B------:R2:W-:Y:S01]  /*27b0*/  LDGSTS.E.BYPASS.LTC128B.128 [R249+0x9100], [R46.64], !P0 ;  /* 0x091000002ef97fae */ /* 0x0005e2000c101d4c */
[----:B------:R-:W-:-:S04]  /*27c0*/  ISETP.GE.AND P0, PT, R33, c[0x0][0x1d4], PT ;  /* 0x0000750021007a0c */ /* 0x000fc80003f06270 */
[C---:B------:R-:W-:Y:S01]  /*27d0*/  ISETP.LT.OR P0, PT, R30.reuse, 0x21, P0 ;  /* 0x000000211e00780c */ /* 0x040fe20000701670 */
[C---:B-1----:R-:W-:Y:S11]  /*27e0*/  HMMA.16816.F32.BF16 R52, R64.reuse, R48, RZ ;  /* 0x000000304034723c */ /* 0x042ff600000418ff */
[----:B------:R-:W-:Y:S01]  /*27f0*/  @!UPT UIADD3 URZ, URZ, URZ, URZ ;  /* 0x0000003f3f3ff290 */ /* 0x000fe2000fffe03f */
[----:B------:R2:W-:Y:S01]  /*2800*/  LDGSTS.E.BYPASS.LTC128B.128 [R249+0x1100], [R44.64], !P0 ;  /* 0x011000002cf97fae */ /* 0x0005e2000c101d4c */
[----:B------:R-:W-:Y:S01]  /*2810*/  ISETP.LT.OR P0, PT, R30, 0x21, P5 ;  /* 0x000000211e00780c */ /* 0x000fe20002f01670 */
[----:B------:R-:W-:Y:S11]  /*2820*/  HMMA.16816.F32.BF16 R48, R64, R50, RZ ;  /* 0x000000324030723c */ /* 0x000ff600000418ff */
[----:B------:R-:W-:Y:S01]  /*2830*/  @!UPT UIADD3 URZ, URZ, URZ, URZ ;  /* 0x0000003f3f3ff290 */ /* 0x000fe2000fffe03f */
[----:B------:R1:W-:Y:S01]  /*2840*/  LDGSTS.E.BYPASS.LTC128B.128 [R249+0x4100], [R42.64], !P0 ;  /* 0x041000002af97fae */ /* 0x0003e2000c101d4c */
[----:B------:R-:W-:-:S04]  /*2850*/  ISETP.GE.AND P0, PT, R32, c[0x0][0x1d4], PT ;  /* 0x0000750020007a0c */ /* 0x000fc80003f06270 */
[C---:B------:R-:W-:Y:S01]  /*2860*/  ISETP.LT.OR P0, PT, R30.reuse, 0x21, P0 ;  /* 0x000000211e00780c */ /* 0x040fe20000701670 */
[----:B------:R-:W-:Y:S08]  /*2870*/  HMMA.16816.F32.BF16 R52, R96, R68, R52 ;  /* 0x000000446034723c */ /* 0x000ff00000041834 */
[----:B--2---:R-:W-:Y:S04]  /*2880*/  HMMA.16816.F32.BF16 R44, R64, R36, RZ ;  /* 0x00000024402c723c */ /* 0x004fe800000418ff */
[----:B------:R1:W-:Y:S01]  /*2890*/  LDGSTS.E.BYPASS.LTC128B.128 [R249+0x7100], [R40.64], !P0 ;  /* 0x0710000028f97fae */ /* 0x0003e2000c101d4c */
[----:B------:R-:W-:-:S03]  /*28a0*/  ISETP.LT.OR P0, PT, R30, 0x21, P6 ;  /* 0x000000211e00780c */ /* 0x000fc60003701670 */
[----:B------:R-:W-:Y:S08]  /*28b0*/  HMMA.16816.F32.BF16 R36, R64, R38, RZ ;  /* 0x000000264024723c */ /* 0x000ff000000418ff */
[----:B------:R-:W-:Y:S02]  /*28c0*/  HMMA.16816.F32.BF16 R48, R96, R70, R48 ;  /* 0x000000466030723c */ /* 0x000fe40000041830 */
[----:B------:R2:W-:Y:S01]  /*28d0*/  LDGSTS.E.BYPASS.LTC128B.128 [R249+0xa100], [R22.64], !P0 ;  /* 0x0a10000016f97fae */ /* 0x0005e2000c101d4c */
[----:B------:R-:W-:-:S04]  /*28e0*/  ISETP.GE.AND P0, PT, R33, c[0x0][0x1d4], PT ;  /* 0x0000750021007a0c */ /* 0x000fc80003f06270 */
[C---:B------:R-:W-:Y:S01]  /*28f0*/  ISETP.LT.OR P0, PT, R30.reuse, 0x41, P0 ;  /* 0x000000411e00780c */ /* 0x040fe20000701670 */
[C---:B------:R-:W-:Y:S08]  /*2900*/  HMMA.16816.F32.BF16 R44, R96.reuse, R8, R44 ;  /* 0x00000008602c723c */ /* 0x040ff0000004182c */
[----:B------:R-:W-:Y:S04]  /*2910*/  HMMA.16816.F32.BF16 R36, R96, R10, R36 ;  /* 0x0000000a6024723c */ /* 0x000fe80000041824 */
[----:B------:R2:W-:Y:S01]  /*2920*/  LDGSTS.E.BYPASS.LTC128B.128 [R249+0x2100], [R20.64], !P0 ;  /* 0x0210000014f97fae */ /* 0x0005e2000c101d4c */
[----:B------:R-:W-:-:S02]  /*2930*/  ISETP.LT.OR P0, PT, R30, 0x41, P5 ;  /* 0x000000411e00780c */ /* 0x000fc40002f01670 */
[----:B------:R-:W-:Y:S01]  /*2940*/  ISETP.GE.AND P5, PT, R32, c[0x0][0x1d4], PT ;  /* 0x0000750020007a0c */ /* 0x000fe20003fa6270 */
[----:B-1----:R-:W-:Y:S01]  /*2950*/  HMMA.16816.F32.BF16 R40, R64, R208, RZ ;  /* 0x000000d04028723c */ /* 0x002fe200000418ff */
[----:B------:R-:W-:Y:S02]  /*2960*/  SHF.R.S32.HI R32, RZ, 0x1f, R29 ;  /* 0x0000001fff207819 */ /* 0x000fe4000001141d */
[----:B------:R-:W-:-:S05]  /*2970*/  ISETP.LT.OR P5, PT, R30, 0x41, P5 ;  /* 0x000000411e00780c */ /* 0x000fca0002fa1670 */
[----:B------:R-:W-:Y:S02]  /*2980*/  HMMA.16816.F32.BF16 R208, R64, R210, RZ ;  /* 0x000000d240d0723c */ /* 0x000fe400000418ff */
[----:B------:R1:W-:Y:S01]  /*2990*/  LDGSTS.E.BYPASS.LTC128B.128 [R249+0x5100], [R14.64], !P0 ;  /* 0x051000000ef97fae */ /* 0x0003e2000c101d4c */
[----:B------:R-:W-:-:S04]  /*29a0*/  LOP3.LUT P0, RZ, R12, 0x4, RZ, 0xc0, !PT ;  /* 0x000000040cff7812 */ /* 0x000fc8000780c0ff */
[----:B------:R-:W-:Y:S01]  /*29b0*/  SEL R0, R0, 0xffffffc0, !P0 ;  /* 0xffffffc000007807 */ /* 0x000fe20004000000 */
[----:B------:R4:W-:Y:S01]  /*29c0*/  LDGSTS.E.BYPASS.LTC128B.128 [R249+0x8100], [R80.64], !P5 ;  /* 0x0810000050f97fae */ /* 0x0009e2000e901d4c */
[----:B------:R-:W-:Y:S02]  /*29d0*/  ISETP.LT.OR P0, PT, R30, 0x41, P6 ;  /* 0x000000411e00780c */ /* 0x000fe40003701670 */
[----:B------:R-:W-:Y:S01]  /*29e0*/  ISETP.GT.AND P5, PT, R108, 0x5f, PT ;  /* 0x0000005f6c00780c */ /* 0x000fe20003fa4270 */
[----:B------:R-:W-:Y:S01]  /*29f0*/  IMAD.IADD R242, R247, 0x1, R0 ;  /* 0x00000001f7f27824 */ /* 0x000fe200078e0200 */
[----:B------:R-:W-:Y:S01]  /*2a00*/  SHF.R.S32.HI R30, RZ, 0x1f, R28 ;  /* 0x0000001fff1e7819 */ /* 0x000fe2000001141c */
[----:B------:R-:W-:Y:S01]  /*2a10*/  IMAD.IADD R232, R0, 0x1, R246 ;  /* 0x0000000100e87824 */ /* 0x000fe200078e02f6 */
[----:B--2---:R-:W-:Y:S01]  /*2a20*/  HMMA.16816.F32.BF16 R20, R64, R16, RZ ;  /* 0x000000104014723c */ /* 0x004fe200000418ff */
[----:B------:R-:W-:-:S06]  /*2a30*/  IADD3 R0, R249, 0x100, RZ ;  /* 0x00000100f9007810 */ /* 0x000fcc0007ffe0ff */
[----:B------:R2:W-:Y:S01]  /*2a40*/  LDGSTS.E.BYPASS.LTC128B.128 [R249+0xb100], [R34.64], !P0 ;  /* 0x0b10000022f97fae */ /* 0x0005e2000c101d4c */
[C---:B------:R-:W-:Y:S01]  /*2a50*/  HMMA.16816.F32.BF16 R16, R64.reuse, R18, RZ ;  /* 0x000000124010723c */ /* 0x040fe200000418ff */
[----:B------:R-:W-:Y:S02]  /*2a60*/  PLOP3.LUT P0, PT, PT, PT, UP0, 0x40, 0x0 ;  /* 0x000000000000781c */ /* 0x000fe40003f0e808 */
[----:B------:R-:W-:Y:S04]  /*2a70*/  LDSM.16.M88.4 R8, [R243+0x18100] ;  /* 0x01810000f308783b */ /* 0x000fe80000000200 */
[----:B------:R-:W5:Y:S01]  /*2a80*/  LDSM.16.M88.4 R68, [R242+0xc100] ;  /* 0x00c10000f244783b */ /* 0x000f620000000200 */
[C---:B-1----:R-:W-:Y:S03]  /*2a90*/  HMMA.16816.F32.BF16 R12, R64.reuse, R76, RZ ;  /* 0x0000004c400c723c */ /* 0x042fe600000418ff */
[----:B------:R-:W1:Y:S04]  /*2aa0*/  LDSM.16.M88.4 R56, [R242+0xd100] ;  /* 0x00d10000f238783b */ /* 0x000e680000000200 */
[----:B------:R-:W-:Y:S01]  /*2ab0*/  LDSM.16.M88.4 R92, [R242+0xd900] ;  /* 0x00d90000f25c783b */ /* 0x000fe20000000200 */
[----:B------:R-:W-:Y:S03]  /*2ac0*/  HMMA.16816.F32.BF16 R64, R64, R78, RZ ;  /* 0x0000004e4040723c */ /* 0x000fe600000418ff */
[----:B------:R-:W1:Y:S04]  /*2ad0*/  LDSM.16.M88.4 R76, [R242+0xc900] ;  /* 0x00c90000f24c783b */ /* 0x000e680000000200 */
[----:B------:R-:W1:Y:S01]  /*2ae0*/  LDSM.16.M88.4 R88, [R242+0xe100] ;  /* 0x00e10000f258783b */ /* 0x000e620000000200 */
[----:B------:R-:W-:Y:S01]  /*2af0*/  HMMA.16816.F32.BF16 R40, R96, R72, R40 ;  /* 0x000000486028723c */ /* 0x000fe20000041828 */
[----:B--2---:R-:W-:-:S02]  /*2b00*/  SHF.R.S32.HI R35, RZ, 0x1f, R33 ;  /* 0x0000001fff237819 */ /* 0x004fc40000011421 */
[----:B------:R-:W2:Y:S01]  /*2b10*/  LDSM.16.M88.4 R84, [R242+0xe900] ;  /* 0x00e90000f254783b */ /* 0x000ea20000000200 */
[----:B------:R-:W-:-:S03]  /*2b20*/  SHF.R.S32.HI R34, RZ, 0x1f, R31 ;  /* 0x0000001fff227819 */ /* 0x000fc6000001141f */
[----:B----4-:R-:W-:Y:S01]  /*2b30*/  LDSM.16.M88.4 R80, [R232+0x800] ;  /* 0x00080000e850783b */ /* 0x010fe20000000200 */
[C---:B------:R-:W-:Y:S03]  /*2b40*/  HMMA.16816.F32.BF16 R208, R96.reuse, R74, R208 ;  /* 0x0000004a60d0723c */ /* 0x040fe600000418d0 */
[----:B------:R-:W-:Y:S04]  /*2b50*/  LDSM.16.M88.4 R72, [R241+0x18100] ;  /* 0x01810000f148783b */ /* 0x000fe80000000200 */
[----:B------:R-:W-:Y:S01]  /*2b60*/  LDSM.16.M88.4 R104, [R242+0x15900] ;  /* 0x01590000f268783b */ /* 0x000fe20000000200 */
[C---:B---3--:R-:W-:Y:S03]  /*2b70*/  HMMA.16816.F32.BF16 R20, R96.reuse, R60, R20 ;  /* 0x0000003c6014723c */ /* 0x048fe60000041814 */
[----:B------:R-:W0:Y:S05]  /*2b80*/  LDGDEPBAR ;  /* 0x00000000000079af */ /* 0x000e2a0000000000 */
[----:B------:R-:W-:Y:S01]  /*2b90*/  HMMA.16816.F32.BF16 R16, R96, R62, R16 ;  /* 0x0000003e6010723c */ /* 0x000fe20000041810 */
[----:B------:R-:W3:Y:S07]  /*2ba0*/  LDSM.16.M88.4 R60, [R232] ;  /* 0x00000000e83c783b */ /* 0x000eee0000000200 */
[C---:B-----5:R-:W-:Y:S08]  /*2bb0*/  HMMA.16816.F32.BF16 R52, R8.reuse, R68, R52 ;  /* 0x000000440834723c */ /* 0x060ff00000041834 */
[----:B------:R-:W-:Y:S01]  /*2bc0*/  HMMA.16816.F32.BF16 R48, R8, R70, R48 ;  /* 0x000000460830723c */ /* 0x000fe20000041830 */
[----:B------:R-:W4:Y:S07]  /*2bd0*/  LDSM.16.M88.4 R68, [R232+0x1000] ;  /* 0x00100000e844783b */ /* 0x000f2e0000000200 */
        /* <DEDUP_REMOVED lines=16> */
[C---:B--2---:R-:W-:Y:S08]  /*2ce0*/  HMMA.16816.F32.BF16 R12, R8.reuse, R84, R12 ;  /* 0x00000054080c723c */ /* 0x044ff0000004180c */
[----:B------:R-:W-:Y:S01]  /*2cf0*/  HMMA.16816.F32.BF16 R8, R8, R86, R64 ;  /* 0x000000560808723c */ /* 0x000fe20000041840 */
[----:B------:R-:W-:Y:S04]  /*2d00*/  LDSM.16.M88.4 R64, [R248+0x1c100] ;  /* 0x01c10000f840783b */ /* 0x000fe80000000200 */
[----:B------:R-:W-:Y:S03]  /*2d10*/  LDSM.16.M88.4 R84, [R247+0x11100] ;  /* 0x01110000f754783b */ /* 0x000fe60000000200 */
[C---:B---3--:R-:W-:Y:S08]  /*2d20*/  HMMA.16816.F32.BF16 R52, R72.reuse, R60, R52 ;  /* 0x0000003c4834723c */ /* 0x048ff00000041834 */
[C---:B------:R-:W-:Y:S01]  /*2d30*/  HMMA.16816.F32.BF16 R48, R72.reuse, R62, R48 ;  /* 0x0000003e4830723c */ /* 0x040fe20000041830 */
[----:B------:R-:W2:Y:S07]  /*2d40*/  LDSM.16.M88.4 R60, [R247+0xf100] ;  /* 0x00f10000f73c783b */ /* 0x000eae0000000200 */
[C---:B----4-:R-:W-:Y:S08]  /*2d50*/  HMMA.16816.F32.BF16 R40, R72.reuse, R68, R40 ;  /* 0x000000444828723c */ /* 0x050ff00000041828 */
[C---:B------:R-:W-:Y:S01]  /*2d60*/  HMMA.16816.F32.BF16 R208, R72.reuse, R70, R208 ;  /* 0x0000004648d0723c */ /* 0x040fe200000418d0 */
[----:B------:R-:W3:Y:S07]  /*2d70*/  LDSM.16.M88.4 R68, [R247+0xf900] ;  /* 0x00f90000f744783b */ /* 0x000eee0000000200 */
[C---:B------:R-:W-:Y:S08]  /*2d80*/  HMMA.16816.F32.BF16 R44, R72.reuse, R80, R44 ;  /* 0x00000050482c723c */ /* 0x040ff0000004182c */
[C---:B------:R-:W-:Y:S01]  /*2d90*/  HMMA.16816.F32.BF16 R36, R72.reuse, R82, R36 ;  /* 0x000000524824723c */ /* 0x040fe20000041824 */
[----:B------:R-:W4:Y:S07]  /*2da0*/  LDSM.16.M88.4 R80, [R247+0x11900] ;  /* 0x01190000f750783b */ /* 0x000f2e0000000200 */
[C---:B-1----:R-:W-:Y:S08]  /*2db0*/  HMMA.16816.F32.BF16 R200, R72.reuse, R76, R200 ;  /* 0x0000004c48c8723c */ /* 0x042ff000000418c8 */
        /* <DEDUP_REMOVED lines=37> */
[C---:B---3--:R-:W-:Y:S08]  /*3010*/  HMMA.16816.F32.BF16 R200, R56.reuse, R68, R200 ;  /* 0x0000004438c8723c */ /* 0x048ff000000418c8 */
[C---:B------:R-:W-:Y:S01]  /*3020*/  HMMA.16816.F32.BF16 R24, R56.reuse, R70, R24 ;  /* 0x000000463818723c */ /* 0x040fe20000041818 */
[----:B------:R-:W-:Y:S07]  /*3030*/  LDSM.16.M88.4 R68, [R232+0x3000] ;  /* 0x00300000e844783b */ /* 0x000fee0000000200 */
[C---:B----4-:R-:W-:Y:S08]  /*3040*/  HMMA.16816.F32.BF16 R20, R56.reuse, R64, R20 ;  /* 0x000000403814723c */ /* 0x050ff00000041814 */
[----:B------:R-:W-:Y:S01]  /*3050*/  HMMA.16816.F32.BF16 R16, R56, R66, R16 ;  /* 0x000000423810723c */ /* 0x000fe20000041810 */
[----:B------:R-:W3:Y:S07]  /*3060*/  LDSM.16.M88.4 R64, [R241+0x1c100] ;  /* 0x01c10000f140783b */ /* 0x000eee0000000200 */
[C---:B-1----:R-:W-:Y:S08]  /*3070*/  HMMA.16816.F32.BF16 R52, R72.reuse, R92, R52 ;  /* 0x0000005c4834723c */ /* 0x042ff00000041834 */
[----:B------:R-:W-:Y:S01]  /*3080*/  HMMA.16816.F32.BF16 R48, R72, R94, R48 ;  /* 0x0000005e4830723c */ /* 0x000fe20000041830 */
        /* <DEDUP_REMOVED lines=15> */
[----:B------:R-:W-:Y:S01]  /*3180*/  HMMA.16816.F32.BF16 R48, R64, R70, R48 ;  /* 0x000000464030723c */ /* 0x000fe20000041830 */
[----:B------:R-:W3:Y:S07]  /*3190*/  LDSM.16.M88.4 R68, [R232+0x5000] ;  /* 0x00500000e844783b */ /* 0x000eee0000000200 */
[C---:B------:R-:W-:Y:S08]  /*31a0*/  HMMA.16816.F32.BF16 R12, R72.reuse, R76, R12 ;  /* 0x0000004c480c723c */ /* 0x040ff0000004180c */
[C---:B------:R-:W-:Y:S01]  /*31b0*/  HMMA.16816.F32.BF16 R8, R72.reuse, R78, R8 ;  /* 0x0000004e4808723c */ /* 0x040fe20000041808 */
[----:B------:R-:W4:Y:S07]  /*31c0*/  LDSM.16.M88.4 R76, [R232+0x4800] ;  /* 0x00480000e84c783b */ /* 0x000f2e0000000200 */
[C---:B------:R-:W-:Y:S08]  /*31d0*/  HMMA.16816.F32.BF16 R200, R72.reuse, R80, R200 ;  /* 0x0000005048c8723c */ /* 0x040ff000000418c8 */
[----:B------:R-:W-:Y:S01]  /*31e0*/  HMMA.16816.F32.BF16 R24, R72, R82, R24 ;  /* 0x000000524818723c */ /* 0x000fe20000041818 */
[----:B------:R-:W-:Y:S04]  /*31f0*/  LDSM.16.M88.4 R72, [R247+0x12100] ;  /* 0x01210000f748783b */ /* 0x000fe80000000200 */
        /* <DEDUP_REMOVED lines=12> */
[----:B------:R-:W-:Y:S07]  /*32c0*/  LDSM.16.M88.4 R76, [R247+0x14100] ;  /* 0x01410000f74c783b */ /* 0x000fee0000000200 */
[C---:B------:R-:W-:Y:S08]  /*32d0*/  HMMA.16816.F32.BF16 R12, R64.reuse, R84, R12 ;  /* 0x00000054400c723c */ /* 0x040ff0000004180c */
[----:B------:R-:W-:Y:S01]  /*32e0*/  HMMA.16816.F32.BF16 R8, R64, R86, R8 ;  /* 0x000000564008723c */ /* 0x000fe20000041808 */
[----:B------:R-:W4:Y:S04]  /*32f0*/  LDSM.16.M88.4 R64, [R247+0x14900] ;  /* 0x01490000f740783b */ /* 0x000f280000000200 */
[----:B------:R-:W-:Y:S03]  /*3300*/  LDSM.16.M88.4 R84, [R242+0x12100] ;  /* 0x01210000f254783b */ /* 0x000fe60000000200 */
        /* <DEDUP_REMOVED lines=72> */
[C---:B-1----:R-:W-:Y:S08]  /*3790*/  HMMA.16816.F32.BF16 R12, R60.reuse, R72, R12 ;  /* 0x000000483c0c723c */ /* 0x042ff0000004180c */
        /* <DEDUP_REMOVED lines=8> */
[----:B------:R-:W4:Y:S07]  /*3820*/  LDSM.16.M88.4 R68, [R246+0xb000] ;  /* 0x00b00000f644783b */ /* 0x000f2e0000000200 */
        /* <DEDUP_REMOVED lines=8> */
[----:B------:R-:W5:Y:S07]  /*38b0*/  LDSM.16.M88.4 R100, [R242+0x16100] ;  /* 0x01610000f264783b */ /* 0x000f6e0000000200 */
[C---:B------:R-:W-:Y:S08]  /*38c0*/  HMMA.16816.F32.BF16 R12, R92.reuse, R96, R12 ;  /* 0x000000605c0c723c */ /* 0x040ff0000004180c */
[----:B------:R-:W-:Y:S01]  /*38d0*/  HMMA.16816.F32.BF16 R8, R92, R98, R8 ;  /* 0x000000625c08723c */ /* 0x000fe20000041808 */
[----:B------:R-:W1:Y:S04]  /*38e0*/  LDSM.16.M88.4 R96, [R242+0x16900] ;  /* 0x01690000f260783b */ /* 0x000e680000000200 */
[----:B------:R-:W1:Y:S03]  /*38f0*/  LDSM.16.M88.4 R92, [R242+0x17100] ;  /* 0x01710000f25c783b */ /* 0x000e660000000200 */
        /* <DEDUP_REMOVED lines=18> */
[----:B------:R-:W4:Y:S03]  /*3a20*/  LDSM.16.M88.4 R64, [R232+0xb000] ;  /* 0x00b00000e840783b */ /* 0x000f260000000200 */
[C---:B-1----:R-:W-:Y:S08]  /*3a30*/  HMMA.16816.F32.BF16 R52, R84.reuse, R60, R52 ;  /* 0x0000003c5434723c */ /* 0x042ff00000041834 */
[----:B------:R-:W-:Y:S01]  /*3a40*/  HMMA.16816.F32.BF16 R48, R84, R62, R48 ;  /* 0x0000003e5430723c */ /* 0x000fe20000041830 */
[----:B------:R-:W1:Y:S01]  /*3a50*/  LDSM.16.M88.4 R60, [R232+0xb800] ;  /* 0x00b80000e83c783b */ /* 0x000e620000000200 */
[----:B------:R-:W-:-:S06]  /*3a60*/  DEPBAR.LE SB0, 0x0 ;  /* 0x000080000000791a */ /* 0x000fcc0000000000 */
[C---:B------:R-:W-:Y:S08]  /*3a70*/  HMMA.16816.F32.BF16 R44, R84.reuse, R104, R44 ;  /* 0x00000068542c723c */ /* 0x040ff0000004182c */
[C---:B------:R-:W-:Y:S08]  /*3a80*/  HMMA.16816.F32.BF16 R36, R84.reuse, R106, R36 ;  /* 0x0000006a5424723c */ /* 0x040ff00000041824 */
[C---:B-----5:R-:W-:Y:S08]  /*3a90*/  HMMA.16816.F32.BF16 R40, R84.reuse, R100, R40 ;  /* 0x000000645428723c */ /* 0x060ff00000041828 */
[C---:B------:R-:W-:Y:S08]  /*3aa0*/  HMMA.16816.F32.BF16 R208, R84.reuse, R102, R208 ;  /* 0x0000006654d0723c */ /* 0x040ff000000418d0 */
[C---:B------:R-:W-:Y:S08]  /*3ab0*/  HMMA.16816.F32.BF16 R200, R84.reuse, R96, R200 ;  /* 0x0000006054c8723c */ /* 0x040ff000000418c8 */
[C---:B------:R-:W-:Y:S08]  /*3ac0*/  HMMA.16816.F32.BF16 R24, R84.reuse, R98, R24 ;  /* 0x000000625418723c */ /* 0x040ff00000041818 */
[C---:B------:R-:W-:Y:S08]  /*3ad0*/  HMMA.16816.F32.BF16 R20, R84.reuse, R92, R20 ;  /* 0x0000005c5414723c */ /* 0x040ff00000041814 */
[C---:B------:R-:W-:Y:S08]  /*3ae0*/  HMMA.16816.F32.BF16 R16, R84.reuse, R94, R16 ;  /* 0x0000005e5410723c */ /* 0x040ff00000041810 */
[C---:B--2---:R-:W-:Y:S08]  /*3af0*/  HMMA.16816.F32.BF16 R12, R84.reuse, R88, R12 ;  /* 0x00000058540c723c */ /* 0x044ff0000004180c */
[----:B------:R-:W-:Y:S08]  /*3b00*/  HMMA.16816.F32.BF16 R8, R84, R90, R8 ;  /* 0x0000005a5408723c */ /* 0x000ff00000041808 */
        /* <DEDUP_REMOVED lines=35> */
[----:B------:R-:W-:-:S02]  /*3d40*/  SHF.R.S32.HI R0, RZ, 0x1f, R252 ;  /* 0x0000001fff007819 */ /* 0x000fc400000114fc */
[----:B------:R-:W-:Y:S02]  /*3d50*/  LOP3.LUT R76, R76, 0xf, RZ, 0xc0, !PT ;  /* 0x0000000f4c4c7812 */ /* 0x000fe400078ec0ff */
[----:B------:R-:W-:Y:S01]  /*3d60*/  SHF.L.U64.HI R64, R33, 0x1, R35 ;  /* 0x0000000121407819 */ /* 0x000fe20000010223 */
[----:B------:R-:W-:Y:S01]  /*3d70*/  IMAD R0, R0, c[0x0][0x1e0], RZ ;  /* 0x0000780000007a24 */ /* 0x000fe200078e02ff */
[----:B------:R-:W-:Y:S02]  /*3d80*/  LOP3.LUT R74, R74, 0xf, RZ, 0xc0, !PT ;  /* 0x0000000f4a4a7812 */ /* 0x000fe400078ec0ff */
[----:B------:R-:W-:Y:S01]  /*3d90*/  SEL R69, RZ, 0x10, P1 ;  /* 0x00000010ff457807 */ /* 0x000fe20000800000 */
[----:B------:R-:W-:Y:S01]  /*3da0*/  IMAD R0, R252, c[0x0][0x1e4], R0 ;  /* 0x00007900fc007a24 */ /* 0x000fe200078e0200 */
[----:B------:R-:W-:Y:S02]  /*3db0*/  SHF.L.U64.HI R61, R31, 0x1, R34 ;  /* 0x000000011f3d7819 */ /* 0x000fe40000010222 */
[----:B------:R-:W-:-:S02]  /*3dc0*/  IADD3 R70, -R69, 0x10, RZ ;  /* 0x0000001045467810 */ /* 0x000fc40007ffe1ff */
[----:B------:R-:W-:Y:S01]  /*3dd0*/  SHF.L.U64.HI R58, R29, 0x1, R32 ;  /* 0x000000011d3a7819 */ /* 0x000fe20000010220 */
[----:B-1----:R-:W-:Y:S01]  /*3de0*/  IMAD.WIDE.U32 R56, R252, c[0x0][0x1e0], RZ ;  /* 0x00007800fc387a25 */ /* 0x002fe200078e00ff */
[----:B------:R-:W-:Y:S02]  /*3df0*/  LOP3.LUT R70, R70, 0xf, RZ, 0xc0, !PT ;  /* 0x0000000f46467812 */ /* 0x000fe400078ec0ff */
[----:B------:R-:W-:Y:S01]  /*3e00*/  SHF.L.U64.HI R7, R28, 0x1, R30 ;  /* 0x000000011c077819 */ /* 0x000fe2000001021e */
[----:B------:R-:W-:Y:S01]  /*3e10*/  IMAD.IADD R57, R57, 0x1, R0 ;  /* 0x0000000139397824 */ /* 0x000fe200078e0200 */
[----:B--2---:R-:W-:-:S03]  /*3e20*/  SHF.R.S32.HI R0, RZ, 0x1f, R251 ;  /* 0x0000001fff007819 */ /* 0x004fc600000114fb */
[----:B------:R-:W-:-:S04]  /*3e30*/  IMAD.WIDE.U32 R56, R251, c[0x0][0x1f0], R56 ;  /* 0x00007c00fb387a25 */ /* 0x000fc800078e0038 */
[----:B------:R-:W-:Y:S01]  /*3e40*/  IMAD R0, R0, c[0x0][0x1f0], RZ ;  /* 0x00007c0000007a24 */ /* 0x000fe200078e02ff */
[----:B------:R-:W-:Y:S02]  /*3e50*/  IADD3 R65, P0, R56, UR20, RZ ;  /* 0x0000001438417c10 */ /* 0x000fe4000ff1e0ff */
        /* <DEDUP_REMOVED lines=8> */
[----:B------:R-:W1:Y:S01]  /*3ee0*/  SHFL.IDX PT, R71, R66, 0x2, 0x181f ;  /* 0x00581f0042477f89 */ /* 0x000e6200000e0000 */
[----:B------:R-:W-:-:S03]  /*3ef0*/  IMAD.SHL.U32 R0, R28, 0x2, RZ ;  /* 0x000000021c007824 */ /* 0x000fc600078e00ff */
[----:B------:R-:W2:Y:S04]  /*3f00*/  SHFL.IDX PT, R67, R65, 0x2, 0x181f ;  /* 0x00581f0041437f89 */ /* 0x000ea800000e0000 */
[----:B------:R-:W-:Y:S04]  /*3f10*/  SHFL.IDX PT, R68, R65, RZ, 0x181f ;  /* 0x00181fff41447589 */ /* 0x000fe800000e0000 */
[----:B------:R-:W-:Y:S01]  /*3f20*/  SHFL.IDX PT, R65, R65, 0x1, 0x181f ;  /* 0x00381f0041417f89 */ /* 0x000fe200000e0000 */
        /* <DEDUP_REMOVED lines=42> */
.L_x_2661:
[----:B------:R-:W-:Y:S01]  /*41d0*/  LOP3.LUT R6, R6, 0xffffffe0, RZ, 0xc0, !PT ;  /* 0xffffffe006067812 */ /* 0x000fe200078ec0ff */
[----:B------:R-:W-:Y:S01]  /*41e0*/  IMAD.SHL.U32 R245, R5, 0x2, RZ ;  /* 0x0000000205f57824 */ /* 0x000fe200078e00ff */
[----:B------:R-:W0:Y:S03]  /*41f0*/  LDGDEPBAR ;  /* 0x00000000000079af */ /* 0x000e260000000000 */
[----:B------:R-:W-:Y:S01]  /*4200*/  IMAD.IADD R6, R2, 0x1, -R6 ;  /* 0x0000000102067824 */ /* 0x000fe200078e0a06 */
[----:B------:R-:W-:Y:S01]  /*4210*/  LDSM.16.MT88.4 R172, [R245+0x100] ;  /* 0x00010000f5ac783b */ /* 0x000fe20000004200 */
[----:B------:R-:W-:Y:S02]  /*4220*/  IMAD.U32 R2, RZ, RZ, UR4 ;  /* 0x00000004ff027e24 */ /* 0x000fe4000f8e00ff */
[--C-:B------:R-:W-:Y:S01]  /*4230*/  IMAD R240, R4, 0x2, R245.reuse ;  /* 0x0000000204f07824 */ /* 0x100fe200078e02f5 */
[----:B------:R-:W-:Y:S01]  /*4240*/  SHF.R.S32.HI R0, RZ, 0x1f, R6 ;  /* 0x0000001fff007819 */ /* 0x000fe20000011406 */
[C---:B------:R-:W-:Y:S01]  /*4250*/  IMAD R239, R3.reuse, 0x2, R245 ;  /* 0x0000000203ef7824 */ /* 0x040fe200078e02f5 */
[----:B-1----:R-:W-:Y:S01]  /*4260*/  LDSM.16.MT88.4 R80, [R245+0x3100] ;  /* 0x00310000f550783b */ /* 0x002fe20000004200 */
[----:B------:R-:W-:Y:S01]  /*4270*/  IMAD R238, R3, 0x2, R240 ;  /* 0x0000000203ee7824 */ /* 0x000fe200078e02f0 */
        /* <DEDUP_REMOVED lines=33> */
[----:B------:R-:W-:-:S04]  /*4490*/  ISETP.GT.AND P0, PT, R2, 0x11, PT ;  /* 0x000000110200780c */ /* 0x000fc80003f04270 */
[----:B------:R-:W-:Y:S02]  /*44a0*/  FSEL R47, R47, -INF , P0 ;  /* 0xff8000002f2f7808 */ /* 0x000fe40000000000 */
[----:B------:R-:W-:Y:S02]  /*44b0*/  FSEL R45, R45, -INF , P0 ;  /* 0xff8000002d2d7808 */ /* 0x000fe40000000000 */
        /* <DEDUP_REMOVED lines=28> */
[----:B------:R-:W-:-:S04]  /*4680*/  ISETP.GT.AND P0, PT, R2, 0x38, PT ;  /* 0x000000380200780c */ /* 0x000fc80003f04270 */
[----:B------:R-:W-:Y:S02]  /*4690*/  FSEL R202, R26, -INF , P0 ;  /* 0xff8000001aca7808 */ /* 0x000fe40000000000 */
[----:B------:R-:W-:Y:S02]  /*46a0*/  FMNMX.FTZ R26, R45, R41, !PT ;  /* 0x000000292d1a7209 */ /* 0x000fe40007810000 */
[----:B------:R-:W-:Y:S02]  /*46b0*/  FSEL R197, R24, -INF , P0 ;  /* 0xff80000018c57808 */ /* 0x000fe40000000000 */
[----:B------:R-:W-:Y:S02]  /*46c0*/  FMNMX.FTZ R24, R36, R26, !PT ;  /* 0x0000001a24187209 */ /* 0x000fe40007810000 */
[----:B------:R-:W-:Y:S02]  /*46d0*/  ISETP.GT.AND P0, PT, R2, 0x39, PT ;  /* 0x000000390200780c */ /* 0x000fe40003f04270 */
[----:B------:R-:W-:-:S02]  /*46e0*/  FMNMX.FTZ R24, R37, R24, !PT ;  /* 0x0000001825187209 */ /* 0x000fc40007810000 */
[----:B------:R-:W-:Y:S02]  /*46f0*/  FSEL R201, R27, -INF , P0 ;  /* 0xff8000001bc97808 */ /* 0x000fe40000000000 */
[----:B------:R-:W-:Y:S02]  /*4700*/  FSEL R195, R25, -INF , P0 ;  /* 0xff80000019c37808 */ /* 0x000fe40000000000 */
[----:B------:R-:W-:Y:S02]  /*4710*/  ISETP.GT.AND P0, PT, R2, 0x40, PT ;  /* 0x000000400200780c */ /* 0x000fe40003f04270 */
[----:B------:R-:W-:Y:S02]  /*4720*/  FMNMX.FTZ R24, R44, R24, !PT ;  /* 0x000000182c187209 */ /* 0x000fe40007810000 */
[----:B------:R-:W-:Y:S02]  /*4730*/  FSEL R210, R22, -INF , P0 ;  /* 0xff80000016d27808 */ /* 0x000fe40000000000 */
[----:B------:R-:W-:-:S02]  /*4740*/  FMNMX.FTZ R22, R40, R24, !PT ;  /* 0x0000001828167209 */ /* 0x000fc40007810000 */
[----:B------:R-:W-:Y:S02]  /*4750*/  FSEL R209, R20, -INF , P0 ;  /* 0xff80000014d17808 */ /* 0x000fe40000000000 */
[C---:B------:R-:W-:Y:S02]  /*4760*/  ISETP.GT.AND P0, PT, R2.reuse, 0x41, PT ;  /* 0x000000410200780c */ /* 0x040fe40003f04270 */
[----:B------:R-:W-:Y:S02]  /*4770*/  FMNMX.FTZ R22, R215, R22, !PT ;  /* 0x00000016d7167209 */ /* 0x000fe40007810000 */
[----:B------:R-:W-:Y:S02]  /*4780*/  FSEL R208, R23, -INF , P0 ;  /* 0xff80000017d07808 */ /* 0x000fe40000000000 */
[----:B------:R-:W-:Y:S02]  /*4790*/  FSEL R207, R21, -INF , P0 ;  /* 0xff80000015cf7808 */ /* 0x000fe40000000000 */
[----:B------:R-:W-:-:S02]  /*47a0*/  ISETP.GT.AND P0, PT, R2, 0x48, PT ;  /* 0x000000480200780c */ /* 0x000fc40003f04270 */
[----:B------:R-:W-:Y:S02]  /*47b0*/  FMNMX.FTZ R20, R54, R55, !PT ;  /* 0x0000003736147209 */ /* 0x000fe40007810000 */
[----:B------:R-:W-:Y:S02]  /*47c0*/  FMNMX.FTZ R21, R214, R22, !PT ;  /* 0x00000016d6157209 */ /* 0x000fe40007810000 */
[----:B------:R-:W-:Y:S02]  /*47d0*/  FSEL R206, R18, -INF , P0 ;  /* 0xff80000012ce7808 */ /* 0x000fe40000000000 */
[----:B------:R-:W-:Y:S02]  /*47e0*/  FMNMX.FTZ R20, R52, R20, !PT ;  /* 0x0000001434147209 */ /* 0x000fe40007810000 */
[----:B------:R-:W-:Y:S02]  /*47f0*/  FMNMX.FTZ R18, R200, R21, !PT ;  /* 0x00000015c8127209 */ /* 0x000fe40007810000 */
[----:B------:R-:W-:-:S02]  /*4800*/  FSEL R205, R16, -INF , P0 ;  /* 0xff80000010cd7808 */ /* 0x000fc40000000000 */
[----:B------:R-:W-:Y:S02]  /*4810*/  FMNMX.FTZ R16, R7, R20, !PT ;  /* 0x0000001407107209 */ /* 0x000fe40007810000 */
[----:B------:R-:W-:Y:S01]  /*4820*/  FMNMX.FTZ R18, R198, R18, !PT ;  /* 0x00000012c6127209 */ /* 0x000fe20007810000 */
[----:B------:R-:W-:Y:S01]  /*4830*/  LDSM.16.MT88.4 R20, [R238+0x900] ;  /* 0x00090000ee14783b */ /* 0x000fe20000004200 */
        /* <DEDUP_REMOVED lines=11> */
[----:B------:R-:W-:Y:S02]  /*48f0*/  FSEL R193, R12, -INF , P0 ;  /* 0xff8000000cc17808 */ /* 0x000fe40000000000 */
[----:B------:R-:W-:Y:S02]  /*4900*/  FMNMX.FTZ R12, R39, R16, !PT ;  /* 0x00000010270c7209 */ /* 0x000fe40007810000 */
[----:B------:R-:W-:Y:S01]  /*4910*/  FMNMX.FTZ R14, R207, R14, !PT ;  /* 0x0000000ecf0e7209 */ /* 0x000fe20007810000 */
[----:B------:R-:W-:Y:S01]  /*4920*/  LDSM.16.MT88.4 R16, [R245+0x3900] ;  /* 0x00390000f510783b */ /* 0x000fe20000004200 */
        /* <DEDUP_REMOVED lines=17> */
[----:B------:R-:W-:Y:S01]  /*4a40*/  FMNMX.FTZ R2, R191, R10, !PT ;  /* 0x0000000abf027209 */ /* 0x000fe20007810000 */
[----:B------:R-:W-:Y:S01]  /*4a50*/  LDSM.16.MT88.4 R12, [R245+0x900] ;  /* 0x00090000f50c783b */ /* 0x000fe20000004200 */
[----:B------:R-:W-:Y:S02]  /*4a60*/  FMNMX.FTZ R8, R196, R8, !PT ;  /* 0x00000008c4087209 */ /* 0x000fe40007810000 */
[----:B------:R-:W-:-:S02]  /*4a70*/  FMNMX.FTZ R2, R190, R2, !PT ;  /* 0x00000002be027209 */ /* 0x000fc40007810000 */
        /* <DEDUP_REMOVED lines=15> */
[----:B-1----:R-:W-:-:S04]  /*4b70*/  FMNMX.FTZ R2, R2, R10, !PT ;  /* 0x0000000a02027209 */ /* 0x002fc80007810000 */
        /* <DEDUP_REMOVED lines=22> */
[--C-:B------:R-:W-:Y:S01]  /*4ce0*/  FFMA.FTZ R195, R195, c[0x0][0x2d0], -R194.reuse ;  /* 0x0000b400c3c37a23 */ /* 0x100fe200000108c2 */
[----:B------:R-:W1:Y:S01]  /*4cf0*/  LDSM.16.MT88.4 R8, [R240+0x900] ;  /* 0x00090000f008783b */ /* 0x000e620000004200 */
[--C-:B------:R-:W-:Y:S01]  /*4d00*/  FFMA.FTZ R209, R209, c[0x0][0x2d0], -R194.reuse ;  /* 0x0000b400d1d17a23 */ /* 0x100fe200000108c2 */
[C---:B------:R-:W-:Y:S01]  /*4d10*/  FSETP.NEU.FTZ.AND P0, PT, R0.reuse, -INF , PT ;  /* 0xff8000000000780b */ /* 0x040fe20003f1d000 */
[----:B------:R-:W-:Y:S01]  /*4d20*/  FMUL.FTZ R26, R0, c[0x0][0x2d0] ;  /* 0x0000b400001a7a20 */ /* 0x000fe20000410000 */
[----:B------:R-:W3:Y:S01]  /*4d30*/  MUFU.EX2 R51, R51 ;  /* 0x0000003300337308 */ /* 0x000ee20000000800 */
        /* <DEDUP_REMOVED lines=9> */
[--C-:B------:R-:W-:Y:S02]  /*4dd0*/  FFMA.FTZ R181, R52, c[0x0][0x2d0], -R26.reuse ;  /* 0x0000b40034b57a23 */ /* 0x100fe4000001081a */
[--C-:B------:R-:W-:Y:S01]  /*4de0*/  FFMA.FTZ R180, R7, c[0x0][0x2d0], -R26.reuse ;  /* 0x0000b40007b47a23 */ /* 0x100fe2000001081a */
[----:B------:R-:W-:Y:S01]  /*4df0*/  MUFU.EX2 R186, R186 ;  /* 0x000000ba00ba7308 */ /* 0x000fe20000000800 */
[----:B---3--:R-:W-:Y:S01]  /*4e00*/  F2FP.BF16.PACK_AB R166, R51, R184 ;  /* 0x000000b833a6723e */ /* 0x008fe200000010ff */
[--C-:B------:R-:W-:Y:S02]  /*4e10*/  FFMA.FTZ R48, R47, c[0x0][0x2d0], -R26.reuse ;  /* 0x0000b4002f307a23 */ /* 0x100fe4000001081a */
[--C-:B------:R-:W-:Y:S02]  /*4e20*/  FFMA.FTZ R49, R6, c[0x0][0x2d0], -R26.reuse ;  /* 0x0000b40006317a23 */ /* 0x100fe4000001081a */
[----:B------:R-:W-:-:S02]  /*4e30*/  FFMA.FTZ R47, R38, c[0x0][0x2d0], -R26 ;  /* 0x0000b400262f7a23 */ /* 0x000fc4000001081a */
[----:B------:R-:W2:Y:S01]  /*4e40*/  MUFU.EX2 R185, R185 ;  /* 0x000000b900b97308 */ /* 0x000ea20000000800 */
[--C-:B------:R-:W-:Y:S02]  /*4e50*/  FFMA.FTZ R43, R39, c[0x0][0x2d0], -R26.reuse ;  /* 0x0000b400272b7a23 */ /* 0x100fe4000001081a */
[----:B------:R-:W-:Y:S01]  /*4e60*/  LDSM.16.MT88.4 R36, [R239+0x900] ;  /* 0x00090000ef24783b */ /* 0x000fe20000004200 */
[--C-:B------:R-:W-:Y:S02]  /*4e70*/  FFMA.FTZ R42, R42, c[0x0][0x2d0], -R26.reuse ;  /* 0x0000b4002a2a7a23 */ /* 0x100fe4000001081a */
[--C-:B------:R-:W-:Y:S02]  /*4e80*/  FFMA.FTZ R3, R211, c[0x0][0x2d0], -R26.reuse ;  /* 0x0000b400d3037a23 */ /* 0x100fe4000001081a */
        /* <DEDUP_REMOVED lines=9> */
[--C-:B------:R-:W-:Y:S02]  /*4f20*/  FFMA.FTZ R206, R206, c[0x0][0x2d0], -R26.reuse ;  /* 0x0000b400cece7a23 */ /* 0x100fe4000001081a */
[----:B------:R-:W2:Y:S01]  /*4f30*/  MUFU.EX2 R46, R46 ;  /* 0x0000002e002e7308 */ /* 0x000ea20000000800 */
[----:B------:R-:W-:-:S02]  /*4f40*/  FFMA.FTZ R203, R203, c[0x0][0x2d0], -R26 ;  /* 0x0000b400cbcb7a23 */ /* 0x000fc4000001081a */
[--C-:B------:R-:W-:Y:S02]  /*4f50*/  FFMA.FTZ R193, R193, c[0x0][0x2d0], -R194.reuse ;  /* 0x0000b400c1c17a23 */ /* 0x100fe400000108c2 */
[--C-:B------:R-:W-:Y:S02]  /*4f60*/  FFMA.FTZ R192, R192, c[0x0][0x2d0], -R194.reuse ;  /* 0x0000b400c0c07a23 */ /* 0x100fe400000108c2 */
[--C-:B------:R-:W-:Y:S01]  /*4f70*/  FFMA.FTZ R191, R191, c[0x0][0x2d0], -R194.reuse ;  /* 0x0000b400bfbf7a23 */ /* 0x100fe200000108c2 */
[----:B---3--:R-:W-:Y:S01]  /*4f80*/  F2FP.BF16.PACK_AB R167, R180, R181 ;  /* 0x000000b5b4a7723e */ /* 0x008fe200000010ff */
[----:B------:R-:W-:Y:S01]  /*4f90*/  MUFU.EX2 R45, R45 ;  /* 0x0000002d002d7308 */ /* 0x000fe20000000800 */
[----:B------:R-:W-:Y:S02]  /*4fa0*/  FFMA.FTZ R190, R190, c[0x0][0x2d0], -R194 ;  /* 0x0000b400bebe7a23 */ /* 0x000fe400000108c2 */
[--C-:B------:R-:W-:Y:S02]  /*4fb0*/  FFMA.FTZ R189, R189, c[0x0][0x2d0], -R26.reuse ;  /* 0x0000b400bdbd7a23 */ /* 0x100fe4000001081a */
[--C-:B------:R-:W-:Y:S01]  /*4fc0*/  FFMA.FTZ R188, R188, c[0x0][0x2d0], -R26.reuse ;  /* 0x0000b400bcbc7a23 */ /* 0x100fe2000001081a */
[----:B------:R-:W-:Y:S01]  /*4fd0*/  HMMA.16816.F32.BF16 R176, R164, R172, RZ ;  /* 0x000000aca4b0723c */ /* 0x000fe200000418ff */
[----:B--2---:R-:W-:Y:S01]  /*4fe0*/  F2FP.BF16.PACK_AB R4, R46, R50 ;  /* 0x000000322e04723e */ /* 0x004fe200000010ff */
[----:B------:R-:W2:Y:S01]  /*4ff0*/  MUFU.EX2 R41, R41 ;  /* 0x0000002900297308 */ /* 0x000ea20000000800 */
[----:B------:R-:W-:-:S02]  /*5000*/  FFMA.FTZ R211, R24, c[0x0][0x2d0], -R26 ;  /* 0x0000b40018d37a23 */ /* 0x000fc4000001081a */
        /* <DEDUP_REMOVED lines=17> */
[----:B------:R-:W-:Y:S01]  /*5120*/  HMMA.16816.F32.BF16 R84, R164, R88, RZ ;  /* 0x00000058a454723c */ /* 0x000fe200000418ff */
[----:B------:R-:W-:Y:S01]  /*5130*/  FADD.FTZ R45, R41, R45 ;  /* 0x0000002d292d7221 */ /* 0x000fe20000010000 */
        /* <DEDUP_REMOVED lines=17> */
[C---:B-1----:R-:W-:Y:S02]  /*5250*/  HMMA.16816.F32.BF16 R52, R4.reuse, R8, R52 ;  /* 0x000000080434723c */ /* 0x042fe40000041834 */
        /* <DEDUP_REMOVED lines=32> */
[----:B------:R-:W4:Y:S01]  /*5460*/  LDSM.16.MT88.4 R20, [R245+0x6900] ;  /* 0x00690000f514783b */ /* 0x000f220000004200 */
[----:B------:R-:W-:Y:S06]  /*5470*/  MUFU.EX2 R193, R193 ;  /* 0x000000c100c17308 */ /* 0x000fec0000000800 */
[C---:B------:R-:W-:Y:S02]  /*5480*/  HMMA.16816.F32.BF16 R76, R4.reuse, R16, R76 ;  /* 0x00000010044c723c */ /* 0x040fe4000004184c */
[----:B------:R-:W-:Y:S06]  /*5490*/  MUFU.EX2 R192, R192 ;  /* 0x000000c000c07308 */ /* 0x000fec0000000800 */
[C---:B------:R-:W-:Y:S01]  /*54a0*/  HMMA.16816.F32.BF16 R80, R4.reuse, R18, R80 ;  /* 0x000000120450723c */ /* 0x040fe20000041850 */
[----:B------:R-:W5:Y:S01]  /*54b0*/  LDSM.16.MT88.4 R16, [R240+0x6900] ;  /* 0x00690000f010783b */ /* 0x000f620000004200 */
[----:B------:R-:W-:Y:S06]  /*54c0*/  MUFU.EX2 R191, R191 ;  /* 0x000000bf00bf7308 */ /* 0x000fec0000000800 */
[C---:B-1----:R-:W-:Y:S02]  /*54d0*/  HMMA.16816.F32.BF16 R92, R4.reuse, R8, R92 ;  /* 0x00000008045c723c */ /* 0x042fe4000004185c */
[----:B------:R-:W-:Y:S06]  /*54e0*/  MUFU.EX2 R190, R190 ;  /* 0x000000be00be7308 */ /* 0x000fec0000000800 */
[C---:B------:R-:W-:Y:S01]  /*54f0*/  HMMA.16816.F32.BF16 R96, R4.reuse, R10, R96 ;  /* 0x0000000a0460723c */ /* 0x040fe20000041860 */
[----:B------:R-:W1:Y:S01]  /*5500*/  LDSM.16.MT88.4 R8, [R238+0x6900] ;  /* 0x00690000ee08783b */ /* 0x000e620000004200 */
[----:B------:R-:W-:Y:S06]  /*5510*/  MUFU.EX2 R189, R189 ;  /* 0x000000bd00bd7308 */ /* 0x000fec0000000800 */
[C---:B---3--:R-:W-:Y:S02]  /*5520*/  HMMA.16816.F32.BF16 R124, R4.reuse, R12, R124 ;  /* 0x0000000c047c723c */ /* 0x048fe4000004187c */
[----:B------:R-:W-:Y:S06]  /*5530*/  MUFU.EX2 R188, R188 ;  /* 0x000000bc00bc7308 */ /* 0x000fec0000000800 */
[C---:B------:R-:W-:Y:S01]  /*5540*/  HMMA.16816.F32.BF16 R128, R4.reuse, R14, R128 ;  /* 0x0000000e0480723c */ /* 0x040fe20000041880 */
[----:B------:R-:W3:Y:S01]  /*5550*/  LDSM.16.MT88.4 R12, [R239+0x9900] ;  /* 0x00990000ef0c783b */ /* 0x000ee20000004200 */
        /* <DEDUP_REMOVED lines=14> */
[C---:B----4-:R-:W-:Y:S08]  /*5640*/  HMMA.16816.F32.BF16 R108, R4.reuse, R20, R108 ;  /* 0x00000014046c723c */ /* 0x050ff0000004186c */
[C---:B------:R-:W-:Y:S01]  /*5650*/  HMMA.16816.F32.BF16 R112, R4.reuse, R22, R112 ;  /* 0x000000160470723c */ /* 0x040fe20000041870 */
[----:B------:R-:W4:Y:S07]  /*5660*/  LDSM.16.MT88.4 R20, [R245+0x9900] ;  /* 0x00990000f514783b */ /* 0x000f2e0000004200 */
[C---:B-----5:R-:W-:Y:S08]  /*5670*/  HMMA.16816.F32.BF16 R116, R4.reuse, R16, R116 ;  /* 0x000000100474723c */ /* 0x060ff00000041874 */
[C---:B------:R-:W-:Y:S01]  /*5680*/  HMMA.16816.F32.BF16 R120, R4.reuse, R18, R120 ;  /* 0x000000120478723c */ /* 0x040fe20000041878 */
[----:B------:R-:W5:Y:S07]  /*5690*/  LDSM.16.MT88.4 R16, [R240+0x9900] ;  /* 0x00990000f010783b */ /* 0x000f6e0000004200 */
[C---:B-1----:R-:W-:Y:S08]  /*56a0*/  HMMA.16816.F32.BF16 R132, R4.reuse, R8, R132 ;  /* 0x000000080484723c */ /* 0x042ff00000041884 */
[C---:B------:R-:W-:Y:S01]  /*56b0*/  HMMA.16816.F32.BF16 R136, R4.reuse, R10, R136 ;  /* 0x0000000a0488723c */ /* 0x040fe20000041888 */
[----:B------:R-:W1:Y:S07]  /*56c0*/  LDSM.16.MT88.4 R8, [R238+0x9900] ;  /* 0x00990000ee08783b */ /* 0x000e6e0000004200 */
[C---:B---3--:R-:W-:Y:S08]  /*56d0*/  HMMA.16816.F32.BF16 R152, R4.reuse, R12, R152 ;  /* 0x0000000c0498723c */ /* 0x048ff00000041898 */
[----:B------:R-:W-:Y:S01]  /*56e0*/  HMMA.16816.F32.BF16 R156, R4, R14, R156 ;  /* 0x0000000e049c723c */ /* 0x000fe2000004189c */
[----:B------:R-:W3:Y:S07]  /*56f0*/  LDSM.16.MT88.4 R12, [R239+0x1100] ;  /* 0x00110000ef0c783b */ /* 0x000eee0000004200 */
        /* <DEDUP_REMOVED lines=10> */
[C---:B----4-:R-:W-:Y:S01]  /*57a0*/  HMMA.16816.F32.BF16 R140, R4.reuse, R20, R140 ;  /* 0x00000014048c723c */ /* 0x050fe2000004188c */
[--C-:B------:R-:W-:Y:S02]  /*57b0*/  FFMA.FTZ R38, R213, c[0x0][0x2d0], -R26.reuse ;  /* 0x0000b400d5267a23 */ /* 0x100fe4000001081a */
[----:B------:R-:W-:Y:S02]  /*57c0*/  FFMA.FTZ R194, R25, c[0x0][0x2d0], -R26 ;  /* 0x0000b40019c27a23 */ /* 0x000fe4000001081a */
[----:B------:R-:W4:Y:S01]  /*57d0*/  MUFU.EX2 R39, R39 ;  /* 0x0000002700277308 */ /* 0x000f220000000800 */
[----:B------:R-:W-:Y:S02]  /*57e0*/  LDSM.16.MT88.4 R24, [R239+0x2900] ;  /* 0x00290000ef18783b */ /* 0x000fe40000004200 */
[C---:B------:R-:W-:Y:S02]  /*57f0*/  HMMA.16816.F32.BF16 R144, R4.reuse, R22, R144 ;  /* 0x000000160490723c */ /* 0x040fe40000041890 */
[----:B------:R-:W3:Y:S03]  /*5800*/  LDSM.16.MT88.4 R20, [R245+0x1100] ;  /* 0x00110000f514783b */ /* 0x000ee60000004200 */
[----:B------:R-:W1:Y:S03]  /*5810*/  MUFU.EX2 R38, R38 ;  /* 0x0000002600267308 */ /* 0x000e660000000800 */
[C---:B-----5:R-:W-:Y:S05]  /*5820*/  HMMA.16816.F32.BF16 R148, R4.reuse, R16, R148 ;  /* 0x000000100494723c */ /* 0x060fea0000041894 */
[----:B------:R-:W5:Y:S03]  /*5830*/  MUFU.EX2 R37, R37 ;  /* 0x0000002500257308 */ /* 0x000f660000000800 */
[C---:B------:R-:W-:Y:S01]  /*5840*/  HMMA.16816.F32.BF16 R168, R4.reuse, R18, R168 ;  /* 0x0000001204a8723c */ /* 0x040fe200000418a8 */
[----:B------:R-:W3:Y:S04]  /*5850*/  LDSM.16.MT88.4 R16, [R240+0x1100] ;  /* 0x00110000f010783b */ /* 0x000ee80000004200 */
[----:B------:R-:W2:Y:S03]  /*5860*/  MUFU.EX2 R194, R194 ;  /* 0x000000c200c27308 */ /* 0x000ea60000000800 */
[C---:B-1----:R-:W-:Y:S08]  /*5870*/  HMMA.16816.F32.BF16 R160, R4.reuse, R8, R160 ;  /* 0x0000000804a0723c */ /* 0x042ff000000418a0 */
[----:B------:R-:W-:Y:S01]  /*5880*/  HMMA.16816.F32.BF16 R164, R4, R10, R164 ;  /* 0x0000000a04a4723c */ /* 0x000fe200000418a4 */
[----:B------:R-:W1:Y:S06]  /*5890*/  LDSM.16.MT88.4 R8, [R238+0x1100] ;  /* 0x00110000ee08783b */ /* 0x000e6c0000004200 */
[----:B--2---:R-:W-:Y:S01]  /*58a0*/  F2FP.BF16.PACK_AB R4, R40, R44 ;  /* 0x0000002c2804723e */ /* 0x004fe200000010ff */
[----:B------:R-:W-:Y:S01]  /*58b0*/  FADD.FTZ R44, R44, R45 ;  /* 0x0000002d2c2c7221 */ /* 0x000fe20000010000 */
[----:B----4-:R-:W-:-:S02]  /*58c0*/  F2FP.BF16.PACK_AB R6, R36, R39 ;  /* 0x000000272406723e */ /* 0x010fc400000010ff */
[----:B------:R-:W-:Y:S01]  /*58d0*/  F2FP.BF16.PACK_AB R5, R38, R42 ;  /* 0x0000002a2605723e */ /* 0x000fe200000010ff */
[----:B------:R-:W-:Y:S01]  /*58e0*/  FADD.FTZ R42, R42, R47 ;  /* 0x0000002f2a2a7221 */ /* 0x000fe20000010000 */
[----:B-----5:R-:W-:Y:S01]  /*58f0*/  F2FP.BF16.PACK_AB R7, R3, R37 ;  /* 0x000000250307723e */ /* 0x020fe200000010ff */
[----:B------:R-:W-:Y:S02]  /*5900*/  FADD.FTZ R44, R40, R44 ;  /* 0x0000002c282c7221 */ /* 0x000fe40000010000 */
[----:B------:R-:W-:Y:S02]  /*5910*/  FADD.FTZ R42, R38, R42 ;  /* 0x0000002a262a7221 */ /* 0x000fe40000010000 */
[----:B------:R-:W-:Y:S02]  /*5920*/  FADD.FTZ R39, R39, R44 ;  /* 0x0000002c27277221 */ /* 0x000fe40000010000 */
[----:B---3--:R-:W-:Y:S01]  /*5930*/  HMMA.16816.F32.BF16 R60, R4, R12, R60 ;  /* 0x0000000c043c723c */ /* 0x008fe2000004183c */
[----:B------:R-:W-:-:S02]  /*5940*/  FADD.FTZ R37, R37, R42 ;  /* 0x0000002a25257221 */ /* 0x000fc40000010000 */
[----:B------:R-:W-:Y:S02]  /*5950*/  FADD.FTZ R39, R36, R39 ;  /* 0x0000002724277221 */ /* 0x000fe40000010000 */
[----:B------:R-:W-:-:S03]  /*5960*/  FADD.FTZ R37, R3, R37 ;  /* 0x0000002503257221 */ /* 0x000fc60000010000 */
        /* <DEDUP_REMOVED lines=56> */
[----:B--2---:R-:W-:Y:S01]  /*5cf0*/  HMMA.16816.F32.BF16 R60, R4, R12, R60 ;  /* 0x0000000c043c723c */ /* 0x004fe2000004183c */
[----:B------:R-:W-:-:S02]  /*5d00*/  FADD.FTZ R202, R202, R199 ;  /* 0x000000c7caca7221 */ /* 0x000fc40000010000 */
[----:B------:R-:W-:Y:S02]  /*5d10*/  FADD.FTZ R197, R195, R197 ;  /* 0x000000c5c3c57221 */ /* 0x000fe40000010000 */
[----:B------:R-:W-:-:S03]  /*5d20*/  FADD.FTZ R202, R201, R202 ;  /* 0x000000cac9ca7221 */ /* 0x000fc60000010000 */
        /* <DEDUP_REMOVED lines=40> */
[----:B------:R-:W-:Y:S07]  /*5fb0*/  LDSM.16.MT88.4 R20, [R238+0x2100] ;  /* 0x00210000ee14783b */ /* 0x000fee0000004200 */
[C---:B----4-:R-:W-:Y:S08]  /*5fc0*/  HMMA.16816.F32.BF16 R148, R4.reuse, R16, R148 ;  /* 0x000000100494723c */ /* 0x050ff00000041894 */
[C---:B------:R-:W-:Y:S01]  /*5fd0*/  HMMA.16816.F32.BF16 R168, R4.reuse, R18, R168 ;  /* 0x0000001204a8723c */ /* 0x040fe200000418a8 */
[----:B------:R-:W3:Y:S07]  /*5fe0*/  LDSM.16.MT88.4 R16, [R245+0x2100] ;  /* 0x00210000f510783b */ /* 0x000eee0000004200 */
        /* <DEDUP_REMOVED lines=15> */
[----:B------:R-:W-:Y:S02]  /*60e0*/  FADD.FTZ R206, R203, R206 ;  /* 0x000000cecbce7221 */ /* 0x000fe40000010000 */
[----:B------:R-:W-:Y:S01]  /*60f0*/  FADD.FTZ R205, R193, R205 ;  /* 0x000000cdc1cd7221 */ /* 0x000fe20000010000 */
[----:B------:R-:W-:Y:S01]  /*6100*/  HMMA.16816.F32.BF16 R56, R4, R14, R56 ;  /* 0x0000000e0438723c */ /* 0x000fe20000041838 */
[----:B------:R-:W2:Y:S01]  /*6110*/  LDSM.16.MT88.4 R12, [R240+0x5100] ;  /* 0x00510000f00c783b */ /* 0x000ea20000004200 */
[----:B------:R-:W-:Y:S02]  /*6120*/  FADD.FTZ R206, R189, R206 ;  /* 0x000000cebdce7221 */ /* 0x000fe40000010000 */
[----:B------:R-:W-:Y:S02]  /*6130*/  FADD.FTZ R205, R192, R205 ;  /* 0x000000cdc0cd7221 */ /* 0x000fe40000010000 */
[----:B------:R-:W-:-:S02]  /*6140*/  FADD.FTZ R206, R188, R206 ;  /* 0x000000cebcce7221 */ /* 0x000fc40000010000 */
[----:B---3--:R-:W-:Y:S01]  /*6150*/  HMMA.16816.F32.BF16 R176, R4, R16, R176 ;  /* 0x0000001004b0723c */ /* 0x008fe200000418b0 */
[----:B------:R-:W-:Y:S02]  /*6160*/  FADD.FTZ R205, R191, R205 ;  /* 0x000000cdbfcd7221 */ /* 0x000fe40000010000 */
[----:B------:R-:W-:-:S04]  /*6170*/  FADD.FTZ R206, R194, R206 ;  /* 0x000000cec2ce7221 */ /* 0x000fc80000010000 */
[----:B------:R-:W-:Y:S01]  /*6180*/  FADD.FTZ R3, R211, R206 ;  /* 0x000000ced3037221 */ /* 0x000fe20000010000 */
[C---:B------:R-:W-:Y:S01]  /*6190*/  HMMA.16816.F32.BF16 R172, R4.reuse, R18, R172 ;  /* 0x0000001204ac723c */ /* 0x040fe200000418ac */
[----:B------:R-:W3:Y:S04]  /*61a0*/  LDSM.16.MT88.4 R16, [R245+0x5100] ;  /* 0x00510000f510783b */ /* 0x000ee80000004200 */
[----:B------:R-:W-:Y:S03]  /*61b0*/  STL [R1+0x24], R3 ;  /* 0x0000240301007387 */ /* 0x000fe60000100800 */
[C---:B-1----:R-:W-:Y:S08]  /*61c0*/  HMMA.16816.F32.BF16 R60, R4.reuse, R8, R60 ;  /* 0x00000008043c723c */ /* 0x042ff0000004183c */
[C---:B------:R-:W-:Y:S01]  /*61d0*/  HMMA.16816.F32.BF16 R64, R4.reuse, R10, R64 ;  /* 0x0000000a0440723c */ /* 0x040fe20000041840 */
[----:B------:R-:W1:Y:S07]  /*61e0*/  LDSM.16.MT88.4 R8, [R239+0x5100] ;  /* 0x00510000ef08783b */ /* 0x000e6e0000004200 */
[C---:B------:R-:W-:Y:S08]  /*61f0*/  HMMA.16816.F32.BF16 R68, R4.reuse, R20, R68 ;  /* 0x000000140444723c */ /* 0x040ff00000041844 */
        /* <DEDUP_REMOVED lines=36> */
[----:B------:R-:W-:Y:S01]  /*6440*/  HMMA.16816.F32.BF16 R136, R4, R22, R136 ;  /* 0x000000160488723c */ /* 0x000fe20000041888 */
[----:B------:R-:W-:Y:S06]  /*6450*/  LDSM.16.MT88.4 R20, [R238+0x2900] ;  /* 0x00290000ee14783b */ /* 0x000fec0000004200 */
[----:B------:R-:W-:-:S02]  /*6460*/  F2FP.BF16.PACK_AB R4, R192, R193 ;  /* 0x000000c1c004723e */ /* 0x000fc400000010ff */
[----:B------:R-:W-:Y:S02]  /*6470*/  F2FP.BF16.PACK_AB R6, R190, R191 ;  /* 0x000000bfbe06723e */ /* 0x000fe400000010ff */
[----:B------:R-:W-:Y:S02]  /*6480*/  F2FP.BF16.PACK_AB R5, R188, R189 ;  /* 0x000000bdbc05723e */ /* 0x000fe400000010ff */
[----:B------:R-:W-:-:S07]  /*6490*/  F2FP.BF16.PACK_AB R7, R211, R194 ;  /* 0x000000c2d307723e */ /* 0x000fce00000010ff */
[C---:B-1----:R-:W-:Y:S08]  /*64a0*/  HMMA.16816.F32.BF16 R52, R4.reuse, R8, R52 ;  /* 0x000000080434723c */ /* 0x042ff00000041834 */
[C---:B--2---:R-:W-:Y:S08]  /*64b0*/  HMMA.16816.F32.BF16 R176, R4.reuse, R12, R176 ;  /* 0x0000000c04b0723c */ /* 0x044ff000000418b0 */
        /* <DEDUP_REMOVED lines=40> */
[----:B------:R-:W-:Y:S07]  /*6740*/  HMMA.16816.F32.BF16 R164, R4, R18, R164 ;  /* 0x0000001204a4723c */ /* 0x000fee00000418a4 */
[----:B------:R-:W-:-:S05]  /*6750*/  FADD.FTZ R4, R190, R205 ;  /* 0x000000cdbe047221 */ /* 0x000fca0000010000 */
[----:B------:R1:W-:Y:S01]  /*6760*/  STL [R1+0x28], R4 ;  /* 0x0000280401007387 */ /* 0x0003e20000100800 */
[----:B------:R-:W-:Y:S05]  /*6770*/  @P0 BRA `(.L_x_2662) ;  /* 0x0000483000000947 */ /* 0x000fea0003800000 */
[C---:B------:R-:W-:Y:S01]  /*6780*/  SHF.L.U64.HI R3, R33.reuse, 0x1, R35 ;  /* 0x0000000121037819 */ /* 0x040fe20000010223 */
[----:B------:R-:W-:Y:S01]  /*6790*/  IMAD.SHL.U32 R5, R33, 0x2, RZ ;  /* 0x0000000221057824 */ /* 0x000fe200078e00ff */
[----:B-1----:R-:W-:Y:S01]  /*67a0*/  SHF.L.U64.HI R4, R31, 0x1, R34 ;  /* 0x000000011f047819 */ /* 0x002fe20000010222 */
        /* <DEDUP_REMOVED lines=17> */
.L_x_2665:
[----:B------:R-:W2:Y:S01]  /*68c0*/  LDL R0, [R1] ;  /* 0x0000000001007983 */ /* 0x000ea20000100800 */
        /* <DEDUP_REMOVED lines=42> */
[C---:B---3--:R-:W-:Y:S05]  /*6b70*/  IADD3 R192, P0, R185.reuse, R204, RZ ;  /* 0x000000ccb9c07210 */ /* 0x048fea0007f1e0ff */
        /* <DEDUP_REMOVED lines=10> */
[C---:B-1----:R-:W-:Y:S04]  /*6c20*/  IADD3 R186, P0, R181.reuse, R204, RZ ;  /* 0x000000ccb5ba7210 */ /* 0x042fe80007f1e0ff */
        /* <DEDUP_REMOVED lines=17> */
[----:B-----5:R-:W-:Y:S04]  /*6d40*/  IADD3 R188, P0, R2, R214, RZ ;  /* 0x000000d602bc7210 */ /* 0x020fe80007f1e0ff */
[----:B------:R3:W-:Y:S01]  /*6d50*/  LDGSTS.E.BYPASS.LTC128B.128 [R249+0x11100], [R190.64], !P3 ;  /* 0x11100000bef97fae */ /* 0x0007e2000d901d4c */
[----:B------:R-:W-:Y:S01]  /*6d60*/  IMAD.X R189, R0, 0x1, R215, P0 ;  /* 0x0000000100bd7824 */ /* 0x000fe200000e06d7 */
[----:B-1----:R-:W-:Y:S04]  /*6d70*/  IADD3 R186, P0, R2, R212, RZ ;  /* 0x000000d402ba7210 */ /* 0x002fe80007f1e0ff */
[----:B------:R3:W-:Y:S01]  /*6d80*/  LDGSTS.E.BYPASS.LTC128B.128 [R249+0x14100], [R188.64], !P2 ;  /* 0x14100000bcf97fae */ /* 0x0007e2000d101d4c */
[----:B------:R-:W-:Y:S05]  /*6d90*/  IMAD.X R187, R0, 0x1, R213, P0 ;  /* 0x0000000100bb7824 */ /* 0x000fea00000e06d5 */
[----:B------:R3:W-:Y:S01]  /*6da0*/  LDGSTS.E.BYPASS.LTC128B.128 [R249+0x17100], [R186.64], !P1 ;  /* 0x17100000baf97fae */ /* 0x0007e2000c901d4c */
[----:B------:R-:W-:-:S05]  /*6db0*/  BRA `(.L_x_2664) ;  /* 0x0000185000007947 */ /* 0x000fca0003800000 */
.L_x_2663:
[----:B------:R1:W-:Y:S01]  /*6dc0*/  STL [R1+0x40], R56 ;  /* 0x0000403801007387 */ /* 0x0003e20000100800 */
[----:B--2---:R-:W-:Y:S01]  /*6dd0*/  SHF.R.S32.HI R0, RZ, 0x1f, R252 ;  /* 0x0000001fff007819 */ /* 0x004fe200000114fc */
[----:B------:R-:W-:Y:S01]  /*6de0*/  IMAD.WIDE.U32 R4, R252, c[0x0][0x208], RZ ;  /* 0x00008200fc047a25 */ /* 0x000fe200078e00ff */
[----:B------:R-:W-:Y:S01]  /*6df0*/  SHF.R.S32.HI R2, RZ, 0x1f, R251 ;  /* 0x0000001fff027819 */ /* 0x000fe200000114fb */
[----:B------:R-:W-:Y:S04]  /*6e00*/  DEPBAR.LE SB0, 0x0 ;  /* 0x000080000000791a */ /* 0x000fe80000000000 */
[----:B------:R-:W-:Y:S01]  /*6e10*/  IMAD R0, R0, c[0x0][0x208], RZ ;  /* 0x0000820000007a24 */ /* 0x000fe200078e02ff */
[----:B------:R-:W-:Y:S01]  /*6e20*/  BAR.SYNC.DEFER_BLOCKING 0x0 ;  /* 0x0000000000007b1d */ /* 0x000fe20000010000 */
[----:B------:R-:W-:Y:S01]  /*6e30*/  IMAD R2, R2, c[0x0][0x218], RZ ;  /* 0x0000860002027a24 */ /* 0x000fe200078e02ff */
[----:B------:R-:W-:Y:S01]  /*6e40*/  IADD3 R181, R249, 0x100, RZ ;  /* 0x00000100f9b57810 */ /* 0x000fe20007ffe0ff */
[----:B------:R-:W-:Y:S01]  /*6e50*/  IMAD R0, R252, c[0x0][0x20c], R0 ;  /* 0x00008300fc007a24 */ /* 0x000fe200078e0200 */
[----:B------:R-:W-:Y:S01]  /*6e60*/  UISETP.GE.AND UP0, UPT, UR6, 0x1, UPT ;  /* 0x000000010600788c */ /* 0x000fe2000bf06270 */
[----:B------:R-:W-:Y:S02]  /*6e70*/  IMAD R2, R251, c[0x0][0x21c], R2 ;  /* 0x00008700fb027a24 */ /* 0x000fe400078e0202 */
[----:B------:R-:W-:Y:S04]  /*6e80*/  IMAD.IADD R5, R5, 0x1, R0 ;  /* 0x0000000105057824 */ /* 0x000fe800078e0200 */
[----:B------:R-:W-:Y:S05]  /*6e90*/  IMAD.WIDE.U32 R4, R251, c[0x0][0x218], R4 ;  /* 0x00008600fb047a25 */ /* 0x000fea00078e0004 */
[----:B------:R-:W-:Y:S04]  /*6ea0*/  IADD3 R0, P0, R4, UR22, RZ ;  /* 0x0000001604007c10 */ /* 0x000fe8000ff1e0ff */
[----:B------:R-:W-:Y:S02]  /*6eb0*/  IADD3.X R4, R5, UR5, R2, P0, !PT ;  /* 0x0000000505047c10 */ /* 0x000fe400087fe402 */
[C---:B------:R-:W-:Y:S01]  /*6ec0*/  LEA R2, P0, R0.reuse, c[0x0][0x1f8], 0x1 ;  /* 0x00007e0000027a11 */ /* 0x040fe200078008ff */
[----:B------:R-:W-:Y:S03]  /*6ed0*/  LDSM.16.M88.4 R48, [R248+0x18100] ;  /* 0x01810000f830783b */ /* 0x000fe60000000200 */
[----:B------:R-:W-:Y:S01]  /*6ee0*/  LEA.HI.X R0, R0, c[0x0][0x1fc], R4, 0x1, P0 ;  /* 0x00007f0000007a11 */ /* 0x000fe200000f0c04 */
[----:B-1----:R-:W2:Y:S04]  /*6ef0*/  LDL R56, [R1+0x1c] ;  /* 0x00001c0001387983 */ /* 0x002ea80000100800 */
[----:B------:R1:W-:Y:S04]  /*6f00*/  STL [R1+0x3c], R55 ;  /* 0x00003c3701007387 */ /* 0x0003e80000100800 */
[----:B------:R-:W3:Y:S04]  /*6f10*/  LDL R29, [R1+0x14] ;  /* 0x00001400011d7983 */ /* 0x000ee80000100800 */
[----:B------:R-:W-:Y:S04]  /*6f20*/  SHFL.IDX PT, R44, R2, RZ, 0x181f ;  /* 0x00181fff022c7589 */ /* 0x000fe800000e0000 */
[----:B------:R-:W-:Y:S04]  /*6f30*/  SHFL.IDX PT, R20, R0, RZ, 0x181f ;  /* 0x00181fff00147589 */ /* 0x000fe800000e0000 */
[----:B------:R-:W4:Y:S04]  /*6f40*/  LDSM.16.M88.4 R8, [R247+0xc100] ;  /* 0x00c10000f708783b */ /* 0x000f280000000200 */
[----:B------:R-:W4:Y:S04]  /*6f50*/  LDSM.16.M88.4 R16, [R247+0xc900] ;  /* 0x00c90000f710783b */ /* 0x000f280000000200 */
[----:B------:R-:W-:Y:S04]  /*6f60*/  LDSM.16.M88.4 R24, [R247+0xd100] ;  /* 0x00d10000f718783b */ /* 0x000fe80000000200 */
[----:B-1----:R-:W3:Y:S04]  /*6f70*/  LDL R55, [R1+0x20] ;  /* 0x0000200001377983 */ /* 0x002ee80000100800 */
[----:B------:R1:W-:Y:S04]  /*6f80*/  STL [R1+0x38], R54 ;  /* 0x0000383601007387 */ /* 0x0003e80000100800 */
[----:B------:R-:W-:Y:S04]  /*6f90*/  LDSM.16.M88.4 R32, [R247+0xd900] ;  /* 0x00d90000f720783b */ /* 0x000fe80000000200 */
[----:B------:R-:W-:Y:S04]  /*6fa0*/  LDSM.16.M88.4 R40, [R247+0xe100] ;  /* 0x00e10000f728783b */ /* 0x000fe80000000200 */
[----:B------:R-:W-:Y:S04]  /*6fb0*/  LDSM.16.M88.4 R184, [R247+0xe900] ;  /* 0x00e90000f7b8783b */ /* 0x000fe80000000200 */
[----:B------:R-:W-:Y:S04]  /*6fc0*/  LDSM.16.M88.4 R188, [R244+0x18100] ;  /* 0x01810000f4bc783b */ /* 0x000fe80000000200 */
[----:B------:R-:W-:Y:S01]  /*6fd0*/  LDSM.16.M88.4 R192, [R246] ;  /* 0x00000000f6c0783b */ /* 0x000fe20000000200 */
[C---:B----4-:R-:W-:Y:S03]  /*6fe0*/  HMMA.16816.F32.BF16 R4, R48.reuse, R8, RZ ;  /* 0x000000083004723c */ /* 0x050fe600000418ff */
[----:B-1----:R-:W4:Y:S04]  /*6ff0*/  LDL R54, [R1+0x18] ;  /* 0x0000180001367983 */ /* 0x002f280000100800 */
[----:B------:R1:W-:Y:S01]  /*7000*/  STL [R1+0x34], R53 ;  /* 0x0000343501007387 */ /* 0x0003e20000100800 */
[C---:B------:R-:W-:Y:S03]  /*7010*/  HMMA.16816.F32.BF16 R8, R48.reuse, R10, RZ ;  /* 0x0000000a3008723c */ /* 0x040fe600000418ff */
[----:B------:R-:W-:Y:S04]  /*7020*/  LDSM.16.M88.4 R196, [R237] ;  /* 0x00000000edc4783b */ /* 0x000fe80000000200 */
[----:B------:R-:W-:Y:S01]  /*7030*/  LDSM.16.M88.4 R200, [R236] ;  /* 0x00000000ecc8783b */ /* 0x000fe20000000200 */
[C---:B------:R-:W-:Y:S03]  /*7040*/  HMMA.16816.F32.BF16 R12, R48.reuse, R16, RZ ;  /* 0x00000010300c723c */ /* 0x040fe600000418ff */
[----:B------:R-:W-:Y:S04]  /*7050*/  LDSM.16.M88.4 R204, [R235] ;  /* 0x00000000ebcc783b */ /* 0x000fe80000000200 */
[----:B------:R-:W-:Y:S01]  /*7060*/  LDSM.16.M88.4 R208, [R234] ;  /* 0x00000000ead0783b */ /* 0x000fe20000000200 */
[C---:B------:R-:W-:Y:S03]  /*7070*/  HMMA.16816.F32.BF16 R16, R48.reuse, R18, RZ ;  /* 0x000000123010723c */ /* 0x040fe600000418ff */
[----:B------:R-:W-:Y:S04]  /*7080*/  LDSM.16.M88.4 R212, [R233] ;  /* 0x00000000e9d4783b */ /* 0x000fe80000000200 */
[----:B------:R-:W2:Y:S04]  /*7090*/  SHFL.IDX PT, R38, R2, 0x1, 0x181f ;  /* 0x00381f0002267f89 */ /* 0x000ea800000e0000 */
[----:B-1----:R-:W4:Y:S04]  /*70a0*/  LDL R53, [R1+0xc] ;  /* 0x00000c0001357983 */ /* 0x002f280000100800 */
[----:B------:R1:W-:Y:S04]  /*70b0*/  STL [R1+0x30], R52 ;  /* 0x0000303401007387 */ /* 0x0003e80000100800 */
[----:B------:R-:W2:Y:S04]  /*70c0*/  SHFL.IDX PT, R28, R0, 0x1, 0x181f ;  /* 0x00381f00001c7f89 */ /* 0x000ea800000e0000 */
[----:B------:R-:W2:Y:S04]  /*70d0*/  SHFL.IDX PT, R2, R2, 0x2, 0x181f ;  /* 0x00581f0002027f89 */ /* 0x000ea800000e0000 */
[----:B------:R-:W2:Y:S04]  /*70e0*/  SHFL.IDX PT, R0, R0, 0x2, 0x181f ;  /* 0x00581f0000007f89 */ /* 0x000ea800000e0000 */
[----:B-1----:R-:W4:Y:S04]  /*70f0*/  LDL R52, [R1+0x10] ;  /* 0x0000100001347983 */ /* 0x002f280000100800 */
[----:B------:R1:W-:Y:S04]  /*7100*/  STL [R1+0x2c], R3 ;  /* 0x00002c0301007387 */ /* 0x0003e80000100800 */
[----:B------:R-:W4:Y:S04]  /*7110*/  LDL R250, [R1+0x8] ;  /* 0x0000080001fa7983 */ /* 0x000f280000100800 */
[----:B-1----:R-:W4:Y:S01]  /*7120*/  LDL R3, [R1+0x4] ;  /* 0x0000040001037983 */ /* 0x002f220000100800 */
[-C--:B--2---:R-:W-:Y:S05]  /*7130*/  IADD3 R30, P0, R44, R56.reuse, RZ ;  /* 0x000000382c1e7210 */ /* 0x084fea0007f1e0ff */
[--C-:B---3--:R-:W-:Y:S01]  /*7140*/  IMAD.X R31, R20, 0x1, R55.reuse, P0 ;  /* 0x00000001141f7824 */ /* 0x108fe200000e0637 */
[----:B------:R-:W-:Y:S04]  /*7150*/  IADD3 R22, P0, R44, R29, RZ ;  /* 0x0000001d2c167210 */ /* 0x000fe80007f1e0ff */
[----:B------:R1:W-:Y:S01]  /*7160*/  LDGSTS.E.BYPASS.LTC128B.128 [R181], [R30.64], !P4 ;  /* 0x000000001eb57fae */ /* 0x0003e2000e101d4c */
[----:B----4-:R-:W-:Y:S05]  /*7170*/  IMAD.X R23, R20, 0x1, R54, P0 ;  /* 0x0000000114177824 */ /* 0x010fea00000e0636 */
[----:B------:R2:W-:Y:S01]  /*7180*/  LDGSTS.E.BYPASS.LTC128B.128 [R181+0x3000], [R22.64], !P3 ;  /* 0x0300000016b57fae */ /* 0x0005e2000d901d4c */
[----:B------:R-:W-:Y:S05]  /*7190*/  IADD3 R36, P0, R44, R53, RZ ;  /* 0x000000352c247210 */ /* 0x000fea0007f1e0ff */
[----:B------:R-:W-:Y:S05]  /*71a0*/  IMAD.X R37, R20, 0x1, R52, P0 ;  /* 0x0000000114257824 */ /* 0x000fea00000e0634 */
[----:B------:R3:W-:Y:S01]  /*71b0*/  LDGSTS.E.BYPASS.LTC128B.128 [R181+0x6000], [R36.64], !P2 ;  /* 0x0600000024b57fae */ /* 0x0007e2000d101d4c */
[----:B------:R-:W-:Y:S05]  /*71c0*/  IADD3 R44, P0, R44, R3, RZ ;  /* 0x000000032c2c7210 */ /* 0x000fea0007f1e0ff */
[----:B------:R-:W-:Y:S01]  /*71d0*/  IMAD.X R45, R20, 0x1, R250, P0 ;  /* 0x00000001142d7824 */ /* 0x000fe200000e06fa */
[-C--:B------:R-:W-:Y:S01]  /*71e0*/  IADD3 R46, P0, R38, R56.reuse, RZ ;  /* 0x00000038262e7210 */ /* 0x080fe20007f1e0ff */
[C---:B--2---:R-:W-:Y:S03]  /*71f0*/  HMMA.16816.F32.BF16 R20, R48.reuse, R24, RZ ;  /* 0x000000183014723c */ /* 0x044fe600000418ff */
[----:B------:R2:W-:Y:S01]  /*7200*/  LDGSTS.E.BYPASS.LTC128B.128 [R181+0x9000], [R44.64], !P1 ;  /* 0x090000002cb57fae */ /* 0x0005e2000c901d4c */
[--C-:B------:R-:W-:Y:S01]  /*7210*/  IMAD.X R47, R28, 0x1, R55.reuse, P0 ;  /* 0x000000011c2f7824 */ /* 0x100fe200000e0637 */
[----:B-1----:R-:W-:Y:S03]  /*7220*/  IADD3 R30, P0, R38, R29, RZ ;  /* 0x0000001d261e7210 */ /* 0x002fe60007f1e0ff */
[C---:B------:R-:W-:Y:S01]  /*7230*/  HMMA.16816.F32.BF16 R24, R48.reuse, R26, RZ ;  /* 0x0000001a3018723c */ /* 0x040fe200000418ff */
[----:B------:R1:W-:Y:S03]  /*7240*/  LDGSTS.E.BYPASS.LTC128B.128 [R181+0x1000], [R46.64], !P4 ;  /* 0x010000002eb57fae */ /* 0x0003e6000e101d4c */
[----:B------:R-:W-:Y:S01]  /*7250*/  IMAD.X R31, R28, 0x1, R54, P0 ;  /* 0x000000011c1f7824 */ /* 0x000fe200000e0636 */
[----:B---3--:R-:W-:Y:S04]  /*7260*/  IADD3 R36, P0, R38, R53, RZ ;  /* 0x0000003526247210 */ /* 0x008fe80007f1e0ff */
[----:B------:R3:W-:Y:S03]  /*7270*/  LDGSTS.E.BYPASS.LTC128B.128 [R181+0x4000], [R30.64], !P3 ;  /* 0x040000001eb57fae */ /* 0x0007e6000d901d4c */
[----:B------:R-:W-:Y:S01]  /*7280*/  IMAD.X R37, R28, 0x1, R52, P0 ;  /* 0x000000011c257824 */ /* 0x000fe200000e0634 */
[----:B------:R-:W-:Y:S04]  /*7290*/  IADD3 R38, P0, R38, R3, RZ ;  /* 0x0000000326267210 */ /* 0x000fe80007f1e0ff */
[----:B------:R4:W-:Y:S01]  /*72a0*/  LDGSTS.E.BYPASS.LTC128B.128 [R181+0x7000], [R36.64], !P2 ;  /* 0x0700000024b57fae */ /* 0x0009e2000d101d4c */
[----:B------:R-:W-:Y:S01]  /*72b0*/  IMAD.X R39, R28, 0x1, R250, P0 ;  /* 0x000000011c277824 */ /* 0x000fe200000e06fa */
[----:B--2---:R-:W-:Y:S04]  /*72c0*/  IADD3 R44, P0, R2, R56, RZ ;  /* 0x00000038022c7210 */ /* 0x004fe80007f1e0ff */
[----:B------:R2:W-:Y:S01]  /*72d0*/  LDGSTS.E.BYPASS.LTC128B.128 [R181+0xa000], [R38.64], !P1 ;  /* 0x0a00000026b57fae */ /* 0x0005e2000c901d4c */
[----:B------:R-:W-:Y:S03]  /*72e0*/  IMAD.X R45, R0, 0x1, R55, P0 ;  /* 0x00000001002d7824 */ /* 0x000fe600000e0637 */
[----:B------:R1:W5:Y:S04]  /*72f0*/  LDL.LU R56, [R1+0x40] ;  /* 0x0000400001387983 */ /* 0x0003680000300800 */
[----:B------:R1:W-:Y:S04]  /*7300*/  LDGSTS.E.BYPASS.LTC128B.128 [R181+0x2000], [R44.64], !P4 ;  /* 0x020000002cb57fae */ /* 0x0003e8000e101d4c */
[----:B------:R1:W5:Y:S01]  /*7310*/  LDL.LU R55, [R1+0x3c] ;  /* 0x00003c0001377983 */ /* 0x0003620000300800 */
[----:B----4-:R-:W-:Y:S02]  /*7320*/  IADD3 R36, P0, R2, R29, RZ ;  /* 0x0000001d02247210 */ /* 0x010fe40007f1e0ff */
[C---:B---3--:R-:W-:Y:S03]  /*7330*/  HMMA.16816.F32.BF16 R28, R48.reuse, R32, RZ ;  /* 0x00000020301c723c */ /* 0x048fe600000418ff */
[----:B------:R-:W-:Y:S01]  /*7340*/  IMAD.X R37, R0, 0x1, R54, P0 ;  /* 0x0000000100257824 */ /* 0x000fe200000e0636 */
[----:B--2---:R-:W-:Y:S01]  /*7350*/  IADD3 R38, P0, R2, R53, RZ ;  /* 0x0000003502267210 */ /* 0x004fe20007f1e0ff */
[----:B------:R2:W5:Y:S03]  /*7360*/  LDL.LU R54, [R1+0x38] ;  /* 0x0000380001367983 */ /* 0x0005660000300800 */
[C---:B------:R-:W-:Y:S01]  /*7370*/  HMMA.16816.F32.BF16 R32, R48.reuse, R34, RZ ;  /* 0x000000223020723c */ /* 0x040fe200000418ff */
[----:B------:R-:W-:Y:S01]  /*7380*/  IMAD.X R39, R0, 0x1, R52, P0 ;  /* 0x0000000100277824 */ /* 0x000fe200000e0634 */
[----:B------:R3:W-:Y:S02]  /*7390*/  LDGSTS.E.BYPASS.LTC128B.128 [R181+0x5000], [R36.64], !P3 ;  /* 0x0500000024b57fae */ /* 0x0007e4000d901d4c */
[----:B-1----:R-:W-:Y:S02]  /*73a0*/  IADD3 R44, P0, R2, R3, RZ ;  /* 0x00000003022c7210 */ /* 0x002fe40007f1e0ff */
[----:B------:R3:W-:Y:S04]  /*73b0*/  LDGSTS.E.BYPASS.LTC128B.128 [R181+0x8000], [R38.64], !P2 ;  /* 0x0800000026b57fae */ /* 0x0007e8000d101d4c */
[----:B------:R2:W5:Y:S02]  /*73c0*/  LDL.LU R53, [R1+0x34] ;  /* 0x0000340001357983 */ /* 0x0005640000300800 */
[----:B------:R-:W-:Y:S01]  /*73d0*/  IMAD.X R45, R0, 0x1, R250, P0 ;  /* 0x00000001002d7824 */ /* 0x000fe200000e06fa */
[----:B------:R-:W-:Y:S01]  /*73e0*/  PLOP3.LUT P0, PT, PT, PT, UP0, 0x80, 0x0 ;  /* 0x000000000000781c */ /* 0x000fe20003f0f008 */
[----:B------:R2:W5:Y:S01]  /*73f0*/  LDL.LU R52, [R1+0x30] ;  /* 0x0000300001347983 */ /* 0x0005620000300800 */
[----:B------:R-:W-:Y:S03]  /*7400*/  IMAD.MOV.U32 R250, RZ, RZ, c[0x0][0x2b8] ;  /* 0x0000ae00fffa7624 */ /* 0x000fe600078e00ff */
[----:B------:R1:W-:Y:S04]  /*7410*/  LDGSTS.E.BYPASS.LTC128B.128 [R181+0xb000], [R44.64], !P1 ;  /* 0x0b0000002cb57fae */ /* 0x0003e8000c901d4c */
[----:B------:R-:W0:Y:S04]  /*7420*/  LDGDEPBAR ;  /* 0x00000000000079af */ /* 0x000e280000000000 */
[----:B------:R2:W5:Y:S01]  /*7430*/  LDL.LU R3, [R1+0x2c] ;  /* 0x00002c0001037983 */ /* 0x0005620000300800 */
[C---:B---3--:R-:W-:Y:S08]  /*7440*/  HMMA.16816.F32.BF16 R36, R48.reuse, R40, RZ ;  /* 0x000000283024723c */ /* 0x048ff000000418ff */
        /* <DEDUP_REMOVED lines=283> */
[----:B-----5:R-:W-:-:S07]  /*8600*/  @P0 BRA `(.L_x_2665) ;  /* 0xffffe2b000000947 */ /* 0x020fce000383ffff */
.L_x_2664:
[----:B---3--:R-:W-:Y:S01]  /*8610*/  FMNMX.FTZ R184, R4, R180, !PT ;  /* 0x000000b404b87209 */ /* 0x008fe20007810000 */
        /* <DEDUP_REMOVED lines=51> */
[----:B------:R-:W-:Y:S01]  /*8950*/  SHFL.BFLY PT, R2, R184, 0x2, 0x1f ;  /* 0x0c401f00b8027f89 */ /* 0x000fe200000e0000 */
[----:B------:R-:W-:Y:S07]  /*8960*/  UIADD3 UR6, UR6, -0x1, URZ ;  /* 0xffffffff06067890 */ /* 0x000fee000fffe03f */
[----:B------:R-:W1:Y:S02]  /*8970*/  SHFL.BFLY PT, R0, R181, 0x2, 0x1f ;  /* 0x0c401f00b5007f89 */ /* 0x000e6400000e0000 */
[----:B-1----:R-:W-:Y:S02]  /*8980*/  FMNMX.FTZ R181, R181, R0, !PT ;  /* 0x00000000b5b57209 */ /* 0x002fe40007810000 */
[----:B------:R-:W-:Y:S04]  /*8990*/  FMNMX.FTZ R184, R184, R2, !PT ;  /* 0x00000002b8b87209 */ /* 0x000fe80007810000 */
[----:B------:R-:W1:Y:S08]  /*89a0*/  SHFL.BFLY PT, R0, R181, 0x1, 0x1f ;  /* 0x0c201f00b5007f89 */ /* 0x000e7000000e0000 */
[----:B------:R-:W2:Y:S01]  /*89b0*/  SHFL.BFLY PT, R2, R184, 0x1, 0x1f ;  /* 0x0c201f00b8027f89 */ /* 0x000ea200000e0000 */
[----:B-1----:R-:W-:Y:S05]  /*89c0*/  FMNMX.FTZ R0, R0, R181, !PT ;  /* 0x000000b500007209 */ /* 0x002fea0007810000 */
[C---:B------:R-:W-:Y:S02]  /*89d0*/  FMUL.FTZ R204, R0.reuse, c[0x0][0x2d0] ;  /* 0x0000b40000cc7a20 */ /* 0x040fe40000410000 */
[----:B------:R-:W-:Y:S01]  /*89e0*/  FADD.FTZ R3, -R0, R3 ;  /* 0x0000000300037221 */ /* 0x000fe20000010100 */
[----:B--2---:R-:W-:Y:S01]  /*89f0*/  FMNMX.FTZ R2, R184, R2, !PT ;  /* 0x00000002b8027209 */ /* 0x004fe20007810000 */
[--C-:B------:R-:W-:Y:S01]  /*8a00*/  FFMA.FTZ R197, R10, c[0x0][0x2d0], -R204.reuse ;  /* 0x0000b4000ac57a23 */ /* 0x100fe200000108cc */
[----:B------:R-:W1:Y:S01]  /*8a10*/  LDSM.16.MT88.4 R184, [R245+0x100] ;  /* 0x00010000f5b8783b */ /* 0x000e620000004200 */
[----:B------:R-:W-:Y:S02]  /*8a20*/  FFMA.FTZ R181, R11, c[0x0][0x2d0], -R204 ;  /* 0x0000b4000bb57a23 */ /* 0x000fe400000108cc */
[C---:B------:R-:W-:Y:S02]  /*8a30*/  FMUL.FTZ R205, R2.reuse, c[0x0][0x2d0] ;  /* 0x0000b40002cd7a20 */ /* 0x040fe40000410000 */
[----:B------:R-:W-:Y:S01]  /*8a40*/  FADD.FTZ R180, -R2, R180 ;  /* 0x000000b402b47221 */ /* 0x000fe20000010100 */
[----:B------:R-:W-:Y:S01]  /*8a50*/  MUFU.EX2 R197, R197 ;  /* 0x000000c500c57308 */ /* 0x000fe20000000800 */
[--C-:B------:R-:W-:Y:S02]  /*8a60*/  FFMA.FTZ R198, R8, c[0x0][0x2d0], -R205.reuse ;  /* 0x0000b40008c67a23 */ /* 0x100fe400000108cd */
[--C-:B------:R-:W-:Y:S02]  /*8a70*/  FFMA.FTZ R196, R9, c[0x0][0x2d0], -R205.reuse ;  /* 0x0000b40009c47a23 */ /* 0x100fe400000108cd */
[----:B------:R-:W-:Y:S02]  /*8a80*/  FMUL.FTZ R180, R180, c[0x0][0x2d0] ;  /* 0x0000b400b4b47a20 */ /* 0x000fe40000410000 */
        /* <DEDUP_REMOVED lines=14> */
[----:B------:R-:W3:Y:S01]  /*8b70*/  MUFU.EX2 R3, R3 ;  /* 0x0000000300037308 */ /* 0x000ee20000000800 */
[----:B------:R-:W-:Y:S01]  /*8b80*/  LDSM.16.MT88.4 R28, [R238+0xa100] ;  /* 0x00a10000ee1c783b */ /* 0x000fe20000004200 */
[--C-:B------:R-:W-:Y:S02]  /*8b90*/  FFMA.FTZ R35, R35, c[0x0][0x2d0], -R204.reuse ;  /* 0x0000b40023237a23 */ /* 0x100fe400000108cc */
[--C-:B------:R-:W-:Y:S02]  /*8ba0*/  FFMA.FTZ R213, R32, c[0x0][0x2d0], -R205.reuse ;  /* 0x0000b40020d57a23 */ /* 0x100fe400000108cd */
[--C-:B------:R-:W-:Y:S02]  /*8bb0*/  FFMA.FTZ R214, R33, c[0x0][0x2d0], -R205.reuse ;  /* 0x0000b40021d67a23 */ /* 0x100fe400000108cd */
[--C-:B------:R-:W-:Y:S02]  /*8bc0*/  FFMA.FTZ R215, R34, c[0x0][0x2d0], -R204.reuse ;  /* 0x0000b40022d77a23 */ /* 0x100fe400000108cc */
[----:B------:R-:W-:Y:S01]  /*8bd0*/  MUFU.EX2 R203, R203 ;  /* 0x000000cb00cb7308 */ /* 0x000fe20000000800 */
[--C-:B------:R-:W-:Y:S02]  /*8be0*/  FFMA.FTZ R43, R43, c[0x0][0x2d0], -R204.reuse ;  /* 0x0000b4002b2b7a23 */ /* 0x100fe400000108cc */
[--C-:B------:R-:W-:Y:S02]  /*8bf0*/  FFMA.FTZ R36, R36, c[0x0][0x2d0], -R205.reuse ;  /* 0x0000b40024247a23 */ /* 0x100fe400000108cd */
[C---:B--2---:R-:W-:Y:S02]  /*8c00*/  FMUL.FTZ R4, R180.reuse, R176 ;  /* 0x000000b0b4047220 */ /* 0x044fe40000410000 */
[C---:B------:R-:W-:Y:S02]  /*8c10*/  FMUL.FTZ R5, R180.reuse, R177 ;  /* 0x000000b1b4057220 */ /* 0x040fe40000410000 */
[C---:B------:R-:W-:Y:S01]  /*8c20*/  FMUL.FTZ R8, R180.reuse, R172 ;  /* 0x000000acb4087220 */ /* 0x040fe20000410000 */
[----:B------:R-:W2:Y:S01]  /*8c30*/  MUFU.EX2 R200, R200 ;  /* 0x000000c800c87308 */ /* 0x000ea20000000800 */
[C---:B------:R-:W-:Y:S02]  /*8c40*/  FMUL.FTZ R9, R180.reuse, R173 ;  /* 0x000000adb4097220 */ /* 0x040fe40000410000 */
[C---:B------:R-:W-:Y:S02]  /*8c50*/  FMUL.FTZ R52, R180.reuse, R52 ;  /* 0x00000034b4347220 */ /* 0x040fe40000410000 */
[C---:B---3--:R-:W-:Y:S02]  /*8c60*/  FMUL.FTZ R6, R3.reuse, R178 ;  /* 0x000000b203067220 */ /* 0x048fe40000410000 */
[C---:B------:R-:W-:Y:S02]  /*8c70*/  FMUL.FTZ R7, R3.reuse, R179 ;  /* 0x000000b303077220 */ /* 0x040fe40000410000 */
[C---:B------:R-:W-:Y:S01]  /*8c80*/  FMUL.FTZ R10, R3.reuse, R174 ;  /* 0x000000ae030a7220 */ /* 0x040fe20000410000 */
[----:B------:R-:W3:Y:S01]  /*8c90*/  MUFU.EX2 R196, R196 ;  /* 0x000000c400c47308 */ /* 0x000ee20000000800 */
[C---:B------:R-:W-:Y:S02]  /*8ca0*/  FMUL.FTZ R11, R3.reuse, R175 ;  /* 0x000000af030b7220 */ /* 0x040fe40000410000 */
[----:B------:R-:W4:Y:S01]  /*8cb0*/  LDSM.16.MT88.4 R172, [R238+0x100] ;  /* 0x00010000eeac783b */ /* 0x000f220000004200 */
[C---:B------:R-:W-:Y:S02]  /*8cc0*/  FMUL.FTZ R53, R180.reuse, R53 ;  /* 0x00000035b4357220 */ /* 0x040fe40000410000 */
[C---:B------:R-:W-:Y:S02]  /*8cd0*/  FMUL.FTZ R54, R3.reuse, R54 ;  /* 0x0000003603367220 */ /* 0x040fe40000410000 */
[C---:B------:R-:W-:Y:S02]  /*8ce0*/  FMUL.FTZ R55, R3.reuse, R55 ;  /* 0x0000003703377220 */ /* 0x040fe40000410000 */
[----:B------:R-:W-:Y:S01]  /*8cf0*/  MUFU.EX2 R201, R201 ;  /* 0x000000c900c97308 */ /* 0x000fe20000000800 */
[C---:B------:R-:W-:Y:S02]  /*8d00*/  FMUL.FTZ R56, R180.reuse, R56 ;  /* 0x00000038b4387220 */ /* 0x040fe40000410000 */
[----:B------:R-:W-:Y:S01]  /*8d10*/  FMUL.FTZ R57, R180, R57 ;  /* 0x00000039b4397220 */ /* 0x000fe20000410000 */
[----:B--2---:R-:W-:Y:S01]  /*8d20*/  F2FP.BF16.PACK_AB R176, R200, R203 ;  /* 0x000000cbc8b0723e */ /* 0x004fe200000010ff */
[C---:B------:R-:W-:Y:S02]  /*8d30*/  FMUL.FTZ R58, R3.reuse, R58 ;  /* 0x0000003a033a7220 */ /* 0x040fe40000410000 */
[C---:B------:R-:W-:Y:S02]  /*8d40*/  FMUL.FTZ R59, R3.reuse, R59 ;  /* 0x0000003b033b7220 */ /* 0x040fe40000410000 */
[C---:B------:R-:W-:Y:S01]  /*8d50*/  FMUL.FTZ R60, R180.reuse, R60 ;  /* 0x0000003cb43c7220 */ /* 0x040fe20000410000 */
[----:B------:R-:W2:Y:S01]  /*8d60*/  MUFU.EX2 R199, R199 ;  /* 0x000000c700c77308 */ /* 0x000ea20000000800 */
[----:B------:R-:W-:Y:S02]  /*8d70*/  FMUL.FTZ R61, R180, R61 ;  /* 0x0000003db43d7220 */ /* 0x000fe40000410000 */
[C---:B------:R-:W-:Y:S01]  /*8d80*/  FMUL.FTZ R62, R3.reuse, R62 ;  /* 0x0000003e033e7220 */ /* 0x040fe20000410000 */
[----:B---3--:R-:W-:Y:S01]  /*8d90*/  F2FP.BF16.PACK_AB R178, R196, R198 ;  /* 0x000000c6c4b2723e */ /* 0x008fe200000010ff */
        /* <DEDUP_REMOVED lines=12> */
[----:B--2---:R-:W-:Y:S01]  /*8e60*/  F2FP.BF16.PACK_AB R177, R199, R201 ;  /* 0x000000c9c7b1723e */ /* 0x004fe200000010ff */
[C---:B------:R-:W-:Y:S02]  /*8e70*/  FMUL.FTZ R73, R180.reuse, R73 ;  /* 0x00000049b4497220 */ /* 0x040fe40000410000 */
[C---:B------:R-:W-:Y:S02]  /*8e80*/  FMUL.FTZ R74, R3.reuse, R74 ;  /* 0x0000004a034a7220 */ /* 0x040fe40000410000 */
[----:B------:R-:W-:Y:S01]  /*8e90*/  FMUL.FTZ R75, R3, R75 ;  /* 0x0000004b034b7220 */ /* 0x000fe20000410000 */
[----:B------:R-:W-:Y:S01]  /*8ea0*/  MUFU.EX2 R206, R206 ;  /* 0x000000ce00ce7308 */ /* 0x000fe20000000800 */
[C---:B------:R-:W-:Y:S02]  /*8eb0*/  FMUL.FTZ R76, R180.reuse, R76 ;  /* 0x0000004cb44c7220 */ /* 0x040fe40000410000 */
[----:B------:R-:W-:Y:S01]  /*8ec0*/  FMUL.FTZ R77, R180, R77 ;  /* 0x0000004db44d7220 */ /* 0x000fe20000410000 */
[----:B---3--:R-:W-:Y:S01]  /*8ed0*/  F2FP.BF16.PACK_AB R179, R181, R197 ;  /* 0x000000c5b5b3723e */ /* 0x008fe200000010ff */
[--C-:B------:R-:W-:Y:S02]  /*8ee0*/  FFMA.FTZ R37, R37, c[0x0][0x2d0], -R205.reuse ;  /* 0x0000b40025257a23 */ /* 0x100fe400000108cd */
[--C-:B------:R-:W-:Y:S02]  /*8ef0*/  FFMA.FTZ R38, R38, c[0x0][0x2d0], -R204.reuse ;  /* 0x0000b40026267a23 */ /* 0x100fe400000108cc */
[--C-:B------:R-:W-:Y:S01]  /*8f00*/  FFMA.FTZ R39, R39, c[0x0][0x2d0], -R204.reuse ;  /* 0x0000b40027277a23 */ /* 0x100fe200000108cc */
[----:B------:R-:W-:Y:S01]  /*8f10*/  MUFU.EX2 R207, R207 ;  /* 0x000000cf00cf7308 */ /* 0x000fe20000000800 */
        /* <DEDUP_REMOVED lines=8> */
[C---:B------:R-:W-:Y:S04]  /*8fa0*/  HMMA.16816.F32.BF16 R52, R176.reuse, R188, R52 ;  /* 0x000000bcb034723c */ /* 0x040fe80000041834 */
[C---:B------:R-:W-:Y:S01]  /*8fb0*/  FMUL.FTZ R82, R3.reuse, R82 ;  /* 0x0000005203527220 */ /* 0x040fe20000410000 */
[----:B------:R-:W-:Y:S01]  /*8fc0*/  MUFU.EX2 R209, R209 ;  /* 0x000000d100d17308 */ /* 0x000fe20000000800 */
[C---:B------:R-:W-:Y:S02]  /*8fd0*/  FMUL.FTZ R83, R3.reuse, R83 ;  /* 0x0000005303537220 */ /* 0x040fe40000410000 */
[C---:B------:R-:W-:Y:S01]  /*8fe0*/  HMMA.16816.F32.BF16 R56, R176.reuse, R190, R56 ;  /* 0x000000beb038723c */ /* 0x040fe20000041838 */
[----:B------:R-:W2:Y:S03]  /*8ff0*/  LDSM.16.MT88.4 R188, [R240+0x3100] ;  /* 0x00310000f0bc783b */ /* 0x000ea60000004200 */
[C---:B------:R-:W-:Y:S02]  /*9000*/  FMUL.FTZ R84, R180.reuse, R84 ;  /* 0x00000054b4547220 */ /* 0x040fe40000410000 */
[C---:B------:R-:W-:Y:S01]  /*9010*/  FMUL.FTZ R85, R180.reuse, R85 ;  /* 0x00000055b4557220 */ /* 0x040fe20000410000 */
[----:B------:R-:W-:Y:S01]  /*9020*/  MUFU.EX2 R210, R210 ;  /* 0x000000d200d27308 */ /* 0x000fe20000000800 */
[C---:B------:R-:W-:Y:S04]  /*9030*/  HMMA.16816.F32.BF16 R60, R176.reuse, R192, R60 ;  /* 0x000000c0b03c723c */ /* 0x040fe8000004183c */
[C---:B------:R-:W-:Y:S02]  /*9040*/  FMUL.FTZ R86, R3.reuse, R86 ;  /* 0x0000005603567220 */ /* 0x040fe40000410000 */
[C---:B------:R-:W-:Y:S02]  /*9050*/  FMUL.FTZ R87, R3.reuse, R87 ;  /* 0x0000005703577220 */ /* 0x040fe40000410000 */
[C---:B------:R-:W-:Y:S01]  /*9060*/  HMMA.16816.F32.BF16 R64, R176.reuse, R194, R64 ;  /* 0x000000c2b040723c */ /* 0x040fe20000041840 */
[----:B------:R-:W-:Y:S03]  /*9070*/  MUFU.EX2 R211, R211 ;  /* 0x000000d300d37308 */ /* 0x000fe60000000800 */
[C---:B------:R-:W-:Y:S02]  /*9080*/  FMUL.FTZ R88, R180.reuse, R88 ;  /* 0x00000058b4587220 */ /* 0x040fe40000410000 */
[C---:B------:R-:W-:Y:S02]  /*9090*/  FMUL.FTZ R89, R180.reuse, R89 ;  /* 0x00000059b4597220 */ /* 0x040fe40000410000 */
[C---:B----4-:R-:W-:Y:S03]  /*90a0*/  HMMA.16816.F32.BF16 R68, R176.reuse, R172, R68 ;  /* 0x000000acb044723c */ /* 0x050fe60000041844 */
[----:B------:R-:W-:Y:S01]  /*90b0*/  MUFU.EX2 R212, R212 ;  /* 0x000000d400d47308 */ /* 0x000fe20000000800 */
[C---:B------:R-:W-:Y:S02]  /*90c0*/  FMUL.FTZ R90, R3.reuse, R90 ;  /* 0x0000005a035a7220 */ /* 0x040fe40000410000 */
[C---:B------:R-:W-:Y:S02]  /*90d0*/  FMUL.FTZ R91, R3.reuse, R91 ;  /* 0x0000005b035b7220 */ /* 0x040fe40000410000 */
[C---:B------:R-:W-:Y:S01]  /*90e0*/  HMMA.16816.F32.BF16 R72, R176.reuse, R174, R72 ;  /* 0x000000aeb048723c */ /* 0x040fe20000041848 */
[----:B------:R-:W3:Y:S03]  /*90f0*/  LDSM.16.MT88.4 R172, [R239+0x3100] ;  /* 0x00310000efac783b */ /* 0x000ee60000004200 */
[C---:B------:R-:W-:Y:S01]  /*9100*/  FMUL.FTZ R92, R180.reuse, R92 ;  /* 0x0000005cb45c7220 */ /* 0x040fe20000410000 */
[----:B------:R-:W-:Y:S01]  /*9110*/  MUFU.EX2 R213, R213 ;  /* 0x000000d500d57308 */ /* 0x000fe20000000800 */
[C---:B------:R-:W-:Y:S02]  /*9120*/  FMUL.FTZ R93, R180.reuse, R93 ;  /* 0x0000005db45d7220 */ /* 0x040fe40000410000 */
[C---:B-1----:R-:W-:Y:S04]  /*9130*/  HMMA.16816.F32.BF16 R76, R176.reuse, R184, R76 ;  /* 0x000000b8b04c723c */ /* 0x042fe8000004184c */
[C---:B------:R-:W-:Y:S02]  /*9140*/  FMUL.FTZ R94, R3.reuse, R94 ;  /* 0x0000005e035e7220 */ /* 0x040fe40000410000 */
[C---:B------:R-:W-:Y:S01]  /*9150*/  FMUL.FTZ R95, R3.reuse, R95 ;  /* 0x0000005f035f7220 */ /* 0x040fe20000410000 */
[----:B------:R-:W-:Y:S01]  /*9160*/  MUFU.EX2 R214, R214 ;  /* 0x000000d600d67308 */ /* 0x000fe20000000800 */
        /* <DEDUP_REMOVED lines=27> */
[C---:B------:R-:W-:Y:S04]  /*9320*/  FMUL.FTZ R112, R180.reuse, R112 ;  /* 0x00000070b4707220 */ /* 0x040fe80000410000 */
[C---:B------:R-:W-:Y:S01]  /*9330*/  FMUL.FTZ R113, R180.reuse, R113 ;  /* 0x00000071b4717220 */ /* 0x040fe20000410000 */
        /* <DEDUP_REMOVED lines=48> */
[----:B------:R-:W-:Y:S03]  /*9640*/  FMUL.FTZ R149, R180, R149 ;  /* 0x00000095b4957220 */ /* 0x000fe60000410000 */
[C---:B------:R-:W-:Y:S01]  /*9650*/  HMMA.16816.F32.BF16 R144, R176.reuse, R174, R144 ;  /* 0x000000aeb090723c */ /* 0x040fe20000041890 */
[----:B------:R-:W-:Y:S02]  /*9660*/  LDSM.16.MT88.4 R172, [R245+0x900] ;  /* 0x00090000f5ac783b */ /* 0x000fe40000004200 */
[C---:B------:R-:W-:Y:S02]  /*9670*/  FMUL.FTZ R150, R3.reuse, R150 ;  /* 0x0000009603967220 */ /* 0x040fe40000410000 */
[----:B------:R-:W-:Y:S02]  /*9680*/  FMUL.FTZ R151, R3, R151 ;  /* 0x0000009703977220 */ /* 0x000fe40000410000 */
[--C-:B------:R-:W-:Y:S02]  /*9690*/  FFMA.FTZ R192, R12, c[0x0][0x2d0], -R205.reuse ;  /* 0x0000b4000cc07a23 */ /* 0x100fe400000108cd */
[C---:B------:R-:W-:Y:S03]  /*96a0*/  FMUL.FTZ R12, R180.reuse, R168 ;  /* 0x000000a8b40c7220 */ /* 0x040fe60000410000 */
[C---:B-1----:R-:W-:Y:S01]  /*96b0*/  HMMA.16816.F32.BF16 R148, R176.reuse, R184, R148 ;  /* 0x000000b8b094723c */ /* 0x042fe20000041894 */
[----:B------:R-:W-:Y:S02]  /*96c0*/  MUFU.EX2 R192, R192 ;  /* 0x000000c000c07308 */ /* 0x000fe40000000800 */
[--C-:B------:R-:W-:Y:S02]  /*96d0*/  FFMA.FTZ R193, R13, c[0x0][0x2d0], -R205.reuse ;  /* 0x0000b4000dc17a23 */ /* 0x100fe400000108cd */
[----:B------:R-:W-:Y:S02]  /*96e0*/  FMUL.FTZ R13, R180, R169 ;  /* 0x000000a9b40d7220 */ /* 0x000fe40000410000 */
[--C-:B------:R-:W-:Y:S02]  /*96f0*/  FFMA.FTZ R194, R14, c[0x0][0x2d0], -R204.reuse ;  /* 0x0000b4000ec27a23 */ /* 0x100fe400000108cc */
[----:B------:R-:W-:Y:S02]  /*9700*/  FMUL.FTZ R14, R3, R170 ;  /* 0x000000aa030e7220 */ /* 0x000fe40000410000 */
[----:B------:R-:W1:Y:S01]  /*9710*/  MUFU.EX2 R193, R193 ;  /* 0x000000c100c17308 */ /* 0x000e620000000800 */
[--C-:B------:R-:W-:Y:S02]  /*9720*/  FFMA.FTZ R195, R15, c[0x0][0x2d0], -R204.reuse ;  /* 0x0000b4000fc37a23 */ /* 0x100fe400000108cc */
[C---:B------:R-:W-:Y:S02]  /*9730*/  FMUL.FTZ R15, R3.reuse, R171 ;  /* 0x000000ab030f7220 */ /* 0x040fe40000410000 */
[----:B------:R-:W3:Y:S01]  /*9740*/  LDSM.16.MT88.4 R168, [R238+0x9100] ;  /* 0x00910000eea8783b */ /* 0x000ee20000004200 */
[C---:B------:R-:W-:Y:S02]  /*9750*/  FMUL.FTZ R152, R180.reuse, R152 ;  /* 0x00000098b4987220 */ /* 0x040fe40000410000 */
[C---:B------:R-:W-:Y:S02]  /*9760*/  FMUL.FTZ R153, R180.reuse, R153 ;  /* 0x00000099b4997220 */ /* 0x040fe40000410000 */
[C---:B------:R-:W-:Y:S01]  /*9770*/  HMMA.16816.F32.BF16 R12, R176.reuse, R186, R12 ;  /* 0x000000bab00c723c */ /* 0x040fe2000004180c */
[----:B------:R-:W-:Y:S02]  /*9780*/  MUFU.EX2 R194, R194 ;  /* 0x000000c200c27308 */ /* 0x000fe40000000800 */
[C---:B------:R-:W-:Y:S01]  /*9790*/  FMUL.FTZ R154, R3.reuse, R154 ;  /* 0x0000009a039a7220 */ /* 0x040fe20000410000 */
[----:B------:R-:W4:Y:S01]  /*97a0*/  LDSM.16.MT88.4 R184, [R240+0x900] ;  /* 0x00090000f0b8783b */ /* 0x000f220000004200 */
[C---:B------:R-:W-:Y:S02]  /*97b0*/  FMUL.FTZ R155, R3.reuse, R155 ;  /* 0x0000009b039b7220 */ /* 0x040fe40000410000 */
[C---:B------:R-:W-:Y:S02]  /*97c0*/  FMUL.FTZ R156, R180.reuse, R156 ;  /* 0x0000009cb49c7220 */ /* 0x040fe40000410000 */
[C---:B------:R-:W-:Y:S02]  /*97d0*/  FMUL.FTZ R157, R180.reuse, R157 ;  /* 0x0000009db49d7220 */ /* 0x040fe40000410000 */
[----:B------:R-:W5:Y:S01]  /*97e0*/  MUFU.EX2 R195, R195 ;  /* 0x000000c300c37308 */ /* 0x000f620000000800 */
[C---:B--2---:R-:W-:Y:S03]  /*97f0*/  HMMA.16816.F32.BF16 R152, R176.reuse, R188, R152 ;  /* 0x000000bcb098723c */ /* 0x044fe60000041898 */
[C---:B------:R-:W-:Y:S02]  /*9800*/  FMUL.FTZ R158, R3.reuse, R158 ;  /* 0x0000009e039e7220 */ /* 0x040fe40000410000 */
[----:B------:R-:W-:Y:S02]  /*9810*/  FMUL.FTZ R159, R3, R159 ;  /* 0x0000009f039f7220 */ /* 0x000fe40000410000 */
[C---:B------:R-:W-:Y:S02]  /*9820*/  FMUL.FTZ R160, R180.reuse, R160 ;  /* 0x000000a0b4a07220 */ /* 0x040fe40000410000 */
[----:B------:R-:W-:Y:S03]  /*9830*/  FMUL.FTZ R161, R180, R161 ;  /* 0x000000a1b4a17220 */ /* 0x000fe60000410000 */
[C---:B------:R-:W-:Y:S03]  /*9840*/  HMMA.16816.F32.BF16 R156, R176.reuse, R190, R156 ;  /* 0x000000beb09c723c */ /* 0x040fe6000004189c */
[--C-:B------:R-:W-:Y:S02]  /*9850*/  FFMA.FTZ R17, R17, c[0x0][0x2d0], -R205.reuse ;  /* 0x0000b40011117a23 */ /* 0x100fe400000108cd */
[--C-:B------:R-:W-:Y:S02]  /*9860*/  FFMA.FTZ R202, R16, c[0x0][0x2d0], -R205.reuse ;  /* 0x0000b40010ca7a23 */ /* 0x100fe400000108cd */
[----:B------:R2:W-:Y:S01]  /*9870*/  MUFU.EX2 R188, R17 ;  /* 0x0000001100bc7308 */ /* 0x0005e20000000800 */
[--C-:B------:R-:W-:Y:S04]  /*9880*/  FFMA.FTZ R189, R18, c[0x0][0x2d0], -R204.reuse ;  /* 0x0000b40012bd7a23 */ /* 0x100fe800000108cc */
[--C-:B------:R-:W-:Y:S02]  /*9890*/  FFMA.FTZ R190, R19, c[0x0][0x2d0], -R204.reuse ;  /* 0x0000b40013be7a23 */ /* 0x100fe400000108cc */
[C---:B------:R-:W-:Y:S02]  /*98a0*/  FMUL.FTZ R162, R3.reuse, R162 ;  /* 0x000000a203a27220 */ /* 0x040fe40000410000 */
[----:B------:R-:W-:Y:S01]  /*98b0*/  FMUL.FTZ R163, R3, R163 ;  /* 0x000000a303a37220 */ /* 0x000fe20000410000 */
[----:B------:R-:W4:Y:S01]  /*98c0*/  MUFU.EX2 R202, R202 ;  /* 0x000000ca00ca7308 */ /* 0x000f220000000800 */
[----:B------:R-:W-:Y:S01]  /*98d0*/  FMUL.FTZ R16, R180, R164 ;  /* 0x000000a4b4107220 */ /* 0x000fe20000410000 */
[----:B-1----:R-:W-:Y:S01]  /*98e0*/  F2FP.BF16.PACK_AB R164, R193, R192 ;  /* 0x000000c0c1a4723e */ /* 0x002fe200000010ff */
[C---:B------:R-:W-:Y:S02]  /*98f0*/  FMUL.FTZ R18, R3.reuse, R166 ;  /* 0x000000a603127220 */ /* 0x040fe40000410000 */
[----:B------:R-:W-:Y:S01]  /*9900*/  FMUL.FTZ R19, R3, R167 ;  /* 0x000000a703137220 */ /* 0x000fe20000410000 */
[C---:B---3--:R-:W-:Y:S03]  /*9910*/  HMMA.16816.F32.BF16 R160, R176.reuse, R168, R160 ;  /* 0x000000a8b0a0723c */ /* 0x048fe600000418a0 */
[--C-:B------:R-:W-:Y:S01]  /*9920*/  FFMA.FTZ R41, R41, c[0x0][0x2d0], -R205.reuse ;  /* 0x0000b40029297a23 */ /* 0x100fe200000108cd */
[----:B------:R-:W-:Y:S01]  /*9930*/  MUFU.EX2 R189, R189 ;  /* 0x000000bd00bd7308 */ /* 0x000fe20000000800 */
[--C-:B------:R-:W-:Y:S02]  /*9940*/  FFMA.FTZ R42, R42, c[0x0][0x2d0], -R204.reuse ;  /* 0x0000b4002a2a7a23 */ /* 0x100fe400000108cc */
[--C-:B------:R-:W-:Y:S02]  /*9950*/  FFMA.FTZ R40, R40, c[0x0][0x2d0], -R205.reuse ;  /* 0x0000b40028287a23 */ /* 0x100fe400000108cd */
[----:B--2---:R-:W-:Y:S03]  /*9960*/  FMUL.FTZ R17, R180, R165 ;  /* 0x000000a5b4117220 */ /* 0x004fe60000410000 */
[----:B-----5:R-:W-:Y:S01]  /*9970*/  F2FP.BF16.PACK_AB R165, R195, R194 ;  /* 0x000000c2c3a5723e */ /* 0x020fe200000010ff */
[--C-:B------:R-:W-:Y:S01]  /*9980*/  FFMA.FTZ R45, R45, c[0x0][0x2d0], -R205.reuse ;  /* 0x0000b4002d2d7a23 */ /* 0x100fe200000108cd */
[----:B------:R-:W1:Y:S01]  /*9990*/  MUFU.EX2 R190, R190 ;  /* 0x000000be00be7308 */ /* 0x000e620000000800 */
[--C-:B------:R-:W-:Y:S01]  /*99a0*/  FFMA.FTZ R191, R23, c[0x0][0x2d0], -R204.reuse ;  /* 0x0000b40017bf7a23 */ /* 0x100fe200000108cc */
[----:B------:R-:W-:Y:S01]  /*99b0*/  HMMA.16816.F32.BF16 R16, R176, R170, R16 ;  /* 0x000000aab010723c */ /* 0x000fe20000041810 */
[----:B------:R-:W2:Y:S02]  /*99c0*/  LDSM.16.MT88.4 R168, [R239+0x900] ;  /* 0x00090000efa8783b */ /* 0x000ea40000004200 */
[----:B----4-:R-:W-:Y:S01]  /*99d0*/  F2FP.BF16.PACK_AB R166, R188, R202 ;  /* 0x000000cabca6723e */ /* 0x010fe200000010ff */
[--C-:B------:R-:W-:Y:S01]  /*99e0*/  FFMA.FTZ R46, R46, c[0x0][0x2d0], -R204.reuse ;  /* 0x0000b4002e2e7a23 */ /* 0x100fe200000108cc */
[----:B------:R-:W-:Y:S01]  /*99f0*/  F2FP.BF16.PACK_AB R23, R208, R207 ;  /* 0x000000cfd017723e */ /* 0x000fe200000010ff */
[--C-:B------:R-:W-:Y:S02]  /*9a00*/  FFMA.FTZ R50, R50, c[0x0][0x2d0], -R204.reuse ;  /* 0x0000b40032327a23 */ /* 0x100fe400000108cc */
[----:B------:R-:W-:Y:S01]  /*9a10*/  MUFU.EX2 R191, R191 ;  /* 0x000000bf00bf7308 */ /* 0x000fe20000000800 */
[----:B------:R-:W-:Y:S09]  /*9a20*/  LDSM.16.MT88.4 R176, [R245+0x3900] ;  /* 0x00390000f5b0783b */ /* 0x000ff20000004200 */
[----:B------:R-:W-:Y:S01]  /*9a30*/  MUFU.EX2 R46, R46 ;  /* 0x0000002e002e7308 */ /* 0x000fe20000000800 */
[----:B-1----:R-:W-:Y:S09]  /*9a40*/  F2FP.BF16.PACK_AB R167, R190, R189 ;  /* 0x000000bdbea7723e */ /* 0x002ff200000010ff */
[----:B------:R-:W-:Y:S01]  /*9a50*/  MUFU.EX2 R50, R50 ;  /* 0x0000003200327308 */ /* 0x000fe20000000800 */
[C---:B------:R-:W-:Y:S08]  /*9a60*/  HMMA.16816.F32.BF16 R4, R164.reuse, R172, R4 ;  /* 0x000000aca404723c */ /* 0x040ff00000041804 */
[C---:B------:R-:W-:Y:S01]  /*9a70*/  HMMA.16816.F32.BF16 R8, R164.reuse, R174, R8 ;  /* 0x000000aea408723c */ /* 0x040fe20000041808 */
[----:B------:R-:W1:Y:S07]  /*9a80*/  LDSM.16.MT88.4 R172, [R238+0x900] ;  /* 0x00090000eeac783b */ /* 0x000e6e0000004200 */
[C---:B------:R-:W-:Y:S07]  /*9a90*/  HMMA.16816.F32.BF16 R52, R164.reuse, R184, R52 ;  /* 0x000000b8a434723c */ /* 0x040fee0000041834 */
[--C-:B------:R-:W-:Y:S01]  /*9aa0*/  FFMA.FTZ R184, R20, c[0x0][0x2d0], -R205.reuse ;  /* 0x0000b40014b87a23 */ /* 0x100fe200000108cd */
[C---:B------:R-:W-:Y:S04]  /*9ab0*/  HMMA.16816.F32.BF16 R56, R164.reuse, R186, R56 ;  /* 0x000000baa438723c */ /* 0x040fe80000041838 */
[--C-:B------:R-:W-:Y:S01]  /*9ac0*/  FFMA.FTZ R185, R21, c[0x0][0x2d0], -R205.reuse ;  /* 0x0000b40015b97a23 */ /* 0x100fe200000108cd */
[----:B------:R-:W-:Y:S02]  /*9ad0*/  MUFU.EX2 R184, R184 ;  /* 0x000000b800b87308 */ /* 0x000fe40000000800 */
[--C-:B------:R-:W-:Y:S01]  /*9ae0*/  FFMA.FTZ R186, R24, c[0x0][0x2d0], -R205.reuse ;  /* 0x0000b40018ba7a23 */ /* 0x100fe200000108cd */
[C---:B--2---:R-:W-:Y:S01]  /*9af0*/  HMMA.16816.F32.BF16 R60, R164.reuse, R168, R60 ;  /* 0x000000a8a43c723c */ /* 0x044fe2000004183c */
[----:B------:R-:W-:Y:S03]  /*9b00*/  LDSM.16.MT88.4 R24, [R240+0x1100] ;  /* 0x00110000f018783b */ /* 0x000fe60000004200 */
[--C-:B------:R-:W-:Y:S03]  /*9b10*/  FFMA.FTZ R187, R22, c[0x0][0x2d0], -R204.reuse ;  /* 0x0000b40016bb7a23 */ /* 0x100fe600000108cc */
[----:B------:R-:W2:Y:S01]  /*9b20*/  MUFU.EX2 R185, R185 ;  /* 0x000000b900b97308 */ /* 0x000ea20000000800 */
[C---:B------:R-:W-:Y:S01]  /*9b30*/  HMMA.16816.F32.BF16 R64, R164.reuse, R170, R64 ;  /* 0x000000aaa440723c */ /* 0x040fe20000041840 */
[----:B------:R-:W3:Y:S07]  /*9b40*/  LDSM.16.MT88.4 R168, [R240+0x3900] ;  /* 0x00390000f0a8783b */ /* 0x000eee0000004200 */
[C---:B-1----:R-:W-:Y:S01]  /*9b50*/  HMMA.16816.F32.BF16 R68, R164.reuse, R172, R68 ;  /* 0x000000aca444723c */ /* 0x042fe20000041844 */
[----:B------:R-:W1:Y:S07]  /*9b60*/  MUFU.EX2 R187, R187 ;  /* 0x000000bb00bb7308 */ /* 0x000e6e0000000800 */
[C---:B------:R-:W-:Y:S01]  /*9b70*/  HMMA.16816.F32.BF16 R72, R164.reuse, R174, R72 ;  /* 0x000000aea448723c */ /* 0x040fe20000041848 */
[----:B------:R-:W4:Y:S02]  /*9b80*/  LDSM.16.MT88.4 R172, [R239+0x3900] ;  /* 0x00390000efac783b */ /* 0x000f240000004200 */
[----:B------:R-:W5:Y:S01]  /*9b90*/  MUFU.EX2 R186, R186 ;  /* 0x000000ba00ba7308 */ /* 0x000f620000000800 */
[----:B--2---:R-:W-:Y:S04]  /*9ba0*/  F2FP.BF16.PACK_AB R20, R185, R184 ;  /* 0x000000b8b914723e */ /* 0x004fe800000010ff */
[C---:B------:R-:W-:Y:S08]  /*9bb0*/  HMMA.16816.F32.BF16 R76, R164.reuse, R176, R76 ;  /* 0x000000b0a44c723c */ /* 0x040ff0000004184c */
[C---:B------:R-:W-:Y:S01]  /*9bc0*/  HMMA.16816.F32.BF16 R80, R164.reuse, R178, R80 ;  /* 0x000000b2a450723c */ /* 0x040fe20000041850 */
[----:B------:R-:W2:Y:S03]  /*9bd0*/  LDSM.16.MT88.4 R176, [R238+0x3900] ;  /* 0x00390000eeb0783b */ /* 0x000ea60000004200 */
[----:B-1----:R-:W-:Y:S04]  /*9be0*/  F2FP.BF16.PACK_AB R21, R191, R187 ;  /* 0x000000bbbf15723e */ /* 0x002fe800000010ff */
[C---:B---3--:R-:W-:Y:S04]  /*9bf0*/  HMMA.16816.F32.BF16 R84, R164.reuse, R168, R84 ;  /* 0x000000a8a454723c */ /* 0x048fe80000041854 */
[----:B-----5:R-:W-:Y:S04]  /*9c00*/  F2FP.BF16.PACK_AB R22, R206, R186 ;  /* 0x000000bace16723e */ /* 0x020fe800000010ff */
        /* <DEDUP_REMOVED lines=28> */
[----:B------:R-:W-:Y:S07]  /*9dd0*/  LDSM.16.MT88.4 R168, [R238+0x1100] ;  /* 0x00110000eea8783b */ /* 0x000fee0000004200 */
[C---:B---3--:R-:W-:Y:S01]  /*9de0*/  HMMA.16816.F32.BF16 R160, R164.reuse, R172, R160 ;  /* 0x000000aca4a0723c */ /* 0x048fe200000418a0 */
[----:B------:R-:W3:Y:S01]  /*9df0*/  LDL.LU R172, [R1+0x28] ;  /* 0x0000280001ac7983 */ /* 0x000ee20000300800 */
[----:B------:R1:W-:Y:S06]  /*9e00*/  MUFU.EX2 R173, R42 ;  /* 0x0000002a00ad7308 */ /* 0x0003ec0000000800 */
[----:B------:R-:W-:Y:S01]  /*9e10*/  HMMA.16816.F32.BF16 R16, R164, R174, R16 ;  /* 0x000000aea410723c */ /* 0x000fe20000041810 */
[----:B------:R-:W4:Y:S03]  /*9e20*/  LDSM.16.MT88.4 R164, [R239+0x1100] ;  /* 0x00110000efa4783b */ /* 0x000f260000004200 */
[----:B------:R5:W5:Y:S04]  /*9e30*/  MUFU.EX2 R175, R41 ;  /* 0x0000002900af7308 */ /* 0x000b680000000800 */
[C---:B--2---:R-:W-:Y:S06]  /*9e40*/  HMMA.16816.F32.BF16 R4, R20.reuse, R176, R4 ;  /* 0x000000b01404723c */ /* 0x044fec0000041804 */
[----:B------:R-:W-:Y:S02]  /*9e50*/  MUFU.EX2 R177, R36 ;  /* 0x0000002400b17308 */ /* 0x000fe40000000800 */
[C---:B------:R-:W-:Y:S04]  /*9e60*/  HMMA.16816.F32.BF16 R8, R20.reuse, R178, R8 ;  /* 0x000000b21408723c */ /* 0x040fe80000041808 */
[--C-:B-1----:R-:W-:Y:S02]  /*9e70*/  FFMA.FTZ R42, R47, c[0x0][0x2d0], -R204.reuse ;  /* 0x0000b4002f2a7a23 */ /* 0x102fe400000108cc */
[----:B------:R-:W-:Y:S02]  /*9e80*/  FFMA.FTZ R204, R51, c[0x0][0x2d0], -R204 ;  /* 0x0000b40033cc7a23 */ /* 0x000fe400000108cc */
[C---:B------:R-:W-:Y:S01]  /*9e90*/  HMMA.16816.F32.BF16 R52, R20.reuse, R24, R52 ;  /* 0x000000181434723c */ /* 0x040fe20000041834 */
[----:B------:R-:W-:Y:S03]  /*9ea0*/  MUFU.EX2 R179, R37 ;  /* 0x0000002500b37308 */ /* 0x000fe60000000800 */
[--C-:B-----5:R-:W-:Y:S01]  /*9eb0*/  FFMA.FTZ R41, R44, c[0x0][0x2d0], -R205.reuse ;  /* 0x0000b4002c297a23 */ /* 0x120fe200000108cd */
[----:B------:R-:W-:Y:S03]  /*9ec0*/  MOV R51, R175 ;  /* 0x000000af00337202 */ /* 0x000fe60000000f00 */
[C---:B------:R-:W-:Y:S01]  /*9ed0*/  HMMA.16816.F32.BF16 R56, R20.reuse, R26, R56 ;  /* 0x0000001a1438723c */ /* 0x040fe20000041838 */
[----:B------:R-:W1:Y:S02]  /*9ee0*/  LDSM.16.MT88.4 R24, [R245+0x4100] ;  /* 0x00410000f518783b */ /* 0x000e640000004200 */
[----:B------:R2:W-:Y:S05]  /*9ef0*/  MUFU.EX2 R44, R43 ;  /* 0x0000002b002c7308 */ /* 0x0005ea0000000800 */
[C---:B----4-:R-:W-:Y:S05]  /*9f00*/  HMMA.16816.F32.BF16 R60, R20.reuse, R164, R60 ;  /* 0x000000a4143c723c */ /* 0x050fea000004183c */
[----:B------:R-:W-:Y:S03]  /*9f10*/  MUFU.EX2 R176, R38 ;  /* 0x0000002600b07308 */ /* 0x000fe60000000800 */
[C---:B------:R-:W-:Y:S01]  /*9f20*/  HMMA.16816.F32.BF16 R64, R20.reuse, R166, R64 ;  /* 0x000000a61440723c */ /* 0x040fe20000041840 */
[----:B------:R-:W4:Y:S06]  /*9f30*/  LDSM.16.MT88.4 R164, [R240+0x4100] ;  /* 0x00410000f0a4783b */ /* 0x000f2c0000004200 */
[----:B------:R5:W-:Y:S01]  /*9f40*/  MUFU.EX2 R178, R39 ;  /* 0x0000002700b27308 */ /* 0x000be20000000800 */
[C---:B------:R-:W-:Y:S01]  /*9f50*/  HMMA.16816.F32.BF16 R68, R20.reuse, R168, R68 ;  /* 0x000000a81444723c */ /* 0x040fe20000041844 */
[----:B--2---:R-:W2:Y:S07]  /*9f60*/  LDL.LU R43, [R1+0x24] ;  /* 0x00002400012b7983 */ /* 0x004eae0000300800 */
[C---:B------:R-:W-:Y:S01]  /*9f70*/  HMMA.16816.F32.BF16 R72, R20.reuse, R170, R72 ;  /* 0x000000aa1448723c */ /* 0x040fe20000041848 */
[----:B------:R-:W4:Y:S01]  /*9f80*/  LDSM.16.MT88.4 R168, [R239+0x4100] ;  /* 0x00410000efa8783b */ /* 0x000f220000004200 */
[----:B------:R-:W-:Y:S06]  /*9f90*/  MUFU.EX2 R47, R45 ;  /* 0x0000002d002f7308 */ /* 0x000fec0000000800 */
[C---:B-1----:R-:W-:Y:S04]  /*9fa0*/  HMMA.16816.F32.BF16 R76, R20.reuse, R24, R76 ;  /* 0x00000018144c723c */ /* 0x042fe8000004184c */
[----:B------:R-:W1:Y:S01]  /*9fb0*/  MUFU.EX2 R45, R42 ;  /* 0x0000002a002d7308 */ /* 0x000e620000000800 */
[----:B-----5:R-:W-:Y:S03]  /*9fc0*/  LDSM.16.MT88.4 R36, [R239+0x2100] ;  /* 0x00210000ef24783b */ /* 0x020fe60000004200 */
[C---:B------:R-:W-:Y:S05]  /*9fd0*/  HMMA.16816.F32.BF16 R80, R20.reuse, R26, R80 ;  /* 0x0000001a1450723c */ /* 0x040fea0000041850 */
[----:B------:R-:W5:Y:S01]  /*9fe0*/  LDSM.16.MT88.4 R24, [R238+0x4100] ;  /* 0x00410000ee18783b */ /* 0x000f620000004200 */
[----:B------:R-:W1:Y:S02]  /*9ff0*/  MUFU.EX2 R204, R204 ;  /* 0x000000cc00cc7308 */ /* 0x000e640000000800 */
[C---:B----4-:R-:W-:Y:S08]  /*a000*/  HMMA.16816.F32.BF16 R84, R20.reuse, R164, R84 ;  /* 0x000000a41454723c */ /* 0x050ff00000041854 */
[C---:B------:R-:W-:Y:S01]  /*a010*/  HMMA.16816.F32.BF16 R88, R20.reuse, R166, R88 ;  /* 0x000000a61458723c */ /* 0x040fe20000041858 */
[----:B------:R-:W4:Y:S07]  /*a020*/  LDSM.16.MT88.4 R164, [R245+0x7100] ;  /* 0x00710000f5a4783b */ /* 0x000f2e0000004200 */
[C---:B------:R-:W-:Y:S08]  /*a030*/  HMMA.16816.F32.BF16 R92, R20.reuse, R168, R92 ;  /* 0x000000a8145c723c */ /* 0x040ff0000004185c */
[C---:B------:R-:W-:Y:S01]  /*a040*/  HMMA.16816.F32.BF16 R96, R20.reuse, R170, R96 ;  /* 0x000000aa1460723c */ /* 0x040fe20000041860 */
[----:B------:R-:W1:Y:S07]  /*a050*/  LDSM.16.MT88.4 R168, [R240+0x7100] ;  /* 0x00710000f0a8783b */ /* 0x000e6e0000004200 */
[C---:B-----5:R-:W-:Y:S08]  /*a060*/  HMMA.16816.F32.BF16 R100, R20.reuse, R24, R100 ;  /* 0x000000181464723c */ /* 0x060ff00000041864 */
[C---:B------:R-:W-:Y:S01]  /*a070*/  HMMA.16816.F32.BF16 R104, R20.reuse, R26, R104 ;  /* 0x0000001a1468723c */ /* 0x040fe20000041868 */
[----:B------:R-:W5:Y:S07]  /*a080*/  LDSM.16.MT88.4 R24, [R239+0x7100] ;  /* 0x00710000ef18783b */ /* 0x000f6e0000004200 */
[C---:B----4-:R-:W-:Y:S08]  /*a090*/  HMMA.16816.F32.BF16 R108, R20.reuse, R164, R108 ;  /* 0x000000a4146c723c */ /* 0x050ff0000004186c */
[C---:B------:R-:W-:Y:S01]  /*a0a0*/  HMMA.16816.F32.BF16 R112, R20.reuse, R166, R112 ;  /* 0x000000a61470723c */ /* 0x040fe20000041870 */
[----:B------:R-:W4:Y:S07]  /*a0b0*/  LDSM.16.MT88.4 R164, [R238+0x7100] ;  /* 0x00710000eea4783b */ /* 0x000f2e0000004200 */
[C---:B-1----:R-:W-:Y:S08]  /*a0c0*/  HMMA.16816.F32.BF16 R116, R20.reuse, R168, R116 ;  /* 0x000000a81474723c */ /* 0x042ff00000041874 */
        /* <DEDUP_REMOVED lines=8> */
[C---:B-1----:R-:W-:Y:S01]  /*a150*/  HMMA.16816.F32.BF16 R140, R20.reuse, R168, R140 ;  /* 0x000000a8148c723c */ /* 0x042fe2000004188c */
[----:B------:R1:W-:Y:S07]  /*a160*/  MUFU.EX2 R169, R35 ;  /* 0x0000002300a97308 */ /* 0x0003ee0000000800 */
[C---:B------:R-:W-:Y:S03]  /*a170*/  HMMA.16816.F32.BF16 R144, R20.reuse, R170, R144 ;  /* 0x000000aa1490723c */ /* 0x040fe60000041890 */
[----:B------:R1:W-:Y:S05]  /*a180*/  MUFU.EX2 R168, R40 ;  /* 0x0000002800a87308 */ /* 0x0003ea0000000800 */
[C---:B-----5:R-:W-:Y:S08]  /*a190*/  HMMA.16816.F32.BF16 R148, R20.reuse, R24, R148 ;  /* 0x000000181494723c */ /* 0x060ff00000041894 */
[C---:B------:R-:W-:Y:S01]  /*a1a0*/  HMMA.16816.F32.BF16 R12, R20.reuse, R26, R12 ;  /* 0x0000001a140c723c */ /* 0x040fe2000004180c */
[----:B------:R-:W5:Y:S07]  /*a1b0*/  LDSM.16.MT88.4 R24, [R245+0x1900] ;  /* 0x00190000f518783b */ /* 0x000f6e0000004200 */
[C---:B----4-:R-:W-:Y:S01]  /*a1c0*/  HMMA.16816.F32.BF16 R152, R20.reuse, R164, R152 ;  /* 0x000000a41498723c */ /* 0x050fe20000041898 */
[----:B-1----:R-:W1:Y:S03]  /*a1d0*/  LDSM.16.MT88.4 R32, [R240+0x1900] ;  /* 0x00190000f020783b */ /* 0x002e660000004200 */
[--C-:B------:R-:W-:Y:S02]  /*a1e0*/  FFMA.FTZ R40, R48, c[0x0][0x2d0], -R205.reuse ;  /* 0x0000b40030287a23 */ /* 0x100fe400000108cd */
[----:B------:R-:W4:Y:S01]  /*a1f0*/  MUFU.EX2 R48, R41 ;  /* 0x0000002900307308 */ /* 0x000f220000000800 */
[----:B------:R-:W-:Y:S01]  /*a200*/  FFMA.FTZ R205, R49, c[0x0][0x2d0], -R205 ;  /* 0x0000b40031cd7a23 */ /* 0x000fe200000108cd */
[C---:B------:R-:W-:Y:S04]  /*a210*/  HMMA.16816.F32.BF16 R156, R20.reuse, R166, R156 ;  /* 0x000000a6149c723c */ /* 0x040fe8000004189c */
[----:B------:R-:W-:Y:S03]  /*a220*/  F2FP.BF16.PACK_AB R165, R45, R46 ;  /* 0x0000002e2da5723e */ /* 0x000fe600000010ff */
[----:B------:R-:W-:Y:S01]  /*a230*/  F2FP.BF16.PACK_AB R167, R204, R50 ;  /* 0x00000032cca7723e */ /* 0x000fe200000010ff */
[C---:B------:R-:W-:Y:S01]  /*a240*/  HMMA.16816.F32.BF16 R160, R20.reuse, R28, R160 ;  /* 0x0000001c14a0723c */ /* 0x040fe200000418a0 */
[----:B------:R-:W-:Y:S07]  /*a250*/  MUFU.EX2 R49, R40 ;  /* 0x0000002800317308 */ /* 0x000fee0000000800 */
[----:B------:R-:W-:Y:S01]  /*a260*/  HMMA.16816.F32.BF16 R16, R20, R30, R16 ;  /* 0x0000001e1410723c */ /* 0x000fe20000041810 */
[----:B------:R-:W1:Y:S02]  /*a270*/  LDSM.16.MT88.4 R28, [R239+0x1900] ;  /* 0x00190000ef1c783b */ /* 0x000e640000004200 */
[----:B------:R-:W3:Y:S01]  /*a280*/  MUFU.EX2 R205, R205 ;  /* 0x000000cd00cd7308 */ /* 0x000ee20000000800 */
[----:B----4-:R-:W-:Y:S03]  /*a290*/  F2FP.BF16.PACK_AB R164, R47, R48 ;  /* 0x000000302fa4723e */ /* 0x010fe600000010ff */
[----:B------:R-:W-:Y:S02]  /*a2a0*/  F2FP.BF16.PACK_AB R23, R169, R215 ;  /* 0x000000d7a917723e */ /* 0x000fe400000010ff */
[----:B------:R-:W-:Y:S03]  /*a2b0*/  F2FP.BF16.PACK_AB R20, R210, R209 ;  /* 0x000000d1d214723e */ /* 0x000fe600000010ff */
[----:B------:R-:W-:Y:S02]  /*a2c0*/  F2FP.BF16.PACK_AB R21, R212, R211 ;  /* 0x000000d3d415723e */ /* 0x000fe400000010ff */
[----:B------:R-:W-:Y:S07]  /*a2d0*/  F2FP.BF16.PACK_AB R22, R214, R213 ;  /* 0x000000d5d616723e */ /* 0x000fee00000010ff */
[C---:B-----5:R-:W-:Y:S03]  /*a2e0*/  HMMA.16816.F32.BF16 R4, R20.reuse, R24, R4 ;  /* 0x000000181404723c */ /* 0x060fe60000041804 */
[----:B---3--:R-:W-:Y:S01]  /*a2f0*/  F2FP.BF16.PACK_AB R166, R205, R49 ;  /* 0x00000031cda6723e */ /* 0x008fe200000010ff */
[----:B------:R-:W-:Y:S01]  /*a300*/  FFMA.FTZ R203, R180, R172, R203 ;  /* 0x000000acb4cb7223 */ /* 0x000fe200000100cb */
[----:B------:R-:W-:Y:S03]  /*a310*/  MOV R180, R173 ;  /* 0x000000ad00b47202 */ /* 0x000fe60000000f00 */
[C---:B------:R-:W-:Y:S01]  /*a320*/  HMMA.16816.F32.BF16 R8, R20.reuse, R26, R8 ;  /* 0x0000001a1408723c */ /* 0x040fe20000041808 */
[----:B------:R-:W3:Y:S03]  /*a330*/  LDSM.16.MT88.4 R24, [R238+0x1900] ;  /* 0x00190000ee18783b */ /* 0x000ee60000004200 */
[----:B------:R-:W-:Y:S01]  /*a340*/  FADD.FTZ R203, R200, R203 ;  /* 0x000000cbc8cb7221 */ /* 0x000fe20000010000 */
[----:B------:R-:W-:Y:S03]  /*a350*/  MOV R200, R168 ;  /* 0x000000a800c87202 */ /* 0x000fe60000000f00 */
[C---:B-1----:R-:W-:Y:S01]  /*a360*/  HMMA.16816.F32.BF16 R52, R20.reuse, R32, R52 ;  /* 0x000000201434723c */ /* 0x042fe20000041834 */
[----:B------:R-:W-:Y:S03]  /*a370*/  LDSM.16.MT88.4 R172, [R245+0x2900] ;  /* 0x00290000f5ac783b */ /* 0x000fe60000004200 */
[----:B------:R-:W-:Y:S01]  /*a380*/  FADD.FTZ R198, R198, R203 ;  /* 0x000000cbc6c67221 */ /* 0x000fe20000010000 */
[----:B------:R-:W-:Y:S03]  /*a390*/  MOV R203, R179 ;  /* 0x000000b300cb7202 */ /* 0x000fe60000000f00 */
[C---:B------:R-:W-:Y:S01]  /*a3a0*/  HMMA.16816.F32.BF16 R56, R20.reuse, R34, R56 ;  /* 0x000000221438723c */ /* 0x040fe20000041838 */
[----:B------:R-:W1:Y:S03]  /*a3b0*/  LDSM.16.MT88.4 R32, [R245+0x4900] ;  /* 0x00490000f520783b */ /* 0x000e660000004200 */
[----:B------:R-:W-:Y:S01]  /*a3c0*/  FADD.FTZ R196, R196, R198 ;  /* 0x000000c6c4c47221 */ /* 0x000fe20000010000 */
[----:B------:R-:W-:Y:S03]  /*a3d0*/  MOV R198, R177 ;  /* 0x000000b100c67202 */ /* 0x000fe60000000f00 */
[C---:B------:R-:W-:Y:S04]  /*a3e0*/  HMMA.16816.F32.BF16 R60, R20.reuse, R28, R60 ;  /* 0x0000001c143c723c */ /* 0x040fe8000004183c */
[----:B------:R-:W-:Y:S04]  /*a3f0*/  FADD.FTZ R196, R192, R196 ;  /* 0x000000c4c0c47221 */ /* 0x000fe80000010000 */
[C---:B------:R-:W-:Y:S01]  /*a400*/  HMMA.16816.F32.BF16 R64, R20.reuse, R30, R64 ;  /* 0x0000001e1440723c */ /* 0x040fe20000041840 */
[----:B------:R-:W4:Y:S03]  /*a410*/  LDSM.16.MT88.4 R28, [R240+0x4900] ;  /* 0x00490000f01c783b */ /* 0x000f260000004200 */
        /* <DEDUP_REMOVED lines=8> */
[C---:B-1----:R-:W-:Y:S04]  /*a4a0*/  HMMA.16816.F32.BF16 R76, R20.reuse, R32, R76 ;  /* 0x00000020144c723c */ /* 0x042fe8000004184c */
[----:B------:R-:W-:Y:S02]  /*a4b0*/  FADD.FTZ R185, R186, R185 ;  /* 0x000000b9bab97221 */ /* 0x000fe40000010000 */
[----:B--2---:R-:W-:Y:S02]  /*a4c0*/  FFMA.FTZ R201, R3, R43, R201 ;  /* 0x0000002b03c97223 */ /* 0x004fe400000100c9 */
[C---:B------:R-:W-:Y:S01]  /*a4d0*/  HMMA.16816.F32.BF16 R80, R20.reuse, R34, R80 ;  /* 0x000000221450723c */ /* 0x040fe20000041850 */
[----:B------:R-:W1:Y:S03]  /*a4e0*/  LDSM.16.MT88.4 R32, [R238+0x4900] ;  /* 0x00490000ee20783b */ /* 0x000e660000004200 */
[----:B------:R-:W-:Y:S01]  /*a4f0*/  FADD.FTZ R201, R199, R201 ;  /* 0x000000c9c7c97221 */ /* 0x000fe20000010000 */
[----:B------:R-:W-:Y:S01]  /*a500*/  MOV R199, R178 ;  /* 0x000000b200c77202 */ /* 0x000fe20000000f00 */
[----:B------:R-:W-:Y:S02]  /*a510*/  FADD.FTZ R206, R206, R185 ;  /* 0x000000b9cece7221 */ /* 0x000fe40000010000 */
[C---:B----4-:R-:W-:Y:S01]  /*a520*/  HMMA.16816.F32.BF16 R84, R20.reuse, R28, R84 ;  /* 0x0000001c1454723c */ /* 0x050fe20000041854 */
[----:B------:R-:W-:Y:S03]  /*a530*/  LDSM.16.MT88.4 R40, [R245+0x5900] ;  /* 0x00590000f528783b */ /* 0x000fe60000004200 */
[----:B------:R-:W-:Y:S01]  /*a540*/  FADD.FTZ R197, R197, R201 ;  /* 0x000000c9c5c57221 */ /* 0x000fe20000010000 */
[-C--:B------:R-:W-:Y:S01]  /*a550*/  MOV R201, R176.reuse ;  /* 0x000000b000c97202 */ /* 0x080fe20000000f00 */
[----:B------:R-:W-:Y:S02]  /*a560*/  FADD.FTZ R206, R209, R206 ;  /* 0x000000ced1ce7221 */ /* 0x000fe40000010000 */
[C---:B------:R-:W-:Y:S01]  /*a570*/  HMMA.16816.F32.BF16 R88, R20.reuse, R30, R88 ;  /* 0x0000001e1458723c */ /* 0x040fe20000041858 */
[----:B------:R-:W2:Y:S03]  /*a580*/  LDSM.16.MT88.4 R28, [R245+0x7900] ;  /* 0x00790000f51c783b */ /* 0x000ea60000004200 */
[----:B------:R-:W-:Y:S02]  /*a590*/  FADD.FTZ R210, R210, R206 ;  /* 0x000000ced2d27221 */ /* 0x000fe40000010000 */
[----:B------:R-:W-:Y:S02]  /*a5a0*/  FADD.FTZ R197, R181, R197 ;  /* 0x000000c5b5c57221 */ /* 0x000fe40000010000 */
[----:B------:R-:W-:Y:S01]  /*a5b0*/  FADD.FTZ R210, R213, R210 ;  /* 0x000000d2d5d27221 */ /* 0x000fe20000010000 */
[C---:B---3--:R-:W-:Y:S03]  /*a5c0*/  HMMA.16816.F32.BF16 R92, R20.reuse, R24, R92 ;  /* 0x00000018145c723c */ /* 0x048fe6000004185c */
[----:B------:R-:W-:Y:S02]  /*a5d0*/  FADD.FTZ R214, R214, R210 ;  /* 0x000000d2d6d67221 */ /* 0x000fe40000010000 */
[----:B------:R-:W-:Y:S02]  /*a5e0*/  FADD.FTZ R197, R194, R197 ;  /* 0x000000c5c2c57221 */ /* 0x000fe40000010000 */
[----:B------:R-:W-:Y:S01]  /*a5f0*/  FADD.FTZ R214, R198, R214 ;  /* 0x000000d6c6d67221 */ /* 0x000fe20000010000 */
        /* <DEDUP_REMOVED lines=45> */
[----:B------:R-:W-:Y:S07]  /*a8d0*/  LDSM.16.MT88.4 R32, [R240+0x5100] ;  /* 0x00510000f020783b */ /* 0x000fee0000004200 */
[C---:B--2---:R-:W-:Y:S08]  /*a8e0*/  HMMA.16816.F32.BF16 R52, R20.reuse, R28, R52 ;  /* 0x0000001c1434723c */ /* 0x044ff00000041834 */
        /* <DEDUP_REMOVED lines=52> */
[C---:B----4-:R-:W-:Y:S08]  /*ac30*/  HMMA.16816.F32.BF16 R60, R164.reuse, R32, R60 ;  /* 0x00000020a43c723c */ /* 0x050ff0000004183c */
[C---:B------:R-:W-:Y:S01]  /*ac40*/  HMMA.16816.F32.BF16 R64, R164.reuse, R34, R64 ;  /* 0x00000022a440723c */ /* 0x040fe20000041840 */
[----:B------:R-:W4:Y:S07]  /*ac50*/  LDSM.16.MT88.4 R32, [R239+0x8900] ;  /* 0x00890000ef20783b */ /* 0x000f2e0000004200 */
[C---:B--2---:R-:W-:Y:S07]  /*ac60*/  HMMA.16816.F32.BF16 R68, R164.reuse, R36, R68 ;  /* 0x00000024a444723c */ /* 0x044fee0000041844 */
[----:B------:R-:W-:Y:S01]  /*ac70*/  MOV R37, R169 ;  /* 0x000000a900257202 */ /* 0x000fe20000000f00 */
[C---:B------:R-:W-:Y:S01]  /*ac80*/  HMMA.16816.F32.BF16 R72, R164.reuse, R38, R72 ;  /* 0x00000026a448723c */ /* 0x040fe20000041848 */
[----:B------:R-:W-:Y:S03]  /*ac90*/  LDSM.16.MT88.4 R168, [R240+0xb900] ;  /* 0x00b90000f0a8783b */ /* 0x000fe60000004200 */
[----:B------:R-:W-:Y:S04]  /*aca0*/  FADD.FTZ R3, R37, R3 ;  /* 0x0000000325037221 */ /* 0x000fe80000010000 */
[C---:B------:R-:W-:Y:S08]  /*acb0*/  HMMA.16816.F32.BF16 R76, R164.reuse, R40, R76 ;  /* 0x00000028a44c723c */ /* 0x040ff0000004184c */
[C---:B------:R-:W-:Y:S08]  /*acc0*/  HMMA.16816.F32.BF16 R80, R164.reuse, R42, R80 ;  /* 0x0000002aa450723c */ /* 0x040ff00000041850 */
[C---:B---3--:R-:W-:Y:S08]  /*acd0*/  HMMA.16816.F32.BF16 R84, R164.reuse, R20, R84 ;  /* 0x00000014a454723c */ /* 0x048ff00000041854 */
[C---:B------:R-:W-:Y:S01]  /*ace0*/  HMMA.16816.F32.BF16 R88, R164.reuse, R22, R88 ;  /* 0x00000016a458723c */ /* 0x040fe20000041858 */
[----:B------:R-:W2:Y:S07]  /*acf0*/  LDSM.16.MT88.4 R20, [R238+0x8900] ;  /* 0x00890000ee14783b */ /* 0x000eae0000004200 */
[C---:B-----5:R-:W-:Y:S08]  /*ad00*/  HMMA.16816.F32.BF16 R92, R164.reuse, R4, R92 ;  /* 0x00000004a45c723c */ /* 0x060ff0000004185c */
[C---:B------:R-:W-:Y:S01]  /*ad10*/  HMMA.16816.F32.BF16 R96, R164.reuse, R6, R96 ;  /* 0x00000006a460723c */ /* 0x040fe20000041860 */
[----:B------:R-:W3:Y:S07]  /*ad20*/  LDSM.16.MT88.4 R4, [R245+0xb900] ;  /* 0x00b90000f504783b */ /* 0x000eee0000004200 */
[C---:B------:R-:W-:Y:S08]  /*ad30*/  HMMA.16816.F32.BF16 R100, R164.reuse, R8, R100 ;  /* 0x00000008a464723c */ /* 0x040ff00000041864 */
[C---:B------:R-:W-:Y:S01]  /*ad40*/  HMMA.16816.F32.BF16 R104, R164.reuse, R10, R104 ;  /* 0x0000000aa468723c */ /* 0x040fe20000041868 */
[----:B------:R-:W5:Y:S07]  /*ad50*/  LDSM.16.MT88.4 R8, [R239+0xb900] ;  /* 0x00b90000ef08783b */ /* 0x000f6e0000004200 */
[C---:B-1----:R-:W-:Y:S08]  /*ad60*/  HMMA.16816.F32.BF16 R108, R164.reuse, R24, R108 ;  /* 0x00000018a46c723c */ /* 0x042ff0000004186c */
[C---:B------:R-:W-:Y:S08]  /*ad70*/  HMMA.16816.F32.BF16 R112, R164.reuse, R26, R112 ;  /* 0x0000001aa470723c */ /* 0x040ff00000041870 */
[C---:B------:R-:W-:Y:S08]  /*ad80*/  HMMA.16816.F32.BF16 R116, R164.reuse, R28, R116 ;  /* 0x0000001ca474723c */ /* 0x040ff00000041874 */
[C---:B------:R-:W-:Y:S08]  /*ad90*/  HMMA.16816.F32.BF16 R120, R164.reuse, R30, R120 ;  /* 0x0000001ea478723c */ /* 0x040ff00000041878 */
[C---:B----4-:R-:W-:Y:S08]  /*ada0*/  HMMA.16816.F32.BF16 R124, R164.reuse, R32, R124 ;  /* 0x00000020a47c723c */ /* 0x050ff0000004187c */
[C---:B------:R-:W-:Y:S08]  /*adb0*/  HMMA.16816.F32.BF16 R128, R164.reuse, R34, R128 ;  /* 0x00000022a480723c */ /* 0x040ff00000041880 */
[C---:B--2---:R-:W-:Y:S08]  /*adc0*/  HMMA.16816.F32.BF16 R132, R164.reuse, R20, R132 ;  /* 0x00000014a484723c */ /* 0x044ff00000041884 */
[C---:B------:R-:W-:Y:S08]  /*add0*/  HMMA.16816.F32.BF16 R136, R164.reuse, R22, R136 ;  /* 0x00000016a488723c */ /* 0x040ff00000041888 */
[C---:B---3--:R-:W-:Y:S08]  /*ade0*/  HMMA.16816.F32.BF16 R140, R164.reuse, R4, R140 ;  /* 0x00000004a48c723c */ /* 0x048ff0000004188c */
[C---:B------:R-:W-:Y:S01]  /*adf0*/  HMMA.16816.F32.BF16 R144, R164.reuse, R6, R144 ;  /* 0x00000006a490723c */ /* 0x040fe20000041890 */
[----:B------:R-:W1:Y:S07]  /*ae00*/  LDSM.16.MT88.4 R4, [R238+0xb900] ;  /* 0x00b90000ee04783b */ /* 0x000e6e0000004200 */
[C---:B------:R-:W-:Y:S08]  /*ae10*/  HMMA.16816.F32.BF16 R148, R164.reuse, R168, R148 ;  /* 0x000000a8a494723c */ /* 0x040ff00000041894 */
[C---:B------:R-:W-:Y:S08]  /*ae20*/  HMMA.16816.F32.BF16 R168, R164.reuse, R170, R12 ;  /* 0x000000aaa4a8723c */ /* 0x040ff0000004180c */
[C---:B-----5:R-:W-:Y:S07]  /*ae30*/  HMMA.16816.F32.BF16 R152, R164.reuse, R8, R152 ;  /* 0x00000008a498723c */ /* 0x060fee0000041898 */
[----:B------:R-:W-:Y:S01]  /*ae40*/  FADD.FTZ R8, R201, R3 ;  /* 0x00000003c9087221 */ /* 0x000fe20000010000 */
[C---:B------:R-:W-:Y:S04]  /*ae50*/  HMMA.16816.F32.BF16 R156, R164.reuse, R10, R156 ;  /* 0x0000000aa49c723c */ /* 0x040fe8000004189c */
[----:B------:R-:W-:Y:S02]  /*ae60*/  FADD.FTZ R3, R203, R214 ;  /* 0x000000d6cb037221 */ /* 0x000fe40000010000 */
[----:B------:R-:W-:Y:S02]  /*ae70*/  FADD.FTZ R8, R199, R8 ;  /* 0x00000008c7087221 */ /* 0x000fe40000010000 */
[----:B------:R-:W-:Y:S01]  /*ae80*/  FADD.FTZ R3, R200, R3 ;  /* 0x00000003c8037221 */ /* 0x000fe20000010000 */
[C---:B-1----:R-:W-:Y:S03]  /*ae90*/  HMMA.16816.F32.BF16 R160, R164.reuse, R4, R160 ;  /* 0x00000004a4a0723c */ /* 0x042fe600000418a0 */
[----:B------:R-:W-:Y:S02]  /*aea0*/  FADD.FTZ R3, R51, R3 ;  /* 0x0000000333037221 */ /* 0x000fe40000010000 */
[----:B------:R-:W-:Y:S01]  /*aeb0*/  FADD.FTZ R8, R180, R8 ;  /* 0x00000008b4087221 */ /* 0x000fe20000010000 */
[----:B------:R-:W-:Y:S01]  /*aec0*/  MOV R180, R2 ;  /* 0x0000000200b47202 */ /* 0x000fe20000000f00 */
        /* <DEDUP_REMOVED lines=8> */
[----:B------:R-:W-:Y:S03]  /*af50*/  FADD.FTZ R44, R50, R44 ;  /* 0x0000002c322c7221 */ /* 0x000fe60000010000 */
[----:B------:R1:W-:Y:S01]  /*af60*/  STL [R1+0x28], R3 ;  /* 0x0000280301007387 */ /* 0x0003e20000100800 */
[----:B------:R-:W-:Y:S05]  /*af70*/  FADD.FTZ R4, R204, R44 ;  /* 0x0000002ccc047221 */ /* 0x000fea0000010000 */
[----:B------:R2:W-:Y:S01]  /*af80*/  STL [R1+0x24], R4 ;  /* 0x0000240401007387 */ /* 0x0005e20000100800 */
[----:B-1----:R-:W-:Y:S01]  /*af90*/  MOV R3, R0 ;  /* 0x0000000000037202 */ /* 0x002fe20000000f00 */
[----:B--2---:R-:W-:-:S05]  /*afa0*/  @P0 BRA `(.L_x_2663) ;  /* 0xffffbe1000000947 */ /* 0x004fca000383ffff */
.L_x_2662:
        /* <DEDUP_REMOVED lines=157> */
.L_x_2654:
        /* <DEDUP_REMOVED lines=197> */
.L_x_2667:
        /* <DEDUP_REMOVED lines=157> */
.L_x_2669:
[----:B--234-:R-:W-:Y:S05]  /*cfa0*/  BSYNC B0 ;  /* 0x0000000000007941 */ /* 0x01cfea0003800000 */
.L_x_2668:
        /* <DEDUP_REMOVED lines=30> */
.L_x_2671:
[----:B------:R-:W-:Y:S05]  /*d190*/  BSYNC B0 ;  /* 0x0000000000007941 */ /* 0x000fea0003800000 */
.L_x_2670:
        /* <DEDUP_REMOVED lines=30> */
.L_x_2673:
[----:B------:R-:W-:Y:S05]  /*d380*/  BSYNC B0 ;  /* 0x0000000000007941 */ /* 0x000fea0003800000 */
.L_x_2672:
        /* <DEDUP_REMOVED lines=31> */
.L_x_2666:
        /* <DEDUP_REMOVED lines=31> */
.L_x_2674:
        /* <DEDUP_REMOVED lines=43> */
.L_x_2676:
[----:B------:R-:W-:Y:S05]  /*da20*/  BSYNC B0 ;  /* 0x0000000000007941 */ /* 0x000fea0003800000 */
.L_x_2675:
        /* <DEDUP_REMOVED lines=77> */
.L_x_2678:
[----:B------:R-:W-:Y:S05]  /*df00*/  BSYNC B0 ;  /* 0x0000000000007941 */ /* 0x000fea0003800000 */
.L_x_2677:
        /* <DEDUP_REMOVED lines=27> */
.L_x_2680:
[----:B------:R-:W-:Y:S05]  /*e0c0*/  BSYNC B0 ;  /* 0x0000000000007941 */ /* 0x000fea0003800000 */
.L_x_2679:
        /* <DEDUP_REMOVED lines=27> */
.L_x_2682:
[----:B------:R-:W-:Y:S05]  /*e280*/  BSYNC B0 ;  /* 0x0000000000007941 */ /* 0x000fea0003800000 */
.L_x_2681:
        /* <DEDUP_REMOVED lines=28> */
.L_x_2683:
        /* <DEDUP_REMOVED lines=11> */
.L_x_3672:


//--------------------- .text._ZN7cutlass13device_kernelIN5flash19enable_sm80_to_sm89INS1_16FlashAttnFwdSm80INS1_25CollectiveMainloopFwdSm80ILi8ELi1ELb0EN4cute5tupleIJNS5_1CILi128EEENS7_ILi48EEENS7_ILi256EEEEEELi256ENS_10bfloat16_tEfNS_4arch4Sm80ELb0ELb0ELb0ELb1ELb1ELb1ELb1ELb0EEENS1_21CollectiveEpilogueFwdINS6_IJS8_SA_S9_EEENS6_IJNS7_ILi1EEESI_SI_EEESC_SE_Li256ELb1ELb1ELb0ELb0EEENS1_19SingleTileSchedulerILb1ELb0ELb1ELi128EEEEEEEEEvNT_6ParamsE --------------------------
	.section	.text._ZN7cutlass13device_kernelIN5flash19enable_sm80_to_sm89INS1_16FlashAttnFwdSm80INS1_25CollectiveMainloopFwdSm80ILi8ELi1ELb0EN4cute5tupleIJNS5_1CILi128EEENS7_ILi48EEENS7_ILi256EEEEEELi256ENS_10bfloat16_tEfNS_4arch4Sm80ELb0ELb0ELb0ELb1ELb1ELb1ELb1ELb0EEENS1_21CollectiveEpilogueFwdINS6_IJS8_SA_S9_EEENS6_IJNS7_ILi1EEESI_SI_EEESC_SE_Li256ELb1ELb1ELb0ELb0EEENS1_19SingleTileSchedulerILb1ELb0ELb1ELi128EEEEEEEEEvNT_6ParamsE,"ax",@progbits
	.sectioninfo	@"SHI_REGISTERS=248"
	.align	128
.text._ZN7cutlass13device_kernelIN5flash19enable_sm80_to_sm89INS1_16FlashAttnFwdSm80INS1_25CollectiveMainloopFwdSm80ILi8ELi1ELb0EN4cute5tupleIJNS5_1CILi128EEENS7_ILi48EEENS7_ILi256EEEEEELi256ENS_10bfloat16_tEfNS_4arch4Sm80ELb0ELb0ELb0ELb1ELb1ELb1ELb1ELb0EEENS1_21CollectiveEpilogueFwdINS6_IJS8_SA_S9_EEENS6_IJNS7_ILi1EEESI_SI_EEESC_SE_Li256ELb1ELb1ELb0ELb0EEENS1_19SingleTileSchedulerILb1ELb0ELb1ELi128EEEEEEEEEvNT_6ParamsE:
        .type           _ZN7cutlass13device_kernelIN5flash19enable_sm80_to_sm89INS1_16FlashAttnFwdSm80INS1_25CollectiveMainloopFwdSm80ILi8ELi1ELb0EN4cute5tupleIJNS5_1CILi128EEENS7_ILi48EEENS7_ILi256EEEEEELi256ENS_10bfloat16_tEfNS_4arch4Sm80ELb0ELb0ELb0ELb1ELb1ELb1ELb1ELb0EEENS1_21CollectiveEpilogueFwdINS6_IJS8_SA_S9_EEENS6_IJNS7_ILi1EEESI_SI_EEESC_SE_Li256ELb1ELb1ELb0ELb0EEENS1_19SingleTileSchedulerILb1ELb0ELb1ELi128EEEEEEEEEvNT_6ParamsE,@function
        .size           _ZN7cutlass13device_kernelIN5flash19enable_sm80_to_sm89INS1_16FlashAttnFwdSm80INS1_25CollectiveMainloopFwdSm80ILi8ELi1ELb0EN4cute5tupleIJNS5_1CILi128EEENS7_ILi48EEENS7_ILi256EEEEEELi256ENS_10bfloat16_tEfNS_4arch4Sm80ELb0ELb0ELb0ELb1ELb1ELb1ELb1ELb0EEENS1_21CollectiveEpilogueFwdINS6_IJS8_SA_S9_EEENS6_IJNS7_ILi1EEESI_SI_EEESC_SE_Li256ELb1ELb1ELb0ELb0EEENS1_19SingleTileSchedulerILb1ELb0ELb1ELi128EEEEEEEEEvNT_6ParamsE,(.L_x_3673 - _ZN7cutlass13device_kernelIN5flash19enable_sm80_to_sm89INS1_16FlashAttnFwdSm80INS1_25CollectiveMainloopFwdSm80ILi8ELi1ELb0EN4cute5tupleIJNS5_1CILi128EEENS7_ILi48EEENS7_ILi256EEEEEELi256ENS_10bfloat16_tEfNS_4arch4Sm80ELb0ELb0ELb0ELb1ELb1ELb1ELb1ELb0EEENS1_21CollectiveEpilogueFwdINS6_IJS8_SA_S9_EEENS6_IJNS7_ILi1EEESI_SI_EEESC_SE_Li256ELb1ELb1ELb0ELb0EEENS1_19SingleTileSchedulerILb1ELb0ELb1ELi128EEEEEEEEEvNT_6ParamsE)
        .other          _ZN7cutlass13device_kernelIN5flash19enable_sm80_to_sm89INS1_16FlashAttnFwdSm80INS1_25CollectiveMainloopFwdSm80ILi8ELi1ELb0EN4cute5tupleIJNS5_1CILi128EEENS7_ILi48EEENS7_ILi256EEEEEELi256ENS_10bfloat16_tEfNS_4arch4Sm80ELb0ELb0ELb0ELb1ELb1ELb1ELb1ELb0EEENS1_21CollectiveEpilogueFwdINS6_IJS8_SA_S9_EEENS6_IJNS7_ILi1EEESI_SI_EEESC_SE_Li256ELb1ELb1ELb0ELb0EEENS1_19SingleTileSchedulerILb1ELb0ELb1ELi128EEEEEEEEEvNT_6ParamsE,@"STO_CUDA_ENTRY STV_DEFAULT"
_ZN7cutlass13device_kernelIN5flash19enable_sm80_to_sm89INS1_16FlashAttnFwdSm80INS1_25CollectiveMainloopFwdSm80ILi8ELi1ELb0EN4cute5tupleIJNS5_1CILi128EEENS7_ILi48EEENS7_ILi256EEEEEELi256ENS_10bfloat16_tEfNS_4arch4Sm80ELb0ELb0ELb0ELb1ELb1ELb1ELb1ELb0EEENS1_21CollectiveEpilogueFwdINS6_IJS8_SA_S9_EEENS6_IJNS7_ILi1EEESI_SI_EEESC_SE_Li256ELb1ELb1ELb0ELb0EEENS1_19SingleTileSchedulerILb1ELb0ELb1ELi128EEEEEEEEEvNT_6ParamsE:
        /* <DEDUP_REMOVED lines=16> */
.L_x_2685:
        /* <DEDUP_REMOVED lines=8> */
.L_x_2687:
[----:B------:R-:W-:-:S05]  /*0180*/  MOV R3, c[0x0][0x54c] ;  /* 0x0001530000037a02 */ /* 0x000fca0000000f00 */
.L_x_2686:
[----:B-----5:R-:W-:Y:S01]  /*0190*/  IMAD R3, R3, c[0x0][0x548], RZ ;  /* 0x0001520003037a24 */ /* 0x020fe200078e02ff */
[----:B------:R-:W-:-:S04]  /*01a0*/  SHF.L.U32 R0, R109, 0x7, RZ ;  /* 0x000000076d007819 */ /* 0x000fc800000006ff */
[----:B------:R-:W-:-:S04]  /*01b0*/  ISETP.GE.AND P0, PT, R0, R3, PT ;  /* 0x000000030000720c */ /* 0x000fc80003f06270 */
[----:B------:R-:W-:Y:S01]  /*01c0*/  SEL R218, R218, 0xffffffff, !P0 ;  /* 0xffffffffdada7807 */ /* 0x000fe20004000000 */
[----:B------:R-:W-:Y:S05]  /*01d0*/  BRA `(.L_x_2688) ;  /* 0x0000012000007947 */ /* 0x000fea0003800000 */
.L_x_2684:
[----:B---3--:R-:W-:-:S04]  /*01e0*/  ISETP.NE.U32.AND P0, PT, RZ, c[0x0][0x568], PT ;  /* 0x00015a00ff007a0c */ /* 0x008fc80003f05070 */
[----:B------:R-:W-:-:S13]  /*01f0*/  ISETP.NE.AND.EX P0, PT, RZ, c[0x0][0x56c], PT, P0 ;  /* 0x00015b00ff007a0c */ /* 0x000fda0003f05300 */
[----:B------:R-:W-:Y:S05]  /*0200*/  @!P0 BRA `(.L_x_2689) ;  /* 0x0000002000008947 */ /* 0x000fea0003800000 */
[----:B------:R1:W5:Y:S01]  /*0210*/  LDG.E R3, [R2.64] ;  /* 0x0000001002037981 */ /* 0x000362000c1e1900 */
[----:B------:R-:W-:Y:S05]  /*0220*/  BRA `(.L_x_2690) ;  /* 0x0000009000007947 */ /* 0x000fea0003800000 */
.L_x_2689:
        /* <DEDUP_REMOVED lines=8> */
.L_x_2691:
[----:B------:R-:W-:-:S05]  /*02b0*/  MOV R3, c[0x0][0x54c] ;  /* 0x0001530000037a02 */ /* 0x000fca0000000f00 */
.L_x_2690:
[----:B-----5:R-:W-:Y:S01]  /*02c0*/  IMAD R3, R3, c[0x0][0x548], RZ ;  /* 0x0001520003037a24 */ /* 0x020fe200078e02ff */
[----:B------:R-:W-:-:S04]  /*02d0*/  SHF.L.U32 R0, R109, 0x7, RZ ;  /* 0x000000076d007819 */ /* 0x000fc800000006ff */
[----:B------:R-:W-:-:S04]  /*02e0*/  ISETP.GE.AND P0, PT, R0, R3, PT ;  /* 0x000000030000720c */ /* 0x000fc80003f06270 */
[----:B------:R-:W-:-:S04]  /*02f0*/  SEL R218, R218, 0xffffffff, !P0 ;  /* 0xffffffffdada7807 */ /* 0x000fc80004000000 */
.L_x_2688:
        /* <DEDUP_REMOVED lines=36> */
.L_x_2692:
[----:B--2---:R-:W-:-:S04]  /*0540*/  ISETP.NE.U32.AND P0, PT, RZ, c[0x0][0x368], PT ;  /* 0x0000da00ff007a0c */ /* 0x004fc80003f05070 */
[----:B------:R-:W-:-:S13]  /*0550*/  ISETP.NE.AND.EX P0, PT, RZ, c[0x0][0x36c], PT, P0 ;  /* 0x0000db00ff007a0c */ /* 0x000fda0003f05300 */
[----:B------:R-:W-:Y:S05]  /*0560*/  @!P0 BRA `(.L_x_2693) ;  /* 0x0000003000008947 */ /* 0x000fea0003800000 */
[----:B------:R-:W-:-:S05]  /*0570*/  IMAD.WIDE R8, R218, R7, c[0x0][0x368] ;  /* 0x0000da00da087625 */ /* 0x000fca00078e0207 */
[----:B------:R1:W5:Y:S01]  /*0580*/  LDG.E R5, [R8.64] ;  /* 0x0000001008057981 */ /* 0x000362000c1e1900 */
[----:B------:R-:W-:Y:S05]  /*0590*/  BRA `(.L_x_2694) ;  /* 0x0000004000007947 */ /* 0x000fea0003800000 */
.L_x_2693:
[----:B------:R-:W-:Y:S05]  /*05a0*/  @!P3 BRA `(.L_x_2694) ;  /* 0x000000300000b947 */ /* 0x000fea0003800000 */
[----:B------:R-:W2:Y:S04]  /*05b0*/  LDG.E R5, [R8.64] ;  /* 0x0000001008057981 */ /* 0x000ea8000c1e1900 */
[----:B------:R-:W2:Y:S02]  /*05c0*/  LDG.E R0, [R8.64+0x4] ;  /* 0x0000041008007981 */ /* 0x000ea4000c1e1900 */
[----:B--2---:R-:W-:Y:S02]  /*05d0*/  IADD3 R5, -R5, R0, RZ ;  /* 0x0000000005057210 */ /* 0x004fe40007ffe1ff */
.L_x_2694:
        /* <DEDUP_REMOVED lines=259> */
.L_x_2735:
        /* <DEDUP_REMOVED lines=91> */
.L_x_2700:
[----:B------:R-:W-:Y:S05]  /*1bc0*/  BSYNC B0 ;  /* 0x0000000000007941 */ /* 0x000fea0003800000 */
.L_x_2699:
        /* <DEDUP_REMOVED lines=74> */
.L_x_2702:
[----:B------:R-:W-:Y:S05]  /*2070*/  BSYNC B0 ;  /* 0x0000000000007941 */ /* 0x000fea0003800000 */
.L_x_2701:
        /* <DEDUP_REMOVED lines=94> */
.L_x_2706:
[----:B------:R-:W-:Y:S05]  /*2660*/  BSYNC B0 ;  /* 0x0000000000007941 */ /* 0x000fea0003800000 */
.L_x_2705:
        /* <DEDUP_REMOVED lines=58> */
.L_x_2708:
[----:B------:R-:W-:Y:S05]  /*2a10*/  BSYNC B0 ;  /* 0x0000000000007941 */ /* 0x000fea0003800000 */
.L_x_2707:
        /* <DEDUP_REMOVED lines=58> */
.L_x_2710:
[----:B------:R-:W-:Y:S05]  /*2dc0*/  BSYNC B0 ;  /* 0x0000000000007941 */ /* 0x000fea0003800000 */
.L_x_2709:
        /* <DEDUP_REMOVED lines=57> */
.L_x_2704:
[----:B-123--:R-:W-:Y:S05]  /*3160*/  BSYNC B1 ;  /* 0x0000000000017941 */ /* 0x00efea0003800000 */
.L_x_2703:
        /* <DEDUP_REMOVED lines=61> */
.L_x_2713:
[----:B------:R-:W-:Y:S05]  /*3540*/  BSYNC B0 ;  /* 0x0000000000007941 */ /* 0x000fea0003800000 */
.L_x_2712:
        /* <DEDUP_REMOVED lines=58> */
.L_x_2715:
[----:B------:R-:W-:Y:S05]  /*38f0*/  BSYNC B0 ;  /* 0x0000000000007941 */ /* 0x000fea0003800000 */
.L_x_2714:
        /* <DEDUP_REMOVED lines=58> */
.L_x_2717:
[----:B------:R-:W-:Y:S05]  /*3ca0*/  BSYNC B0 ;  /* 0x0000000000007941 */ /* 0x000fea0003800000 */
.L_x_2716:
        /* <DEDUP_REMOVED lines=58> */
.L_x_2698:
        /* <DEDUP_REMOVED lines=36> */
.L_x_2719:
[----:B------:R-:W-:Y:S05]  /*4290*/  BSYNC B0 ;  /* 0x0000000000007941 */ /* 0x000fea0003800000 */
.L_x_2718:
        /* <DEDUP_REMOVED lines=66> */
.L_x_2721:
[----:B------:R-:W-:Y:S05]  /*46c0*/  BSYNC B0 ;  /* 0x0000000000007941 */ /* 0x000fea0003800000 */
.L_x_2720:
        /* <DEDUP_REMOVED lines=159> */
.L_x_2725:
[----:B------:R-:W-:Y:S05]  /*50c0*/  BSYNC B0 ;  /* 0x0000000000007941 */ /* 0x000fea0003800000 */
.L_x_2724:
        /* <DEDUP_REMOVED lines=121> */
.L_x_2723:
[----:B-123--:R-:W-:Y:S05]  /*5860*/  BSYNC B1 ;  /* 0x0000000000017941 */ /* 0x00efea0003800000 */
.L_x_2722:
        /* <DEDUP_REMOVED lines=125> */
.L_x_2727:
[----:B------:R-:W-:Y:S05]  /*6040*/  BSYNC B0 ;  /* 0x0000000000007941 */ /* 0x000fea0003800000 */
.L_x_2726:
        /* <DEDUP_REMOVED lines=125> */
.L_x_2697:
        /* <DEDUP_REMOVED lines=30> */
.L_x_2729:
[----:B-12---:R-:W-:Y:S05]  /*6a00*/  BSYNC B0 ;  /* 0x0000000000007941 */ /* 0x006fea0003800000 */
.L_x_2728:
        /* <DEDUP_REMOVED lines=25> */
.L_x_2711:
[----:B------:R-:W-:Y:S05]  /*6ba0*/  BSYNC B2 ;  /* 0x0000000000027941 */ /* 0x000fea0003800000 */
.L_x_2696:
        /* <DEDUP_REMOVED lines=77> */
.L_x_2731:
[----:B-123--:R-:W-:Y:S05]  /*7080*/  BSYNC B0 ;  /* 0x0000000000007941 */ /* 0x00efea0003800000 */
.L_x_2730:
        /* <DEDUP_REMOVED lines=25> */
.L_x_2733:
[----:B------:R-:W-:Y:S05]  /*7220*/  BSYNC B0 ;  /* 0x0000000000007941 */ /* 0x000fea0003800000 */
.L_x_2732:
        /* <DEDUP_REMOVED lines=41> */
.L_x_2734:
[----:B------:R-:W0:Y:S01]  /*74c0*/  LDGDEPBAR ;  /* 0x00000000000079af */ /* 0x000e220000000000 */
[----:B------:R-:W-:Y:S01]  /*74d0*/  IADD3 R61, R61, -0x1, RZ ;  /* 0xffffffff3d3d7810 */ /* 0x000fe20007ffe0ff */
[----:B------:R-:W-:-:S05]  /*74e0*/  @P5 BRA `(.L_x_2735) ;  /* 0xffffa12000005947 */ /* 0x000fca000383ffff */
[----:B------:R-:W-:Y:S06]  /*74f0*/  BAR.SYNC.DEFER_BLOCKING 0x0 ;  /* 0x0000000000007b1d */ /* 0x000fec0000010000 */
.L_x_2695:
[----:B-1----:R-:W-:Y:S01]  /*7500*/  ISETP.GE.AND P0, PT, R107, 0x1, PT ;  /* 0x000000016b00780c */ /* 0x002fe20003f06270 */
[----:B------:R-:W-:Y:S01]  /*7510*/  CS2R R142, SRZ ;  /* 0x00000000008e7805 */ /* 0x000fe2000001ff00 */
[----:B------:R-:W-:Y:S01]  /*7520*/  PLOP3.LUT P2, PT, PT, PT, PT, 0x80, 0x0 ;  /* 0x000000000000781c */ /* 0x000fe20003f4f070 */
        /* <DEDUP_REMOVED lines=20> */
[----:B--2---:R-:W-:Y:S01]  /*7670*/  MOV R4, RZ ;  /* 0x000000ff00047202 */ /* 0x004fe20000000f00 */
[----:B------:R-:W-:Y:S01]  /*7680*/  IMAD.MOV.U32 R13, RZ, RZ, RZ ;  /* 0x000000ffff0d7224 */ /* 0x000fe200078e00ff */
        /* <DEDUP_REMOVED lines=78> */
[----:B------:R-:W-:Y:S01]  /*7b70*/  IMAD.MOV.U32 R8, RZ, RZ, R3 ;  /* 0x000000ffff087224 */ /* 0x000fe200078e0003 */
[----:B------:R-:W-:Y:S01]  /*7b80*/  @P1 SHF.R.U32.HI R8, RZ, c[0x0][0x2cc], R0 ;  /* 0x0000b300ff081a19 */ /* 0x000fe20000011600 */
[----:B------:R-:W-:Y:S02]  /*7b90*/  IMAD R9, R9, c[0x0][0x1c0], RZ ;  /* 0x0000700009097a24 */ /* 0x000fe400078e02ff */
[----:B------:R-:W-:Y:S02]  /*7ba0*/  IMAD.IADD R5, R5, 0x1, R7 ;  /* 0x0000000105057824 */ /* 0x000fe400078e0207 */
[C---:B------:R-:W-:Y:S02]  /*7bb0*/  IMAD R9, R6.reuse, c[0x0][0x1c4], R9 ;  /* 0x0000710006097a24 */ /* 0x040fe400078e0209 */
[----:B------:R-:W-:Y:S01]  /*7bc0*/  IMAD.WIDE.U32 R6, R6, c[0x0][0x1c0], R4 ;  /* 0x0000700006067a25 */ /* 0x000fe200078e0004 */
[----:B------:R-:W-:-:S03]  /*7bd0*/  SHF.R.S32.HI R5, RZ, 0x1f, R8 ;  /* 0x0000001fff057819 */ /* 0x000fc60000011408 */
[----:B------:R-:W-:Y:S02]  /*7be0*/  IMAD.MOV R4, RZ, RZ, -R8 ;  /* 0x000000ffff047224 */ /* 0x000fe400078e0a08 */
[----:B------:R-:W-:Y:S02]  /*7bf0*/  IMAD R5, R5, c[0x0][0x1b0], RZ ;  /* 0x00006c0005057a24 */ /* 0x000fe400078e02ff */
[----:B------:R-:W-:Y:S01]  /*7c00*/  IMAD R4, R4, c[0x0][0x2c4], R3 ;  /* 0x0000b10004047a24 */ /* 0x000fe200078e0203 */
[----:B------:R-:W-:Y:S01]  /*7c10*/  LOP3.LUT R3, R19, 0xfffffff0, RZ, 0xc0, !PT ;  /* 0xfffffff013037812 */ /* 0x000fe200078ec0ff */
[----:B------:R-:W-:Y:S02]  /*7c20*/  IMAD.IADD R7, R7, 0x1, R9 ;  /* 0x0000000107077824 */ /* 0x000fe400078e0209 */
[C---:B------:R-:W-:Y:S02]  /*7c30*/  IMAD R5, R8.reuse, c[0x0][0x1b4], R5 ;  /* 0x00006d0008057a24 */ /* 0x040fe400078e0205 */
        /* <DEDUP_REMOVED lines=9> */
[----:B------:R-:W-:Y:S01]  /*7cd0*/  IMAD.SHL.U32 R46, R2, 0x40, RZ ;  /* 0x00000040022e7824 */ /* 0x000fe200078e00ff */
[----:B------:R-:W-:Y:S01]  /*7ce0*/  LOP3.LUT R18, R0, 0xfffffff8, RZ, 0xc0, !PT ;  /* 0xfffffff800127812 */ /* 0x000fe200078ec0ff */
[----:B------:R-:W-:Y:S01]  /*7cf0*/  IMAD.SHL.U32 R43, R43, 0x8, RZ ;  /* 0x000000082b2b7824 */ /* 0x000fe200078e00ff */
[----:B------:R-:W-:Y:S01]  /*7d00*/  IADD3 R7, R5, R7, RZ ;  /* 0x0000000705077210 */ /* 0x000fe20007ffe0ff */
[----:B------:R-:W-:Y:S01]  /*7d10*/  IMAD R5, R109, 0x80, R2 ;  /* 0x000000806d057824 */ /* 0x000fe200078e0202 */
[----:B------:R-:W-:Y:S01]  /*7d20*/  LEA R6, P0, R4, c[0x0][0x160], 0x1 ;  /* 0x0000580004067a11 */ /* 0x000fe200078008ff */
[----:B------:R-:W-:Y:S01]  /*7d30*/  IMAD.IADD R18, R3, 0x1, -R18 ;  /* 0x0000000103127824 */ /* 0x000fe200078e0a12 */
[----:B------:R-:W-:Y:S01]  /*7d40*/  LOP3.LUT R46, R46, 0x1c0, RZ, 0xc0, !PT ;  /* 0x000001c02e2e7812 */ /* 0x000fe200078ec0ff */
[----:B------:R-:W-:Y:S01]  /*7d50*/  IMAD.SHL.U32 R3, R13, 0x8, RZ ;  /* 0x000000080d037824 */ /* 0x000fe200078e00ff */
[----:B------:R-:W-:Y:S01]  /*7d60*/  LEA.HI.X R7, R4, c[0x0][0x164], R7, 0x1, P0 ;  /* 0x0000590004077a11 */ /* 0x000fe200000f0c07 */
[----:B------:R-:W-:Y:S01]  /*7d70*/  IMAD.MOV.U32 R213, RZ, RZ, 0x10 ;  /* 0x00000010ffd57424 */ /* 0x000fe200078e00ff */
[----:B------:R-:W-:Y:S01]  /*7d80*/  ISETP.GE.AND P0, PT, R5, R26, PT ;  /* 0x0000001a0500720c */ /* 0x000fe20003f06270 */
[----:B------:R-:W-:Y:S01]  /*7d90*/  IMAD.MOV.U32 R211, RZ, RZ, 0x20 ;  /* 0x00000020ffd37424 */ /* 0x000fe200078e00ff */
[C---:B------:R-:W-:Y:S01]  /*7da0*/  IADD3 R221, R3.reuse, 0x40, RZ ;  /* 0x0000004003dd7810 */ /* 0x040fe20007ffe0ff */
[----:B------:R1:W2:Y:S01]  /*7db0*/  SHFL.IDX PT, R8, R6, RZ, 0x181f ;  /* 0x00181fff06087589 */ /* 0x0002a200000e0000 */
[C---:B------:R-:W-:Y:S01]  /*7dc0*/  IADD3 R15, R3.reuse, 0x80, RZ ;  /* 0x00000080030f7810 */ /* 0x040fe20007ffe0ff */
[----:B------:R-:W-:Y:S01]  /*7dd0*/  IMAD.MOV.U32 R222, RZ, RZ, 0x181f ;  /* 0x0000181fffde7424 */ /* 0x000fe200078e00ff */
[C---:B------:R-:W-:Y:S01]  /*7de0*/  IADD3 R14, R3.reuse, 0xc0, RZ ;  /* 0x000000c0030e7810 */ /* 0x040fe20007ffe0ff */
[----:B------:R1:W3:Y:S01]  /*7df0*/  SHFL.IDX PT, R9, R7, RZ, 0x181f ;  /* 0x00181fff07097589 */ /* 0x0002e200000e0000 */
[----:B------:R-:W-:Y:S01]  /*7e00*/  ISETP.GE.AND P3, PT, R3, c[0x0][0x198], PT ;  /* 0x0000660003007a0c */ /* 0x000fe20003f66270 */
[----:B------:R-:W-:Y:S01]  /*7e10*/  IMAD.MOV.U32 R219, RZ, RZ, -0x1 ;  /* 0xffffffffffdb7424 */ /* 0x000fe200078e00ff */
[----:B------:R-:W-:-:S02]  /*7e20*/  SHF.R.U32.HI R44, RZ, 0x3, R46 ;  /* 0x00000003ff2c7819 */ /* 0x000fc4000001162e */
[----:B------:R-:W-:Y:S02]  /*7e30*/  LOP3.LUT R11, R46, 0x38, R3, 0xf8, !PT ;  /* 0x000000382e0b7812 */ /* 0x000fe400078ef803 */
[----:B------:R-:W-:Y:S02]  /*7e40*/  ISETP.GE.AND P4, PT, R221, c[0x0][0x198], PT ;  /* 0x00006600dd007a0c */ /* 0x000fe40003f86270 */
[----:B------:R-:W-:Y:S02]  /*7e50*/  ISETP.GE.AND P6, PT, R14, c[0x0][0x198], PT ;  /* 0x000066000e007a0c */ /* 0x000fe40003fc6270 */
[----:B------:R-:W-:Y:S02]  /*7e60*/  ISETP.GE.AND P5, PT, R15, c[0x0][0x198], PT ;  /* 0x000066000f007a0c */ /* 0x000fe40003fa6270 */
[----:B------:R-:W-:Y:S02]  /*7e70*/  LOP3.LUT R43, R43, 0xfffffe00, RZ, 0xc0, !PT ;  /* 0xfffffe002b2b7812 */ /* 0x000fe400078ec0ff */
        /* <DEDUP_REMOVED lines=27> */
.L_x_2738:
[----:B-123--:R-:W-:Y:S05]  /*8030*/  BSYNC B0 ;  /* 0x0000000000007941 */ /* 0x00efea0003800000 */
.L_x_2737:
        /* <DEDUP_REMOVED lines=25> */
.L_x_2740:
[----:B------:R-:W-:Y:S05]  /*81d0*/  BSYNC B0 ;  /* 0x0000000000007941 */ /* 0x000fea0003800000 */
.L_x_2739:
        /* <DEDUP_REMOVED lines=25> */
.L_x_2742:
[----:B------:R-:W-:Y:S05]  /*8370*/  BSYNC B0 ;  /* 0x0000000000007941 */ /* 0x000fea0003800000 */
.L_x_2741:
[----:B---3--:R3:W-:Y:S01]  /*8380*/  SHFL.IDX PT, R20, R6, 0x3, 0x181f ;  /* 0x00781f0006147f89 */ /* 0x0087e200000e0000 */
[----:B------:R-:W-:Y:S01]  /*8390*/  IADD3 R5, R5, 0x60, RZ ;  /* 0x0000006005057810 */ /* 0x000fe20007ffe0ff */
[----:B------:R-:W-:Y:S01]  /*83a0*/  IMAD.MOV.U32 R63, RZ, RZ, 0x30 ;  /* 0x00000030ff3f7424 */ /* 0x000fe200078e00ff */
[----:B-1---5:R-:W-:Y:S01]  /*83b0*/  SHF.R.S32.HI R9, RZ, 0x1f, R228 ;  /* 0x0000001fff097819 */ /* 0x022fe200000114e4 */
[----:B------:R-:W1:Y:S01]  /*83c0*/  SHFL.IDX PT, R21, R7, 0x3, 0x181f ;  /* 0x00781f0007157f89 */ /* 0x000e6200000e0000 */
[----:B------:R-:W-:Y:S01]  /*83d0*/  ISETP.GE.AND P0, PT, R5, R26, PT ;  /* 0x0000001a0500720c */ /* 0x000fe20003f06270 */
[----:B------:R-:W-:Y:S01]  /*83e0*/  IMAD.MOV.U32 R223, RZ, RZ, c[0x0][0x2b8] ;  /* 0x0000ae00ffdf7624 */ /* 0x000fe200078e00ff */
[----:B------:R-:W-:Y:S01]  /*83f0*/  LOP3.LUT R12, R12, 0xffffffef, RZ, 0xc0, !PT ;  /* 0xffffffef0c0c7812 */ /* 0x000fe200078ec0ff */
        /* <DEDUP_REMOVED lines=10> */
[----:B--23--:R-:W-:Y:S01]  /*84a0*/  @!P0 SHF.R.S32.HI R6, RZ, 0x1f, R221 ;  /* 0x0000001fff068819 */ /* 0x00cfe200000114dd */
[----:B------:R-:W-:Y:S01]  /*84b0*/  IMAD.IADD R224, R229, 0x1, R9 ;  /* 0x00000001e5e07824 */ /* 0x000fe200078e0209 */
[----:B------:R-:W-:Y:S01]  /*84c0*/  @P2 LOP3.LUT R12, R12, 0x10, RZ, 0xfc, !PT ;  /* 0x000000100c0c2812 */ /* 0x000fe200078efcff */
[----:B------:R-:W-:Y:S01]  /*84d0*/  @P2 IMAD.HI.U32 R8, R226, c[0x0][0x2bc], RZ ;  /* 0x0000af00e2082a27 */ /* 0x000fe200078e00ff */
[----:B------:R-:W-:Y:S02]  /*84e0*/  @!P0 LEA.HI R23, R6, R221, RZ, 0x3 ;  /* 0x000000dd06178211 */ /* 0x000fe400078f18ff */
[----:B------:R-:W-:Y:S01]  /*84f0*/  @!P0 SHF.R.S32.HI R6, RZ, 0x1f, R15 ;  /* 0x0000001fff068819 */ /* 0x000fe2000001140f */
[----:B-1----:R-:W-:Y:S01]  /*8500*/  @!P0 IMAD.WIDE R10, R3, 0x2, R20 ;  /* 0x00000002030a8825 */ /* 0x002fe200078e0214 */
        /* <DEDUP_REMOVED lines=23> */
[----:B------:R1:W3:Y:S01]  /*8680*/  @!P1 LDG.E R225, [R8.64] ;  /* 0x0000001008e19981 */ /* 0x0002e2000c1e1900 */
[----:B------:R-:W-:Y:S01]  /*8690*/  IMAD.MOV R7, RZ, RZ, -R7 ;  /* 0x000000ffff077224 */ /* 0x000fe200078e0a07 */
[----:B------:R-:W-:Y:S01]  /*86a0*/  ISETP.GE.AND P6, PT, R3, c[0x0][0x1d4], PT ;  /* 0x0000750003007a0c */ /* 0x000fe20003fc6270 */
[----:B------:R-:W-:Y:S01]  /*86b0*/  IMAD R6, R108, c[0x0][0x1e8], RZ ;  /* 0x00007a006c067a24 */ /* 0x000fe200078e02ff */
[----:B------:R-:W-:Y:S01]  /*86c0*/  ISETP.GE.AND P3, PT, R221, c[0x0][0x1d4], PT ;  /* 0x00007500dd007a0c */ /* 0x000fe20003f66270 */
[----:B------:R-:W-:Y:S01]  /*86d0*/  IMAD R226, R7, c[0x0][0x2b8], R226 ;  /* 0x0000ae0007e27a24 */ /* 0x000fe200078e02e2 */
[----:B------:R-:W-:Y:S01]  /*86e0*/  ISETP.GE.AND P5, PT, R15, c[0x0][0x1d4], PT ;  /* 0x000075000f007a0c */ /* 0x000fe20003fa6270 */
[----:B--2---:R-:W-:Y:S01]  /*86f0*/  IMAD R5, R215, c[0x0][0x1ec], R6 ;  /* 0x00007b00d7057a24 */ /* 0x004fe200078e0206 */
[----:B------:R-:W-:Y:S01]  /*8700*/  ISETP.GE.AND P4, PT, R14, c[0x0][0x1d4], PT ;  /* 0x000075000e007a0c */ /* 0x000fe20003f86270 */
[----:B------:R-:W-:Y:S01]  /*8710*/  IMAD.WIDE.U32 R28, R226, c[0x0][0x1e0], RZ ;  /* 0x00007800e21c7a25 */ /* 0x000fe200078e00ff */
        /* <DEDUP_REMOVED lines=14> */
[----:B---3--:R-:W-:Y:S01]  /*8800*/  SHF.R.S32.HI R21, RZ, 0x1f, R225 ;  /* 0x0000001fff157819 */ /* 0x008fe200000114e1 */
        /* <DEDUP_REMOVED lines=40> */
[----:B------:R-:W-:-:S02]  /*8a90*/  @P0 LOP3.LUT R6, R20, 0xfffffff8, RZ, 0xc0, !PT ;  /* 0xfffffff814060812 */ /* 0x000fc400078ec0ff */
        /* <DEDUP_REMOVED lines=12> */
[----:B------:R-:W-:Y:S01]  /*8b60*/  IMAD R5, R215, c[0x0][0x214], R108 ;  /* 0x00008500d7057a24 */ /* 0x000fe200078e026c */
[----:B------:R-:W0:Y:S03]  /*8b70*/  LDGDEPBAR ;  /* 0x00000000000079af */ /* 0x000e260000000000 */
[----:B------:R-:W-:-:S07]  /*8b80*/  IMAD.IADD R20, R25, 0x1, R5 ;  /* 0x0000000119147824 */ /* 0x000fce00078e0205 */
[----:B------:R-:W-:Y:S05]  /*8b90*/  @P0 BRA `(.L_x_2743) ;  /* 0x0000002000000947 */ /* 0x000fea0003800000 */
[----:B------:R-:W-:-:S04]  /*8ba0*/  DEPBAR.LE SB0, 0x1 ;  /* 0x000080400000791a */ /* 0x000fc80000000000 */
[----:B------:R-:W-:Y:S05]  /*8bb0*/  BRA `(.L_x_2744) ;  /* 0x00006bf000007947 */ /* 0x000fea0003800000 */
.L_x_2743:
        /* <DEDUP_REMOVED lines=70> */
.L_x_2747:
[----:B------:R-:W-:Y:S05]  /*9020*/  BSYNC B0 ;  /* 0x0000000000007941 */ /* 0x000fea0003800000 */
.L_x_2746:
[----:B-----5:R-:W-:Y:S01]  /*9030*/  IMAD.MOV.U32 R49, RZ, RZ, R30 ;  /* 0x000000ffff317224 */ /* 0x020fe200078e001e */
[----:B----4-:R-:W-:Y:S01]  /*9040*/  SHF.R.U64 R34, R30, 0x10, R31 ;  /* 0x000000101e227819 */ /* 0x010fe2000000121f */
[----:B------:R-:W-:Y:S01]  /*9050*/  IMAD.MOV.U32 R35, RZ, RZ, R28 ;  /* 0x000000ffff237224 */ /* 0x000fe200078e001c */
[----:B------:R-:W-:Y:S01]  /*9060*/  SHF.R.U64 R30, R28, 0x10, R29 ;  /* 0x000000101c1e7819 */ /* 0x000fe2000000121d */
[----:B------:R-:W-:Y:S01]  /*9070*/  IMAD R26, R109, -0x80, R26 ;  /* 0xffffff806d1a7824 */ /* 0x000fe200078e021a */
[--C-:B------:R-:W-:Y:S01]  /*9080*/  SHF.R.U64 R39, R32, 0x10, R33.reuse ;  /* 0x0000001020277819 */ /* 0x100fe20000001221 */
[----:B------:R-:W-:Y:S01]  /*9090*/  IMAD.MOV.U32 R51, RZ, RZ, R33 ;  /* 0x000000ffff337224 */ /* 0x000fe200078e0021 */
[----:B------:R-:W-:Y:S01]  /*90a0*/  PRMT R30, R35, 0x5410, R30 ;  /* 0x00005410231e7816 */ /* 0x000fe2000000001e */
[----:B------:R-:W-:Y:S01]  /*90b0*/  IMAD.MOV.U32 R50, RZ, RZ, R32 ;  /* 0x000000ffff327224 */ /* 0x000fe200078e0020 */
[----:B------:R-:W-:Y:S01]  /*90c0*/  IMNMX R35, R26, 0x80, PT ;  /* 0x000000801a237817 */ /* 0x000fe20003800200 */
[----:B------:R-:W-:Y:S01]  /*90d0*/  IMAD.MOV.U32 R48, RZ, RZ, R31 ;  /* 0x000000ffff307224 */ /* 0x000fe200078e001f */
[----:B------:R-:W-:Y:S01]  /*90e0*/  SHF.R.U32.HI R38, RZ, 0x10, R33 ;  /* 0x00000010ff267819 */ /* 0x000fe20000011621 */
[----:B------:R-:W-:Y:S01]  /*90f0*/  IMAD.MOV.U32 R42, RZ, RZ, R40 ;  /* 0x000000ffff2a7224 */ /* 0x000fe200078e0028 */
[----:B------:R-:W-:Y:S01]  /*9100*/  ISETP.GE.AND P0, PT, R2, R35, PT ;  /* 0x000000230200720c */ /* 0x000fe20003f06270 */
[----:B------:R-:W-:Y:S01]  /*9110*/  IMAD.MOV.U32 R43, RZ, RZ, R41 ;  /* 0x000000ffff2b7224 */ /* 0x000fe200078e0029 */
[----:B------:R-:W-:Y:S01]  /*9120*/  SHF.R.U32.HI R33, RZ, 0x10, R31 ;  /* 0x00000010ff217819 */ /* 0x000fe2000001161f */
[----:B------:R-:W-:Y:S01]  /*9130*/  IMAD.MOV.U32 R47, RZ, RZ, R29 ;  /* 0x000000ffff2f7224 */ /* 0x000fe200078e001d */
[----:B------:R-:W-:Y:S01]  /*9140*/  SHF.R.U64 R37, R40, 0x10, R41 ;  /* 0x0000001028257819 */ /* 0x000fe20000001229 */
[----:B------:R-:W-:Y:S01]  /*9150*/  IMAD.MOV.U32 R40, RZ, RZ, R7 ;  /* 0x000000ffff287224 */ /* 0x000fe200078e0007 */
[----:B------:R-:W-:Y:S01]  /*9160*/  SHF.R.U32.HI R36, RZ, 0x10, R41 ;  /* 0x00000010ff247819 */ /* 0x000fe20000011629 */
[----:B------:R-:W-:Y:S01]  /*9170*/  IMAD.MOV.U32 R41, RZ, RZ, R6 ;  /* 0x000000ffff297224 */ /* 0x000fe200078e0006 */
        /* <DEDUP_REMOVED lines=41> */
[C---:B-1----:R-:W-:Y:S01]  /*9410*/  SHF.L.U32 R41, R4.reuse, 0x10, RZ ;  /* 0x0000001004297819 */ /* 0x042fe200000006ff */
[----:B------:R-:W-:Y:S01]  /*9420*/  IMAD.U32 R44, R7, 0x10000, RZ ;  /* 0x00010000072c7824 */ /* 0x000fe200078e00ff */
[----:B------:R-:W-:Y:S02]  /*9430*/  LOP3.LUT R40, R4, 0xffff0000, RZ, 0xc0, !PT ;  /* 0xffff000004287812 */ /* 0x000fe400078ec0ff */
[C---:B------:R-:W-:Y:S02]  /*9440*/  SHF.L.U32 R4, R5.reuse, 0x10, RZ ;  /* 0x0000001005047819 */ /* 0x040fe400000006ff */
[----:B------:R-:W-:-:S02]  /*9450*/  LOP3.LUT R48, R5, 0xffff0000, RZ, 0xc0, !PT ;  /* 0xffff000005307812 */ /* 0x000fc400078ec0ff */
[----:B------:R-:W-:Y:S02]  /*9460*/  LOP3.LUT R5, R37, 0xffff0000, RZ, 0xc0, !PT ;  /* 0xffff000025057812 */ /* 0x000fe400078ec0ff */
[C---:B------:R-:W-:Y:S02]  /*9470*/  SHF.L.U32 R47, R6.reuse, 0x10, RZ ;  /* 0x00000010062f7819 */ /* 0x040fe400000006ff */
[----:B------:R-:W-:Y:S01]  /*9480*/  LOP3.LUT R46, R6, 0xffff0000, RZ, 0xc0, !PT ;  /* 0xffff0000062e7812 */ /* 0x000fe200078ec0ff */
[CC--:B------:R-:W-:Y:S01]  /*9490*/  FMUL.FTZ R6, R40.reuse, R42.reuse ;  /* 0x0000002a28067220 */ /* 0x0c0fe20000410000 */
[----:B------:R-:W-:Y:S01]  /*94a0*/  LOP3.LUT R49, R7, 0xffff0000, RZ, 0xc0, !PT ;  /* 0xffff000007317812 */ /* 0x000fe200078ec0ff */
[----:B------:R-:W-:Y:S02]  /*94b0*/  FMUL.FTZ R40, R40, R45 ;  /* 0x0000002d28287220 */ /* 0x000fe40000410000 */
[----:B------:R-:W-:Y:S02]  /*94c0*/  FMUL.FTZ R7, R48, R5 ;  /* 0x0000000530077220 */ /* 0x000fe40000410000 */
[C---:B------:R-:W-:Y:S01]  /*94d0*/  FFMA.FTZ R6, R41.reuse, R45, -R6 ;  /* 0x0000002d29067223 */ /* 0x040fe20000010806 */
        /* <DEDUP_REMOVED lines=8> */
[C---:B------:R-:W-:Y:S02]  /*9560*/  FMUL.FTZ R4, R46.reuse, R42 ;  /* 0x0000002a2e047220 */ /* 0x040fe40000410000 */
[C---:B------:R-:W-:Y:S02]  /*9570*/  FMUL.FTZ R5, R49.reuse, R40 ;  /* 0x0000002831057220 */ /* 0x040fe40000410000 */
[----:B------:R-:W-:Y:S02]  /*9580*/  FMUL.FTZ R46, R46, R45 ;  /* 0x0000002d2e2e7220 */ /* 0x000fe40000410000 */
[----:B------:R-:W-:Y:S02]  /*9590*/  FMUL.FTZ R49, R49, R43 ;  /* 0x0000002b31317220 */ /* 0x000fe40000410000 */
[----:B------:R-:W-:Y:S01]  /*95a0*/  FFMA.FTZ R45, R47, R45, -R4 ;  /* 0x0000002d2f2d7223 */ /* 0x000fe20000010804 */
[----:B------:R-:W-:Y:S01]  /*95b0*/  F2FP.BF16.PACK_AB R4, R41, R6 ;  /* 0x000000062904723e */ /* 0x000fe200000010ff */
[----:B------:R-:W-:-:S02]  /*95c0*/  FFMA.FTZ R46, R47, R42, R46 ;  /* 0x0000002a2f2e7223 */ /* 0x000fc4000001002e */
[----:B------:R-:W-:Y:S01]  /*95d0*/  FFMA.FTZ R43, R44, R43, -R5 ;  /* 0x0000002b2c2b7223 */ /* 0x000fe20000010805 */
[----:B------:R-:W-:Y:S01]  /*95e0*/  F2FP.BF16.PACK_AB R5, R48, R7 ;  /* 0x000000073005723e */ /* 0x000fe200000010ff */
[----:B------:R-:W-:Y:S01]  /*95f0*/  FFMA.FTZ R40, R44, R40, R49 ;  /* 0x000000282c287223 */ /* 0x000fe20000010031 */
[----:B------:R-:W-:-:S04]  /*9600*/  F2FP.BF16.PACK_AB R6, R46, R45 ;  /* 0x0000002d2e06723e */ /* 0x000fc800000010ff */
[----:B------:R-:W-:-:S05]  /*9610*/  F2FP.BF16.PACK_AB R7, R40, R43 ;  /* 0x0000002b2807723e */ /* 0x000fca00000010ff */
[----:B------:R1:W-:Y:S02]  /*9620*/  STS.128 [R23+0x10080], R4 ;  /* 0x0100800417007388 */ /* 0x0003e40000000c00 */
.L_x_2751:
[----:B------:R-:W-:Y:S05]  /*9630*/  BSYNC B0 ;  /* 0x0000000000007941 */ /* 0x000fea0003800000 */
.L_x_2750:
        /* <DEDUP_REMOVED lines=19> */
[C---:B------:R-:W-:Y:S02]  /*9770*/  FMUL.FTZ R7, R48.reuse, R5 ;  /* 0x0000000530077220 */ /* 0x040fe40000410000 */
[----:B------:R-:W-:Y:S01]  /*9780*/  FFMA.FTZ R6, R41, R45, -R6 ;  /* 0x0000002d29067223 */ /* 0x000fe20000010806 */
        /* <DEDUP_REMOVED lines=21> */
.L_x_2753:
[----:B------:R-:W-:Y:S05]  /*98e0*/  BSYNC B0 ;  /* 0x0000000000007941 */ /* 0x000fea0003800000 */
.L_x_2752:
        /* <DEDUP_REMOVED lines=42> */
.L_x_2755:
[----:B------:R-:W-:Y:S05]  /*9b90*/  BSYNC B0 ;  /* 0x0000000000007941 */ /* 0x000fea0003800000 */
.L_x_2754:
[----:B-1----:R-:W-:-:S04]  /*9ba0*/  IADD3 R4, R8, 0x60, RZ ;  /* 0x0000006008047810 */ /* 0x002fc80007ffe0ff */
        /* <DEDUP_REMOVED lines=40> */
.L_x_2749:
[----:B------:R-:W-:Y:S05]  /*9e30*/  BSYNC B1 ;  /* 0x0000000000017941 */ /* 0x000fea0003800000 */
.L_x_2748:
        /* <DEDUP_REMOVED lines=19> */
[-C--:B------:R-:W-:Y:S01]  /*9f70*/  FMUL.FTZ R6, R42, R40.reuse ;  /* 0x000000282a067220 */ /* 0x080fe20000410000 */
[----:B------:R-:W-:Y:S01]  /*9f80*/  LOP3.LUT R49, R7, 0xffff0000, RZ, 0xc0, !PT ;  /* 0xffff000007317812 */ /* 0x000fe200078ec0ff */
[C---:B------:R-:W-:Y:S02]  /*9f90*/  FMUL.FTZ R40, R44.reuse, R40 ;  /* 0x000000282c287220 */ /* 0x040fe40000410000 */
[-C--:B------:R-:W-:Y:S02]  /*9fa0*/  FMUL.FTZ R7, R5, R48.reuse ;  /* 0x0000003005077220 */ /* 0x080fe40000410000 */
[-C--:B------:R-:W-:Y:S01]  /*9fb0*/  FFMA.FTZ R6, R44, R41.reuse, -R6 ;  /* 0x000000292c067223 */ /* 0x080fe20000010806 */
        /* <DEDUP_REMOVED lines=21> */
.L_x_2759:
[----:B------:R-:W-:Y:S05]  /*a110*/  BSYNC B0 ;  /* 0x0000000000007941 */ /* 0x000fea0003800000 */
.L_x_2758:
        /* <DEDUP_REMOVED lines=42> */
.L_x_2761:
[----:B------:R-:W-:Y:S05]  /*a3c0*/  BSYNC B0 ;  /* 0x0000000000007941 */ /* 0x000fea0003800000 */
.L_x_2760:
        /* <DEDUP_REMOVED lines=42> */
.L_x_2763:
[----:B------:R-:W-:Y:S05]  /*a670*/  BSYNC B0 ;  /* 0x0000000000007941 */ /* 0x000fea0003800000 */
.L_x_2762:
        /* <DEDUP_REMOVED lines=41> */
.L_x_2757:
[----:B------:R-:W-:Y:S05]  /*a910*/  BSYNC B1 ;  /* 0x0000000000017941 */ /* 0x000fea0003800000 */
.L_x_2756:
        /* <DEDUP_REMOVED lines=45> */
.L_x_2767:
[----:B------:R-:W-:Y:S05]  /*abf0*/  BSYNC B0 ;  /* 0x0000000000007941 */ /* 0x000fea0003800000 */
.L_x_2766:
        /* <DEDUP_REMOVED lines=42> */
.L_x_2769:
[----:B------:R-:W-:Y:S05]  /*aea0*/  BSYNC B0 ;  /* 0x0000000000007941 */ /* 0x000fea0003800000 */
.L_x_2768:
        /* <DEDUP_REMOVED lines=42> */
.L_x_2771:
[----:B------:R-:W-:Y:S05]  /*b150*/  BSYNC B0 ;  /* 0x0000000000007941 */ /* 0x000fea0003800000 */
.L_x_2770:
        /* <DEDUP_REMOVED lines=41> */
.L_x_2765:
[----:B------:R-:W-:Y:S05]  /*b3f0*/  BSYNC B1 ;  /* 0x0000000000017941 */ /* 0x000fea0003800000 */
.L_x_2764:
[----:B-1----:R-:W-:-:S04]  /*b400*/  IADD3 R4, R2, 0x60, RZ ;  /* 0x0000006002047810 */ /* 0x002fc80007ffe0ff */
[----:B------:R-:W-:-:S13]  /*b410*/  ISETP.GE.AND P0, PT, R4, R35, PT ;  /* 0x000000230400720c */ /* 0x000fda0003f06270 */
        /* <DEDUP_REMOVED lines=34> */
[----:B------:R-:W-:-:S02]  /*b640*/  FFMA.FTZ R44, R7, R45, R44 ;  /* 0x0000002d072c7223 */ /* 0x000fc4000001002c */
[----:B------:R-:W-:Y:S01]  /*b650*/  FFMA.FTZ R39, R39, R45, -R4 ;  /* 0x0000002d27277223 */ /* 0x000fe20000010804 */
[----:B------:R-:W-:Y:S01]  /*b660*/  F2FP.BF16.PACK_AB R4, R35, R6 ;  /* 0x000000062304723e */ /* 0x000fe200000010ff */
[-C--:B------:R-:W-:Y:S02]  /*b670*/  FFMA.FTZ R7, R38, R43.reuse, -R37 ;  /* 0x0000002b26077223 */ /* 0x080fe40000010825 */
[----:B------:R-:W-:Y:S01]  /*b680*/  FFMA.FTZ R46, R36, R43, R46 ;  /* 0x0000002b242e7223 */ /* 0x000fe2000001002e */
[----:B------:R-:W-:-:S04]  /*b690*/  F2FP.BF16.PACK_AB R6, R44, R39 ;  /* 0x000000272c06723e */ /* 0x000fc800000010ff */
[----:B------:R-:W-:-:S05]  /*b6a0*/  F2FP.BF16.PACK_AB R7, R46, R7 ;  /* 0x000000072e07723e */ /* 0x000fca00000010ff */
[----:B------:R1:W-:Y:S02]  /*b6b0*/  STS.128 [R23+0x13080], R4 ;  /* 0x0130800417007388 */ /* 0x0003e40000000c00 */
.L_x_2774:
[----:B------:R-:W-:Y:S05]  /*b6c0*/  BSYNC B0 ;  /* 0x0000000000007941 */ /* 0x000fea0003800000 */
.L_x_2773:
        /* <DEDUP_REMOVED lines=42> */
.L_x_2776:
[----:B------:R-:W-:Y:S05]  /*b970*/  BSYNC B0 ;  /* 0x0000000000007941 */ /* 0x000fea0003800000 */
.L_x_2775:
        /* <DEDUP_REMOVED lines=42> */
.L_x_2778:
[----:B------:R-:W-:Y:S05]  /*bc20*/  BSYNC B0 ;  /* 0x0000000000007941 */ /* 0x000fea0003800000 */
.L_x_2777:
        /* <DEDUP_REMOVED lines=42> */
.L_x_2745:
        /* <DEDUP_REMOVED lines=28> */
.L_x_2780:
[----:B------:R-:W-:Y:S05]  /*c090*/  BSYNC B0 ;  /* 0x0000000000007941 */ /* 0x000fea0003800000 */
.L_x_2779:
[----:B-----5:R-:W-:Y:S01]  /*c0a0*/  IMAD.MOV.U32 R53, RZ, RZ, R30 ;  /* 0x000000ffff357224 */ /* 0x020fe200078e001e */
[--C-:B-1----:R-:W-:Y:S01]  /*c0b0*/  SHF.R.U64 R40, R30, 0x10, R31.reuse ;  /* 0x000000101e287819 */ /* 0x102fe2000000121f */
[--C-:B------:R-:W-:Y:S01]  /*c0c0*/  IMAD.MOV.U32 R39, RZ, RZ, R31.reuse ;  /* 0x000000ffff277224 */ /* 0x100fe200078e001f */
[----:B------:R-:W-:Y:S01]  /*c0d0*/  SHF.R.U32.HI R56, RZ, 0x10, R31 ;  /* 0x00000010ff387819 */ /* 0x000fe2000001161f */
[--C-:B------:R-:W-:Y:S01]  /*c0e0*/  IMAD.MOV.U32 R30, RZ, RZ, R35.reuse ;  /* 0x000000ffff1e7224 */ /* 0x100fe200078e0023 */
[----:B------:R-:W-:Y:S01]  /*c0f0*/  SHF.R.U64 R31, R34, 0x10, R35 ;  /* 0x00000010221f7819 */ /* 0x000fe20000001223 */
[----:B------:R-:W-:Y:S01]  /*c100*/  IMAD.MOV.U32 R41, RZ, RZ, R29 ;  /* 0x000000ffff297224 */ /* 0x000fe200078e001d */
[----:B------:R-:W-:Y:S01]  /*c110*/  SHF.R.U32.HI R49, RZ, 0x10, R35 ;  /* 0x00000010ff317819 */ /* 0x000fe20000011623 */
[----:B------:R-:W-:Y:S01]  /*c120*/  IMAD R35, R109, -0x80, R26 ;  /* 0xffffff806d237824 */ /* 0x000fe200078e021a */
[--C-:B------:R-:W-:Y:S01]  /*c130*/  SHF.R.U64 R42, R28, 0x10, R29.reuse ;  /* 0x000000101c2a7819 */ /* 0x100fe2000000121d */
[----:B------:R-:W-:Y:S01]  /*c140*/  IMAD.MOV.U32 R55, RZ, RZ, R32 ;  /* 0x000000ffff377224 */ /* 0x000fe200078e0020 */
[----:B------:R-:W-:Y:S01]  /*c150*/  SHF.R.U32.HI R54, RZ, 0x10, R29 ;  /* 0x00000010ff367819 */ /* 0x000fe2000001161d */
[----:B------:R-:W-:Y:S01]  /*c160*/  IMAD.MOV.U32 R47, RZ, RZ, R6 ;  /* 0x000000ffff2f7224 */ /* 0x000fe200078e0006 */
[----:B------:R-:W-:Y:S01]  /*c170*/  IMNMX R35, R35, 0x80, PT ;  /* 0x0000008023237817 */ /* 0x000fe20003800200 */
[----:B------:R-:W-:Y:S01]  /*c180*/  IMAD.MOV.U32 R51, RZ, RZ, R28 ;  /* 0x000000ffff337224 */ /* 0x000fe200078e001c */
[----:B------:R-:W-:Y:S01]  /*c190*/  SHF.R.U64 R36, R6, 0x10, R7 ;  /* 0x0000001006247819 */ /* 0x000fe20000001207 */
[--C-:B------:R-:W-:Y:S01]  /*c1a0*/  IMAD.MOV.U32 R27, RZ, RZ, R33.reuse ;  /* 0x000000ffff1b7224 */ /* 0x100fe200078e0021 */
[----:B------:R-:W-:Y:S01]  /*c1b0*/  ISETP.GE.AND P0, PT, R2, R35, PT ;  /* 0x000000230200720c */ /* 0x000fe20003f06270 */
[----:B------:R-:W-:Y:S01]  /*c1c0*/  IMAD.MOV.U32 R48, RZ, RZ, R34 ;  /* 0x000000ffff307224 */ /* 0x000fe200078e0022 */
[----:B------:R-:W-:Y:S01]  /*c1d0*/  SHF.R.U64 R32, R32, 0x10, R33 ;  /* 0x0000001020207819 */ /* 0x000fe20000001221 */
[----:B------:R-:W-:Y:S01]  /*c1e0*/  IMAD.MOV.U32 R45, RZ, RZ, R4 ;  /* 0x000000ffff2d7224 */ /* 0x000fe200078e0004 */
[--C-:B------:R-:W-:Y:S01]  /*c1f0*/  SHF.R.U64 R38, R4, 0x10, R5.reuse ;  /* 0x0000001004267819 */ /* 0x100fe20000001205 */
[--C-:B------:R-:W-:Y:S01]  /*c200*/  IMAD.MOV.U32 R37, RZ, RZ, R5.reuse ;  /* 0x000000ffff257224 */ /* 0x100fe200078e0005 */
        /* <DEDUP_REMOVED lines=11> */
[----:B------:R-:W-:-:S04]  /*c2c0*/  DEPBAR.LE SB0, 0x1 ;  /* 0x000080400000791a */ /* 0x000fc80000000000 */
        /* <DEDUP_REMOVED lines=28> */
[----:B------:R-:W-:Y:S02]  /*c490*/  SHF.L.U32 R57, R36, 0x10, RZ ;  /* 0x0000001024397819 */ /* 0x000fe400000006ff */
[----:B------:R-:W-:Y:S01]  /*c4a0*/  SHF.R.S32.HI R4, RZ, 0x1f, R7 ;  /* 0x0000001fff047819 */ /* 0x000fe20000011407 */
[----:B------:R-:W-:Y:S01]  /*c4b0*/  IMAD.SHL.U32 R5, R7, 0x8, RZ ;  /* 0x0000000807057824 */ /* 0x000fe200078e00ff */
[----:B------:R-:W-:-:S02]  /*c4c0*/  LOP3.LUT R67, R41, 0xffff0000, RZ, 0xc0, !PT ;  /* 0xffff000029437812 */ /* 0x000fc400078ec0ff */
        /* <DEDUP_REMOVED lines=20> */
[C---:B------:R-:W-:Y:S01]  /*c610*/  FMUL.FTZ R54, R53.reuse, R56 ;  /* 0x0000003835367220 */ /* 0x040fe20000410000 */
        /* <DEDUP_REMOVED lines=13> */
[----:B------:R-:W-:Y:S02]  /*c6f0*/  FFMA.FTZ R51, R52, R6, -R55 ;  /* 0x0000000634337223 */ /* 0x000fe40000010837 */
[C---:B------:R-:W-:Y:S02]  /*c700*/  FMUL.FTZ R55, R4.reuse, R5 ;  /* 0x0000000504377220 */ /* 0x040fe40000410000 */
[----:B------:R-:W-:Y:S02]  /*c710*/  FMUL.FTZ R6, R4, R53 ;  /* 0x0000003504067220 */ /* 0x000fe40000410000 */
[----:B------:R-:W-:Y:S01]  /*c720*/  FFMA.FTZ R4, R52, R7, R56 ;  /* 0x0000000734047223 */ /* 0x000fe20000010038 */
[----:B------:R-:W-:Y:S01]  /*c730*/  SHF.L.U32 R7, R34, 0x10, RZ ;  /* 0x0000001022077819 */ /* 0x000fe200000006ff */
[----:B------:R-:W-:Y:S01]  /*c740*/  FFMA.FTZ R52, R50, R53, -R55 ;  /* 0x0000003532347223 */ /* 0x000fe20000010837 */
[C---:B------:R-:W-:Y:S01]  /*c750*/  LOP3.LUT R55, R40.reuse, 0xffff0000, RZ, 0xc0, !PT ;  /* 0xffff000028377812 */ /* 0x040fe200078ec0ff */
        /* <DEDUP_REMOVED lines=17> */
[----:B------:R-:W-:Y:S01]  /*c870*/  FFMA.FTZ R48, R9, R5, -R68 ;  /* 0x0000000509307223 */ /* 0x000fe20000010844 */
[----:B------:R-:W-:Y:S01]  /*c880*/  LOP3.LUT R5, R37, 0xffff0000, RZ, 0xc0, !PT ;  /* 0xffff000025057812 */ /* 0x000fe200078ec0ff */
[----:B------:R-:W-:Y:S01]  /*c890*/  FFMA.FTZ R7, R9, R7, R66 ;  /* 0x0000000709077223 */ /* 0x000fe20000010042 */
[----:B------:R-:W-:Y:S01]  /*c8a0*/  F2FP.BF16.PACK_AB R6, R6, R49 ;  /* 0x000000310606723e */ /* 0x000fe200000010ff */
[----:B------:R-:W-:-:S02]  /*c8b0*/  FMUL.FTZ R59, R58, R67 ;  /* 0x000000433a3b7220 */ /* 0x000fc40000410000 */
[----:B------:R-:W-:Y:S02]  /*c8c0*/  FMUL.FTZ R9, R58, R5 ;  /* 0x000000053a097220 */ /* 0x000fe40000410000 */
[C---:B------:R-:W-:Y:S02]  /*c8d0*/  FMUL.FTZ R58, R62.reuse, R55 ;  /* 0x000000373e3a7220 */ /* 0x040fe40000410000 */
        /* <DEDUP_REMOVED lines=13> */
.L_x_2784:
[----:B------:R-:W-:Y:S05]  /*c9b0*/  BSYNC B0 ;  /* 0x0000000000007941 */ /* 0x000fea0003800000 */
.L_x_2783:
[----:B------:R-:W-:-:S13]  /*c9c0*/  ISETP.GE.AND P0, PT, R221, c[0x0][0x27c], PT ;  /* 0x00009f00dd007a0c */ /* 0x000fda0003f06270 */
[----:B------:R-:W-:Y:S05]  /*c9d0*/  @P0 BRA `(.L_x_2782) ;  /* 0x0000061000000947 */ /* 0x000fea0003800000 */
[----:B-1----:R-:W-:Y:S01]  /*c9e0*/  SHF.R.S32.HI R8, RZ, 0x1f, R221 ;  /* 0x0000001fff087819 */ /* 0x002fe200000114dd */
[----:B------:R-:W-:Y:S01]  /*c9f0*/  IMAD.MOV.U32 R7, RZ, RZ, c[0x0][0x27c] ;  /* 0x00009f00ff077624 */ /* 0x000fe200078e00ff */
[----:B------:R-:W-:Y:S01]  /*ca00*/  SHF.L.U32 R58, R33, 0x10, RZ ;  /* 0x00000010213a7819 */ /* 0x000fe200000006ff */
[----:B------:R-:W-:Y:S01]  /*ca10*/  IMAD.U32 R50, R29, 0x10000, RZ ;  /* 0x000100001d327824 */ /* 0x000fe200078e00ff */
[CC--:B------:R-:W-:Y:S02]  /*ca20*/  LEA.HI R5, R8.reuse, R221.reuse, RZ, 0x3 ;  /* 0x000000dd08057211 */ /* 0x0c0fe400078f18ff */
[----:B------:R-:W-:Y:S02]  /*ca30*/  LEA.HI R8, R8, R221, RZ, 0x6 ;  /* 0x000000dd08087211 */ /* 0x000fe400078f30ff */
[--C-:B------:R-:W-:Y:S02]  /*ca40*/  SHF.R.S32.HI R4, RZ, 0x3, R5.reuse ;  /* 0x00000003ff047819 */ /* 0x100fe40000011405 */
[----:B------:R-:W-:Y:S01]  /*ca50*/  LOP3.LUT R5, R46, 0x38, R5, 0xf8, !PT ;  /* 0x000000382e057812 */ /* 0x000fe200078ef805 */
[----:B------:R-:W-:Y:S01]  /*ca60*/  IMAD.SHL.U32 R8, R8, 0x80, RZ ;  /* 0x0000008008087824 */ /* 0x000fe200078e00ff */
[----:B------:R-:W-:-:S02]  /*ca70*/  LEA.HI R7, R7, R4, RZ, 0x1d ;  /* 0x0000000407077211 */ /* 0x000fc400078fe8ff */
[-C--:B------:R-:W-:Y:S02]  /*ca80*/  LOP3.LUT R6, R5, R44.reuse, RZ, 0x3c, !PT ;  /* 0x0000002c05067212 */ /* 0x080fe400078e3cff */
        /* <DEDUP_REMOVED lines=14> */
[----:B------:R-:W1:Y:S04]  /*cb70*/  LDS.128 R8, [R23+0x10080] ;  /* 0x0100800017087984 */ /* 0x000e680000000c00 */
[----:B------:R-:W2:Y:S01]  /*cb80*/  LDS.128 R4, [R43+0x10080] ;  /* 0x010080002b047984 */ /* 0x000ea20000000c00 */
[C---:B-1----:R-:W-:Y:S01]  /*cb90*/  IMAD.U32 R45, R8.reuse, 0x10000, RZ ;  /* 0x00010000082d7824 */ /* 0x042fe200078e00ff */
[----:B------:R-:W-:Y:S01]  /*cba0*/  LOP3.LUT R48, R8, 0xffff0000, RZ, 0xc0, !PT ;  /* 0xffff000008307812 */ /* 0x000fe200078ec0ff */
[C---:B------:R-:W-:Y:S01]  /*cbb0*/  IMAD.U32 R46, R9.reuse, 0x10000, RZ ;  /* 0x00010000092e7824 */ /* 0x040fe200078e00ff */
[----:B------:R-:W-:Y:S01]  /*cbc0*/  LOP3.LUT R8, R9, 0xffff0000, RZ, 0xc0, !PT ;  /* 0xffff000009087812 */ /* 0x000fe200078ec0ff */
[----:B--2---:R-:W-:Y:S01]  /*cbd0*/  IMAD.U32 R51, R4, 0x10000, RZ ;  /* 0x0001000004337824 */ /* 0x004fe200078e00ff */
[C---:B------:R-:W-:Y:S01]  /*cbe0*/  LOP3.LUT R55, R6.reuse, 0xffff0000, RZ, 0xc0, !PT ;  /* 0xffff000006377812 */ /* 0x040fe200078ec0ff */
[----:B------:R-:W-:Y:S01]  /*cbf0*/  IMAD.U32 R49, R6, 0x10000, RZ ;  /* 0x0001000006317824 */ /* 0x000fe200078e00ff */
[C---:B------:R-:W-:Y:S01]  /*cc00*/  SHF.L.U32 R47, R10.reuse, 0x10, RZ ;  /* 0x000000100a2f7819 */ /* 0x040fe200000006ff */
[C---:B------:R-:W-:Y:S01]  /*cc10*/  FMUL.FTZ R52, R51.reuse, R50 ;  /* 0x0000003233347220 */ /* 0x040fe20000410000 */
[----:B------:R-:W-:Y:S01]  /*cc20*/  LOP3.LUT R44, R10, 0xffff0000, RZ, 0xc0, !PT ;  /* 0xffff00000a2c7812 */ /* 0x000fe200078ec0ff */
[-C--:B------:R-:W-:Y:S01]  /*cc30*/  FMUL.FTZ R6, R51, R58.reuse ;  /* 0x0000003a33067220 */ /* 0x080fe20000410000 */
[----:B------:R-:W-:Y:S01]  /*cc40*/  LOP3.LUT R4, R4, 0xffff0000, RZ, 0xc0, !PT ;  /* 0xffff000004047812 */ /* 0x000fe200078ec0ff */
[C---:B------:R-:W-:Y:S01]  /*cc50*/  IMAD.U32 R9, R11.reuse, 0x10000, RZ ;  /* 0x000100000b097824 */ /* 0x040fe200078e00ff */
[----:B------:R-:W-:Y:S01]  /*cc60*/  LOP3.LUT R10, R11, 0xffff0000, RZ, 0xc0, !PT ;  /* 0xffff00000b0a7812 */ /* 0x000fe200078ec0ff */
[----:B------:R-:W-:Y:S01]  /*cc70*/  FFMA.FTZ R52, R45, R58, -R52 ;  /* 0x0000003a2d347223 */ /* 0x000fe20000010834 */
[----:B------:R-:W-:Y:S01]  /*cc80*/  SHF.L.U32 R11, R5, 0x10, RZ ;  /* 0x00000010050b7819 */ /* 0x000fe200000006ff */
[----:B------:R-:W-:Y:S01]  /*cc90*/  FFMA.FTZ R45, R45, R50, R6 ;  /* 0x000000322d2d7223 */ /* 0x000fe20000010006 */
[----:B------:R-:W-:Y:S01]  /*cca0*/  LOP3.LUT R56, R5, 0xffff0000, RZ, 0xc0, !PT ;  /* 0xffff000005387812 */ /* 0x000fe200078ec0ff */
[----:B------:R-:W-:Y:S01]  /*ccb0*/  IMAD.U32 R58, R27, 0x10000, RZ ;  /* 0x000100001b3a7824 */ /* 0x000fe200078e00ff */
[C---:B------:R-:W-:Y:S01]  /*ccc0*/  SHF.L.U32 R5, R7.reuse, 0x10, RZ ;  /* 0x0000001007057819 */ /* 0x040fe200000006ff */
[----:B------:R-:W-:Y:S01]  /*ccd0*/  FMUL.FTZ R51, R4, R53 ;  /* 0x0000003504337220 */ /* 0x000fe20000410000 */
[----:B------:R-:W-:Y:S01]  /*cce0*/  LOP3.LUT R54, R7, 0xffff0000, RZ, 0xc0, !PT ;  /* 0xffff000007367812 */ /* 0x000fe200078ec0ff */
[----:B------:R-:W-:Y:S01]  /*ccf0*/  FMUL.FTZ R57, R49, R58 ;  /* 0x0000003a31397220 */ /* 0x000fe20000410000 */
[----:B------:R-:W-:-:S02]  /*cd00*/  LOP3.LUT R7, R33, 0xffff0000, RZ, 0xc0, !PT ;  /* 0xffff000021077812 */ /* 0x000fc400078ec0ff */
[----:B------:R-:W-:Y:S02]  /*cd10*/  SHF.L.U32 R50, R31, 0x10, RZ ;  /* 0x000000101f327819 */ /* 0x000fe400000006ff */
[----:B------:R-:W-:Y:S01]  /*cd20*/  LOP3.LUT R6, R27, 0xffff0000, RZ, 0xc0, !PT ;  /* 0xffff00001b067812 */ /* 0x000fe200078ec0ff */
[-C--:B------:R-:W-:Y:S02]  /*cd30*/  FMUL.FTZ R4, R4, R7.reuse ;  /* 0x0000000704047220 */ /* 0x080fe40000410000 */
[----:B------:R-:W-:Y:S02]  /*cd40*/  FFMA.FTZ R51, R48, R7, -R51 ;  /* 0x0000000730337223 */ /* 0x000fe40000010833 */
[-C--:B------:R-:W-:Y:S01]  /*cd50*/  FMUL.FTZ R7, R49, R50.reuse ;  /* 0x0000003231077220 */ /* 0x080fe20000410000 */
[----:B------:R-:W-:Y:S01]  /*cd60*/  LOP3.LUT R49, R31, 0xffff0000, RZ, 0xc0, !PT ;  /* 0xffff00001f317812 */ /* 0x000fe200078ec0ff */
[----:B------:R-:W-:Y:S01]  /*cd70*/  FFMA.FTZ R50, R47, R50, -R57 ;  /* 0x000000322f327223 */ /* 0x000fe20000010839 */
[----:B------:R-:W-:Y:S01]  /*cd80*/  LOP3.LUT R57, R32, 0xffff0000, RZ, 0xc0, !PT ;  /* 0xffff000020397812 */ /* 0x000fe200078ec0ff */
[----:B------:R-:W-:-:S02]  /*cd90*/  FFMA.FTZ R4, R48, R53, R4 ;  /* 0x0000003530047223 */ /* 0x000fc40000010004 */
[----:B------:R-:W-:Y:S01]  /*cda0*/  FFMA.FTZ R47, R47, R58, R7 ;  /* 0x0000003a2f2f7223 */ /* 0x000fe20000010007 */
[----:B------:R-:W-:Y:S01]  /*cdb0*/  SHF.L.U32 R7, R28, 0x10, RZ ;  /* 0x000000101c077819 */ /* 0x000fe200000006ff */
[C---:B------:R-:W-:Y:S01]  /*cdc0*/  FMUL.FTZ R53, R55.reuse, R6 ;  /* 0x0000000637357220 */ /* 0x040fe20000410000 */
[----:B------:R-:W-:Y:S01]  /*cdd0*/  F2FP.BF16.PACK_AB R4, R4, R45 ;  /* 0x0000002d0404723e */ /* 0x000fe200000010ff */
[----:B------:R-:W-:Y:S02]  /*cde0*/  IMAD.U32 R48, R32, 0x10000, RZ ;  /* 0x0001000020307824 */ /* 0x000fe400078e00ff */
[-C--:B------:R-:W-:Y:S02]  /*cdf0*/  FMUL.FTZ R55, R55, R49.reuse ;  /* 0x0000003137377220 */ /* 0x080fe40000410000 */
[----:B------:R-:W-:Y:S02]  /*ce00*/  FFMA.FTZ R49, R44, R49, -R53 ;  /* 0x000000312c317223 */ /* 0x000fe40000010835 */
[----:B------:R-:W-:-:S02]  /*ce10*/  FMUL.FTZ R53, R11, R7 ;  /* 0x000000070b357220 */ /* 0x000fc40000410000 */
[-C--:B------:R-:W-:Y:S02]  /*ce20*/  FMUL.FTZ R11, R11, R48.reuse ;  /* 0x000000300b0b7220 */ /* 0x080fe40000410000 */
[----:B------:R-:W-:Y:S02]  /*ce30*/  IMAD.U32 R58, R26, 0x10000, RZ ;  /* 0x000100001a3a7824 */ /* 0x000fe400078e00ff */
        /* <DEDUP_REMOVED lines=27> */
.L_x_2782:
[----:B------:R-:W-:Y:S05]  /*cff0*/  BSYNC B1 ;  /* 0x0000000000017941 */ /* 0x000fea0003800000 */
.L_x_2781:
[----:B------:R-:W-:Y:S01]  /*d000*/  IADD3 R44, R2, 0x20, RZ ;  /* 0x00000020022c7810 */ /* 0x000fe20007ffe0ff */
[----:B------:R-:W-:Y:S03]  /*d010*/  BSSY B1, `(.L_x_2785) ;  /* 0x00000d2000017945 */ /* 0x000fe60003800000 */
[----:B------:R-:W-:-:S13]  /*d020*/  ISETP.GE.AND P0, PT, R44, R35, PT ;  /* 0x000000232c00720c */ /* 0x000fda0003f06270 */
[----:B------:R-:W-:Y:S05]  /*d030*/  @P0 BRA `(.L_x_2786) ;  /* 0x00000cf000000947 */ /* 0x000fea0003800000 */
[----:B------:R-:W-:Y:S01]  /*d040*/  ISETP.GE.AND P0, PT, R3, c[0x0][0x27c], PT ;  /* 0x00009f0003007a0c */ /* 0x000fe20003f06270 */
[----:B------:R-:W-:-:S12]  /*d050*/  BSSY B0, `(.L_x_2787) ;  /* 0x0000063000007945 */ /* 0x000fd80003800000 */
[----:B------:R-:W-:Y:S05]  /*d060*/  @P0 BRA `(.L_x_2788) ;  /* 0x0000061000000947 */ /* 0x000fea0003800000 */
[----:B-1----:R-:W-:Y:S01]  /*d070*/  IMAD.MOV.U32 R8, RZ, RZ, c[0x0][0x27c] ;  /* 0x00009f00ff087624 */ /* 0x002fe200078e00ff */
[----:B------:R-:W-:Y:S01]  /*d080*/  SHF.R.S32.HI R5, RZ, 0x1f, R44 ;  /* 0x0000001fff057819 */ /* 0x000fe2000001142c */
[----:B------:R-:W-:Y:S01]  /*d090*/  IMAD.SHL.U32 R9, R44, 0x40, RZ ;  /* 0x000000402c097824 */ /* 0x000fe200078e00ff */
[----:B------:R-:W-:Y:S01]  /*d0a0*/  LOP3.LUT R66, R40, 0xffff0000, RZ, 0xc0, !PT ;  /* 0xffff000028427812 */ /* 0x000fe200078ec0ff */
        /* <DEDUP_REMOVED lines=10> */
[----:B------:R-:W-:Y:S01]  /*d150*/  SHF.R.U32.HI R7, RZ, 0x3, R9 ;  /* 0x00000003ff077819 */ /* 0x000fe20000011609 */
[----:B------:R-:W-:Y:S01]  /*d160*/  IMAD.SHL.U32 R5, R5, 0x400, RZ ;  /* 0x0000040005057824 */ /* 0x000fe200078e00ff */
[----:B------:R-:W-:Y:S02]  /*d170*/  LOP3.LUT R6, R9, 0x38, R6, 0xf8, !PT ;  /* 0x0000003809067812 */ /* 0x000fe400078ef806 */
[----:B------:R-:W-:Y:S02]  /*d180*/  LOP3.LUT R4, R4, 0xfffffe00, RZ, 0xc0, !PT ;  /* 0xfffffe0004047812 */ /* 0x000fe400078ec0ff */
[----:B------:R-:W-:-:S02]  /*d190*/  LOP3.LUT R23, R6, R7, RZ, 0x3c, !PT ;  /* 0x0000000706177212 */ /* 0x000fc400078e3cff */
[----:B------:R-:W-:Y:S02]  /*d1a0*/  LOP3.LUT R5, R5, 0x7fffe000, RZ, 0xc0, !PT ;  /* 0x7fffe00005057812 */ /* 0x000fe400078ec0ff */
[----:B------:R-:W-:Y:S02]  /*d1b0*/  LOP3.LUT R10, R9, 0x38, R3, 0xf8, !PT ;  /* 0x00000038090a7812 */ /* 0x000fe400078ef803 */
[----:B------:R-:W-:Y:S02]  /*d1c0*/  IADD3 R23, R23, R5, R4 ;  /* 0x0000000517177210 */ /* 0x000fe40007ffe004 */
[----:B------:R-:W-:-:S03]  /*d1d0*/  LOP3.LUT R10, R4, R10, R7, 0xf6, !PT ;  /* 0x0000000a040a7212 */ /* 0x000fc600078ef607 */
[----:B------:R-:W-:Y:S01]  /*d1e0*/  IMAD.SHL.U32 R23, R23, 0x2, RZ ;  /* 0x0000000217177824 */ /* 0x000fe200078e00ff */
[----:B------:R-:W-:-:S04]  /*d1f0*/  SHF.L.U32 R43, R10, 0x1, RZ ;  /* 0x000000010a2b7819 */ /* 0x000fc800000006ff */
[----:B------:R-:W1:Y:S04]  /*d200*/  LDS.128 R4, [R23+0x10080] ;  /* 0x0100800017047984 */ /* 0x000e680000000c00 */
[----:B------:R-:W2:Y:S01]  /*d210*/  LDS.128 R8, [R43+0x10080] ;  /* 0x010080002b087984 */ /* 0x000ea20000000c00 */
[----:B-1----:R-:W-:Y:S02]  /*d220*/  SHF.L.U32 R53, R6, 0x10, RZ ;  /* 0x0000001006357819 */ /* 0x002fe400000006ff */
[----:B------:R-:W-:Y:S01]  /*d230*/  LOP3.LUT R50, R4, 0xffff0000, RZ, 0xc0, !PT ;  /* 0xffff000004327812 */ /* 0x000fe200078ec0ff */
[C---:B--2---:R-:W-:Y:S01]  /*d240*/  IMAD.U32 R45, R8.reuse, 0x10000, RZ ;  /* 0x00010000082d7824 */ /* 0x044fe200078e00ff */
[----:B------:R-:W-:Y:S01]  /*d250*/  LOP3.LUT R46, R8, 0xffff0000, RZ, 0xc0, !PT ;  /* 0xffff0000082e7812 */ /* 0x000fe200078ec0ff */
[----:B------:R-:W-:Y:S01]  /*d260*/  IMAD.U32 R49, R10, 0x10000, RZ ;  /* 0x000100000a317824 */ /* 0x000fe200078e00ff */
[C---:B------:R-:W-:Y:S01]  /*d270*/  SHF.L.U32 R48, R9.reuse, 0x10, RZ ;  /* 0x0000001009307819 */ /* 0x040fe200000006ff */
[----:B------:R-:W-:Y:S01]  /*d280*/  FMUL.FTZ R55, R52, R53 ;  /* 0x0000003534377220 */ /* 0x000fe20000410000 */
[----:B------:R-:W-:-:S02]  /*d290*/  LOP3.LUT R8, R9, 0xffff0000, RZ, 0xc0, !PT ;  /* 0xffff000009087812 */ /* 0x000fc400078ec0ff */
[----:B------:R-:W-:Y:S02]  /*d2a0*/  LOP3.LUT R47, R10, 0xffff0000, RZ, 0xc0, !PT ;  /* 0xffff00000a2f7812 */ /* 0x000fe400078ec0ff */
[C---:B------:R-:W-:Y:S02]  /*d2b0*/  SHF.L.U32 R9, R11.reuse, 0x10, RZ ;  /* 0x000000100b097819 */ /* 0x040fe400000006ff */
[----:B------:R-:W-:Y:S01]  /*d2c0*/  LOP3.LUT R10, R11, 0xffff0000, RZ, 0xc0, !PT ;  /* 0xffff00000b0a7812 */ /* 0x000fe200078ec0ff */
[----:B------:R-:W-:Y:S01]  /*d2d0*/  IMAD.U32 R11, R4, 0x10000, RZ ;  /* 0x00010000040b7824 */ /* 0x000fe200078e00ff */
[C---:B------:R-:W-:Y:S02]  /*d2e0*/  SHF.L.U32 R4, R5.reuse, 0x10, RZ ;  /* 0x0000001005047819 */ /* 0x040fe400000006ff */
[----:B------:R-:W-:Y:S02]  /*d2f0*/  LOP3.LUT R58, R5, 0xffff0000, RZ, 0xc0, !PT ;  /* 0xffff0000053a7812 */ /* 0x000fe400078ec0ff */
[----:B------:R-:W-:-:S02]  /*d300*/  SHF.L.U32 R5, R7, 0x10, RZ ;  /* 0x0000001007057819 */ /* 0x000fc400000006ff */
[----:B------:R-:W-:Y:S01]  /*d310*/  LOP3.LUT R62, R7, 0xffff0000, RZ, 0xc0, !PT ;  /* 0xffff0000073e7812 */ /* 0x000fe200078ec0ff */
[----:B------:R-:W-:Y:S01]  /*d320*/  FMUL.FTZ R7, R54, R53 ;  /* 0x0000003536077220 */ /* 0x000fe20000410000 */
[----:B------:R-:W-:Y:S01]  /*d330*/  LOP3.LUT R51, R6, 0xffff0000, RZ, 0xc0, !PT ;  /* 0xffff000006337812 */ /* 0x000fe200078ec0ff */
[-C--:B------:R-:W-:Y:S01]  /*d340*/  FFMA.FTZ R54, R54, R49.reuse, -R55 ;  /* 0x0000003136367223 */ /* 0x080fe20000010837 */
[----:B------:R-:W-:Y:S01]  /*d350*/  LOP3.LUT R6, R36, 0xffff0000, RZ, 0xc0, !PT ;  /* 0xffff000024067812 */ /* 0x000fe200078ec0ff */
[----:B------:R-:W-:Y:S01]  /*d360*/  FFMA.FTZ R49, R52, R49, R7 ;  /* 0x0000003134317223 */ /* 0x000fe20000010007 */
[----:B------:R-:W-:Y:S01]  /*d370*/  SHF.L.U32 R52, R42, 0x10, RZ ;  /* 0x000000102a347819 */ /* 0x000fe200000006ff */
[----:B------:R-:W-:Y:S01]  /*d380*/  FMUL.FTZ R7, R56, R11 ;  /* 0x0000000b38077220 */ /* 0x000fe20000410000 */
[----:B------:R-:W-:Y:S01]  /*d390*/  LOP3.LUT R55, R38, 0xffff0000, RZ, 0xc0, !PT ;  /* 0xffff000026377812 */ /* 0x000fe200078ec0ff */
[-C--:B------:R-:W-:Y:S02]  /*d3a0*/  FMUL.FTZ R53, R6, R51.reuse ;  /* 0x0000003306357220 */ /* 0x080fe40000410000 */
[----:B------:R-:W-:-:S02]  /*d3b0*/  FMUL.FTZ R51, R66, R51 ;  /* 0x0000003342337220 */ /* 0x000fc40000410000 */
[----:B------:R-:W-:Y:S02]  /*d3c0*/  FMUL.FTZ R11, R52, R11 ;  /* 0x0000000b340b7220 */ /* 0x000fe40000410000 */
[-C--:B------:R-:W-:Y:S01]  /*d3d0*/  FFMA.FTZ R53, R66, R47.reuse, -R53 ;  /* 0x0000002f42357223 */ /* 0x080fe20000010835 */
[----:B------:R-:W-:Y:S01]  /*d3e0*/  SHF.L.U32 R66, R39, 0x10, RZ ;  /* 0x0000001027427819 */ /* 0x000fe200000006ff */
        /* <DEDUP_REMOVED lines=21> */
[C---:B------:R-:W-:Y:S01]  /*d540*/  FMUL.FTZ R7, R66.reuse, R5 ;  /* 0x0000000542077220 */ /* 0x040fe20000410000 */
        /* <DEDUP_REMOVED lines=19> */
.L_x_2788:
[----:B------:R-:W-:Y:S05]  /*d680*/  BSYNC B0 ;  /* 0x0000000000007941 */ /* 0x000fea0003800000 */
.L_x_2787:
        /* <DEDUP_REMOVED lines=30> */
[----:B------:R-:W-:-:S03]  /*d870*/  SHF.L.U32 R23, R23, 0x1, RZ ;  /* 0x0000000117177819 */ /* 0x000fc600000006ff */
[----:B------:R-:W-:Y:S02]  /*d880*/  IMAD.SHL.U32 R43, R8, 0x2, RZ ;  /* 0x00000002082b7824 */ /* 0x000fe400078e00ff */
[----:B------:R-:W1:Y:S04]  /*d890*/  LDS.128 R4, [R23+0x10080] ;  /* 0x0100800017047984 */ /* 0x000e680000000c00 */
[----:B------:R-:W2:Y:S01]  /*d8a0*/  LDS.128 R8, [R43+0x10080] ;  /* 0x010080002b087984 */ /* 0x000ea20000000c00 */
[C---:B-1----:R-:W-:Y:S01]  /*d8b0*/  IMAD.U32 R56, R4.reuse, 0x10000, RZ ;  /* 0x0001000004387824 */ /* 0x042fe200078e00ff */
[----:B------:R-:W-:Y:S01]  /*d8c0*/  LOP3.LUT R49, R4, 0xffff0000, RZ, 0xc0, !PT ;  /* 0xffff000004317812 */ /* 0x000fe200078ec0ff */
[----:B------:R-:W-:Y:S01]  /*d8d0*/  IMAD.U32 R45, R7, 0x10000, RZ ;  /* 0x00010000072d7824 */ /* 0x000fe200078e00ff */
[C---:B------:R-:W-:Y:S01]  /*d8e0*/  SHF.L.U32 R4, R5.reuse, 0x10, RZ ;  /* 0x0000001005047819 */ /* 0x040fe200000006ff */
[----:B--2---:R-:W-:Y:S01]  /*d8f0*/  IMAD.U32 R46, R8, 0x10000, RZ ;  /* 0x00010000082e7824 */ /* 0x004fe200078e00ff */
[----:B------:R-:W-:Y:S01]  /*d900*/  LOP3.LUT R47, R5, 0xffff0000, RZ, 0xc0, !PT ;  /* 0xffff0000052f7812 */ /* 0x000fe200078ec0ff */
[----:B------:R-:W-:Y:S01]  /*d910*/  FMUL.FTZ R51, R55, R56 ;  /* 0x0000003837337220 */ /* 0x000fe20000410000 */
[----:B------:R-:W-:-:S02]  /*d920*/  LOP3.LUT R5, R29, 0xffff0000, RZ, 0xc0, !PT ;  /* 0xffff00001d057812 */ /* 0x000fc400078ec0ff */
[C---:B------:R-:W-:Y:S02]  /*d930*/  SHF.L.U32 R52, R6.reuse, 0x10, RZ ;  /* 0x0000001006347819 */ /* 0x040fe400000006ff */
[----:B------:R-:W-:Y:S01]  /*d940*/  LOP3.LUT R54, R6, 0xffff0000, RZ, 0xc0, !PT ;  /* 0xffff000006367812 */ /* 0x000fe200078ec0ff */
[----:B------:R-:W-:Y:S01]  /*d950*/  FMUL.FTZ R6, R57, R56 ;  /* 0x0000003839067220 */ /* 0x000fe20000410000 */
[----:B------:R-:W-:Y:S01]  /*d960*/  LOP3.LUT R56, R33, 0xffff0000, RZ, 0xc0, !PT ;  /* 0xffff000021387812 */ /* 0x000fe200078ec0ff */
[-C--:B------:R-:W-:Y:S01]  /*d970*/  FFMA.FTZ R57, R57, R46.reuse, -R51 ;  /* 0x0000002e39397223 */ /* 0x080fe20000010833 */
[----:B------:R-:W-:Y:S01]  /*d980*/  LOP3.LUT R48, R8, 0xffff0000, RZ, 0xc0, !PT ;  /* 0xffff000008307812 */ /* 0x000fe200078ec0ff */
[-C--:B------:R-:W-:Y:S01]  /*d990*/  FMUL.FTZ R53, R5, R49.reuse ;  /* 0x0000003105357220 */ /* 0x080fe20000410000 */
[----:B------:R-:W-:Y:S01]  /*d9a0*/  LOP3.LUT R58, R7, 0xffff0000, RZ, 0xc0, !PT ;  /* 0xffff0000073a7812 */ /* 0x000fe200078ec0ff */
[----:B------:R-:W-:Y:S01]  /*d9b0*/  IMAD.U32 R51, R27, 0x10000, RZ ;  /* 0x000100001b337824 */ /* 0x000fe200078e00ff */
[----:B------:R-:W-:Y:S01]  /*d9c0*/  SHF.L.U32 R7, R31, 0x10, RZ ;  /* 0x000000101f077819 */ /* 0x000fe200000006ff */
[----:B------:R-:W-:Y:S01]  /*d9d0*/  FFMA.FTZ R46, R55, R46, R6 ;  /* 0x0000002e372e7223 */ /* 0x000fe20000010006 */
[----:B------:R-:W-:Y:S01]  /*d9e0*/  SHF.L.U32 R50, R10, 0x10, RZ ;  /* 0x000000100a327819 */ /* 0x000fe200000006ff */
[C---:B------:R-:W-:Y:S01]  /*d9f0*/  FMUL.FTZ R55, R56.reuse, R49 ;  /* 0x0000003138377220 */ /* 0x040fe20000410000 */
[----:B------:R-:W-:Y:S01]  /*da00*/  LOP3.LUT R49, R27, 0xffff0000, RZ, 0xc0, !PT ;  /* 0xffff00001b317812 */ /* 0x000fe200078ec0ff */
[----:B------:R-:W-:Y:S01]  /*da10*/  FFMA.FTZ R56, R56, R48, -R53 ;  /* 0x0000003038387223 */ /* 0x000fe20000010835 */
[----:B------:R-:W-:Y:S01]  /*da20*/  LOP3.LUT R10, R10, 0xffff0000, RZ, 0xc0, !PT ;  /* 0xffff00000a0a7812 */ /* 0x000fe200078ec0ff */
[-C--:B------:R-:W-:Y:S01]  /*da30*/  FMUL.FTZ R53, R51, R52.reuse ;  /* 0x0000003433357220 */ /* 0x080fe20000410000 */
[----:B------:R-:W-:Y:S01]  /*da40*/  LOP3.LUT R44, R9, 0xffff0000, RZ, 0xc0, !PT ;  /* 0xffff0000092c7812 */ /* 0x000fe200078ec0ff */
[----:B------:R-:W-:-:S02]  /*da50*/  FMUL.FTZ R6, R7, R52 ;  /* 0x0000003407067220 */ /* 0x000fc40000410000 */
[----:B------:R-:W-:Y:S02]  /*da60*/  FFMA.FTZ R5, R5, R48, R55 ;  /* 0x0000003005057223 */ /* 0x000fe40000010037 */
[-C--:B------:R-:W-:Y:S01]  /*da70*/  FFMA.FTZ R48, R7, R50.reuse, -R53 ;  /* 0x0000003207307223 */ /* 0x080fe20000010835 */
[----:B------:R-:W-:Y:S01]  /*da80*/  LOP3.LUT R7, R31, 0xffff0000, RZ, 0xc0, !PT ;  /* 0xffff00001f077812 */ /* 0x000fe200078ec0ff */
[----:B------:R-:W-:Y:S02]  /*da90*/  FFMA.FTZ R6, R51, R50, R6 ;  /* 0x0000003233067223 */ /* 0x000fe40000010006 */
[-C--:B------:R-:W-:Y:S02]  /*daa0*/  FMUL.FTZ R50, R49, R54.reuse ;  /* 0x0000003631327220 */ /* 0x080fe40000410000 */
[----:B------:R-:W-:Y:S02]  /*dab0*/  IMAD.U32 R51, R28, 0x10000, RZ ;  /* 0x000100001c337824 */ /* 0x000fe400078e00ff */
[----:B------:R-:W-:-:S02]  /*dac0*/  FMUL.FTZ R54, R7, R54 ;  /* 0x0000003607367220 */ /* 0x000fc40000410000 */
[----:B------:R-:W-:Y:S02]  /*dad0*/  IMAD.U32 R53, R32, 0x10000, RZ ;  /* 0x0001000020357824 */ /* 0x000fe400078e00ff */
[----:B------:R-:W-:Y:S01]  /*dae0*/  FFMA.FTZ R7, R7, R10, -R50 ;  /* 0x0000000a07077223 */ /* 0x000fe20000010832 */
[----:B------:R-:W-:Y:S01]  /*daf0*/  SHF.L.U32 R50, R26, 0x10, RZ ;  /* 0x000000101a327819 */ /* 0x000fe200000006ff */
[-C--:B------:R-:W-:Y:S02]  /*db00*/  FMUL.FTZ R55, R51, R4.reuse ;  /* 0x0000000433377220 */ /* 0x080fe40000410000 */
[----:B------:R-:W-:Y:S02]  /*db10*/  IMAD.U32 R8, R9, 0x10000, RZ ;  /* 0x0001000009087824 */ /* 0x000fe400078e00ff */
[----:B------:R-:W-:Y:S02]  /*db20*/  FMUL.FTZ R4, R53, R4 ;  /* 0x0000000435047220 */ /* 0x000fe40000410000 */
[----:B------:R-:W-:-:S02]  /*db30*/  IMAD.U32 R52, R30, 0x10000, RZ ;  /* 0x000100001e347824 */ /* 0x000fc400078e00ff */
[----:B------:R-:W-:Y:S02]  /*db40*/  FFMA.FTZ R49, R49, R10, R54 ;  /* 0x0000000a31317223 */ /* 0x000fe40000010036 */
[C---:B------:R-:W-:Y:S01]  /*db50*/  IMAD.U32 R9, R11.reuse, 0x10000, RZ ;  /* 0x000100000b097824 */ /* 0x040fe200078e00ff */
[----:B------:R-:W-:Y:S01]  /*db60*/  LOP3.LUT R11, R11, 0xffff0000, RZ, 0xc0, !PT ;  /* 0xffff00000b0b7812 */ /* 0x000fe200078ec0ff */
[-C--:B------:R-:W-:Y:S01]  /*db70*/  FMUL.FTZ R10, R50, R45.reuse ;  /* 0x0000002d320a7220 */ /* 0x080fe20000410000 */
[----:B------:R-:W-:Y:S01]  /*db80*/  F2FP.BF16.PACK_AB R6, R49, R6 ;  /* 0x000000063106723e */ /* 0x000fe200000010ff */
[-C--:B------:R-:W-:Y:S01]  /*db90*/  FFMA.FTZ R55, R53, R8.reuse, -R55 ;  /* 0x0000000835377223 */ /* 0x080fe20000010837 */
[----:B------:R-:W-:Y:S01]  /*dba0*/  LOP3.LUT R53, R32, 0xffff0000, RZ, 0xc0, !PT ;  /* 0xffff000020357812 */ /* 0x000fe200078ec0ff */
[----:B------:R-:W-:Y:S01]  /*dbb0*/  FFMA.FTZ R51, R51, R8, R4 ;  /* 0x0000000833337223 */ /* 0x000fe20000010004 */
[----:B------:R-:W-:Y:S01]  /*dbc0*/  LOP3.LUT R8, R28, 0xffff0000, RZ, 0xc0, !PT ;  /* 0xffff00001c087812 */ /* 0x000fe200078ec0ff */
[----:B------:R-:W-:Y:S01]  /*dbd0*/  FMUL.FTZ R45, R52, R45 ;  /* 0x0000002d342d7220 */ /* 0x000fe20000410000 */
[----:B------:R-:W-:Y:S01]  /*dbe0*/  LOP3.LUT R4, R26, 0xffff0000, RZ, 0xc0, !PT ;  /* 0xffff00001a047812 */ /* 0x000fe200078ec0ff */
[-C--:B------:R-:W-:Y:S01]  /*dbf0*/  FFMA.FTZ R52, R52, R9.reuse, -R10 ;  /* 0x0000000934347223 */ /* 0x080fe2000001080a */
[----:B------:R-:W-:Y:S01]  /*dc00*/  LOP3.LUT R10, R30, 0xffff0000, RZ, 0xc0, !PT ;  /* 0xffff00001e0a7812 */ /* 0x000fe200078ec0ff */
[----:B------:R-:W-:-:S02]  /*dc10*/  FFMA.FTZ R50, R50, R9, R45 ;  /* 0x0000000932327223 */ /* 0x000fc4000001002d */
[-C--:B------:R-:W-:Y:S02]  /*dc20*/  FMUL.FTZ R54, R8, R47.reuse ;  /* 0x0000002f08367220 */ /* 0x080fe40000410000 */
[C---:B------:R-:W-:Y:S02]  /*dc30*/  FMUL.FTZ R47, R53.reuse, R47 ;  /* 0x0000002f352f7220 */ /* 0x040fe40000410000 */
        /* <DEDUP_REMOVED lines=15> */
.L_x_2786:
[----:B------:R-:W-:Y:S05]  /*dd30*/  BSYNC B1 ;  /* 0x0000000000017941 */ /* 0x000fea0003800000 */
.L_x_2785:
        /* <DEDUP_REMOVED lines=104> */
.L_x_2792:
[----:B------:R-:W-:Y:S05]  /*e3c0*/  BSYNC B0 ;  /* 0x0000000000007941 */ /* 0x000fea0003800000 */
.L_x_2791:
        /* <DEDUP_REMOVED lines=106> */
.L_x_2790:
[----:B------:R-:W-:Y:S05]  /*ea70*/  BSYNC B1 ;  /* 0x0000000000017941 */ /* 0x000fea0003800000 */
.L_x_2789:
[----:B------:R-:W-:-:S04]  /*ea80*/  IADD3 R44, R2, 0x60, RZ ;  /* 0x00000060022c7810 */ /* 0x000fc80007ffe0ff */
[----:B------:R-:W-:-:S13]  /*ea90*/  ISETP.GE.AND P0, PT, R44, R35, PT ;  /* 0x000000232c00720c */ /* 0x000fda0003f06270 */
[----:B------:R-:W-:Y:S05]  /*eaa0*/  @P0 BRA `(.L_x_2772) ;  /* 0x00000cf000000947 */ /* 0x000fea0003800000 */
[----:B------:R-:W-:Y:S01]  /*eab0*/  ISETP.GE.AND P0, PT, R3, c[0x0][0x27c], PT ;  /* 0x00009f0003007a0c */ /* 0x000fe20003f06270 */
[----:B------:R-:W-:-:S12]  /*eac0*/  BSSY B0, `(.L_x_2793) ;  /* 0x0000063000007945 */ /* 0x000fd80003800000 */
[----:B------:R-:W-:Y:S05]  /*ead0*/  @P0 BRA `(.L_x_2794) ;  /* 0x0000061000000947 */ /* 0x000fea0003800000 */
[----:B-1----:R-:W-:Y:S01]  /*eae0*/  IMAD.MOV.U32 R8, RZ, RZ, c[0x0][0x27c] ;  /* 0x00009f00ff087624 */ /* 0x002fe200078e00ff */
        /* <DEDUP_REMOVED lines=9> */
[----:B------:R-:W-:Y:S01]  /*eb80*/  SHF.R.U32.HI R7, RZ, 0x3, R10 ;  /* 0x00000003ff077819 */ /* 0x000fe2000001160a */
[----:B------:R-:W-:Y:S01]  /*eb90*/  IMAD.SHL.U32 R5, R5, 0x400, RZ ;  /* 0x0000040005057824 */ /* 0x000fe200078e00ff */
[C---:B------:R-:W-:Y:S02]  /*eba0*/  LOP3.LUT R6, R10.reuse, 0x38, R6, 0xf8, !PT ;  /* 0x000000380a067812 */ /* 0x040fe400078ef806 */
[----:B------:R-:W-:Y:S02]  /*ebb0*/  LOP3.LUT R9, R10, 0x38, R3, 0xf8, !PT ;  /* 0x000000380a097812 */ /* 0x000fe400078ef803 */
[----:B------:R-:W-:Y:S02]  /*ebc0*/  LOP3.LUT R4, R4, 0xfffffe00, RZ, 0xc0, !PT ;  /* 0xfffffe0004047812 */ /* 0x000fe400078ec0ff */
[----:B------:R-:W-:Y:S02]  /*ebd0*/  LOP3.LUT R23, R6, R7, RZ, 0x3c, !PT ;  /* 0x0000000706177212 */ /* 0x000fe400078e3cff */
[----:B------:R-:W-:-:S02]  /*ebe0*/  LOP3.LUT R5, R5, 0x7fffe000, RZ, 0xc0, !PT ;  /* 0x7fffe00005057812 */ /* 0x000fc400078ec0ff */
[----:B------:R-:W-:Y:S02]  /*ebf0*/  LOP3.LUT R9, R4, R9, R7, 0xf6, !PT ;  /* 0x0000000904097212 */ /* 0x000fe400078ef607 */
        /* <DEDUP_REMOVED lines=12> */
[----:B------:R-:W-:Y:S01]  /*ecc0*/  LOP3.LUT R51, R11, 0xffff0000, RZ, 0xc0, !PT ;  /* 0xffff00000b337812 */ /* 0x000fe200078ec0ff */
[----:B------:R-:W-:Y:S01]  /*ecd0*/  IMAD.U32 R11, R36, 0x10000, RZ ;  /* 0x00010000240b7824 */ /* 0x000fe200078e00ff */
[----:B------:R-:W-:Y:S02]  /*ece0*/  SHF.L.U32 R48, R6, 0x10, RZ ;  /* 0x0000001006307819 */ /* 0x000fe400000006ff */
[----:B------:R-:W-:Y:S02]  /*ecf0*/  LOP3.LUT R49, R4, 0xffff0000, RZ, 0xc0, !PT ;  /* 0xffff000004317812 */ /* 0x000fe400078ec0ff */
[C---:B------:R-:W-:Y:S02]  /*ed00*/  SHF.L.U32 R4, R5.reuse, 0x10, RZ ;  /* 0x0000001005047819 */ /* 0x040fe400000006ff */
[----:B------:R-:W-:Y:S01]  /*ed10*/  LOP3.LUT R54, R5, 0xffff0000, RZ, 0xc0, !PT ;  /* 0xffff000005367812 */ /* 0x000fe200078ec0ff */
        /* <DEDUP_REMOVED lines=8> */
[-C--:B------:R-:W-:Y:S01]  /*eda0*/  FMUL.FTZ R55, R36, R53.reuse ;  /* 0x0000003524377220 */ /* 0x080fe20000410000 */
[----:B------:R-:W-:Y:S01]  /*edb0*/  SHF.L.U32 R52, R7, 0x10, RZ ;  /* 0x0000001007347819 */ /* 0x000fe200000006ff */
[----:B------:R-:W-:Y:S01]  /*edc0*/  FFMA.FTZ R48, R11, R46, R48 ;  /* 0x0000002e0b307223 */ /* 0x000fe20000010030 */
[----:B------:R-:W-:Y:S01]  /*edd0*/  SHF.L.U32 R11, R42, 0x10, RZ ;  /* 0x000000102a0b7819 */ /* 0x000fe200000006ff */
[C---:B------:R-:W-:Y:S01]  /*ede0*/  IMAD.U32 R5, R38.reuse, 0x10000, RZ ;  /* 0x0001000026057824 */ /* 0x040fe200078e00ff */
[----:B------:R-:W-:Y:S01]  /*edf0*/  LOP3.LUT R38, R38, 0xffff0000, RZ, 0xc0, !PT ;  /* 0xffff000026267812 */ /* 0x000fe200078ec0ff */
[----:B------:R-:W-:Y:S01]  /*ee00*/  FMUL.FTZ R53, R40, R53 ;  /* 0x0000003528357220 */ /* 0x000fe20000410000 */
[----:B------:R-:W-:Y:S01]  /*ee10*/  LOP3.LUT R42, R42, 0xffff0000, RZ, 0xc0, !PT ;  /* 0xffff00002a2a7812 */ /* 0x000fe200078ec0ff */
[----:B------:R-:W-:Y:S01]  /*ee20*/  FFMA.FTZ R55, R40, R10, -R55 ;  /* 0x0000000a28377223 */ /* 0x000fe20000010837 */
[----:B------:R-:W-:Y:S01]  /*ee30*/  LOP3.LUT R7, R7, 0xffff0000, RZ, 0xc0, !PT ;  /* 0xffff000007077812 */ /* 0x000fe200078ec0ff */
[----:B------:R-:W-:-:S02]  /*ee40*/  FMUL.FTZ R40, R5, R50 ;  /* 0x0000003205287220 */ /* 0x000fc40000410000 */
[C---:B------:R-:W-:Y:S02]  /*ee50*/  FMUL.FTZ R50, R11.reuse, R50 ;  /* 0x000000320b327220 */ /* 0x040fe40000410000 */
[-C--:B------:R-:W-:Y:S02]  /*ee60*/  FFMA.FTZ R40, R11, R45.reuse, -R40 ;  /* 0x0000002d0b287223 */ /* 0x080fe40000010828 */
[----:B------:R-:W-:Y:S01]  /*ee70*/  FFMA.FTZ R50, R5, R45, R50 ;  /* 0x0000002d05327223 */ /* 0x000fe20000010032 */
[C---:B------:R-:W-:Y:S01]  /*ee80*/  SHF.L.U32 R5, R37.reuse, 0x10, RZ ;  /* 0x0000001025057819 */ /* 0x040fe200000006ff */
[-C--:B------:R-:W-:Y:S01]  /*ee90*/  FMUL.FTZ R45, R38, R49.reuse ;  /* 0x00000031262d7220 */ /* 0x080fe20000410000 */
[----:B------:R-:W-:Y:S01]  /*eea0*/  LOP3.LUT R37, R37, 0xffff0000, RZ, 0xc0, !PT ;  /* 0xffff000025257812 */ /* 0x000fe200078ec0ff */
[C---:B------:R-:W-:Y:S01]  /*eeb0*/  IMAD.U32 R11, R41.reuse, 0x10000, RZ ;  /* 0x00010000290b7824 */ /* 0x040fe200078e00ff */
[----:B------:R-:W-:Y:S01]  /*eec0*/  LOP3.LUT R41, R41, 0xffff0000, RZ, 0xc0, !PT ;  /* 0xffff000029297812 */ /* 0x000fe200078ec0ff */
[----:B------:R-:W-:-:S02]  /*eed0*/  FMUL.FTZ R49, R42, R49 ;  /* 0x000000312a317220 */ /* 0x000fc40000410000 */
[-C--:B------:R-:W-:Y:S02]  /*eee0*/  FFMA.FTZ R45, R42, R43.reuse, -R45 ;  /* 0x0000002b2a2d7223 */ /* 0x080fe4000001082d */
[----:B------:R-:W-:Y:S01]  /*eef0*/  FFMA.FTZ R53, R36, R10, R53 ;  /* 0x0000000a24357223 */ /* 0x000fe20000010035 */
[----:B------:R-:W-:Y:S01]  /*ef00*/  SHF.L.U32 R36, R39, 0x10, RZ ;  /* 0x0000001027247819 */ /* 0x000fe200000006ff */
[-C--:B------:R-:W-:Y:S02]  /*ef10*/  FMUL.FTZ R42, R5, R4.reuse ;  /* 0x00000004052a7220 */ /* 0x080fe40000410000 */
[C---:B------:R-:W-:Y:S01]  /*ef20*/  IMAD.U32 R10, R34.reuse, 0x10000, RZ ;  /* 0x00010000220a7824 */ /* 0x040fe200078e00ff */
[----:B------:R-:W-:Y:S01]  /*ef30*/  LOP3.LUT R34, R34, 0xffff0000, RZ, 0xc0, !PT ;  /* 0xffff000022227812 */ /* 0x000fe200078ec0ff */
[----:B------:R-:W-:Y:S02]  /*ef40*/  FMUL.FTZ R4, R11, R4 ;  /* 0x000000040b047220 */ /* 0x000fe40000410000 */
[----:B------:R-:W-:-:S02]  /*ef50*/  FFMA.FTZ R49, R38, R43, R49 ;  /* 0x0000002b26317223 */ /* 0x000fc40000010031 */
[----:B------:R-:W-:Y:S02]  /*ef60*/  FMUL.FTZ R38, R10, R52 ;  /* 0x000000340a267220 */ /* 0x000fe40000410000 */
[-C--:B------:R-:W-:Y:S01]  /*ef70*/  FFMA.FTZ R5, R5, R8.reuse, R4 ;  /* 0x0000000805057223 */ /* 0x080fe20000010004 */
[----:B------:R-:W-:Y:S01]  /*ef80*/  LOP3.LUT R4, R39, 0xffff0000, RZ, 0xc0, !PT ;  /* 0xffff000027047812 */ /* 0x000fe200078ec0ff */
[----:B------:R-:W-:Y:S02]  /*ef90*/  FFMA.FTZ R42, R11, R8, -R42 ;  /* 0x000000080b2a7223 */ /* 0x000fe4000001082a */
[C---:B------:R-:W-:Y:S02]  /*efa0*/  FMUL.FTZ R52, R36.reuse, R52 ;  /* 0x0000003424347220 */ /* 0x040fe40000410000 */
[----:B------:R-:W-:Y:S02]  /*efb0*/  FFMA.FTZ R11, R36, R9, -R38 ;  /* 0x00000009240b7223 */ /* 0x000fe40000010826 */
[----:B------:R-:W-:-:S02]  /*efc0*/  FMUL.FTZ R8, R37, R54 ;  /* 0x0000003625087220 */ /* 0x000fc40000410000 */
[-C--:B------:R-:W-:Y:S02]  /*efd0*/  FMUL.FTZ R36, R34, R7.reuse ;  /* 0x0000000722247220 */ /* 0x080fe40000410000 */
[----:B------:R-:W-:Y:S02]  /*efe0*/  FMUL.FTZ R38, R41, R54 ;  /* 0x0000003629267220 */ /* 0x000fe40000410000 */
[----:B------:R-:W-:Y:S02]  /*eff0*/  FMUL.FTZ R7, R4, R7 ;  /* 0x0000000704077220 */ /* 0x000fe40000410000 */
[----:B------:R-:W-:Y:S01]  /*f000*/  FFMA.FTZ R52, R10, R9, R52 ;  /* 0x000000090a347223 */ /* 0x000fe20000010034 */
[----:B------:R-:W-:Y:S01]  /*f010*/  F2FP.BF16.PACK_AB R10, R55, R6 ;  /* 0x00000006370a723e */ /* 0x000fe200000010ff */
        /* <DEDUP_REMOVED lines=13> */
.L_x_2794:
[----:B------:R-:W-:Y:S05]  /*f0f0*/  BSYNC B0 ;  /* 0x0000000000007941 */ /* 0x000fea0003800000 */
.L_x_2793:
[----:B------:R-:W-:-:S13]  /*f100*/  ISETP.GE.AND P0, PT, R221, c[0x0][0x27c], PT ;  /* 0x00009f00dd007a0c */ /* 0x000fda0003f06270 */
[----:B------:R-:W-:Y:S05]  /*f110*/  @P0 BRA `(.L_x_2772) ;  /* 0x0000068000000947 */ /* 0x000fea0003800000 */
[----:B-1----:R-:W-:Y:S01]  /*f120*/  SHF.R.S32.HI R8, RZ, 0x1f, R221 ;  /* 0x0000001fff087819 */ /* 0x002fe200000114dd */
[----:B------:R-:W-:Y:S01]  /*f130*/  IMAD.MOV.U32 R9, RZ, RZ, c[0x0][0x27c] ;  /* 0x00009f00ff097624 */ /* 0x000fe200078e00ff */
[----:B------:R-:W-:Y:S01]  /*f140*/  SHF.R.S32.HI R5, RZ, 0x1f, R44 ;  /* 0x0000001fff057819 */ /* 0x000fe2000001142c */
[----:B------:R-:W-:Y:S01]  /*f150*/  IMAD.SHL.U32 R10, R44, 0x40, RZ ;  /* 0x000000402c0a7824 */ /* 0x000fe200078e00ff */
[CC--:B------:R-:W-:Y:S01]  /*f160*/  LEA.HI R11, R8.reuse, R221.reuse, RZ, 0x3 ;  /* 0x000000dd080b7211 */ /* 0x0c0fe200078f18ff */
        /* <DEDUP_REMOVED lines=99> */
.L_x_2772:
[----:B------:R-:W-:Y:S05]  /*f7a0*/  BSYNC B2 ;  /* 0x0000000000027941 */ /* 0x000fea0003800000 */
.L_x_2744:
[----:B-1----:R-:W-:Y:S01]  /*f7b0*/  IMAD R5, R22, c[0x0][0x208], RZ ;  /* 0x0000820016057a24 */ /* 0x002fe200078e02ff */
[----:B----4-:R-:W-:Y:S01]  /*f7c0*/  SHF.R.S32.HI R8, RZ, 0x4, R19 ;  /* 0x00000004ff087819 */ /* 0x010fe20000011413 */
[----:B------:R-:W-:Y:S01]  /*f7d0*/  IMAD.SHL.U32 R6, R13, 0x40, RZ ;  /* 0x000000400d067824 */ /* 0x000fe200078e00ff */
[----:B------:R-:W-:Y:S01]  /*f7e0*/  LEA.HI R62, R17, R216, RZ, 0x5 ;  /* 0x000000d8113e7211 */ /* 0x000fe200078f28ff */
[----:B------:R-:W-:Y:S01]  /*f7f0*/  IMAD R4, R226, c[0x0][0x20c], R5 ;  /* 0x00008300e2047a24 */ /* 0x000fe200078e0205 */
[----:B------:R-:W-:Y:S01]  /*f800*/  LEA.HI R19, R19, R8, RZ, 0x1 ;  /* 0x0000000813137211 */ /* 0x000fe200078f08ff */
[----:B------:R-:W-:Y:S01]  /*f810*/  IMAD.SHL.U32 R5, R2, 0x8, RZ ;  /* 0x0000000802057824 */ /* 0x000fe200078e00ff */
[----:B------:R-:W-:Y:S01]  /*f820*/  LOP3.LUT R6, R6, 0x1c0, RZ, 0xc0, !PT ;  /* 0x000001c006067812 */ /* 0x000fe200078ec0ff */
[----:B------:R-:W-:Y:S01]  /*f830*/  IMAD.WIDE.U32 R10, R226, c[0x0][0x208], RZ ;  /* 0x00008200e20a7a25 */ /* 0x000fe200078e00ff */
[----:B------:R-:W-:Y:S01]  /*f840*/  LOP3.LUT R19, R19, 0xfffffffe, RZ, 0xc0, !PT ;  /* 0xfffffffe13137812 */ /* 0x000fe200078ec0ff */
[----:B------:R-:W-:-:S04]  /*f850*/  DEPBAR.LE SB0, 0x0 ;  /* 0x000080000000791a */ /* 0x000fc80000000000 */
[----:B------:R-:W-:Y:S01]  /*f860*/  LOP3.LUT R5, R6, 0x8, R5, 0xf8, !PT ;  /* 0x0000000806057812 */ /* 0x000fe200078ef805 */
[----:B------:R-:W-:Y:S01]  /*f870*/  IMAD.IADD R11, R11, 0x1, R4 ;  /* 0x000000010b0b7824 */ /* 0x000fe200078e0204 */
[----:B------:R-:W-:Y:S01]  /*f880*/  SHF.R.U32.HI R6, RZ, 0x3, R6 ;  /* 0x00000003ff067819 */ /* 0x000fe20000011606 */
[----:B------:R-:W-:Y:S01]  /*f890*/  IMAD.IADD R4, R8, 0x1, -R19 ;  /* 0x0000000108047824 */ /* 0x000fe200078e0a13 */
[----:B------:R-:W-:Y:S01]  /*f8a0*/  LOP3.LUT R12, R12, 0xfffffff7, RZ, 0xc0, !PT ;  /* 0xfffffff70c0c7812 */ /* 0x000fe200078ec0ff */
[----:B------:R-:W-:Y:S01]  /*f8b0*/  IMAD.WIDE.U32 R10, R225, c[0x0][0x218], R10 ;  /* 0x00008600e10a7a25 */ /* 0x000fe200078e000a */
[----:B------:R-:W-:Y:S01]  /*f8c0*/  LOP3.LUT R5, R5, R6, RZ, 0x3c, !PT ;  /* 0x0000000605057212 */ /* 0x000fe200078e3cff */
[----:B------:R-:W-:Y:S01]  /*f8d0*/  BSSY B0, `(.L_x_2795) ;  /* 0x000006f000007945 */ /* 0x000fe20003800000 */
[----:B------:R-:W-:Y:S01]  /*f8e0*/  SHF.R.S32.HI R66, RZ, 0x1f, R15 ;  /* 0x0000001fff427819 */ /* 0x000fe2000001140f */
[----:B------:R-:W-:Y:S01]  /*f8f0*/  IMAD R6, R21, c[0x0][0x218], RZ ;  /* 0x0000860015067a24 */ /* 0x000fe200078e02ff */
[----:B------:R-:W-:Y:S01]  /*f900*/  BAR.SYNC.DEFER_BLOCKING 0x0 ;  /* 0x0000000000007b1d */ /* 0x000fe20000010000 */
[----:B------:R-:W-:Y:S01]  /*f910*/  IMAD R209, R4, 0x200, R5 ;  /* 0x0000020004d17824 */ /* 0x000fe200078e0205 */
[----:B------:R-:W-:Y:S01]  /*f920*/  IADD3 R10, P0, R24, R10, RZ ;  /* 0x0000000a180a7210 */ /* 0x000fe20007f1e0ff */
[----:B------:R-:W-:Y:S01]  /*f930*/  IMAD R5, R225, c[0x0][0x21c], R6 ;  /* 0x00008700e1057a24 */ /* 0x000fe200078e0206 */
[----:B------:R-:W-:Y:S01]  /*f940*/  LEA.HI R66, R66, R15, RZ, 0x3 ;  /* 0x0000000f42427211 */ /* 0x000fe200078f18ff */
[----:B------:R-:W-:Y:S01]  /*f950*/  IMAD.SHL.U32 R8, R18, 0x40, RZ ;  /* 0x0000004012087824 */ /* 0x000fe200078e00ff */
[----:B------:R-:W-:Y:S01]  /*f960*/  R2P PR, R13, 0x6 ;  /* 0x000000060d007804 */ /* 0x000fe20000000000 */
[----:B------:R-:W-:Y:S01]  /*f970*/  IMAD.SHL.U32 R209, R209, 0x2, RZ ;  /* 0x00000002d1d17824 */ /* 0x000fe200078e00ff */
[----:B------:R-:W-:Y:S01]  /*f980*/  IADD3.X R5, R20, R11, R5, P0, !PT ;  /* 0x0000000b14057210 */ /* 0x000fe200007fe405 */
[----:B------:R-:W-:Y:S01]  /*f990*/  IMAD.SHL.U32 R9, R0, 0x40, RZ ;  /* 0x0000004000097824 */ /* 0x000fe200078e00ff */
[----:B------:R-:W-:Y:S01]  /*f9a0*/  LEA R19, P0, R10, c[0x0][0x1f8], 0x1 ;  /* 0x00007e000a137a11 */ /* 0x000fe200078008ff */
[----:B------:R-:W-:Y:S01]  /*f9b0*/  IMAD.SHL.U32 R0, R62, 0x20, RZ ;  /* 0x000000203e007824 */ /* 0x000fe200078e00ff */
[----:B------:R-:W-:Y:S01]  /*f9c0*/  LOP3.LUT R8, R8, 0x1c0, RZ, 0xc0, !PT ;  /* 0x000001c008087812 */ /* 0x000fe200078ec0ff */
[----:B------:R-:W-:Y:S01]  /*f9d0*/  IMAD.SHL.U32 R227, R16, 0x2, RZ ;  /* 0x0000000210e37824 */ /* 0x000fe200078e00ff */
[----:B------:R-:W-:Y:S01]  /*f9e0*/  LEA.HI.X R10, R10, c[0x0][0x1fc], R5, 0x1, P0 ;  /* 0x00007f000a0a7a11 */ /* 0x000fe200000f0c05 */
[----:B------:R-:W-:Y:S01]  /*f9f0*/  IMAD.SHL.U32 R5, R4, 0x8, RZ ;  /* 0x0000000804057824 */ /* 0x000fe200078e00ff */
[----:B------:R-:W-:Y:S01]  /*fa00*/  SHFL.IDX PT, R24, R19, RZ, 0x181f ;  /* 0x00181fff13187589 */ /* 0x000fe200000e0000 */
[----:B------:R-:W-:Y:S01]  /*fa10*/  IADD3 R6, R209, 0xa080, RZ ;  /* 0x0000a080d1067810 */ /* 0x000fe20007ffe0ff */
[----:B------:R-:W-:Y:S01]  /*fa20*/  IMAD.IADD R16, R61, 0x1, -R2 ;  /* 0x000000013d107824 */ /* 0x000fe200078e0a02 */
[----:B------:R-:W-:Y:S01]  /*fa30*/  IADD3 R208, R209, 0xa0a0, RZ ;  /* 0x0000a0a0d1d07810 */ /* 0x000fe20007ffe0ff */
[----:B------:R-:W1:Y:S01]  /*fa40*/  SHFL.IDX PT, R25, R10, RZ, 0x181f ;  /* 0x00181fff0a197589 */ /* 0x000e6200000e0000 */
[----:B------:R-:W-:-:S02]  /*fa50*/  LOP3.LUT R5, R8, 0x8, R5, 0xf8, !PT ;  /* 0x0000000808057812 */ /* 0x000fc400078ef805 */
[----:B------:R-:W-:Y:S01]  /*fa60*/  SHF.R.U32.HI R8, RZ, 0x3, R8 ;  /* 0x00000003ff087819 */ /* 0x000fe20000011608 */
[----:B------:R2:W3:Y:S01]  /*fa70*/  LDSM.16.M88.4 R36, [R209+0xa080] ;  /* 0x00a08000d124783b */ /* 0x0004e20000000200 */
[----:B------:R-:W-:Y:S02]  /*fa80*/  LOP3.LUT R9, R9, 0xfffffe00, RZ, 0xc0, !PT ;  /* 0xfffffe0009097812 */ /* 0x000fe400078ec0ff */
[----:B------:R-:W-:Y:S01]  /*fa90*/  LOP3.LUT R8, R5, R8, RZ, 0x3c, !PT ;  /* 0x0000000805087212 */ /* 0x000fe200078e3cff */
[----:B------:R2:W4:Y:S01]  /*faa0*/  LDSM.16.M88.4 R28, [R209+0xa880] ;  /* 0x00a88000d11c783b */ /* 0x0005220000000200 */
[----:B------:R-:W-:Y:S02]  /*fab0*/  LOP3.LUT R0, R0, 0x7ffffc00, RZ, 0xc0, !PT ;  /* 0x7ffffc0000007812 */ /* 0x000fe400078ec0ff */
[----:B------:R-:W-:Y:S02]  /*fac0*/  @P1 IADD3 R208, R6, -0x20, RZ ;  /* 0xffffffe006d01810 */ /* 0x000fe40007ffe0ff */
[----:B------:R-:W-:Y:S01]  /*fad0*/  ISETP.GE.AND P1, PT, R3, c[0x0][0x1d4], PT ;  /* 0x0000750003007a0c */ /* 0x000fe20003f26270 */
[----:B------:R2:W2:Y:S01]  /*fae0*/  LDSM.16.M88.4 R4, [R209+0xb080] ;  /* 0x00b08000d104783b */ /* 0x0004a20000000200 */
[----:B------:R-:W-:-:S02]  /*faf0*/  IADD3 R0, R8, R9, R0 ;  /* 0x0000000908007210 */ /* 0x000fc40007ffe000 */
[----:B------:R-:W-:Y:S01]  /*fb00*/  ISETP.LT.OR P0, PT, R16, 0x1, P1 ;  /* 0x000000011000780c */ /* 0x000fe20000f01670 */
[----:B------:R2:W2:Y:S01]  /*fb10*/  LDSM.16.M88.4 R56, [R208] ;  /* 0x00000000d038783b */ /* 0x0004a20000000200 */
[C---:B------:R-:W-:Y:S01]  /*fb20*/  LEA R210, R0.reuse, 0x10080, 0x1 ;  /* 0x0001008000d27811 */ /* 0x040fe200078e08ff */
[----:B------:R-:W-:Y:S01]  /*fb30*/  IMAD.SHL.U32 R44, R0, 0x2, RZ ;  /* 0x00000002002c7824 */ /* 0x000fe200078e00ff */
[----:B------:R-:W-:Y:S01]  /*fb40*/  SHF.R.S32.HI R0, RZ, 0x1f, R221 ;  /* 0x0000001fff007819 */ /* 0x000fe200000114dd */
[----:B------:R2:W2:Y:S01]  /*fb50*/  LDSM.16.M88.4 R52, [R208+0x800] ;  /* 0x00080000d034783b */ /* 0x0004a20000000200 */
[----:B------:R-:W-:Y:S01]  /*fb60*/  LOP3.LUT R66, R66, 0xfffffff8, RZ, 0xc0, !PT ;  /* 0xfffffff842427812 */ /* 0x000fe200078ec0ff */
[----:B------:R-:W-:Y:S01]  /*fb70*/  IMAD R72, R213, 0x2, R210 ;  /* 0x00000002d5487824 */ /* 0x000fe200078e02d2 */
[----:B------:R-:W-:Y:S01]  /*fb80*/  LEA.HI R67, R0, R221, RZ, 0x3 ;  /* 0x000000dd00437211 */ /* 0x000fe200078f18ff */
[----:B-1----:R-:W-:Y:S01]  /*fb90*/  IMAD.WIDE R26, R3, 0x2, R24 ;  /* 0x00000002031a7825 */ /* 0x002fe200078e0218 */
[----:B------:R1:W1:Y:S01]  /*fba0*/  LDSM.16.M88.4 R48, [R208+0x1000] ;  /* 0x00100000d030783b */ /* 0x0002620000000200 */
[----:B------:R-:W-:-:S02]  /*fbb0*/  SHF.R.S32.HI R11, RZ, 0x1f, R14 ;  /* 0x0000001fff0b7819 */ /* 0x000fc4000001140e */
[----:B------:R-:W-:Y:S01]  /*fbc0*/  LOP3.LUT R67, R67, 0xfffffff8, RZ, 0xc0, !PT ;  /* 0xfffffff843437812 */ /* 0x000fe200078ec0ff */
[----:B------:R-:W1:Y:S01]  /*fbd0*/  LDSM.16.M88.4 R44, [R44+0x10080] ;  /* 0x010080002c2c783b */ /* 0x000e620000000200 */
[----:B------:R-:W-:Y:S01]  /*fbe0*/  LEA.HI R230, R11, R14, RZ, 0x3 ;  /* 0x0000000e0be67211 */ /* 0x000fe200078f18ff */
[----:B------:R-:W-:Y:S01]  /*fbf0*/  IMAD.MOV.U32 R0, RZ, RZ, 0x20 ;  /* 0x00000020ff007424 */ /* 0x000fe200078e00ff */
[----:B------:R-:W-:Y:S01]  /*fc00*/  SHF.R.S32.HI R68, RZ, 0x1f, R3 ;  /* 0x0000001fff447819 */ /* 0x000fe20000011403 */
[----:B------:R1:W1:Y:S01]  /*fc10*/  LDSM.16.M88.4 R20, [R72] ;  /* 0x000000004814783b */ /* 0x0002620000000200 */
[----:B------:R-:W-:Y:S01]  /*fc20*/  IMAD.WIDE R32, R67, 0x2, R24 ;  /* 0x0000000243207825 */ /* 0x000fe200078e0218 */
[----:B------:R-:W-:Y:S02]  /*fc30*/  LOP3.LUT R230, R230, 0xfffffff8, RZ, 0xc0, !PT ;  /* 0xfffffff8e6e67812 */ /* 0x000fe400078ec0ff */
[----:B------:R-:W-:Y:S01]  /*fc40*/  @!PT LDS RZ, [RZ] ;  /* 0x00000000fffff984 */ /* 0x000fe20000000800 */
[----:B------:R-:W-:Y:S01]  /*fc50*/  @!PT LDS RZ, [RZ] ;  /* 0x00000000fffff984 */ /* 0x000fe20000000800 */
[----:B------:R-:W-:Y:S01]  /*fc60*/  @!PT LDS RZ, [RZ] ;  /* 0x00000000fffff984 */ /* 0x000fe20000000800 */
[----:B------:R5:W-:Y:S01]  /*fc70*/  LDGSTS.E.BYPASS.LTC128B.128 [R227+0x4080], [R26.64], !P0 ;  /* 0x040800001ae37fae */ /* 0x000be2000c101d50 */
[----:B------:R-:W-:-:S02]  /*fc80*/  ISETP.GE.AND P0, PT, R221, c[0x0][0x1d4], PT ;  /* 0x00007500dd007a0c */ /* 0x000fc40003f06270 */
[----:B------:R-:W-:Y:S02]  /*fc90*/  SEL R212, R0, 0xffffffe0, !P2 ;  /* 0xffffffe000d47807 */ /* 0x000fe40005000000 */
[----:B------:R-:W-:Y:S02]  /*fca0*/  LOP3.LUT R0, R8, R9, RZ, 0xfc, !PT ;  /* 0x0000000908007212 */ /* 0x000fe400078efcff */
[----:B------:R-:W-:Y:S02]  /*fcb0*/  SHF.R.S32.HI R70, RZ, 0x1f, R67 ;  /* 0x0000001fff467819 */ /* 0x000fe40000011443 */
[----:B------:R-:W-:Y:S02]  /*fcc0*/  SHF.R.S32.HI R71, RZ, 0x1f, R66 ;  /* 0x0000001fff477819 */ /* 0x000fe40000011442 */
[----:B------:R-:W-:Y:S02]  /*fcd0*/  SHF.R.S32.HI R69, RZ, 0x1f, R230 ;  /* 0x0000001fff457819 */ /* 0x000fe400000114e6 */
[----:B------:R-:W-:-:S02]  /*fce0*/  IADD3 R203, R208, 0x800, RZ ;  /* 0x00000800d0cb7810 */ /* 0x000fc40007ffe0ff */
[----:B------:R-:W-:Y:S02]  /*fcf0*/  @P0 LOP3.LUT R12, R12, 0x8, RZ, 0xfc, !PT ;  /* 0x000000080c0c0812 */ /* 0x000fe400078efcff */
[----:B------:R-:W-:Y:S02]  /*fd00*/  ISETP.LT.OR P0, PT, R16, 0x1, P0 ;  /* 0x000000011000780c */ /* 0x000fe40000701670 */
[----:B------:R-:W-:Y:S02]  /*fd10*/  LOP3.LUT R12, R12, 0xfffffffb, RZ, 0xc0, !PT ;  /* 0xfffffffb0c0c7812 */ /* 0x000fe400078ec0ff */
[----:B------:R-:W-:Y:S01]  /*fd20*/  IADD3 R202, R208, 0x1000, RZ ;  /* 0x00001000d0ca7810 */ /* 0x000fe20007ffe0ff */
[----:B-----5:R-:W-:-:S08]  /*fd30*/  IMAD.WIDE R26, R66, 0x2, R24 ;  /* 0x00000002421a7825 */ /* 0x020fd000078e0218 */
        /* <DEDUP_REMOVED lines=16> */
[----:B------:R2:W3:Y:S04]  /*fe40*/  SHFL.IDX PT, R17, R10, 0x1, 0x181f ;  /* 0x00381f000a117f89 */ /* 0x0004e800000e0000 */
[----:B------:R2:W4:Y:S02]  /*fe50*/  SHFL.IDX PT, R9, R19, 0x1, 0x181f ;  /* 0x00381f0013097f89 */ /* 0x00052400000e0000 */
.L_x_2825:
[----:B----4-:R-:W-:Y:S02]  /*fe60*/  LEA R12, P0, R67, R9, 0x1 ;  /* 0x00000009430c7211 */ /* 0x010fe400078008ff */
[----:B------:R-:W-:Y:S02]  /*fe70*/  ISETP.GE.AND P2, PT, R221, c[0x0][0x1d4], PT ;  /* 0x00007500dd007a0c */ /* 0x000fe40003f46270 */
[----:B---3--:R-:W-:Y:S02]  /*fe80*/  LEA.HI.X R13, R67, R17, R70, 0x1, P0 ;  /* 0x00000011430d7211 */ /* 0x008fe400000f0c46 */
[----:B--2---:R-:W-:-:S04]  /*fe90*/  LEA R10, P0, R66, R9, 0x1 ;  /* 0x00000009420a7211 */ /* 0x004fc800078008ff */
        /* <DEDUP_REMOVED lines=18> */
.L_x_2796:
[----:B--234-:R-:W-:Y:S05]  /*ffc0*/  BSYNC B0 ;  /* 0x0000000000007941 */ /* 0x01cfea0003800000 */
.L_x_2795:
[----:B------:R-:W0:Y:S01]  /*ffd0*/  LDGDEPBAR ;  /* 0x00000000000079af */ /* 0x000e220000000000 */
[----:B------:R-:W-:Y:S02]  /*ffe0*/  WARPSYNC 0xffffffff ;  /* 0xffffffff00007948 */ /* 0x000fe40003800000 */
[C---:B-1----:R-:W-:Y:S01]  /*fff0*/  HMMA.16816.F32.BF16 R40, R44.reuse, R36, RZ ;  /* 0x000000242c28723c */ /* 0x042fe200000418ff */
[----:B------:R-:W-:Y:S01]  /*10000*/  IMAD R75, R211, 0x2, R210 ;  /* 0x00000002d34b7824 */ /* 0x000fe200078e02d2 */
[----:B------:R-:W-:Y:S01]  /*10010*/  ISETP.GE.AND P1, PT, R107, 0x31, PT ;  /* 0x000000316b00780c */ /* 0x000fe20003f26270 */
[----:B------:R-:W-:Y:S01]  /*10020*/  IMAD R73, R212, 0x2, R209 ;  /* 0x00000002d4497824 */ /* 0x000fe200078e02d1 */
[C---:B------:R-:W-:Y:S01]  /*10030*/  IADD3 R200, R208.reuse, 0x1800, RZ ;  /* 0x00001800d0c87810 */ /* 0x040fe20007ffe0ff */
[----:B------:R-:W-:Y:S01]  /*10040*/  IMAD R74, R211, 0x2, R72 ;  /* 0x00000002d34a7824 */ /* 0x000fe200078e0248 */
[----:B------:R-:W-:Y:S01]  /*10050*/  IADD3 R199, R208, 0x2000, RZ ;  /* 0x00002000d0c77810 */ /* 0x000fe20007ffe0ff */
[----:B------:R-:W-:Y:S01]  /*10060*/  IMAD R201, R212, 0x2, R208 ;  /* 0x00000002d4c97824 */ /* 0x000fe200078e02d0 */
[----:B------:R-:W-:Y:S01]  /*10070*/  HMMA.16816.F32.BF16 R32, R44, R28, RZ ;  /* 0x0000001c2c20723c */ /* 0x000fe200000418ff */
[----:B------:R-:W-:Y:S01]  /*10080*/  LDSM.16.M88.4 R16, [R73+0xa080] ;  /* 0x00a080004910783b */ /* 0x000fe20000000200 */
[----:B------:R-:W-:-:S02]  /*10090*/  IADD3 R198, R208, 0x2800, RZ ;  /* 0x00002800d0c67810 */ /* 0x000fc40007ffe0ff */
[C---:B------:R-:W-:Y:S01]  /*100a0*/  IADD3 R197, R208.reuse, 0x3000, RZ ;  /* 0x00003000d0c57810 */ /* 0x040fe20007ffe0ff */
[----:B------:R-:W-:Y:S01]  /*100b0*/  LDSM.16.M88.4 R12, [R73+0xa880] ;  /* 0x00a88000490c783b */ /* 0x000fe20000000200 */
[C---:B------:R-:W-:Y:S02]  /*100c0*/  IADD3 R196, R208.reuse, 0x3800, RZ ;  /* 0x00003800d0c47810 */ /* 0x040fe40007ffe0ff */
[----:B------:R-:W-:Y:S01]  /*100d0*/  HMMA.16816.F32.BF16 R36, R44, R38, RZ ;  /* 0x000000262c24723c */ /* 0x000fe200000418ff */
[----:B------:R-:W-:Y:S01]  /*100e0*/  LDSM.16.M88.4 R8, [R73+0xb080] ;  /* 0x00b080004908783b */ /* 0x000fe20000000200 */
[C---:B------:R-:W-:Y:S02]  /*100f0*/  IADD3 R195, R208.reuse, 0x4000, RZ ;  /* 0x00004000d0c37810 */ /* 0x040fe40007ffe0ff */
[C---:B------:R-:W-:Y:S02]  /*10100*/  IADD3 R194, R208.reuse, 0x4800, RZ ;  /* 0x00004800d0c27810 */ /* 0x040fe40007ffe0ff */
[----:B------:R-:W-:-:S02]  /*10110*/  IADD3 R193, R208, 0x5000, RZ ;  /* 0x00005000d0c17810 */ /* 0x000fc40007ffe0ff */
[----:B------:R-:W-:Y:S01]  /*10120*/  HMMA.16816.F32.BF16 R28, R44, R30, RZ ;  /* 0x0000001e2c1c723c */ /* 0x000fe200000418ff */
[----:B------:R-:W-:-:S07]  /*10130*/  IADD3 R192, R208, 0x5800, RZ ;  /* 0x00005800d0c07810 */ /* 0x000fce0007ffe0ff */
[C---:B------:R-:W-:Y:S08]  /*10140*/  HMMA.16816.F32.BF16 R24, R44.reuse, R4, RZ ;  /* 0x000000042c18723c */ /* 0x040ff000000418ff */
[----:B------:R-:W-:Y:S01]  /*10150*/  HMMA.16816.F32.BF16 R44, R44, R6, RZ ;  /* 0x000000062c2c723c */ /* 0x000fe200000418ff */
[----:B------:R-:W1:Y:S07]  /*10160*/  LDSM.16.M88.4 R4, [R75] ;  /* 0x000000004b04783b */ /* 0x000e6e0000000200 */
[C---:B------:R-:W-:Y:S08]  /*10170*/  HMMA.16816.F32.BF16 R40, R20.reuse, R56, R40 ;  /* 0x000000381428723c */ /* 0x040ff00000041828 */
[C---:B------:R-:W-:Y:S01]  /*10180*/  HMMA.16816.F32.BF16 R36, R20.reuse, R58, R36 ;  /* 0x0000003a1424723c */ /* 0x040fe20000041824 */
[----:B------:R-:W-:Y:S07]  /*10190*/  LDSM.16.M88.4 R56, [R201] ;  /* 0x00000000c938783b */ /* 0x000fee0000000200 */
[C---:B------:R-:W-:Y:S08]  /*101a0*/  HMMA.16816.F32.BF16 R32, R20.reuse, R52, R32 ;  /* 0x000000341420723c */ /* 0x040ff00000041820 */
[C---:B------:R-:W-:Y:S01]  /*101b0*/  HMMA.16816.F32.BF16 R28, R20.reuse, R54, R28 ;  /* 0x00000036141c723c */ /* 0x040fe2000004181c */
[----:B------:R-:W-:Y:S07]  /*101c0*/  LDSM.16.M88.4 R52, [R201+0x800] ;  /* 0x00080000c934783b */ /* 0x000fee0000000200 */
[C---:B------:R-:W-:Y:S08]  /*101d0*/  HMMA.16816.F32.BF16 R24, R20.reuse, R48, R24 ;  /* 0x000000301418723c */ /* 0x040ff00000041818 */
[----:B------:R-:W-:Y:S01]  /*101e0*/  HMMA.16816.F32.BF16 R20, R20, R50, R44 ;  /* 0x000000321414723c */ /* 0x000fe2000004182c */
[----:B------:R-:W2:Y:S04]  /*101f0*/  LDSM.16.M88.4 R44, [R74] ;  /* 0x000000004a2c783b */ /* 0x000ea80000000200 */
        /* <DEDUP_REMOVED lines=12> */
[C---:B------:R-:W-:Y:S01]  /*102c0*/  HMMA.16816.F32.BF16 R36, R44.reuse, R58, R36 ;  /* 0x0000003a2c24723c */ /* 0x040fe20000041824 */
[----:B------:R-:W-:Y:S07]  /*102d0*/  LDSM.16.M88.4 R56, [R208+0x1800] ;  /* 0x00180000d038783b */ /* 0x000fee0000000200 */
[C---:B------:R-:W-:Y:S08]  /*102e0*/  HMMA.16816.F32.BF16 R32, R44.reuse, R52, R32 ;  /* 0x000000342c20723c */ /* 0x040ff00000041820 */
[C---:B------:R-:W-:Y:S01]  /*102f0*/  HMMA.16816.F32.BF16 R28, R44.reuse, R54, R28 ;  /* 0x000000362c1c723c */ /* 0x040fe2000004181c */
[----:B------:R-:W-:Y:S07]  /*10300*/  LDSM.16.M88.4 R52, [R208+0x2000] ;  /* 0x00200000d034783b */ /* 0x000fee0000000200 */
        /* <DEDUP_REMOVED lines=10> */
[C---:B----4-:R-:W-:Y:S08]  /*103b0*/  HMMA.16816.F32.BF16 R24, R4.reuse, R8, R24 ;  /* 0x000000080418723c */ /* 0x050ff00000041818 */
        /* <DEDUP_REMOVED lines=48> */
[----:B------:R-:W2:Y:S07]  /*106c0*/  LDSM.16.M88.4 R52, [R201+0x3000] ;  /* 0x00300000c934783b */ /* 0x000eae0000000200 */
[C---:B---3--:R-:W-:Y:S08]  /*106d0*/  HMMA.16816.F32.BF16 R24, R44.reuse, R48, R24 ;  /* 0x000000302c18723c */ /* 0x048ff00000041818 */
[----:B------:R-:W-:Y:S01]  /*106e0*/  HMMA.16816.F32.BF16 R20, R44, R50, R20 ;  /* 0x000000322c14723c */ /* 0x000fe20000041814 */
[----:B------:R-:W3:Y:S04]  /*106f0*/  LDSM.16.M88.4 R48, [R201+0x3800] ;  /* 0x00380000c930783b */ /* 0x000ee80000000200 */
[----:B------:R-:W5:Y:S03]  /*10700*/  LDSM.16.M88.4 R44, [R201+0x4000] ;  /* 0x00400000c92c783b */ /* 0x000f660000000200 */
[C---:B-1----:R-:W-:Y:S08]  /*10710*/  HMMA.16816.F32.BF16 R40, R4.reuse, R16, R40 ;  /* 0x000000100428723c */ /* 0x042ff00000041828 */
[C---:B------:R-:W-:Y:S01]  /*10720*/  HMMA.16816.F32.BF16 R36, R4.reuse, R18, R36 ;  /* 0x000000120424723c */ /* 0x040fe20000041824 */
[----:B------:R-:W-:Y:S07]  /*10730*/  LDSM.16.M88.4 R16, [R210+0xc000] ;  /* 0x00c00000d210783b */ /* 0x000fee0000000200 */
[C---:B------:R-:W-:Y:S08]  /*10740*/  HMMA.16816.F32.BF16 R32, R4.reuse, R12, R32 ;  /* 0x0000000c0420723c */ /* 0x040ff00000041820 */
[C---:B------:R-:W-:Y:S01]  /*10750*/  HMMA.16816.F32.BF16 R28, R4.reuse, R14, R28 ;  /* 0x0000000e041c723c */ /* 0x040fe2000004181c */
[----:B------:R-:W1:Y:S07]  /*10760*/  LDSM.16.M88.4 R12, [R209+0xe880] ;  /* 0x00e88000d10c783b */ /* 0x000e6e0000000200 */
[C---:B----4-:R-:W-:Y:S08]  /*10770*/  HMMA.16816.F32.BF16 R24, R4.reuse, R8, R24 ;  /* 0x000000080418723c */ /* 0x050ff00000041818 */
[----:B------:R-:W-:Y:S01]  /*10780*/  HMMA.16816.F32.BF16 R20, R4, R10, R20 ;  /* 0x0000000a0414723c */ /* 0x000fe20000041814 */
[----:B------:R-:W4:Y:S04]  /*10790*/  LDSM.16.M88.4 R8, [R209+0xf080] ;  /* 0x00f08000d108783b */ /* 0x000f280000000200 */
[----:B------:R-:W1:Y:S03]  /*107a0*/  LDSM.16.M88.4 R4, [R209+0xf880] ;  /* 0x00f88000d104783b */ /* 0x000e660000000200 */
[C---:B--2---:R-:W-:Y:S08]  /*107b0*/  HMMA.16816.F32.BF16 R40, R56.reuse, R52, R40 ;  /* 0x000000343828723c */ /* 0x044ff00000041828 */
[C---:B------:R-:W-:Y:S01]  /*107c0*/  HMMA.16816.F32.BF16 R36, R56.reuse, R54, R36 ;  /* 0x000000363824723c */ /* 0x040fe20000041824 */
[----:B------:R-:W-:Y:S07]  /*107d0*/  LDSM.16.M88.4 R52, [R208+0x4800] ;  /* 0x00480000d034783b */ /* 0x000fee0000000200 */
[C---:B---3--:R-:W-:Y:S08]  /*107e0*/  HMMA.16816.F32.BF16 R32, R56.reuse, R48, R32 ;  /* 0x000000303820723c */ /* 0x048ff00000041820 */
[C---:B------:R-:W-:Y:S01]  /*107f0*/  HMMA.16816.F32.BF16 R28, R56.reuse, R50, R28 ;  /* 0x00000032381c723c */ /* 0x040fe2000004181c */
[----:B------:R-:W-:Y:S07]  /*10800*/  LDSM.16.M88.4 R48, [R208+0x5000] ;  /* 0x00500000d030783b */ /* 0x000fee0000000200 */
[C---:B-----5:R-:W-:Y:S08]  /*10810*/  HMMA.16816.F32.BF16 R24, R56.reuse, R44, R24 ;  /* 0x0000002c3818723c */ /* 0x060ff00000041818 */
[----:B------:R-:W-:Y:S01]  /*10820*/  HMMA.16816.F32.BF16 R20, R56, R46, R20 ;  /* 0x0000002e3814723c */ /* 0x000fe20000041814 */
[----:B------:R-:W2:Y:S04]  /*10830*/  LDSM.16.M88.4 R56, [R72+0xc000] ;  /* 0x00c000004838783b */ /* 0x000ea80000000200 */
[----:B------:R-:W3:Y:S03]  /*10840*/  LDSM.16.M88.4 R44, [R208+0x5800] ;  /* 0x00580000d02c783b */ /* 0x000ee60000000200 */
        /* <DEDUP_REMOVED lines=8> */
[----:B------:R-:W4:Y:S04]  /*108d0*/  LDSM.16.M88.4 R4, [R73+0xf080] ;  /* 0x00f080004904783b */ /* 0x000f280000000200 */
[----:B------:R-:W5:Y:S03]  /*108e0*/  LDSM.16.M88.4 R16, [R73+0xf880] ;  /* 0x00f880004910783b */ /* 0x000f660000000200 */
        /* <DEDUP_REMOVED lines=9> */
[----:B------:R-:W3:Y:S01]  /*10980*/  LDSM.16.M88.4 R44, [R201+0x5800] ;  /* 0x00580000c92c783b */ /* 0x000ee20000000200 */
[----:B------:R-:W-:-:S04]  /*10990*/  DEPBAR.LE SB0, 0x0 ;  /* 0x000080000000791a */ /* 0x000fc80000000000 */
[C---:B-1----:R-:W-:Y:S08]  /*109a0*/  HMMA.16816.F32.BF16 R40, R12.reuse, R8, R40 ;  /* 0x000000080c28723c */ /* 0x042ff00000041828 */
[C---:B------:R-:W-:Y:S08]  /*109b0*/  HMMA.16816.F32.BF16 R36, R12.reuse, R10, R36 ;  /* 0x0000000a0c24723c */ /* 0x040ff00000041824 */
[C---:B----4-:R-:W-:Y:S08]  /*109c0*/  HMMA.16816.F32.BF16 R32, R12.reuse, R4, R32 ;  /* 0x000000040c20723c */ /* 0x050ff00000041820 */
[C---:B------:R-:W-:Y:S08]  /*109d0*/  HMMA.16816.F32.BF16 R28, R12.reuse, R6, R28 ;  /* 0x000000060c1c723c */ /* 0x040ff0000004181c */
[C---:B-----5:R-:W-:Y:S08]  /*109e0*/  HMMA.16816.F32.BF16 R24, R12.reuse, R16, R24 ;  /* 0x000000100c18723c */ /* 0x060ff00000041818 */
[----:B------:R-:W-:Y:S08]  /*109f0*/  HMMA.16816.F32.BF16 R20, R12, R18, R20 ;  /* 0x000000120c14723c */ /* 0x000ff00000041814 */
[C---:B--2---:R-:W-:Y:S08]  /*10a00*/  HMMA.16816.F32.BF16 R40, R56.reuse, R52, R40 ;  /* 0x000000343828723c */ /* 0x044ff00000041828 */
[C---:B------:R-:W-:Y:S08]  /*10a10*/  HMMA.16816.F32.BF16 R36, R56.reuse, R54, R36 ;  /* 0x000000363824723c */ /* 0x040ff00000041824 */
[C---:B------:R-:W-:Y:S08]  /*10a20*/  HMMA.16816.F32.BF16 R32, R56.reuse, R48, R32 ;  /* 0x000000303820723c */ /* 0x040ff00000041820 */
[C---:B------:R-:W-:Y:S08]  /*10a30*/  HMMA.16816.F32.BF16 R28, R56.reuse, R50, R28 ;  /* 0x00000032381c723c */ /* 0x040ff0000004181c */
[C---:B---3--:R-:W-:Y:S08]  /*10a40*/  HMMA.16816.F32.BF16 R24, R56.reuse, R44, R24 ;  /* 0x0000002c3818723c */ /* 0x048ff00000041818 */
[----:B------:R-:W-:Y:S01]  /*10a50*/  HMMA.16816.F32.BF16 R20, R56, R46, R20 ;  /* 0x0000002e3814723c */ /* 0x000fe20000041814 */
[----:B------:R-:W-:Y:S06]  /*10a60*/  BAR.SYNC.DEFER_BLOCKING 0x0 ;  /* 0x0000000000007b1d */ /* 0x000fec0000010000 */
[----:B------:R-:W-:Y:S05]  /*10a70*/  @!P1 BRA `(.L_x_2798) ;  /* 0x0000043000009947 */ /* 0x000fea0003800000 */
[----:B------:R-:W-:Y:S01]  /*10a80*/  ISETP.NE.AND P0, PT, R223, 0x1, PT ;  /* 0x00000001df00780c */ /* 0x000fe20003f05270 */
        /* <DEDUP_REMOVED lines=23> */
[----:B------:R-:W-:-:S04]  /*10c00*/  IMAD R4, R4, c[0x0][0x1f0], RZ ;  /* 0x00007c0004047a24 */ /* 0x000fc800078e02ff */
[----:B------:R-:W-:Y:S01]  /*10c10*/  IMAD R5, R225, c[0x0][0x1f4], R4 ;  /* 0x00007d00e1057a24 */ /* 0x000fe200078e0204 */
[----:B------:R-:W-:-:S04]  /*10c20*/  IADD3 R4, P0, R64, R6, RZ ;  /* 0x0000000640047210 */ /* 0x000fc80007f1e0ff */
[----:B------:R-:W-:Y:S02]  /*10c30*/  IADD3.X R7, R60, R7, R5, P0, !PT ;  /* 0x000000073c077210 */ /* 0x000fe400007fe405 */
[----:B------:R-:W-:-:S04]  /*10c40*/  LEA R5, P0, R4, c[0x0][0x1c8], 0x1 ;  /* 0x0000720004057a11 */ /* 0x000fc800078008ff */
[----:B------:R-:W-:Y:S01]  /*10c50*/  LEA.HI.X R4, R4, c[0x0][0x1cc], R7, 0x1, P0 ;  /* 0x0000730004047a11 */ /* 0x000fe200000f0c07 */
[----:B------:R1:W2:Y:S01]  /*10c60*/  SHFL.IDX PT, R6, R5, RZ, 0x181f ;  /* 0x00181fff05067589 */ /* 0x0002a200000e0000 */
[----:B------:R-:W-:-:S03]  /*10c70*/  ISETP.GE.AND P0, PT, R2, 0x1, PT ;  /* 0x000000010200780c */ /* 0x000fc60003f06270 */
[----:B------:R1:W3:Y:S10]  /*10c80*/  SHFL.IDX PT, R7, R4, RZ, 0x181f ;  /* 0x00181fff04077589 */ /* 0x0002f400000e0000 */
[----:B------:R-:W-:Y:S05]  /*10c90*/  @!P0 BRA `(.L_x_2800) ;  /* 0x000000d000008947 */ /* 0x000fea0003800000 */
        /* <DEDUP_REMOVED lines=13> */
.L_x_2800:
[----:B------:R-:W-:Y:S05]  /*10d70*/  BSYNC B0 ;  /* 0x0000000000007941 */ /* 0x000fea0003800000 */
.L_x_2799:
[----:B------:R-:W-:Y:S01]  /*10d80*/  ISETP.GE.AND P0, PT, R2, 0x21, PT ;  /* 0x000000210200780c */ /* 0x000fe20003f06270 */
[----:B-1----:R-:W1:Y:S01]  /*10d90*/  SHFL.IDX PT, R4, R4, 0x1, 0x181f ;  /* 0x00381f0004047f89 */ /* 0x002e6200000e0000 */
[----:B------:R-:W-:Y:S03]  /*10da0*/  BSSY B0, `(.L_x_2798) ;  /* 0x0000010000007945 */ /* 0x000fe60003800000 */
[----:B------:R-:W4:Y:S08]  /*10db0*/  SHFL.IDX PT, R5, R5, 0x1, 0x181f ;  /* 0x00381f0005057f89 */ /* 0x000f3000000e0000 */
[----:B------:R-:W-:Y:S05]  /*10dc0*/  @!P0 BRA `(.L_x_2801) ;  /* 0x000000d000008947 */ /* 0x000fea0003800000 */
[----:B----4-:R-:W-:-:S04]  /*10dd0*/  LEA R2, P0, R3, R5, 0x1 ;  /* 0x0000000503027211 */ /* 0x010fc800078008ff */
[----:B-1----:R-:W-:Y:S02]  /*10de0*/  LEA.HI.X R3, R3, R4, R68, 0x1, P0 ;  /* 0x0000000403037211 */ /* 0x002fe400000f0c44 */
[----:B--2---:R-:W-:-:S03]  /*10df0*/  LEA R6, P0, R67, R5, 0x1 ;  /* 0x0000000543067211 */ /* 0x004fc600078008ff */
[----:B------:R-:W-:Y:S01]  /*10e00*/  @!PT LDS RZ, [RZ] ;  /* 0x00000000fffff984 */ /* 0x000fe20000000800 */
[----:B------:R1:W-:Y:S01]  /*10e10*/  LDGSTS.E.BYPASS.LTC128B.128 [R227+0xb080], [R2.64], !P6 ;  /* 0x0b08000002e37fae */ /* 0x0003e2000f101d50 */
[----:B---3--:R-:W-:Y:S02]  /*10e20*/  LEA.HI.X R7, R67, R4, R70, 0x1, P0 ;  /* 0x0000000443077211 */ /* 0x008fe400000f0c46 */
[----:B------:R-:W-:-:S03]  /*10e30*/  LEA R8, P0, R66, R5, 0x1 ;  /* 0x0000000542087211 */ /* 0x000fc600078008ff */
[----:B------:R1:W-:Y:S01]  /*10e40*/  LDGSTS.E.BYPASS.LTC128B.128 [R227+0xc880], [R6.64], !P2 ;  /* 0x0c88000006e37fae */ /* 0x0003e2000d101d50 */
[----:B------:R-:W-:Y:S02]  /*10e50*/  LEA.HI.X R9, R66, R4, R71, 0x1, P0 ;  /* 0x0000000442097211 */ /* 0x000fe400000f0c47 */
[----:B------:R-:W-:-:S03]  /*10e60*/  LEA R10, P0, R230, R5, 0x1 ;  /* 0x00000005e60a7211 */ /* 0x000fc600078008ff */
[----:B------:R1:W-:Y:S01]  /*10e70*/  LDGSTS.E.BYPASS.LTC128B.128 [R227+0xe080], [R8.64], !P5 ;  /* 0x0e08000008e37fae */ /* 0x0003e2000e901d50 */
[----:B------:R-:W-:-:S05]  /*10e80*/  LEA.HI.X R11, R230, R4, R69, 0x1, P0 ;  /* 0x00000004e60b7211 */ /* 0x000fca00000f0c45 */
[----:B------:R1:W-:Y:S04]  /*10e90*/  LDGSTS.E.BYPASS.LTC128B.128 [R227+0xf880], [R10.64], !P4 ;  /* 0x0f8800000ae37fae */ /* 0x0003e8000e101d50 */
.L_x_2801:
[----:B------:R-:W-:Y:S05]  /*10ea0*/  BSYNC B0 ;  /* 0x0000000000007941 */ /* 0x000fea0003800000 */
.L_x_2798:
[----:B-1----:R-:W-:Y:S01]  /*10eb0*/  LOP3.LUT R3, R62, 0xffffffe0, RZ, 0xc0, !PT ;  /* 0xffffffe03e037812 */ /* 0x002fe200078ec0ff */
        /* <DEDUP_REMOVED lines=28> */
[----:B------:R-:W-:Y:S01]  /*11080*/  LDSM.16.MT88.4 R128, [R206+0x8880] ;  /* 0x00888000ce80783b */ /* 0x000fe20000004200 */
[----:B------:R-:W-:-:S02]  /*11090*/  FMNMX.FTZ R3, R40, R41, !PT ;  /* 0x0000002928037209 */ /* 0x000fc40007810000 */
[----:B--23--:R-:W-:Y:S01]  /*110a0*/  FSEL R7, R38, -INF , P0 ;  /* 0xff80000026077808 */ /* 0x00cfe20000000000 */
[----:B------:R-:W-:Y:S01]  /*110b0*/  LDSM.16.MT88.4 R136, [R205+0x8880] ;  /* 0x00888000cd88783b */ /* 0x000fe20000004200 */
[----:B------:R-:W-:Y:S02]  /*110c0*/  FSEL R36, R36, -INF , P0 ;  /* 0xff80000024247808 */ /* 0x000fe40000000000 */
[----:B------:R-:W-:Y:S01]  /*110d0*/  ISETP.GT.AND P0, PT, R61, 0x9, PT ;  /* 0x000000093d00780c */ /* 0x000fe20003f04270 */
[----:B------:R-:W-:Y:S01]  /*110e0*/  LDSM.16.MT88.4 R164, [R206+0x6080] ;  /* 0x00608000cea4783b */ /* 0x000fe20000004200 */
[----:B------:R-:W-:Y:S02]  /*110f0*/  FMNMX.FTZ R3, R36, R3, !PT ;  /* 0x0000000324037209 */ /* 0x000fe40007810000 */
[----:B----4-:R-:W-:Y:S01]  /*11100*/  FSEL R5, R39, -INF , P0 ;  /* 0xff80000027057808 */ /* 0x010fe20000000000 */
[----:B------:R-:W-:Y:S01]  /*11110*/  LDSM.16.MT88.4 R160, [R205+0x6080] ;  /* 0x00608000cda0783b */ /* 0x000fe20000004200 */
[----:B------:R-:W-:-:S02]  /*11120*/  FSEL R2, R37, -INF , P0 ;  /* 0xff80000025027808 */ /* 0x000fc40000000000 */
[C---:B------:R-:W-:Y:S01]  /*11130*/  ISETP.GT.AND P0, PT, R61.reuse, 0x10, PT ;  /* 0x000000103d00780c */ /* 0x040fe20003f04270 */
[----:B------:R-:W-:Y:S01]  /*11140*/  LDSM.16.MT88.4 R172, [R204+0x4880] ;  /* 0x00488000ccac783b */ /* 0x000fe20000004200 */
[----:B------:R-:W-:Y:S02]  /*11150*/  FMNMX.FTZ R3, R2, R3, !PT ;  /* 0x0000000302037209 */ /* 0x000fe40007810000 */
[----:B------:R-:W-:Y:S01]  /*11160*/  FSEL R9, R34, -INF , P0 ;  /* 0xff80000022097808 */ /* 0x000fe20000000000 */
[----:B------:R-:W-:Y:S01]  /*11170*/  LDSM.16.MT88.4 R168, [R207+0x6080] ;  /* 0x00608000cfa8783b */ /* 0x000fe20000004200 */
        /* <DEDUP_REMOVED lines=28> */
[----:B------:R-:W-:Y:S01]  /*11340*/  FMNMX.FTZ R3, R182, R3, !PT ;  /* 0x00000003b6037209 */ /* 0x000fe20007810000 */
[----:B------:R-:W-:Y:S01]  /*11350*/  LDSM.16.MT88.4 R60, [R207+0x5880] ;  /* 0x00588000cf3c783b */ /* 0x000fe20000004200 */
[----:B------:R-:W-:-:S02]  /*11360*/  FSEL R180, R21, -INF , P0 ;  /* 0xff80000015b47808 */ /* 0x000fc40000000000 */
[----:B------:R-:W-:Y:S02]  /*11370*/  FSEL R176, R23, -INF , P0 ;  /* 0xff80000017b07808 */ /* 0x000fe40000000000 */
[----:B------:R-:W-:Y:S01]  /*11380*/  FMNMX.FTZ R14, R180, R3, !PT ;  /* 0x00000003b40e7209 */ /* 0x000fe20007810000 */
[----:B------:R-:W-:Y:S04]  /*11390*/  LDSM.16.MT88.4 R20, [R206+0x7880] ;  /* 0x00788000ce14783b */ /* 0x000fe80000004200 */
[----:B------:R-:W1:Y:S02]  /*113a0*/  SHFL.BFLY PT, R11, R14, 0x2, 0x1f ;  /* 0x0c401f000e0b7f89 */ /* 0x000e6400000e0000 */
        /* <DEDUP_REMOVED lines=16> */
[----:B------:R-:W-:Y:S01]  /*114b0*/  LDSM.16.MT88.4 R36, [R206+0x4080] ;  /* 0x00408000ce24783b */ /* 0x000fe20000004200 */
        /* <DEDUP_REMOVED lines=9> */
[--C-:B------:R-:W-:Y:S01]  /*11550*/  FFMA.FTZ R232, R232, c[0x0][0x2d0], -R183.reuse ;  /* 0x0000b400e8e87a23 */ /* 0x100fe200000108b7 */
[----:B------:R-:W1:Y:S01]  /*11560*/  MUFU.EX2 R158, R158 ;  /* 0x0000009e009e7308 */ /* 0x000e620000000800 */
[--C-:B------:R-:W-:Y:S01]  /*11570*/  FFMA.FTZ R234, R182, c[0x0][0x2d0], -R183.reuse ;  /* 0x0000b400b6ea7a23 */ /* 0x100fe200000108b7 */
[----:B------:R-:W-:Y:S01]  /*11580*/  FMNMX.FTZ R11, R177, R12, !PT ;  /* 0x0000000cb10b7209 */ /* 0x000fe20007810000 */
[----:B------:R-:W-:-:S03]  /*11590*/  FFMA.FTZ R241, R180, c[0x0][0x2d0], -R183 ;  /* 0x0000b400b4f17a23 */ /* 0x000fc600000108b7 */
[----:B------:R-:W-:Y:S02]  /*115a0*/  FMNMX.FTZ R11, R176, R11, !PT ;  /* 0x0000000bb00b7209 */ /* 0x000fe40007810000 */
[----:B------:R-:W-:Y:S03]  /*115b0*/  MUFU.EX2 R159, R159 ;  /* 0x0000009f009f7308 */ /* 0x000fe60000000800 */
[----:B------:R-:W2:Y:S05]  /*115c0*/  SHFL.BFLY PT, R12, R11, 0x2, 0x1f ;  /* 0x0c401f000b0c7f89 */ /* 0x000eaa00000e0000 */
[----:B------:R-:W3:Y:S01]  /*115d0*/  MUFU.EX2 R2, R2 ;  /* 0x0000000200027308 */ /* 0x000ee20000000800 */
[----:B-1----:R-:W-:Y:S01]  /*115e0*/  F2FP.BF16.PACK_AB R140, R158, R185 ;  /* 0x000000b99e8c723e */ /* 0x002fe200000010ff */
[----:B------:R-:W-:-:S06]  /*115f0*/  FADD.FTZ R158, R185, R158 ;  /* 0x0000009eb99e7221 */ /* 0x000fcc0000010000 */
[----:B------:R-:W-:Y:S01]  /*11600*/  MUFU.EX2 R231, R231 ;  /* 0x000000e700e77308 */ /* 0x000fe20000000800 */
[----:B---3--:R-:W-:-:S07]  /*11610*/  F2FP.BF16.PACK_AB R142, R2, R159 ;  /* 0x0000009f028e723e */ /* 0x008fce00000010ff */
[----:B------:R-:W-:Y:S01]  /*11620*/  MUFU.EX2 R188, R188 ;  /* 0x000000bc00bc7308 */ /* 0x000fe20000000800 */
[----:B------:R-:W-:Y:S01]  /*11630*/  FADD.FTZ R159, R159, R158 ;  /* 0x0000009e9f9f7221 */ /* 0x000fe20000010000 */
[----:B--2---:R-:W-:-:S03]  /*11640*/  FMNMX.FTZ R12, R11, R12, !PT ;  /* 0x0000000c0b0c7209 */ /* 0x004fc60007810000 */
[----:B------:R-:W-:Y:S02]  /*11650*/  FADD.FTZ R2, R2, R159 ;  /* 0x0000009f02027221 */ /* 0x000fe40000010000 */
[----:B------:R-:W1:Y:S01]  /*11660*/  SHFL.BFLY PT, R157, R12, 0x1, 0x1f ;  /* 0x0c201f000c9d7f89 */ /* 0x000e6200000e0000 */
[----:B------:R-:W-:Y:S08]  /*11670*/  MUFU.EX2 R191, R191 ;  /* 0x000000bf00bf7308 */ /* 0x000ff00000000800 */
[----:B------:R-:W-:Y:S08]  /*11680*/  MUFU.EX2 R186, R186 ;  /* 0x000000ba00ba7308 */ /* 0x000ff00000000800 */
[----:B------:R-:W-:Y:S01]  /*11690*/  MUFU.EX2 R232, R232 ;  /* 0x000000e800e87308 */ /* 0x000fe20000000800 */
[----:B-1----:R-:W-:-:S07]  /*116a0*/  FMNMX.FTZ R157, R157, R12, !PT ;  /* 0x0000000c9d9d7209 */ /* 0x002fce0007810000 */
[----:B------:R-:W-:Y:S01]  /*116b0*/  MUFU.EX2 R237, R237 ;  /* 0x000000ed00ed7308 */ /* 0x000fe20000000800 */
[C---:B------:R-:W-:Y:S01]  /*116c0*/  FSETP.NEU.FTZ.AND P0, PT, R157.reuse, -INF , PT ;  /* 0xff8000009d00780b */ /* 0x040fe20003f1d000 */
[----:B------:R-:W-:-:S06]  /*116d0*/  FMUL.FTZ R178, R157, c[0x0][0x2d0] ;  /* 0x0000b4009db27a20 */ /* 0x000fcc0000410000 */
[----:B------:R-:W-:Y:S01]  /*116e0*/  MUFU.EX2 R234, R234 ;  /* 0x000000ea00ea7308 */ /* 0x000fe20000000800 */
[----:B------:R-:W-:-:S05]  /*116f0*/  FSEL R178, R178, RZ, P0 ;  /* 0x000000ffb2b27208 */ /* 0x000fca0000000000 */
[--C-:B------:R-:W-:Y:S02]  /*11700*/  FFMA.FTZ R189, R42, c[0x0][0x2d0], -R178.reuse ;  /* 0x0000b4002abd7a23 */ /* 0x100fe400000108b2 */
[--C-:B------:R-:W-:Y:S01]  /*11710*/  FFMA.FTZ R184, R43, c[0x0][0x2d0], -R178.reuse ;  /* 0x0000b4002bb87a23 */ /* 0x100fe200000108b2 */
[----:B------:R-:W-:Y:S01]  /*11720*/  MUFU.EX2 R241, R241 ;  /* 0x000000f100f17308 */ /* 0x000fe20000000800 */
[--C-:B------:R-:W-:Y:S02]  /*11730*/  FFMA.FTZ R187, R7, c[0x0][0x2d0], -R178.reuse ;  /* 0x0000b40007bb7a23 */ /* 0x100fe400000108b2 */
[--C-:B------:R-:W-:Y:S02]  /*11740*/  FFMA.FTZ R0, R5, c[0x0][0x2d0], -R178.reuse ;  /* 0x0000b40005007a23 */ /* 0x100fe400000108b2 */
[----:B------:R-:W1:Y:S01]  /*11750*/  LDSM.16.MT88.4 R4, [R204+0x8880] ;  /* 0x00888000cc04783b */ /* 0x000e620000004200 */
[--C-:B------:R-:W-:Y:S02]  /*11760*/  FFMA.FTZ R235, R9, c[0x0][0x2d0], -R178.reuse ;  /* 0x0000b40009eb7a23 */ /* 0x100fe400000108b2 */
[----:B------:R-:W-:Y:S01]  /*11770*/  MUFU.EX2 R189, R189 ;  /* 0x000000bd00bd7308 */ /* 0x000fe20000000800 */
[----:B------:R-:W2:Y:S01]  /*11780*/  LDSM.16.MT88.4 R8, [R207+0x4880] ;  /* 0x00488000cf08783b */ /* 0x000ea20000004200 */
[----:B------:R-:W-:-:S02]  /*11790*/  FFMA.FTZ R214, R17, c[0x0][0x2d0], -R178 ;  /* 0x0000b40011d67a23 */ /* 0x000fc400000108b2 */
[--C-:B------:R-:W-:Y:S01]  /*117a0*/  FFMA.FTZ R233, R13, c[0x0][0x2d0], -R178.reuse ;  /* 0x0000b4000de97a23 */ /* 0x100fe200000108b2 */
[----:B------:R-:W3:Y:S01]  /*117b0*/  LDSM.16.MT88.4 R16, [R206+0x4880] ;  /* 0x00488000ce10783b */ /* 0x000ee20000004200 */
[--C-:B------:R-:W-:Y:S02]  /*117c0*/  FFMA.FTZ R190, R15, c[0x0][0x2d0], -R178.reuse ;  /* 0x0000b4000fbe7a23 */ /* 0x100fe400000108b2 */
[----:B------:R-:W4:Y:S01]  /*117d0*/  MUFU.EX2 R184, R184 ;  /* 0x000000b800b87308 */ /* 0x000f220000000800 */
[----:B------:R-:W5:Y:S01]  /*117e0*/  LDSM.16.MT88.4 R12, [R205+0x4880] ;  /* 0x00488000cd0c783b */ /* 0x000f620000004200 */
[--C-:B------:R-:W-:Y:S02]  /*117f0*/  FFMA.FTZ R236, R181, c[0x0][0x2d0], -R178.reuse ;  /* 0x0000b400b5ec7a23 */ /* 0x100fe400000108b2 */
[--C-:B------:R-:W-:Y:S01]  /*11800*/  FFMA.FTZ R239, R179, c[0x0][0x2d0], -R178.reuse ;  /* 0x0000b400b3ef7a23 */ /* 0x100fe200000108b2 */
[----:B------:R-:W-:Y:S01]  /*11810*/  LDSM.16.MT88.4 R180, [R207+0x6880] ;  /* 0x00688000cfb4783b */ /* 0x000fe20000004200 */
[----:B------:R-:W-:-:S02]  /*11820*/  FFMA.FTZ R238, R177, c[0x0][0x2d0], -R178 ;  /* 0x0000b400b1ee7a23 */ /* 0x000fc400000108b2 */
[----:B------:R-:W-:Y:S01]  /*11830*/  MUFU.EX2 R187, R187 ;  /* 0x000000bb00bb7308 */ /* 0x000fe20000000800 */
[----:B------:R-:W-:Y:S02]  /*11840*/  FFMA.FTZ R243, R176, c[0x0][0x2d0], -R178 ;  /* 0x0000b400b0f37a23 */ /* 0x000fe400000108b2 */
[----:B------:R-:W-:Y:S05]  /*11850*/  LDSM.16.MT88.4 R176, [R205+0x6880] ;  /* 0x00688000cdb0783b */ /* 0x000fea0000004200 */
[----:B------:R-:W1:Y:S01]  /*11860*/  MUFU.EX2 R0, R0 ;  /* 0x0000000000007308 */ /* 0x000e620000000800 */
[----:B----4-:R-:W-:Y:S01]  /*11870*/  F2FP.BF16.PACK_AB R141, R184, R189 ;  /* 0x000000bdb88d723e */ /* 0x010fe200000010ff */
[----:B------:R-:W-:-:S06]  /*11880*/  FADD.FTZ R184, R189, R184 ;  /* 0x000000b8bdb87221 */ /* 0x000fcc0000010000 */
[----:B------:R-:W-:Y:S01]  /*11890*/  MUFU.EX2 R235, R235 ;  /* 0x000000eb00eb7308 */ /* 0x000fe20000000800 */
[----:B-1----:R-:W-:-:S07]  /*118a0*/  F2FP.BF16.PACK_AB R143, R0, R187 ;  /* 0x000000bb008f723e */ /* 0x002fce00000010ff */
[----:B------:R-:W1:Y:S01]  /*118b0*/  MUFU.EX2 R214, R214 ;  /* 0x000000d600d67308 */ /* 0x000e620000000800 */
[----:B------:R-:W-:-:S04]  /*118c0*/  FADD.FTZ R187, R187, R184 ;  /* 0x000000b8bbbb7221 */ /* 0x000fc80000010000 */
[----:B------:R-:W-:Y:S01]  /*118d0*/  FADD.FTZ R0, R0, R187 ;  /* 0x000000bb00007221 */ /* 0x000fe20000010000 */
        /* <DEDUP_REMOVED lines=39> */
[----:B-1----:R-:W-:Y:S01]  /*11b50*/  F2FP.BF16.PACK_AB R5, R214, R235 ;  /* 0x000000ebd605723e */ /* 0x002fe200000010ff */
[----:B------:R-:W-:-:S02]  /*11b60*/  FADD.FTZ R231, R231, R2 ;  /* 0x00000002e7e77221 */ /* 0x000fc40000010000 */
[----:B------:R-:W-:Y:S02]  /*11b70*/  FADD.FTZ R235, R235, R0 ;  /* 0x00000000ebeb7221 */ /* 0x000fe40000010000 */
[----:B------:R-:W-:Y:S01]  /*11b80*/  FADD.FTZ R188, R188, R231 ;  /* 0x000000e7bcbc7221 */ /* 0x000fe20000010000 */
[----:B------:R-:W-:Y:S01]  /*11b90*/  F2FP.BF16.PACK_AB R6, R186, R191 ;  /* 0x000000bfba06723e */ /* 0x000fe200000010ff */
[----:B------:R-:W-:Y:S01]  /*11ba0*/  FADD.FTZ R214, R214, R235 ;  /* 0x000000ebd6d67221 */ /* 0x000fe20000010000 */
[----:B----4-:R-:W-:Y:S01]  /*11bb0*/  F2FP.BF16.PACK_AB R7, R190, R233 ;  /* 0x000000e9be07723e */ /* 0x010fe200000010ff */
[----:B------:R-:W-:Y:S02]  /*11bc0*/  FADD.FTZ R191, R191, R188 ;  /* 0x000000bcbfbf7221 */ /* 0x000fe40000010000 */
[----:B------:R-:W-:Y:S02]  /*11bd0*/  FADD.FTZ R233, R233, R214 ;  /* 0x000000d6e9e97221 */ /* 0x000fe40000010000 */
[----:B------:R-:W-:-:S02]  /*11be0*/  FADD.FTZ R191, R186, R191 ;  /* 0x000000bfbabf7221 */ /* 0x000fc40000010000 */
[----:B--2---:R-:W-:Y:S01]  /*11bf0*/  HMMA.16816.F32.BF16 R152, R4, R8, R152 ;  /* 0x000000080498723c */ /* 0x004fe20000041898 */
[----:B------:R-:W-:-:S07]  /*11c00*/  FADD.FTZ R233, R190, R233 ;  /* 0x000000e9bee97221 */ /* 0x000fce0000010000 */
[C---:B------:R-:W-:Y:S01]  /*11c10*/  HMMA.16816.F32.BF16 R28, R4.reuse, R10, R28 ;  /* 0x0000000a041c723c */ /* 0x040fe2000004181c */
[----:B------:R-:W1:Y:S07]  /*11c20*/  LDSM.16.MT88.4 R8, [R204+0x6080] ;  /* 0x00608000cc08783b */ /* 0x000e6e0000004200 */
[C---:B---3--:R-:W-:Y:S08]  /*11c30*/  HMMA.16816.F32.BF16 R32, R4.reuse, R16, R32 ;  /* 0x000000100420723c */ /* 0x048ff00000041820 */
[C---:B------:R-:W-:Y:S01]  /*11c40*/  HMMA.16816.F32.BF16 R36, R4.reuse, R18, R36 ;  /* 0x000000120424723c */ /* 0x040fe20000041824 */
[----:B------:R-:W-:Y:S07]  /*11c50*/  LDSM.16.MT88.4 R16, [R205+0x7880] ;  /* 0x00788000cd10783b */ /* 0x000fee0000004200 */
[C---:B-----5:R-:W-:Y:S08]  /*11c60*/  HMMA.16816.F32.BF16 R40, R4.reuse, R12, R40 ;  /* 0x0000000c0428723c */ /* 0x060ff00000041828 */
        /* <DEDUP_REMOVED lines=117> */
.L_x_2807:
        /* <DEDUP_REMOVED lines=56> */
.L_x_2826:
        /* <DEDUP_REMOVED lines=16> */
.L_x_2804:
[----:B----4-:R-:W-:Y:S05]  /*12840*/  BSYNC B0 ;  /* 0x0000000000007941 */ /* 0x010fea0003800000 */
.L_x_2803:
[----:B------:R-:W0:Y:S01]  /*12850*/  LDGDEPBAR ;  /* 0x00000000000079af */ /* 0x000e220000000000 */
[----:B------:R-:W-:Y:S01]  /*12860*/  WARPSYNC 0xffffffff ;  /* 0xffffffff00007948 */ /* 0x000fe20003800000 */
[C---:B-1----:R-:W-:Y:S03]  /*12870*/  HMMA.16816.F32.BF16 R4, R160.reuse, R164, RZ ;  /* 0x000000a4a004723c */ /* 0x042fe600000418ff */
[----:B------:R-:W-:Y:S01]  /*12880*/  ISETP.GE.AND P0, PT, R238, 0x1, PT ;  /* 0x00000001ee00780c */ /* 0x000fe20003f06270 */
[C---:B------:R-:W-:Y:S01]  /*12890*/  IMAD R158, R211.reuse, 0x2, R210 ;  /* 0x00000002d39e7824 */ /* 0x040fe200078e02d2 */
[----:B------:R-:W-:Y:S01]  /*128a0*/  LEA R2, R212, R209, 0x1 ;  /* 0x000000d1d4027211 */ /* 0x000fe200078e08ff */
[----:B------:R-:W-:Y:S02]  /*128b0*/  IMAD R156, R211, 0x2, R214 ;  /* 0x00000002d39c7824 */ /* 0x000fe400078e02d6 */
[C---:B------:R-:W-:Y:S01]  /*128c0*/  HMMA.16816.F32.BF16 R8, R160.reuse, R166, RZ ;  /* 0x000000a6a008723c */ /* 0x040fe200000418ff */
[----:B------:R-:W-:Y:S07]  /*128d0*/  LDSM.16.M88.4 R164, [R158] ;  /* 0x000000009ea4783b */ /* 0x000fee0000000200 */
[C---:B------:R-:W-:Y:S08]  /*128e0*/  HMMA.16816.F32.BF16 R12, R160.reuse, R168, RZ ;  /* 0x000000a8a00c723c */ /* 0x040ff000000418ff */
[C---:B------:R-:W-:Y:S01]  /*128f0*/  HMMA.16816.F32.BF16 R16, R160.reuse, R170, RZ ;  /* 0x000000aaa010723c */ /* 0x040fe200000418ff */
[----:B------:R-:W1:Y:S07]  /*12900*/  LDSM.16.M88.4 R168, [R2+0xa080] ;  /* 0x00a0800002a8783b */ /* 0x000e6e0000000200 */
[C---:B------:R-:W-:Y:S08]  /*12910*/  HMMA.16816.F32.BF16 R20, R160.reuse, R172, RZ ;  /* 0x000000aca014723c */ /* 0x040ff000000418ff */
[----:B------:R-:W-:Y:S01]  /*12920*/  HMMA.16816.F32.BF16 R24, R160, R174, RZ ;  /* 0x000000aea018723c */ /* 0x000fe200000418ff */
[----:B------:R-:W2:Y:S05]  /*12930*/  LDSM.16.M88.4 R160, [R2+0xa880] ;  /* 0x00a8800002a0783b */ /* 0x000eaa0000000200 */
[----:B------:R-:W4:Y:S02]  /*12940*/  LDSM.16.M88.4 R172, [R2+0xb080] ;  /* 0x00b0800002ac783b */ /* 0x000f240000000200 */
[C---:B------:R-:W-:Y:S08]  /*12950*/  HMMA.16816.F32.BF16 R4, R176.reuse, R180, R4 ;  /* 0x000000b4b004723c */ /* 0x040ff00000041804 */
[C---:B------:R-:W-:Y:S01]  /*12960*/  HMMA.16816.F32.BF16 R8, R176.reuse, R182, R8 ;  /* 0x000000b6b008723c */ /* 0x040fe20000041808 */
[----:B------:R-:W-:Y:S07]  /*12970*/  LDSM.16.M88.4 R180, [R156] ;  /* 0x000000009cb4783b */ /* 0x000fee0000000200 */
[C---:B---3--:R-:W-:Y:S08]  /*12980*/  HMMA.16816.F32.BF16 R12, R176.reuse, R184, R12 ;  /* 0x000000b8b00c723c */ /* 0x048ff0000004180c */
[C---:B------:R-:W-:Y:S01]  /*12990*/  HMMA.16816.F32.BF16 R16, R176.reuse, R186, R16 ;  /* 0x000000bab010723c */ /* 0x040fe20000041810 */
[----:B------:R-:W3:Y:S07]  /*129a0*/  LDSM.16.M88.4 R184, [R201] ;  /* 0x00000000c9b8783b */ /* 0x000eee0000000200 */
[C---:B------:R-:W-:Y:S08]  /*129b0*/  HMMA.16816.F32.BF16 R20, R176.reuse, R188, R20 ;  /* 0x000000bcb014723c */ /* 0x040ff00000041814 */
[----:B------:R-:W-:Y:S01]  /*129c0*/  HMMA.16816.F32.BF16 R24, R176, R190, R24 ;  /* 0x000000beb018723c */ /* 0x000fe20000041818 */
[----:B------:R-:W5:Y:S05]  /*129d0*/  LDSM.16.M88.4 R176, [R201+0x800] ;  /* 0x00080000c9b0783b */ /* 0x000f6a0000000200 */
[----:B------:R-:W3:Y:S02]  /*129e0*/  LDSM.16.M88.4 R188, [R201+0x1000] ;  /* 0x00100000c9bc783b */ /* 0x000ee40000000200 */
        /* <DEDUP_REMOVED lines=8> */
[----:B------:R-:W2:Y:S05]  /*12a70*/  LDSM.16.M88.4 R164, [R209+0xc080] ;  /* 0x00c08000d1a4783b */ /* 0x000eaa0000000200 */
[----:B------:R-:W4:Y:S02]  /*12a80*/  LDSM.16.M88.4 R172, [R209+0xc880] ;  /* 0x00c88000d1ac783b */ /* 0x000f240000000200 */
[C---:B---3--:R-:W-:Y:S08]  /*12a90*/  HMMA.16816.F32.BF16 R4, R180.reuse, R184, R4 ;  /* 0x000000b8b404723c */ /* 0x048ff00000041804 */
[C---:B------:R-:W-:Y:S01]  /*12aa0*/  HMMA.16816.F32.BF16 R8, R180.reuse, R186, R8 ;  /* 0x000000bab408723c */ /* 0x040fe20000041808 */
[----:B------:R-:W-:Y:S07]  /*12ab0*/  LDSM.16.M88.4 R184, [R200] ;  /* 0x00000000c8b8783b */ /* 0x000fee0000000200 */
[C---:B-----5:R-:W-:Y:S08]  /*12ac0*/  HMMA.16816.F32.BF16 R12, R180.reuse, R176, R12 ;  /* 0x000000b0b40c723c */ /* 0x060ff0000004180c */
[C---:B------:R-:W-:Y:S01]  /*12ad0*/  HMMA.16816.F32.BF16 R16, R180.reuse, R178, R16 ;  /* 0x000000b2b410723c */ /* 0x040fe20000041810 */
[----:B------:R-:W3:Y:S07]  /*12ae0*/  LDSM.16.M88.4 R176, [R214+0x4000] ;  /* 0x00400000d6b0783b */ /* 0x000eee0000000200 */
[C---:B------:R-:W-:Y:S08]  /*12af0*/  HMMA.16816.F32.BF16 R20, R180.reuse, R188, R20 ;  /* 0x000000bcb414723c */ /* 0x040ff00000041814 */
[----:B------:R-:W-:Y:S01]  /*12b00*/  HMMA.16816.F32.BF16 R24, R180, R190, R24 ;  /* 0x000000beb418723c */ /* 0x000fe20000041818 */
[----:B------:R-:W5:Y:S05]  /*12b10*/  LDSM.16.M88.4 R180, [R199] ;  /* 0x00000000c7b4783b */ /* 0x000f6a0000000200 */
[----:B------:R-:W3:Y:S02]  /*12b20*/  LDSM.16.M88.4 R188, [R198] ;  /* 0x00000000c6bc783b */ /* 0x000ee40000000200 */
        /* <DEDUP_REMOVED lines=12> */
[----:B------:R-:W-:Y:S07]  /*12bf0*/  LDSM.16.M88.4 R184, [R201+0x1800] ;  /* 0x00180000c9b8783b */ /* 0x000fee0000000200 */
[C---:B-----5:R-:W-:Y:S08]  /*12c00*/  HMMA.16816.F32.BF16 R12, R176.reuse, R180, R12 ;  /* 0x000000b4b00c723c */ /* 0x060ff0000004180c */
[C---:B------:R-:W-:Y:S01]  /*12c10*/  HMMA.16816.F32.BF16 R16, R176.reuse, R182, R16 ;  /* 0x000000b6b010723c */ /* 0x040fe20000041810 */
[----:B------:R-:W3:Y:S07]  /*12c20*/  LDSM.16.M88.4 R180, [R156+0x4000] ;  /* 0x004000009cb4783b */ /* 0x000eee0000000200 */
        /* <DEDUP_REMOVED lines=84> */
[C---:B-1----:R-:W-:Y:S01]  /*13170*/  HMMA.16816.F32.BF16 R4, R164.reuse, R168, R4 ;  /* 0x000000a8a404723c */ /* 0x042fe20000041804 */
[----:B------:R-:W-:Y:S04]  /*13180*/  DEPBAR.LE SB0, 0x0 ;  /* 0x000080000000791a */ /* 0x000fe80000000000 */
[----:B------:R-:W-:Y:S03]  /*13190*/  BAR.SYNC.DEFER_BLOCKING 0x0 ;  /* 0x0000000000007b1d */ /* 0x000fe60000010000 */
[C---:B------:R-:W-:Y:S08]  /*131a0*/  HMMA.16816.F32.BF16 R8, R164.reuse, R170, R8 ;  /* 0x000000aaa408723c */ /* 0x040ff00000041808 */
[C---:B--2---:R-:W-:Y:S08]  /*131b0*/  HMMA.16816.F32.BF16 R12, R164.reuse, R160, R12 ;  /* 0x000000a0a40c723c */ /* 0x044ff0000004180c */
[C---:B------:R-:W-:Y:S08]  /*131c0*/  HMMA.16816.F32.BF16 R16, R164.reuse, R162, R16 ;  /* 0x000000a2a410723c */ /* 0x040ff00000041810 */
[C---:B----4-:R-:W-:Y:S08]  /*131d0*/  HMMA.16816.F32.BF16 R20, R164.reuse, R172, R20 ;  /* 0x000000aca414723c */ /* 0x050ff00000041814 */
[----:B------:R-:W-:Y:S08]  /*131e0*/  HMMA.16816.F32.BF16 R24, R164, R174, R24 ;  /* 0x000000aea418723c */ /* 0x000ff00000041818 */
[C---:B---3--:R-:W-:Y:S08]  /*131f0*/  HMMA.16816.F32.BF16 R4, R180.reuse, R184, R4 ;  /* 0x000000b8b404723c */ /* 0x048ff00000041804 */
[C---:B------:R-:W-:Y:S08]  /*13200*/  HMMA.16816.F32.BF16 R8, R180.reuse, R186, R8 ;  /* 0x000000bab408723c */ /* 0x040ff00000041808 */
[C---:B-----5:R-:W-:Y:S08]  /*13210*/  HMMA.16816.F32.BF16 R12, R180.reuse, R176, R12 ;  /* 0x000000b0b40c723c */ /* 0x060ff0000004180c */
[C---:B------:R-:W-:Y:S08]  /*13220*/  HMMA.16816.F32.BF16 R16, R180.reuse, R178, R16 ;  /* 0x000000b2b410723c */ /* 0x040ff00000041810 */
[C---:B------:R-:W-:Y:S08]  /*13230*/  HMMA.16816.F32.BF16 R20, R180.reuse, R188, R20 ;  /* 0x000000bcb414723c */ /* 0x040ff00000041814 */
[----:B------:R-:W-:Y:S01]  /*13240*/  HMMA.16816.F32.BF16 R24, R180, R190, R24 ;  /* 0x000000beb418723c */ /* 0x000fe20000041818 */
[----:B------:R-:W-:-:S07]  /*13250*/  @!P0 BRA `(.L_x_2806) ;  /* 0x0000040000008947 */ /* 0x000fce0003800000 */
[----:B------:R-:W-:Y:S01]  /*13260*/  IMAD R161, R238, 0x30, R217 ;  /* 0x00000030eea17824 */ /* 0x000fe200078e02d9 */
[----:B------:R-:W-:Y:S01]  /*13270*/  ISETP.NE.AND P1, PT, R223, 0x1, PT ;  /* 0x00000001df00780c */ /* 0x000fe20003f25270 */
[----:B------:R-:W-:Y:S02]  /*13280*/  IMAD.MOV.U32 R225, RZ, RZ, RZ ;  /* 0x000000ffffe17224 */ /* 0x000fe400078e00ff */
[----:B------:R-:W-:Y:S01]  /*13290*/  IMAD R159, R159, c[0x0][0x1e8], RZ ;  /* 0x00007a009f9f7a24 */ /* 0x000fe200078e02ff */
[----:B------:R-:W-:Y:S03]  /*132a0*/  IADD3 R226, R161, -0x30, R220 ;  /* 0xffffffd0a1e27810 */ /* 0x000fe60007ffe0dc */
[----:B------:R-:W-:Y:S02]  /*132b0*/  IMAD R159, R215, c[0x0][0x1ec], R159 ;  /* 0x00007b00d79f7a24 */ /* 0x000fe400078e029f */
        /* <DEDUP_REMOVED lines=9> */
[----:B------:R-:W-:Y:S03]  /*13350*/  @!P3 LEA.HI.X R165, R163, c[0x0][0x2a4], R2, 0x2, P0 ;  /* 0x0000a900a3a5ba11 */ /* 0x000fe600000f1402 */
[C---:B------:R-:W-:Y:S01]  /*13360*/  IMAD.WIDE.U32 R162, R226.reuse, c[0x0][0x1e0], RZ ;  /* 0x00007800e2a27a25 */ /* 0x040fe200078e00ff */
[----:B------:R-:W-:Y:S01]  /*13370*/  SHF.R.S32.HI R161, RZ, 0x1f, R226 ;  /* 0x0000001fffa17819 */ /* 0x000fe200000114e2 */
[----:B------:R1:W2:Y:S04]  /*13380*/  @!P3 LDG.E R225, [R164.64] ;  /* 0x00000004a4e1b981 */ /* 0x0002a8000c1e1900 */
[----:B------:R-:W-:Y:S04]  /*13390*/  IMAD R161, R161, c[0x0][0x1e0], RZ ;  /* 0x00007800a1a17a24 */ /* 0x000fe800078e02ff */
[----:B------:R-:W-:Y:S04]  /*133a0*/  IMAD R161, R226, c[0x0][0x1e4], R161 ;  /* 0x00007900e2a17a24 */ /* 0x000fe800078e02a1 */
[----:B------:R-:W-:Y:S02]  /*133b0*/  IMAD.IADD R163, R163, 0x1, R161 ;  /* 0x00000001a3a37824 */ /* 0x000fe400078e02a1 */
[----:B-1----:R-:W-:Y:S04]  /*133c0*/  IMAD.WIDE.U32 R164, R215, c[0x0][0x1e8], RZ ;  /* 0x00007a00d7a47a25 */ /* 0x002fe800078e00ff */
[----:B------:R-:W-:Y:S01]  /*133d0*/  IMAD.IADD R159, R165, 0x1, R159 ;  /* 0x00000001a59f7824 */ /* 0x000fe200078e029f */
[----:B--2---:R-:W-:Y:S01]  /*133e0*/  SHF.R.S32.HI R160, RZ, 0x1f, R225 ;  /* 0x0000001fffa07819 */ /* 0x004fe200000114e1 */
[C---:B------:R-:W-:Y:S04]  /*133f0*/  IMAD.WIDE.U32 R162, R225.reuse, c[0x0][0x1f0], R162 ;  /* 0x00007c00e1a27a25 */ /* 0x040fe800078e00a2 */
[----:B------:R-:W-:Y:S01]  /*13400*/  IMAD R160, R160, c[0x0][0x1f0], RZ ;  /* 0x00007c00a0a07a24 */ /* 0x000fe200078e02ff */
[----:B------:R-:W-:Y:S03]  /*13410*/  IADD3 R158, P0, R164, R162, RZ ;  /* 0x000000a2a49e7210 */ /* 0x000fe60007f1e0ff */
[----:B------:R-:W-:Y:S05]  /*13420*/  IMAD R160, R225, c[0x0][0x1f4], R160 ;  /* 0x00007d00e1a07a24 */ /* 0x000fea00078e02a0 */
[----:B------:R-:W-:Y:S02]  /*13430*/  IADD3.X R159, R159, R163, R160, P0, !PT ;  /* 0x000000a39f9f7210 */ /* 0x000fe400007fe4a0 */
[C---:B------:R-:W-:Y:S04]  /*13440*/  LEA R156, P0, R158.reuse, c[0x0][0x1c8], 0x1 ;  /* 0x000072009e9c7a11 */ /* 0x040fe800078008ff */
[----:B------:R-:W-:Y:S02]  /*13450*/  LEA.HI.X R2, R158, c[0x0][0x1cc], R159, 0x1, P0 ;  /* 0x000073009e027a11 */ /* 0x000fe400000f0c9f */
[----:B------:R-:W1:Y:S04]  /*13460*/  SHFL.IDX PT, R158, R156, RZ, 0x181f ;  /* 0x00181fff9c9e7589 */ /* 0x000e6800000e0000 */
[----:B------:R-:W2:Y:S04]  /*13470*/  SHFL.IDX PT, R159, R2, RZ, 0x181f ;  /* 0x00181fff029f7589 */ /* 0x000ea800000e0000 */
[----:B------:R-:W3:Y:S01]  /*13480*/  SHFL.IDX PT, R156, R156, 0x1, 0x181f ;  /* 0x00381f009c9c7f89 */ /* 0x000ee200000e0000 */
[C---:B-1----:R-:W-:Y:S05]  /*13490*/  @P1 IADD3 R164, P0, R158.reuse, R233, RZ ;  /* 0x000000e99ea41210 */ /* 0x042fea0007f1e0ff */
[C---:B--2---:R-:W-:Y:S01]  /*134a0*/  @P1 IMAD.X R165, R159.reuse, 0x1, R232, P0 ;  /* 0x000000019fa51824 */ /* 0x044fe200000e06e8 */
[C---:B------:R-:W-:Y:S04]  /*134b0*/  @P1 IADD3 R162, P0, R158.reuse, R235, RZ ;  /* 0x000000eb9ea21210 */ /* 0x040fe80007f1e0ff */
[----:B------:R1:W-:Y:S01]  /*134c0*/  @P1 LDGSTS.E.BYPASS.LTC128B.128 [R227+0xa080], [R164.64], !P6 ;  /* 0x0a080000a4e31fae */ /* 0x0003e2000f101d44 */
[C---:B------:R-:W-:Y:S01]  /*134d0*/  @P1 IMAD.X R163, R159.reuse, 0x1, R234, P0 ;  /* 0x000000019fa31824 */ /* 0x040fe200000e06ea */
[----:B------:R-:W-:Y:S05]  /*134e0*/  @P1 IADD3 R160, P0, R158, R237, RZ ;  /* 0x000000ed9ea01210 */ /* 0x000fea0007f1e0ff */
[----:B------:R-:W-:Y:S01]  /*134f0*/  @P1 IMAD.X R161, R159, 0x1, R236, P0 ;  /* 0x000000019fa11824 */ /* 0x000fe200000e06ec */
[C---:B------:R-:W-:Y:S04]  /*13500*/  @P1 LEA R166, P0, R230.reuse, R158, 0x1 ;  /* 0x0000009ee6a61211 */ /* 0x040fe800078008ff */
[C-C-:B------:R-:W-:Y:S02]  /*13510*/  @P1 LEA.HI.X R167, R230.reuse, R159, R243.reuse, 0x1, P0 ;  /* 0x0000009fe6a71211 */ /* 0x140fe400000f0cf3 */
[----:B------:R-:W2:Y:S01]  /*13520*/  SHFL.IDX PT, R159, R2, 0x1, 0x181f ;  /* 0x00381f00029f7f89 */ /* 0x000ea200000e0000 */
[----:B------:R-:W-:Y:S11]  /*13530*/  ISETP.GE.AND P0, PT, R231, 0x21, PT ;  /* 0x00000021e700780c */ /* 0x000ff60003f06270 */
[----:B------:R-:W-:Y:S02]  /*13540*/  @!UPT UIADD3 URZ, URZ, URZ, URZ ;  /* 0x0000003f3f3ff290 */ /* 0x000fe4000fffe03f */
[C---:B---3--:R-:W-:Y:S04]  /*13550*/  @P0 LEA R168, P2, R230.reuse, R156, 0x1 ;  /* 0x0000009ce6a80211 */ /* 0x048fe800078408ff */
[----:B--2---:R-:W-:Y:S02]  /*13560*/  @P0 LEA.HI.X R169, R230, R159, R243, 0x1, P2 ;  /* 0x0000009fe6a90211 */ /* 0x004fe400010f0cf3 */
        /* <DEDUP_REMOVED lines=15> */
.L_x_2806:
[----:B------:R-:W-:Y:S01]  /*13660*/  FMNMX.FTZ R2, R4, R3, !PT ;  /* 0x0000000304027209 */ /* 0x000fe20007810000 */
        /* <DEDUP_REMOVED lines=24> */
[----:B------:R-:W-:Y:S02]  /*137f0*/  ISETP.GT.AND P0, PT, R238, RZ, PT ;  /* 0x000000ffee00720c */ /* 0x000fe40003f04270 */
        /* <DEDUP_REMOVED lines=9> */
[----:B-1----:R-:W-:Y:S05]  /*13890*/  FMNMX.FTZ R156, R156, R159, !PT ;  /* 0x0000009f9c9c7209 */ /* 0x002fea0007810000 */
[----:B------:R-:W-:Y:S01]  /*138a0*/  FMUL.FTZ R176, R156, c[0x0][0x2d0] ;  /* 0x0000b4009cb07a20 */ /* 0x000fe20000410000 */
[----:B--2---:R-:W-:Y:S03]  /*138b0*/  FMNMX.FTZ R3, R160, R161, !PT ;  /* 0x000000a1a0037209 */ /* 0x004fe60007810000 */
[--C-:B------:R-:W-:Y:S01]  /*138c0*/  FFMA.FTZ R6, R6, c[0x0][0x2d0], -R176.reuse ;  /* 0x0000b40006067a23 */ /* 0x100fe200000108b0 */
[----:B------:R-:W1:Y:S01]  /*138d0*/  LDSM.16.MT88.4 R160, [R207+0x4080] ;  /* 0x00408000cfa0783b */ /* 0x000e620000004200 */
[----:B------:R-:W-:Y:S02]  /*138e0*/  FFMA.FTZ R7, R7, c[0x0][0x2d0], -R176 ;  /* 0x0000b40007077a23 */ /* 0x000fe400000108b0 */
[C---:B------:R-:W-:Y:S02]  /*138f0*/  FADD.FTZ R0, -R3.reuse, R0 ;  /* 0x0000000003007221 */ /* 0x040fe40000010100 */
[----:B------:R-:W-:Y:S01]  /*13900*/  FMUL.FTZ R177, R3, c[0x0][0x2d0] ;  /* 0x0000b40003b17a20 */ /* 0x000fe20000410000 */
[----:B------:R-:W-:Y:S01]  /*13910*/  MUFU.EX2 R6, R6 ;  /* 0x0000000600067308 */ /* 0x000fe20000000800 */
[----:B------:R-:W-:Y:S02]  /*13920*/  FMUL.FTZ R2, R0, c[0x0][0x2d0] ;  /* 0x0000b40000027a20 */ /* 0x000fe40000410000 */
[----:B------:R-:W-:Y:S02]  /*13930*/  FADD.FTZ R0, -R156, R157 ;  /* 0x0000009d9c007221 */ /* 0x000fe40000010100 */
[--C-:B------:R-:W-:Y:S02]  /*13940*/  FFMA.FTZ R158, R4, c[0x0][0x2d0], -R177.reuse ;  /* 0x0000b400049e7a23 */ /* 0x100fe400000108b1 */
[----:B------:R-:W-:Y:S02]  /*13950*/  FMUL.FTZ R157, R0, c[0x0][0x2d0] ;  /* 0x0000b400009d7a20 */ /* 0x000fe40000410000 */
[--C-:B------:R-:W-:Y:S01]  /*13960*/  FFMA.FTZ R5, R5, c[0x0][0x2d0], -R177.reuse ;  /* 0x0000b40005057a23 */ /* 0x100fe200000108b1 */
[----:B------:R-:W2:Y:S01]  /*13970*/  MUFU.EX2 R2, R2 ;  /* 0x0000000200027308 */ /* 0x000ea20000000800 */
[--C-:B------:R-:W-:Y:S02]  /*13980*/  FFMA.FTZ R159, R8, c[0x0][0x2d0], -R177.reuse ;  /* 0x0000b400089f7a23 */ /* 0x100fe400000108b1 */
[--C-:B------:R-:W-:Y:S02]  /*13990*/  FFMA.FTZ R180, R9, c[0x0][0x2d0], -R177.reuse ;  /* 0x0000b40009b47a23 */ /* 0x100fe400000108b1 */
[--C-:B------:R-:W-:Y:S02]  /*139a0*/  FFMA.FTZ R182, R11, c[0x0][0x2d0], -R176.reuse ;  /* 0x0000b4000bb67a23 */ /* 0x100fe400000108b0 */
[--C-:B------:R-:W-:Y:S02]  /*139b0*/  FFMA.FTZ R189, R20, c[0x0][0x2d0], -R177.reuse ;  /* 0x0000b40014bd7a23 */ /* 0x100fe400000108b1 */
[--C-:B------:R-:W-:Y:S01]  /*139c0*/  FFMA.FTZ R214, R21, c[0x0][0x2d0], -R177.reuse ;  /* 0x0000b40015d67a23 */ /* 0x100fe200000108b1 */
[----:B------:R3:W4:Y:S01]  /*139d0*/  MUFU.EX2 R0, R157 ;  /* 0x0000009d00007308 */ /* 0x0007220000000800 */
[--C-:B------:R-:W-:Y:S02]  /*139e0*/  FFMA.FTZ R191, R22, c[0x0][0x2d0], -R176.reuse ;  /* 0x0000b40016bf7a23 */ /* 0x100fe400000108b0 */
[--C-:B------:R-:W-:Y:S02]  /*139f0*/  FFMA.FTZ R240, R23, c[0x0][0x2d0], -R176.reuse ;  /* 0x0000b40017f07a23 */ /* 0x100fe400000108b0 */
[----:B------:R-:W-:Y:S01]  /*13a00*/  LDSM.16.MT88.4 R20, [R205+0x9080] ;  /* 0x00908000cd14783b */ /* 0x000fe20000004200 */
        /* <DEDUP_REMOVED lines=10> */
[----:B------:R-:W-:Y:S02]  /*13ab0*/  FMUL.FTZ R32, R2, R32 ;  /* 0x0000002002207220 */ /* 0x000fe40000410000 */
[--C-:B---3--:R-:W-:Y:S02]  /*13ac0*/  FFMA.FTZ R157, R10, c[0x0][0x2d0], -R176.reuse ;  /* 0x0000b4000a9d7a23 */ /* 0x108fe400000108b0 */
[C---:B----4-:R-:W-:Y:S02]  /*13ad0*/  FMUL.FTZ R10, R0.reuse, R154 ;  /* 0x0000009a000a7220 */ /* 0x050fe40000410000 */
[C---:B------:R-:W-:Y:S01]  /*13ae0*/  FMUL.FTZ R11, R0.reuse, R155 ;  /* 0x0000009b000b7220 */ /* 0x040fe20000410000 */
[----:B------:R-:W-:Y:S01]  /*13af0*/  MUFU.EX2 R159, R159 ;  /* 0x0000009f009f7308 */ /* 0x000fe20000000800 */
[C---:B------:R-:W-:Y:S02]  /*13b00*/  FMUL.FTZ R30, R0.reuse, R30 ;  /* 0x0000001e001e7220 */ /* 0x040fe40000410000 */
[----:B------:R-:W-:Y:S02]  /*13b10*/  FMUL.FTZ R31, R0, R31 ;  /* 0x0000001f001f7220 */ /* 0x000fe40000410000 */
[----:B------:R-:W-:Y:S02]  /*13b20*/  FMUL.FTZ R33, R2, R33 ;  /* 0x0000002102217220 */ /* 0x000fe40000410000 */
[C---:B------:R-:W-:Y:S02]  /*13b30*/  FMUL.FTZ R34, R0.reuse, R34 ;  /* 0x0000002200227220 */ /* 0x040fe40000410000 */
[----:B------:R-:W-:Y:S01]  /*13b40*/  FMUL.FTZ R35, R0, R35 ;  /* 0x0000002300237220 */ /* 0x000fe20000410000 */
[----:B------:R-:W3:Y:S01]  /*13b50*/  MUFU.EX2 R180, R180 ;  /* 0x000000b400b47308 */ /* 0x000ee20000000800 */
[C---:B------:R-:W-:Y:S02]  /*13b60*/  FMUL.FTZ R12, R2.reuse, R148 ;  /* 0x00000094020c7220 */ /* 0x040fe40000410000 */
[C---:B------:R-:W-:Y:S01]  /*13b70*/  FMUL.FTZ R13, R2.reuse, R149 ;  /* 0x00000095020d7220 */ /* 0x040fe20000410000 */
[----:B--2---:R-:W-:Y:S01]  /*13b80*/  F2FP.BF16.PACK_AB R152, R5, R158 ;  /* 0x0000009e0598723e */ /* 0x004fe200000010ff */
[C---:B------:R-:W-:Y:S02]  /*13b90*/  FMUL.FTZ R36, R2.reuse, R36 ;  /* 0x0000002402247220 */ /* 0x040fe40000410000 */
[----:B------:R-:W-:Y:S02]  /*13ba0*/  FMUL.FTZ R37, R2, R37 ;  /* 0x0000002502257220 */ /* 0x000fe40000410000 */
[C---:B------:R-:W-:Y:S01]  /*13bb0*/  FMUL.FTZ R38, R0.reuse, R38 ;  /* 0x0000002600267220 */ /* 0x040fe20000410000 */
[----:B------:R-:W2:Y:S01]  /*13bc0*/  MUFU.EX2 R7, R7 ;  /* 0x0000000700077308 */ /* 0x000ea20000000800 */
[----:B------:R-:W-:Y:S02]  /*13bd0*/  FMUL.FTZ R39, R0, R39 ;  /* 0x0000002700277220 */ /* 0x000fe40000410000 */
[C---:B------:R-:W-:Y:S02]  /*13be0*/  FMUL.FTZ R40, R2.reuse, R40 ;  /* 0x0000002802287220 */ /* 0x040fe40000410000 */
[----:B------:R-:W-:Y:S02]  /*13bf0*/  FMUL.FTZ R41, R2, R41 ;  /* 0x0000002902297220 */ /* 0x000fe40000410000 */
[C---:B------:R-:W-:Y:S02]  /*13c00*/  FMUL.FTZ R42, R0.reuse, R42 ;  /* 0x0000002a002a7220 */ /* 0x040fe40000410000 */
[----:B------:R-:W-:Y:S01]  /*13c10*/  FMUL.FTZ R43, R0, R43 ;  /* 0x0000002b002b7220 */ /* 0x000fe20000410000 */
[----:B------:R-:W-:Y:S01]  /*13c20*/  MUFU.EX2 R157, R157 ;  /* 0x0000009d009d7308 */ /* 0x000fe20000000800 */
[C---:B------:R-:W-:Y:S02]  /*13c30*/  FMUL.FTZ R44, R2.reuse, R44 ;  /* 0x0000002c022c7220 */ /* 0x040fe40000410000 */
[----:B------:R-:W-:Y:S01]  /*13c40*/  FMUL.FTZ R45, R2, R45 ;  /* 0x0000002d022d7220 */ /* 0x000fe20000410000 */
[----:B---3--:R-:W-:Y:S01]  /*13c50*/  F2FP.BF16.PACK_AB R154, R180, R159 ;  /* 0x0000009fb49a723e */ /* 0x008fe200000010ff */
[C---:B------:R-:W-:Y:S02]  /*13c60*/  FMUL.FTZ R46, R0.reuse, R46 ;  /* 0x0000002e002e7220 */ /* 0x040fe40000410000 */
[----:B------:R-:W-:Y:S02]  /*13c70*/  FMUL.FTZ R47, R0, R47 ;  /* 0x0000002f002f7220 */ /* 0x000fe40000410000 */
[C---:B------:R-:W-:Y:S01]  /*13c80*/  FMUL.FTZ R48, R2.reuse, R48 ;  /* 0x0000003002307220 */ /* 0x040fe20000410000 */
[----:B------:R-:W3:Y:S01]  /*13c90*/  MUFU.EX2 R182, R182 ;  /* 0x000000b600b67308 */ /* 0x000ee20000000800 */
[----:B------:R-:W-:Y:S02]  /*13ca0*/  FMUL.FTZ R49, R2, R49 ;  /* 0x0000003102317220 */ /* 0x000fe40000410000 */
[C---:B------:R-:W-:Y:S01]  /*13cb0*/  FMUL.FTZ R50, R0.reuse, R50 ;  /* 0x0000003200327220 */ /* 0x040fe20000410000 */
        /* <DEDUP_REMOVED lines=10> */
[----:B------:R-:W2:Y:S01]  /*13d60*/  MUFU.EX2 R184, R184 ;  /* 0x000000b800b87308 */ /* 0x000ea20000000800 */
[----:B------:R-:W-:Y:S02]  /*13d70*/  FMUL.FTZ R59, R0, R59 ;  /* 0x0000003b003b7220 */ /* 0x000fe40000410000 */
[----:B------:R-:W-:Y:S01]  /*13d80*/  FMUL.FTZ R60, R2, R60 ;  /* 0x0000003c023c7220 */ /* 0x000fe20000410000 */
[----:B---3--:R-:W-:Y:S01]  /*13d90*/  F2FP.BF16.PACK_AB R155, R182, R157 ;  /* 0x0000009db69b723e */ /* 0x008fe200000010ff */
[----:B------:R-:W-:Y:S02]  /*13da0*/  FMUL.FTZ R61, R2, R61 ;  /* 0x0000003d023d7220 */ /* 0x000fe40000410000 */
[C---:B------:R-:W-:Y:S02]  /*13db0*/  FMUL.FTZ R62, R0.reuse, R62 ;  /* 0x0000003e003e7220 */ /* 0x040fe40000410000 */
[----:B------:R-:W-:Y:S01]  /*13dc0*/  FMUL.FTZ R63, R0, R63 ;  /* 0x0000003f003f7220 */ /* 0x000fe20000410000 */
[----:B------:R-:W-:Y:S01]  /*13dd0*/  MUFU.EX2 R189, R189 ;  /* 0x000000bd00bd7308 */ /* 0x000fe20000000800 */
[C---:B-1----:R-:W-:Y:S05]  /*13de0*/  HMMA.16816.F32.BF16 R8, R152.reuse, R160, R8 ;  /* 0x000000a09808723c */ /* 0x042fea0000041808 */
[C---:B------:R-:W-:Y:S02]  /*13df0*/  FMUL.FTZ R64, R2.reuse, R64 ;  /* 0x0000004002407220 */ /* 0x040fe40000410000 */
[----:B------:R-:W-:Y:S01]  /*13e00*/  FMUL.FTZ R65, R2, R65 ;  /* 0x0000004102417220 */ /* 0x000fe20000410000 */
[C---:B------:R-:W-:Y:S01]  /*13e10*/  HMMA.16816.F32.BF16 R28, R152.reuse, R162, R28 ;  /* 0x000000a2981c723c */ /* 0x040fe2000004181c */
[----:B------:R-:W1:Y:S01]  /*13e20*/  LDSM.16.MT88.4 R160, [R204+0x4080] ;  /* 0x00408000cca0783b */ /* 0x000e620000004200 */
[----:B------:R-:W-:Y:S02]  /*13e30*/  MUFU.EX2 R214, R214 ;  /* 0x000000d600d67308 */ /* 0x000fe40000000800 */
[C---:B------:R-:W-:Y:S02]  /*13e40*/  FMUL.FTZ R66, R0.reuse, R66 ;  /* 0x0000004200427220 */ /* 0x040fe40000410000 */
[----:B------:R-:W-:Y:S02]  /*13e50*/  FMUL.FTZ R67, R0, R67 ;  /* 0x0000004300437220 */ /* 0x000fe40000410000 */
[C---:B------:R-:W-:Y:S04]  /*13e60*/  HMMA.16816.F32.BF16 R32, R152.reuse, R164, R32 ;  /* 0x000000a49820723c */ /* 0x040fe80000041820 */
[C---:B------:R-:W-:Y:S01]  /*13e70*/  FMUL.FTZ R68, R2.reuse, R68 ;  /* 0x0000004402447220 */ /* 0x040fe20000410000 */
[----:B------:R-:W-:Y:S01]  /*13e80*/  MUFU.EX2 R191, R191 ;  /* 0x000000bf00bf7308 */ /* 0x000fe20000000800 */
[----:B------:R-:W-:Y:S02]  /*13e90*/  FMUL.FTZ R69, R2, R69 ;  /* 0x0000004502457220 */ /* 0x000fe40000410000 */
[C---:B------:R-:W-:Y:S01]  /*13ea0*/  HMMA.16816.F32.BF16 R36, R152.reuse, R166, R36 ;  /* 0x000000a69824723c */ /* 0x040fe20000041824 */
[----:B------:R-:W3:Y:S03]  /*13eb0*/  LDSM.16.MT88.4 R164, [R207+0x5880] ;  /* 0x00588000cfa4783b */ /* 0x000ee60000004200 */
[C---:B------:R-:W-:Y:S02]  /*13ec0*/  FMUL.FTZ R70, R0.reuse, R70 ;  /* 0x0000004600467220 */ /* 0x040fe40000410000 */
[----:B------:R-:W-:Y:S01]  /*13ed0*/  FMUL.FTZ R71, R0, R71 ;  /* 0x0000004700477220 */ /* 0x000fe20000410000 */
[----:B------:R-:W-:Y:S01]  /*13ee0*/  MUFU.EX2 R240, R240 ;  /* 0x000000f000f07308 */ /* 0x000fe20000000800 */
[C---:B------:R-:W-:Y:S04]  /*13ef0*/  HMMA.16816.F32.BF16 R40, R152.reuse, R168, R40 ;  /* 0x000000a89828723c */ /* 0x040fe80000041828 */
[C---:B------:R-:W-:Y:S02]  /*13f00*/  FMUL.FTZ R72, R2.reuse, R72 ;  /* 0x0000004802487220 */ /* 0x040fe40000410000 */
[----:B------:R-:W-:Y:S02]  /*13f10*/  FMUL.FTZ R73, R2, R73 ;  /* 0x0000004902497220 */ /* 0x000fe40000410000 */
[C---:B------:R-:W-:Y:S01]  /*13f20*/  HMMA.16816.F32.BF16 R44, R152.reuse, R170, R44 ;  /* 0x000000aa982c723c */ /* 0x040fe2000004182c */
[----:B------:R-:W4:Y:S01]  /*13f30*/  LDSM.16.MT88.4 R168, [R206+0x5880] ;  /* 0x00588000cea8783b */ /* 0x000f220000004200 */
[----:B------:R-:W-:Y:S02]  /*13f40*/  MUFU.EX2 R242, R242 ;  /* 0x000000f200f27308 */ /* 0x000fe40000000800 */
[C---:B------:R-:W-:Y:S02]  /*13f50*/  FMUL.FTZ R74, R0.reuse, R74 ;  /* 0x0000004a004a7220 */ /* 0x040fe40000410000 */
[----:B------:R-:W-:Y:S02]  /*13f60*/  FMUL.FTZ R75, R0, R75 ;  /* 0x0000004b004b7220 */ /* 0x000fe40000410000 */
[C---:B------:R-:W-:Y:S01]  /*13f70*/  FMUL.FTZ R76, R2.reuse, R76 ;  /* 0x0000004c024c7220 */ /* 0x040fe20000410000 */
[C---:B-1----:R-:W-:Y:S03]  /*13f80*/  HMMA.16816.F32.BF16 R48, R152.reuse, R160, R48 ;  /* 0x000000a09830723c */ /* 0x042fe60000041830 */
[----:B------:R-:W-:Y:S01]  /*13f90*/  FMUL.FTZ R77, R2, R77 ;  /* 0x0000004d024d7220 */ /* 0x000fe20000410000 */
[----:B------:R-:W-:Y:S01]  /*13fa0*/  MUFU.EX2 R244, R244 ;  /* 0x000000f400f47308 */ /* 0x000fe20000000800 */
[C---:B------:R-:W-:Y:S02]  /*13fb0*/  FMUL.FTZ R78, R0.reuse, R78 ;  /* 0x0000004e004e7220 */ /* 0x040fe40000410000 */
[----:B------:R-:W-:Y:S01]  /*13fc0*/  FMUL.FTZ R79, R0, R79 ;  /* 0x0000004f004f7220 */ /* 0x000fe20000410000 */
[C---:B------:R-:W-:Y:S01]  /*13fd0*/  HMMA.16816.F32.BF16 R52, R152.reuse, R162, R52 ;  /* 0x000000a29834723c */ /* 0x040fe20000041834 */
[----:B------:R-:W1:Y:S03]  /*13fe0*/  LDSM.16.MT88.4 R160, [R205+0x5880] ;  /* 0x00588000cda0783b */ /* 0x000e660000004200 */
        /* <DEDUP_REMOVED lines=51> */
[C---:B------:R-:W-:Y:S04]  /*14320*/  FMUL.FTZ R112, R2.reuse, R112 ;  /* 0x0000007002707220 */ /* 0x040fe80000410000 */
[----:B------:R-:W-:Y:S01]  /*14330*/  FMUL.FTZ R113, R2, R113 ;  /* 0x0000007102717220 */ /* 0x000fe20000410000 */
        /* <DEDUP_REMOVED lines=20> */
[--C-:B------:R-:W-:Y:S02]  /*14480*/  FFMA.FTZ R183, R14, c[0x0][0x2d0], -R176.reuse ;  /* 0x0000b4000eb77a23 */ /* 0x100fe400000108b0 */
[C---:B------:R-:W-:Y:S03]  /*14490*/  FMUL.FTZ R14, R0.reuse, R150 ;  /* 0x00000096000e7220 */ /* 0x040fe60000410000 */
[C---:B------:R-:W-:Y:S01]  /*144a0*/  HMMA.16816.F32.BF16 R124, R152.reuse, R162, R124 ;  /* 0x000000a2987c723c */ /* 0x040fe2000004187c */
[----:B------:R-:W-:Y:S01]  /*144b0*/  LDSM.16.MT88.4 R160, [R207+0x4880] ;  /* 0x00488000cfa0783b */ /* 0x000fe20000004200 */
[----:B------:R-:W-:Y:S01]  /*144c0*/  MUFU.EX2 R183, R183 ;  /* 0x000000b700b77308 */ /* 0x000fe20000000800 */
[--C-:B------:R-:W-:Y:S02]  /*144d0*/  FFMA.FTZ R186, R15, c[0x0][0x2d0], -R176.reuse ;  /* 0x0000b4000fba7a23 */ /* 0x100fe400000108b0 */
[----:B------:R-:W-:Y:S02]  /*144e0*/  FMUL.FTZ R15, R0, R151 ;  /* 0x00000097000f7220 */ /* 0x000fe40000410000 */
[C---:B------:R-:W-:Y:S02]  /*144f0*/  FMUL.FTZ R128, R2.reuse, R128 ;  /* 0x0000008002807220 */ /* 0x040fe40000410000 */
[----:B------:R-:W1:Y:S03]  /*14500*/  LDSM.16.MT88.4 R148, [R204+0x8880] ;  /* 0x00888000cc94783b */ /* 0x000e660000004200 */
[C---:B---3--:R-:W-:Y:S01]  /*14510*/  HMMA.16816.F32.BF16 R12, R152.reuse, R164, R12 ;  /* 0x000000a4980c723c */ /* 0x048fe2000004180c */
[----:B------:R-:W3:Y:S02]  /*14520*/  MUFU.EX2 R186, R186 ;  /* 0x000000ba00ba7308 */ /* 0x000ee40000000800 */
        /* <DEDUP_REMOVED lines=9> */
[--C-:B------:R-:W-:Y:S02]  /*145c0*/  FFMA.FTZ R185, R16, c[0x0][0x2d0], -R177.reuse ;  /* 0x0000b40010b97a23 */ /* 0x100fe400000108b1 */
[--C-:B------:R-:W-:Y:S03]  /*145d0*/  FFMA.FTZ R188, R17, c[0x0][0x2d0], -R177.reuse ;  /* 0x0000b40011bc7a23 */ /* 0x100fe600000108b1 */
[C---:B----4-:R-:W-:Y:S01]  /*145e0*/  HMMA.16816.F32.BF16 R132, R152.reuse, R168, R132 ;  /* 0x000000a89884723c */ /* 0x050fe20000041884 */
[----:B------:R-:W-:Y:S02]  /*145f0*/  MUFU.EX2 R185, R185 ;  /* 0x000000b900b97308 */ /* 0x000fe40000000800 */
[--C-:B------:R-:W-:Y:S02]  /*14600*/  FFMA.FTZ R187, R18, c[0x0][0x2d0], -R176.reuse ;  /* 0x0000b40012bb7a23 */ /* 0x100fe400000108b0 */
[--C-:B------:R-:W-:Y:S02]  /*14610*/  FFMA.FTZ R190, R19, c[0x0][0x2d0], -R176.reuse ;  /* 0x0000b40013be7a23 */ /* 0x100fe400000108b0 */
[C---:B------:R-:W-:Y:S02]  /*14620*/  FMUL.FTZ R136, R2.reuse, R136 ;  /* 0x0000008802887220 */ /* 0x040fe40000410000 */
[----:B------:R-:W-:Y:S02]  /*14630*/  FMUL.FTZ R137, R2, R137 ;  /* 0x0000008902897220 */ /* 0x000fe40000410000 */
[----:B------:R-:W4:Y:S01]  /*14640*/  MUFU.EX2 R188, R188 ;  /* 0x000000bc00bc7308 */ /* 0x000f220000000800 */
[C---:B------:R-:W-:Y:S02]  /*14650*/  FMUL.FTZ R138, R0.reuse, R138 ;  /* 0x0000008a008a7220 */ /* 0x040fe40000410000 */
[----:B------:R-:W-:Y:S02]  /*14660*/  FMUL.FTZ R139, R0, R139 ;  /* 0x0000008b008b7220 */ /* 0x000fe40000410000 */
[----:B------:R-:W-:Y:S02]  /*14670*/  FFMA.FTZ R177, R25, c[0x0][0x2d0], -R177 ;  /* 0x0000b40019b17a23 */ /* 0x000fe400000108b1 */
[----:B------:R-:W-:Y:S02]  /*14680*/  FFMA.FTZ R176, R27, c[0x0][0x2d0], -R176 ;  /* 0x0000b4001bb07a23 */ /* 0x000fe400000108b0 */
[----:B------:R-:W-:Y:S01]  /*14690*/  LDSM.16.MT88.4 R24, [R206+0x5080] ;  /* 0x00508000ce18783b */ /* 0x000fe20000004200 */
[C---:B------:R-:W-:Y:S01]  /*146a0*/  HMMA.16816.F32.BF16 R136, R152.reuse, R170, R136 ;  /* 0x000000aa9888723c */ /* 0x040fe20000041888 */
[----:B------:R-:W-:Y:S02]  /*146b0*/  MUFU.EX2 R187, R187 ;  /* 0x000000bb00bb7308 */ /* 0x000fe40000000800 */
[----:B------:R-:W-:Y:S01]  /*146c0*/  FMUL.FTZ R16, R2, R144 ;  /* 0x0000009002107220 */ /* 0x000fe20000410000 */
[----:B--2---:R-:W-:Y:S01]  /*146d0*/  F2FP.BF16.PACK_AB R144, R184, R181 ;  /* 0x000000b5b890723e */ /* 0x004fe200000010ff */
[----:B------:R-:W-:Y:S01]  /*146e0*/  FMUL.FTZ R17, R2, R145 ;  /* 0x0000009102117220 */ /* 0x000fe20000410000 */
[----:B---3--:R-:W-:Y:S01]  /*146f0*/  F2FP.BF16.PACK_AB R145, R186, R183 ;  /* 0x000000b7ba91723e */ /* 0x008fe200000010ff */
[C---:B------:R-:W-:Y:S01]  /*14700*/  FMUL.FTZ R18, R0.reuse, R146 ;  /* 0x0000009200127220 */ /* 0x040fe20000410000 */
[----:B------:R-:W2:Y:S01]  /*14710*/  LDSM.16.MT88.4 R168, [R205+0x4880] ;  /* 0x00488000cda8783b */ /* 0x000ea20000004200 */
[----:B------:R-:W-:Y:S02]  /*14720*/  FMUL.FTZ R19, R0, R147 ;  /* 0x0000009300137220 */ /* 0x000fe40000410000 */
[----:B------:R-:W3:Y:S01]  /*14730*/  MUFU.EX2 R190, R190 ;  /* 0x000000be00be7308 */ /* 0x000ee20000000800 */
[----:B------:R-:W-:Y:S01]  /*14740*/  FMUL.FTZ R140, R2, R140 ;  /* 0x0000008c028c7220 */ /* 0x000fe20000410000 */
[----:B----4-:R-:W-:Y:S01]  /*14750*/  F2FP.BF16.PACK_AB R146, R188, R185 ;  /* 0x000000b9bc92723e */ /* 0x010fe200000010ff */
[----:B------:R-:W-:Y:S02]  /*14760*/  FMUL.FTZ R141, R2, R141 ;  /* 0x0000008d028d7220 */ /* 0x000fe40000410000 */
[C---:B-1----:R-:W-:Y:S03]  /*14770*/  HMMA.16816.F32.BF16 R16, R152.reuse, R148, R16 ;  /* 0x000000949810723c */ /* 0x042fe60000041810 */
[C---:B------:R-:W-:Y:S02]  /*14780*/  FMUL.FTZ R142, R0.reuse, R142 ;  /* 0x0000008e008e7220 */ /* 0x040fe40000410000 */
[----:B------:R-:W-:Y:S01]  /*14790*/  FMUL.FTZ R143, R0, R143 ;  /* 0x0000008f008f7220 */ /* 0x000fe20000410000 */
[----:B------:R-:W1:Y:S01]  /*147a0*/  MUFU.EX2 R243, R177 ;  /* 0x000000b100f37308 */ /* 0x000e620000000800 */
[----:B------:R-:W-:Y:S02]  /*147b0*/  FFMA.FTZ R158, R2, R241, R158 ;  /* 0x000000f1029e7223 */ /* 0x000fe4000001009e */
[----:B------:R-:W-:Y:S03]  /*147c0*/  FFMA.FTZ R6, R0, R239, R6 ;  /* 0x000000ef00067223 */ /* 0x000fe60000010006 */
[----:B------:R-:W-:Y:S01]  /*147d0*/  HMMA.16816.F32.BF16 R140, R152, R150, R140 ;  /* 0x00000096988c723c */ /* 0x000fe2000004188c */
[----:B------:R-:W4:Y:S02]  /*147e0*/  LDSM.16.MT88.4 R148, [R207+0x6080] ;  /* 0x00608000cf94783b */ /* 0x000f240000004200 */
[----:B------:R-:W-:Y:S01]  /*147f0*/  IADD3 R0, R238, -0x1, RZ ;  /* 0xffffffffee007810 */ /* 0x000fe20007ffe0ff */
[----:B------:R1:W1:Y:S01]  /*14800*/  MUFU.EX2 R245, R176 ;  /* 0x000000b000f57308 */ /* 0x0002620000000800 */
[----:B------:R-:W-:Y:S01]  /*14810*/  FADD.FTZ R158, R5, R158 ;  /* 0x0000009e059e7221 */ /* 0x000fe20000010000 */
[----:B---3--:R-:W-:Y:S01]  /*14820*/  F2FP.BF16.PACK_AB R147, R190, R187 ;  /* 0x000000bbbe93723e */ /* 0x008fe200000010ff */
[----:B------:R-:W-:Y:S02]  /*14830*/  FADD.FTZ R6, R7, R6 ;  /* 0x0000000607067221 */ /* 0x000fe40000010000 */
[----:B------:R-:W3:Y:S03]  /*14840*/  LDSM.16.MT88.4 R152, [R206+0x6080] ;  /* 0x00608000ce98783b */ /* 0x000ee60000004200 */
[----:B------:R-:W-:Y:S01]  /*14850*/  MOV R238, R0 ;  /* 0x0000000000ee7202 */ /* 0x000fe20000000f00 */
[----:B------:R-:W-:Y:S01]  /*14860*/  FADD.FTZ R159, R159, R158 ;  /* 0x0000009e9f9f7221 */ /* 0x000fe20000010000 */
[C---:B------:R-:W-:Y:S05]  /*14870*/  HMMA.16816.F32.BF16 R8, R144.reuse, R160, R8 ;  /* 0x000000a09008723c */ /* 0x040fea0000041808 */
[----:B------:R-:W-:Y:S02]  /*14880*/  FADD.FTZ R157, R157, R6 ;  /* 0x000000069d9d7221 */ /* 0x000fe40000010000 */
[----:B------:R-:W-:Y:S01]  /*14890*/  FADD.FTZ R180, R180, R159 ;  /* 0x0000009fb4b47221 */ /* 0x000fe20000010000 */
[C---:B------:R-:W-:Y:S01]  /*148a0*/  HMMA.16816.F32.BF16 R28, R144.reuse, R162, R28 ;  /* 0x000000a2901c723c */ /* 0x040fe2000004181c */
[----:B------:R-:W3:Y:S03]  /*148b0*/  LDSM.16.MT88.4 R160, [R205+0x6080] ;  /* 0x00608000cda0783b */ /* 0x000ee60000004200 */
[----:B------:R-:W-:Y:S01]  /*148c0*/  FADD.FTZ R182, R182, R157 ;  /* 0x0000009db6b67221 */ /* 0x000fe20000010000 */
[----:B------:R-:W-:Y:S01]  /*148d0*/  MOV R157, R156 ;  /* 0x0000009c009d7202 */ /* 0x000fe20000000f00 */
[----:B------:R-:W-:Y:S02]  /*148e0*/  FADD.FTZ R181, R181, R180 ;  /* 0x000000b4b5b57221 */ /* 0x000fe40000010000 */
[C---:B-----5:R-:W-:Y:S01]  /*148f0*/  HMMA.16816.F32.BF16 R32, R144.reuse, R164, R32 ;  /* 0x000000a49020723c */ /* 0x060fe20000041820 */
[----:B-1----:R-:W-:Y:S03]  /*14900*/  LDSM.16.MT88.4 R176, [R204+0x8080] ;  /* 0x00808000ccb0783b */ /* 0x002fe60000004200 */
[----:B------:R-:W-:Y:S02]  /*14910*/  FADD.FTZ R183, R183, R182 ;  /* 0x000000b6b7b77221 */ /* 0x000fe40000010000 */
[----:B------:R-:W-:Y:S02]  /*14920*/  FADD.FTZ R184, R184, R181 ;  /* 0x000000b5b8b87221 */ /* 0x000fe40000010000 */
[C---:B------:R-:W-:Y:S01]  /*14930*/  HMMA.16816.F32.BF16 R36, R144.reuse, R166, R36 ;  /* 0x000000a69024723c */ /* 0x040fe20000041824 */
[----:B------:R-:W1:Y:S03]  /*14940*/  LDSM.16.MT88.4 R164, [R204+0x6080] ;  /* 0x00608000cca4783b */ /* 0x000e660000004200 */
[----:B------:R-:W-:Y:S02]  /*14950*/  FADD.FTZ R186, R186, R183 ;  /* 0x000000b7baba7221 */ /* 0x000fe40000010000 */
[----:B------:R-:W-:Y:S02]  /*14960*/  FADD.FTZ R185, R185, R184 ;  /* 0x000000b8b9b97221 */ /* 0x000fe40000010000 */
[C---:B--2---:R-:W-:Y:S04]  /*14970*/  HMMA.16816.F32.BF16 R40, R144.reuse, R168, R40 ;  /* 0x000000a89028723c */ /* 0x044fe80000041828 */
[----:B------:R-:W-:Y:S02]  /*14980*/  FADD.FTZ R187, R187, R186 ;  /* 0x000000babbbb7221 */ /* 0x000fe40000010000 */
[----:B------:R-:W-:Y:S02]  /*14990*/  FADD.FTZ R188, R188, R185 ;  /* 0x000000b9bcbc7221 */ /* 0x000fe40000010000 */
[C---:B------:R-:W-:Y:S01]  /*149a0*/  HMMA.16816.F32.BF16 R44, R144.reuse, R170, R44 ;  /* 0x000000aa902c723c */ /* 0x040fe2000004182c */
[----:B------:R-:W2:Y:S03]  /*149b0*/  LDSM.16.MT88.4 R168, [R207+0x7880] ;  /* 0x00788000cfa8783b */ /* 0x000ea60000004200 */
[----:B------:R-:W-:Y:S02]  /*149c0*/  FADD.FTZ R190, R190, R187 ;  /* 0x000000bbbebe7221 */ /* 0x000fe40000010000 */
[----:B------:R-:W-:Y:S02]  /*149d0*/  FADD.FTZ R5, R189, R188 ;  /* 0x000000bcbd057221 */ /* 0x000fe40000010000 */
[C---:B------:R-:W-:Y:S04]  /*149e0*/  HMMA.16816.F32.BF16 R48, R144.reuse, R172, R48 ;  /* 0x000000ac9030723c */ /* 0x040fe80000041830 */
[C---:B------:R-:W-:Y:S04]  /*149f0*/  FADD.FTZ R5, R214.reuse, R5 ;  /* 0x00000005d6057221 */ /* 0x040fe80000010000 */
[C---:B------:R-:W-:Y:S01]  /*14a00*/  HMMA.16816.F32.BF16 R52, R144.reuse, R174, R52 ;  /* 0x000000ae9034723c */ /* 0x040fe20000041834 */
[----:B------:R-:W5:Y:S07]  /*14a10*/  LDSM.16.MT88.4 R172, [R206+0x7880] ;  /* 0x00788000ceac783b */ /* 0x000f6e0000004200 */
[C---:B----4-:R-:W-:Y:S08]  /*14a20*/  HMMA.16816.F32.BF16 R56, R144.reuse, R148, R56 ;  /* 0x000000949038723c */ /* 0x050ff00000041838 */
[C---:B------:R-:W-:Y:S01]  /*14a30*/  HMMA.16816.F32.BF16 R60, R144.reuse, R150, R60 ;  /* 0x00000096903c723c */ /* 0x040fe2000004183c */
[----:B------:R-:W4:Y:S07]  /*14a40*/  LDSM.16.MT88.4 R148, [R205+0x7880] ;  /* 0x00788000cd94783b */ /* 0x000f2e0000004200 */
[C---:B---3--:R-:W-:Y:S08]  /*14a50*/  HMMA.16816.F32.BF16 R64, R144.reuse, R152, R64 ;  /* 0x000000989040723c */ /* 0x048ff00000041840 */
[C---:B------:R-:W-:Y:S01]  /*14a60*/  HMMA.16816.F32.BF16 R68, R144.reuse, R154, R68 ;  /* 0x0000009a9044723c */ /* 0x040fe20000041844 */
[----:B------:R-:W3:Y:S07]  /*14a70*/  LDSM.16.MT88.4 R152, [R204+0x7880] ;  /* 0x00788000cc98783b */ /* 0x000eee0000004200 */
        /* <DEDUP_REMOVED lines=8> */
[----:B------:R-:W-:Y:S07]  /*14b00*/  LDSM.16.MT88.4 R168, [R204+0x5080] ;  /* 0x00508000cca8783b */ /* 0x000fee0000004200 */
[C---:B-----5:R-:W-:Y:S08]  /*14b10*/  HMMA.16816.F32.BF16 R96, R144.reuse, R172, R96 ;  /* 0x000000ac9060723c */ /* 0x060ff00000041860 */
[C---:B------:R-:W-:Y:S01]  /*14b20*/  HMMA.16816.F32.BF16 R100, R144.reuse, R174, R100 ;  /* 0x000000ae9064723c */ /* 0x040fe20000041864 */
[----:B------:R-:W-:Y:S07]  /*14b30*/  LDSM.16.MT88.4 R172, [R205+0x8080] ;  /* 0x00808000cdac783b */ /* 0x000fee0000004200 */
[C---:B----4-:R-:W-:Y:S08]  /*14b40*/  HMMA.16816.F32.BF16 R104, R144.reuse, R148, R104 ;  /* 0x000000949068723c */ /* 0x050ff00000041868 */
[C---:B------:R-:W-:Y:S01]  /*14b50*/  HMMA.16816.F32.BF16 R108, R144.reuse, R150, R108 ;  /* 0x00000096906c723c */ /* 0x040fe2000004186c */
[----:B------:R-:W2:Y:S07]  /*14b60*/  LDSM.16.MT88.4 R148, [R204+0x9080] ;  /* 0x00908000cc94783b */ /* 0x000eae0000004200 */
[C---:B---3--:R-:W-:Y:S08]  /*14b70*/  HMMA.16816.F32.BF16 R112, R144.reuse, R152, R112 ;  /* 0x000000989070723c */ /* 0x048ff00000041870 */
[C---:B------:R-:W-:Y:S08]  /*14b80*/  HMMA.16816.F32.BF16 R116, R144.reuse, R154, R116 ;  /* 0x0000009a9074723c */ /* 0x040ff00000041874 */
[C---:B------:R-:W-:Y:S08]  /*14b90*/  HMMA.16816.F32.BF16 R120, R144.reuse, R160, R120 ;  /* 0x000000a09078723c */ /* 0x040ff00000041878 */
[C---:B------:R-:W-:Y:S01]  /*14ba0*/  HMMA.16816.F32.BF16 R124, R144.reuse, R162, R124 ;  /* 0x000000a2907c723c */ /* 0x040fe2000004187c */
[----:B------:R-:W3:Y:S07]  /*14bb0*/  LDSM.16.MT88.4 R160, [R207+0x5080] ;  /* 0x00508000cfa0783b */ /* 0x000eee0000004200 */
[C---:B-1----:R-:W-:Y:S08]  /*14bc0*/  HMMA.16816.F32.BF16 R12, R144.reuse, R164, R12 ;  /* 0x000000a4900c723c */ /* 0x042ff0000004180c */
[C---:B------:R-:W-:Y:S01]  /*14bd0*/  HMMA.16816.F32.BF16 R128, R144.reuse, R166, R128 ;  /* 0x000000a69080723c */ /* 0x040fe20000041880 */
[----:B------:R-:W1:Y:S07]  /*14be0*/  LDSM.16.MT88.4 R164, [R205+0x5080] ;  /* 0x00508000cda4783b */ /* 0x000e6e0000004200 */
[C---:B------:R-:W-:Y:S07]  /*14bf0*/  HMMA.16816.F32.BF16 R132, R144.reuse, R20, R132 ;  /* 0x000000149084723c */ /* 0x040fee0000041884 */
[----:B------:R-:W-:Y:S01]  /*14c00*/  F2FP.BF16.PACK_AB R20, R214, R189 ;  /* 0x000000bdd614723e */ /* 0x000fe200000010ff */
[C---:B------:R-:W-:Y:S04]  /*14c10*/  HMMA.16816.F32.BF16 R136, R144.reuse, R22, R136 ;  /* 0x000000169088723c */ /* 0x040fe80000041888 */
[C---:B------:R-:W-:Y:S01]  /*14c20*/  F2FP.BF16.PACK_AB R21, R240.reuse, R191 ;  /* 0x000000bff015723e */ /* 0x040fe200000010ff */
[----:B------:R-:W-:Y:S02]  /*14c30*/  FADD.FTZ R191, R191, R190 ;  /* 0x000000bebfbf7221 */ /* 0x000fe40000010000 */
[----:B------:R-:W-:Y:S01]  /*14c40*/  F2FP.BF16.PACK_AB R22, R243, R242 ;  /* 0x000000f2f316723e */ /* 0x000fe200000010ff */
[C---:B--2---:R-:W-:Y:S04]  /*14c50*/  HMMA.16816.F32.BF16 R16, R144.reuse, R148, R16 ;  /* 0x000000949010723c */ /* 0x044fe80000041810 */
[----:B------:R-:W-:Y:S01]  /*14c60*/  F2FP.BF16.PACK_AB R23, R245, R244 ;  /* 0x000000f4f517723e */ /* 0x000fe200000010ff */
[----:B------:R-:W-:Y:S02]  /*14c70*/  FADD.FTZ R191, R240, R191 ;  /* 0x000000bff0bf7221 */ /* 0x000fe40000010000 */
[----:B------:R-:W-:Y:S01]  /*14c80*/  FADD.FTZ R242, R242, R5 ;  /* 0x00000005f2f27221 */ /* 0x000fe20000010000 */
[----:B------:R-:W-:Y:S01]  /*14c90*/  HMMA.16816.F32.BF16 R140, R144, R150, R140 ;  /* 0x00000096908c723c */ /* 0x000fe2000004188c */
[----:B------:R-:W-:Y:S03]  /*14ca0*/  LDSM.16.MT88.4 R144, [R205+0x6880] ;  /* 0x00688000cd90783b */ /* 0x000fe60000004200 */
[----:B------:R-:W-:Y:S02]  /*14cb0*/  FADD.FTZ R244, R244, R191 ;  /* 0x000000bff4f47221 */ /* 0x000fe40000010000 */
[----:B------:R-:W-:Y:S02]  /*14cc0*/  FADD.FTZ R241, R243, R242 ;  /* 0x000000f2f3f17221 */ /* 0x000fe40000010000 */
[C---:B---3--:R-:W-:Y:S01]  /*14cd0*/  HMMA.16816.F32.BF16 R152, R20.reuse, R160, R8 ;  /* 0x000000a01498723c */ /* 0x048fe20000041808 */
[----:B------:R-:W2:Y:S04]  /*14ce0*/  LDSM.16.MT88.4 R8, [R207+0x6880] ;  /* 0x00688000cf08783b */ /* 0x000ea80000004200 */
[----:B------:R-:W-:Y:S03]  /*14cf0*/  FADD.FTZ R239, R245, R244 ;  /* 0x000000f4f5ef7221 */ /* 0x000fe60000010000 */
[C---:B------:R-:W-:Y:S01]  /*14d00*/  HMMA.16816.F32.BF16 R28, R20.reuse, R162, R28 ;  /* 0x000000a2141c723c */ /* 0x040fe2000004181c */
[----:B------:R-:W-:Y:S07]  /*14d10*/  LDSM.16.MT88.4 R148, [R204+0x6880] ;  /* 0x00688000cc94783b */ /* 0x000fee0000004200 */
[C---:B------:R-:W-:Y:S01]  /*14d20*/  HMMA.16816.F32.BF16 R32, R20.reuse, R24, R32 ;  /* 0x000000181420723c */ /* 0x040fe20000041820 */
[----:B------:R-:W-:Y:S07]  /*14d30*/  LDSM.16.MT88.4 R160, [R207+0x8080] ;  /* 0x00808000cfa0783b */ /* 0x000fee0000004200 */
        /* <DEDUP_REMOVED lines=16> */
[C---:B------:R-:W-:Y:S08]  /*14e40*/  HMMA.16816.F32.BF16 R80, R20.reuse, R148, R80 ;  /* 0x000000941450723c */ /* 0x040ff00000041850 */
[C---:B------:R-:W-:Y:S08]  /*14e50*/  HMMA.16816.F32.BF16 R84, R20.reuse, R150, R84 ;  /* 0x000000961454723c */ /* 0x040ff00000041854 */
[C---:B------:R-:W-:Y:S08]  /*14e60*/  HMMA.16816.F32.BF16 R88, R20.reuse, R160, R88 ;  /* 0x000000a01458723c */ /* 0x040ff00000041858 */
[C---:B------:R-:W-:Y:S01]  /*14e70*/  HMMA.16816.F32.BF16 R92, R20.reuse, R162, R92 ;  /* 0x000000a2145c723c */ /* 0x040fe2000004185c */
[----:B------:R-:W5:Y:S07]  /*14e80*/  LDSM.16.MT88.4 R160, [R204+0x9880] ;  /* 0x00988000cca0783b */ /* 0x000f6e0000004200 */
[C---:B-1----:R-:W-:Y:S08]  /*14e90*/  HMMA.16816.F32.BF16 R96, R20.reuse, R164, R96 ;  /* 0x000000a41460723c */ /* 0x042ff00000041860 */
        /* <DEDUP_REMOVED lines=10> */
[C---:B------:R-:W-:Y:S08]  /*14f40*/  HMMA.16816.F32.BF16 R136, R20.reuse, R26, R136 ;  /* 0x0000001a1488723c */ /* 0x040ff00000041888 */
[C---:B-----5:R-:W-:Y:S08]  /*14f50*/  HMMA.16816.F32.BF16 R144, R20.reuse, R160, R16 ;  /* 0x000000a01490723c */ /* 0x060ff00000041810 */
[----:B------:R-:W-:Y:S01]  /*14f60*/  HMMA.16816.F32.BF16 R140, R20, R162, R140 ;  /* 0x000000a2148c723c */ /* 0x000fe2000004188c */
[----:B------:R-:W-:-:S07]  /*14f70*/  @P0 BRA `(.L_x_2807) ;  /* 0xffffd44000000947 */ /* 0x000fce000383ffff */
.L_x_2802:
        /* <DEDUP_REMOVED lines=16> */
[----:B------:R-:W-:-:S05]  /*15080*/  @P0 MOV R15, 0x3f317218 ;  /* 0x3f317218000f0802 */ /* 0x000fca0000000f00 */
[----:B------:R-:W2:Y:S08]  /*15090*/  @P1 MUFU.LG2 R5, R5 ;  /* 0x0000000500051308 */ /* 0x000eb00000000c00 */
[----:B------:R-:W3:Y:S01]  /*150a0*/  @P0 MUFU.LG2 R10, R0 ;  /* 0x00000000000a0308 */ /* 0x000ee20000000c00 */
[C---:B-1----:R-:W-:Y:S02]  /*150b0*/  FMUL.FTZ R152, R4.reuse, R152 ;  /* 0x0000009804987220 */ /* 0x042fe40000410000 */
[----:B------:R-:W-:-:S02]  /*150c0*/  FMUL.FTZ R153, R4, R153 ;  /* 0x0000009904997220 */ /* 0x000fc40000410000 */
[C---:B------:R-:W-:Y:S02]  /*150d0*/  FMUL.FTZ R28, R4.reuse, R28 ;  /* 0x0000001c041c7220 */ /* 0x040fe40000410000 */
[----:B------:R-:W-:Y:S01]  /*150e0*/  FMUL.FTZ R29, R4, R29 ;  /* 0x0000001d041d7220 */ /* 0x000fe20000410000 */
[----:B------:R1:W4:Y:S01]  /*150f0*/  @P0 MUFU.RCP R2, R0 ;  /* 0x0000000000020308 */ /* 0x0003220000001000 */
[----:B--2---:R-:W-:Y:S02]  /*15100*/  @P1 FMUL.FTZ R12, R5, 0.69314718246459960938 ;  /* 0x3f317218050c1820 */ /* 0x004fe40000410000 */
[----:B------:R-:W-:Y:S02]  /*15110*/  @P1 FMUL.FTZ R5, R14, c[0x0][0x2d0] ;  /* 0x0000b4000e051a20 */ /* 0x000fe40000410000 */
[C---:B------:R-:W-:Y:S02]  /*15120*/  FMUL.FTZ R32, R4.reuse, R32 ;  /* 0x0000002004207220 */ /* 0x040fe40000410000 */
[----:B------:R-:W-:-:S02]  /*15130*/  FMUL.FTZ R33, R4, R33 ;  /* 0x0000002104217220 */ /* 0x000fc40000410000 */
[----:B---3--:R-:W-:Y:S02]  /*15140*/  @P0 FMUL.FTZ R14, R10, 0.69314718246459960938 ;  /* 0x3f3172180a0e0820 */ /* 0x008fe40000410000 */
[----:B------:R-:W-:Y:S02]  /*15150*/  @P0 FMUL.FTZ R10, R15, c[0x0][0x2d0] ;  /* 0x0000b4000f0a0a20 */ /* 0x000fe40000410000 */
[C---:B------:R-:W-:Y:S02]  /*15160*/  FMUL.FTZ R36, R4.reuse, R36 ;  /* 0x0000002404247220 */ /* 0x040fe40000410000 */
[C---:B------:R-:W-:Y:S01]  /*15170*/  FMUL.FTZ R37, R4.reuse, R37 ;  /* 0x0000002504257220 */ /* 0x040fe20000410000 */
[----:B-1----:R-:W-:Y:S01]  /*15180*/  MOV R0, 0xff800000 ;  /* 0xff80000000007802 */ /* 0x002fe20000000f00 */
        /* <DEDUP_REMOVED lines=122> */
.L_x_2736:
[----:B------:R-:W-:Y:S01]  /*15930*/  ULDC.64 UR4, c[0x0][0x118] ;  /* 0x0000460000047ab9 */ /* 0x000fe20000000a00 */
[----:B------:R-:W-:Y:S01]  /*15940*/  SHF.R.S32.HI R2, RZ, 0x1f, R215 ;  /* 0x0000001fff027819 */ /* 0x000fe200000114d7 */
[----:B------:R-:W-:Y:S05]  /*15950*/  @P2 BRA `(.L_x_2808) ;  /* 0x00001a8000002947 */ /* 0x000fea0003800000 */
[----:B------:R-:W1:Y:S01]  /*15960*/  S2R R3, SR_TID.X ;  /* 0x0000000000037919 */ /* 0x000e620000002100 */
[----:B------:R-:W-:-:S02]  /*15970*/  F2FP.BF16.PACK_AB R12, R7, R6 ;  /* 0x00000006070c723e */ /* 0x000fc400000010ff */
[----:B------:R-:W-:Y:S01]  /*15980*/  F2FP.BF16.PACK_AB R4, R13, R4 ;  /* 0x000000040d04723e */ /* 0x000fe200000010ff */
[----:B------:R-:W-:Y:S01]  /*15990*/  BAR.SYNC.DEFER_BLOCKING 0x1, 0x100 ;  /* 0x0044000000007b1d */ /* 0x000fe20000010000 */
        /* <DEDUP_REMOVED lines=160> */
[----:B-1----:R-:W-:-:S03]  /*163a0*/  IMAD.WIDE R16, R218, R9, c[0x0][0x500] ;  /* 0x00014000da107625 */ /* 0x002fc600078e0209 */
[----:B------:R3:W-:Y:S04]  /*163b0*/  STS [R23+0xc080], R144 ;  /* 0x00c0809017007388 */ /* 0x0007e80000000800 */
[----:B------:R3:W-:Y:S04]  /*163c0*/  STS [R23+0xc480], R146 ;  /* 0x00c4809217007388 */ /* 0x0007e80000000800 */
[----:B------:R3:W-:Y:S04]  /*163d0*/  STS [R25+0xc000], R140 ;  /* 0x00c0008c19007388 */ /* 0x0007e80000000800 */
[----:B------:R3:W-:Y:S04]  /*163e0*/  STS [R25+0xc400], R142 ;  /* 0x00c4008e19007388 */ /* 0x0007e80000000800 */
[----:B------:R-:W-:Y:S01]  /*163f0*/  BAR.SYNC.DEFER_BLOCKING 0x1, 0x100 ;  /* 0x0044000000007b1d */ /* 0x000fe20000010000 */
[----:B------:R-:W-:-:S02]  /*16400*/  IMAD.MOV.U32 R4, RZ, RZ, c[0x0][0x388] ;  /* 0x0000e200ff047624 */ /* 0x000fc400078e00ff */
[----:B--2---:R-:W-:-:S03]  /*16410*/  @P1 IMAD.WIDE R18, R218, R9, c[0x0][0x508] ;  /* 0x00014200da121625 */ /* 0x004fc600078e0209 */
        /* <DEDUP_REMOVED lines=10> */
.L_x_2809:
        /* <DEDUP_REMOVED lines=8> */
[----:B------:R-:W-:Y:S01]  /*16540*/  LOP3.LUT R11, R11, 0x1ffffffe, RZ, 0xc0, !PT ;  /* 0x1ffffffe0b0b7812 */ /* 0x000fe200078ec0ff */
[----:B------:R-:W-:Y:S01]  /*16550*/  BSSY B0, `(.L_x_2810) ;  /* 0x000008b000007945 */ /* 0x000fe20003800000 */
[----:B------:R-:W-:-:S02]  /*16560*/  SHF.R.S32.HI R6, RZ, 0x1f, R7 ;  /* 0x0000001fff067819 */ /* 0x000fc40000011407 */
[----:B------:R-:W-:Y:S01]  /*16570*/  LOP3.LUT R16, R16, 0xffffff8, RZ, 0xc0, !PT ;  /* 0x0ffffff810107812 */ /* 0x000fe200078ec0ff */
[----:B------:R-:W-:Y:S01]  /*16580*/  IMAD.IADD R14, R14, 0x1, -R11 ;  /* 0x000000010e0e7824 */ /* 0x000fe200078e0a0b */
[----:B------:R-:W-:Y:S02]  /*16590*/  LEA.HI R6, R6, R7, RZ, 0x2 ;  /* 0x0000000706067211 */ /* 0x000fe400078f10ff */
[----:B------:R-:W-:Y:S02]  /*165a0*/  IADD3 R5, R5, -R16, RZ ;  /* 0x8000001005057210 */ /* 0x000fe40007ffe0ff */
[----:B------:R-:W-:Y:S02]  /*165b0*/  SHF.R.S32.HI R6, RZ, 0x2, R6 ;  /* 0x00000002ff067819 */ /* 0x000fe40000011406 */
[----:B------:R-:W-:Y:S02]  /*165c0*/  ISETP.NE.AND P1, PT, R9, 0x1, PT ;  /* 0x000000010900780c */ /* 0x000fe40003f25270 */
[----:B------:R-:W-:Y:S01]  /*165d0*/  MOV R18, R12 ;  /* 0x0000000c00127202 */ /* 0x000fe20000000f00 */
[----:B------:R-:W-:Y:S01]  /*165e0*/  IMAD R5, R5, 0x10, R6 ;  /* 0x0000001005057824 */ /* 0x000fe200078e0206 */
[----:B------:R-:W-:Y:S01]  /*165f0*/  LOP3.LUT P2, RZ, R7, 0x3, RZ, 0xc0, !PT ;  /* 0x0000000307ff7812 */ /* 0x000fe2000784c0ff */
[----:B------:R-:W-:Y:S01]  /*16600*/  IMAD R6, R2, c[0x0][0x490], RZ ;  /* 0x0001240002067a24 */ /* 0x000fe200078e02ff */
[-C--:B------:R-:W-:Y:S01]  /*16610*/  LEA.HI R17, R10, R3.reuse, RZ, 0x3 ;  /* 0x000000030a117211 */ /* 0x080fe200078f18ff */
[----:B------:R-:W-:Y:S01]  /*16620*/  IMAD R9, R14, 0x8, R5 ;  /* 0x000000080e097824 */ /* 0x000fe200078e0205 */
[----:B------:R-:W-:Y:S01]  /*16630*/  LEA.HI R10, R10, R3, RZ, 0x6 ;  /* 0x000000030a0a7211 */ /* 0x000fe200078f30ff */
[----:B------:R-:W-:-:S02]  /*16640*/  IMAD R7, R13, c[0x0][0x3a0], RZ ;  /* 0x0000e8000d077a24 */ /* 0x000fc400078e02ff */
[----:B------:R-:W-:Y:S01]  /*16650*/  IMAD.WIDE.U32 R18, R215, c[0x0][0x490], R18 ;  /* 0x00012400d7127a25 */ /* 0x000fe200078e0012 */
[----:B-1----:R-:W-:-:S03]  /*16660*/  LEA R9, R72, R9, 0x7 ;  /* 0x0000000948097211 */ /* 0x002fc600078e38ff */
[----:B------:R-:W-:Y:S01]  /*16670*/  IMAD R11, R215, c[0x0][0x494], R6 ;  /* 0x00012500d70b7a24 */ /* 0x000fe200078e0206 */
[----:B------:R-:W-:Y:S01]  /*16680*/  LOP3.LUT R6, R17, 0xfffffff8, RZ, 0xc0, !PT ;  /* 0xfffffff811067812 */ /* 0x000fe200078ec0ff */
[C---:B------:R-:W-:Y:S01]  /*16690*/  IMAD R7, R12.reuse, c[0x0][0x3a4], R7 ;  /* 0x0000e9000c077a24 */ /* 0x040fe200078e0207 */
[----:B------:R-:W-:Y:S01]  /*166a0*/  SHF.R.S32.HI R17, RZ, 0x3, R17 ;  /* 0x00000003ff117819 */ /* 0x000fe20000011411 */
        /* <DEDUP_REMOVED lines=43> */
[----:B------:R-:W-:Y:S01]  /*16960*/  LOP3.LUT R6, R6, R3, RZ, 0x3c, !PT ;  /* 0x0000000306067212 */ /* 0x000fe200078e3cff */
[--C-:B------:R-:W-:Y:S01]  /*16970*/  IMAD.MOV R16, RZ, RZ, -R7.reuse ;  /* 0x000000ffff107224 */ /* 0x100fe200078e0a07 */
[----:B------:R-:W-:Y:S01]  /*16980*/  SHF.R.S32.HI R3, RZ, 0x1f, R7 ;  /* 0x0000001fff037819 */ /* 0x000fe20000011407 */
[----:B------:R-:W1:Y:S01]  /*16990*/  SHFL.IDX PT, R19, R15, RZ, 0x1c1f ;  /* 0x001c1fff0f137589 */ /* 0x000e6200000e0000 */
[----:B------:R-:W-:-:S03]  /*169a0*/  IMAD.WIDE.U32 R12, R218, c[0x0][0x3f0], R12 ;  /* 0x0000fc00da0c7a25 */ /* 0x000fc600078e000c */
[----:B------:R-:W2:Y:S01]  /*169b0*/  SHFL.IDX PT, R33, R15, 0x1, 0x1c1f ;  /* 0x003c1f000f217f89 */ /* 0x000ea200000e0000 */
[----:B------:R-:W-:Y:S01]  /*169c0*/  IMAD R74, R16, c[0x0][0x4e8], R9 ;  /* 0x00013a00104a7a24 */ /* 0x000fe200078e0209 */
[----:B------:R-:W-:Y:S01]  /*169d0*/  IADD3 R13, R13, R11, RZ ;  /* 0x0000000b0d0d7210 */ /* 0x000fe20007ffe0ff */
[C---:B------:R-:W-:Y:S01]  /*169e0*/  IMAD R16, R72.reuse, 0x80, R5 ;  /* 0x0000008048107824 */ /* 0x040fe200078e0205 */
[----:B------:R-:W-:Y:S01]  /*169f0*/  LEA R72, R72, R17, 0x7 ;  /* 0x0000001148487211 */ /* 0x000fe200078e38ff */
[----:B------:R-:W-:Y:S01]  /*16a00*/  IMAD R20, R3, c[0x0][0x3e0], RZ ;  /* 0x0000f80003147a24 */ /* 0x000fe200078e02ff */
[----:B------:R-:W-:Y:S01]  /*16a10*/  SHF.R.S32.HI R5, RZ, 0x1f, R74 ;  /* 0x0000001fff057819 */ /* 0x000fe2000001144a */
[----:B-----5:R-:W-:Y:S01]  /*16a20*/  IMAD R3, R4, c[0x0][0x4e8], RZ ;  /* 0x00013a0004037a24 */ /* 0x020fe200078e02ff */
[C---:B------:R-:W-:Y:S01]  /*16a30*/  IADD3 R4, R16.reuse, 0x8, RZ ;  /* 0x0000000810047810 */ /* 0x040fe20007ffe0ff */
[C---:B------:R-:W-:Y:S02]  /*16a40*/  IMAD R20, R7.reuse, c[0x0][0x3e4], R20 ;  /* 0x0000f90007147a24 */ /* 0x040fe400078e0214 */
[----:B------:R-:W-:Y:S01]  /*16a50*/  IMAD.WIDE.U32 R12, R7, c[0x0][0x3e0], R12 ;  /* 0x0000f800070c7a25 */ /* 0x000fe200078e000c */
[----:B------:R-:W-:-:S02]  /*16a60*/  ISETP.GE.OR P1, PT, R16, R3, P2 ;  /* 0x000000031000720c */ /* 0x000fc40001726670 */
[----:B------:R-:W-:Y:S01]  /*16a70*/  ISETP.GE.OR P0, PT, R4, R3, P2 ;  /* 0x000000030400720c */ /* 0x000fe20001706670 */
[----:B------:R-:W-:Y:S01]  /*16a80*/  IMAD.IADD R13, R13, 0x1, R20 ;  /* 0x000000010d0d7824 */ /* 0x000fe200078e0214 */
[----:B------:R-:W-:Y:S01]  /*16a90*/  SHF.L.U32 R7, R10, 0x3, RZ ;  /* 0x000000030a077819 */ /* 0x000fe200000006ff */
[----:B------:R-:W-:-:S03]  /*16aa0*/  IMAD R5, R5, c[0x0][0x3d8], RZ ;  /* 0x0000f60005057a24 */ /* 0x000fc600078e02ff */
[----:B------:R-:W-:Y:S01]  /*16ab0*/  LOP3.LUT R6, R6, 0x7ffffe00, R7, 0xf8, !PT ;  /* 0x7ffffe0006067812 */ /* 0x000fe200078ef807 */
[C---:B------:R-:W-:Y:S02]  /*16ac0*/  IMAD R16, R74.reuse, c[0x0][0x3dc], R5 ;  /* 0x0000f7004a107a24 */ /* 0x040fe400078e0205 */
[----:B------:R-:W-:Y:S01]  /*16ad0*/  IMAD.WIDE.U32 R74, R74, c[0x0][0x3d8], R12 ;  /* 0x0000f6004a4a7a25 */ /* 0x000fe200078e000c */
[----:B------:R-:W-:Y:S01]  /*16ae0*/  SHF.L.U32 R76, R6, 0x1, RZ ;  /* 0x00000001064c7819 */ /* 0x000fe200000006ff */
[----:B-1----:R1:W-:Y:S02]  /*16af0*/  @!P1 ST.E [R18.64], R0 ;  /* 0x0000000012009985 */ /* 0x0023e4000c101904 */
[----:B------:R-:W-:Y:S02]  /*16b00*/  IMAD.IADD R16, R75, 0x1, R16 ;  /* 0x000000014b107824 */ /* 0x000fe400078e0210 */
        /* <DEDUP_REMOVED lines=47> */
.L_x_2811:
[----:B--234-:R-:W-:Y:S05]  /*16e00*/  BSYNC B0 ;  /* 0x0000000000007941 */ /* 0x01cfea0003800000 */
.L_x_2810:
        /* <DEDUP_REMOVED lines=30> */
.L_x_2813:
[----:B------:R-:W-:Y:S05]  /*16ff0*/  BSYNC B0 ;  /* 0x0000000000007941 */ /* 0x000fea0003800000 */
.L_x_2812:
        /* <DEDUP_REMOVED lines=30> */
.L_x_2815:
[----:B------:R-:W-:Y:S05]  /*171e0*/  BSYNC B0 ;  /* 0x0000000000007941 */ /* 0x000fea0003800000 */
.L_x_2814:
        /* <DEDUP_REMOVED lines=31> */
.L_x_2808:
        /* <DEDUP_REMOVED lines=18> */
.L_x_2816:
        /* <DEDUP_REMOVED lines=41> */
.L_x_2818:
[----:B------:R-:W-:Y:S05]  /*17790*/  BSYNC B0 ;  /* 0x0000000000007941 */ /* 0x000fea0003800000 */
.L_x_2817:
        /* <DEDUP_REMOVED lines=72> */
.L_x_2820:
[----:B------:R-:W-:Y:S05]  /*17c20*/  BSYNC B0 ;  /* 0x0000000000007941 */ /* 0x000fea0003800000 */
.L_x_2819:
        /* <DEDUP_REMOVED lines=27> */
.L_x_2822:
[----:B------:R-:W-:Y:S05]  /*17de0*/  BSYNC B0 ;  /* 0x0000000000007941 */ /* 0x000fea0003800000 */
.L_x_2821:
        /* <DEDUP_REMOVED lines=27> */
.L_x_2824:
[----:B------:R-:W-:Y:S05]  /*17fa0*/  BSYNC B0 ;  /* 0x0000000000007941 */ /* 0x000fea0003800000 */
.L_x_2823:
        /* <DEDUP_REMOVED lines=28> */
.L_x_2797:
[----:B------:R-:W-:Y:S02]  /*18170*/  MOV R9, 0x1 ;  /* 0x0000000100097802 */ /* 0x000fe40000000f00 */
[----:B------:R-:W-:Y:S02]  /*18180*/  MOV R8, 0x181a0 ;  /* 0x000181a000087802 */ /* 0x000fe40000000f00 */
[----:B-1----:R-:W-:Y:S05]  /*18190*/  CALL.REL.NOINC `($__internal_15_$__cuda_sm70_shflsync_idx_p) ;  /* 0x000000f000007944 */ /* 0x002fea0003c00000 */
[----:B--2---:R-:W-:Y:S01]  /*181a0*/  IMAD.MOV.U32 R17, RZ, RZ, R9 ;  /* 0x000000ffff117224 */ /* 0x004fe200078e0009 */
[----:B-1----:R-:W-:Y:S01]  /*181b0*/  MOV R10, R19 ;  /* 0x00000013000a7202 */ /* 0x002fe20000000f00 */
[----:B------:R-:W-:Y:S01]  /*181c0*/  IMAD.MOV.U32 R9, RZ, RZ, 0x1 ;  /* 0x00000001ff097424 */ /* 0x000fe200078e00ff */
[----:B------:R-:W-:Y:S02]  /*181d0*/  MOV R8, 0x181f0 ;  /* 0x000181f000087802 */ /* 0x000fe40000000f00 */
[----:B------:R-:W-:Y:S05]  /*181e0*/  CALL.REL.NOINC `($__internal_15_$__cuda_sm70_shflsync_idx_p) ;  /* 0x000000a000007944 */ /* 0x000fea0003c00000 */
[----:B-12---:R-:W-:Y:S05]  /*181f0*/  BRA `(.L_x_2825) ;  /* 0xffff7c6000007947 */ /* 0x006fea000383ffff */
.L_x_2805:
[----:B-1----:R-:W-:Y:S02]  /*18200*/  MOV R9, 0x1 ;  /* 0x0000000100097802 */ /* 0x002fe40000000f00 */
[----:B------:R-:W-:Y:S02]  /*18210*/  MOV R8, 0x18230 ;  /* 0x0001823000087802 */ /* 0x000fe40000000f00 */
[----:B---3--:R-:W-:Y:S05]  /*18220*/  CALL.REL.NOINC `($__internal_15_$__cuda_sm70_shflsync_idx_p) ;  /* 0x0000006000007944 */ /* 0x008fea0003c00000 */
[----:B-1----:R-:W-:Y:S01]  /*18230*/  MOV R10, R2 ;  /* 0x00000002000a7202 */ /* 0x002fe20000000f00 */
[----:B--2---:R-:W-:Y:S01]  /*18240*/  IMAD.MOV.U32 R5, RZ, RZ, R9 ;  /* 0x000000ffff057224 */ /* 0x004fe200078e0009 */
[----:B------:R-:W-:Y:S01]  /*18250*/  MOV R8, 0x18280 ;  /* 0x0001828000087802 */ /* 0x000fe20000000f00 */
[----:B------:R-:W-:Y:S02]  /*18260*/  IMAD.MOV.U32 R9, RZ, RZ, 0x1 ;  /* 0x00000001ff097424 */ /* 0x000fe400078e00ff */
[----:B------:R-:W-:Y:S05]  /*18270*/  CALL.REL.NOINC `($__internal_15_$__cuda_sm70_shflsync_idx_p) ;  /* 0x0000001000007944 */ /* 0x000fea0003c00000 */
[----:B-12---:R-:W-:-:S05]  /*18280*/  BRA `(.L_x_2826) ;  /* 0xffffa4b000007947 */ /* 0x006fca000383ffff */
        .weak           $__internal_15_$__cuda_sm70_shflsync_idx_p
        .type           $__internal_15_$__cuda_sm70_shflsync_idx_p,@function
        .size           $__internal_15_$__cuda_sm70_shflsync_idx_p,(.L_x_3673 - $__internal_15_$__cuda_sm70_shflsync_idx_p)
$__internal_15_$__cuda_sm70_shflsync_idx_p:
[----:B------:R-:W-:Y:S01]  /*18290*/  MOV R12, R8 ;  /* 0x00000008000c7202 */ /* 0x000fe20000000f00 */
[----:B------:R-:W-:Y:S04]  /*182a0*/  WARPSYNC R219 ;  /* 0x000000db00007348 */ /* 0x000fe80003800000 */
[----:B------:R-:W-:Y:S01]  /*182b0*/  MOV R13, 0x0 ;  /* 0x00000000000d7802 */ /* 0x000fe20000000f00 */
[----:B------:R1:W2:Y:S03]  /*182c0*/  SHFL.IDX PT, R9, R10, R9, R222 ;  /* 0x000000090a097389 */ /* 0x0002a600000e00de */
[----:B------:R-:W-:Y:S05]  /*182d0*/  RET.REL.NODEC R12 `(_ZN7cutlass13device_kernelIN5flash19enable_sm80_to_sm89INS1_16FlashAttnFwdSm80INS1_25CollectiveMainloopFwdSm80ILi8ELi1ELb0EN4cute5tupleIJNS5_1CILi128EEENS7_ILi48EEENS7_ILi256EEEEEELi256ENS_10bfloat16_tEfNS_4arch4Sm80ELb0ELb0ELb0ELb1ELb1ELb1ELb1ELb0EEENS1_21CollectiveEpilogueFwdINS6_IJS8_SA_S9_EEENS6_IJNS7_ILi1EEESI_SI_EEESC_SE_Li256ELb1ELb1ELb0ELb0EEENS1_19SingleTileSchedulerILb1ELb0ELb1ELi128EEEEEEEEEvNT_6ParamsE) ;  /* 0xfffe7d200c007950 */ /* 0x000fea0003c3ffff */
.L_x_2827:
        /* <DEDUP_REMOVED lines=10> */
.L_x_3673:


//--------------------- .text._ZN7cutlass13device_kernelIN5flash19enable_sm80_to_sm89INS1_16FlashAttnFwdSm80INS1_25CollectiveMainloopFwdSm80ILi8ELi1ELb0EN4cute5tupleIJNS5_1CILi128EEENS7_ILi64EEENS7_ILi256EEEEEELi256ENS_10bfloat16_tEfNS_4arch4Sm80ELb0ELb1ELb0ELb0ELb1ELb0ELb1ELb0EEENS1_21CollectiveEpilogueFwdINS6_IJS8_SA_S9_EEENS6_IJNS7_ILi1EEESI_SI_EEESC_SE_Li256ELb0ELb1ELb0ELb0EEENS1_19SingleTileSchedulerILb0ELb0ELb1ELi128EEEEEEEEEvNT_6ParamsE --------------------------
	.section	.text._ZN7cutlass13device_kernelIN5flash19enable_sm80_to_sm89INS1_16FlashAttnFwdSm80INS1_25CollectiveMainloopFwdSm80ILi8ELi1ELb0EN4cute5tupleIJNS5_1CILi128EEENS7_ILi64EEENS7_ILi256EEEEEELi256ENS_10bfloat16_tEfNS_4arch4Sm80ELb0ELb1ELb0ELb0ELb1ELb0ELb1ELb0EEENS1_21CollectiveEpilogueFwdINS6_IJS8_SA_S9_EEENS6_IJNS7_ILi1EEESI_SI_EEESC_SE_Li256ELb0ELb1ELb0ELb0EEENS1_19SingleTileSchedulerILb0ELb0ELb1ELi128EEEEEEEEEvNT_6ParamsE,"ax",@progbits
	.sectioninfo	@"SHI_REGISTERS=255"
	.align	128
.text._ZN7cutlass13device_kernelIN5flash19enable_sm80_to_sm89INS1_16FlashAttnFwdSm80INS1_25CollectiveMainloopFwdSm80ILi8ELi1ELb0EN4cute5tupleIJNS5_1CILi128EEENS7_ILi64EEENS7_ILi256EEEEEELi256ENS_10bfloat16_tEfNS_4arch4Sm80ELb0ELb1ELb0ELb0ELb1ELb0ELb1ELb0EEENS1_21CollectiveEpilogueFwdINS6_IJS8_SA_S9_EEENS6_IJNS7_ILi1EEESI_SI_EEESC_SE_Li256ELb0ELb1ELb0ELb0EEENS1_19SingleTileSchedulerILb0ELb0ELb1ELi128EEEEEEEEEvNT_6ParamsE:
        .type           _ZN7cutlass13device_kernelIN5flash19enable_sm80_to_sm89INS1_16FlashAttnFwdSm80INS1_25CollectiveMainloopFwdSm80ILi8ELi1ELb0EN4cute5tupleIJNS5_1CILi128EEENS7_ILi64EEENS7_ILi256EEEEEELi256ENS_10bfloat16_tEfNS_4arch4Sm80ELb0ELb1ELb0ELb0ELb1ELb0ELb1ELb0EEENS1_21CollectiveEpilogueFwdINS6_IJS8_SA_S9_EEENS6_IJNS7_ILi1EEESI_SI_EEESC_SE_Li256ELb0ELb1ELb0ELb0EEENS1_19SingleTileSchedulerILb0ELb0ELb1ELi128EEEEEEEEEvNT_6ParamsE,@function
        .size           _ZN7cutlass13device_kernelIN5flash19enable_sm80_to_sm89INS1_16FlashAttnFwdSm80INS1_25CollectiveMainloopFwdSm80ILi8ELi1ELb0EN4cute5tupleIJNS5_1CILi128EEENS7_ILi64EEENS7_ILi256EEEEEELi256ENS_10bfloat16_tEfNS_4arch4Sm80ELb0ELb1ELb0ELb0ELb1ELb0ELb1ELb0EEENS1_21CollectiveEpilogueFwdINS6_IJS8_SA_S9_EEENS6_IJNS7_ILi1EEESI_SI_EEESC_SE_Li256ELb0ELb1ELb0ELb0EEENS1_19SingleTileSchedulerILb0ELb0ELb1ELi128EEEEEEEEEvNT_6ParamsE,(.L_x_3675 - _ZN7cutlass13device_kernelIN5flash19enable_sm80_to_sm89INS1_16FlashAttnFwdSm80INS1_25CollectiveMainloopFwdSm80ILi8ELi1ELb0EN4cute5tupleIJNS5_1CILi128EEENS7_ILi64EEENS7_ILi256EEEEEELi256ENS_10bfloat16_tEfNS_4arch4Sm80ELb0ELb1ELb0ELb0ELb1ELb0ELb1ELb0EEENS1_21CollectiveEpilogueFwdINS6_IJS8_SA_S9_EEENS6_IJNS7_ILi1EEESI_SI_EEESC_SE_Li256ELb0ELb1ELb0ELb0EEENS1_19SingleTileSchedulerILb0ELb0ELb1ELi128EEEEEEEEEvNT_6ParamsE)
        .other          _ZN7cutlass13device_kernelIN5flash19enable_sm80_to_sm89INS1_16FlashAttnFwdSm80INS1_25CollectiveMainloopFwdSm80ILi8ELi1ELb0EN4cute5tupleIJNS5_1CILi128EEENS7_ILi64EEENS7_ILi256EEEEEELi256ENS_10bfloat16_tEfNS_4arch4Sm80ELb0ELb1ELb0ELb0ELb1ELb0ELb1ELb0EEENS1_21CollectiveEpilogueFwdINS6_IJS8_SA_S9_EEENS6_IJNS7_ILi1EEESI_SI_EEESC_SE_Li256ELb0ELb1ELb0ELb0EEENS1_19SingleTileSchedulerILb0ELb0ELb1ELi128EEEEEEEEEvNT_6ParamsE,@"STO_CUDA_ENTRY STV_DEFAULT"
_ZN7cutlass13device_kernelIN5flash19enable_sm80_to_sm89INS1_16FlashAttnFwdSm80INS1_25CollectiveMainloopFwdSm80ILi8ELi1ELb0EN4cute5tupleIJNS5_1CILi128EEENS7_ILi64EEENS7_ILi256EEEEEELi256ENS_10bfloat16_tEfNS_4arch4Sm80ELb0ELb1ELb0ELb0ELb1ELb0ELb1ELb0EEENS1_21CollectiveEpilogueFwdINS6_IJS8_SA_S9_EEENS6_IJNS7_ILi1EEESI_SI_EEESC_SE_Li256ELb0ELb1ELb0ELb0EEENS1_19SingleTileSchedulerILb0ELb0ELb1ELi128EEEEEEEEEvNT_6ParamsE:
[----:B------:R-:W-:Y:S02]  /*0000*/  MOV R1, c[0x0][0x28] ;  /* 0x00000a0000017a02 */ /* 0x000fe40000000f00 */
[----:B------:R-:W1:Y:S02]  /*0010*/  S2UR UR6, SR_CTAID.Z ;  /* 0x00000000000679c3 */ /* 0x000e640000002700 */
        /* <DEDUP_REMOVED lines=51> */
.L_x_2829:
[----:B------:R-:W-:Y:S02]  /*0350*/  ULDC UR4, c[0x0][0x32c] ;  /* 0x0000cb0000047ab9 */ /* 0x000fe40000000800 */
[----:B------:R-:W-:-:S03]  /*0360*/  UISETP.NE.AND UP0, UPT, UR13, UR4, UPT ;  /* 0x000000040d00728c */ /* 0x000fc6000bf05270 */
[----:B------:R-:W-:Y:S02]  /*0370*/  ULDC.64 UR4, c[0x0][0x330] ;  /* 0x0000cc0000047ab9 */ /* 0x000fe40000000a00 */
[----:B------:R-:W-:-:S07]  /*0380*/  UIMAD.WIDE.U32 UR20, UR14, UR4, URZ ;  /* 0x000000040e1472a5 */ /* 0x000fce000f8e003f */
[----:B------:R-:W-:Y:S02]  /*0390*/  @UP0 UMOV UR13, UR21 ;  /* 0x00000015000d0c82 */ /* 0x000fe40008000000 */
[----:B------:R-:W-:Y:S02]  /*03a0*/  @UP0 USHF.R.U32.HI UR14, URZ, UR5, UR13 ;  /* 0x000000053f0e0299 */ /* 0x000fe4000801160d */
.L_x_2830:
[----:B------:R-:W-:Y:S02]  /*03b0*/  ULDC UR4, c[0x0][0x32c] ;  /* 0x0000cb0000047ab9 */ /* 0x000fe40000000800 */
[----:B------:R-:W-:-:S04]  /*03c0*/  UIMAD UR4, UR14, UR4, UR4 ;  /* 0x000000040e0472a4 */ /* 0x000fc8000f8e0204 */
[----:B------:R-:W-:-:S04]  /*03d0*/  UISETP.LT.AND UP0, UPT, UR7, UR4, UPT ;  /* 0x000000040700728c */ /* 0x000fc8000bf01270 */
[----:B------:R-:W-:Y:S02]  /*03e0*/  USEL UR7, UR7, UR4, UP0 ;  /* 0x0000000407077287 */ /* 0x000fe40008000000 */
.L_x_2828:
        /* <DEDUP_REMOVED lines=33> */
.L_x_2832:
[----:B------:R-:W-:Y:S02]  /*0600*/  ULDC UR4, c[0x0][0x32c] ;  /* 0x0000cb0000047ab9 */ /* 0x000fe40000000800 */
[----:B------:R-:W-:-:S03]  /*0610*/  UISETP.NE.AND UP0, UPT, UR4, 0x1, UPT ;  /* 0x000000010400788c */ /* 0x000fc6000bf05270 */
[----:B------:R-:W-:Y:S02]  /*0620*/  ULDC.64 UR4, c[0x0][0x330] ;  /* 0x0000cc0000047ab9 */ /* 0x000fe40000000a00 */
[----:B------:R-:W-:-:S06]  /*0630*/  UIMAD.WIDE.U32 UR14, UR13, UR4, URZ ;  /* 0x000000040d0e72a5 */ /* 0x000fcc000f8e003f */
[----:B------:R-:W-:Y:S02]  /*0640*/  @UP0 USHF.R.U32.HI UR13, URZ, UR5, UR15 ;  /* 0x000000053f0d0299 */ /* 0x000fe4000801160f */
.L_x_2833:
[----:B------:R-:W-:Y:S02]  /*0650*/  ULDC UR4, c[0x0][0x32c] ;  /* 0x0000cb0000047ab9 */ /* 0x000fe40000000800 */
[----:B------:R-:W-:-:S04]  /*0660*/  UIMAD UR4, UR13, UR4, URZ ;  /* 0x000000040d0472a4 */ /* 0x000fc8000f8e023f */
[----:B------:R-:W-:-:S04]  /*0670*/  UISETP.LT.AND UP0, UPT, UR7, UR4, UPT ;  /* 0x000000040700728c */ /* 0x000fc8000bf01270 */
[----:B------:R-:W-:-:S04]  /*0680*/  USEL UR7, UR7, UR4, !UP0 ;  /* 0x0000000407077287 */ /* 0x000fc8000c000000 */
.L_x_2831:
        /* <DEDUP_REMOVED lines=86> */
[----:B------:R-:W-:-:S03]  /*0bf0*/  ULDC.64 UR4, c[0x0][0x1b8] ;  /* 0x00006e0000047ab9 */ /* 0x000fc60000000a00 */
[----:B------:R-:W-:Y:S01]  /*0c00*/  LEA.HI R229, R85, R83, RZ, 0x3 ;  /* 0x0000005355e57211 */ /* 0x000fe200078f18ff */
[----:B------:R3:W4:Y:S01]  /*0c10*/  @P0 LDG.E R6, [R6.64] ;  /* 0x0000001006060981 */ /* 0x000722000c1e1900 */
[----:B------:R-:W-:Y:S01]  /*0c20*/  PLOP3.LUT P2, PT, PT, PT, UP2, 0x80, 0x0 ;  /* 0x000000000000781c */ /* 0x000fe20003f4f028 */
[----:B------:R-:W-:Y:S01]  /*0c30*/  UIMAD UR13, UR18, UR4, URZ ;  /* 0x00000004120d72a4 */ /* 0x000fe2000f8e023f */
[----:B------:R-:W-:Y:S01]  /*0c40*/  LOP3.LUT R0, R229, 0xfffffff8, RZ, 0xc0, !PT ;  /* 0xfffffff8e5007812 */ /* 0x000fe200078ec0ff */
[----:B------:R-:W-:Y:S01]  /*0c50*/  UIMAD.WIDE.U32 UR22, UR9, UR4, URZ ;  /* 0x00000004091672a5 */ /* 0x000fe2000f8e003f */
[----:B------:R-:W-:Y:S01]  /*0c60*/  SHF.R.S32.HI R229, RZ, 0x3, R229 ;  /* 0x00000003ffe57819 */ /* 0x000fe200000114e5 */
[----:B------:R-:W-:Y:S01]  /*0c70*/  UIMAD UR13, UR9, UR5, UR13 ;  /* 0x00000005090d72a4 */ /* 0x000fe2000f8e020d */
[----:B------:R-:W-:Y:S01]  /*0c80*/  PLOP3.LUT P1, PT, PT, PT, UP2, 0x80, 0x0 ;  /* 0x000000000000781c */ /* 0x000fe20003f2f028 */
[----:B------:R-:W-:Y:S01]  /*0c90*/  IMAD.IADD R0, R83, 0x1, -R0 ;  /* 0x0000000153007824 */ /* 0x000fe200078e0a00 */
[----:B------:R-:W-:Y:S01]  /*0ca0*/  USHF.R.S32.HI UR14, URZ, 0x1f, UR6 ;  /* 0x0000001f3f0e7899 */ /* 0x000fe20008011406 */
[----:B------:R-:W-:Y:S01]  /*0cb0*/  IMAD.SHL.U32 R233, R229, 0x40, RZ ;  /* 0x00000040e5e97824 */ /* 0x000fe200078e00ff */
[----:B------:R-:W-:Y:S01]  /*0cc0*/  ULDC.64 UR4, c[0x0][0x1c0] ;  /* 0x0000700000047ab9 */ /* 0x000fe20000000a00 */
[C---:B------:R-:W-:Y:S01]  /*0cd0*/  IMAD R234, R0.reuse, 0x20, R229 ;  /* 0x0000002000ea7824 */ /* 0x040fe200078e02e5 */
[----:B------:R-:W-:Y:S01]  /*0ce0*/  UIADD3 UR23, UR23, UR13, URZ ;  /* 0x0000000d17177290 */ /* 0x000fe2000fffe03f */
[----:B------:R-:W-:Y:S01]  /*0cf0*/  IMAD.SHL.U32 R235, R0, 0x8, RZ ;  /* 0x0000000800eb7824 */ /* 0x000fe200078e00ff */
[----:B------:R-:W-:Y:S01]  /*0d00*/  UIMAD UR14, UR14, UR4, URZ ;  /* 0x000000040e0e72a4 */ /* 0x000fe2000f8e023f */
[----:B------:R-:W-:Y:S01]  /*0d10*/  LOP3.LUT R233, R233, 0x1c0, RZ, 0xc0, !PT ;  /* 0x000001c0e9e97812 */ /* 0x000fe200078ec0ff */
[----:B------:R-:W-:Y:S01]  /*0d20*/  UIMAD.WIDE.U32 UR22, UR6, UR4, UR22 ;  /* 0x00000004061672a5 */ /* 0x000fe2000f8e0016 */
[----:B------:R-:W-:Y:S01]  /*0d30*/  IADD3 R4, R234, UR25, RZ ;  /* 0x00000019ea047c10 */ /* 0x000fe2000fffe0ff */
[----:B------:R-:W-:Y:S01]  /*0d40*/  UIMAD UR5, UR6, UR5, UR14 ;  /* 0x00000005060572a4 */ /* 0x000fe2000f8e020e */
[----:B------:R-:W-:Y:S01]  /*0d50*/  IADD3 R16, R235, 0x40, RZ ;  /* 0x00000040eb107810 */ /* 0x000fe20007ffe0ff */
[----:B------:R-:W-:Y:S01]  /*0d60*/  ULDC UR4, c[0x0][0x168] ;  /* 0x00005a0000047ab9 */ /* 0x000fe20000000800 */
[----:B------:R-:W-:Y:S01]  /*0d70*/  IMAD.MOV.U32 R231, RZ, RZ, RZ ;  /* 0x000000ffffe77224 */ /* 0x000fe200078e00ff */
[----:B------:R-:W-:Y:S01]  /*0d80*/  UIADD3 UR5, UR23, UR5, URZ ;  /* 0x0000000517057290 */ /* 0x000fe2000fffe03f */
[----:B-1----:R-:W-:Y:S01]  /*0d90*/  @P2 IMAD.HI.U32 R2, R4, c[0x0][0x2c8], RZ ;  /* 0x0000b20004022a27 */ /* 0x002fe200078e00ff */
[----:B------:R-:W-:Y:S01]  /*0da0*/  UIMAD UR12, UR12, UR4, URZ ;  /* 0x000000040c0c72a4 */ /* 0x000fe2000f8e023f */
[----:B------:R-:W-:Y:S01]  /*0db0*/  SHF.R.S32.HI R202, RZ, 0x1f, R16 ;  /* 0x0000001fffca7819 */ /* 0x000fe20000011410 */
[----:B------:R-:W-:Y:S01]  /*0dc0*/  UIADD3 UR26, UR21, -0x1, URZ ;  /* 0xffffffff151a7890 */ /* 0x000fe2000fffe03f */
[----:B------:R-:W-:Y:S01]  /*0dd0*/  IMAD.MOV.U32 R3, RZ, RZ, R4 ;  /* 0x000000ffff037224 */ /* 0x000fe200078e0004 */
[----:B------:R-:W-:Y:S01]  /*0de0*/  @P1 SHF.R.U32.HI R3, RZ, c[0x0][0x2cc], R2 ;  /* 0x0000b300ff031a19 */ /* 0x000fe20000011602 */
[----:B------:R-:W-:Y:S01]  /*0df0*/  IMAD.U32 R9, RZ, RZ, UR23 ;  /* 0x00000017ff097e24 */ /* 0x000fe2000f8e00ff */
[----:B------:R-:W-:Y:S01]  /*0e00*/  LEA.HI R202, R202, R16, RZ, 0x3 ;  /* 0x00000010caca7211 */ /* 0x000fe200078f18ff */
[----:B------:R-:W-:Y:S01]  /*0e10*/  IMAD.U32 R8, RZ, RZ, UR22 ;  /* 0x00000016ff087e24 */ /* 0x000fe2000f8e00ff */
[--C-:B------:R-:W-:Y:S01]  /*0e20*/  SHF.R.S32.HI R2, RZ, 0x1f, R3.reuse ;  /* 0x0000001fff027819 */ /* 0x100fe20000011403 */
[----:B------:R-:W-:Y:S01]  /*0e30*/  IMAD.MOV R10, RZ, RZ, -R3 ;  /* 0x000000ffff0a7224 */ /* 0x000fe200078e0a03 */
[----:B------:R-:W-:Y:S01]  /*0e40*/  ISETP.GE.AND P5, PT, R16, c[0x0][0x198], PT ;  /* 0x0000660010007a0c */ /* 0x000fe20003fa6270 */
[----:B------:R-:W-:Y:S01]  /*0e50*/  IMAD.U32 R9, RZ, RZ, UR5 ;  /* 0x00000005ff097e24 */ /* 0x000fe2000f8e00ff */
[----:B------:R-:W-:Y:S01]  /*0e60*/  LOP3.LUT R202, R202, 0xfffffff8, RZ, 0xc0, !PT ;  /* 0xfffffff8caca7812 */ /* 0x000fe200078ec0ff */
[----:B------:R-:W-:Y:S01]  /*0e70*/  IMAD R2, R2, c[0x0][0x1b0], RZ ;  /* 0x00006c0002027a24 */ /* 0x000fe200078e02ff */
[----:B------:R-:W-:Y:S01]  /*0e80*/  USHF.L.U32 UR20, UR26, 0x6, URZ ;  /* 0x000000061a147899 */ /* 0x000fe2000800063f */
[----:B------:R-:W-:Y:S01]  /*0e90*/  IMAD R10, R10, c[0x0][0x2c4], R4 ;  /* 0x0000b1000a0a7a24 */ /* 0x000fe200078e0204 */
[----:B------:R-:W-:Y:S01]  /*0ea0*/  ULDC.64 UR4, c[0x0][0x2b0] ;  /* 0x0000ac0000047ab9 */ /* 0x000fe20000000a00 */
[----:B------:R-:W-:-:S03]  /*0eb0*/  IMAD.WIDE.U32 R8, R3, c[0x0][0x1b0], R8 ;  /* 0x00006c0003087a25 */ /* 0x000fc600078e0008 */
[----:B------:R-:W-:Y:S01]  /*0ec0*/  IADD3 R232, R234, UR20, RZ ;  /* 0x00000014eae87c10 */ /* 0x000fe2000fffe0ff */
[----:B------:R-:W-:Y:S01]  /*0ed0*/  IMAD R2, R3, c[0x0][0x1b4], R2 ;  /* 0x00006d0003027a24 */ /* 0x000fe200078e0202 */
[----:B------:R-:W-:-:S03]  /*0ee0*/  SHF.R.S32.HI R3, RZ, 0x1f, R10 ;  /* 0x0000001fff037819 */ /* 0x000fc6000001140a */
[----:B------:R-:W-:Y:S01]  /*0ef0*/  IMAD.IADD R9, R9, 0x1, R2 ;  /* 0x0000000109097824 */ /* 0x000fe200078e0202 */
[----:B------:R-:W-:Y:S01]  /*0f00*/  SHF.R.U32.HI R2, RZ, 0x3, R233 ;  /* 0x00000003ff027819 */ /* 0x000fe200000116e9 */
[----:B------:R-:W-:Y:S01]  /*0f10*/  IMAD R3, R3, c[0x0][0x1a8], RZ ;  /* 0x00006a0003037a24 */ /* 0x000fe200078e02ff */
[----:B------:R-:W-:-:S03]  /*0f20*/  LOP3.LUT R233, R233, 0x38, R235, 0xf8, !PT ;  /* 0x00000038e9e97812 */ /* 0x000fc600078ef8eb */
[C---:B------:R-:W-:Y:S01]  /*0f30*/  IMAD R3, R10.reuse, c[0x0][0x1ac], R3 ;  /* 0x00006b000a037a24 */ /* 0x040fe200078e0203 */
[----:B------:R-:W-:Y:S01]  /*0f40*/  LOP3.LUT R233, R233, R2, RZ, 0x3c, !PT ;  /* 0x00000002e9e97212 */ /* 0x000fe200078e3cff */
[----:B------:R-:W-:Y:S01]  /*0f50*/  IMAD.WIDE.U32 R10, R10, c[0x0][0x1a8], R8 ;  /* 0x00006a000a0a7a25 */ /* 0x000fe200078e0008 */
[----:B------:R-:W-:Y:S02]  /*0f60*/  IADD3 R2, R229, UR25, RZ ;  /* 0x00000019e5027c10 */ /* 0x000fe4000fffe0ff */
[----:B------:R-:W-:Y:S01]  /*0f70*/  LEA.HI R8, R85, R83, RZ, 0x6 ;  /* 0x0000005355087211 */ /* 0x000fe200078f30ff */
[----:B------:R-:W-:Y:S01]  /*0f80*/  IMAD.IADD R3, R11, 0x1, R3 ;  /* 0x000000010b037824 */ /* 0x000fe200078e0203 */
[----:B------:R-:W-:Y:S02]  /*0f90*/  LEA R4, P1, R10, c[0x0][0x160], 0x1 ;  /* 0x000058000a047a11 */ /* 0x000fe400078208ff */
[C---:B------:R-:W-:Y:S01]  /*0fa0*/  IADD3 R11, R235.reuse, 0x80, RZ ;  /* 0x00000080eb0b7810 */ /* 0x040fe20007ffe0ff */
[----:B------:R-:W-:Y:S01]  /*0fb0*/  IMAD.SHL.U32 R8, R8, 0x8, RZ ;  /* 0x0000000808087824 */ /* 0x000fe200078e00ff */
[----:B------:R-:W-:Y:S01]  /*0fc0*/  LEA.HI.X R3, R10, c[0x0][0x164], R3, 0x1, P1 ;  /* 0x000059000a037a11 */ /* 0x000fe200008f0c03 */
[----:B------:R-:W-:Y:S01]  /*0fd0*/  SHFL.IDX PT, R14, R4, RZ, 0x181f ;  /* 0x00181fff040e7589 */ /* 0x000fe200000e0000 */
[----:B------:R-:W-:-:S02]  /*0fe0*/  IADD3 R10, R235, 0xc0, RZ ;  /* 0x000000c0eb0a7810 */ /* 0x000fc40007ffe0ff */
[----:B------:R-:W-:Y:S01]  /*0ff0*/  ISETP.GE.AND P3, PT, R2, UR12, PT ;  /* 0x0000000c02007c0c */ /* 0x000fe2000bf66270 */
[----:B------:R-:W1:Y:S01]  /*1000*/  SHFL.IDX PT, R15, R3, RZ, 0x181f ;  /* 0x00181fff030f7589 */ /* 0x000e6200000e0000 */
[----:B------:R-:W-:Y:S02]  /*1010*/  SHF.R.S32.HI R201, RZ, 0x1f, R11 ;  /* 0x0000001fffc97819 */ /* 0x000fe4000001140b */
[----:B------:R-:W-:Y:S01]  /*1020*/  SHF.R.S32.HI R200, RZ, 0x1f, R10 ;  /* 0x0000001fffc87819 */ /* 0x000fe2000001140a */
[----:B------:R-:W-:Y:S01]  /*1030*/  SHFL.IDX PT, R12, R4, 0x1, 0x181f ;  /* 0x00381f00040c7f89 */ /* 0x000fe200000e0000 */
[----:B------:R-:W-:Y:S02]  /*1040*/  LEA.HI R201, R201, R11, RZ, 0x3 ;  /* 0x0000000bc9c97211 */ /* 0x000fe400078f18ff */
[----:B------:R-:W-:Y:S01]  /*1050*/  ISETP.GE.AND P4, PT, R11, c[0x0][0x198], PT ;  /* 0x000066000b007a0c */ /* 0x000fe20003f86270 */
[----:B------:R-:W5:Y:S01]  /*1060*/  SHFL.IDX PT, R13, R3, 0x1, 0x181f ;  /* 0x00381f00030d7f89 */ /* 0x000f6200000e0000 */
[----:B------:R-:W-:-:S02]  /*1070*/  LEA.HI R200, R200, R10, RZ, 0x3 ;  /* 0x0000000ac8c87211 */ /* 0x000fc400078f18ff */
[----:B------:R-:W-:Y:S01]  /*1080*/  LOP3.LUT R233, R233, 0xfffffe00, R8, 0xf8, !PT ;  /* 0xfffffe00e9e97812 */ /* 0x000fe200078ef808 */
[----:B------:R-:W-:Y:S01]  /*1090*/  SHFL.IDX PT, R9, R3, 0x2, 0x181f ;  /* 0x00581f0003097f89 */ /* 0x000fe200000e0000 */
[----:B------:R-:W-:Y:S02]  /*10a0*/  ISETP.GE.AND P2, PT, R10, c[0x0][0x198], PT ;  /* 0x000066000a007a0c */ /* 0x000fe40003f46270 */
[----:B---3--:R-:W-:Y:S01]  /*10b0*/  IADD3 R7, R2, 0x20, RZ ;  /* 0x0000002002077810 */ /* 0x008fe20007ffe0ff */
[----:B------:R-:W-:Y:S01]  /*10c0*/  IMAD.SHL.U32 R233, R233, 0x2, RZ ;  /* 0x00000002e9e97824 */ /* 0x000fe200078e00ff */
[----:B------:R-:W-:Y:S01]  /*10d0*/  LOP3.LUT R201, R201, 0xfffffff8, RZ, 0xc0, !PT ;  /* 0xfffffff8c9c97812 */ /* 0x000fe200078ec0ff */
[----:B------:R-:W3:Y:S01]  /*10e0*/  SHFL.IDX PT, R8, R4, 0x2, 0x181f ;  /* 0x00581f0004087f89 */ /* 0x000ee200000e0000 */
[----:B------:R-:W-:Y:S02]  /*10f0*/  LOP3.LUT R200, R200, 0xfffffff8, RZ, 0xc0, !PT ;  /* 0xfffffff8c8c87812 */ /* 0x000fe400078ec0ff */
[----:B------:R-:W-:Y:S01]  /*1100*/  ISETP.GE.AND P1, PT, R7, UR12, PT ;  /* 0x0000000c07007c0c */ /* 0x000fe2000bf26270 */
[----:B------:R-:W-:Y:S01]  /*1110*/  SHFL.IDX PT, R3, R3, 0x3, 0x181f ;  /* 0x00781f0003037f89 */ /* 0x000fe200000e0000 */
[----:B-1----:R-:W-:-:S04]  /*1120*/  @!P3 IMAD.WIDE R22, R235, 0x2, R14 ;  /* 0x00000002eb16b825 */ /* 0x002fc800078e020e */
[----:B------:R-:W-:-:S04]  /*1130*/  @!P3 IMAD.WIDE R20, R202, 0x2, R14 ;  /* 0x00000002ca14b825 */ /* 0x000fc800078e020e */
[----:B------:R-:W-:-:S04]  /*1140*/  @!P3 IMAD.WIDE R18, R201, 0x2, R14 ;  /* 0x00000002c912b825 */ /* 0x000fc800078e020e */
[----:B------:R-:W-:Y:S01]  /*1150*/  @!P3 IMAD.WIDE R14, R200, 0x2, R14 ;  /* 0x00000002c80eb825 */ /* 0x000fe200078e020e */
[----:B----4-:R1:W4:Y:S01]  /*1160*/  @P0 R2UR UR14, R6 ;  /* 0x00000000060e03c2 */ /* 0x01032200000e0000 */
[----:B------:R-:W-:Y:S01]  /*1170*/  ISETP.GE.AND P0, PT, R235, c[0x0][0x198], PT ;  /* 0x00006600eb007a0c */ /* 0x000fe20003f06270 */
[----:B----4-:R-:W-:Y:S02]  /*1180*/  @!UP0 UMOV UR14, UR6 ;  /* 0x00000006000e8c82 */ /* 0x010fe40008000000 */
[----:B------:R-:W-:-:S04]  /*1190*/  USHF.R.S32.HI UR6, URZ, 0x1f, UR14 ;  /* 0x0000001f3f067899 */ /* 0x000fc8000801140e */
[----:B------:R-:W-:-:S04]  /*11a0*/  UIMAD UR6, UR6, UR4, URZ ;  /* 0x00000004060672a4 */ /* 0x000fc8000f8e023f */
[----:B------:R-:W-:Y:S02]  /*11b0*/  UIMAD UR6, UR14, UR5, UR6 ;  /* 0x000000050e0672a4 */ /* 0x000fe4000f8e0206 */
[----:B------:R4:W-:Y:S04]  /*11c0*/  @!P3 LDGSTS.E.BYPASS.LTC128B.128 [R233+0x10100], [R22.64], !P0 ;  /* 0x1010000016e9bfae */ /* 0x0009e8000c101d50 */
[----:B------:R5:W-:Y:S04]  /*11d0*/  @!P3 LDGSTS.E.BYPASS.LTC128B.128 [R233+0x14100], [R20.64], !P5 ;  /* 0x1410000014e9bfae */ /* 0x000be8000e901d50 */
[----:B------:R2:W-:Y:S01]  /*11e0*/  @!P3 LDGSTS.E.BYPASS.LTC128B.128 [R233+0x18100], [R18.64], !P4 ;  /* 0x1810000012e9bfae */ /* 0x0005e2000e101d50 */
[----:B-1----:R-:W-:-:S03]  /*11f0*/  IADD3 R6, R2, 0x40, RZ ;  /* 0x0000004002067810 */ /* 0x002fc60007ffe0ff */
[----:B------:R1:W-:Y:S01]  /*1200*/  @!P3 LDGSTS.E.BYPASS.LTC128B.128 [R233+0x1c100], [R14.64], !P2 ;  /* 0x1c1000000ee9bfae */ /* 0x0003e2000d101d50 */
[----:B------:R-:W-:Y:S01]  /*1210*/  ISETP.GE.AND P6, PT, R6, UR12, PT ;  /* 0x0000000c06007c0c */ /* 0x000fe2000bfc6270 */
[----:B------:R-:W-:-:S05]  /*1220*/  IMAD.MOV.U32 R6, RZ, RZ, c[0x0][0x2b8] ;  /* 0x0000ae00ff067624 */ /* 0x000fca00078e00ff */
[----:B------:R-:W-:Y:S02]  /*1230*/  ISETP.NE.AND P3, PT, R6, 0x1, PT ;  /* 0x000000010600780c */ /* 0x000fe40003f65270 */
[----:B------:R-:W-:Y:S02]  /*1240*/  IADD3 R6, R2, 0x60, RZ ;  /* 0x0000006002067810 */ /* 0x000fe40007ffe0ff */
[----:B------:R3:W3:Y:S01]  /*1250*/  SHFL.IDX PT, R2, R4, 0x3, 0x181f ;  /* 0x00781f0004027f89 */ /* 0x0006e200000e0000 */
[----:B-----5:R-:W-:-:S04]  /*1260*/  @!P1 IMAD.WIDE R20, R235, 0x2, R12 ;  /* 0x00000002eb149825 */ /* 0x020fc800078e020c */
[--C-:B--2---:R-:W-:Y:S01]  /*1270*/  @!P1 IMAD.WIDE R18, R202, 0x2, R12.reuse ;  /* 0x00000002ca129825 */ /* 0x104fe200078e020c */
[----:B------:R2:W-:Y:S03]  /*1280*/  @!P1 LDGSTS.E.BYPASS.LTC128B.128 [R233+0x11100], [R20.64], !P0 ;  /* 0x1110000014e99fae */ /* 0x0005e6000c101d50 */
[--C-:B-1----:R-:W-:Y:S01]  /*1290*/  @!P1 IMAD.WIDE R14, R201, 0x2, R12.reuse ;  /* 0x00000002c90e9825 */ /* 0x102fe200078e020c */
[----:B------:R3:W-:Y:S03]  /*12a0*/  @!P1 LDGSTS.E.BYPASS.LTC128B.128 [R233+0x15100], [R18.64], !P5 ;  /* 0x1510000012e99fae */ /* 0x0007e6000e901d50 */
[----:B------:R-:W-:Y:S01]  /*12b0*/  @!P1 IMAD.WIDE R12, R200, 0x2, R12 ;  /* 0x00000002c80c9825 */ /* 0x000fe200078e020c */
[----:B------:R1:W-:Y:S04]  /*12c0*/  @!P1 LDGSTS.E.BYPASS.LTC128B.128 [R233+0x19100], [R14.64], !P4 ;  /* 0x191000000ee99fae */ /* 0x0003e8000e101d50 */
[----:B------:R5:W-:Y:S01]  /*12d0*/  @!P1 LDGSTS.E.BYPASS.LTC128B.128 [R233+0x1d100], [R12.64], !P2 ;  /* 0x1d1000000ce99fae */ /* 0x000be2000d101d50 */
[----:B------:R-:W-:Y:S01]  /*12e0*/  ISETP.GE.AND P1, PT, R6, UR12, PT ;  /* 0x0000000c06007c0c */ /* 0x000fe2000bf26270 */
[----:B------:R-:W-:-:S03]  /*12f0*/  UIMAD.WIDE.U32 UR12, UR14, UR4, URZ ;  /* 0x000000040e0c72a5 */ /* 0x000fc6000f8e003f */
[----:B------:R-:W-:Y:S02]  /*1300*/  ULDC.64 UR4, c[0x0][0x210] ;  /* 0x0000840000047ab9 */ /* 0x000fe40000000a00 */
[----:B------:R-:W-:Y:S01]  /*1310*/  UIADD3 UR6, UR13, UR6, URZ ;  /* 0x000000060d067290 */ /* 0x000fe2000fffe03f */
[----:B---3--:R-:W-:-:S04]  /*1320*/  @!P6 IMAD.WIDE R18, R235, 0x2, R8 ;  /* 0x00000002eb12e825 */ /* 0x008fc800078e0208 */
[--C-:B-1----:R-:W-:Y:S01]  /*1330*/  @!P6 IMAD.WIDE R14, R202, 0x2, R8.reuse ;  /* 0x00000002ca0ee825 */ /* 0x102fe200078e0208 */
[----:B------:R1:W-:Y:S03]  /*1340*/  @!P6 LDGSTS.E.BYPASS.LTC128B.128 [R233+0x12100], [R18.64], !P0 ;  /* 0x1210000012e9efae */ /* 0x0003e6000c101d50 */
[--C-:B-----5:R-:W-:Y:S01]  /*1350*/  @!P6 IMAD.WIDE R12, R201, 0x2, R8.reuse ;  /* 0x00000002c90ce825 */ /* 0x120fe200078e0208 */
[----:B------:R3:W-:Y:S03]  /*1360*/  @!P6 LDGSTS.E.BYPASS.LTC128B.128 [R233+0x16100], [R14.64], !P5 ;  /* 0x161000000ee9efae */ /* 0x0007e6000e901d50 */
[----:B------:R-:W-:Y:S01]  /*1370*/  @!P6 IMAD.WIDE R8, R200, 0x2, R8 ;  /* 0x00000002c808e825 */ /* 0x000fe200078e0208 */
[----:B------:R5:W-:Y:S04]  /*1380*/  @!P6 LDGSTS.E.BYPASS.LTC128B.128 [R233+0x1a100], [R12.64], !P4 ;  /* 0x1a1000000ce9efae */ /* 0x000be8000e101d50 */
[----:B------:R1:W-:Y:S01]  /*1390*/  @!P6 LDGSTS.E.BYPASS.LTC128B.128 [R233+0x1e100], [R8.64], !P2 ;  /* 0x1e10000008e9efae */ /* 0x0003e2000d101d50 */
[----:B------:R-:W-:-:S02]  /*13a0*/  ISETP.GE.AND P6, PT, R232, UR8, PT ;  /* 0x00000008e8007c0c */ /* 0x000fc4000bfc6270 */
[----:B------:R-:W-:Y:S02]  /*13b0*/  IADD3 R232, R232, UR10, RZ ;  /* 0x0000000ae8e87c10 */ /* 0x000fe4000fffe0ff */
[----:B------:R-:W-:-:S03]  /*13c0*/  ISETP.GT.OR P6, PT, R234, 0x3f, P6 ;  /* 0x0000003fea00780c */ /* 0x000fc600037c4670 */
[----:B------:R-:W-:-:S04]  /*13d0*/  @P3 IMAD.HI.U32 R6, R232, c[0x0][0x2bc], RZ ;  /* 0x0000af00e8063a27 */ /* 0x000fc800078e00ff */
[----:B------:R-:W-:Y:S01]  /*13e0*/  IMAD.MOV.U32 R4, RZ, RZ, R232 ;  /* 0x000000ffff047224 */ /* 0x000fe200078e00e8 */
[----:B------:R-:W-:Y:S01]  /*13f0*/  @P3 SHF.R.U32.HI R4, RZ, c[0x0][0x2c0], R6 ;  /* 0x0000b000ff043a19 */ /* 0x000fe20000011606 */
[----:B---3--:R-:W-:-:S04]  /*1400*/  @!P1 IMAD.WIDE R14, R202, 0x2, R2 ;  /* 0x00000002ca0e9825 */ /* 0x008fc800078e0202 */
[----:B-----5:R-:W-:-:S04]  /*1410*/  @!P1 IMAD.WIDE R12, R201, 0x2, R2 ;  /* 0x00000002c90c9825 */ /* 0x020fc800078e0202 */
[----:B-1----:R-:W-:-:S04]  /*1420*/  @!P1 IMAD.WIDE R8, R235, 0x2, R2 ;  /* 0x00000002eb089825 */ /* 0x002fc800078e0202 */
[----:B------:R-:W-:Y:S01]  /*1430*/  @!P1 IMAD.WIDE R2, R200, 0x2, R2 ;  /* 0x00000002c8029825 */ /* 0x000fe200078e0202 */
[----:B------:R1:W-:Y:S01]  /*1440*/  @!P1 LDGSTS.E.BYPASS.LTC128B.128 [R233+0x13100], [R8.64], !P0 ;  /* 0x1310000008e99fae */ /* 0x0003e2000c101d50 */
[----:B------:R-:W-:-:S03]  /*1450*/  @!P6 IADD3 R7, P0, R4, UR12, RZ ;  /* 0x0000000c0407ec10 */ /* 0x000fc6000ff1e0ff */
[----:B------:R3:W-:Y:S01]  /*1460*/  @!P1 LDGSTS.E.BYPASS.LTC128B.128 [R233+0x17100], [R14.64], !P5 ;  /* 0x171000000ee99fae */ /* 0x0007e2000e901d50 */
[----:B------:R-:W-:-:S03]  /*1470*/  @!P6 LEA.HI.X.SX32 R6, R4, UR6, 0x1, P0 ;  /* 0x000000060406ec11 */ /* 0x000fc600080f0eff */
[----:B------:R5:W-:Y:S04]  /*1480*/  @!P1 LDGSTS.E.BYPASS.LTC128B.128 [R233+0x1b100], [R12.64], !P4 ;  /* 0x1b1000000ce99fae */ /* 0x000be8000e101d50 */
[----:B------:R2:W-:Y:S04]  /*1490*/  @!P1 LDGSTS.E.BYPASS.LTC128B.128 [R233+0x1f100], [R2.64], !P2 ;  /* 0x1f10000002e99fae */ /* 0x0005e8000d101d50 */
[----:B------:R-:W0:Y:S01]  /*14a0*/  LDGDEPBAR ;  /* 0x00000000000079af */ /* 0x000e220000000000 */
[----:B-1----:R-:W-:-:S04]  /*14b0*/  @!P6 LEA R8, P0, R7, c[0x0][0x2a0], 0x2 ;  /* 0x0000a8000708ea11 */ /* 0x002fc800078010ff */
[----:B------:R-:W-:Y:S01]  /*14c0*/  @!P6 LEA.HI.X R9, R7, c[0x0][0x2a4], R6, 0x2, P0 ;  /* 0x0000a9000709ea11 */ /* 0x000fe200000f1406 */
[----:B------:R-:W-:Y:S06]  /*14d0*/  BAR.SYNC.DEFER_BLOCKING 0x0 ;  /* 0x0000000000007b1d */ /* 0x000fec0000010000 */
[----:B------:R1:W3:Y:S01]  /*14e0*/  @!P6 LDG.E R231, [R8.64] ;  /* 0x0000001008e7e981 */ /* 0x0002e2000c1e1900 */
[----:B--2---:R-:W-:Y:S01]  /*14f0*/  IMAD.MOV R2, RZ, RZ, -R4 ;  /* 0x000000ffff027224 */ /* 0x004fe200078e0a04 */
[----:B------:R-:W-:Y:S01]  /*1500*/  UIMAD UR19, UR18, UR4, URZ ;  /* 0x00000004121372a4 */ /* 0x000fe2000f8e023f */
[C---:B------:R-:W-:Y:S01]  /*1510*/  IMAD.WIDE R20, R235.reuse, 0x2, RZ ;  /* 0x00000002eb147825 */ /* 0x040fe200078e02ff */
[----:B------:R-:W-:Y:S01]  /*1520*/  UIMAD.WIDE.U32 UR14, UR9, UR4, URZ ;  /* 0x00000004090e72a5 */ /* 0x000fe2000f8e003f */
[----:B------:R-:W-:Y:S01]  /*1530*/  ISETP.GE.AND P6, PT, R16, c[0x0][0x1d4], PT ;  /* 0x0000750010007a0c */ /* 0x000fe20003fc6270 */
[----:B------:R-:W-:Y:S01]  /*1540*/  UIMAD UR19, UR9, UR5, UR19 ;  /* 0x00000005091372a4 */ /* 0x000fe2000f8e0213 */
[----:B------:R-:W-:Y:S01]  /*1550*/  IMAD R232, R2, c[0x0][0x2b8], R232 ;  /* 0x0000ae0002e87a24 */ /* 0x000fe200078e02e8 */
[----:B------:R-:W-:Y:S01]  /*1560*/  ISETP.GE.AND P4, PT, R235, c[0x0][0x1d4], PT ;  /* 0x00007500eb007a0c */ /* 0x000fe20003f86270 */
[----:B------:R-:W-:Y:S01]  /*1570*/  ULDC.64 UR4, c[0x0][0x1e8] ;  /* 0x00007a0000047ab9 */ /* 0x000fe20000000a00 */
[----:B------:R-:W-:Y:S01]  /*1580*/  IMAD.U32 R80, RZ, RZ, UR20 ;  /* 0x00000014ff507e24 */ /* 0x000fe2000f8e00ff */
[----:B------:R-:W-:Y:S01]  /*1590*/  UIMAD.WIDE.U32 UR22, UR9, UR4, URZ ;  /* 0x00000004091672a5 */ /* 0x000fe2000f8e003f */
[----:B------:R-:W-:Y:S01]  /*15a0*/  SHF.R.S32.HI R2, RZ, 0x1f, R232 ;  /* 0x0000001fff027819 */ /* 0x000fe200000114e8 */
[C---:B------:R-:W-:Y:S01]  /*15b0*/  IMAD.WIDE.U32 R6, R232.reuse, c[0x0][0x208], RZ ;  /* 0x00008200e8067a25 */ /* 0x040fe200078e00ff */
[----:B------:R-:W-:Y:S01]  /*15c0*/  UIADD3 UR19, UR15, UR19, URZ ;  /* 0x000000130f137290 */ /* 0x000fe2000fffe03f */
[----:B------:R-:W-:Y:S01]  /*15d0*/  ISETP.GE.AND P5, PT, R11, c[0x0][0x1d4], PT ;  /* 0x000075000b007a0c */ /* 0x000fe20003fa6270 */
[----:B------:R-:W-:Y:S01]  /*15e0*/  UIMAD UR18, UR18, UR4, URZ ;  /* 0x00000004121272a4 */ /* 0x000fe2000f8e023f */
[----:B-----5:R-:W-:Y:S01]  /*15f0*/  IMAD.WIDE.U32 R12, R232, c[0x0][0x1e0], RZ ;  /* 0x00007800e80c7a25 */ /* 0x020fe200078e00ff */
[----:B------:R-:W-:Y:S01]  /*1600*/  ISETP.GE.AND P4, PT, R10, c[0x0][0x1d4], PT ;  /* 0x000075000a007a0c */ /* 0x000fe20003f86270 */
[----:B------:R-:W-:Y:S01]  /*1610*/  UISETP.GT.AND UP0, UPT, UR26, UR7, UPT ;  /* 0x000000071a00728c */ /* 0x000fe2000bf04270 */
[CC--:B------:R-:W-:Y:S01]  /*1620*/  LEA.HI R81, R85.reuse, R83.reuse, RZ, 0x4 ;  /* 0x0000005355517211 */ /* 0x0c0fe200078f20ff */
[----:B------:R-:W-:Y:S01]  /*1630*/  UIMAD UR18, UR9, UR5, UR18 ;  /* 0x00000005091272a4 */ /* 0x000fe2000f8e0212 */
[----:B------:R-:W-:Y:S01]  /*1640*/  IMAD.WIDE R18, R202, 0x2, RZ ;  /* 0x00000002ca127825 */ /* 0x000fe200078e02ff */
[----:B------:R-:W-:-:S02]  /*1650*/  LEA.HI R84, R85, R83, RZ, 0x5 ;  /* 0x0000005355547211 */ /* 0x000fc400078f28ff */
[----:B------:R-:W-:Y:S01]  /*1660*/  UIADD3 UR18, UR23, UR18, URZ ;  /* 0x0000001217127290 */ /* 0x000fe2000fffe03f */
[C---:B-1----:R-:W-:Y:S01]  /*1670*/  IMAD R8, R2.reuse, c[0x0][0x1e0], RZ ;  /* 0x0000780002087a24 */ /* 0x042fe200078e02ff */
[----:B------:R-:W-:Y:S01]  /*1680*/  LOP3.LUT R5, R81, 0xfffffff0, RZ, 0xc0, !PT ;  /* 0xfffffff051057812 */ /* 0x000fe200078ec0ff */
[----:B------:R-:W-:Y:S01]  /*1690*/  IMAD R2, R2, c[0x0][0x208], RZ ;  /* 0x0000820002027a24 */ /* 0x000fe200078e02ff */
[----:B------:R-:W-:Y:S01]  /*16a0*/  SHF.R.S32.HI R86, RZ, 0x5, R84 ;  /* 0x00000005ff567819 */ /* 0x000fe20000011454 */
[C---:B------:R-:W-:Y:S01]  /*16b0*/  IMAD R8, R232.reuse, c[0x0][0x1e4], R8 ;  /* 0x00007900e8087a24 */ /* 0x040fe200078e0208 */
[----:B------:R-:W-:Y:S01]  /*16c0*/  SEL R243, RZ, 0x10, P4 ;  /* 0x00000010fff37807 */ /* 0x000fe20002000000 */
[----:B------:R-:W-:Y:S01]  /*16d0*/  IMAD R2, R232, c[0x0][0x20c], R2 ;  /* 0x00008300e8027a24 */ /* 0x000fe200078e0202 */
[----:B------:R-:W-:Y:S01]  /*16e0*/  SHF.R.S32.HI R242, RZ, 0x1f, R202 ;  /* 0x0000001ffff27819 */ /* 0x000fe200000114ca */
[----:B------:R-:W-:Y:S01]  /*16f0*/  IMAD.IADD R9, R13, 0x1, R8 ;  /* 0x000000010d097824 */ /* 0x000fe200078e0208 */
[----:B------:R-:W-:Y:S01]  /*1700*/  SHF.R.S32.HI R241, RZ, 0x1f, R201 ;  /* 0x0000001ffff17819 */ /* 0x000fe200000114c9 */
[----:B------:R-:W-:Y:S01]  /*1710*/  IMAD.IADD R7, R7, 0x1, R2 ;  /* 0x0000000107077824 */ /* 0x000fe200078e0202 */
[----:B------:R-:W-:Y:S01]  /*1720*/  SHF.R.S32.HI R203, RZ, 0x1f, R200 ;  /* 0x0000001fffcb7819 */ /* 0x000fe200000114c8 */
[----:B------:R-:W-:Y:S01]  /*1730*/  IMAD.MOV.U32 R8, RZ, RZ, R12 ;  /* 0x000000ffff087224 */ /* 0x000fe200078e000c */
[----:B------:R-:W-:Y:S01]  /*1740*/  IADD3 R238, R233, 0x100, RZ ;  /* 0x00000100e9ee7810 */ /* 0x000fe20007ffe0ff */
[----:B------:R-:W-:-:S05]  /*1750*/  IMAD.IADD R5, R83, 0x1, -R5 ;  /* 0x0000000153057824 */ /* 0x000fca00078e0a05 */
[----:B------:R-:W-:-:S04]  /*1760*/  SHF.R.S32.HI R82, RZ, 0x1f, R5 ;  /* 0x0000001fff527819 */ /* 0x000fc80000011405 */
[----:B------:R-:W-:Y:S02]  /*1770*/  LEA.HI R82, R82, R5, RZ, 0x3 ;  /* 0x0000000552527211 */ /* 0x000fe400078f18ff */
[----:B---3--:R-:W-:Y:S01]  /*1780*/  SHF.R.S32.HI R4, RZ, 0x1f, R231 ;  /* 0x0000001fff047819 */ /* 0x008fe200000114e7 */
[----:B------:R-:W-:-:S04]  /*1790*/  IMAD.WIDE.U32 R6, R231, c[0x0][0x218], R6 ;  /* 0x00008600e7067a25 */ /* 0x000fc800078e0006 */
[----:B------:R-:W-:Y:S01]  /*17a0*/  IMAD R3, R4, c[0x0][0x218], RZ ;  /* 0x0000860004037a24 */ /* 0x000fe200078e02ff */
[----:B------:R-:W-:Y:S01]  /*17b0*/  IADD3 R6, P0, R6, UR14, RZ ;  /* 0x0000000e06067c10 */ /* 0x000fe2000ff1e0ff */
[----:B------:R-:W-:-:S04]  /*17c0*/  IMAD.WIDE.U32 R8, R231, c[0x0][0x1f0], R8 ;  /* 0x00007c00e7087a25 */ /* 0x000fc800078e0008 */
[----:B------:R-:W-:Y:S01]  /*17d0*/  IMAD R3, R231, c[0x0][0x21c], R3 ;  /* 0x00008700e7037a24 */ /* 0x000fe200078e0203 */
[----:B------:R-:W-:Y:S01]  /*17e0*/  IADD3 R2, P1, R8, UR22, RZ ;  /* 0x0000001608027c10 */ /* 0x000fe2000ff3e0ff */
[----:B------:R-:W-:-:S03]  /*17f0*/  IMAD R4, R4, c[0x0][0x1f0], RZ ;  /* 0x00007c0004047a24 */ /* 0x000fc600078e02ff */
[----:B------:R-:W-:Y:S01]  /*1800*/  IADD3.X R3, R7, UR19, R3, P0, !PT ;  /* 0x0000001307037c10 */ /* 0x000fe200087fe403 */
[----:B------:R-:W-:Y:S01]  /*1810*/  IMAD R4, R231, c[0x0][0x1f4], R4 ;  /* 0x00007d00e7047a24 */ /* 0x000fe200078e0204 */
[----:B------:R-:W-:-:S04]  /*1820*/  LEA R8, P0, R6, c[0x0][0x1f8], 0x1 ;  /* 0x00007e0006087a11 */ /* 0x000fc800078008ff */
[----:B------:R-:W-:Y:S01]  /*1830*/  LEA.HI.X R3, R6, c[0x0][0x1fc], R3, 0x1, P0 ;  /* 0x00007f0006037a11 */ /* 0x000fe200000f0c03 */
[----:B------:R-:W1:Y:S01]  /*1840*/  SHFL.IDX PT, R54, R8, RZ, 0x181f ;  /* 0x00181fff08367589 */ /* 0x000e6200000e0000 */
[----:B------:R-:W-:Y:S01]  /*1850*/  IADD3.X R4, R9, UR18, R4, P1, !PT ;  /* 0x0000001209047c10 */ /* 0x000fe20008ffe404 */
[----:B------:R-:W-:Y:S01]  /*1860*/  IMAD.SHL.U32 R6, R0, 0x40, RZ ;  /* 0x0000004000067824 */ /* 0x000fe200078e00ff */
[C---:B------:R-:W-:Y:S01]  /*1870*/  LEA R12, P1, R2.reuse, c[0x0][0x1c8], 0x1 ;  /* 0x00007200020c7a11 */ /* 0x040fe200078208ff */
[----:B------:R-:W2:Y:S01]  /*1880*/  SHFL.IDX PT, R7, R3, RZ, 0x181f ;  /* 0x00181fff03077589 */ /* 0x000ea200000e0000 */
[----:B------:R-:W-:Y:S02]  /*1890*/  SHF.R.S32.HI R9, RZ, 0x4, R81 ;  /* 0x00000004ff097819 */ /* 0x000fe40000011451 */
[----:B------:R-:W-:Y:S01]  /*18a0*/  LEA.HI.X R4, R2, c[0x0][0x1cc], R4, 0x1, P1 ;  /* 0x0000730002047a11 */ /* 0x000fe200008f0c04 */
[----:B------:R-:W3:Y:S01]  /*18b0*/  SHFL.IDX PT, R8, R8, 0x1, 0x181f ;  /* 0x00381f0008087f89 */ /* 0x000ee200000e0000 */
[C---:B------:R-:W-:Y:S01]  /*18c0*/  IADD3 R2, -R229.reuse, UR8, -R80 ;  /* 0x00000008e5027c10 */ /* 0x040fe2000fffe950 */
[----:B------:R-:W-:Y:S01]  /*18d0*/  IMAD.SHL.U32 R229, R229, 0x8, RZ ;  /* 0x00000008e5e57824 */ /* 0x000fe200078e00ff */
[----:B------:R-:W-:Y:S01]  /*18e0*/  LOP3.LUT R6, R6, 0x1c0, RZ, 0xc0, !PT ;  /* 0x000001c006067812 */ /* 0x000fe200078ec0ff */
[----:B------:R-:W5:Y:S01]  /*18f0*/  SHFL.IDX PT, R3, R3, 0x1, 0x181f ;  /* 0x00381f0003037f89 */ /* 0x000f6200000e0000 */
[----:B------:R-:W-:-:S02]  /*1900*/  ISETP.GE.AND P1, PT, R2, 0x1, PT ;  /* 0x000000010200780c */ /* 0x000fc40003f26270 */
[----:B------:R-:W-:Y:S01]  /*1910*/  LEA.HI R81, R81, R9, RZ, 0x1 ;  /* 0x0000000951517211 */ /* 0x000fe200078f08ff */
[----:B------:R-:W-:Y:S01]  /*1920*/  SHFL.IDX PT, R14, R12, RZ, 0x181f ;  /* 0x00181fff0c0e7589 */ /* 0x000fe200000e0000 */
[----:B------:R-:W-:Y:S02]  /*1930*/  LOP3.LUT R229, R6, 0x8, R229, 0xf8, !PT ;  /* 0x0000000806e57812 */ /* 0x000fe400078ef8e5 */
[----:B------:R-:W-:Y:S01]  /*1940*/  LOP3.LUT R81, R81, 0xfffffffe, RZ, 0xc0, !PT ;  /* 0xfffffffe51517812 */ /* 0x000fe200078ec0ff */
[----:B------:R-:W4:Y:S01]  /*1950*/  SHFL.IDX PT, R15, R4, RZ, 0x181f ;  /* 0x00181fff040f7589 */ /* 0x000f2200000e0000 */
[----:B------:R-:W-:Y:S02]  /*1960*/  SHF.R.U32.HI R6, RZ, 0x3, R6 ;  /* 0x00000003ff067819 */ /* 0x000fe40000011606 */
[----:B-1----:R-:W-:Y:S01]  /*1970*/  IADD3 R52, P2, R54, R20, RZ ;  /* 0x0000001436347210 */ /* 0x002fe20007f5e0ff */
[----:B------:R-:W-:Y:S01]  /*1980*/  SHFL.IDX PT, R12, R12, 0x1, 0x181f ;  /* 0x00381f000c0c7f89 */ /* 0x000fe200000e0000 */
[----:B------:R-:W-:Y:S01]  /*1990*/  LOP3.LUT R229, R229, R6, RZ, 0x3c, !PT ;  /* 0x00000006e5e57212 */ /* 0x000fe200078e3cff */
[----:B------:R-:W-:-:S02]  /*19a0*/  IMAD.IADD R81, R9, 0x1, -R81 ;  /* 0x0000000109517824 */ /* 0x000fc400078e0a51 */
[----:B--2---:R-:W-:Y:S01]  /*19b0*/  IMAD.X R53, R7, 0x1, R21, P2 ;  /* 0x0000000107357824 */ /* 0x004fe200010e0615 */
[----:B------:R-:W-:Y:S01]  /*19c0*/  IADD3 R46, P2, R54, R18, RZ ;  /* 0x00000012362e7210 */ /* 0x000fe20007f5e0ff */
[----:B------:R1:W2:Y:S01]  /*19d0*/  SHFL.IDX PT, R13, R4, 0x1, 0x181f ;  /* 0x00381f00040d7f89 */ /* 0x0002a200000e0000 */
[-C--:B---3--:R-:W-:Y:S01]  /*19e0*/  IADD3 R34, P0, R20, R8.reuse, RZ ;  /* 0x0000000814227210 */ /* 0x088fe20007f1e0ff */
[----:B------:R-:W-:Y:S02]  /*19f0*/  IMAD R229, R81, 0x200, R229 ;  /* 0x0000020051e57824 */ /* 0x000fe400078e02e5 */
[----:B------:R-:W-:Y:S01]  /*1a00*/  IMAD.X R47, R7, 0x1, R19, P2 ;  /* 0x00000001072f7824 */ /* 0x000fe200010e0613 */
[----:B------:R-:W-:Y:S01]  /*1a10*/  ISETP.GE.AND P2, PT, R235, c[0x0][0x1d4], PT ;  /* 0x00007500eb007a0c */ /* 0x000fe20003f46270 */
[----:B-----5:R-:W-:Y:S01]  /*1a20*/  IMAD.X R35, R21, 0x1, R3, P0 ;  /* 0x0000000115237824 */ /* 0x020fe200000e0603 */
[----:B------:R-:W-:Y:S01]  /*1a30*/  IADD3 R32, P0, R18, R8, RZ ;  /* 0x0000000812207210 */ /* 0x000fe20007f1e0ff */
[----:B------:R-:W-:-:S02]  /*1a40*/  IMAD.SHL.U32 R81, R81, 0x8, RZ ;  /* 0x0000000851517824 */ /* 0x000fc400078e00ff */
[----:B------:R-:W-:Y:S02]  /*1a50*/  IMAD.SHL.U32 R229, R229, 0x2, RZ ;  /* 0x00000002e5e57824 */ /* 0x000fe400078e00ff */
[----:B------:R-:W-:Y:S02]  /*1a60*/  IMAD.X R33, R19, 0x1, R3, P0 ;  /* 0x0000000113217824 */ /* 0x000fe400000e0603 */
[----:B----4-:R-:W-:Y:S01]  /*1a70*/  @P1 IMAD.WIDE R20, R235, 0x2, R14 ;  /* 0x00000002eb141825 */ /* 0x010fe200078e020e */
[----:B------:R-:W-:-:S03]  /*1a80*/  IADD3 R228, R229, 0x8120, RZ ;  /* 0x00008120e5e47810 */ /* 0x000fc60007ffe0ff */
[----:B------:R-:W-:Y:S01]  /*1a90*/  @P1 IMAD.WIDE R18, R201, 0x2, R14 ;  /* 0x00000002c9121825 */ /* 0x000fe200078e020e */
[----:B------:R3:W-:Y:S01]  /*1aa0*/  @P1 LDGSTS.E.BYPASS.LTC128B.128 [R233+0x8100], [R20.64], !P2 ;  /* 0x0810000014e91fae */ /* 0x0007e2000d101d50 */
[C---:B-1----:R-:W-:Y:S02]  /*1ab0*/  LOP3.LUT R4, R82.reuse, 0xfffffff8, RZ, 0xc0, !PT ;  /* 0xfffffff852047812 */ /* 0x042fe400078ec0ff */
[----:B------:R-:W-:-:S03]  /*1ac0*/  IMAD.SHL.U32 R82, R82, 0x40, RZ ;  /* 0x0000004052527824 */ /* 0x000fc600078e00ff */
[----:B------:R-:W-:Y:S02]  /*1ad0*/  IMAD.IADD R4, R5, 0x1, -R4 ;  /* 0x0000000105047824 */ /* 0x000fe400078e0a04 */
[----:B------:R-:W-:Y:S02]  /*1ae0*/  LOP3.LUT R82, R82, 0xfffffe00, RZ, 0xc0, !PT ;  /* 0xfffffe0052527812 */ /* 0x000fe400078ec0ff */
[----:B------:R-:W-:Y:S01]  /*1af0*/  IADD3 R5, R229, 0x8100, RZ ;  /* 0x00008100e5057810 */ /* 0x000fe20007ffe0ff */
[----:B------:R-:W-:Y:S02]  /*1b00*/  IMAD.SHL.U32 R6, R4, 0x40, RZ ;  /* 0x0000004004067824 */ /* 0x000fe400078e00ff */
[----:B------:R-:W-:-:S03]  /*1b10*/  IMAD R230, R86, 0x400, R82 ;  /* 0x0000040056e67824 */ /* 0x000fc600078e0252 */
[----:B------:R-:W-:-:S04]  /*1b20*/  LOP3.LUT R6, R6, 0x1c0, RZ, 0xc0, !PT ;  /* 0x000001c006067812 */ /* 0x000fc800078ec0ff */
[----:B------:R-:W-:Y:S02]  /*1b30*/  LOP3.LUT R81, R6, 0x8, R81, 0xf8, !PT ;  /* 0x0000000806517812 */ /* 0x000fe400078ef851 */
[----:B------:R-:W-:Y:S01]  /*1b40*/  SHF.R.U32.HI R6, RZ, 0x3, R6 ;  /* 0x00000003ff067819 */ /* 0x000fe20000011606 */
[----:B---3--:R-:W-:-:S03]  /*1b50*/  @P1 IMAD.WIDE R20, R202, 0x2, R14 ;  /* 0x00000002ca141825 */ /* 0x008fc600078e020e */
[----:B------:R-:W-:Y:S01]  /*1b60*/  LOP3.LUT R81, R81, R6, RZ, 0x3c, !PT ;  /* 0x0000000651517212 */ /* 0x000fe200078e3cff */
[----:B------:R-:W-:Y:S01]  /*1b70*/  @P1 IMAD.WIDE R14, R200, 0x2, R14 ;  /* 0x00000002c80e1825 */ /* 0x000fe200078e020e */
[----:B------:R1:W-:Y:S03]  /*1b80*/  @P1 LDGSTS.E.BYPASS.LTC128B.128 [R233+0xa100], [R20.64], !P6 ;  /* 0x0a10000014e91fae */ /* 0x0003e6000f101d50 */
[----:B------:R-:W-:Y:S01]  /*1b90*/  IMAD.IADD R230, R81, 0x1, R230 ;  /* 0x0000000151e67824 */ /* 0x000fe200078e02e6 */
[----:B------:R3:W-:Y:S03]  /*1ba0*/  @P1 LDGSTS.E.BYPASS.LTC128B.128 [R233+0xc100], [R18.64], !P5 ;  /* 0x0c10000012e91fae */ /* 0x0007e6000e901d50 */
[----:B------:R-:W-:Y:S01]  /*1bb0*/  IMAD.SHL.U32 R230, R230, 0x2, RZ ;  /* 0x00000002e6e67824 */ /* 0x000fe200078e00ff */
[----:B------:R4:W-:Y:S01]  /*1bc0*/  @P1 LDGSTS.E.BYPASS.LTC128B.128 [R233+0xe100], [R14.64], !P4 ;  /* 0x0e1000000ee91fae */ /* 0x0009e2000e101d50 */
[----:B------:R-:W-:-:S13]  /*1bd0*/  ISETP.GT.AND P1, PT, R2, 0x20, PT ;  /* 0x000000200200780c */ /* 0x000fda0003f24270 */
[----:B--2---:R-:W-:-:S04]  /*1be0*/  @P1 IMAD.WIDE R24, R235, 0x2, R12 ;  /* 0x00000002eb181825 */ /* 0x004fc800078e020c */
[--C-:B------:R-:W-:Y:S01]  /*1bf0*/  @P1 IMAD.WIDE R22, R202, 0x2, R12.reuse ;  /* 0x00000002ca161825 */ /* 0x100fe200078e020c */
[----:B------:R2:W-:Y:S03]  /*1c00*/  @P1 LDGSTS.E.BYPASS.LTC128B.128 [R233+0x9100], [R24.64], !P2 ;  /* 0x0910000018e91fae */ /* 0x0005e6000d101d50 */
[C-C-:B-1----:R-:W-:Y:S01]  /*1c10*/  @P1 IMAD.WIDE R20, R201.reuse, 0x2, R12.reuse ;  /* 0x00000002c9141825 */ /* 0x142fe200078e020c */
[----:B------:R1:W-:Y:S03]  /*1c20*/  @P1 LDGSTS.E.BYPASS.LTC128B.128 [R233+0xb100], [R22.64], !P6 ;  /* 0x0b10000016e91fae */ /* 0x0003e6000f101d50 */
[----:B------:R-:W-:Y:S01]  /*1c30*/  @P1 IMAD.WIDE R12, R200, 0x2, R12 ;  /* 0x00000002c80c1825 */ /* 0x000fe200078e020c */
[----:B------:R1:W-:Y:S03]  /*1c40*/  @P1 LDGSTS.E.BYPASS.LTC128B.128 [R233+0xd100], [R20.64], !P5 ;  /* 0x0d10000014e91fae */ /* 0x0003e6000e901d50 */
[----:B----4-:R-:W-:Y:S01]  /*1c50*/  IMAD.WIDE R14, R201, 0x2, RZ ;  /* 0x00000002c90e7825 */ /* 0x010fe200078e02ff */
[----:B------:R4:W-:Y:S01]  /*1c60*/  @P1 LDGSTS.E.BYPASS.LTC128B.128 [R233+0xf100], [R12.64], !P4 ;  /* 0x0f1000000ce91fae */ /* 0x0009e2000e101d50 */
[----:B------:R-:W-:-:S03]  /*1c70*/  LOP3.LUT P1, RZ, R0, 0x2, RZ, 0xc0, !PT ;  /* 0x0000000200ff7812 */ /* 0x000fc6000782c0ff */
[----:B------:R-:W0:Y:S01]  /*1c80*/  LDGDEPBAR ;  /* 0x00000000000079af */ /* 0x000e220000000000 */
[----:B------:R-:W-:-:S05]  /*1c90*/  IADD3 R44, P0, R54, R14, RZ ;  /* 0x0000000e362c7210 */ /* 0x000fca0007f1e0ff */
[----:B------:R-:W-:Y:S01]  /*1ca0*/  IMAD.X R45, R7, 0x1, R15, P0 ;  /* 0x00000001072d7824 */ /* 0x000fe200000e060f */
[----:B---3--:R-:W-:-:S03]  /*1cb0*/  IADD3 R18, P0, R14, R8, RZ ;  /* 0x000000080e127210 */ /* 0x008fc60007f1e0ff */
[----:B------:R-:W-:Y:S02]  /*1cc0*/  @P1 IADD3 R228, R5, -0x20, RZ ;  /* 0xffffffe005e41810 */ /* 0x000fe40007ffe0ff */
[----:B------:R-:W-:Y:S02]  /*1cd0*/  IMAD.X R19, R15, 0x1, R3, P0 ;  /* 0x000000010f137824 */ /* 0x000fe400000e0603 */
[C---:B------:R-:W-:Y:S02]  /*1ce0*/  IADD3 R219, R228.reuse, 0x800, RZ ;  /* 0x00000800e4db7810 */ /* 0x040fe40007ffe0ff */
[C---:B------:R-:W-:Y:S02]  /*1cf0*/  IADD3 R218, R228.reuse, 0x1000, RZ ;  /* 0x00001000e4da7810 */ /* 0x040fe40007ffe0ff */
[C---:B------:R-:W-:Y:S02]  /*1d00*/  IADD3 R217, R228.reuse, 0x1800, RZ ;  /* 0x00001800e4d97810 */ /* 0x040fe40007ffe0ff */
[----:B------:R-:W-:-:S02]  /*1d10*/  IADD3 R215, R228, 0x2000, RZ ;  /* 0x00002000e4d77810 */ /* 0x000fc40007ffe0ff */
[----:B------:R-:W-:Y:S01]  /*1d20*/  IADD3 R214, R228, 0x2800, RZ ;  /* 0x00002800e4d67810 */ /* 0x000fe20007ffe0ff */
[----:B----4-:R-:W-:Y:S01]  /*1d30*/  IMAD.WIDE R12, R200, 0x2, RZ ;  /* 0x00000002c80c7825 */ /* 0x010fe200078e02ff */
[----:B------:R-:W-:-:S04]  /*1d40*/  DEPBAR.LE SB0, 0x1 ;  /* 0x000080400000791a */ /* 0x000fc80000000000 */
[----:B------:R-:W-:Y:S01]  /*1d50*/  IADD3 R54, P0, R54, R12, RZ ;  /* 0x0000000c36367210 */ /* 0x000fe20007f1e0ff */
[----:B------:R-:W-:-:S04]  /*1d60*/  DEPBAR.LE SB0, 0x0 ;  /* 0x000080000000791a */ /* 0x000fc80000000000 */
[----:B------:R-:W-:Y:S01]  /*1d70*/  BAR.SYNC.DEFER_BLOCKING 0x0 ;  /* 0x0000000000007b1d */ /* 0x000fe20000010000 */
[----:B------:R-:W-:Y:S01]  /*1d80*/  IMAD.X R55, R7, 0x1, R13, P0 ;  /* 0x0000000107377824 */ /* 0x000fe200000e060d */
[----:B------:R-:W-:Y:S02]  /*1d90*/  IADD3 R8, P0, R12, R8, RZ ;  /* 0x000000080c087210 */ /* 0x000fe40007f1e0ff */
[----:B------:R-:W-:Y:S02]  /*1da0*/  IADD3 R213, R228, 0x3000, RZ ;  /* 0x00003000e4d57810 */ /* 0x000fe40007ffe0ff */
[----:B------:R-:W-:Y:S01]  /*1db0*/  R2P PR, R4, 0x6 ;  /* 0x0000000604007804 */ /* 0x000fe20000000000 */
[----:B------:R-:W-:Y:S01]  /*1dc0*/  IMAD.X R9, R13, 0x1, R3, P0 ;  /* 0x000000010d097824 */ /* 0x000fe200000e0603 */
[----:B------:R-:W-:Y:S01]  /*1dd0*/  ISETP.GE.AND P0, PT, R235, c[0x0][0x1d4], PT ;  /* 0x00007500eb007a0c */ /* 0x000fe20003f06270 */
[----:B------:R-:W-:Y:S01]  /*1de0*/  IMAD.MOV.U32 R3, RZ, RZ, 0x10 ;  /* 0x00000010ff037424 */ /* 0x000fe200078e00ff */
[----:B------:R-:W-:-:S02]  /*1df0*/  IADD3 R212, R228, 0x3800, RZ ;  /* 0x00003800e4d47810 */ /* 0x000fc40007ffe0ff */
[----:B------:R-:W-:Y:S02]  /*1e00*/  ISETP.LT.OR P0, PT, R2, 0x1, P0 ;  /* 0x000000010200780c */ /* 0x000fe40000701670 */
[----:B------:R-:W-:Y:S02]  /*1e10*/  SEL R3, R3, 0xfffffff0, !P1 ;  /* 0xfffffff003037807 */ /* 0x000fe40004800000 */
[----:B------:R-:W-:Y:S02]  /*1e20*/  ISETP.GE.AND P1, PT, R16, c[0x0][0x1d4], PT ;  /* 0x0000750010007a0c */ /* 0x000fe40003f26270 */
[C---:B------:R-:W-:Y:S01]  /*1e30*/  IADD3 R211, R228.reuse, 0x4000, RZ ;  /* 0x00004000e4d37810 */ /* 0x040fe20007ffe0ff */
[----:B------:R-:W-:Y:S01]  /*1e40*/  IMAD R226, R3, 0x2, R230 ;  /* 0x0000000203e27824 */ /* 0x000fe200078e02e6 */
[C---:B------:R-:W-:Y:S02]  /*1e50*/  IADD3 R210, R228.reuse, 0x4800, RZ ;  /* 0x00004800e4d27810 */ /* 0x040fe40007ffe0ff */
[C---:B------:R-:W-:Y:S01]  /*1e60*/  IADD3 R209, R228.reuse, 0x5000, RZ ;  /* 0x00005000e4d17810 */ /* 0x040fe20007ffe0ff */
[----:B------:R-:W-:Y:S01]  /*1e70*/  LDSM.16.M88.4 R40, [R230+0x10100] ;  /* 0x01010000e628783b */ /* 0x000fe20000000200 */
[----:B------:R-:W-:-:S02]  /*1e80*/  IADD3 R208, R228, 0x5800, RZ ;  /* 0x00005800e4d07810 */ /* 0x000fc40007ffe0ff */
[C---:B------:R-:W-:Y:S01]  /*1e90*/  IADD3 R207, R228.reuse, 0x6000, RZ ;  /* 0x00006000e4cf7810 */ /* 0x040fe20007ffe0ff */
[----:B------:R-:W-:Y:S01]  /*1ea0*/  LDSM.16.M88.4 R4, [R226+0x10100] ;  /* 0x01010000e204783b */ /* 0x000fe20000000200 */
[C---:B------:R-:W-:Y:S02]  /*1eb0*/  IADD3 R206, R228.reuse, 0x6800, RZ ;  /* 0x00006800e4ce7810 */ /* 0x040fe40007ffe0ff */
[C---:B------:R-:W-:Y:S01]  /*1ec0*/  IADD3 R205, R228.reuse, 0x7000, RZ ;  /* 0x00007000e4cd7810 */ /* 0x040fe20007ffe0ff */
[----:B------:R-:W-:Y:S01]  /*1ed0*/  LDSM.16.M88.4 R12, [R229+0x8100] ;  /* 0x00810000e50c783b */ /* 0x000fe20000000200 */
[----:B------:R-:W-:-:S03]  /*1ee0*/  IADD3 R204, R228, 0x7800, RZ ;  /* 0x00007800e4cc7810 */ /* 0x000fc60007ffe0ff */
[----:B------:R-:W3:Y:S04]  /*1ef0*/  LDSM.16.M88.4 R56, [R229+0x8900] ;  /* 0x00890000e538783b */ /* 0x000ee80000000200 */
[----:B------:R-:W-:Y:S04]  /*1f00*/  LDSM.16.M88.4 R48, [R229+0x9100] ;  /* 0x00910000e530783b */ /* 0x000fe80000000200 */
[----:B-1----:R-:W-:Y:S04]  /*1f10*/  LDSM.16.M88.4 R20, [R229+0x9900] ;  /* 0x00990000e514783b */ /* 0x002fe80000000200 */
[----:B------:R-:W-:Y:S04]  /*1f20*/  LDSM.16.M88.4 R64, [R228] ;  /* 0x00000000e440783b */ /* 0x000fe80000000200 */
[----:B------:R-:W1:Y:S04]  /*1f30*/  LDSM.16.M88.4 R36, [R228+0x800] ;  /* 0x00080000e424783b */ /* 0x000e680000000200 */
[----:B------:R-:W-:Y:S04]  /*1f40*/  LDSM.16.M88.4 R28, [R228+0x1000] ;  /* 0x00100000e41c783b */ /* 0x000fe80000000200 */
[----:B--2---:R-:W2:Y:S04]  /*1f50*/  LDSM.16.M88.4 R24, [R228+0x1800] ;  /* 0x00180000e418783b */ /* 0x004ea80000000200 */
[----:B------:R-:W-:Y:S01]  /*1f60*/  @!PT LDS RZ, [RZ] ;  /* 0x00000000fffff984 */ /* 0x000fe20000000800 */
[----:B------:R-:W-:Y:S01]  /*1f70*/  @!PT LDS RZ, [RZ] ;  /* 0x00000000fffff984 */ /* 0x000fe20000000800 */
[----:B------:R-:W-:Y:S01]  /*1f80*/  @!PT LDS RZ, [RZ] ;  /* 0x00000000fffff984 */ /* 0x000fe20000000800 */
[----:B------:R4:W-:Y:S01]  /*1f90*/  LDGSTS.E.BYPASS.LTC128B.128 [R233+0x100], [R52.64], !P0 ;  /* 0x0010000034e97fae */ /* 0x0009e2000c101d50 */
[----:B------:R-:W-:-:S02]  /*1fa0*/  ISETP.LT.OR P0, PT, R2, 0x1, P1 ;  /* 0x000000010200780c */ /* 0x000fc40000f01670 */
[----:B------:R-:W-:Y:S01]  /*1fb0*/  ISETP.GE.AND P1, PT, R11, c[0x0][0x1d4], PT ;  /* 0x000075000b007a0c */ /* 0x000fe20003f26270 */
[----:B---3--:R-:W-:Y:S10]  /*1fc0*/  HMMA.16816.F32.BF16 R60, R40, R56, RZ ;  /* 0x00000038283c723c */ /* 0x008ff400000418ff */
[----:B------:R3:W-:Y:S01]  /*1fd0*/  LDGSTS.E.BYPASS.LTC128B.128 [R233+0x2100], [R46.64], !P0 ;  /* 0x021000002ee97fae */ /* 0x0007e2000c101d50 */
[----:B------:R-:W-:-:S02]  /*1fe0*/  ISETP.LT.OR P0, PT, R2, 0x1, P1 ;  /* 0x000000010200780c */ /* 0x000fc40000f01670 */
[----:B------:R-:W-:Y:S01]  /*1ff0*/  ISETP.GE.AND P1, PT, R10, c[0x0][0x1d4], PT ;  /* 0x000075000a007a0c */ /* 0x000fe20003f26270 */
[----:B------:R-:W-:Y:S01]  /*2000*/  IMAD.MOV.U32 R10, RZ, RZ, 0x20 ;  /* 0x00000020ff0a7424 */ /* 0x000fe200078e00ff */
[----:B------:R-:W-:Y:S09]  /*2010*/  HMMA.16816.F32.BF16 R56, R40, R58, RZ ;  /* 0x0000003a2838723c */ /* 0x000ff200000418ff */
[----:B------:R3:W-:Y:S01]  /*2020*/  LDGSTS.E.BYPASS.LTC128B.128 [R233+0x4100], [R44.64], !P0 ;  /* 0x041000002ce97fae */ /* 0x0007e2000c101d50 */
[----:B------:R-:W-:-:S02]  /*2030*/  ISETP.LT.OR P0, PT, R2, 0x1, P1 ;  /* 0x000000010200780c */ /* 0x000fc40000f01670 */
[C---:B------:R-:W-:Y:S01]  /*2040*/  ISETP.LT.OR P1, PT, R2.reuse, 0x21, P1 ;  /* 0x000000210200780c */ /* 0x040fe20000f21670 */
[C---:B-1----:R-:W-:Y:S10]  /*2050*/  HMMA.16816.F32.BF16 R60, R4.reuse, R36, R60 ;  /* 0x00000024043c723c */ /* 0x042ff4000004183c */
[----:B------:R4:W-:Y:S01]  /*2060*/  LDGSTS.E.BYPASS.LTC128B.128 [R233+0x6100], [R54.64], !P0 ;  /* 0x0610000036e97fae */ /* 0x0009e2000c101d50 */
[----:B------:R-:W-:Y:S01]  /*2070*/  ISETP.GE.AND P0, PT, R235, c[0x0][0x1d4], PT ;  /* 0x00007500eb007a0c */ /* 0x000fe20003f06270 */
[----:B------:R-:W-:Y:S03]  /*2080*/  HMMA.16816.F32.BF16 R56, R4, R38, R56 ;  /* 0x000000260438723c */ /* 0x000fe60000041838 */
[----:B------:R-:W-:-:S05]  /*2090*/  ISETP.LT.OR P0, PT, R2, 0x21, P0 ;  /* 0x000000210200780c */ /* 0x000fca0000701670 */
[----:B---3--:R-:W-:Y:S08]  /*20a0*/  HMMA.16816.F32.BF16 R44, R40, R20, RZ ;  /* 0x00000014282c723c */ /* 0x008ff000000418ff */
[----:B------:R1:W-:Y:S01]  /*20b0*/  LDGSTS.E.BYPASS.LTC128B.128 [R233+0x1100], [R34.64], !P0 ;  /* 0x0110000022e97fae */ /* 0x0003e2000c101d50 */
[----:B------:R-:W-:-:S04]  /*20c0*/  ISETP.GE.AND P0, PT, R16, c[0x0][0x1d4], PT ;  /* 0x0000750010007a0c */ /* 0x000fc80003f06270 */
[----:B------:R-:W-:Y:S01]  /*20d0*/  ISETP.LT.OR P0, PT, R2, 0x21, P0 ;  /* 0x000000210200780c */ /* 0x000fe20000701670 */
[C---:B----4-:R-:W-:Y:S08]  /*20e0*/  HMMA.16816.F32.BF16 R52, R40.reuse, R48, RZ ;  /* 0x000000302834723c */ /* 0x050ff000000418ff */
[----:B------:R-:W-:Y:S04]  /*20f0*/  HMMA.16816.F32.BF16 R48, R40, R50, RZ ;  /* 0x000000322830723c */ /* 0x000fe800000418ff */
[----:B------:R1:W-:Y:S01]  /*2100*/  LDGSTS.E.BYPASS.LTC128B.128 [R233+0x3100], [R32.64], !P0 ;  /* 0x0310000020e97fae */ /* 0x0003e2000c101d50 */
[----:B------:R-:W-:-:S04]  /*2110*/  ISETP.GE.AND P0, PT, R11, c[0x0][0x1d4], PT ;  /* 0x000075000b007a0c */ /* 0x000fc80003f06270 */
[----:B------:R-:W-:Y:S02]  /*2120*/  ISETP.LT.OR P0, PT, R2, 0x21, P0 ;  /* 0x000000210200780c */ /* 0x000fe40000701670 */
[----:B------:R-:W-:Y:S01]  /*2130*/  SEL R2, R10, 0xffffffe0, !P2 ;  /* 0xffffffe00a027807 */ /* 0x000fe20005000000 */
[C---:B--2---:R-:W-:Y:S04]  /*2140*/  HMMA.16816.F32.BF16 R44, R4.reuse, R24, R44 ;  /* 0x00000018042c723c */ /* 0x044fe8000004182c */
[C---:B------:R-:W-:Y:S02]  /*2150*/  IMAD R225, R2.reuse, 0x2, R230 ;  /* 0x0000000202e17824 */ /* 0x040fe400078e02e6 */
[----:B------:R-:W-:Y:S02]  /*2160*/  IMAD R223, R2, 0x2, R226 ;  /* 0x0000000202df7824 */ /* 0x000fe400078e02e2 */
[----:B------:R-:W-:Y:S02]  /*2170*/  HMMA.16816.F32.BF16 R52, R4, R28, R52 ;  /* 0x0000001c0434723c */ /* 0x000fe40000041834 */
[----:B------:R2:W-:Y:S01]  /*2180*/  LDGSTS.E.BYPASS.LTC128B.128 [R233+0x5100], [R18.64], !P0 ;  /* 0x0510000012e97fae */ /* 0x0005e2000c101d50 */
[----:B------:R-:W-:Y:S01]  /*2190*/  LOP3.LUT P0, RZ, R0, 0x4, RZ, 0xc0, !PT ;  /* 0x0000000400ff7812 */ /* 0x000fe2000780c0ff */
[----:B------:R-:W-:-:S02]  /*21a0*/  IMAD.MOV.U32 R0, RZ, RZ, 0x40 ;  /* 0x00000040ff007424 */ /* 0x000fc400078e00ff */
[----:B------:R3:W-:Y:S01]  /*21b0*/  LDGSTS.E.BYPASS.LTC128B.128 [R233+0x7100], [R8.64], !P1 ;  /* 0x0710000008e97fae */ /* 0x0007e2000c901d50 */
[----:B------:R-:W-:Y:S01]  /*21c0*/  ISETP.GT.AND P1, PT, R234, 0x3f, PT ;  /* 0x0000003fea00780c */ /* 0x000fe20003f24270 */
[----:B------:R-:W-:Y:S01]  /*21d0*/  HMMA.16816.F32.BF16 R48, R4, R30, R48 ;  /* 0x0000001e0430723c */ /* 0x000fe20000041830 */
[----:B------:R-:W-:Y:S01]  /*21e0*/  SEL R0, R0, 0xffffffc0, !P0 ;  /* 0xffffffc000007807 */ /* 0x000fe20004000000 */
[----:B------:R-:W-:Y:S01]  /*21f0*/  LDSM.16.M88.4 R76, [R230+0x1c100] ;  /* 0x01c10000e64c783b */ /* 0x000fe20000000200 */
[----:B------:R-:W-:-:S03]  /*2200*/  PLOP3.LUT P0, PT, PT, PT, UP0, 0x40, 0x0 ;  /* 0x000000000000781c */ /* 0x000fc60003f0e808 */
[----:B------:R-:W-:Y:S01]  /*2210*/  IMAD.IADD R224, R229, 0x1, R0 ;  /* 0x00000001e5e07824 */ /* 0x000fe200078e0200 */
[----:B-1----:R-:W-:Y:S01]  /*2220*/  LDSM.16.M88.4 R32, [R225+0x10100] ;  /* 0x01010000e120783b */ /* 0x002fe20000000200 */
[----:B------:R-:W-:-:S03]  /*2230*/  IMAD.IADD R216, R0, 0x1, R228 ;  /* 0x0000000100d87824 */ /* 0x000fc600078e02e4 */
[----:B------:R-:W-:Y:S04]  /*2240*/  LDSM.16.M88.4 R68, [R224+0x9900] ;  /* 0x00990000e044783b */ /* 0x000fe80000000200 */
[----:B------:R-:W-:Y:S04]  /*2250*/  LDSM.16.M88.4 R28, [R216] ;  /* 0x00000000d81c783b */ /* 0x000fe80000000200 */
[----:B------:R-:W-:Y:S01]  /*2260*/  LDSM.16.M88.4 R36, [R216+0x800] ;  /* 0x00080000d824783b */ /* 0x000fe20000000200 */
[C---:B--2---:R-:W-:Y:S03]  /*2270*/  HMMA.16816.F32.BF16 R16, R40.reuse, R12, RZ ;  /* 0x0000000c2810723c */ /* 0x044fe600000418ff */
[----:B------:R-:W-:Y:S04]  /*2280*/  LDSM.16.M88.4 R72, [R224+0xc900] ;  /* 0x00c90000e048783b */ /* 0x000fe80000000200 */
[----:B---3--:R-:W1:Y:S01]  /*2290*/  LDSM.16.M88.4 R8, [R224+0x8100] ;  /* 0x00810000e008783b */ /* 0x008e620000000200 */
[C---:B------:R-:W-:Y:S03]  /*22a0*/  HMMA.16816.F32.BF16 R12, R40.reuse, R14, RZ ;  /* 0x0000000e280c723c */ /* 0x040fe600000418ff */
[----:B------:R-:W0:Y:S05]  /*22b0*/  LDGDEPBAR ;  /* 0x00000000000079af */ /* 0x000e2a0000000000 */
[----:B------:R-:W-:Y:S01]  /*22c0*/  HMMA.16816.F32.BF16 R40, R40, R22, RZ ;  /* 0x000000162828723c */ /* 0x000fe200000418ff */
[----:B------:R-:W2:Y:S07]  /*22d0*/  LDSM.16.M88.4 R20, [R224+0x8900] ;  /* 0x00890000e014783b */ /* 0x000eae0000000200 */
[C---:B------:R-:W-:Y:S08]  /*22e0*/  HMMA.16816.F32.BF16 R16, R4.reuse, R64, R16 ;  /* 0x000000400410723c */ /* 0x040ff00000041810 */
[C---:B------:R-:W-:Y:S01]  /*22f0*/  HMMA.16816.F32.BF16 R12, R4.reuse, R66, R12 ;  /* 0x00000042040c723c */ /* 0x040fe2000004180c */
[----:B------:R-:W-:Y:S07]  /*2300*/  LDSM.16.M88.4 R64, [R216+0x1000] ;  /* 0x00100000d840783b */ /* 0x000fee0000000200 */
        /* <DEDUP_REMOVED lines=13> */
[----:B------:R-:W-:Y:S01]  /*23e0*/  HMMA.16816.F32.BF16 R40, R32, R70, R40 ;  /* 0x000000462028723c */ /* 0x000fe20000041828 */
[----:B------:R-:W4:Y:S04]  /*23f0*/  LDSM.16.M88.4 R32, [R229+0xa900] ;  /* 0x00a90000e520783b */ /* 0x000f280000000200 */
[----:B------:R-:W-:Y:S03]  /*2400*/  LDSM.16.M88.4 R68, [R224+0xb900] ;  /* 0x00b90000e044783b */ /* 0x000fe60000000200 */
        /* <DEDUP_REMOVED lines=10> */
[----:B------:R-:W-:Y:S01]  /*24b0*/  HMMA.16816.F32.BF16 R12, R24, R6, R12 ;  /* 0x00000006180c723c */ /* 0x000fe2000004180c */
[----:B------:R-:W2:Y:S07]  /*24c0*/  LDSM.16.M88.4 R4, [R228+0x2000] ;  /* 0x00200000e404783b */ /* 0x000eae0000000200 */
[C---:B------:R-:W-:Y:S08]  /*24d0*/  HMMA.16816.F32.BF16 R52, R8.reuse, R64, R52 ;  /* 0x000000400834723c */ /* 0x040ff00000041834 */
[----:B------:R-:W-:Y:S01]  /*24e0*/  HMMA.16816.F32.BF16 R48, R8, R66, R48 ;  /* 0x000000420830723c */ /* 0x000fe20000041830 */
[----:B------:R-:W3:Y:S04]  /*24f0*/  LDSM.16.M88.4 R8, [R228+0x2800] ;  /* 0x00280000e408783b */ /* 0x000ee80000000200 */
[----:B------:R-:W-:Y:S03]  /*2500*/  LDSM.16.M88.4 R64, [R230+0x18100] ;  /* 0x01810000e640783b */ /* 0x000fe60000000200 */
[C---:B----4-:R-:W-:Y:S08]  /*2510*/  HMMA.16816.F32.BF16 R60, R24.reuse, R32, R60 ;  /* 0x00000020183c723c */ /* 0x050ff0000004183c */
[C---:B------:R-:W-:Y:S01]  /*2520*/  HMMA.16816.F32.BF16 R56, R24.reuse, R34, R56 ;  /* 0x000000221838723c */ /* 0x040fe20000041838 */
[----:B------:R-:W4:Y:S07]  /*2530*/  LDSM.16.M88.4 R32, [R228+0x3000] ;  /* 0x00300000e420783b */ /* 0x000f2e0000000200 */
[C---:B-1----:R-:W-:Y:S08]  /*2540*/  HMMA.16816.F32.BF16 R52, R24.reuse, R28, R52 ;  /* 0x0000001c1834723c */ /* 0x042ff00000041834 */
[C---:B------:R-:W-:Y:S01]  /*2550*/  HMMA.16816.F32.BF16 R48, R24.reuse, R30, R48 ;  /* 0x0000001e1830723c */ /* 0x040fe20000041830 */
[----:B------:R-:W1:Y:S07]  /*2560*/  LDSM.16.M88.4 R28, [R228+0x3800] ;  /* 0x00380000e41c783b */ /* 0x000e6e0000000200 */
[C---:B-----5:R-:W-:Y:S08]  /*2570*/  HMMA.16816.F32.BF16 R44, R24.reuse, R36, R44 ;  /* 0x00000024182c723c */ /* 0x060ff0000004182c */
        /* <DEDUP_REMOVED lines=25> */
[C---:B------:R-:W-:Y:S08]  /*2710*/  HMMA.16816.F32.BF16 R44, R36.reuse, R68, R44 ;  /* 0x00000044242c723c */ /* 0x040ff0000004182c */
[----:B------:R-:W-:Y:S01]  /*2720*/  HMMA.16816.F32.BF16 R40, R36, R70, R40 ;  /* 0x000000462428723c */ /* 0x000fe20000041828 */
[----:B------:R-:W5:Y:S04]  /*2730*/  LDSM.16.M88.4 R68, [R229+0xd900] ;  /* 0x00d90000e544783b */ /* 0x000f680000000200 */
[----:B------:R-:W3:Y:S03]  /*2740*/  LDSM.16.M88.4 R36, [R229+0xc900] ;  /* 0x00c90000e524783b */ /* 0x000ee60000000200 */
[C---:B-1----:R-:W-:Y:S08]  /*2750*/  HMMA.16816.F32.BF16 R16, R20.reuse, R32, R16 ;  /* 0x000000201410723c */ /* 0x042ff00000041810 */
[C---:B------:R-:W-:Y:S01]  /*2760*/  HMMA.16816.F32.BF16 R12, R20.reuse, R34, R12 ;  /* 0x00000022140c723c */ /* 0x040fe2000004180c */
[----:B------:R-:W-:Y:S07]  /*2770*/  LDSM.16.M88.4 R32, [R228+0x4000] ;  /* 0x00400000e420783b */ /* 0x000fee0000000200 */
[C---:B--2---:R-:W-:Y:S08]  /*2780*/  HMMA.16816.F32.BF16 R52, R20.reuse, R4, R52 ;  /* 0x000000041434723c */ /* 0x044ff00000041834 */
[C---:B------:R-:W-:Y:S01]  /*2790*/  HMMA.16816.F32.BF16 R48, R20.reuse, R6, R48 ;  /* 0x000000061430723c */ /* 0x040fe20000041830 */
[----:B------:R-:W1:Y:S07]  /*27a0*/  LDSM.16.M88.4 R4, [R229+0xd100] ;  /* 0x00d10000e504783b */ /* 0x000e6e0000000200 */
[C---:B----4-:R-:W-:Y:S08]  /*27b0*/  HMMA.16816.F32.BF16 R44, R20.reuse, R24, R44 ;  /* 0x00000018142c723c */ /* 0x050ff0000004182c */
[C---:B------:R-:W-:Y:S08]  /*27c0*/  HMMA.16816.F32.BF16 R60, R20.reuse, R28, R60 ;  /* 0x0000001c143c723c */ /* 0x040ff0000004183c */
[C---:B------:R-:W-:Y:S01]  /*27d0*/  HMMA.16816.F32.BF16 R56, R20.reuse, R30, R56 ;  /* 0x0000001e1438723c */ /* 0x040fe20000041838 */
[----:B------:R-:W-:Y:S07]  /*27e0*/  LDSM.16.M88.4 R28, [R228+0x4800] ;  /* 0x00480000e41c783b */ /* 0x000fee0000000200 */
[----:B------:R-:W-:Y:S01]  /*27f0*/  HMMA.16816.F32.BF16 R40, R20, R26, R40 ;  /* 0x0000001a1428723c */ /* 0x000fe20000041828 */
[----:B------:R-:W-:Y:S04]  /*2800*/  LDSM.16.M88.4 R20, [R226+0x18100] ;  /* 0x01810000e214783b */ /* 0x000fe80000000200 */
[----:B------:R-:W2:Y:S03]  /*2810*/  LDSM.16.M88.4 R24, [R228+0x5800] ;  /* 0x00580000e418783b */ /* 0x000ea60000000200 */
[C---:B---3--:R-:W-:Y:S08]  /*2820*/  HMMA.16816.F32.BF16 R16, R64.reuse, R8, R16 ;  /* 0x000000084010723c */ /* 0x048ff00000041810 */
[C---:B------:R-:W-:Y:S01]  /*2830*/  HMMA.16816.F32.BF16 R12, R64.reuse, R10, R12 ;  /* 0x0000000a400c723c */ /* 0x040fe2000004180c */
[----:B------:R-:W3:Y:S07]  /*2840*/  LDSM.16.M88.4 R8, [R228+0x5000] ;  /* 0x00500000e408783b */ /* 0x000eee0000000200 */
[C---:B-----5:R-:W-:Y:S08]  /*2850*/  HMMA.16816.F32.BF16 R44, R64.reuse, R68, R44 ;  /* 0x00000044402c723c */ /* 0x060ff0000004182c */
[C---:B------:R-:W-:Y:S08]  /*2860*/  HMMA.16816.F32.BF16 R60, R64.reuse, R36, R60 ;  /* 0x00000024403c723c */ /* 0x040ff0000004183c */
[C---:B------:R-:W-:Y:S01]  /*2870*/  HMMA.16816.F32.BF16 R56, R64.reuse, R38, R56 ;  /* 0x000000264038723c */ /* 0x040fe20000041838 */
[----:B------:R-:W-:Y:S07]  /*2880*/  LDSM.16.M88.4 R36, [R225+0x18100] ;  /* 0x01810000e124783b */ /* 0x000fee0000000200 */
[C---:B------:R-:W-:Y:S01]  /*2890*/  HMMA.16816.F32.BF16 R40, R64.reuse, R70, R40 ;  /* 0x000000464028723c */ /* 0x040fe20000041828 */
[----:B------:R-:W-:Y:S07]  /*28a0*/  LDSM.16.M88.4 R68, [R224+0xd100] ;  /* 0x00d10000e044783b */ /* 0x000fee0000000200 */
[C---:B-1----:R-:W-:Y:S08]  /*28b0*/  HMMA.16816.F32.BF16 R52, R64.reuse, R4, R52 ;  /* 0x000000044034723c */ /* 0x042ff00000041834 */
[----:B------:R-:W-:Y:S01]  /*28c0*/  HMMA.16816.F32.BF16 R48, R64, R6, R48 ;  /* 0x000000064030723c */ /* 0x000fe20000041830 */
[----:B------:R-:W1:Y:S04]  /*28d0*/  LDSM.16.M88.4 R64, [R224+0xd900] ;  /* 0x00d90000e040783b */ /* 0x000e680000000200 */
[----:B------:R-:W4:Y:S03]  /*28e0*/  LDSM.16.M88.4 R4, [R224+0xc100] ;  /* 0x00c10000e004783b */ /* 0x000f260000000200 */
[C---:B--2---:R-:W-:Y:S08]  /*28f0*/  HMMA.16816.F32.BF16 R44, R20.reuse, R24, R44 ;  /* 0x00000018142c723c */ /* 0x044ff0000004182c */
[C---:B------:R-:W-:Y:S08]  /*2900*/  HMMA.16816.F32.BF16 R16, R20.reuse, R32, R16 ;  /* 0x000000201410723c */ /* 0x040ff00000041810 */
[C---:B------:R-:W-:Y:S01]  /*2910*/  HMMA.16816.F32.BF16 R12, R20.reuse, R34, R12 ;  /* 0x00000022140c723c */ /* 0x040fe2000004180c */
[----:B------:R-:W-:Y:S07]  /*2920*/  LDSM.16.M88.4 R32, [R216+0x4000] ;  /* 0x00400000d820783b */ /* 0x000fee0000000200 */
[C---:B------:R-:W-:Y:S08]  /*2930*/  HMMA.16816.F32.BF16 R60, R20.reuse, R28, R60 ;  /* 0x0000001c143c723c */ /* 0x040ff0000004183c */
[C---:B------:R-:W-:Y:S01]  /*2940*/  HMMA.16816.F32.BF16 R56, R20.reuse, R30, R56 ;  /* 0x0000001e1438723c */ /* 0x040fe20000041838 */
[----:B------:R-:W-:Y:S07]  /*2950*/  LDSM.16.M88.4 R28, [R216+0x4800] ;  /* 0x00480000d81c783b */ /* 0x000fee0000000200 */
[C---:B------:R-:W-:Y:S01]  /*2960*/  HMMA.16816.F32.BF16 R40, R20.reuse, R26, R40 ;  /* 0x0000001a1428723c */ /* 0x040fe20000041828 */
[----:B------:R-:W-:Y:S07]  /*2970*/  LDSM.16.M88.4 R24, [R216+0x5000] ;  /* 0x00500000d818783b */ /* 0x000fee0000000200 */
[C---:B---3--:R-:W-:Y:S08]  /*2980*/  HMMA.16816.F32.BF16 R52, R20.reuse, R8, R52 ;  /* 0x000000081434723c */ /* 0x048ff00000041834 */
[----:B------:R-:W-:Y:S01]  /*2990*/  HMMA.16816.F32.BF16 R48, R20, R10, R48 ;  /* 0x0000000a1430723c */ /* 0x000fe20000041830 */
[----:B------:R-:W-:Y:S04]  /*29a0*/  LDSM.16.M88.4 R8, [R223+0x18100] ;  /* 0x01810000df08783b */ /* 0x000fe80000000200 */
[----:B------:R-:W2:Y:S03]  /*29b0*/  LDSM.16.M88.4 R20, [R216+0x5800] ;  /* 0x00580000d814783b */ /* 0x000ea60000000200 */
[C---:B-1----:R-:W-:Y:S08]  /*29c0*/  HMMA.16816.F32.BF16 R44, R36.reuse, R64, R44 ;  /* 0x00000040242c723c */ /* 0x042ff0000004182c */
[C---:B----4-:R-:W-:Y:S08]  /*29d0*/  HMMA.16816.F32.BF16 R16, R36.reuse, R4, R16 ;  /* 0x000000042410723c */ /* 0x050ff00000041810 */
        /* <DEDUP_REMOVED lines=9> */
[----:B------:R-:W3:Y:S04]  /*2a70*/  LDSM.16.M88.4 R68, [R229+0xf100] ;  /* 0x00f10000e544783b */ /* 0x000ee80000000200 */
[----:B------:R-:W-:Y:S03]  /*2a80*/  LDSM.16.M88.4 R36, [R226+0x1c100] ;  /* 0x01c10000e224783b */ /* 0x000fe60000000200 */
[C---:B--2---:R-:W-:Y:S08]  /*2a90*/  HMMA.16816.F32.BF16 R44, R8.reuse, R20, R44 ;  /* 0x00000014082c723c */ /* 0x044ff0000004182c */
[C---:B------:R-:W-:Y:S08]  /*2aa0*/  HMMA.16816.F32.BF16 R16, R8.reuse, R32, R16 ;  /* 0x000000200810723c */ /* 0x040ff00000041810 */
[C---:B------:R-:W-:Y:S01]  /*2ab0*/  HMMA.16816.F32.BF16 R12, R8.reuse, R34, R12 ;  /* 0x00000022080c723c */ /* 0x040fe2000004180c */
[----:B------:R-:W2:Y:S07]  /*2ac0*/  LDSM.16.M88.4 R32, [R228+0x6000] ;  /* 0x00600000e420783b */ /* 0x000eae0000000200 */
[C---:B------:R-:W-:Y:S08]  /*2ad0*/  HMMA.16816.F32.BF16 R60, R8.reuse, R28, R60 ;  /* 0x0000001c083c723c */ /* 0x040ff0000004183c */
[C---:B------:R-:W-:Y:S01]  /*2ae0*/  HMMA.16816.F32.BF16 R56, R8.reuse, R30, R56 ;  /* 0x0000001e0838723c */ /* 0x040fe20000041838 */
[----:B------:R-:W4:Y:S07]  /*2af0*/  LDSM.16.M88.4 R28, [R228+0x6800] ;  /* 0x00680000e41c783b */ /* 0x000f2e0000000200 */
[C---:B------:R-:W-:Y:S01]  /*2b00*/  HMMA.16816.F32.BF16 R40, R8.reuse, R22, R40 ;  /* 0x000000160828723c */ /* 0x040fe20000041828 */
[----:B------:R-:W5:Y:S07]  /*2b10*/  LDSM.16.M88.4 R20, [R228+0x7800] ;  /* 0x00780000e414783b */ /* 0x000f6e0000000200 */
[C---:B------:R-:W-:Y:S08]  /*2b20*/  HMMA.16816.F32.BF16 R52, R8.reuse, R24, R52 ;  /* 0x000000180834723c */ /* 0x040ff00000041834 */
[----:B------:R-:W-:Y:S01]  /*2b30*/  HMMA.16816.F32.BF16 R48, R8, R26, R48 ;  /* 0x0000001a0830723c */ /* 0x000fe20000041830 */
[----:B------:R-:W2:Y:S04]  /*2b40*/  LDSM.16.M88.4 R24, [R228+0x7000] ;  /* 0x00700000e418783b */ /* 0x000ea80000000200 */
[----:B------:R-:W-:Y:S03]  /*2b50*/  LDSM.16.M88.4 R8, [R225+0x1c100] ;  /* 0x01c10000e108783b */ /* 0x000fe60000000200 */
[C---:B-1----:R-:W-:Y:S08]  /*2b60*/  HMMA.16816.F32.BF16 R44, R76.reuse, R64, R44 ;  /* 0x000000404c2c723c */ /* 0x042ff0000004182c */
[C---:B------:R-:W-:Y:S08]  /*2b70*/  HMMA.16816.F32.BF16 R16, R76.reuse, R4, R16 ;  /* 0x000000044c10723c */ /* 0x040ff00000041810 */
[C---:B------:R-:W-:Y:S01]  /*2b80*/  HMMA.16816.F32.BF16 R12, R76.reuse, R6, R12 ;  /* 0x000000064c0c723c */ /* 0x040fe2000004180c */
[----:B------:R-:W1:Y:S07]  /*2b90*/  LDSM.16.M88.4 R4, [R224+0xe100] ;  /* 0x00e10000e004783b */ /* 0x000e6e0000000200 */
[C---:B------:R-:W-:Y:S08]  /*2ba0*/  HMMA.16816.F32.BF16 R60, R76.reuse, R72, R60 ;  /* 0x000000484c3c723c */ /* 0x040ff0000004183c */
[C---:B------:R-:W-:Y:S08]  /*2bb0*/  HMMA.16816.F32.BF16 R56, R76.reuse, R74, R56 ;  /* 0x0000004a4c38723c */ /* 0x040ff00000041838 */
[C---:B------:R-:W-:Y:S01]  /*2bc0*/  HMMA.16816.F32.BF16 R64, R76.reuse, R66, R40 ;  /* 0x000000424c40723c */ /* 0x040fe20000041828 */
[----:B------:R-:W1:Y:S07]  /*2bd0*/  LDSM.16.M88.4 R40, [R224+0xe900] ;  /* 0x00e90000e028783b */ /* 0x000e6e0000000200 */
[C---:B---3--:R-:W-:Y:S08]  /*2be0*/  HMMA.16816.F32.BF16 R52, R76.reuse, R68, R52 ;  /* 0x000000444c34723c */ /* 0x048ff00000041834 */
[----:B------:R-:W-:Y:S08]  /*2bf0*/  HMMA.16816.F32.BF16 R48, R76, R70, R48 ;  /* 0x000000464c30723c */ /* 0x000ff00000041830 */
        /* <DEDUP_REMOVED lines=16> */
[C---:B------:R-:W-:Y:S08]  /*2d00*/  HMMA.16816.F32.BF16 R60, R8.reuse, R40, R60 ;  /* 0x00000028083c723c */ /* 0x040ff0000004183c */
[----:B------:R-:W-:Y:S01]  /*2d10*/  HMMA.16816.F32.BF16 R56, R8, R42, R56 ;  /* 0x0000002a0838723c */ /* 0x000fe20000041838 */
[----:B------:R-:W5:Y:S01]  /*2d20*/  LDSM.16.M88.4 R40, [R216+0x7800] ;  /* 0x00780000d828783b */ /* 0x000f620000000200 */
[----:B------:R-:W-:-:S06]  /*2d30*/  DEPBAR.LE SB0, 0x0 ;  /* 0x000080000000791a */ /* 0x000fcc0000000000 */
[C---:B--2---:R-:W-:Y:S08]  /*2d40*/  HMMA.16816.F32.BF16 R52, R8.reuse, R32, R52 ;  /* 0x000000200834723c */ /* 0x044ff00000041834 */
[C---:B------:R-:W-:Y:S08]  /*2d50*/  HMMA.16816.F32.BF16 R48, R8.reuse, R34, R48 ;  /* 0x000000220830723c */ /* 0x040ff00000041830 */
[C---:B---3--:R-:W-:Y:S08]  /*2d60*/  HMMA.16816.F32.BF16 R44, R8.reuse, R20, R44 ;  /* 0x00000014082c723c */ /* 0x048ff0000004182c */
[----:B------:R-:W-:Y:S08]  /*2d70*/  HMMA.16816.F32.BF16 R64, R8, R22, R64 ;  /* 0x000000160840723c */ /* 0x000ff00000041840 */
[C---:B----4-:R-:W-:Y:S08]  /*2d80*/  HMMA.16816.F32.BF16 R16, R28.reuse, R24, R16 ;  /* 0x000000181c10723c */ /* 0x050ff00000041810 */
[C---:B------:R-:W-:Y:S07]  /*2d90*/  HMMA.16816.F32.BF16 R24, R28.reuse, R26, R12 ;  /* 0x0000001a1c18723c */ /* 0x040fee000004180c */
[----:B------:R-:W-:Y:S01]  /*2da0*/  SHF.R.S32.HI R13, RZ, 0x1f, R235 ;  /* 0x0000001fff0d7819 */ /* 0x000fe200000114eb */
[C---:B-1----:R-:W-:Y:S08]  /*2db0*/  HMMA.16816.F32.BF16 R60, R28.reuse, R4, R60 ;  /* 0x000000041c3c723c */ /* 0x042ff0000004183c */
[C---:B------:R-:W-:Y:S08]  /*2dc0*/  HMMA.16816.F32.BF16 R56, R28.reuse, R6, R56 ;  /* 0x000000061c38723c */ /* 0x040ff00000041838 */
[C---:B------:R-:W-:Y:S08]  /*2dd0*/  HMMA.16816.F32.BF16 R52, R28.reuse, R36, R52 ;  /* 0x000000241c34723c */ /* 0x040ff00000041834 */
[C---:B------:R-:W-:Y:S08]  /*2de0*/  HMMA.16816.F32.BF16 R48, R28.reuse, R38, R48 ;  /* 0x000000261c30723c */ /* 0x040ff00000041830 */
[C---:B-----5:R-:W-:Y:S08]  /*2df0*/  HMMA.16816.F32.BF16 R44, R28.reuse, R40, R44 ;  /* 0x000000281c2c723c */ /* 0x060ff0000004182c */
[----:B------:R-:W-:Y:S01]  /*2e00*/  HMMA.16816.F32.BF16 R64, R28, R42, R64 ;  /* 0x0000002a1c40723c */ /* 0x000fe20000041840 */
[----:B------:R-:W-:Y:S06]  /*2e10*/  BAR.SYNC.DEFER_BLOCKING 0x0 ;  /* 0x0000000000007b1d */ /* 0x000fec0000010000 */
[----:B------:R-:W-:Y:S05]  /*2e20*/  @P0 BRA `(.L_x_2835) ;  /* 0x000004f000000947 */ /* 0x000fea0003800000 */
[----:B------:R-:W-:Y:S01]  /*2e30*/  IADD3 R232, R234, UR10, R80 ;  /* 0x0000000aeae87c10 */ /* 0x000fe2000fffe050 */
[----:B------:R-:W-:-:S03]  /*2e40*/  IMAD.MOV.U32 R231, RZ, RZ, RZ ;  /* 0x000000ffffe77224 */ /* 0x000fc600078e00ff */
        /* <DEDUP_REMOVED lines=10> */
[----:B------:R-:W-:Y:S01]  /*2ef0*/  ISETP.GE.AND P2, PT, R235, c[0x0][0x1d4], PT ;  /* 0x00007500eb007a0c */ /* 0x000fe20003f46270 */
[----:B------:R-:W-:Y:S01]  /*2f00*/  IMAD.SHL.U32 R8, R202, 0x2, RZ ;  /* 0x00000002ca087824 */ /* 0x000fe200078e00ff */
[----:B------:R-:W-:Y:S01]  /*2f10*/  SEL R22, RZ, 0x10, P6 ;  /* 0x00000010ff167807 */ /* 0x000fe20003000000 */
[----:B------:R-:W-:Y:S01]  /*2f20*/  IMAD R232, R0, c[0x0][0x2b8], R232 ;  /* 0x0000ae0000e87a24 */ /* 0x000fe200078e02e8 */
[----:B------:R-:W-:Y:S01]  /*2f30*/  SEL R23, RZ, 0x10, P2 ;  /* 0x00000010ff177807 */ /* 0x000fe20001000000 */
[----:B------:R-:W-:Y:S01]  /*2f40*/  IMAD.SHL.U32 R10, R201, 0x2, RZ ;  /* 0x00000002c90a7824 */ /* 0x000fe200078e00ff */
[----:B------:R-:W-:Y:S01]  /*2f50*/  IADD3 R30, -R22, 0x10, RZ ;  /* 0x00000010161e7810 */ /* 0x000fe20007ffe1ff */
[----:B------:R-:W-:Y:S01]  /*2f60*/  IMAD.WIDE.U32 R6, R232, c[0x0][0x1e0], RZ ;  /* 0x00007800e8067a25 */ /* 0x000fe200078e00ff */
[----:B------:R-:W-:-:S02]  /*2f70*/  SHF.R.S32.HI R0, RZ, 0x1f, R232 ;  /* 0x0000001fff007819 */ /* 0x000fc400000114e8 */
[----:B------:R-:W-:Y:S01]  /*2f80*/  IADD3 R32, -R23, 0x10, RZ ;  /* 0x0000001017207810 */ /* 0x000fe20007ffe1ff */
[----:B------:R-:W-:Y:S01]  /*2f90*/  IMAD.SHL.U32 R12, R200, 0x2, RZ ;  /* 0x00000002c80c7824 */ /* 0x000fe200078e00ff */
[----:B------:R-:W-:Y:S01]  /*2fa0*/  SEL R21, RZ, 0x10, P5 ;  /* 0x00000010ff157807 */ /* 0x000fe20002800000 */
[----:B------:R-:W-:Y:S01]  /*2fb0*/  IMAD R0, R0, c[0x0][0x1e0], RZ ;  /* 0x0000780000007a24 */ /* 0x000fe200078e02ff */
[----:B------:R-:W-:Y:S02]  /*2fc0*/  LOP3.LUT R32, R32, 0xf, RZ, 0xc0, !PT ;  /* 0x0000000f20207812 */ /* 0x000fe400078ec0ff */
[----:B------:R-:W-:Y:S01]  /*2fd0*/  LOP3.LUT R30, R30, 0xf, RZ, 0xc0, !PT ;  /* 0x0000000f1e1e7812 */ /* 0x000fe200078ec0ff */
[----:B------:R-:W-:Y:S01]  /*2fe0*/  IMAD R0, R232, c[0x0][0x1e4], R0 ;  /* 0x00007900e8007a24 */ /* 0x000fe200078e0200 */
[----:B------:R-:W-:Y:S02]  /*2ff0*/  IADD3 R28, -R21, 0x10, RZ ;  /* 0x00000010151c7810 */ /* 0x000fe40007ffe1ff */
[----:B------:R-:W-:Y:S01]  /*3000*/  IADD3 R14, -R243, 0x10, RZ ;  /* 0x00000010f30e7810 */ /* 0x000fe20007ffe1ff */
[----:B------:R-:W-:Y:S01]  /*3010*/  IMAD.IADD R7, R7, 0x1, R0 ;  /* 0x0000000107077824 */ /* 0x000fe200078e0200 */
[----:B------:R-:W-:-:S02]  /*3020*/  LOP3.LUT R28, R28, 0xf, RZ, 0xc0, !PT ;  /* 0x0000000f1c1c7812 */ /* 0x000fc400078ec0ff */
[----:B-1----:R-:W-:Y:S02]  /*3030*/  SHF.L.U64.HI R5, R235, 0x1, R13 ;  /* 0x00000001eb057819 */ /* 0x002fe4000001020d */
[----:B------:R-:W-:Y:S02]  /*3040*/  SHF.L.U64.HI R9, R201, 0x1, R241 ;  /* 0x00000001c9097819 */ /* 0x000fe400000102f1 */
        /* <DEDUP_REMOVED lines=8> */
[----:B------:R-:W-:Y:S02]  /*30d0*/  LEA R4, P0, R0, c[0x0][0x1c8], 0x1 ;  /* 0x0000720000047a11 */ /* 0x000fe400078008ff */
[----:B------:R-:W-:Y:S02]  /*30e0*/  SHF.L.U64.HI R7, R202, 0x1, R242 ;  /* 0x00000001ca077819 */ /* 0x000fe400000102f2 */
[----:B------:R-:W-:Y:S01]  /*30f0*/  LEA.HI.X R0, R0, c[0x0][0x1cc], R6, 0x1, P0 ;  /* 0x0000730000007a11 */ /* 0x000fe200000f0c06 */
[----:B------:R-:W1:Y:S01]  /*3100*/  SHFL.IDX PT, R15, R4, 0x1, 0x181f ;  /* 0x00381f00040f7f89 */ /* 0x000e6200000e0000 */
[----:B------:R-:W-:-:S03]  /*3110*/  IMAD.SHL.U32 R6, R235, 0x2, RZ ;  /* 0x00000002eb067824 */ /* 0x000fc600078e00ff */
[----:B------:R-:W2:Y:S04]  /*3120*/  SHFL.IDX PT, R20, R0, 0x1, 0x181f ;  /* 0x00381f0000147f89 */ /* 0x000ea800000e0000 */
[----:B------:R-:W3:Y:S04]  /*3130*/  SHFL.IDX PT, R4, R4, RZ, 0x181f ;  /* 0x00181fff04047589 */ /* 0x000ee800000e0000 */
[----:B------:R-:W4:Y:S01]  /*3140*/  SHFL.IDX PT, R0, R0, RZ, 0x181f ;  /* 0x00181fff00007589 */ /* 0x000f2200000e0000 */
        /* <DEDUP_REMOVED lines=8> */
[----:B---3--:R-:W-:Y:S02]  /*31d0*/  IADD3 R34, P0, R4, R6, RZ ;  /* 0x0000000604227210 */ /* 0x008fe40007f1e0ff */
[----:B------:R-:W-:-:S03]  /*31e0*/  ISETP.GE.AND P2, PT, R235, c[0x0][0x1d4], PT ;  /* 0x00007500eb007a0c */ /* 0x000fc60003f46270 */
[----:B----4-:R-:W-:Y:S01]  /*31f0*/  IMAD.X R35, R0, 0x1, R5, P0 ;  /* 0x0000000100237824 */ /* 0x010fe200000e0605 */
[----:B------:R-:W-:-:S05]  /*3200*/  IADD3 R6, P0, R4, R8, RZ ;  /* 0x0000000804067210 */ /* 0x000fca0007f1e0ff */
[----:B------:R-:W-:Y:S01]  /*3210*/  IMAD.X R7, R0, 0x1, R7, P0 ;  /* 0x0000000100077824 */ /* 0x000fe200000e0607 */
[----:B------:R-:W-:-:S03]  /*3220*/  IADD3 R8, P0, R4, R10, RZ ;  /* 0x0000000a04087210 */ /* 0x000fc60007f1e0ff */
[----:B------:R1:W-:Y:S02]  /*3230*/  LDGSTS.E.BYPASS.LTC128B.128 [R233+0x8100], [R34.64], !P2 ;  /* 0x0810000022e97fae */ /* 0x0003e4000d101d50 */
[----:B------:R-:W-:Y:S01]  /*3240*/  IMAD.X R9, R0, 0x1, R9, P0 ;  /* 0x0000000100097824 */ /* 0x000fe200000e0609 */
[----:B------:R-:W-:Y:S01]  /*3250*/  IADD3 R4, P0, R4, R12, RZ ;  /* 0x0000000c04047210 */ /* 0x000fe20007f1e0ff */
[----:B------:R1:W-:Y:S04]  /*3260*/  LDGSTS.E.BYPASS.LTC128B.128 [R233+0xa100], [R6.64], !P6 ;  /* 0x0a10000006e97fae */ /* 0x0003e8000f101d50 */
[----:B------:R-:W-:Y:S01]  /*3270*/  IMAD.X R5, R0, 0x1, R11, P0 ;  /* 0x0000000100057824 */ /* 0x000fe200000e060b */
[----:B------:R-:W-:Y:S01]  /*3280*/  ISETP.NE.U32.AND P0, PT, R23, RZ, PT ;  /* 0x000000ff1700720c */ /* 0x000fe20003f05070 */
[----:B------:R1:W-:Y:S04]  /*3290*/  LDGSTS.E.BYPASS.LTC128B.128 [R233+0xc100], [R8.64], !P5 ;  /* 0x0c10000008e97fae */ /* 0x0003e8000e901d50 */
[----:B------:R1:W-:Y:S08]  /*32a0*/  LDGSTS.E.BYPASS.LTC128B.128 [R233+0xe100], [R4.64], !P4 ;  /* 0x0e10000004e97fae */ /* 0x0003f0000e101d50 */
[----:B------:R1:W-:Y:S01]  /*32b0*/  LDGSTS.E.BYPASS.LTC128B.128.ZFILL [R233+0x9100], [R32.64], P0 ;  /* 0x0910000020e97fae */ /* 0x0003e20008141d50 */
[----:B------:R-:W-:-:S13]  /*32c0*/  ISETP.NE.U32.AND P0, PT, R22, RZ, PT ;  /* 0x000000ff1600720c */ /* 0x000fda0003f05070 */
[----:B------:R1:W-:Y:S01]  /*32d0*/  LDGSTS.E.BYPASS.LTC128B.128.ZFILL [R233+0xb100], [R30.64], P0 ;  /* 0x0b1000001ee97fae */ /* 0x0003e20008141d50 */
[----:B------:R-:W-:-:S13]  /*32e0*/  ISETP.NE.U32.AND P0, PT, R21, RZ, PT ;  /* 0x000000ff1500720c */ /* 0x000fda0003f05070 */
[----:B------:R1:W-:Y:S01]  /*32f0*/  LDGSTS.E.BYPASS.LTC128B.128.ZFILL [R233+0xd100], [R28.64], P0 ;  /* 0x0d1000001ce97fae */ /* 0x0003e20008141d50 */
[----:B------:R-:W-:-:S13]  /*3300*/  ISETP.NE.U32.AND P0, PT, R243, RZ, PT ;  /* 0x000000fff300720c */ /* 0x000fda0003f05070 */
[----:B------:R1:W-:Y:S02]  /*3310*/  LDGSTS.E.BYPASS.LTC128B.128.ZFILL [R233+0xf100], [R14.64], P0 ;  /* 0x0f1000000ee97fae */ /* 0x0003e40008141d50 */
.L_x_2835:
[----:B------:R-:W-:Y:S01]  /*3320*/  LOP3.LUT R0, R84, 0xffffffe0, RZ, 0xc0, !PT ;  /* 0xffffffe054007812 */ /* 0x000fe200078ec0ff */
[----:B------:R-:W-:Y:S01]  /*3330*/  UIADD3 UR4, UR8, 0x1, -UR20 ;  /* 0x0000000108047890 */ /* 0x000fe2000fffe814 */
[----:B-1----:R-:W-:Y:S01]  /*3340*/  LEA.HI R5, R85, R83, RZ, 0x2 ;  /* 0x0000005355057211 */ /* 0x002fe200078f10ff */
[----:B------:R-:W-:Y:S01]  /*3350*/  ULDC UR5, c[0x0][0x324] ;  /* 0x0000c90000057ab9 */ /* 0x000fe20000000800 */
[----:B------:R-:W-:Y:S01]  /*3360*/  SHF.R.S32.HI R6, RZ, 0x1f, R86 ;  /* 0x0000001fff067819 */ /* 0x000fe20000011456 */
[----:B------:R-:W-:Y:S01]  /*3370*/  IMAD.IADD R0, R83, 0x1, -R0 ;  /* 0x0000000153007824 */ /* 0x000fe200078e0a00 */
[----:B------:R-:W-:Y:S01]  /*3380*/  LOP3.LUT R5, R5, 0xfffffffc, RZ, 0xc0, !PT ;  /* 0xfffffffc05057812 */ /* 0x000fe200078ec0ff */
[----:B------:R-:W-:Y:S01]  /*3390*/  IMAD.U32 R8, RZ, RZ, UR4 ;  /* 0x00000004ff087e24 */ /* 0x000fe2000f8e00ff */
[----:B------:R-:W-:Y:S01]  /*33a0*/  LEA.HI R6, R6, R86, RZ, 0x3 ;  /* 0x0000005606067211 */ /* 0x000fe200078f18ff */
[----:B------:R-:W-:Y:S01]  /*33b0*/  ULDC UR4, c[0x0][0x1d0] ;  /* 0x0000740000047ab9 */ /* 0x000fe20000000800 */
[----:B------:R-:W-:Y:S01]  /*33c0*/  SHF.R.S32.HI R4, RZ, 0x1f, R0 ;  /* 0x0000001fff047819 */ /* 0x000fe20000011400 */
[----:B------:R-:W-:Y:S01]  /*33d0*/  IMAD.IADD R83, R83, 0x1, -R5 ;  /* 0x0000000153537824 */ /* 0x000fe200078e0a05 */
[----:B------:R-:W-:Y:S01]  /*33e0*/  LOP3.LUT R6, R6, 0xffffff8, RZ, 0xc0, !PT ;  /* 0x0ffffff806067812 */ /* 0x000fe200078ec0ff */
[----:B------:R-:W-:Y:S01]  /*33f0*/  UIMAD UR4, UR11, UR4, -UR20 ;  /* 0x000000040b0472a4 */ /* 0x000fe2000f8e0a14 */
[----:B------:R-:W-:Y:S01]  /*3400*/  LEA.HI R4, R4, R0, RZ, 0x2 ;  /* 0x0000000004047211 */ /* 0x000fe200078f10ff */
[----:B------:R-:W-:Y:S01]  /*3410*/  ULOP3.LUT UR20, URZ, UR5, URZ, 0x33, !UPT ;  /* 0x000000053f147292 */ /* 0x000fe2000f8e333f */
[----:B------:R-:W-:Y:S01]  /*3420*/  LEA.HI R5, R83, R83, RZ, 0x1 ;  /* 0x0000005353057211 */ /* 0x000fe200078f08ff */
[----:B------:R-:W-:Y:S01]  /*3430*/  IMAD.IADD R86, R86, 0x1, -R6 ;  /* 0x0000000156567824 */ /* 0x000fe200078e0a06 */
[----:B------:R-:W-:Y:S01]  /*3440*/  PLOP3.LUT P0, PT, PT, PT, UP2, 0x80, 0x0 ;  /* 0x000000000000781c */ /* 0x000fe20003f0f028 */
[----:B------:R-:W0:Y:S01]  /*3450*/  LDGDEPBAR ;  /* 0x00000000000079af */ /* 0x000e220000000000 */
[----:B------:R-:W-:-:S02]  /*3460*/  LEA.HI.SX32 R6, R4, UR25, 0x1e ;  /* 0x0000001904067c11 */ /* 0x000fc4000f8ff2ff */
[----:B------:R-:W-:Y:S02]  /*3470*/  LOP3.LUT R5, R5, 0x1ffffffe, RZ, 0xc0, !PT ;  /* 0x1ffffffe05057812 */ /* 0x000fe400078ec0ff */
[----:B------:R-:W-:Y:S01]  /*3480*/  LOP3.LUT R237, R4, 0x7ffffffc, RZ, 0xc0, !PT ;  /* 0x7ffffffc04ed7812 */ /* 0x000fe200078ec0ff */
[----:B------:R-:W-:Y:S02]  /*3490*/  IMAD R6, R86, 0x10, R6 ;  /* 0x0000001056067824 */ /* 0x000fe400078e0206 */
[----:B------:R-:W-:Y:S02]  /*34a0*/  IMAD.IADD R5, R83, 0x1, -R5 ;  /* 0x0000000153057824 */ /* 0x000fe400078e0a05 */
[----:B------:R-:W-:Y:S02]  /*34b0*/  IMAD.IADD R237, R0, 0x1, -R237 ;  /* 0x0000000100ed7824 */ /* 0x000fe400078e0aed */
[----:B------:R-:W-:Y:S02]  /*34c0*/  IMAD R236, R5, 0x8, R6 ;  /* 0x0000000805ec7824 */ /* 0x000fe400078e0206 */
[----:B------:R-:W-:-:S02]  /*34d0*/  IMAD.SHL.U32 R237, R237, 0x2, RZ ;  /* 0x00000002eded7824 */ /* 0x000fc400078e00ff */
[----:B------:R-:W-:Y:S01]  /*34e0*/  @P0 IMAD.HI.U32 R5, R236, c[0x0][0x2c8], RZ ;  /* 0x0000b200ec050a27 */ /* 0x000fe200078e00ff */
[----:B------:R-:W-:Y:S02]  /*34f0*/  PLOP3.LUT P0, PT, PT, PT, UP2, 0x80, 0x0 ;  /* 0x000000000000781c */ /* 0x000fe40003f0f028 */
[----:B------:R-:W-:Y:S01]  /*3500*/  IADD3 R8, R8, -c[0x0][0x168], -R237 ;  /* 0x80005a0008087a10 */ /* 0x000fe20007ffe8ed */
[----:B------:R-:W-:Y:S01]  /*3510*/  IMAD.MOV.U32 R11, RZ, RZ, R236 ;  /* 0x000000ffff0b7224 */ /* 0x000fe200078e00ec */
[----:B------:R-:W-:Y:S01]  /*3520*/  IADD3 R0, -R237, UR4, RZ ;  /* 0x00000004ed007c10 */ /* 0x000fe2000fffe1ff */
[----:B------:R-:W-:Y:S01]  /*3530*/  IMAD.IADD R4, R82, 0x1, R81 ;  /* 0x0000000152047824 */ /* 0x000fe200078e0251 */
[C---:B------:R-:W-:Y:S02]  /*3540*/  IADD3 R10, R8.reuse, c[0x0][0x328], RZ ;  /* 0x0000ca00080a7a10 */ /* 0x040fe40007ffe0ff */
[----:B------:R-:W-:-:S05]  /*3550*/  IADD3 R8, R8, UR20, RZ ;  /* 0x0000001408087c10 */ /* 0x000fca000fffe0ff */
[----:B------:R-:W-:Y:S02]  /*3560*/  @P0 SHF.R.U32.HI R11, RZ, c[0x0][0x2cc], R5 ;  /* 0x0000b300ff0b0a19 */ /* 0x000fe40000011605 */
[----:B------:R-:W-:-:S03]  /*3570*/  PLOP3.LUT P0, PT, PT, PT, UP1, 0x40, 0x0 ;  /* 0x000000000000781c */ /* 0x000fc60003f0e818 */
[----:B------:R-:W1:Y:S02]  /*3580*/  SHFL.IDX PT, R5, R11, RZ, 0x1c1f ;  /* 0x001c1fff0b057589 */ /* 0x000e6400000e0000 */
[--C-:B-1----:R-:W-:Y:S02]  /*3590*/  IMAD.IADD R15, R10, 0x1, R5.reuse ;  /* 0x000000010a0f7824 */ /* 0x102fe400078e0205 */
[----:B------:R-:W-:-:S03]  /*35a0*/  IMAD.IADD R14, R8, 0x1, R5 ;  /* 0x00000001080e7824 */ /* 0x000fc600078e0205 */
[----:B------:R-:W-:-:S03]  /*35b0*/  IMNMX R15, R15, R0, PT ;  /* 0x000000000f0f7217 */ /* 0x000fc60003800200 */
        /* <DEDUP_REMOVED lines=13> */
.L_x_2838:
[----:B------:R-:W-:-:S04]  /*3690*/  MOV R5, c[0x0][0x32c] ;  /* 0x0000cb0000057a02 */ /* 0x000fc80000000f00 */
[----:B------:R-:W-:-:S13]  /*36a0*/  ISETP.NE.AND P0, PT, R5, 0x1, PT ;  /* 0x000000010500780c */ /* 0x000fda0003f05270 */
[----:B------:R-:W-:-:S05]  /*36b0*/  @P0 IMAD.HI.U32 R5, R6, c[0x0][0x330], RZ ;  /* 0x0000cc0006050a27 */ /* 0x000fca00078e00ff */
[----:B------:R-:W-:Y:S02]  /*36c0*/  @P0 SHF.R.U32.HI R6, RZ, c[0x0][0x334], R5 ;  /* 0x0000cd00ff060a19 */ /* 0x000fe40000011605 */
.L_x_2839:
[----:B------:R-:W-:Y:S05]  /*36d0*/  BSYNC B0 ;  /* 0x0000000000007941 */ /* 0x000fea0003800000 */
.L_x_2837:
[----:B------:R-:W-:-:S04]  /*36e0*/  IMAD R6, R6, c[0x0][0x32c], -R80 ;  /* 0x0000cb0006067a24 */ /* 0x000fc800078e0a50 */
[----:B------:R-:W-:-:S05]  /*36f0*/  IMAD.IADD R6, R6, 0x1, -R237 ;  /* 0x0000000106067824 */ /* 0x000fca00078e0aed */
[----:B------:R-:W-:Y:S02]  /*3700*/  IADD3 R5, R6, c[0x0][0x32c], RZ ;  /* 0x0000cb0006057a10 */ /* 0x000fe40007ffe0ff */
[----:B------:R-:W-:Y:S02]  /*3710*/  IMNMX R14, R14, R6, !PT ;  /* 0x000000060e0e7217 */ /* 0x000fe40007800200 */
[----:B------:R-:W-:Y:S02]  /*3720*/  IMNMX R15, R15, R5, PT ;  /* 0x000000050f0f7217 */ /* 0x000fe40003800200 */
.L_x_2836:
[----:B------:R-:W-:Y:S01]  /*3730*/  ISETP.LT.AND P2, PT, RZ, UR21, PT ;  /* 0x00000015ff007c0c */ /* 0x000fe2000bf41270 */
[----:B------:R-:W1:Y:S03]  /*3740*/  SHFL.IDX PT, R11, R11, 0x1, 0x1c1f ;  /* 0x003c1f000b0b7f89 */ /* 0x000e6600000e0000 */
[----:B------:R-:W-:-:S04]  /*3750*/  ISETP.GT.AND P0, PT, R14, RZ, P2 ;  /* 0x000000ff0e00720c */ /* 0x000fc80001704270 */
[----:B------:R-:W-:-:S04]  /*3760*/  ISETP.LT.OR P0, PT, R15, 0x1, P0 ;  /* 0x000000010f00780c */ /* 0x000fc80000701670 */
[----:B------:R-:W-:Y:S02]  /*3770*/  FSEL R12, R16, -INF , !P0 ;  /* 0xff800000100c7808 */ /* 0x000fe40004000000 */
[----:B------:R-:W-:-:S04]  /*3780*/  ISETP.GT.AND P0, PT, R14, 0x1, P2 ;  /* 0x000000010e00780c */ /* 0x000fc80001704270 */
[----:B------:R-:W-:-:S04]  /*3790*/  ISETP.LT.OR P0, PT, R15, 0x2, P0 ;  /* 0x000000020f00780c */ /* 0x000fc80000701670 */
[----:B------:R-:W-:Y:S02]  /*37a0*/  FSEL R17, R17, -INF , !P0 ;  /* 0xff80000011117808 */ /* 0x000fe40004000000 */
[----:B------:R-:W-:Y:S01]  /*37b0*/  ISETP.GT.AND P0, PT, R14, 0x8, P2 ;  /* 0x000000080e00780c */ /* 0x000fe20001704270 */
[----:B-1----:R-:W-:-:S03]  /*37c0*/  IMAD.IADD R10, R10, 0x1, R11 ;  /* 0x000000010a0a7824 */ /* 0x002fc600078e020b */
[----:B------:R-:W-:Y:S02]  /*37d0*/  ISETP.LT.OR P0, PT, R15, 0x9, P0 ;  /* 0x000000090f00780c */ /* 0x000fe40000701670 */
[----:B------:R-:W-:Y:S02]  /*37e0*/  IMNMX R0, R10, R0, PT ;  /* 0x000000000a007217 */ /* 0x000fe40003800200 */
        /* <DEDUP_REMOVED lines=38> */
[----:B------:R-:W-:-:S03]  /*3a50*/  IMAD.IADD R14, R8, 0x1, R11 ;  /* 0x00000001080e7824 */ /* 0x000fc600078e020b */
[----:B------:R-:W-:-:S04]  /*3a60*/  ISETP.LT.OR P0, PT, R15, 0x3a, P0 ;  /* 0x0000003a0f00780c */ /* 0x000fc80000701670 */
[----:B------:R-:W-:Y:S02]  /*3a70*/  FSEL R165, R65, -INF , !P0 ;  /* 0xff80000041a57808 */ /* 0x000fe40004000000 */
[----:B------:R-:W-:-:S13]  /*3a80*/  PLOP3.LUT P0, PT, PT, PT, UP1, 0x40, 0x0 ;  /* 0x000000000000781c */ /* 0x000fda0003f0e818 */
        /* <DEDUP_REMOVED lines=13> */
.L_x_2842:
[----:B------:R-:W-:-:S04]  /*3b60*/  MOV R8, c[0x0][0x32c] ;  /* 0x0000cb0000087a02 */ /* 0x000fc80000000f00 */
[----:B------:R-:W-:-:S13]  /*3b70*/  ISETP.NE.AND P0, PT, R8, 0x1, PT ;  /* 0x000000010800780c */ /* 0x000fda0003f05270 */
[----:B------:R-:W-:-:S05]  /*3b80*/  @P0 IMAD.HI.U32 R8, R11, c[0x0][0x330], RZ ;  /* 0x0000cc000b080a27 */ /* 0x000fca00078e00ff */
[----:B------:R-:W-:Y:S02]  /*3b90*/  @P0 SHF.R.U32.HI R11, RZ, c[0x0][0x334], R8 ;  /* 0x0000cd00ff0b0a19 */ /* 0x000fe40000011608 */
.L_x_2843:
[----:B------:R-:W-:Y:S05]  /*3ba0*/  BSYNC B0 ;  /* 0x0000000000007941 */ /* 0x000fea0003800000 */
.L_x_2841:
[----:B------:R-:W-:-:S04]  /*3bb0*/  IMAD R10, R11, c[0x0][0x32c], -R80 ;  /* 0x0000cb000b0a7a24 */ /* 0x000fc800078e0a50 */
[----:B------:R-:W-:-:S05]  /*3bc0*/  IMAD.IADD R10, R10, 0x1, -R237 ;  /* 0x000000010a0a7824 */ /* 0x000fca00078e0aed */
[----:B------:R-:W-:Y:S02]  /*3bd0*/  IADD3 R8, R10, c[0x0][0x32c], RZ ;  /* 0x0000cb000a087a10 */ /* 0x000fe40007ffe0ff */
[----:B------:R-:W-:Y:S02]  /*3be0*/  IMNMX R14, R14, R10, !PT ;  /* 0x0000000a0e0e7217 */ /* 0x000fe40007800200 */
[----:B------:R-:W-:Y:S02]  /*3bf0*/  IMNMX R0, R0, R8, PT ;  /* 0x0000000800007217 */ /* 0x000fe40003800200 */
.L_x_2840:
[----:B------:R-:W-:Y:S01]  /*3c00*/  ISETP.GT.AND P0, PT, R14, 0x8, P2 ;  /* 0x000000080e00780c */ /* 0x000fe20001704270 */
[----:B------:R-:W-:Y:S01]  /*3c10*/  IMAD.SHL.U32 R227, R4, 0x2, RZ ;  /* 0x0000000204e37824 */ /* 0x000fe200078e00ff */
[----:B------:R-:W-:Y:S01]  /*3c20*/  FMNMX.FTZ R20, R12, R17, !PT ;  /* 0x000000110c147209 */ /* 0x000fe20007810000 */
[----:B------:R-:W-:Y:S01]  /*3c30*/  ULDC.64 UR4, c[0x0][0x2c8] ;  /* 0x0000b20000047ab9 */ /* 0x000fe20000000a00 */
[----:B------:R-:W-:Y:S01]  /*3c40*/  ISETP.LT.OR P0, PT, R0, 0x9, P0 ;  /* 0x000000090000780c */ /* 0x000fe20000701670 */
[--C-:B------:R-:W-:Y:S01]  /*3c50*/  IMAD R222, R3, 0x2, R227.reuse ;  /* 0x0000000203de7824 */ /* 0x100fe200078e02e3 */
[----:B------:R-:W-:Y:S01]  /*3c60*/  FMNMX.FTZ R20, R24, R20, !PT ;  /* 0x0000001418147209 */ /* 0x000fe20007810000 */
[----:B------:R-:W-:Y:S01]  /*3c70*/  IMAD R221, R2, 0x2, R227 ;  /* 0x0000000202dd7824 */ /* 0x000fe200078e02e3 */
[----:B------:R-:W-:Y:S01]  /*3c80*/  FSEL R26, R26, -INF , !P0 ;  /* 0xff8000001a1a7808 */ /* 0x000fe20004000000 */
[----:B------:R-:W-:Y:S01]  /*3c90*/  IMAD R220, R2, 0x2, R222 ;  /* 0x0000000202dc7824 */ /* 0x000fe200078e02de */
[----:B------:R-:W-:Y:S01]  /*3ca0*/  ISETP.GT.AND P0, PT, R14, 0x9, P2 ;  /* 0x000000090e00780c */ /* 0x000fe20001704270 */
[----:B------:R-:W-:Y:S01]  /*3cb0*/  LDSM.16.MT88.4 R136, [R222+0x100] ;  /* 0x00010000de88783b */ /* 0x000fe20000004200 */
[----:B------:R-:W-:Y:S01]  /*3cc0*/  FMNMX.FTZ R20, R25, R20, !PT ;  /* 0x0000001419147209 */ /* 0x000fe20007810000 */
[----:B------:R-:W-:Y:S01]  /*3cd0*/  UIMAD.WIDE.U32 UR26, UR25, UR4, URZ ;  /* 0x00000004191a72a5 */ /* 0x000fe2000f8e003f */
[----:B------:R-:W-:Y:S01]  /*3ce0*/  ISETP.LT.OR P0, PT, R0, 0xa, P0 ;  /* 0x0000000a0000780c */ /* 0x000fe20000701670 */
[----:B------:R-:W-:Y:S01]  /*3cf0*/  LDSM.16.MT88.4 R156, [R227+0x100] ;  /* 0x00010000e39c783b */ /* 0x000fe20000004200 */
[----:B------:R-:W-:Y:S01]  /*3d00*/  FMNMX.FTZ R20, R7, R20, !PT ;  /* 0x0000001407147209 */ /* 0x000fe20007810000 */
[----:B------:R-:W-:Y:S01]  /*3d10*/  @UP2 USHF.R.U32.HI UR25, URZ, UR5, UR27 ;  /* 0x000000053f192299 */ /* 0x000fe2000801161b */
[----:B------:R-:W-:Y:S01]  /*3d20*/  FSEL R27, R27, -INF , !P0 ;  /* 0xff8000001b1b7808 */ /* 0x000fe20004000000 */
[----:B------:R-:W-:Y:S01]  /*3d30*/  LDSM.16.MT88.4 R144, [R221+0x100] ;  /* 0x00010000dd90783b */ /* 0x000fe20000004200 */
[----:B------:R-:W-:Y:S01]  /*3d40*/  ISETP.GT.AND P0, PT, R14, 0x10, P2 ;  /* 0x000000100e00780c */ /* 0x000fe20001704270 */
[----:B------:R-:W-:Y:S01]  /*3d50*/  UIADD3 UR4, UR24, UR25, URZ ;  /* 0x0000001918047290 */ /* 0x000fe2000fffe03f */
[----:B------:R-:W-:Y:S01]  /*3d60*/  FMNMX.FTZ R20, R6, R20, !PT ;  /* 0x0000001406147209 */ /* 0x000fe20007810000 */
[----:B------:R-:W-:Y:S01]  /*3d70*/  LDSM.16.MT88.4 R152, [R220+0x100] ;  /* 0x00010000dc98783b */ /* 0x000fe20000004200 */
[----:B------:R-:W-:Y:S01]  /*3d80*/  ISETP.LT.OR P0, PT, R0, 0x11, P0 ;  /* 0x000000110000780c */ /* 0x000fe20000701670 */
[----:B------:R-:W-:Y:S01]  /*3d90*/  ULDC UR25, c[0x0][0x328] ;  /* 0x0000ca0000197ab9 */ /* 0x000fe20000000800 */
[----:B------:R-:W-:Y:S01]  /*3da0*/  FMNMX.FTZ R20, R5, R20, !PT ;  /* 0x0000001405147209 */ /* 0x000fe20007810000 */
[----:B------:R-:W-:Y:S01]  /*3db0*/  LDSM.16.MT88.4 R40, [R227+0x2100] ;  /* 0x00210000e328783b */ /* 0x000fe20000004200 */
[----:B------:R-:W-:Y:S01]  /*3dc0*/  FSEL R11, R62, -INF , !P0 ;  /* 0xff8000003e0b7808 */ /* 0x000fe20004000000 */
[----:B------:R-:W-:Y:S01]  /*3dd0*/  UIADD3 UR21, UR21, -0x2, URZ ;  /* 0xfffffffe15157890 */ /* 0x000fe2000fffe03f */
[----:B------:R-:W-:Y:S01]  /*3de0*/  ISETP.GT.AND P0, PT, R14, 0x11, P2 ;  /* 0x000000110e00780c */ /* 0x000fe20001704270 */
[----:B------:R-:W-:Y:S01]  /*3df0*/  LDSM.16.MT88.4 R72, [R227+0x4100] ;  /* 0x00410000e348783b */ /* 0x000fe20000004200 */
[----:B------:R-:W-:Y:S01]  /*3e00*/  FMNMX.FTZ R20, R9, R20, !PT ;  /* 0x0000001409147209 */ /* 0x000fe20007810000 */
[----:B------:R-:W-:Y:S01]  /*3e10*/  UIADD3 UR25, UR4, UR25, URZ ;  /* 0x0000001904197290 */ /* 0x000fe2000fffe03f */
        /* <DEDUP_REMOVED lines=12> */
[----:B------:R-:W-:Y:S01]  /*3ee0*/  ISETP.GT.AND P0, PT, R14, 0x19, P2 ;  /* 0x000000190e00780c */ /* 0x000fe20001704270 */
[----:B------:R-:W-:Y:S01]  /*3ef0*/  LDSM.16.MT88.4 R112, [R222+0x6100] ;  /* 0x00610000de70783b */ /* 0x000fe20000004200 */
[----:B------:R-:W-:Y:S02]  /*3f00*/  FMNMX.FTZ R20, R183, R20, !PT ;  /* 0x00000014b7147209 */ /* 0x000fe40007810000 */
[----:B------:R-:W-:Y:S01]  /*3f10*/  ISETP.LT.OR P0, PT, R0, 0x1a, P0 ;  /* 0x0000001a0000780c */ /* 0x000fe20000701670 */
[----:B------:R-:W-:Y:S01]  /*3f20*/  LDSM.16.MT88.4 R120, [R221+0x6100] ;  /* 0x00610000dd78783b */ /* 0x000fe20000004200 */
[----:B------:R-:W-:Y:S02]  /*3f30*/  FMNMX.FTZ R20, R193, R20, !PT ;  /* 0x00000014c1147209 */ /* 0x000fe40007810000 */
        /* <DEDUP_REMOVED lines=9> */
[----:B------:R-:W-:Y:S02]  /*3fd0*/  ISETP.GT.AND P0, PT, R14, 0x21, P2 ;  /* 0x000000210e00780c */ /* 0x000fe40001704270 */
[----:B------:R-:W-:-:S02]  /*3fe0*/  FMNMX.FTZ R20, R165, R20, !PT ;  /* 0x00000014a5147209 */ /* 0x000fc40007810000 */
[----:B------:R-:W-:-:S03]  /*3ff0*/  ISETP.LT.OR P0, PT, R0, 0x22, P0 ;  /* 0x000000220000780c */ /* 0x000fc60000701670 */
[----:B------:R-:W1:Y:S01]  /*4000*/  SHFL.BFLY PT, R15, R20, 0x2, 0x1f ;  /* 0x0c401f00140f7f89 */ /* 0x000e6200000e0000 */
        /* <DEDUP_REMOVED lines=8> */
[----:B------:R-:W-:Y:S01]  /*4090*/  LDSM.16.MT88.4 R48, [R222+0x2100] ;  /* 0x00210000de30783b */ /* 0x000fe20000004200 */
[----:B-1----:R-:W-:Y:S02]  /*40a0*/  FMNMX.FTZ R20, R20, R15, !PT ;  /* 0x0000000f14147209 */ /* 0x002fe40007810000 */
        /* <DEDUP_REMOVED lines=16> */
[----:B------:R-:W-:Y:S02]  /*41b0*/  FMNMX.FTZ R21, R27, R21, !PT ;  /* 0x000000151b157209 */ /* 0x000fe40007810000 */
[----:B------:R-:W-:Y:S02]  /*41c0*/  ISETP.GT.AND P0, PT, R14, 0x39, P2 ;  /* 0x000000390e00780c */ /* 0x000fe40001704270 */
[----:B------:R-:W-:Y:S01]  /*41d0*/  FMNMX.FTZ R21, R11, R21, !PT ;  /* 0x000000150b157209 */ /* 0x000fe20007810000 */
[----:B------:R-:W-:Y:S01]  /*41e0*/  SHFL.BFLY PT, R14, R20, 0x1, 0x1f ;  /* 0x0c201f00140e7f89 */ /* 0x000fe200000e0000 */
[----:B------:R-:W-:Y:S02]  /*41f0*/  ISETP.LT.OR P0, PT, R0, 0x3a, P0 ;  /* 0x0000003a0000780c */ /* 0x000fe40000701670 */
[----:B------:R-:W-:Y:S02]  /*4200*/  FMNMX.FTZ R21, R10, R21, !PT ;  /* 0x000000150a157209 */ /* 0x000fe40007810000 */
[----:B------:R-:W-:-:S02]  /*4210*/  FSEL R185, R67, -INF , !P0 ;  /* 0xff80000043b97808 */ /* 0x000fc40004000000 */
[----:B------:R-:W-:Y:S01]  /*4220*/  FMNMX.FTZ R21, R8, R21, !PT ;  /* 0x0000001508157209 */ /* 0x000fe20007810000 */
[----:B------:R-:W-:Y:S03]  /*4230*/  LDSM.16.MT88.4 R64, [R220+0x2100] ;  /* 0x00210000dc40783b */ /* 0x000fe60000004200 */
        /* <DEDUP_REMOVED lines=11> */
[----:B------:R-:W-:Y:S02]  /*42f0*/  FMNMX.FTZ R0, R20, R14, !PT ;  /* 0x0000000e14007209 */ /* 0x000fe40007810000 */
[----:B------:R-:W-:Y:S02]  /*4300*/  LDSM.16.MT88.4 R20, [R220+0x900] ;  /* 0x00090000dc14783b */ /* 0x000fe40000004200 */
[C---:B------:R-:W-:Y:S01]  /*4310*/  FSETP.NEU.FTZ.AND P0, PT, R0.reuse, -INF , PT ;  /* 0xff8000000000780b */ /* 0x040fe20003f1d000 */
[----:B------:R-:W-:Y:S01]  /*4320*/  FMUL.FTZ R166, R0, c[0x0][0x2d0] ;  /* 0x0000b40000a67a20 */ /* 0x000fe20000410000 */
[----:B------:R-:W1:Y:S04]  /*4330*/  SHFL.BFLY PT, R14, R15, 0x1, 0x1f ;  /* 0x0c201f000f0e7f89 */ /* 0x000e6800000e0000 */
        /* <DEDUP_REMOVED lines=9> */
[----:B------:R-:W2:Y:S01]  /*43d0*/  LDSM.16.MT88.4 R4, [R220+0x6100] ;  /* 0x00610000dc04783b */ /* 0x000ea20000004200 */
[----:B-1----:R-:W-:Y:S01]  /*43e0*/  FMNMX.FTZ R12, R15, R14, !PT ;  /* 0x0000000e0f0c7209 */ /* 0x002fe20007810000 */
[----:B------:R-:W1:Y:S01]  /*43f0*/  MUFU.EX2 R178, R178 ;  /* 0x000000b200b27308 */ /* 0x000e620000000800 */
[--C-:B------:R-:W-:Y:S02]  /*4400*/  FFMA.FTZ R15, R9, c[0x0][0x2d0], -R166.reuse ;  /* 0x0000b400090f7a23 */ /* 0x100fe400000108a6 */
[C---:B------:R-:W-:Y:S01]  /*4410*/  FSETP.NEU.FTZ.AND P0, PT, R12.reuse, -INF , PT ;  /* 0xff8000000c00780b */ /* 0x040fe20003f1d000 */
[----:B------:R-:W-:Y:S02]  /*4420*/  FMUL.FTZ R184, R12, c[0x0][0x2d0] ;  /* 0x0000b4000cb87a20 */ /* 0x000fe40000410000 */
[----:B------:R-:W-:-:S02]  /*4430*/  FFMA.FTZ R180, R180, c[0x0][0x2d0], -R166 ;  /* 0x0000b400b4b47a23 */ /* 0x000fc400000108a6 */
[----:B------:R-:W-:Y:S01]  /*4440*/  MUFU.EX2 R177, R177 ;  /* 0x000000b100b17308 */ /* 0x000fe20000000800 */
[----:B------:R-:W-:Y:S01]  /*4450*/  FSEL R184, R184, RZ, P0 ;  /* 0x000000ffb8b87208 */ /* 0x000fe20000000000 */
[--C-:B------:R-:W-:Y:S01]  /*4460*/  FFMA.FTZ R181, R181, c[0x0][0x2d0], -R166.reuse ;  /* 0x0000b400b5b57a23 */ /* 0x100fe200000108a6 */
[----:B------:R-:W-:Y:S01]  /*4470*/  PLOP3.LUT P0, PT, PT, PT, UP1, 0x40, 0x0 ;  /* 0x000000000000781c */ /* 0x000fe20003f0e818 */
[----:B------:R-:W-:Y:S02]  /*4480*/  FFMA.FTZ R182, R182, c[0x0][0x2d0], -R166 ;  /* 0x0000b400b6b67a23 */ /* 0x000fe400000108a6 */
[--C-:B------:R-:W-:Y:S02]  /*4490*/  FFMA.FTZ R172, R18, c[0x0][0x2d0], -R184.reuse ;  /* 0x0000b40012ac7a23 */ /* 0x100fe400000108b8 */
[--C-:B------:R-:W-:Y:S01]  /*44a0*/  FFMA.FTZ R174, R19, c[0x0][0x2d0], -R184.reuse ;  /* 0x0000b40013ae7a23 */ /* 0x100fe200000108b8 */
[----:B------:R-:W3:Y:S01]  /*44b0*/  MUFU.EX2 R173, R173 ;  /* 0x000000ad00ad7308 */ /* 0x000ee20000000800 */
[--C-:B------:R-:W-:Y:S01]  /*44c0*/  FFMA.FTZ R175, R26, c[0x0][0x2d0], -R184.reuse ;  /* 0x0000b4001aaf7a23 */ /* 0x100fe200000108b8 */
[----:B-1----:R-:W-:Y:S01]  /*44d0*/  F2FP.BF16.PACK_AB R128, R178, R179 ;  /* 0x000000b3b280723e */ /* 0x002fe200000010ff */
[----:B------:R-:W-:-:S02]  /*44e0*/  FFMA.FTZ R169, R27, c[0x0][0x2d0], -R184 ;  /* 0x0000b4001ba97a23 */ /* 0x000fc400000108b8 */
[--C-:B------:R-:W-:Y:S01]  /*44f0*/  FFMA.FTZ R168, R11, c[0x0][0x2d0], -R184.reuse ;  /* 0x0000b4000ba87a23 */ /* 0x100fe200000108b8 */
[----:B------:R-:W-:Y:S01]  /*4500*/  LDSM.16.MT88.4 R24, [R227+0x2900] ;  /* 0x00290000e318783b */ /* 0x000fe20000004200 */
[--C-:B------:R-:W-:Y:S01]  /*4510*/  FFMA.FTZ R14, R10, c[0x0][0x2d0], -R184.reuse ;  /* 0x0000b4000a0e7a23 */ /* 0x100fe200000108b8 */
[----:B------:R-:W-:Y:S01]  /*4520*/  MUFU.EX2 R172, R172 ;  /* 0x000000ac00ac7308 */ /* 0x000fe20000000800 */
[--C-:B------:R-:W-:Y:S02]  /*4530*/  FFMA.FTZ R3, R8, c[0x0][0x2d0], -R184.reuse ;  /* 0x0000b40008037a23 */ /* 0x100fe400000108b8 */
[----:B------:R-:W1:Y:S01]  /*4540*/  LDSM.16.MT88.4 R8, [R222+0x900] ;  /* 0x00090000de08783b */ /* 0x000e620000004200 */
[----:B------:R-:W-:Y:S02]  /*4550*/  FFMA.FTZ R2, R16, c[0x0][0x2d0], -R184 ;  /* 0x0000b40010027a23 */ /* 0x000fe400000108b8 */
[----:B------:R-:W-:Y:S01]  /*4560*/  FFMA.FTZ R183, R183, c[0x0][0x2d0], -R166 ;  /* 0x0000b400b7b77a23 */ /* 0x000fe200000108a6 */
[----:B------:R-:W4:Y:S01]  /*4570*/  LDSM.16.MT88.4 R16, [R222+0x2900] ;  /* 0x00290000de10783b */ /* 0x000f220000004200 */
[----:B------:R-:W5:Y:S01]  /*4580*/  MUFU.EX2 R174, R174 ;  /* 0x000000ae00ae7308 */ /* 0x000f620000000800 */
        /* <DEDUP_REMOVED lines=9> */
[----:B------:R-:W3:Y:S01]  /*4620*/  MUFU.EX2 R169, R169 ;  /* 0x000000a900a97308 */ /* 0x000ee20000000800 */
[----:B-----5:R-:W-:Y:S01]  /*4630*/  F2FP.BF16.PACK_AB R129, R174, R172 ;  /* 0x000000acae81723e */ /* 0x020fe200000010ff */
[----:B------:R-:W-:-:S02]  /*4640*/  FFMA.FTZ R240, R165, c[0x0][0x2d0], -R166 ;  /* 0x0000b400a5f07a23 */ /* 0x000fc400000108a6 */
[--C-:B------:R-:W-:Y:S02]  /*4650*/  FFMA.FTZ R195, R164, c[0x0][0x2d0], -R184.reuse ;  /* 0x0000b400a4c37a23 */ /* 0x100fe400000108b8 */
[--C-:B------:R-:W-:Y:S01]  /*4660*/  FFMA.FTZ R188, R188, c[0x0][0x2d0], -R184.reuse ;  /* 0x0000b400bcbc7a23 */ /* 0x100fe200000108b8 */
[----:B------:R-:W-:Y:S01]  /*4670*/  LDSM.16.MT88.4 R164, [R227+0x1900] ;  /* 0x00190000e3a4783b */ /* 0x000fe20000004200 */
[----:B------:R-:W-:Y:S01]  /*4680*/  MUFU.EX2 R176, R176 ;  /* 0x000000b000b07308 */ /* 0x000fe20000000800 */
[--C-:B------:R-:W-:Y:S02]  /*4690*/  FFMA.FTZ R186, R186, c[0x0][0x2d0], -R184.reuse ;  /* 0x0000b400baba7a23 */ /* 0x100fe400000108b8 */
[----:B------:R-:W-:Y:S02]  /*46a0*/  FFMA.FTZ R239, R185, c[0x0][0x2d0], -R184 ;  /* 0x0000b400b9ef7a23 */ /* 0x000fe400000108b8 */
[----:B------:R-:W-:Y:S02]  /*46b0*/  FADD.FTZ R178, R179, R178 ;  /* 0x000000b2b3b27221 */ /* 0x000fe40000010000 */
[----:B------:R-:W-:Y:S01]  /*46c0*/  FADD.FTZ R172, R172, R174 ;  /* 0x000000aeacac7221 */ /* 0x000fe20000010000 */
[----:B---3--:R-:W-:Y:S01]  /*46d0*/  F2FP.BF16.PACK_AB R131, R169, R175 ;  /* 0x000000afa983723e */ /* 0x008fe200000010ff */
[----:B------:R-:W3:Y:S01]  /*46e0*/  MUFU.EX2 R171, R171 ;  /* 0x000000ab00ab7308 */ /* 0x000ee20000000800 */
[----:B------:R-:W-:-:S02]  /*46f0*/  FADD.FTZ R177, R177, R178 ;  /* 0x000000b2b1b17221 */ /* 0x000fc40000010000 */
[----:B------:R-:W-:Y:S02]  /*4700*/  FADD.FTZ R175, R175, R172 ;  /* 0x000000acafaf7221 */ /* 0x000fe40000010000 */
[----:B------:R-:W-:Y:S01]  /*4710*/  FADD.FTZ R177, R173, R177 ;  /* 0x000000b1adb17221 */ /* 0x000fe20000010000 */
[C---:B------:R-:W-:Y:S01]  /*4720*/  HMMA.16816.F32.BF16 R132, R128.reuse, R136, RZ ;  /* 0x000000888084723c */ /* 0x040fe200000418ff */
[----:B------:R-:W-:Y:S01]  /*4730*/  FADD.FTZ R175, R169, R175 ;  /* 0x000000afa9af7221 */ /* 0x000fe20000010000 */
        /* <DEDUP_REMOVED lines=36> */
[----:B------:R-:W1:Y:S06]  /*4980*/  MUFU.EX2 R195, R195 ;  /* 0x000000c300c37308 */ /* 0x000e6c0000000800 */
        /* <DEDUP_REMOVED lines=27> */
[----:B------:R-:W-:Y:S01]  /*4b40*/  HMMA.16816.F32.BF16 R132, R4, R8, R132 ;  /* 0x000000080484723c */ /* 0x000fe20000041884 */
[----:B------:R-:W-:-:S07]  /*4b50*/  FADD.FTZ R3, R2, R3 ;  /* 0x0000000302037221 */ /* 0x000fce0000010000 */
[C---:B------:R-:W-:Y:S01]  /*4b60*/  HMMA.16816.F32.BF16 R136, R4.reuse, R10, R136 ;  /* 0x0000000a0488723c */ /* 0x040fe20000041888 */
[----:B------:R-:W1:Y:S07]  /*4b70*/  LDSM.16.MT88.4 R8, [R221+0x2900] ;  /* 0x00290000dd08783b */ /* 0x000e6e0000004200 */
[C---:B----4-:R-:W-:Y:S08]  /*4b80*/  HMMA.16816.F32.BF16 R44, R4.reuse, R16, R44 ;  /* 0x00000010042c723c */ /* 0x050ff0000004182c */
[C---:B------:R-:W-:Y:S01]  /*4b90*/  HMMA.16816.F32.BF16 R48, R4.reuse, R18, R48 ;  /* 0x000000120430723c */ /* 0x040fe20000041830 */
[----:B------:R-:W2:Y:S07]  /*4ba0*/  LDSM.16.MT88.4 R16, [R221+0x4900] ;  /* 0x00490000dd10783b */ /* 0x000eae0000004200 */
[C---:B------:R-:W-:Y:S08]  /*4bb0*/  HMMA.16816.F32.BF16 R148, R4.reuse, R20, R148 ;  /* 0x000000140494723c */ /* 0x040ff00000041894 */
[C---:B------:R-:W-:Y:S01]  /*4bc0*/  HMMA.16816.F32.BF16 R152, R4.reuse, R22, R152 ;  /* 0x000000160498723c */ /* 0x040fe20000041898 */
[----:B------:R-:W-:Y:S07]  /*4bd0*/  LDSM.16.MT88.4 R20, [R227+0x4900] ;  /* 0x00490000e314783b */ /* 0x000fee0000004200 */
[C---:B------:R-:W-:Y:S08]  /*4be0*/  HMMA.16816.F32.BF16 R160, R4.reuse, R32, R160 ;  /* 0x0000002004a0723c */ /* 0x040ff000000418a0 */
[C---:B-1----:R-:W-:Y:S08]  /*4bf0*/  HMMA.16816.F32.BF16 R52, R4.reuse, R8, R52 ;  /* 0x000000080434723c */ /* 0x042ff00000041834 */
[C---:B------:R-:W-:Y:S01]  /*4c00*/  HMMA.16816.F32.BF16 R56, R4.reuse, R10, R56 ;  /* 0x0000000a0438723c */ /* 0x040fe20000041838 */
[----:B------:R-:W1:Y:S07]  /*4c10*/  LDSM.16.MT88.4 R8, [R220+0x4900] ;  /* 0x00490000dc08783b */ /* 0x000e6e0000004200 */
[C---:B--2---:R-:W-:Y:S08]  /*4c20*/  HMMA.16816.F32.BF16 R84, R4.reuse, R16, R84 ;  /* 0x000000100454723c */ /* 0x044ff00000041854 */
[C---:B------:R-:W-:Y:S01]  /*4c30*/  HMMA.16816.F32.BF16 R88, R4.reuse, R18, R88 ;  /* 0x000000120458723c */ /* 0x040fe20000041858 */
[----:B------:R-:W2:Y:S07]  /*4c40*/  LDSM.16.MT88.4 R16, [R221+0x6900] ;  /* 0x00690000dd10783b */ /* 0x000eae0000004200 */
        /* <DEDUP_REMOVED lines=45> */
[----:B------:R-:W-:Y:S01]  /*4f20*/  HMMA.16816.F32.BF16 R40, R4, R18, R40 ;  /* 0x000000120428723c */ /* 0x000fe20000041828 */
[----:B------:R-:W2:Y:S01]  /*4f30*/  LDSM.16.MT88.4 R16, [R221+0x5100] ;  /* 0x00510000dd10783b */ /* 0x000ea20000004200 */
[----:B------:R-:W-:-:S04]  /*4f40*/  FADD.FTZ R190, R195, R190 ;  /* 0x000000bec3be7221 */ /* 0x000fc80000010000 */
[----:B------:R-:W-:Y:S02]  /*4f50*/  FADD.FTZ R190, R188, R190 ;  /* 0x000000bebcbe7221 */ /* 0x000fe40000010000 */
        /* <DEDUP_REMOVED lines=17> */
[----:B------:R-:W5:Y:S07]  /*5070*/  LDSM.16.MT88.4 R32, [R227+0x5100] ;  /* 0x00510000e320783b */ /* 0x000f6e0000004200 */
[C---:B------:R-:W-:Y:S08]  /*5080*/  HMMA.16816.F32.BF16 R148, R4.reuse, R28, R148 ;  /* 0x0000001c0494723c */ /* 0x040ff00000041894 */
        /* <DEDUP_REMOVED lines=14> */
[C---:B-----5:R-:W-:Y:S08]  /*5170*/  HMMA.16816.F32.BF16 R68, R4.reuse, R32, R68 ;  /* 0x000000200444723c */ /* 0x060ff00000041844 */
        /* <DEDUP_REMOVED lines=16> */
[C---:B------:R-:W-:Y:S01]  /*5280*/  F2FP.BF16.PACK_AB R7, R239.reuse, R186 ;  /* 0x000000baef07723e */ /* 0x040fe200000010ff */
[----:B------:R-:W-:Y:S02]  /*5290*/  FADD.FTZ R186, R186, R190 ;  /* 0x000000bebaba7221 */ /* 0x000fe40000010000 */
[----:B------:R-:W-:Y:S02]  /*52a0*/  FADD.FTZ R193, R194, R193 ;  /* 0x000000c1c2c17221 */ /* 0x000fe40000010000 */
[----:B------:R-:W-:Y:S02]  /*52b0*/  FADD.FTZ R239, R239, R186 ;  /* 0x000000baefef7221 */ /* 0x000fe40000010000 */
[----:B--2---:R-:W-:Y:S01]  /*52c0*/  HMMA.16816.F32.BF16 R36, R4, R16, R36 ;  /* 0x000000100424723c */ /* 0x004fe20000041824 */
[----:B------:R-:W-:-:S07]  /*52d0*/  FADD.FTZ R240, R240, R193 ;  /* 0x000000c1f0f07221 */ /* 0x000fce0000010000 */
[C---:B------:R-:W-:Y:S01]  /*52e0*/  HMMA.16816.F32.BF16 R40, R4.reuse, R18, R40 ;  /* 0x000000120428723c */ /* 0x040fe20000041828 */
[----:B------:R-:W2:Y:S07]  /*52f0*/  LDSM.16.MT88.4 R16, [R227+0x5900] ;  /* 0x00590000e310783b */ /* 0x000eae0000004200 */
[C---:B-1----:R-:W-:Y:S08]  /*5300*/  HMMA.16816.F32.BF16 R52, R4.reuse, R8, R52 ;  /* 0x000000080434723c */ /* 0x042ff00000041834 */
[C---:B------:R-:W-:Y:S01]  /*5310*/  HMMA.16816.F32.BF16 R56, R4.reuse, R10, R56 ;  /* 0x0000000a0438723c */ /* 0x040fe20000041838 */
[----:B------:R-:W1:Y:S07]  /*5320*/  LDSM.16.MT88.4 R8, [R227+0x7900] ;  /* 0x00790000e308783b */ /* 0x000e6e0000004200 */
[C---:B------:R-:W-:Y:S08]  /*5330*/  HMMA.16816.F32.BF16 R160, R4.reuse, R164, R160 ;  /* 0x000000a404a0723c */ /* 0x040ff000000418a0 */
        /* <DEDUP_REMOVED lines=21> */
[C---:B------:R-:W-:Y:S08]  /*5490*/  HMMA.16816.F32.BF16 R64, R4.reuse, R166, R64 ;  /* 0x000000a60440723c */ /* 0x040ff00000041840 */
[C---:B-----5:R-:W-:Y:S08]  /*54a0*/  HMMA.16816.F32.BF16 R76, R4.reuse, R32, R76 ;  /* 0x00000020044c723c */ /* 0x060ff0000004184c */
[C---:B------:R-:W-:Y:S08]  /*54b0*/  HMMA.16816.F32.BF16 R80, R4.reuse, R34, R80 ;  /* 0x000000220450723c */ /* 0x040ff00000041850 */
[C---:B------:R-:W-:Y:S08]  /*54c0*/  HMMA.16816.F32.BF16 R84, R4.reuse, R28, R84 ;  /* 0x0000001c0454723c */ /* 0x040ff00000041854 */
[C---:B------:R-:W-:Y:S08]  /*54d0*/  HMMA.16816.F32.BF16 R88, R4.reuse, R30, R88 ;  /* 0x0000001e0458723c */ /* 0x040ff00000041858 */
[C---:B---3--:R-:W-:Y:S08]  /*54e0*/  HMMA.16816.F32.BF16 R92, R4.reuse, R24, R92 ;  /* 0x00000018045c723c */ /* 0x048ff0000004185c */
        /* <DEDUP_REMOVED lines=20> */
.L_x_2845:
[----:B------:R-:W-:Y:S02]  /*5630*/  UISETP.NE.AND UP0, UPT, UR24, 0x1, UPT ;  /* 0x000000011800788c */ /* 0x000fe4000bf05270 */
[----:B------:R-:W-:Y:S02]  /*5640*/  ULDC.64 UR4, c[0x0][0x330] ;  /* 0x0000cc0000047ab9 */ /* 0x000fe40000000a00 */
[----:B------:R-:W-:-:S07]  /*5650*/  UIMAD.WIDE.U32 UR28, UR26, UR4, URZ ;  /* 0x000000041a1c72a5 */ /* 0x000fce000f8e003f */
[----:B------:R-:W-:Y:S02]  /*5660*/  @UP0 UMOV UR27, UR29 ;  /* 0x0000001d001b0c82 */ /* 0x000fe40008000000 */
[----:B------:R-:W-:Y:S02]  /*5670*/  @UP0 USHF.R.U32.HI UR26, URZ, UR5, UR27 ;  /* 0x000000053f1a0299 */ /* 0x000fe4000801161b */
.L_x_2846:
[----:B------:R-:W-:Y:S02]  /*5680*/  ULDC UR4, c[0x0][0x32c] ;  /* 0x0000cb0000047ab9 */ /* 0x000fe40000000800 */
[----:B------:R-:W-:-:S04]  /*5690*/  UIMAD UR4, UR26, UR24, UR4 ;  /* 0x000000181a0472a4 */ /* 0x000fc8000f8e0204 */
[----:B------:R-:W-:-:S04]  /*56a0*/  UISETP.LT.AND UP0, UPT, UR25, UR4, UPT ;  /* 0x000000041900728c */ /* 0x000fc8000bf01270 */
[----:B------:R-:W-:-:S04]  /*56b0*/  USEL UR25, UR25, UR4, UP0 ;  /* 0x0000000419197287 */ /* 0x000fc80008000000 */
.L_x_2844:
        /* <DEDUP_REMOVED lines=8> */
[C---:B------:R-:W-:Y:S01]  /*5740*/  SHF.L.U64.HI R251, R235.reuse, 0x1, R13 ;  /* 0x00000001ebfb7819 */ /* 0x040fe2000001020d */
[----:B------:R-:W-:Y:S01]  /*5750*/  IMAD.MOV.U32 R2, RZ, RZ, R12 ;  /* 0x000000ffff027224 */ /* 0x000fe200078e000c */
[C---:B------:R-:W-:Y:S01]  /*5760*/  SHF.L.U64.HI R249, R202.reuse, 0x1, R242 ;  /* 0x00000001caf97819 */ /* 0x040fe200000102f2 */
[----:B------:R-:W-:Y:S01]  /*5770*/  IMAD.MOV.U32 R3, RZ, RZ, R0 ;  /* 0x000000ffff037224 */ /* 0x000fe200078e0000 */
[----:B------:R-:W-:Y:S01]  /*5780*/  SEL R247, RZ, 0x10, P6 ;  /* 0x00000010fff77807 */ /* 0x000fe20003000000 */
[----:B------:R-:W-:Y:S01]  /*5790*/  IMAD.SHL.U32 R250, R235, 0x2, RZ ;  /* 0x00000002ebfa7824 */ /* 0x000fe200078e00ff */
[C---:B------:R-:W-:Y:S01]  /*57a0*/  SHF.L.U64.HI R246, R201.reuse, 0x1, R241 ;  /* 0x00000001c9f67819 */ /* 0x040fe200000102f1 */
[----:B------:R-:W-:Y:S01]  /*57b0*/  IMAD.SHL.U32 R248, R202, 0x2, RZ ;  /* 0x00000002caf87824 */ /* 0x000fe200078e00ff */
[----:B------:R-:W-:Y:S01]  /*57c0*/  SEL R244, RZ, 0x10, P5 ;  /* 0x00000010fff47807 */ /* 0x000fe20002800000 */
[----:B------:R-:W-:Y:S02]  /*57d0*/  IMAD.SHL.U32 R245, R201, 0x2, RZ ;  /* 0x00000002c9f57824 */ /* 0x000fe400078e00ff */
.L_x_2858:
[----:B------:R-:W-:Y:S04]  /*57e0*/  DEPBAR.LE SB0, 0x0 ;  /* 0x000080000000791a */ /* 0x000fe80000000000 */
[----:B------:R-:W-:Y:S01]  /*57f0*/  BAR.SYNC.DEFER_BLOCKING 0x0 ;  /* 0x0000000000007b1d */ /* 0x000fe20000010000 */
[----:B------:R-:W-:Y:S06]  /*5800*/  UISETP.GT.AND UP0, UPT, UR7, UR21, UPT ;  /* 0x000000150700728c */ /* 0x000fec000bf04270 */
[----:B------:R-:W-:Y:S01]  /*5810*/  PLOP3.LUT P0, PT, PT, PT, UP0, 0x80, 0x0 ;  /* 0x000000000000781c */ /* 0x000fe20003f0f008 */
[----:B------:R1:W2:Y:S04]  /*5820*/  LDSM.16.M88.4 R32, [R230+0x10100] ;  /* 0x01010000e620783b */ /* 0x0002a80000000200 */
        /* <DEDUP_REMOVED lines=20> */
[----:B------:R-:W-:Y:S02]  /*5970*/  IMAD R0, R231, c[0x0][0x21c], R0 ;  /* 0x00008700e7007a24 */ /* 0x000fe400078e0200 */
[----:B------:R-:W-:Y:S04]  /*5980*/  IMAD.IADD R5, R5, 0x1, R6 ;  /* 0x0000000105057824 */ /* 0x000fe800078e0206 */
[----:B------:R-:W-:Y:S05]  /*5990*/  IMAD.WIDE.U32 R4, R231, c[0x0][0x218], R4 ;  /* 0x00008600e7047a25 */ /* 0x000fea00078e0004 */
[----:B------:R-:W-:Y:S01]  /*59a0*/  IADD3 R6, P0, R4, UR14, RZ ;  /* 0x0000000e04067c10 */ /* 0x000fe2000ff1e0ff */
[----:B------:R-:W-:Y:S03]  /*59b0*/  IMAD.SHL.U32 R4, R200, 0x2, RZ ;  /* 0x00000002c8047824 */ /* 0x000fe600078e00ff */
[----:B------:R-:W-:Y:S02]  /*59c0*/  IADD3.X R0, R5, UR19, R0, P0, !PT ;  /* 0x0000001305007c10 */ /* 0x000fe400087fe400 */
[----:B------:R-:W-:Y:S02]  /*59d0*/  LEA R7, P0, R6, c[0x0][0x1f8], 0x1 ;  /* 0x00007e0006077a11 */ /* 0x000fe400078008ff */
[----:B------:R-:W-:Y:S02]  /*59e0*/  SHF.L.U64.HI R5, R200, 0x1, R203 ;  /* 0x00000001c8057819 */ /* 0x000fe400000102cb */
[----:B------:R-:W-:Y:S01]  /*59f0*/  LEA.HI.X R6, R6, c[0x0][0x1fc], R0, 0x1, P0 ;  /* 0x00007f0006067a11 */ /* 0x000fe200000f0c00 */
[----:B------:R-:W5:Y:S01]  /*5a00*/  SHFL.IDX PT, R12, R7, 0x1, 0x181f ;  /* 0x00381f00070c7f89 */ /* 0x000f6200000e0000 */
[----:B------:R-:W-:Y:S03]  /*5a10*/  IADD3 R0, -R243, 0x10, RZ ;  /* 0x00000010f3007810 */ /* 0x000fe60007ffe1ff */
[----:B------:R-:W4:Y:S01]  /*5a20*/  SHFL.IDX PT, R13, R6, 0x1, 0x181f ;  /* 0x00381f00060d7f89 */ /* 0x000f2200000e0000 */
[----:B------:R-:W-:Y:S03]  /*5a30*/  LOP3.LUT R0, R0, 0xf, RZ, 0xc0, !PT ;  /* 0x0000000f00007812 */ /* 0x000fe600078ec0ff */
[----:B------:R-:W3:Y:S04]  /*5a40*/  SHFL.IDX PT, R7, R7, RZ, 0x181f ;  /* 0x00181fff07077589 */ /* 0x000ee800000e0000 */
[----:B------:R-:W2:Y:S01]  /*5a50*/  SHFL.IDX PT, R6, R6, RZ, 0x181f ;  /* 0x00181fff06067589 */ /* 0x000ea200000e0000 */
[-C--:B-----5:R-:W-:Y:S04]  /*5a60*/  IADD3 R20, P2, P0, R20, R12.reuse, R248 ;  /* 0x0000000c14147210 */ /* 0x0a0fe8000785e0f8 */
[-C--:B----4-:R-:W-:Y:S02]  /*5a70*/  IADD3.X R21, RZ, R13.reuse, R249, P2, P0 ;  /* 0x0000000dff157210 */ /* 0x090fe400017e04f9 */
[-C--:B------:R-:W-:Y:S04]  /*5a80*/  IADD3 R14, P2, P0, R14, R12.reuse, R245 ;  /* 0x0000000c0e0e7210 */ /* 0x080fe8000785e0f5 */
[-C--:B------:R-:W-:Y:S02]  /*5a90*/  IADD3.X R15, RZ, R13.reuse, R246, P2, P0 ;  /* 0x0000000dff0f7210 */ /* 0x080fe400017e04f6 */
[----:B------:R-:W-:Y:S04]  /*5aa0*/  IADD3 R22, P2, P0, R0, R12, R4 ;  /* 0x0000000c00167210 */ /* 0x000fe8000785e004 */
[--C-:B------:R-:W-:Y:S02]  /*5ab0*/  IADD3.X R23, RZ, R13, R5.reuse, P2, P0 ;  /* 0x0000000dff177210 */ /* 0x100fe400017e0405 */
[----:B---3--:R-:W-:Y:S02]  /*5ac0*/  IADD3 R4, P0, R7, R4, RZ ;  /* 0x0000000407047210 */ /* 0x008fe40007f1e0ff */
[----:B------:R-:W-:Y:S03]  /*5ad0*/  ISETP.GE.AND P2, PT, R235, c[0x0][0x1d4], PT ;  /* 0x00007500eb007a0c */ /* 0x000fe60003f46270 */
[C---:B--2---:R-:W-:Y:S01]  /*5ae0*/  IMAD.X R5, R6.reuse, 0x1, R5, P0 ;  /* 0x0000000106057824 */ /* 0x044fe200000e0605 */
[C---:B------:R-:W-:Y:S05]  /*5af0*/  IADD3 R30, P0, R7.reuse, R250, RZ ;  /* 0x000000fa071e7210 */ /* 0x040fea0007f1e0ff */
[C---:B------:R-:W-:Y:S01]  /*5b00*/  IMAD.X R31, R6.reuse, 0x1, R251, P0 ;  /* 0x00000001061f7824 */ /* 0x040fe200000e06fb */
        /* <DEDUP_REMOVED lines=19> */
.L_x_2848:
[C---:B--23--:R-:W-:Y:S01]  /*5c40*/  HMMA.16816.F32.BF16 R4, R32.reuse, R8, RZ ;  /* 0x000000082004723c */ /* 0x04cfe200000418ff */
[----:B------:R-:W-:Y:S01]  /*5c50*/  LDSM.16.M88.4 R188, [R224+0x8100] ;  /* 0x00810000e0bc783b */ /* 0x000fe20000000200 */
[----:B------:R-:W-:Y:S05]  /*5c60*/  UISETP.GT.AND UP0, UPT, UR21, UR7, UPT ;  /* 0x000000071500728c */ /* 0x000fea000bf04270 */
[----:B------:R-:W0:Y:S01]  /*5c70*/  LDGDEPBAR ;  /* 0x00000000000079af */ /* 0x000e220000000000 */
[C---:B------:R-:W-:Y:S01]  /*5c80*/  HMMA.16816.F32.BF16 R8, R32.reuse, R10, RZ ;  /* 0x0000000a2008723c */ /* 0x040fe200000418ff */
[----:B------:R-:W-:Y:S04]  /*5c90*/  PLOP3.LUT P0, PT, PT, PT, UP0, 0x40, 0x0 ;  /* 0x000000000000781c */ /* 0x000fe80003f0e808 */
[----:B------:R-:W-:Y:S03]  /*5ca0*/  LDSM.16.M88.4 R192, [R224+0x8900] ;  /* 0x00890000e0c0783b */ /* 0x000fe60000000200 */
[C---:B----4-:R-:W-:Y:S03]  /*5cb0*/  HMMA.16816.F32.BF16 R12, R32.reuse, R16, RZ ;  /* 0x00000010200c723c */ /* 0x050fe600000418ff */
[----:B------:R-:W-:Y:S05]  /*5cc0*/  LDSM.16.M88.4 R196, [R224+0x9900] ;  /* 0x00990000e0c4783b */ /* 0x000fea0000000200 */
[C---:B------:R-:W-:Y:S08]  /*5cd0*/  HMMA.16816.F32.BF16 R16, R32.reuse, R18, RZ ;  /* 0x000000122010723c */ /* 0x040ff000000418ff */
        /* <DEDUP_REMOVED lines=13> */
[----:B------:R-:W3:Y:S07]  /*5db0*/  LDSM.16.M88.4 R180, [R216] ;  /* 0x00000000d8b4783b */ /* 0x000eee0000000200 */
[C---:B------:R-:W-:Y:S08]  /*5dc0*/  HMMA.16816.F32.BF16 R28, R168.reuse, R184, R28 ;  /* 0x000000b8a81c723c */ /* 0x040ff0000004181c */
[----:B------:R-:W-:Y:S01]  /*5dd0*/  HMMA.16816.F32.BF16 R32, R168, R186, R32 ;  /* 0x000000baa820723c */ /* 0x000fe20000041820 */
[----:B------:R-:W4:Y:S06]  /*5de0*/  LDSM.16.M88.4 R168, [R216+0x800] ;  /* 0x00080000d8a8783b */ /* 0x000f2c0000000200 */
[----:B------:R-:W-:Y:S01]  /*5df0*/  LDSM.16.M88.4 R184, [R230+0x14100] ;  /* 0x01410000e6b8783b */ /* 0x000fe20000000200 */
[C---:B-1----:R-:W-:Y:S08]  /*5e00*/  HMMA.16816.F32.BF16 R4, R164.reuse, R188, R4 ;  /* 0x000000bca404723c */ /* 0x042ff00000041804 */
        /* <DEDUP_REMOVED lines=10> */
[----:B------:R-:W2:Y:S06]  /*5eb0*/  LDSM.16.M88.4 R164, [R216+0x1800] ;  /* 0x00180000d8a4783b */ /* 0x000eac0000000200 */
[----:B------:R-:W-:Y:S01]  /*5ec0*/  LDSM.16.M88.4 R196, [R229+0xb900] ;  /* 0x00b90000e5c4783b */ /* 0x000fe20000000200 */
[C---:B---3--:R-:W-:Y:S08]  /*5ed0*/  HMMA.16816.F32.BF16 R4, R176.reuse, R180, R4 ;  /* 0x000000b4b004723c */ /* 0x048ff00000041804 */
[C---:B------:R-:W-:Y:S01]  /*5ee0*/  HMMA.16816.F32.BF16 R8, R176.reuse, R182, R8 ;  /* 0x000000b6b008723c */ /* 0x040fe20000041808 */
[----:B------:R-:W3:Y:S07]  /*5ef0*/  LDSM.16.M88.4 R180, [R229+0xb100] ;  /* 0x00b10000e5b4783b */ /* 0x000eee0000000200 */
[C---:B----4-:R-:W-:Y:S08]  /*5f00*/  HMMA.16816.F32.BF16 R12, R176.reuse, R168, R12 ;  /* 0x000000a8b00c723c */ /* 0x050ff0000004180c */
[C---:B------:R-:W-:Y:S01]  /*5f10*/  HMMA.16816.F32.BF16 R16, R176.reuse, R170, R16 ;  /* 0x000000aab010723c */ /* 0x040fe20000041810 */
[----:B------:R-:W-:Y:S07]  /*5f20*/  LDSM.16.M88.4 R168, [R215] ;  /* 0x00000000d7a8783b */ /* 0x000fee0000000200 */
[C---:B-1----:R-:W-:Y:S08]  /*5f30*/  HMMA.16816.F32.BF16 R20, R176.reuse, R172, R20 ;  /* 0x000000acb014723c */ /* 0x042ff00000041814 */
[C---:B------:R-:W-:Y:S01]  /*5f40*/  HMMA.16816.F32.BF16 R24, R176.reuse, R174, R24 ;  /* 0x000000aeb018723c */ /* 0x040fe20000041818 */
[----:B------:R-:W-:Y:S07]  /*5f50*/  LDSM.16.M88.4 R172, [R214] ;  /* 0x00000000d6ac783b */ /* 0x000fee0000000200 */
[C---:B--2---:R-:W-:Y:S08]  /*5f60*/  HMMA.16816.F32.BF16 R28, R176.reuse, R164, R28 ;  /* 0x000000a4b01c723c */ /* 0x044ff0000004181c */
[----:B------:R-:W-:Y:S01]  /*5f70*/  HMMA.16816.F32.BF16 R32, R176, R166, R32 ;  /* 0x000000a6b020723c */ /* 0x000fe20000041820 */
[----:B------:R-:W1:Y:S06]  /*5f80*/  LDSM.16.M88.4 R164, [R226+0x14100] ;  /* 0x01410000e2a4783b */ /* 0x000e6c0000000200 */
[----:B------:R-:W2:Y:S01]  /*5f90*/  LDSM.16.M88.4 R176, [R213] ;  /* 0x00000000d5b0783b */ /* 0x000ea20000000200 */
        /* <DEDUP_REMOVED lines=21> */
[----:B------:R-:W-:Y:S07]  /*60f0*/  LDSM.16.M88.4 R176, [R216+0x2800] ;  /* 0x00280000d8b0783b */ /* 0x000fee0000000200 */
[C---:B---3--:R-:W-:Y:S08]  /*6100*/  HMMA.16816.F32.BF16 R28, R164.reuse, R180, R28 ;  /* 0x000000b4a41c723c */ /* 0x048ff0000004181c */
[----:B------:R-:W-:Y:S01]  /*6110*/  HMMA.16816.F32.BF16 R32, R164, R182, R32 ;  /* 0x000000b6a420723c */ /* 0x000fe20000041820 */
[----:B------:R-:W2:Y:S06]  /*6120*/  LDSM.16.M88.4 R164, [R223+0x14100] ;  /* 0x01410000dfa4783b */ /* 0x000eac0000000200 */
[----:B------:R-:W3:Y:S01]  /*6130*/  LDSM.16.M88.4 R180, [R216+0x3000] ;  /* 0x00300000d8b4783b */ /* 0x000ee20000000200 */
[C---:B------:R-:W-:Y:S08]  /*6140*/  HMMA.16816.F32.BF16 R4, R188.reuse, R192, R4 ;  /* 0x000000c0bc04723c */ /* 0x040ff00000041804 */
[C---:B------:R-:W-:Y:S01]  /*6150*/  HMMA.16816.F32.BF16 R8, R188.reuse, R194, R8 ;  /* 0x000000c2bc08723c */ /* 0x040fe20000041808 */
[----:B------:R-:W5:Y:S07]  /*6160*/  LDSM.16.M88.4 R192, [R216+0x3800] ;  /* 0x00380000d8c0783b */ /* 0x000f6e0000000200 */
[C---:B----4-:R-:W-:Y:S08]  /*6170*/  HMMA.16816.F32.BF16 R12, R188.reuse, R184, R12 ;  /* 0x000000b8bc0c723c */ /* 0x050ff0000004180c */
[C---:B------:R-:W-:Y:S01]  /*6180*/  HMMA.16816.F32.BF16 R16, R188.reuse, R186, R16 ;  /* 0x000000babc10723c */ /* 0x040fe20000041810 */
[----:B------:R-:W-:Y:S07]  /*6190*/  LDSM.16.M88.4 R184, [R229+0xc100] ;  /* 0x00c10000e5b8783b */ /* 0x000fee0000000200 */
[C---:B-1----:R-:W-:Y:S08]  /*61a0*/  HMMA.16816.F32.BF16 R20, R188.reuse, R168, R20 ;  /* 0x000000a8bc14723c */ /* 0x042ff00000041814 */
[C---:B------:R-:W-:Y:S01]  /*61b0*/  HMMA.16816.F32.BF16 R24, R188.reuse, R170, R24 ;  /* 0x000000aabc18723c */ /* 0x040fe20000041818 */
[----:B------:R-:W1:Y:S07]  /*61c0*/  LDSM.16.M88.4 R168, [R230+0x18100] ;  /* 0x01810000e6a8783b */ /* 0x000e6e0000000200 */
[C---:B------:R-:W-:Y:S08]  /*61d0*/  HMMA.16816.F32.BF16 R28, R188.reuse, R196, R28 ;  /* 0x000000c4bc1c723c */ /* 0x040ff0000004181c */
[----:B------:R-:W-:Y:S01]  /*61e0*/  HMMA.16816.F32.BF16 R32, R188, R198, R32 ;  /* 0x000000c6bc20723c */ /* 0x000fe20000041820 */
[----:B------:R-:W-:Y:S06]  /*61f0*/  LDSM.16.M88.4 R188, [R211] ;  /* 0x00000000d3bc783b */ /* 0x000fec0000000200 */
[----:B------:R-:W-:Y:S01]  /*6200*/  LDSM.16.M88.4 R196, [R208] ;  /* 0x00000000d0c4783b */ /* 0x000fe20000000200 */
        /* <DEDUP_REMOVED lines=8> */
[----:B------:R-:W-:Y:S07]  /*6290*/  LDSM.16.M88.4 R180, [R226+0x18100] ;  /* 0x01810000e2b4783b */ /* 0x000fee0000000200 */
[C---:B-----5:R-:W-:Y:S08]  /*62a0*/  HMMA.16816.F32.BF16 R28, R164.reuse, R192, R28 ;  /* 0x000000c0a41c723c */ /* 0x060ff0000004181c */
[----:B------:R-:W-:Y:S01]  /*62b0*/  HMMA.16816.F32.BF16 R32, R164, R194, R32 ;  /* 0x000000c2a420723c */ /* 0x000fe20000041820 */
[----:B------:R-:W3:Y:S06]  /*62c0*/  LDSM.16.M88.4 R164, [R229+0xd900] ;  /* 0x00d90000e5a4783b */ /* 0x000eec0000000200 */
[----:B------:R-:W5:Y:S01]  /*62d0*/  LDSM.16.M88.4 R192, [R210] ;  /* 0x00000000d2c0783b */ /* 0x000f620000000200 */
[C---:B-1----:R-:W-:Y:S08]  /*62e0*/  HMMA.16816.F32.BF16 R4, R168.reuse, R184, R4 ;  /* 0x000000b8a804723c */ /* 0x042ff00000041804 */
[C---:B------:R-:W-:Y:S01]  /*62f0*/  HMMA.16816.F32.BF16 R8, R168.reuse, R186, R8 ;  /* 0x000000baa808723c */ /* 0x040fe20000041808 */
[----:B------:R-:W1:Y:S07]  /*6300*/  LDSM.16.M88.4 R184, [R209] ;  /* 0x00000000d1b8783b */ /* 0x000e6e0000000200 */
[C---:B--2---:R-:W-:Y:S08]  /*6310*/  HMMA.16816.F32.BF16 R12, R168.reuse, R172, R12 ;  /* 0x000000aca80c723c */ /* 0x044ff0000004180c */
[C---:B------:R-:W-:Y:S01]  /*6320*/  HMMA.16816.F32.BF16 R16, R168.reuse, R174, R16 ;  /* 0x000000aea810723c */ /* 0x040fe20000041810 */
[----:B------:R-:W-:Y:S07]  /*6330*/  LDSM.16.M88.4 R172, [R224+0xc900] ;  /* 0x00c90000e0ac783b */ /* 0x000fee0000000200 */
[C---:B----4-:R-:W-:Y:S08]  /*6340*/  HMMA.16816.F32.BF16 R20, R168.reuse, R176, R20 ;  /* 0x000000b0a814723c */ /* 0x050ff00000041814 */
[C---:B------:R-:W-:Y:S01]  /*6350*/  HMMA.16816.F32.BF16 R24, R168.reuse, R178, R24 ;  /* 0x000000b2a818723c */ /* 0x040fe20000041818 */
[----:B------:R-:W-:Y:S07]  /*6360*/  LDSM.16.M88.4 R176, [R224+0xd100] ;  /* 0x00d10000e0b0783b */ /* 0x000fee0000000200 */
[C---:B---3--:R-:W-:Y:S08]  /*6370*/  HMMA.16816.F32.BF16 R28, R168.reuse, R164, R28 ;  /* 0x000000a4a81c723c */ /* 0x048ff0000004181c */
[----:B------:R-:W-:Y:S01]  /*6380*/  HMMA.16816.F32.BF16 R32, R168, R166, R32 ;  /* 0x000000a6a820723c */ /* 0x000fe20000041820 */
[----:B------:R-:W-:Y:S06]  /*6390*/  LDSM.16.M88.4 R164, [R225+0x18100] ;  /* 0x01810000e1a4783b */ /* 0x000fec0000000200 */
[----:B------:R-:W2:Y:S01]  /*63a0*/  LDSM.16.M88.4 R168, [R224+0xc100] ;  /* 0x00c10000e0a8783b */ /* 0x000ea20000000200 */
[C---:B------:R-:W-:Y:S08]  /*63b0*/  HMMA.16816.F32.BF16 R4, R180.reuse, R188, R4 ;  /* 0x000000bcb404723c */ /* 0x040ff00000041804 */
[C---:B------:R-:W-:Y:S01]  /*63c0*/  HMMA.16816.F32.BF16 R8, R180.reuse, R190, R8 ;  /* 0x000000beb408723c */ /* 0x040fe20000041808 */
[----:B------:R-:W3:Y:S07]  /*63d0*/  LDSM.16.M88.4 R188, [R224+0xd900] ;  /* 0x00d90000e0bc783b */ /* 0x000eee0000000200 */
        /* <DEDUP_REMOVED lines=8> */
[----:B------:R-:W4:Y:S06]  /*6460*/  LDSM.16.M88.4 R180, [R216+0x4800] ;  /* 0x00480000d8b4783b */ /* 0x000f2c0000000200 */
[----:B------:R-:W-:Y:S01]  /*6470*/  LDSM.16.M88.4 R196, [R229+0xe100] ;  /* 0x00e10000e5c4783b */ /* 0x000fe20000000200 */
[C---:B--2---:R-:W-:Y:S08]  /*6480*/  HMMA.16816.F32.BF16 R4, R164.reuse, R168, R4 ;  /* 0x000000a8a404723c */ /* 0x044ff00000041804 */
[C---:B------:R-:W-:Y:S01]  /*6490*/  HMMA.16816.F32.BF16 R8, R164.reuse, R170, R8 ;  /* 0x000000aaa408723c */ /* 0x040fe20000041808 */
[----:B------:R-:W2:Y:S07]  /*64a0*/  LDSM.16.M88.4 R168, [R216+0x5000] ;  /* 0x00500000d8a8783b */ /* 0x000eae0000000200 */
[C---:B------:R-:W-:Y:S08]  /*64b0*/  HMMA.16816.F32.BF16 R12, R164.reuse, R172, R12 ;  /* 0x000000aca40c723c */ /* 0x040ff0000004180c */
[C---:B------:R-:W-:Y:S01]  /*64c0*/  HMMA.16816.F32.BF16 R16, R164.reuse, R174, R16 ;  /* 0x000000aea410723c */ /* 0x040fe20000041810 */
[----:B------:R-:W5:Y:S07]  /*64d0*/  LDSM.16.M88.4 R172, [R216+0x5800] ;  /* 0x00580000d8ac783b */ /* 0x000f6e0000000200 */
[C---:B------:R-:W-:Y:S08]  /*64e0*/  HMMA.16816.F32.BF16 R20, R164.reuse, R176, R20 ;  /* 0x000000b0a414723c */ /* 0x040ff00000041814 */
[C---:B------:R-:W-:Y:S01]  /*64f0*/  HMMA.16816.F32.BF16 R24, R164.reuse, R178, R24 ;  /* 0x000000b2a418723c */ /* 0x040fe20000041818 */
[----:B------:R-:W2:Y:S07]  /*6500*/  LDSM.16.M88.4 R176, [R230+0x1c100] ;  /* 0x01c10000e6b0783b */ /* 0x000eae0000000200 */
[C---:B---3--:R-:W-:Y:S08]  /*6510*/  HMMA.16816.F32.BF16 R28, R164.reuse, R188, R28 ;  /* 0x000000bca41c723c */ /* 0x048ff0000004181c */
[----:B------:R-:W-:Y:S01]  /*6520*/  HMMA.16816.F32.BF16 R32, R164, R190, R32 ;  /* 0x000000bea420723c */ /* 0x000fe20000041820 */
[----:B------:R-:W3:Y:S06]  /*6530*/  LDSM.16.M88.4 R164, [R229+0xe900] ;  /* 0x00e90000e5a4783b */ /* 0x000eec0000000200 */
[----:B------:R-:W3:Y:S01]  /*6540*/  LDSM.16.M88.4 R188, [R229+0xf100] ;  /* 0x00f10000e5bc783b */ /* 0x000ee20000000200 */
[C---:B-1----:R-:W-:Y:S08]  /*6550*/  HMMA.16816.F32.BF16 R4, R184.reuse, R192, R4 ;  /* 0x000000c0b804723c */ /* 0x042ff00000041804 */
[C---:B------:R-:W-:Y:S01]  /*6560*/  HMMA.16816.F32.BF16 R8, R184.reuse, R194, R8 ;  /* 0x000000c2b808723c */ /* 0x040fe20000041808 */
[----:B------:R-:W1:Y:S07]  /*6570*/  LDSM.16.M88.4 R192, [R229+0xf900] ;  /* 0x00f90000e5c0783b */ /* 0x000e6e0000000200 */
[C---:B----4-:R-:W-:Y:S08]  /*6580*/  HMMA.16816.F32.BF16 R12, R184.reuse, R180, R12 ;  /* 0x000000b4b80c723c */ /* 0x050ff0000004180c */
[C---:B------:R-:W-:Y:S01]  /*6590*/  HMMA.16816.F32.BF16 R16, R184.reuse, R182, R16 ;  /* 0x000000b6b810723c */ /* 0x040fe20000041810 */
[----:B------:R-:W-:Y:S07]  /*65a0*/  LDSM.16.M88.4 R180, [R206] ;  /* 0x00000000ceb4783b */ /* 0x000fee0000000200 */
[C---:B--2---:R-:W-:Y:S08]  /*65b0*/  HMMA.16816.F32.BF16 R20, R184.reuse, R168, R20 ;  /* 0x000000a8b814723c */ /* 0x044ff00000041814 */
[C---:B------:R-:W-:Y:S01]  /*65c0*/  HMMA.16816.F32.BF16 R24, R184.reuse, R170, R24 ;  /* 0x000000aab818723c */ /* 0x040fe20000041818 */
[----:B------:R-:W-:Y:S07]  /*65d0*/  LDSM.16.M88.4 R168, [R226+0x1c100] ;  /* 0x01c10000e2a8783b */ /* 0x000fee0000000200 */
[C---:B-----5:R-:W-:Y:S08]  /*65e0*/  HMMA.16816.F32.BF16 R28, R184.reuse, R172, R28 ;  /* 0x000000acb81c723c */ /* 0x060ff0000004181c */
[----:B------:R-:W-:Y:S01]  /*65f0*/  HMMA.16816.F32.BF16 R32, R184, R174, R32 ;  /* 0x000000aeb820723c */ /* 0x000fe20000041820 */
[----:B------:R-:W2:Y:S06]  /*6600*/  LDSM.16.M88.4 R172, [R207] ;  /* 0x00000000cfac783b */ /* 0x000eac0000000200 */
[----:B------:R-:W-:Y:S01]  /*6610*/  LDSM.16.M88.4 R184, [R204] ;  /* 0x00000000ccb8783b */ /* 0x000fe20000000200 */
[C---:B------:R-:W-:Y:S08]  /*6620*/  HMMA.16816.F32.BF16 R4, R176.reuse, R196, R4 ;  /* 0x000000c4b004723c */ /* 0x040ff00000041804 */
[C---:B------:R-:W-:Y:S01]  /*6630*/  HMMA.16816.F32.BF16 R8, R176.reuse, R198, R8 ;  /* 0x000000c6b008723c */ /* 0x040fe20000041808 */
[----:B------:R-:W-:Y:S07]  /*6640*/  LDSM.16.M88.4 R196, [R224+0xe100] ;  /* 0x00e10000e0c4783b */ /* 0x000fee0000000200 */
[C---:B---3--:R-:W-:Y:S08]  /*6650*/  HMMA.16816.F32.BF16 R12, R176.reuse, R164, R12 ;  /* 0x000000a4b00c723c */ /* 0x048ff0000004180c */
[C---:B------:R-:W-:Y:S01]  /*6660*/  HMMA.16816.F32.BF16 R16, R176.reuse, R166, R16 ;  /* 0x000000a6b010723c */ /* 0x040fe20000041810 */
[----:B------:R-:W3:Y:S07]  /*6670*/  LDSM.16.M88.4 R164, [R205] ;  /* 0x00000000cda4783b */ /* 0x000eee0000000200 */
[C---:B------:R-:W-:Y:S08]  /*6680*/  HMMA.16816.F32.BF16 R20, R176.reuse, R188, R20 ;  /* 0x000000bcb014723c */ /* 0x040ff00000041814 */
[C---:B------:R-:W-:Y:S01]  /*6690*/  HMMA.16816.F32.BF16 R24, R176.reuse, R190, R24 ;  /* 0x000000beb018723c */ /* 0x040fe20000041818 */
[----:B------:R-:W4:Y:S07]  /*66a0*/  LDSM.16.M88.4 R188, [R225+0x1c100] ;  /* 0x01c10000e1bc783b */ /* 0x000f2e0000000200 */
[C---:B-1----:R-:W-:Y:S08]  /*66b0*/  HMMA.16816.F32.BF16 R28, R176.reuse, R192, R28 ;  /* 0x000000c0b01c723c */ /* 0x042ff0000004181c */
[----:B------:R-:W-:Y:S01]  /*66c0*/  HMMA.16816.F32.BF16 R32, R176, R194, R32 ;  /* 0x000000c2b020723c */ /* 0x000fe20000041820 */
[----:B------:R-:W1:Y:S06]  /*66d0*/  LDSM.16.M88.4 R176, [R224+0xe900] ;  /* 0x00e90000e0b0783b */ /* 0x000e6c0000000200 */
[----:B------:R-:W-:Y:S01]  /*66e0*/  LDSM.16.M88.4 R192, [R224+0xf900] ;  /* 0x00f90000e0c0783b */ /* 0x000fe20000000200 */
        /* <DEDUP_REMOVED lines=11> */
[----:B------:R-:W3:Y:S06]  /*67a0*/  LDSM.16.M88.4 R168, [R216+0x6000] ;  /* 0x00600000d8a8783b */ /* 0x000eec0000000200 */
[----:B------:R-:W5:Y:S01]  /*67b0*/  LDSM.16.M88.4 R184, [R216+0x7000] ;  /* 0x00700000d8b8783b */ /* 0x000f620000000200 */
[C---:B----4-:R-:W-:Y:S08]  /*67c0*/  HMMA.16816.F32.BF16 R4, R188.reuse, R196, R4 ;  /* 0x000000c4bc04723c */ /* 0x050ff00000041804 */
[C---:B------:R-:W-:Y:S01]  /*67d0*/  HMMA.16816.F32.BF16 R8, R188.reuse, R198, R8 ;  /* 0x000000c6bc08723c */ /* 0x040fe20000041808 */
[----:B------:R-:W4:Y:S01]  /*67e0*/  LDSM.16.M88.4 R196, [R216+0x7800] ;  /* 0x00780000d8c4783b */ /* 0x000f220000000200 */
[----:B------:R-:W-:Y:S05]  /*67f0*/  DEPBAR.LE SB0, 0x0 ;  /* 0x000080000000791a */ /* 0x000fea0000000000 */
[----:B------:R-:W-:Y:S01]  /*6800*/  BAR.SYNC.DEFER_BLOCKING 0x0 ;  /* 0x0000000000007b1d */ /* 0x000fe20000010000 */
[C---:B-1----:R-:W-:Y:S08]  /*6810*/  HMMA.16816.F32.BF16 R12, R188.reuse, R176, R12 ;  /* 0x000000b0bc0c723c */ /* 0x042ff0000004180c */
[C---:B------:R-:W-:Y:S08]  /*6820*/  HMMA.16816.F32.BF16 R16, R188.reuse, R178, R16 ;  /* 0x000000b2bc10723c */ /* 0x040ff00000041810 */
[C---:B--2---:R-:W-:Y:S08]  /*6830*/  HMMA.16816.F32.BF16 R20, R188.reuse, R172, R20 ;  /* 0x000000acbc14723c */ /* 0x044ff00000041814 */
[C---:B------:R-:W-:Y:S08]  /*6840*/  HMMA.16816.F32.BF16 R24, R188.reuse, R174, R24 ;  /* 0x000000aebc18723c */ /* 0x040ff00000041818 */
[C---:B------:R-:W-:Y:S08]  /*6850*/  HMMA.16816.F32.BF16 R28, R188.reuse, R192, R28 ;  /* 0x000000c0bc1c723c */ /* 0x040ff0000004181c */
[----:B------:R-:W-:Y:S08]  /*6860*/  HMMA.16816.F32.BF16 R32, R188, R194, R32 ;  /* 0x000000c2bc20723c */ /* 0x000ff00000041820 */
[C---:B---3--:R-:W-:Y:S08]  /*6870*/  HMMA.16816.F32.BF16 R4, R164.reuse, R168, R4 ;  /* 0x000000a8a404723c */ /* 0x048ff00000041804 */
[C---:B------:R-:W-:Y:S08]  /*6880*/  HMMA.16816.F32.BF16 R8, R164.reuse, R170, R8 ;  /* 0x000000aaa408723c */ /* 0x040ff00000041808 */
[C---:B------:R-:W-:Y:S08]  /*6890*/  HMMA.16816.F32.BF16 R12, R164.reuse, R180, R12 ;  /* 0x000000b4a40c723c */ /* 0x040ff0000004180c */
[C---:B------:R-:W-:Y:S08]  /*68a0*/  HMMA.16816.F32.BF16 R16, R164.reuse, R182, R16 ;  /* 0x000000b6a410723c */ /* 0x040ff00000041810 */
[C---:B-----5:R-:W-:Y:S08]  /*68b0*/  HMMA.16816.F32.BF16 R20, R164.reuse, R184, R20 ;  /* 0x000000b8a414723c */ /* 0x060ff00000041814 */
[C---:B------:R-:W-:Y:S08]  /*68c0*/  HMMA.16816.F32.BF16 R24, R164.reuse, R186, R24 ;  /* 0x000000baa418723c */ /* 0x040ff00000041818 */
[C---:B----4-:R-:W-:Y:S08]  /*68d0*/  HMMA.16816.F32.BF16 R28, R164.reuse, R196, R28 ;  /* 0x000000c4a41c723c */ /* 0x050ff0000004181c */
[----:B------:R-:W-:Y:S01]  /*68e0*/  HMMA.16816.F32.BF16 R32, R164, R198, R32 ;  /* 0x000000c6a420723c */ /* 0x000fe20000041820 */
[----:B------:R-:W-:-:S07]  /*68f0*/  @P0 BRA `(.L_x_2849) ;  /* 0x0000045000000947 */ /* 0x000fce0003800000 */
[----:B------:R-:W-:Y:S01]  /*6900*/  IADD3 R172, -R247, 0x10, RZ ;  /* 0x00000010f7ac7810 */ /* 0x000fe20007ffe1ff */
[----:B------:R-:W-:Y:S01]  /*6910*/  ULEA UR5, UR21, UR10, 0x6 ;  /* 0x0000000a15057291 */ /* 0x000fe2000f8e303f */
[----:B------:R-:W-:Y:S01]  /*6920*/  IADD3 R170, -R244, 0x10, RZ ;  /* 0x00000010f4aa7810 */ /* 0x000fe20007ffe1ff */
[----:B------:R-:W-:Y:S01]  /*6930*/  IMAD.MOV.U32 R231, RZ, RZ, RZ ;  /* 0x000000ffffe77224 */ /* 0x000fe200078e00ff */
[----:B------:R-:W-:Y:S02]  /*6940*/  LOP3.LUT R172, R172, 0xf, RZ, 0xc0, !PT ;  /* 0x0000000facac7812 */ /* 0x000fe400078ec0ff */
[----:B------:R-:W-:Y:S01]  /*6950*/  LOP3.LUT R170, R170, 0xf, RZ, 0xc0, !PT ;  /* 0x0000000faaaa7812 */ /* 0x000fe200078ec0ff */
        /* <DEDUP_REMOVED lines=20> */
[----:B------:R-:W-:Y:S01]  /*6aa0*/  IADD3 R0, P0, R164, UR22, RZ ;  /* 0x00000016a4007c10 */ /* 0x000fe2000ff1e0ff */
[----:B------:R-:W-:Y:S02]  /*6ab0*/  IMAD.SHL.U32 R164, R200, 0x2, RZ ;  /* 0x00000002c8a47824 */ /* 0x000fe400078e00ff */
[----:B------:R-:W-:Y:S05]  /*6ac0*/  IMAD R166, R231, c[0x0][0x1f4], R166 ;  /* 0x00007d00e7a67a24 */ /* 0x000fea00078e02a6 */
[----:B------:R-:W-:Y:S02]  /*6ad0*/  IADD3.X R166, R165, UR18, R166, P0, !PT ;  /* 0x00000012a5a67c10 */ /* 0x000fe400087fe4a6 */
[----:B------:R-:W-:Y:S02]  /*6ae0*/  LEA R167, P0, R0, c[0x0][0x1c8], 0x1 ;  /* 0x0000720000a77a11 */ /* 0x000fe400078008ff */
[----:B------:R-:W-:Y:S02]  /*6af0*/  SHF.L.U64.HI R165, R200, 0x1, R203 ;  /* 0x00000001c8a57819 */ /* 0x000fe400000102cb */
[----:B------:R-:W-:Y:S01]  /*6b00*/  LEA.HI.X R166, R0, c[0x0][0x1cc], R166, 0x1, P0 ;  /* 0x0000730000a67a11 */ /* 0x000fe200000f0ca6 */
[----:B------:R-:W1:Y:S01]  /*6b10*/  SHFL.IDX PT, R168, R167, 0x1, 0x181f ;  /* 0x00381f00a7a87f89 */ /* 0x000e6200000e0000 */
[----:B------:R-:W-:Y:S03]  /*6b20*/  IADD3 R0, -R243, 0x10, RZ ;  /* 0x00000010f3007810 */ /* 0x000fe60007ffe1ff */
[----:B------:R-:W2:Y:S01]  /*6b30*/  SHFL.IDX PT, R169, R166, 0x1, 0x181f ;  /* 0x00381f00a6a97f89 */ /* 0x000ea200000e0000 */
[----:B------:R-:W-:Y:S03]  /*6b40*/  LOP3.LUT R0, R0, 0xf, RZ, 0xc0, !PT ;  /* 0x0000000f00007812 */ /* 0x000fe600078ec0ff */
[----:B------:R-:W3:Y:S04]  /*6b50*/  SHFL.IDX PT, R167, R167, RZ, 0x181f ;  /* 0x00181fffa7a77589 */ /* 0x000ee800000e0000 */
[----:B------:R-:W4:Y:S01]  /*6b60*/  SHFL.IDX PT, R166, R166, RZ, 0x181f ;  /* 0x00181fffa6a67589 */ /* 0x000f2200000e0000 */
[-C--:B-1----:R-:W-:Y:S04]  /*6b70*/  IADD3 R172, P2, P0, R172, R168.reuse, R248 ;  /* 0x000000a8acac7210 */ /* 0x082fe8000785e0f8 */
[-C--:B--2---:R-:W-:Y:S02]  /*6b80*/  IADD3.X R173, RZ, R169.reuse, R249, P2, P0 ;  /* 0x000000a9ffad7210 */ /* 0x084fe400017e04f9 */
[-C--:B------:R-:W-:Y:S04]  /*6b90*/  IADD3 R170, P2, P0, R170, R168.reuse, R245 ;  /* 0x000000a8aaaa7210 */ /* 0x080fe8000785e0f5 */
[-C--:B------:R-:W-:Y:S02]  /*6ba0*/  IADD3.X R171, RZ, R169.reuse, R246, P2, P0 ;  /* 0x000000a9ffab7210 */ /* 0x080fe400017e04f6 */
[----:B------:R-:W-:Y:S04]  /*6bb0*/  IADD3 R174, P2, P0, R0, R168, R164 ;  /* 0x000000a800ae7210 */ /* 0x000fe8000785e0a4 */
[--C-:B------:R-:W-:Y:S02]  /*6bc0*/  IADD3.X R175, RZ, R169, R165.reuse, P2, P0 ;  /* 0x000000a9ffaf7210 */ /* 0x100fe400017e04a5 */
[----:B---3--:R-:W-:Y:S02]  /*6bd0*/  IADD3 R164, P0, R167, R164, RZ ;  /* 0x000000a4a7a47210 */ /* 0x008fe40007f1e0ff */
[----:B------:R-:W-:Y:S03]  /*6be0*/  ISETP.GE.AND P2, PT, R235, c[0x0][0x1d4], PT ;  /* 0x00007500eb007a0c */ /* 0x000fe60003f46270 */
[C---:B----4-:R-:W-:Y:S01]  /*6bf0*/  IMAD.X R165, R166.reuse, 0x1, R165, P0 ;  /* 0x00000001a6a57824 */ /* 0x050fe200000e06a5 */
[C---:B------:R-:W-:Y:S05]  /*6c00*/  IADD3 R178, P0, R167.reuse, R250, RZ ;  /* 0x000000faa7b27210 */ /* 0x040fea0007f1e0ff */
        /* <DEDUP_REMOVED lines=20> */
.L_x_2849:
[----:B-1----:R-:W-:Y:S01]  /*6d50*/  IMAD.MOV.U32 R170, RZ, RZ, R236 ;  /* 0x000000ffffaa7224 */ /* 0x002fe200078e00ec */
[----:B------:R-:W-:Y:S01]  /*6d60*/  PLOP3.LUT P0, PT, PT, PT, UP2, 0x80, 0x0 ;  /* 0x000000000000781c */ /* 0x000fe20003f0f028 */
[----:B------:R-:W0:Y:S01]  /*6d70*/  LDGDEPBAR ;  /* 0x00000000000079af */ /* 0x000e220000000000 */
[----:B------:R-:W-:Y:S01]  /*6d80*/  USHF.L.U32 UR5, UR21, 0x6, URZ ;  /* 0x0000000615057899 */ /* 0x000fe2000800063f */
[----:B------:R-:W-:Y:S10]  /*6d90*/  IMAD.U32 R164, RZ, RZ, UR11 ;  /* 0x0000000bffa47e24 */ /* 0x000ff4000f8e00ff */
[----:B------:R-:W-:Y:S01]  /*6da0*/  @P0 IMAD.HI.U32 R0, R236, c[0x0][0x2c8], RZ ;  /* 0x0000b200ec000a27 */ /* 0x000fe200078e00ff */
[----:B------:R-:W-:Y:S11]  /*6db0*/  PLOP3.LUT P0, PT, PT, PT, UP2, 0x80, 0x0 ;  /* 0x000000000000781c */ /* 0x000ff60003f0f028 */
[----:B------:R-:W-:Y:S02]  /*6dc0*/  @!UPT UIADD3 URZ, URZ, URZ, URZ ;  /* 0x0000003f3f3ff290 */ /* 0x000fe4000fffe03f */
[----:B------:R-:W-:Y:S01]  /*6dd0*/  @P0 SHF.R.U32.HI R170, RZ, c[0x0][0x2cc], R0 ;  /* 0x0000b300ffaa0a19 */ /* 0x000fe20000011600 */
[----:B------:R-:W-:Y:S01]  /*6de0*/  IMAD.U32 R0, RZ, RZ, UR5 ;  /* 0x00000005ff007e24 */ /* 0x000fe2000f8e00ff */
[----:B------:R-:W-:Y:S03]  /*6df0*/  PLOP3.LUT P0, PT, PT, PT, UP1, 0x40, 0x0 ;  /* 0x000000000000781c */ /* 0x000fe60003f0e818 */
[----:B------:R-:W1:Y:S01]  /*6e00*/  SHFL.IDX PT, R167, R170, RZ, 0x1c1f ;  /* 0x001c1fffaaa77589 */ /* 0x000e6200000e0000 */
[----:B------:R-:W-:Y:S05]  /*6e10*/  IADD3 R165, -R237, 0x1, -R0 ;  /* 0x00000001eda57810 */ /* 0x000fea0007ffe900 */
        /* <DEDUP_REMOVED lines=22> */
.L_x_2852:
[----:B------:R-:W-:Y:S04]  /*6f80*/  MOV R166, c[0x0][0x32c] ;  /* 0x0000cb0000a67a02 */ /* 0x000fe80000000f00 */
[----:B------:R-:W-:Y:S11]  /*6f90*/  ISETP.NE.AND P0, PT, R166, 0x1, PT ;  /* 0x00000001a600780c */ /* 0x000ff60003f05270 */
[----:B------:R-:W-:Y:S02]  /*6fa0*/  @!UPT UIADD3 URZ, URZ, URZ, URZ ;  /* 0x0000003f3f3ff290 */ /* 0x000fe4000fffe03f */
[----:B------:R-:W-:Y:S05]  /*6fb0*/  @P0 IMAD.HI.U32 R166, R167, c[0x0][0x330], RZ ;  /* 0x0000cc00a7a60a27 */ /* 0x000fea00078e00ff */
[----:B------:R-:W-:Y:S02]  /*6fc0*/  @P0 SHF.R.U32.HI R167, RZ, c[0x0][0x334], R166 ;  /* 0x0000cd00ffa70a19 */ /* 0x000fe400000116a6 */
.L_x_2853:
[----:B------:R-:W-:Y:S05]  /*6fd0*/  BSYNC B0 ;  /* 0x0000000000007941 */ /* 0x000fea0003800000 */
.L_x_2851:
[----:B------:R-:W-:Y:S04]  /*6fe0*/  IMAD R167, R167, c[0x0][0x32c], -R0 ;  /* 0x0000cb00a7a77a24 */ /* 0x000fe800078e0a00 */
[----:B------:R-:W-:Y:S05]  /*6ff0*/  IMAD.IADD R167, R167, 0x1, -R237 ;  /* 0x00000001a7a77824 */ /* 0x000fea00078e0aed */
[----:B------:R-:W-:Y:S02]  /*7000*/  IADD3 R166, R167, c[0x0][0x32c], RZ ;  /* 0x0000cb00a7a67a10 */ /* 0x000fe40007ffe0ff */
[----:B------:R-:W-:Y:S02]  /*7010*/  IMNMX R168, R168, R167, !PT ;  /* 0x000000a7a8a87217 */ /* 0x000fe40007800200 */
[----:B------:R-:W-:Y:S02]  /*7020*/  IMNMX R169, R169, R166, PT ;  /* 0x000000a6a9a97217 */ /* 0x000fe40003800200 */
.L_x_2850:
[----:B------:R-:W-:Y:S06]  /*7030*/  UISETP.GT.AND UP0, UPT, UR21, -0x1, UPT ;  /* 0xffffffff1500788c */ /* 0x000fec000bf04270 */
[----:B------:R-:W-:Y:S04]  /*7040*/  PLOP3.LUT P0, PT, PT, PT, UP0, 0x80, 0x0 ;  /* 0x000000000000781c */ /* 0x000fe80003f0f008 */
[----:B------:R-:W-:Y:S04]  /*7050*/  ISETP.GT.AND P0, PT, R168, RZ, P0 ;  /* 0x000000ffa800720c */ /* 0x000fe80000704270 */
        /* <DEDUP_REMOVED lines=83> */
.L_x_2856:
[----:B------:R-:W-:Y:S04]  /*7590*/  MOV R4, c[0x0][0x32c] ;  /* 0x0000cb0000047a02 */ /* 0x000fe80000000f00 */
[----:B------:R-:W-:Y:S11]  /*75a0*/  ISETP.NE.AND P0, PT, R4, 0x1, PT ;  /* 0x000000010400780c */ /* 0x000ff60003f05270 */
[----:B------:R-:W-:Y:S02]  /*75b0*/  @!UPT UIADD3 URZ, URZ, URZ, URZ ;  /* 0x0000003f3f3ff290 */ /* 0x000fe4000fffe03f */
[----:B------:R-:W-:Y:S05]  /*75c0*/  @P0 IMAD.HI.U32 R4, R5, c[0x0][0x330], RZ ;  /* 0x0000cc0005040a27 */ /* 0x000fea00078e00ff */
[----:B------:R-:W-:Y:S02]  /*75d0*/  @P0 SHF.R.U32.HI R5, RZ, c[0x0][0x334], R4 ;  /* 0x0000cd00ff050a19 */ /* 0x000fe40000011604 */
.L_x_2857:
[----:B------:R-:W-:Y:S05]  /*75e0*/  BSYNC B0 ;  /* 0x0000000000007941 */ /* 0x000fea0003800000 */
.L_x_2855:
[----:B------:R-:W-:Y:S04]  /*75f0*/  IMAD R0, R5, c[0x0][0x32c], -R0 ;  /* 0x0000cb0005007a24 */ /* 0x000fe800078e0a00 */
[----:B------:R-:W-:Y:S05]  /*7600*/  IMAD.IADD R4, R0, 0x1, -R237 ;  /* 0x0000000100047824 */ /* 0x000fea00078e0aed */
[----:B------:R-:W-:Y:S02]  /*7610*/  IADD3 R0, R4, c[0x0][0x32c], RZ ;  /* 0x0000cb0004007a10 */ /* 0x000fe40007ffe0ff */
[----:B------:R-:W-:Y:S02]  /*7620*/  IMNMX R164, R164, R4, !PT ;  /* 0x00000004a4a47217 */ /* 0x000fe40007800200 */
[----:B------:R-:W-:Y:S02]  /*7630*/  IMNMX R165, R165, R0, PT ;  /* 0x00000000a5a57217 */ /* 0x000fe40003800200 */
.L_x_2854:
[----:B------:R-:W-:Y:S02]  /*7640*/  PLOP3.LUT P0, PT, PT, PT, UP0, 0x80, 0x0 ;  /* 0x000000000000781c */ /* 0x000fe40003f0f008 */
        /* <DEDUP_REMOVED lines=58> */
[C---:B------:R-:W-:Y:S04]  /*79f0*/  ISETP.LT.OR P0, PT, R165.reuse, 0x21, P0 ;  /* 0x00000021a500780c */ /* 0x040fe80000701670 */
        /* <DEDUP_REMOVED lines=10> */
[----:B------:R-:W-:Y:S01]  /*7aa0*/  ISETP.GT.AND P0, PT, R164, 0x28, P0 ;  /* 0x00000028a400780c */ /* 0x000fe20000704270 */
[----:B------:R-:W-:Y:S03]  /*7ab0*/  LDSM.16.MT88.4 R20, [R222+0x100] ;  /* 0x00010000de14783b */ /* 0x000fe60000004200 */
[C---:B------:R-:W-:Y:S04]  /*7ac0*/  ISETP.LT.OR P0, PT, R165.reuse, 0x29, P0 ;  /* 0x00000029a500780c */ /* 0x040fe80000701670 */
[----:B------:R-:W-:Y:S02]  /*7ad0*/  FSEL R196, R26, -INF , !P0 ;  /* 0xff8000001ac47808 */ /* 0x000fe40004000000 */
[----:B------:R-:W-:Y:S02]  /*7ae0*/  PLOP3.LUT P0, PT, PT, PT, UP0, 0x80, 0x0 ;  /* 0x000000000000781c */ /* 0x000fe40003f0f008 */
[----:B------:R-:W-:Y:S02]  /*7af0*/  FMNMX.FTZ R5, R196, R5, !PT ;  /* 0x00000005c4057209 */ /* 0x000fe40007810000 */
[----:B------:R-:W-:Y:S02]  /*7b00*/  ISETP.GT.AND P0, PT, R164, 0x29, P0 ;  /* 0x00000029a400780c */ /* 0x000fe40000704270 */
[----:B-1----:R-:W-:Y:S02]  /*7b10*/  FMNMX.FTZ R0, R0, R12, !PT ;  /* 0x0000000c00007209 */ /* 0x002fe40007810000 */
[----:B------:R-:W-:Y:S01]  /*7b20*/  ISETP.LT.OR P0, PT, R165, 0x2a, P0 ;  /* 0x0000002aa500780c */ /* 0x000fe20000701670 */
[----:B------:R-:W-:Y:S02]  /*7b30*/  LDSM.16.MT88.4 R12, [R227+0x100] ;  /* 0x00010000e30c783b */ /* 0x000fe40000004200 */
[----:B------:R-:W-:Y:S01]  /*7b40*/  FMUL.FTZ R186, R0, c[0x0][0x2d0] ;  /* 0x0000b40000ba7a20 */ /* 0x000fe20000410000 */
        /* <DEDUP_REMOVED lines=8> */
[C---:B------:R-:W-:Y:S04]  /*7bd0*/  ISETP.GT.AND P0, PT, R164.reuse, 0x31, P0 ;  /* 0x00000031a400780c */ /* 0x040fe80000704270 */
[----:B------:R-:W-:Y:S04]  /*7be0*/  ISETP.LT.OR P0, PT, R165, 0x32, P0 ;  /* 0x00000032a500780c */ /* 0x000fe80000701670 */
[----:B------:R-:W-:Y:S02]  /*7bf0*/  FSEL R175, R31, -INF , !P0 ;  /* 0xff8000001faf7808 */ /* 0x000fe40004000000 */
[----:B------:R-:W-:Y:S01]  /*7c00*/  PLOP3.LUT P0, PT, PT, PT, UP0, 0x80, 0x0 ;  /* 0x000000000000781c */ /* 0x000fe20003f0f008 */
[----:B------:R-:W-:Y:S01]  /*7c10*/  LDSM.16.MT88.4 R28, [R221+0x100] ;  /* 0x00010000dd1c783b */ /* 0x000fe20000004200 */
[----:B------:R-:W-:Y:S02]  /*7c20*/  FMNMX.FTZ R5, R175, R5, !PT ;  /* 0x00000005af057209 */ /* 0x000fe40007810000 */
[----:B------:R-:W-:Y:S04]  /*7c30*/  ISETP.GT.AND P0, PT, R164, 0x38, P0 ;  /* 0x00000038a400780c */ /* 0x000fe80000704270 */
[----:B------:R-:W-:Y:S04]  /*7c40*/  ISETP.LT.OR P0, PT, R165, 0x39, P0 ;  /* 0x00000039a500780c */ /* 0x000fe80000701670 */
        /* <DEDUP_REMOVED lines=8> */
[----:B------:R-:W-:Y:S02]  /*7cd0*/  FSETP.NEU.FTZ.AND P0, PT, R0, -INF , PT ;  /* 0xff8000000000780b */ /* 0x000fe40003f1d000 */
[----:B------:R-:W-:Y:S02]  /*7ce0*/  FMNMX.FTZ R5, R165, R5, !PT ;  /* 0x00000005a5057209 */ /* 0x000fe40007810000 */
[----:B------:R-:W-:Y:S03]  /*7cf0*/  FSEL R186, R186, RZ, P0 ;  /* 0x000000ffbaba7208 */ /* 0x000fe60000000000 */
[----:B------:R-:W1:Y:S02]  /*7d00*/  SHFL.BFLY PT, R4, R5, 0x2, 0x1f ;  /* 0x0c401f0005047f89 */ /* 0x000e6400000e0000 */
        /* <DEDUP_REMOVED lines=12> */
[--C-:B------:R-:W-:Y:S01]  /*7dd0*/  FFMA.FTZ R190, R190, c[0x0][0x2d0], -R186.reuse ;  /* 0x0000b400bebe7a23 */ /* 0x100fe200000108ba */
[----:B-1----:R-:W-:Y:S01]  /*7de0*/  FMNMX.FTZ R4, R5, R4, !PT ;  /* 0x0000000405047209 */ /* 0x002fe20007810000 */
[--C-:B------:R-:W-:Y:S01]  /*7df0*/  FFMA.FTZ R199, R199, c[0x0][0x2d0], -R186.reuse ;  /* 0x0000b400c7c77a23 */ /* 0x100fe200000108ba */
[----:B------:R-:W-:Y:S01]  /*7e00*/  FSEL R5, R0, RZ, P0 ;  /* 0x000000ff00057208 */ /* 0x000fe20000000000 */
[----:B------:R-:W-:Y:S02]  /*7e10*/  FFMA.FTZ R198, R198, c[0x0][0x2d0], -R186 ;  /* 0x0000b400c6c67a23 */ /* 0x000fe400000108ba */
[----:B------:R-:W1:Y:S01]  /*7e20*/  SHFL.BFLY PT, R164, R4, 0x1, 0x1f ;  /* 0x0c201f0004a47f89 */ /* 0x000e6200000e0000 */
[----:B------:R-:W-:Y:S01]  /*7e30*/  MUFU.EX2 R166, R166 ;  /* 0x000000a600a67308 */ /* 0x000fe20000000800 */
[----:B------:R-:W-:Y:S04]  /*7e40*/  FADD.FTZ R3, -R5, R3 ;  /* 0x0000000305037221 */ /* 0x000fe80000010100 */
[----:B------:R-:W-:Y:S05]  /*7e50*/  FMUL.FTZ R3, R3, c[0x0][0x2d0] ;  /* 0x0000b40003037a20 */ /* 0x000fea0000410000 */
[----:B------:R-:W3:Y:S01]  /*7e60*/  MUFU.EX2 R180, R180 ;  /* 0x000000b400b47308 */ /* 0x000ee20000000800 */
[----:B--2---:R-:W-:Y:S09]  /*7e70*/  F2FP.BF16.PACK_AB R168, R167, R181 ;  /* 0x000000b5a7a8723e */ /* 0x004ff200000010ff */
[----:B------:R-:W2:Y:S01]  /*7e80*/  MUFU.EX2 R3, R3 ;  /* 0x0000000300037308 */ /* 0x000ea20000000800 */
[----:B-1----:R-:W-:Y:S04]  /*7e90*/  FMNMX.FTZ R164, R4, R164, !PT ;  /* 0x000000a404a47209 */ /* 0x002fe80007810000 */
[C---:B------:R-:W-:Y:S01]  /*7ea0*/  FSETP.NEU.FTZ.AND P0, PT, R164.reuse, -INF , PT ;  /* 0xff800000a400780b */ /* 0x040fe20003f1d000 */
[C---:B------:R-:W-:Y:S04]  /*7eb0*/  FMUL.FTZ R172, R164.reuse, c[0x0][0x2d0] ;  /* 0x0000b400a4ac7a20 */ /* 0x040fe80000410000 */
[----:B------:R-:W-:Y:S01]  /*7ec0*/  MUFU.EX2 R187, R187 ;  /* 0x000000bb00bb7308 */ /* 0x000fe20000000800 */
[----:B------:R-:W-:Y:S02]  /*7ed0*/  FSEL R4, R164, RZ, P0 ;  /* 0x000000ffa4047208 */ /* 0x000fe40000000000 */
[----:B------:R-:W-:Y:S02]  /*7ee0*/  FSEL R172, R172, RZ, P0 ;  /* 0x000000ffacac7208 */ /* 0x000fe40000000000 */
[----:B---3--:R-:W-:Y:S01]  /*7ef0*/  F2FP.BF16.PACK_AB R170, R180, R166 ;  /* 0x000000a6b4aa723e */ /* 0x008fe200000010ff */
[----:B------:R-:W-:Y:S01]  /*7f00*/  FADD.FTZ R2, -R4, R2 ;  /* 0x0000000204027221 */ /* 0x000fe20000010100 */
[----:B------:R-:W-:Y:S01]  /*7f10*/  PLOP3.LUT P0, PT, PT, PT, UP0, 0x80, 0x0 ;  /* 0x000000000000781c */ /* 0x000fe20003f0f008 */
[--C-:B------:R-:W-:Y:S02]  /*7f20*/  FFMA.FTZ R185, R6, c[0x0][0x2d0], -R172.reuse ;  /* 0x0000b40006b97a23 */ /* 0x100fe400000108ac */
[--C-:B------:R-:W-:Y:S01]  /*7f30*/  FFMA.FTZ R184, R7, c[0x0][0x2d0], -R172.reuse ;  /* 0x0000b40007b87a23 */ /* 0x100fe200000108ac */
[----:B------:R-:W-:Y:S01]  /*7f40*/  MUFU.EX2 R188, R188 ;  /* 0x000000bc00bc7308 */ /* 0x000fe20000000800 */
[--C-:B------:R-:W-:Y:S02]  /*7f50*/  FFMA.FTZ R183, R10, c[0x0][0x2d0], -R172.reuse ;  /* 0x0000b4000ab77a23 */ /* 0x100fe400000108ac */
[--C-:B------:R-:W-:Y:S02]  /*7f60*/  FFMA.FTZ R182, R11, c[0x0][0x2d0], -R172.reuse ;  /* 0x0000b4000bb67a23 */ /* 0x100fe400000108ac */
[----:B------:R-:W-:Y:S02]  /*7f70*/  FMUL.FTZ R2, R2, c[0x0][0x2d0] ;  /* 0x0000b40002027a20 */ /* 0x000fe40000410000 */
[C---:B--2---:R-:W-:Y:S01]  /*7f80*/  FMUL.FTZ R4, R3.reuse, R160 ;  /* 0x000000a003047220 */ /* 0x044fe20000410000 */
[----:B------:R-:W-:Y:S01]  /*7f90*/  MOV R160, R16 ;  /* 0x0000001000a07202 */ /* 0x000fe20000000f00 */
[C---:B------:R-:W-:Y:S01]  /*7fa0*/  FMUL.FTZ R5, R3.reuse, R161 ;  /* 0x000000a103057220 */ /* 0x040fe20000410000 */
[----:B------:R-:W-:Y:S01]  /*7fb0*/  MUFU.EX2 R185, R185 ;  /* 0x000000b900b97308 */ /* 0x000fe20000000800 */
[----:B------:R-:W-:Y:S01]  /*7fc0*/  MOV R161, R171 ;  /* 0x000000ab00a17202 */ /* 0x000fe20000000f00 */
[C---:B------:R-:W-:Y:S02]  /*7fd0*/  FMUL.FTZ R8, R3.reuse, R156 ;  /* 0x0000009c03087220 */ /* 0x040fe40000410000 */
[C---:B------:R-:W-:Y:S02]  /*7fe0*/  FMUL.FTZ R9, R3.reuse, R157 ;  /* 0x0000009d03097220 */ /* 0x040fe40000410000 */
[C---:B------:R-:W-:Y:S02]  /*7ff0*/  FMUL.FTZ R16, R3.reuse, R136 ;  /* 0x0000008803107220 */ /* 0x040fe40000410000 */
[C---:B------:R-:W-:Y:S02]  /*8000*/  FMUL.FTZ R17, R3.reuse, R137 ;  /* 0x0000008903117220 */ /* 0x040fe40000410000 */
[----:B------:R-:W1:Y:S01]  /*8010*/  MUFU.EX2 R2, R2 ;  /* 0x0000000200027308 */ /* 0x000e620000000800 */
[C---:B------:R-:W-:Y:S02]  /*8020*/  FMUL.FTZ R24, R3.reuse, R144 ;  /* 0x0000009003187220 */ /* 0x040fe40000410000 */
[C---:B------:R-:W-:Y:S02]  /*8030*/  FMUL.FTZ R25, R3.reuse, R145 ;  /* 0x0000009103197220 */ /* 0x040fe40000410000 */
[C---:B------:R-:W-:Y:S02]  /*8040*/  FMUL.FTZ R32, R3.reuse, R152 ;  /* 0x0000009803207220 */ /* 0x040fe40000410000 */
[----:B------:R-:W-:Y:S02]  /*8050*/  FMUL.FTZ R33, R3, R153 ;  /* 0x0000009903217220 */ /* 0x000fe40000410000 */
[--C-:B------:R-:W-:Y:S01]  /*8060*/  FFMA.FTZ R177, R177, c[0x0][0x2d0], -R172.reuse ;  /* 0x0000b400b1b17a23 */ /* 0x100fe200000108ac */
[----:B------:R-:W2:Y:S01]  /*8070*/  MUFU.EX2 R184, R184 ;  /* 0x000000b800b87308 */ /* 0x000ea20000000800 */
[--C-:B------:R-:W-:Y:S02]  /*8080*/  FFMA.FTZ R175, R175, c[0x0][0x2d0], -R172.reuse ;  /* 0x0000b400afaf7a23 */ /* 0x100fe400000108ac */
[--C-:B------:R-:W-:Y:S02]  /*8090*/  FFMA.FTZ R173, R173, c[0x0][0x2d0], -R172.reuse ;  /* 0x0000b400adad7a23 */ /* 0x100fe400000108ac */
        /* <DEDUP_REMOVED lines=8> */
[C---:B------:R-:W-:Y:S01]  /*8120*/  FMUL.FTZ R10, R2.reuse, R158 ;  /* 0x0000009e020a7220 */ /* 0x040fe20000410000 */
[----:B------:R-:W1:Y:S01]  /*8130*/  MUFU.EX2 R182, R182 ;  /* 0x000000b600b67308 */ /* 0x000e620000000800 */
[C---:B------:R-:W-:Y:S02]  /*8140*/  FMUL.FTZ R11, R2.reuse, R159 ;  /* 0x0000009f020b7220 */ /* 0x040fe40000410000 */
[----:B------:R-:W-:Y:S01]  /*8150*/  FMUL.FTZ R18, R2, R138 ;  /* 0x0000008a02127220 */ /* 0x000fe20000410000 */
[----:B--2---:R-:W-:Y:S01]  /*8160*/  F2FP.BF16.PACK_AB R169, R184, R185 ;  /* 0x000000b9b8a9723e */ /* 0x004fe200000010ff */
[C---:B------:R-:W-:Y:S01]  /*8170*/  FMUL.FTZ R19, R2.reuse, R139 ;  /* 0x0000008b02137220 */ /* 0x040fe20000410000 */
[----:B------:R-:W-:Y:S01]  /*8180*/  LDSM.16.MT88.4 R156, [R227+0x4900] ;  /* 0x00490000e39c783b */ /* 0x000fe20000004200 */
[C---:B------:R-:W-:Y:S02]  /*8190*/  FMUL.FTZ R26, R2.reuse, R146 ;  /* 0x00000092021a7220 */ /* 0x040fe40000410000 */
[C---:B------:R-:W-:Y:S01]  /*81a0*/  FMUL.FTZ R27, R2.reuse, R147 ;  /* 0x00000093021b7220 */ /* 0x040fe20000410000 */
[----:B------:R-:W-:Y:S01]  /*81b0*/  MUFU.EX2 R189, R189 ;  /* 0x000000bd00bd7308 */ /* 0x000fe20000000800 */
[C---:B------:R-:W-:Y:S02]  /*81c0*/  FMUL.FTZ R34, R2.reuse, R154 ;  /* 0x0000009a02227220 */ /* 0x040fe40000410000 */
[C---:B------:R-:W-:Y:S01]  /*81d0*/  FMUL.FTZ R35, R2.reuse, R155 ;  /* 0x0000009b02237220 */ /* 0x040fe20000410000 */
[----:B------:R-:W-:Y:S01]  /*81e0*/  LDSM.16.MT88.4 R136, [R227+0x2100] ;  /* 0x00210000e388783b */ /* 0x000fe20000004200 */
[C---:B------:R-:W-:Y:S02]  /*81f0*/  FMUL.FTZ R38, R2.reuse, R38 ;  /* 0x0000002602267220 */ /* 0x040fe40000410000 */
[C---:B------:R-:W-:Y:S02]  /*8200*/  FMUL.FTZ R39, R2.reuse, R39 ;  /* 0x0000002702277220 */ /* 0x040fe40000410000 */
[C---:B------:R-:W-:Y:S01]  /*8210*/  FMUL.FTZ R42, R2.reuse, R42 ;  /* 0x0000002a022a7220 */ /* 0x040fe20000410000 */
[----:B------:R-:W-:Y:S01]  /*8220*/  MUFU.EX2 R190, R190 ;  /* 0x000000be00be7308 */ /* 0x000fe20000000800 */
[----:B------:R-:W-:Y:S01]  /*8230*/  FMUL.FTZ R43, R2, R43 ;  /* 0x0000002b022b7220 */ /* 0x000fe20000410000 */
[----:B------:R-:W-:Y:S01]  /*8240*/  LDSM.16.MT88.4 R144, [R222+0x900] ;  /* 0x00090000de90783b */ /* 0x000fe20000004200 */
[C---:B------:R-:W-:Y:S01]  /*8250*/  FMUL.FTZ R45, R3.reuse, R45 ;  /* 0x0000002d032d7220 */ /* 0x040fe20000410000 */
[----:B-1----:R-:W-:Y:S01]  /*8260*/  F2FP.BF16.PACK_AB R171, R182, R183 ;  /* 0x000000b7b6ab723e */ /* 0x002fe200000010ff */
[C---:B------:R-:W-:Y:S02]  /*8270*/  FMUL.FTZ R46, R2.reuse, R46 ;  /* 0x0000002e022e7220 */ /* 0x040fe40000410000 */
[C---:B------:R-:W-:Y:S02]  /*8280*/  FMUL.FTZ R47, R2.reuse, R47 ;  /* 0x0000002f022f7220 */ /* 0x040fe40000410000 */
[C---:B------:R-:W-:Y:S01]  /*8290*/  FMUL.FTZ R48, R3.reuse, R48 ;  /* 0x0000003003307220 */ /* 0x040fe20000410000 */
[----:B------:R-:W-:Y:S01]  /*82a0*/  LDSM.16.MT88.4 R152, [R227+0x2900] ;  /* 0x00290000e398783b */ /* 0x000fe20000004200 */
[C---:B------:R-:W-:Y:S01]  /*82b0*/  HMMA.16816.F32.BF16 R4, R168.reuse, R12, R4 ;  /* 0x0000000ca804723c */ /* 0x040fe20000041804 */
[----:B------:R-:W-:Y:S04]  /*82c0*/  MUFU.EX2 R199, R199 ;  /* 0x000000c700c77308 */ /* 0x000fe80000000800 */
[C---:B------:R-:W-:Y:S02]  /*82d0*/  FMUL.FTZ R49, R3.reuse, R49 ;  /* 0x0000003103317220 */ /* 0x040fe40000410000 */
[C---:B------:R-:W-:Y:S01]  /*82e0*/  FMUL.FTZ R12, R3.reuse, R132 ;  /* 0x00000084030c7220 */ /* 0x040fe20000410000 */
[C---:B------:R-:W-:Y:S03]  /*82f0*/  HMMA.16816.F32.BF16 R8, R168.reuse, R14, R8 ;  /* 0x0000000ea808723c */ /* 0x040fe60000041808 */
[----:B------:R-:W-:Y:S01]  /*8300*/  MUFU.EX2 R198, R198 ;  /* 0x000000c600c67308 */ /* 0x000fe20000000800 */
[C---:B------:R-:W-:Y:S02]  /*8310*/  FMUL.FTZ R13, R3.reuse, R133 ;  /* 0x00000085030d7220 */ /* 0x040fe40000410000 */
[C---:B------:R-:W-:Y:S02]  /*8320*/  FMUL.FTZ R50, R2.reuse, R50 ;  /* 0x0000003202327220 */ /* 0x040fe40000410000 */
[C---:B------:R-:W-:Y:S04]  /*8330*/  FMUL.FTZ R14, R2.reuse, R134 ;  /* 0x00000086020e7220 */ /* 0x040fe80000410000 */
[C---:B------:R-:W-:Y:S02]  /*8340*/  FMUL.FTZ R15, R2.reuse, R135 ;  /* 0x00000087020f7220 */ /* 0x040fe40000410000 */
[----:B------:R-:W1:Y:S01]  /*8350*/  LDSM.16.MT88.4 R132, [R220+0x100] ;  /* 0x00010000dc84783b */ /* 0x000e620000004200 */
        /* <DEDUP_REMOVED lines=11> */
[----:B------:R-:W2:Y:S01]  /*8410*/  LDSM.16.MT88.4 R140, [R222+0x2100] ;  /* 0x00210000de8c783b */ /* 0x000ea20000004200 */
        /* <DEDUP_REMOVED lines=11> */
[----:B------:R-:W-:Y:S01]  /*84d0*/  LDSM.16.MT88.4 R148, [R220+0x900] ;  /* 0x00090000dc94783b */ /* 0x000fe20000004200 */
[C---:B------:R-:W-:Y:S02]  /*84e0*/  FMUL.FTZ R61, R3.reuse, R61 ;  /* 0x0000003d033d7220 */ /* 0x040fe40000410000 */
[C---:B------:R-:W-:Y:S02]  /*84f0*/  FMUL.FTZ R62, R2.reuse, R62 ;  /* 0x0000003e023e7220 */ /* 0x040fe40000410000 */
        /* <DEDUP_REMOVED lines=87> */
[----:B------:R-:W3:Y:S02]  /*8a70*/  LDSM.16.MT88.4 R136, [R227+0x900] ;  /* 0x00090000e388783b */ /* 0x000ee40000004200 */
[C---:B------:R-:W-:Y:S02]  /*8a80*/  FMUL.FTZ R118, R2.reuse, R118 ;  /* 0x0000007602767220 */ /* 0x040fe40000410000 */
[----:B------:R-:W-:Y:S02]  /*8a90*/  FMUL.FTZ R119, R2, R119 ;  /* 0x0000007702777220 */ /* 0x000fe40000410000 */
[--C-:B------:R-:W-:Y:S02]  /*8aa0*/  FFMA.FTZ R191, R191, c[0x0][0x2d0], -R172.reuse ;  /* 0x0000b400bfbf7a23 */ /* 0x100fe400000108ac */
[--C-:B------:R-:W-:Y:S03]  /*8ab0*/  FFMA.FTZ R192, R192, c[0x0][0x2d0], -R172.reuse ;  /* 0x0000b400c0c07a23 */ /* 0x100fe600000108ac */
[C---:B--2---:R-:W-:Y:S01]  /*8ac0*/  HMMA.16816.F32.BF16 R116, R168.reuse, R140, R116 ;  /* 0x0000008ca874723c */ /* 0x044fe20000041874 */
[----:B------:R-:W-:Y:S02]  /*8ad0*/  MUFU.EX2 R191, R191 ;  /* 0x000000bf00bf7308 */ /* 0x000fe40000000800 */
[--C-:B------:R-:W-:Y:S02]  /*8ae0*/  FFMA.FTZ R193, R193, c[0x0][0x2d0], -R172.reuse ;  /* 0x0000b400c1c17a23 */ /* 0x100fe400000108ac */
[C---:B------:R-:W-:Y:S02]  /*8af0*/  FMUL.FTZ R120, R3.reuse, R120 ;  /* 0x0000007803787220 */ /* 0x040fe40000410000 */
[----:B------:R-:W-:Y:S02]  /*8b00*/  FMUL.FTZ R121, R3, R121 ;  /* 0x0000007903797220 */ /* 0x000fe40000410000 */
[C---:B------:R-:W-:Y:S02]  /*8b10*/  FMUL.FTZ R122, R2.reuse, R122 ;  /* 0x0000007a027a7220 */ /* 0x040fe40000410000 */
[----:B------:R-:W2:Y:S01]  /*8b20*/  MUFU.EX2 R192, R192 ;  /* 0x000000c000c07308 */ /* 0x000ea20000000800 */
[----:B------:R-:W-:Y:S02]  /*8b30*/  FMUL.FTZ R123, R2, R123 ;  /* 0x0000007b027b7220 */ /* 0x000fe40000410000 */
[--C-:B------:R-:W-:Y:S02]  /*8b40*/  FFMA.FTZ R194, R194, c[0x0][0x2d0], -R172.reuse ;  /* 0x0000b400c2c27a23 */ /* 0x100fe400000108ac */
[--C-:B------:R-:W-:Y:S02]  /*8b50*/  FFMA.FTZ R252, R252, c[0x0][0x2d0], -R172.reuse ;  /* 0x0000b400fcfc7a23 */ /* 0x100fe400000108ac */
[--C-:B------:R-:W-:Y:S01]  /*8b60*/  FFMA.FTZ R197, R197, c[0x0][0x2d0], -R172.reuse ;  /* 0x0000b400c5c57a23 */ /* 0x100fe200000108ac */
[C---:B------:R-:W-:Y:S01]  /*8b70*/  HMMA.16816.F32.BF16 R120, R168.reuse, R142, R120 ;  /* 0x0000008ea878723c */ /* 0x040fe20000041878 */
[----:B------:R-:W4:Y:S01]  /*8b80*/  LDSM.16.MT88.4 R140, [R221+0x900] ;  /* 0x00090000dd8c783b */ /* 0x000f220000004200 */
[----:B------:R-:W-:Y:S01]  /*8b90*/  MUFU.EX2 R193, R193 ;  /* 0x000000c100c17308 */ /* 0x000fe20000000800 */
[C---:B------:R-:W-:Y:S02]  /*8ba0*/  FMUL.FTZ R124, R3.reuse, R124 ;  /* 0x0000007c037c7220 */ /* 0x040fe40000410000 */
[----:B------:R-:W-:Y:S02]  /*8bb0*/  FMUL.FTZ R125, R3, R125 ;  /* 0x0000007d037d7220 */ /* 0x000fe40000410000 */
[C---:B------:R-:W-:Y:S02]  /*8bc0*/  FMUL.FTZ R126, R2.reuse, R126 ;  /* 0x0000007e027e7220 */ /* 0x040fe40000410000 */
[----:B------:R-:W-:Y:S03]  /*8bd0*/  FMUL.FTZ R127, R2, R127 ;  /* 0x0000007f027f7220 */ /* 0x000fe60000410000 */
[----:B------:R-:W5:Y:S01]  /*8be0*/  MUFU.EX2 R194, R194 ;  /* 0x000000c200c27308 */ /* 0x000f620000000800 */
[--C-:B------:R-:W-:Y:S02]  /*8bf0*/  FFMA.FTZ R196, R196, c[0x0][0x2d0], -R172.reuse ;  /* 0x0000b400c4c47a23 */ /* 0x100fe400000108ac */
[--C-:B------:R-:W-:Y:S01]  /*8c00*/  FFMA.FTZ R195, R195, c[0x0][0x2d0], -R172.reuse ;  /* 0x0000b400c3c37a23 */ /* 0x100fe200000108ac */
[C---:B-1----:R-:W-:Y:S03]  /*8c10*/  HMMA.16816.F32.BF16 R124, R168.reuse, R132, R124 ;  /* 0x00000084a87c723c */ /* 0x042fe6000004187c */
[C---:B------:R-:W-:Y:S02]  /*8c20*/  FMUL.FTZ R128, R3.reuse, R128 ;  /* 0x0000008003807220 */ /* 0x040fe40000410000 */
[----:B------:R-:W-:Y:S01]  /*8c30*/  FMUL.FTZ R129, R3, R129 ;  /* 0x0000008103817220 */ /* 0x000fe20000410000 */
[----:B------:R-:W1:Y:S01]  /*8c40*/  MUFU.EX2 R252, R252 ;  /* 0x000000fc00fc7308 */ /* 0x000e620000000800 */
[----:B------:R-:W-:Y:S01]  /*8c50*/  FMUL.FTZ R130, R2, R130 ;  /* 0x0000008202827220 */ /* 0x000fe20000410000 */
[----:B------:R-:W-:Y:S01]  /*8c60*/  F2FP.BF16.PACK_AB R132, R188, R187 ;  /* 0x000000bbbc84723e */ /* 0x000fe200000010ff */
[----:B------:R-:W-:Y:S03]  /*8c70*/  FMUL.FTZ R131, R2, R131 ;  /* 0x0000008302837220 */ /* 0x000fe60000410000 */
[----:B------:R-:W-:Y:S01]  /*8c80*/  FFMA.FTZ R172, R165, c[0x0][0x2d0], -R172 ;  /* 0x0000b400a5ac7a23 */ /* 0x000fe200000108ac */
[----:B--2---:R-:W-:Y:S01]  /*8c90*/  F2FP.BF16.PACK_AB R133, R192, R191 ;  /* 0x000000bfc085723e */ /* 0x004fe200000010ff */
[----:B------:R-:W-:Y:S01]  /*8ca0*/  FFMA.FTZ R181, R3, R240, R181 ;  /* 0x000000f003b57223 */ /* 0x000fe200000100b5 */
[----:B------:R-:W-:Y:S01]  /*8cb0*/  MOV R3, R0 ;  /* 0x0000000000037202 */ /* 0x000fe20000000f00 */
[----:B------:R-:W-:Y:S01]  /*8cc0*/  HMMA.16816.F32.BF16 R128, R168, R134, R128 ;  /* 0x00000086a880723c */ /* 0x000fe20000041880 */
[----:B------:R-:W-:Y:S02]  /*8cd0*/  MUFU.EX2 R165, R172 ;  /* 0x000000ac00a57308 */ /* 0x000fe40000000800 */
[----:B------:R-:W-:Y:S02]  /*8ce0*/  FFMA.FTZ R185, R2, R239, R185 ;  /* 0x000000ef02b97223 */ /* 0x000fe400000100b9 */
[----:B------:R-:W-:Y:S02]  /*8cf0*/  FADD.FTZ R181, R167, R181 ;  /* 0x000000b5a7b57221 */ /* 0x000fe40000010000 */
[----:B------:R-:W-:Y:S01]  /*8d00*/  F2FP.BF16.PACK_AB R134, R190, R189 ;  /* 0x000000bdbe86723e */ /* 0x000fe200000010ff */
[----:B------:R-:W-:Y:S01]  /*8d10*/  FADD.FTZ R185, R184, R185 ;  /* 0x000000b9b8b97221 */ /* 0x000fe20000010000 */
[----:B-----5:R-:W-:Y:S02]  /*8d20*/  F2FP.BF16.PACK_AB R135, R194, R193 ;  /* 0x000000c1c287723e */ /* 0x020fe400000010ff */
[----:B------:R-:W-:Y:S01]  /*8d30*/  MUFU.EX2 R197, R197 ;  /* 0x000000c500c57308 */ /* 0x000fe20000000800 */
[----:B------:R-:W-:Y:S01]  /*8d40*/  MOV R171, R161 ;  /* 0x000000a100ab7202 */ /* 0x000fe20000000f00 */
[----:B------:R-:W-:Y:S01]  /*8d50*/  FADD.FTZ R166, R166, R181 ;  /* 0x000000b5a6a67221 */ /* 0x000fe20000010000 */
[----:B------:R-:W-:Y:S01]  /*8d60*/  MOV R170, R160 ;  /* 0x000000a000aa7202 */ /* 0x000fe20000000f00 */
[----:B------:R-:W-:Y:S01]  /*8d70*/  FADD.FTZ R185, R183, R185 ;  /* 0x000000b9b7b97221 */ /* 0x000fe20000010000 */
[C---:B---3--:R-:W-:Y:S01]  /*8d80*/  HMMA.16816.F32.BF16 R4, R132.reuse, R136, R4 ;  /* 0x000000888404723c */ /* 0x048fe20000041804 */
[----:B------:R-:W-:Y:S04]  /*8d90*/  LDSM.16.MT88.4 R160, [R222+0x4900] ;  /* 0x00490000dea0783b */ /* 0x000fe80000004200 */
[----:B------:R-:W-:Y:S01]  /*8da0*/  MUFU.EX2 R196, R196 ;  /* 0x000000c400c47308 */ /* 0x000fe20000000800 */
[----:B------:R-:W-:Y:S02]  /*8db0*/  FADD.FTZ R166, R180, R166 ;  /* 0x000000a6b4a67221 */ /* 0x000fe40000010000 */
[C---:B------:R-:W-:Y:S01]  /*8dc0*/  HMMA.16816.F32.BF16 R8, R132.reuse, R138, R8 ;  /* 0x0000008a8408723c */ /* 0x040fe20000041808 */
[----:B------:R-:W2:Y:S03]  /*8dd0*/  LDSM.16.MT88.4 R136, [R222+0x2900] ;  /* 0x00290000de88783b */ /* 0x000ea60000004200 */
[----:B------:R-:W-:Y:S02]  /*8de0*/  FADD.FTZ R182, R182, R185 ;  /* 0x000000b9b6b67221 */ /* 0x000fe40000010000 */
[----:B------:R-:W-:Y:S01]  /*8df0*/  FADD.FTZ R187, R187, R166 ;  /* 0x000000a6bbbb7221 */ /* 0x000fe20000010000 */
[----:B------:R-:W-:Y:S01]  /*8e00*/  MUFU.EX2 R195, R195 ;  /* 0x000000c300c37308 */ /* 0x000fe20000000800 */
[C---:B------:R-:W-:Y:S04]  /*8e10*/  HMMA.16816.F32.BF16 R12, R132.reuse, R144, R12 ;  /* 0x00000090840c723c */ /* 0x040fe8000004180c */
[----:B------:R-:W-:Y:S02]  /*8e20*/  FADD.FTZ R182, R191, R182 ;  /* 0x000000b6bfb67221 */ /* 0x000fe40000010000 */
[----:B------:R-:W-:Y:S02]  /*8e30*/  FADD.FTZ R187, R188, R187 ;  /* 0x000000bbbcbb7221 */ /* 0x000fe40000010000 */
[C---:B------:R-:W-:Y:S01]  /*8e40*/  HMMA.16816.F32.BF16 R16, R132.reuse, R146, R16 ;  /* 0x000000928410723c */ /* 0x040fe20000041810 */
[----:B------:R-:W-:Y:S03]  /*8e50*/  LDSM.16.MT88.4 R144, [R220+0x2900] ;  /* 0x00290000dc90783b */ /* 0x000fe60000004200 */
[----:B------:R-:W-:Y:S02]  /*8e60*/  FADD.FTZ R192, R192, R182 ;  /* 0x000000b6c0c07221 */ /* 0x000fe40000010000 */
[----:B------:R-:W-:Y:S02]  /*8e70*/  FADD.FTZ R189, R189, R187 ;  /* 0x000000bbbdbd7221 */ /* 0x000fe40000010000 */
[C---:B----4-:R-:W-:Y:S04]  /*8e80*/  HMMA.16816.F32.BF16 R20, R132.reuse, R140, R20 ;  /* 0x0000008c8414723c */ /* 0x050fe80000041814 */
[----:B------:R-:W-:Y:S02]  /*8e90*/  FADD.FTZ R192, R193, R192 ;  /* 0x000000c0c1c07221 */ /* 0x000fe40000010000 */
[----:B------:R-:W-:Y:S02]  /*8ea0*/  FADD.FTZ R2, R190, R189 ;  /* 0x000000bdbe027221 */ /* 0x000fe40000010000 */
[C---:B------:R-:W-:Y:S01]  /*8eb0*/  HMMA.16816.F32.BF16 R24, R132.reuse, R142, R24 ;  /* 0x0000008e8418723c */ /* 0x040fe20000041818 */
[----:B------:R-:W3:Y:S03]  /*8ec0*/  LDSM.16.MT88.4 R140, [R221+0x2900] ;  /* 0x00290000dd8c783b */ /* 0x000ee60000004200 */
[----:B------:R-:W-:Y:S04]  /*8ed0*/  FADD.FTZ R194, R194, R192 ;  /* 0x000000c0c2c27221 */ /* 0x000fe80000010000 */
[C---:B------:R-:W-:Y:S04]  /*8ee0*/  HMMA.16816.F32.BF16 R28, R132.reuse, R148, R28 ;  /* 0x00000094841c723c */ /* 0x040fe8000004181c */
[----:B-1----:R-:W-:Y:S04]  /*8ef0*/  FADD.FTZ R194, R252, R194 ;  /* 0x000000c2fcc27221 */ /* 0x002fe80000010000 */
[C---:B------:R-:W-:Y:S01]  /*8f00*/  HMMA.16816.F32.BF16 R32, R132.reuse, R150, R32 ;  /* 0x000000968420723c */ /* 0x040fe20000041820 */
[----:B------:R-:W1:Y:S07]  /*8f10*/  LDSM.16.MT88.4 R148, [R221+0x4900] ;  /* 0x00490000dd94783b */ /* 0x000e6e0000004200 */
[C---:B------:R-:W-:Y:S08]  /*8f20*/  HMMA.16816.F32.BF16 R36, R132.reuse, R152, R36 ;  /* 0x000000988424723c */ /* 0x040ff00000041824 */
        /* <DEDUP_REMOVED lines=8> */
[C---:B------:R-:W-:Y:S07]  /*8fb0*/  HMMA.16816.F32.BF16 R60, R132.reuse, R144, R60 ;  /* 0x00000090843c723c */ /* 0x040fee000004183c */
[--C-:B------:R-:W-:Y:S01]  /*8fc0*/  FFMA.FTZ R144, R170, c[0x0][0x2d0], -R186.reuse ;  /* 0x0000b400aa907a23 */ /* 0x100fe200000108ba */
[C---:B------:R-:W-:Y:S01]  /*8fd0*/  HMMA.16816.F32.BF16 R64, R132.reuse, R146, R64 ;  /* 0x000000928440723c */ /* 0x040fe20000041840 */
[----:B------:R-:W-:Y:S07]  /*8fe0*/  MUFU.EX2 R170, R178 ;  /* 0x000000b200aa7308 */ /* 0x000fee0000000800 */
[C---:B------:R-:W-:Y:S03]  /*8ff0*/  HMMA.16816.F32.BF16 R68, R132.reuse, R156, R68 ;  /* 0x0000009c8444723c */ /* 0x040fe60000041844 */
[----:B------:R4:W-:Y:S05]  /*9000*/  MUFU.EX2 R169, R144 ;  /* 0x0000009000a97308 */ /* 0x0009ea0000000800 */
[C---:B------:R-:W-:Y:S01]  /*9010*/  HMMA.16816.F32.BF16 R72, R132.reuse, R158, R72 ;  /* 0x0000009e8448723c */ /* 0x040fe20000041848 */
[----:B------:R-:W-:Y:S07]  /*9020*/  LDSM.16.MT88.4 R156, [R220+0x1100] ;  /* 0x00110000dc9c783b */ /* 0x000fee0000004200 */
[C---:B------:R-:W-:Y:S08]  /*9030*/  HMMA.16816.F32.BF16 R76, R132.reuse, R160, R76 ;  /* 0x000000a0844c723c */ /* 0x040ff0000004184c */
[C---:B------:R-:W-:Y:S01]  /*9040*/  HMMA.16816.F32.BF16 R80, R132.reuse, R162, R80 ;  /* 0x000000a28450723c */ /* 0x040fe20000041850 */
[----:B------:R-:W-:Y:S07]  /*9050*/  LDSM.16.MT88.4 R160, [R222+0x5100] ;  /* 0x00510000dea0783b */ /* 0x000fee0000004200 */
[C---:B-1----:R-:W-:Y:S01]  /*9060*/  HMMA.16816.F32.BF16 R84, R132.reuse, R148, R84 ;  /* 0x000000948454723c */ /* 0x042fe20000041854 */
[----:B----4-:R-:W1:Y:S06]  /*9070*/  LDSM.16.MT88.4 R144, [R222+0x6900] ;  /* 0x00690000de90783b */ /* 0x010e6c0000004200 */
[--C-:B------:R-:W-:Y:S01]  /*9080*/  FFMA.FTZ R148, R171, c[0x0][0x2d0], -R186.reuse ;  /* 0x0000b400ab947a23 */ /* 0x100fe200000108ba */
[C---:B------:R-:W-:Y:S01]  /*9090*/  HMMA.16816.F32.BF16 R88, R132.reuse, R150, R88 ;  /* 0x000000968458723c */ /* 0x040fe20000041858 */
[----:B------:R-:W-:Y:S03]  /*90a0*/  MUFU.EX2 R171, R175 ;  /* 0x000000af00ab7308 */ /* 0x000fe60000000800 */
[----:B------:R-:W-:Y:S04]  /*90b0*/  FFMA.FTZ R186, R174, c[0x0][0x2d0], -R186 ;  /* 0x0000b400aeba7a23 */ /* 0x000fe800000108ba */
[C---:B--2---:R-:W-:Y:S03]  /*90c0*/  HMMA.16816.F32.BF16 R92, R132.reuse, R136, R92 ;  /* 0x00000088845c723c */ /* 0x044fe6000004185c */
[----:B------:R2:W4:Y:S05]  /*90d0*/  MUFU.EX2 R168, R148 ;  /* 0x0000009400a87308 */ /* 0x00052a0000000800 */
[C---:B------:R-:W-:Y:S01]  /*90e0*/  HMMA.16816.F32.BF16 R96, R132.reuse, R138, R96 ;  /* 0x0000008a8460723c */ /* 0x040fe20000041860 */
[----:B------:R-:W-:Y:S04]  /*90f0*/  LDSM.16.MT88.4 R136, [R220+0x6900] ;  /* 0x00690000dc88783b */ /* 0x000fe80000004200 */
[----:B------:R-:W-:Y:S03]  /*9100*/  MUFU.EX2 R186, R186 ;  /* 0x000000ba00ba7308 */ /* 0x000fe60000000800 */
[C---:B---3--:R-:W-:Y:S08]  /*9110*/  HMMA.16816.F32.BF16 R100, R132.reuse, R140, R100 ;  /* 0x0000008c8464723c */ /* 0x048ff00000041864 */
[C---:B------:R-:W-:Y:S01]  /*9120*/  HMMA.16816.F32.BF16 R104, R132.reuse, R142, R104 ;  /* 0x0000008e8468723c */ /* 0x040fe20000041868 */
[----:B------:R-:W-:Y:S07]  /*9130*/  LDSM.16.MT88.4 R140, [R227+0x1100] ;  /* 0x00110000e38c783b */ /* 0x000fee0000004200 */
[C---:B-1----:R-:W-:Y:S01]  /*9140*/  HMMA.16816.F32.BF16 R108, R132.reuse, R144, R108 ;  /* 0x00000090846c723c */ /* 0x042fe2000004186c */
[----:B--2---:R-:W1:Y:S07]  /*9150*/  LDSM.16.MT88.4 R148, [R221+0x6900] ;  /* 0x00690000dd94783b */ /* 0x004e6e0000004200 */
[C---:B------:R-:W-:Y:S01]  /*9160*/  HMMA.16816.F32.BF16 R112, R132.reuse, R146, R112 ;  /* 0x000000928470723c */ /* 0x040fe20000041870 */
[----:B------:R-:W2:Y:S07]  /*9170*/  LDSM.16.MT88.4 R144, [R221+0x1100] ;  /* 0x00110000dd90783b */ /* 0x000eae0000004200 */
[C---:B-1----:R-:W-:Y:S08]  /*9180*/  HMMA.16816.F32.BF16 R116, R132.reuse, R148, R116 ;  /* 0x000000948474723c */ /* 0x042ff00000041874 */
[C---:B------:R-:W-:Y:S01]  /*9190*/  HMMA.16816.F32.BF16 R120, R132.reuse, R150, R120 ;  /* 0x000000968478723c */ /* 0x040fe20000041878 */
[----:B------:R-:W-:Y:S07]  /*91a0*/  LDSM.16.MT88.4 R148, [R221+0x3100] ;  /* 0x00310000dd94783b */ /* 0x000fee0000004200 */
[C---:B------:R-:W-:Y:S08]  /*91b0*/  HMMA.16816.F32.BF16 R124, R132.reuse, R136, R124 ;  /* 0x00000088847c723c */ /* 0x040ff0000004187c */
[----:B------:R-:W-:Y:S01]  /*91c0*/  HMMA.16816.F32.BF16 R128, R132, R138, R128 ;  /* 0x0000008a8480723c */ /* 0x000fe20000041880 */
[----:B------:R-:W1:Y:S06]  /*91d0*/  LDSM.16.MT88.4 R136, [R227+0x3100] ;  /* 0x00310000e388783b */ /* 0x000e6c0000004200 */
[----:B----4-:R-:W-:Y:S02]  /*91e0*/  F2FP.BF16.PACK_AB R132, R168, R169 ;  /* 0x000000a9a884723e */ /* 0x010fe400000010ff */
[----:B------:R-:W-:Y:S03]  /*91f0*/  F2FP.BF16.PACK_AB R134, R198, R199 ;  /* 0x000000c7c686723e */ /* 0x000fe600000010ff */
[C---:B------:R-:W-:Y:S01]  /*9200*/  F2FP.BF16.PACK_AB R133, R197.reuse, R252 ;  /* 0x000000fcc585723e */ /* 0x040fe200000010ff */
[----:B------:R-:W-:Y:S01]  /*9210*/  FADD.FTZ R197, R197, R194 ;  /* 0x000000c2c5c57221 */ /* 0x000fe20000010000 */
[C---:B------:R-:W-:Y:S03]  /*9220*/  F2FP.BF16.PACK_AB R135, R195.reuse, R196 ;  /* 0x000000c4c387723e */ /* 0x040fe600000010ff */
[----:B------:R-:W-:Y:S04]  /*9230*/  FADD.FTZ R197, R196, R197 ;  /* 0x000000c5c4c57221 */ /* 0x000fe80000010000 */
[C---:B------:R-:W-:Y:S03]  /*9240*/  HMMA.16816.F32.BF16 R4, R132.reuse, R140, R4 ;  /* 0x0000008c8404723c */ /* 0x040fe60000041804 */
[----:B------:R-:W-:Y:S05]  /*9250*/  FADD.FTZ R195, R195, R197 ;  /* 0x000000c5c3c37221 */ /* 0x000fea0000010000 */
        /* <DEDUP_REMOVED lines=8> */
[C---:B------:R-:W-:Y:S08]  /*92e0*/  HMMA.16816.F32.BF16 R28, R132.reuse, R156, R28 ;  /* 0x0000009c841c723c */ /* 0x040ff0000004181c */
[C---:B------:R-:W-:Y:S01]  /*92f0*/  HMMA.16816.F32.BF16 R32, R132.reuse, R158, R32 ;  /* 0x0000009e8420723c */ /* 0x040fe20000041820 */
[----:B------:R-:W5:Y:S07]  /*9300*/  LDSM.16.MT88.4 R156, [R221+0x5100] ;  /* 0x00510000dd9c783b */ /* 0x000f6e0000004200 */
        /* <DEDUP_REMOVED lines=8> */
[----:B------:R-:W-:Y:S07]  /*9390*/  LDSM.16.MT88.4 R148, [R221+0x7100] ;  /* 0x00710000dd94783b */ /* 0x000fee0000004200 */
[C---:B----4-:R-:W-:Y:S07]  /*93a0*/  HMMA.16816.F32.BF16 R60, R132.reuse, R152, R60 ;  /* 0x00000098843c723c */ /* 0x050fee000004183c */
[----:B------:R-:W-:Y:S01]  /*93b0*/  MOV R153, R169 ;  /* 0x000000a900997202 */ /* 0x000fe20000000f00 */
[C---:B------:R-:W-:Y:S01]  /*93c0*/  HMMA.16816.F32.BF16 R64, R132.reuse, R154, R64 ;  /* 0x0000009a8440723c */ /* 0x040fe20000041840 */
[----:B------:R4:W-:Y:S03]  /*93d0*/  MUFU.EX2 R169, R173 ;  /* 0x000000ad00a97308 */ /* 0x0009e60000000800 */
[----:B------:R-:W-:Y:S04]  /*93e0*/  MOV R152, R168 ;  /* 0x000000a800987202 */ /* 0x000fe80000000f00 */
[C---:B--2---:R-:W-:Y:S03]  /*93f0*/  HMMA.16816.F32.BF16 R68, R132.reuse, R144, R68 ;  /* 0x000000908444723c */ /* 0x044fe60000041844 */
[----:B------:R-:W-:Y:S05]  /*9400*/  MUFU.EX2 R168, R176 ;  /* 0x000000b000a87308 */ /* 0x000fea0000000800 */
[C---:B------:R-:W-:Y:S01]  /*9410*/  HMMA.16816.F32.BF16 R72, R132.reuse, R146, R72 ;  /* 0x000000928448723c */ /* 0x040fe20000041848 */
[----:B------:R-:W2:Y:S07]  /*9420*/  LDSM.16.MT88.4 R144, [R222+0x7100] ;  /* 0x00710000de90783b */ /* 0x000eae0000004200 */
[C---:B------:R-:W-:Y:S01]  /*9430*/  HMMA.16816.F32.BF16 R76, R132.reuse, R160, R76 ;  /* 0x000000a0844c723c */ /* 0x040fe2000004184c */
[----:B----4-:R-:W-:Y:S01]  /*9440*/  LDSM.16.MT88.4 R172, [R227+0x3900] ;  /* 0x00390000e3ac783b */ /* 0x010fe20000004200 */
[----:B------:R-:W-:Y:S06]  /*9450*/  MUFU.EX2 R161, R179 ;  /* 0x000000b300a17308 */ /* 0x000fec0000000800 */
[C---:B------:R-:W-:Y:S04]  /*9460*/  HMMA.16816.F32.BF16 R80, R132.reuse, R162, R80 ;  /* 0x000000a28450723c */ /* 0x040fe80000041850 */
[----:B------:R4:W2:Y:S04]  /*9470*/  MUFU.EX2 R160, R177 ;  /* 0x000000b100a07308 */ /* 0x0008a80000000800 */
[C---:B-----5:R-:W-:Y:S08]  /*9480*/  HMMA.16816.F32.BF16 R84, R132.reuse, R156, R84 ;  /* 0x0000009c8454723c */ /* 0x060ff00000041854 */
[C---:B------:R-:W-:Y:S01]  /*9490*/  HMMA.16816.F32.BF16 R88, R132.reuse, R158, R88 ;  /* 0x0000009e8458723c */ /* 0x040fe20000041858 */
[----:B------:R-:W-:Y:S07]  /*94a0*/  LDSM.16.MT88.4 R156, [R227+0x1900] ;  /* 0x00190000e39c783b */ /* 0x000fee0000004200 */
[C---:B-1----:R-:W-:Y:S01]  /*94b0*/  HMMA.16816.F32.BF16 R92, R132.reuse, R136, R92 ;  /* 0x00000088845c723c */ /* 0x042fe2000004185c */
[----:B----4-:R-:W-:Y:S07]  /*94c0*/  LDSM.16.MT88.4 R176, [R222+0x3900] ;  /* 0x00390000deb0783b */ /* 0x010fee0000004200 */
        /* <DEDUP_REMOVED lines=8> */
[C---:B------:R-:W-:Y:S07]  /*9550*/  HMMA.16816.F32.BF16 R116, R132.reuse, R148, R116 ;  /* 0x000000948474723c */ /* 0x040fee0000041874 */
[----:B------:R-:W-:Y:S01]  /*9560*/  MOV R148, R152 ;  /* 0x0000009800947202 */ /* 0x000fe20000000f00 */
[C---:B------:R-:W-:Y:S04]  /*9570*/  HMMA.16816.F32.BF16 R120, R132.reuse, R150, R120 ;  /* 0x000000968478723c */ /* 0x040fe80000041878 */
[----:B------:R-:W-:Y:S02]  /*9580*/  MOV R149, R153 ;  /* 0x0000009900957202 */ /* 0x000fe40000000f00 */
[----:B------:R-:W4:Y:S01]  /*9590*/  LDSM.16.MT88.4 R152, [R220+0x1900] ;  /* 0x00190000dc98783b */ /* 0x000f220000004200 */
[----:B------:R-:W-:Y:S01]  /*95a0*/  MOV R150, R160 ;  /* 0x000000a000967202 */ /* 0x000fe20000000f00 */
[C---:B-1----:R-:W-:Y:S04]  /*95b0*/  HMMA.16816.F32.BF16 R124, R132.reuse, R136, R124 ;  /* 0x00000088847c723c */ /* 0x042fe8000004187c */
[----:B------:R-:W-:Y:S03]  /*95c0*/  MOV R151, R161 ;  /* 0x000000a100977202 */ /* 0x000fe60000000f00 */
[----:B------:R-:W-:Y:S01]  /*95d0*/  MOV R136, R171 ;  /* 0x000000ab00887202 */ /* 0x000fe20000000f00 */
[----:B------:R-:W-:Y:S04]  /*95e0*/  HMMA.16816.F32.BF16 R128, R132, R138, R128 ;  /* 0x0000008a8480723c */ /* 0x000fe80000041880 */
[----:B------:R-:W-:Y:S03]  /*95f0*/  MOV R137, R170 ;  /* 0x000000aa00897202 */ /* 0x000fe60000000f00 */
[----:B------:R-:W-:Y:S02]  /*9600*/  MOV R138, R169 ;  /* 0x000000a9008a7202 */ /* 0x000fe40000000f00 */
[----:B------:R-:W-:Y:S03]  /*9610*/  MOV R139, R168 ;  /* 0x000000a8008b7202 */ /* 0x000fe60000000f00 */
[----:B------:R-:W-:Y:S02]  /*9620*/  F2FP.BF16.PACK_AB R168, R137, R151 ;  /* 0x0000009789a8723e */ /* 0x000fe400000010ff */
[-C--:B------:R-:W-:Y:S02]  /*9630*/  F2FP.BF16.PACK_AB R170, R186, R139.reuse ;  /* 0x0000008bbaaa723e */ /* 0x080fe400000010ff */
[----:B------:R-:W-:Y:S02]  /*9640*/  F2FP.BF16.PACK_AB R169, R136, R150 ;  /* 0x0000009688a9723e */ /* 0x000fe400000010ff */
[-C--:B------:R-:W-:Y:S07]  /*9650*/  F2FP.BF16.PACK_AB R171, R165, R138.reuse ;  /* 0x0000008aa5ab723e */ /* 0x080fee00000010ff */
[C---:B------:R-:W-:Y:S01]  /*9660*/  HMMA.16816.F32.BF16 R160, R168.reuse, R156, R4 ;  /* 0x0000009ca8a0723c */ /* 0x040fe20000041804 */
[----:B------:R-:W1:Y:S07]  /*9670*/  LDSM.16.MT88.4 R4, [R221+0x3900] ;  /* 0x00390000dd04783b */ /* 0x000e6e0000004200 */
[C---:B------:R-:W-:Y:S07]  /*9680*/  HMMA.16816.F32.BF16 R156, R168.reuse, R158, R8 ;  /* 0x0000009ea89c723c */ /* 0x040fee0000041808 */
[----:B------:R-:W-:Y:S01]  /*9690*/  MOV R8, R138 ;  /* 0x0000008a00087202 */ /* 0x000fe20000000f00 */
[C---:B---3--:R-:W-:Y:S01]  /*96a0*/  HMMA.16816.F32.BF16 R132, R168.reuse, R140, R12 ;  /* 0x0000008ca884723c */ /* 0x048fe2000004180c */
[----:B------:R-:W-:Y:S03]  /*96b0*/  LDSM.16.MT88.4 R12, [R227+0x5900] ;  /* 0x00590000e30c783b */ /* 0x000fe60000004200 */
[----:B------:R-:W-:Y:S02]  /*96c0*/  MOV R9, R139 ;  /* 0x0000008b00097202 */ /* 0x000fe40000000f00 */
[----:B------:R-:W-:Y:S02]  /*96d0*/  MOV R10, R136 ;  /* 0x00000088000a7202 */ /* 0x000fe40000000f00 */
[----:B------:R-:W-:Y:S02]  /*96e0*/  MOV R11, R137 ;  /* 0x00000089000b7202 */ /* 0x000fe40000000f00 */
[C---:B------:R-:W-:Y:S07]  /*96f0*/  HMMA.16816.F32.BF16 R136, R168.reuse, R142, R16 ;  /* 0x0000008ea888723c */ /* 0x040fee0000041810 */
[----:B------:R-:W-:Y:S01]  /*9700*/  MOV R18, R150 ;  /* 0x0000009600127202 */ /* 0x000fe20000000f00 */
[C---:B--2---:R-:W-:Y:S04]  /*9710*/  HMMA.16816.F32.BF16 R140, R168.reuse, R144, R20 ;  /* 0x00000090a88c723c */ /* 0x044fe80000041814 */
[----:B------:R-:W-:Y:S03]  /*9720*/  MOV R19, R151 ;  /* 0x0000009700137202 */ /* 0x000fe60000000f00 */
[----:B------:R-:W-:Y:S01]  /*9730*/  MOV R22, R148 ;  /* 0x0000009400167202 */ /* 0x000fe20000000f00 */
[C---:B------:R-:W-:Y:S01]  /*9740*/  HMMA.16816.F32.BF16 R144, R168.reuse, R146, R24 ;  /* 0x00000092a890723c */ /* 0x040fe20000041818 */
[----:B------:R-:W-:Y:S03]  /*9750*/  LDSM.16.MT88.4 R24, [R220+0x5900] ;  /* 0x00590000dc18783b */ /* 0x000fe60000004200 */
[----:B------:R-:W-:Y:S04]  /*9760*/  MOV R23, R149 ;  /* 0x0000009500177202 */ /* 0x000fe80000000f00 */
[C---:B----4-:R-:W-:Y:S01]  /*9770*/  HMMA.16816.F32.BF16 R148, R168.reuse, R152, R28 ;  /* 0x00000098a894723c */ /* 0x050fe2000004181c */
[----:B------:R-:W-:Y:S07]  /*9780*/  LDSM.16.MT88.4 R28, [R227+0x7900] ;  /* 0x00790000e31c783b */ /* 0x000fee0000004200 */
[C---:B------:R-:W-:Y:S07]  /*9790*/  HMMA.16816.F32.BF16 R152, R168.reuse, R154, R32 ;  /* 0x0000009aa898723c */ /* 0x040fee0000041820 */
[----:B------:R-:W-:Y:S01]  /*97a0*/  MOV R35, R8 ;  /* 0x0000000800237202 */ /* 0x000fe20000000f00 */
[C---:B------:R-:W-:Y:S04]  /*97b0*/  HMMA.16816.F32.BF16 R36, R168.reuse, R172, R36 ;  /* 0x000000aca824723c */ /* 0x040fe80000041824 */
[----:B------:R-:W-:Y:S02]  /*97c0*/  MOV R34, R9 ;  /* 0x0000000900227202 */ /* 0x000fe40000000f00 */
[----:B------:R-:W-:Y:S02]  /*97d0*/  MOV R33, R10 ;  /* 0x0000000a00217202 */ /* 0x000fe40000000f00 */
[C---:B------:R-:W-:Y:S04]  /*97e0*/  HMMA.16816.F32.BF16 R40, R168.reuse, R174, R40 ;  /* 0x000000aea828723c */ /* 0x040fe80000041828 */
[----:B------:R-:W-:Y:S02]  /*97f0*/  MOV R32, R11 ;  /* 0x0000000b00207202 */ /* 0x000fe40000000f00 */
[----:B------:R-:W2:Y:S01]  /*9800*/  LDSM.16.MT88.4 R8, [R220+0x3900] ;  /* 0x00390000dc08783b */ /* 0x000ea20000004200 */
[----:B------:R-:W-:Y:S01]  /*9810*/  MOV R173, R18 ;  /* 0x0000001200ad7202 */ /* 0x000fe20000000f00 */
[C---:B------:R-:W-:Y:S04]  /*9820*/  HMMA.16816.F32.BF16 R44, R168.reuse, R176, R44 ;  /* 0x000000b0a82c723c */ /* 0x040fe8000004182c */
[----:B------:R-:W-:Y:S01]  /*9830*/  MOV R172, R19 ;  /* 0x0000001300ac7202 */ /* 0x000fe20000000f00 */
[----:B------:R-:W-:Y:S01]  /*9840*/  FADD.FTZ R195, R173, R195 ;  /* 0x000000c3adc37221 */ /* 0x000fe20000010000 */
[----:B------:R-:W3:Y:S01]  /*9850*/  LDSM.16.MT88.4 R16, [R222+0x5900] ;  /* 0x00590000de10783b */ /* 0x000ee20000004200 */
[----:B------:R-:W-:Y:S01]  /*9860*/  MOV R175, R22 ;  /* 0x0000001600af7202 */ /* 0x000fe20000000f00 */
[C---:B------:R-:W-:Y:S04]  /*9870*/  HMMA.16816.F32.BF16 R48, R168.reuse, R178, R48 ;  /* 0x000000b2a830723c */ /* 0x040fe80000041830 */
[----:B------:R-:W-:Y:S01]  /*9880*/  MOV R174, R23 ;  /* 0x0000001700ae7202 */ /* 0x000fe20000000f00 */
[----:B------:R-:W-:Y:S01]  /*9890*/  FADD.FTZ R195, R33, R195 ;  /* 0x000000c321c37221 */ /* 0x000fe20000010000 */
[----:B------:R-:W4:Y:S02]  /*98a0*/  LDSM.16.MT88.4 R20, [R221+0x5900] ;  /* 0x00590000dd14783b */ /* 0x000f240000004200 */
[C---:B-1----:R-:W-:Y:S04]  /*98b0*/  HMMA.16816.F32.BF16 R52, R168.reuse, R4, R52 ;  /* 0x00000004a834723c */ /* 0x042fe80000041834 */
[----:B------:R-:W-:Y:S02]  /*98c0*/  FADD.FTZ R2, R174, R2 ;  /* 0x00000002ae027221 */ /* 0x000fe40000010000 */
[----:B------:R-:W-:Y:S02]  /*98d0*/  FADD.FTZ R195, R35, R195 ;  /* 0x000000c323c37221 */ /* 0x000fe40000010000 */
[C---:B------:R-:W-:Y:S01]  /*98e0*/  HMMA.16816.F32.BF16 R56, R168.reuse, R6, R56 ;  /* 0x00000006a838723c */ /* 0x040fe20000041838 */
[----:B------:R-:W1:Y:S03]  /*98f0*/  LDSM.16.MT88.4 R4, [R222+0x7900] ;  /* 0x00790000de04783b */ /* 0x000e660000004200 */
[----:B------:R-:W-:Y:S02]  /*9900*/  FADD.FTZ R2, R175, R2 ;  /* 0x00000002af027221 */ /* 0x000fe40000010000 */
[----:B------:R-:W-:Y:S02]  /*9910*/  FADD.FTZ R239, R165, R195 ;  /* 0x000000c3a5ef7221 */ /* 0x000fe40000010000 */
        /* <DEDUP_REMOVED lines=8> */
[C---:B------:R-:W-:Y:S04]  /*99a0*/  HMMA.16816.F32.BF16 R68, R168.reuse, R12, R68 ;  /* 0x0000000ca844723c */ /* 0x040fe80000041844 */
[----:B------:R-:W-:Y:S01]  /*99b0*/  FADD.FTZ R240, R186, R2 ;  /* 0x00000002baf07221 */ /* 0x000fe20000010000 */
[-C--:B------:R-:W-:Y:S03]  /*99c0*/  MOV R2, R164.reuse ;  /* 0x000000a400027202 */ /* 0x080fe60000000f00 */
[C---:B------:R-:W-:Y:S01]  /*99d0*/  HMMA.16816.F32.BF16 R72, R168.reuse, R14, R72 ;  /* 0x0000000ea848723c */ /* 0x040fe20000041848 */
[----:B------:R-:W5:Y:S07]  /*99e0*/  LDSM.16.MT88.4 R12, [R220+0x7900] ;  /* 0x00790000dc0c783b */ /* 0x000f6e0000004200 */
[C---:B---3--:R-:W-:Y:S08]  /*99f0*/  HMMA.16816.F32.BF16 R76, R168.reuse, R16, R76 ;  /* 0x00000010a84c723c */ /* 0x048ff0000004184c */
[C---:B------:R-:W-:Y:S08]  /*9a00*/  HMMA.16816.F32.BF16 R80, R168.reuse, R18, R80 ;  /* 0x00000012a850723c */ /* 0x040ff00000041850 */
[C---:B----4-:R-:W-:Y:S08]  /*9a10*/  HMMA.16816.F32.BF16 R84, R168.reuse, R20, R84 ;  /* 0x00000014a854723c */ /* 0x050ff00000041854 */
        /* <DEDUP_REMOVED lines=9> */
[C---:B-----5:R-:W-:Y:S07]  /*9ab0*/  HMMA.16816.F32.BF16 R124, R168.reuse, R12, R124 ;  /* 0x0000000ca87c723c */ /* 0x060fee000004187c */
[----:B------:R-:W-:Y:S01]  /*9ac0*/  MOV R12, R164 ;  /* 0x000000a4000c7202 */ /* 0x000fe20000000f00 */
[----:B------:R-:W-:Y:S01]  /*9ad0*/  HMMA.16816.F32.BF16 R128, R168, R14, R128 ;  /* 0x0000000ea880723c */ /* 0x000fe20000041880 */
[----:B------:R-:W-:-:S07]  /*9ae0*/  @P0 BRA `(.L_x_2858) ;  /* 0xffffbcf000000947 */ /* 0x000fce000383ffff */
.L_x_2847:
[----:B------:R-:W1:Y:S01]  /*9af0*/  S2UR UR24, SR_CTAID.X ;  /* 0x00000000001879c3 */ /* 0x000e620000002500 */
[----:B------:R-:W-:Y:S01]  /*9b00*/  ULDC UR25, c[0x0][0x168] ;  /* 0x00005a0000197ab9 */ /* 0x000fe20000000800 */
[----:B------:R-:W-:Y:S01]  /*9b10*/  PLOP3.LUT P0, PT, PT, PT, UP1, 0x40, 0x0 ;  /* 0x000000000000781c */ /* 0x000fe20003f0e818 */
[----:B------:R-:W-:-:S02]  /*9b20*/  ULDC.64 UR4, c[0x0][0x2c8] ;  /* 0x0000b20000047ab9 */ /* 0x000fc40000000a00 */
[----:B------:R-:W-:Y:S02]  /*9b30*/  UIADD3 UR25, -UR25, 0x1, URZ ;  /* 0x0000000119197890 */ /* 0x000fe4000fffe13f */
        /* <DEDUP_REMOVED lines=21> */
.L_x_2860:
[----:B------:R-:W-:Y:S02]  /*9c90*/  ULDC UR4, c[0x0][0x32c] ;  /* 0x0000cb0000047ab9 */ /* 0x000fe40000000800 */
[----:B------:R-:W-:-:S03]  /*9ca0*/  UISETP.NE.AND UP0, UPT, UR4, 0x1, UPT ;  /* 0x000000010400788c */ /* 0x000fc6000bf05270 */
[----:B------:R-:W-:Y:S02]  /*9cb0*/  ULDC.64 UR4, c[0x0][0x330] ;  /* 0x0000cc0000047ab9 */ /* 0x000fe40000000a00 */
[----:B------:R-:W-:-:S07]  /*9cc0*/  UIMAD.WIDE.U32 UR26, UR24, UR4, URZ ;  /* 0x00000004181a72a5 */ /* 0x000fce000f8e003f */
[----:B------:R-:W-:Y:S02]  /*9cd0*/  @UP0 UMOV UR25, UR27 ;  /* 0x0000001b00190c82 */ /* 0x000fe40008000000 */
[----:B------:R-:W-:Y:S02]  /*9ce0*/  @UP0 USHF.R.U32.HI UR24, URZ, UR5, UR25 ;  /* 0x000000053f180299 */ /* 0x000fe40008011619 */
.L_x_2861:
[----:B------:R-:W-:Y:S02]  /*9cf0*/  ULDC UR4, c[0x0][0x32c] ;  /* 0x0000cb0000047ab9 */ /* 0x000fe40000000800 */
[----:B------:R-:W-:-:S04]  /*9d00*/  UIMAD UR4, UR24, UR4, URZ ;  /* 0x00000004180472a4 */ /* 0x000fc8000f8e023f */
[----:B------:R-:W-:-:S04]  /*9d10*/  UISETP.LT.AND UP0, UPT, UR11, UR4, UPT ;  /* 0x000000040b00728c */ /* 0x000fc8000bf01270 */
[----:B------:R-:W-:-:S04]  /*9d20*/  USEL UR11, UR11, UR4, !UP0 ;  /* 0x000000040b0b7287 */ /* 0x000fc8000c000000 */
.L_x_2859:
        /* <DEDUP_REMOVED lines=9> */
[----:B------:R-:W-:Y:S01]  /*9dc0*/  SHF.R.S32.HI R251, RZ, 0x1f, R235 ;  /* 0x0000001ffffb7819 */ /* 0x000fe200000114eb */
        /* <DEDUP_REMOVED lines=8> */
[----:B------:R-:W-:Y:S01]  /*9e50*/  IMAD.SHL.U32 R245, R201, 0x2, RZ ;  /* 0x00000002c9f57824 */ /* 0x000fe200078e00ff */
[----:B------:R-:W-:-:S02]  /*9e60*/  SHF.L.U64.HI R251, R235, 0x1, R251 ;  /* 0x00000001ebfb7819 */ /* 0x000fc400000102fb */
.L_x_2865:
        /* <DEDUP_REMOVED lines=70> */
.L_x_2863:
        /* <DEDUP_REMOVED lines=273> */
.L_x_2864:
        /* <DEDUP_REMOVED lines=39> */
[----:B------:R-:W-:Y:S01]  /*b650*/  PLOP3.LUT P0, PT, PT, PT, UP0, 0x80, 0x0 ;  /* 0x000000000000781c */ /* 0x000fe20003f0f008 */
[----:B------:R-:W-:Y:S08]  /*b660*/  SHFL.BFLY PT, R164, R167, 0x2, 0x1f ;  /* 0x0c401f00a7a47f89 */ /* 0x000ff000000e0000 */
        /* <DEDUP_REMOVED lines=21> */
[----:B------:R-:W-:Y:S02]  /*b7c0*/  FMUL.FTZ R3, R3, c[0x0][0x2d0] ;  /* 0x0000b40003037a20 */ /* 0x000fe40000410000 */
[----:B------:R-:W-:Y:S02]  /*b7d0*/  FMUL.FTZ R2, R2, c[0x0][0x2d0] ;  /* 0x0000b40002027a20 */ /* 0x000fe40000410000 */
[--C-:B------:R-:W-:Y:S02]  /*b7e0*/  FFMA.FTZ R191, R12, c[0x0][0x2d0], -R190.reuse ;  /* 0x0000b4000cbf7a23 */ /* 0x100fe400000108be */
[--C-:B------:R-:W-:Y:S01]  /*b7f0*/  FFMA.FTZ R192, R13, c[0x0][0x2d0], -R190.reuse ;  /* 0x0000b4000dc07a23 */ /* 0x100fe200000108be */
[----:B------:R-:W1:Y:S01]  /*b800*/  MUFU.EX2 R3, R3 ;  /* 0x0000000300037308 */ /* 0x000e620000000800 */
[--C-:B------:R-:W-:Y:S02]  /*b810*/  FFMA.FTZ R193, R14, c[0x0][0x2d0], -R189.reuse ;  /* 0x0000b4000ec17a23 */ /* 0x100fe400000108bd */
[--C-:B------:R-:W-:Y:S02]  /*b820*/  FFMA.FTZ R194, R15, c[0x0][0x2d0], -R189.reuse ;  /* 0x0000b4000fc27a23 */ /* 0x100fe400000108bd */
[----:B------:R-:W-:Y:S01]  /*b830*/  LDSM.16.MT88.4 R12, [R220+0x6100] ;  /* 0x00610000dc0c783b */ /* 0x000fe20000004200 */
[--C-:B------:R-:W-:Y:S02]  /*b840*/  FFMA.FTZ R195, R16, c[0x0][0x2d0], -R190.reuse ;  /* 0x0000b40010c37a23 */ /* 0x100fe400000108be */
[--C-:B------:R-:W-:Y:S02]  /*b850*/  FFMA.FTZ R196, R17, c[0x0][0x2d0], -R190.reuse ;  /* 0x0000b40011c47a23 */ /* 0x100fe400000108be */
[----:B------:R-:W2:Y:S01]  /*b860*/  MUFU.EX2 R2, R2 ;  /* 0x0000000200027308 */ /* 0x000ea20000000800 */
[--C-:B------:R-:W-:Y:S02]  /*b870*/  FFMA.FTZ R197, R18, c[0x0][0x2d0], -R189.reuse ;  /* 0x0000b40012c57a23 */ /* 0x100fe400000108bd */
[--C-:B------:R-:W-:Y:S02]  /*b880*/  FFMA.FTZ R198, R19, c[0x0][0x2d0], -R189.reuse ;  /* 0x0000b40013c67a23 */ /* 0x100fe400000108bd */
[----:B------:R-:W-:Y:S01]  /*b890*/  LDSM.16.MT88.4 R16, [R222+0x900] ;  /* 0x00090000de10783b */ /* 0x000fe20000004200 */
[----:B------:R-:W-:Y:S02]  /*b8a0*/  FFMA.FTZ R199, R32, c[0x0][0x2d0], -R190 ;  /* 0x0000b40020c77a23 */ /* 0x000fe400000108be */
[----:B------:R-:W-:Y:S02]  /*b8b0*/  FFMA.FTZ R252, R34, c[0x0][0x2d0], -R189 ;  /* 0x0000b40022fc7a23 */ /* 0x000fe400000108bd */
[----:B------:R-:W3:Y:S01]  /*b8c0*/  MUFU.EX2 R165, R165 ;  /* 0x000000a500a57308 */ /* 0x000ee20000000800 */
[C---:B-1----:R-:W-:Y:S02]  /*b8d0*/  FMUL.FTZ R4, R3.reuse, R160 ;  /* 0x000000a003047220 */ /* 0x042fe40000410000 */
[C---:B------:R-:W-:Y:S02]  /*b8e0*/  FMUL.FTZ R5, R3.reuse, R161 ;  /* 0x000000a103057220 */ /* 0x040fe40000410000 */
[C---:B------:R-:W-:Y:S05]  /*b8f0*/  FMUL.FTZ R8, R3.reuse, R156 ;  /* 0x0000009c03087220 */ /* 0x040fea0000410000 */
[----:B------:R-:W-:Y:S01]  /*b900*/  MUFU.EX2 R166, R166 ;  /* 0x000000a600a67308 */ /* 0x000fe20000000800 */
[C---:B------:R-:W-:Y:S02]  /*b910*/  FMUL.FTZ R9, R3.reuse, R157 ;  /* 0x0000009d03097220 */ /* 0x040fe40000410000 */
[----:B------:R-:W-:Y:S02]  /*b920*/  FMUL.FTZ R132, R3, R132 ;  /* 0x0000008403847220 */ /* 0x000fe40000410000 */
[C---:B--2---:R-:W-:Y:S02]  /*b930*/  FMUL.FTZ R6, R2.reuse, R162 ;  /* 0x000000a202067220 */ /* 0x044fe40000410000 */
[C---:B------:R-:W-:Y:S02]  /*b940*/  FMUL.FTZ R7, R2.reuse, R163 ;  /* 0x000000a302077220 */ /* 0x040fe40000410000 */
[C---:B------:R-:W-:Y:S01]  /*b950*/  FMUL.FTZ R10, R2.reuse, R158 ;  /* 0x0000009e020a7220 */ /* 0x040fe20000410000 */
[----:B------:R-:W1:Y:S01]  /*b960*/  MUFU.EX2 R167, R167 ;  /* 0x000000a700a77308 */ /* 0x000e620000000800 */
[C---:B------:R-:W-:Y:S02]  /*b970*/  FMUL.FTZ R11, R2.reuse, R159 ;  /* 0x0000009f020b7220 */ /* 0x040fe40000410000 */
[----:B------:R-:W2:Y:S01]  /*b980*/  LDSM.16.MT88.4 R156, [R220+0x100] ;  /* 0x00010000dc9c783b */ /* 0x000ea20000004200 */
        /* <DEDUP_REMOVED lines=17> */
[----:B------:R-:W1:Y:S01]  /*baa0*/  MUFU.EX2 R188, R188 ;  /* 0x000000bc00bc7308 */ /* 0x000e620000000800 */
        /* <DEDUP_REMOVED lines=13> */
[C---:B------:R-:W-:Y:S02]  /*bb80*/  FMUL.FTZ R36, R3.reuse, R36 ;  /* 0x0000002403247220 */ /* 0x040fe40000410000 */
        /* <DEDUP_REMOVED lines=10> */
[----:B------:R-:W1:Y:S01]  /*bc30*/  LDSM.16.MT88.4 R168, [R227+0x2100] ;  /* 0x00210000e3a8783b */ /* 0x000e620000004200 */
[----:B------:R-:W4:Y:S02]  /*bc40*/  MUFU.EX2 R194, R194 ;  /* 0x000000c200c27308 */ /* 0x000f240000000800 */
[C---:B------:R-:W-:Y:S02]  /*bc50*/  FMUL.FTZ R43, R2.reuse, R43 ;  /* 0x0000002b022b7220 */ /* 0x040fe40000410000 */
[C---:B------:R-:W-:Y:S02]  /*bc60*/  FMUL.FTZ R44, R3.reuse, R44 ;  /* 0x0000002c032c7220 */ /* 0x040fe40000410000 */
[C---:B------:R-:W-:Y:S04]  /*bc70*/  HMMA.16816.F32.BF16 R132, R160.reuse, R172, R132 ;  /* 0x000000aca084723c */ /* 0x040fe80000041884 */
[C---:B------:R-:W-:Y:S01]  /*bc80*/  FMUL.FTZ R45, R3.reuse, R45 ;  /* 0x0000002d032d7220 */ /* 0x040fe20000410000 */
[----:B------:R-:W-:Y:S01]  /*bc90*/  MUFU.EX2 R195, R195 ;  /* 0x000000c300c37308 */ /* 0x000fe20000000800 */
[C---:B------:R-:W-:Y:S02]  /*bca0*/  FMUL.FTZ R46, R2.reuse, R46 ;  /* 0x0000002e022e7220 */ /* 0x040fe40000410000 */
[C---:B------:R-:W-:Y:S01]  /*bcb0*/  HMMA.16816.F32.BF16 R136, R160.reuse, R174, R136 ;  /* 0x000000aea088723c */ /* 0x040fe20000041888 */
[----:B------:R-:W5:Y:S03]  /*bcc0*/  LDSM.16.MT88.4 R172, [R222+0x2100] ;  /* 0x00210000deac783b */ /* 0x000f660000004200 */
[C---:B------:R-:W-:Y:S02]  /*bcd0*/  FMUL.FTZ R47, R2.reuse, R47 ;  /* 0x0000002f022f7220 */ /* 0x040fe40000410000 */
[C---:B------:R-:W-:Y:S01]  /*bce0*/  FMUL.FTZ R48, R3.reuse, R48 ;  /* 0x0000003003307220 */ /* 0x040fe20000410000 */
[----:B------:R-:W1:Y:S01]  /*bcf0*/  MUFU.EX2 R196, R196 ;  /* 0x000000c400c47308 */ /* 0x000e620000000800 */
[C---:B------:R-:W-:Y:S04]  /*bd00*/  HMMA.16816.F32.BF16 R140, R160.reuse, R176, R140 ;  /* 0x000000b0a08c723c */ /* 0x040fe8000004188c */
[C---:B------:R-:W-:Y:S02]  /*bd10*/  FMUL.FTZ R49, R3.reuse, R49 ;  /* 0x0000003103317220 */ /* 0x040fe40000410000 */
[C---:B------:R-:W-:Y:S02]  /*bd20*/  FMUL.FTZ R50, R2.reuse, R50 ;  /* 0x0000003202327220 */ /* 0x040fe40000410000 */
[C---:B------:R-:W-:Y:S01]  /*bd30*/  HMMA.16816.F32.BF16 R144, R160.reuse, R178, R144 ;  /* 0x000000b2a090723c */ /* 0x040fe20000041890 */
[----:B------:R-:W-:Y:S01]  /*bd40*/  LDSM.16.MT88.4 R176, [R222+0x2900] ;  /* 0x00290000deb0783b */ /* 0x000fe20000004200 */
[----:B------:R-:W-:Y:S02]  /*bd50*/  MUFU.EX2 R197, R197 ;  /* 0x000000c500c57308 */ /* 0x000fe40000000800 */
[C---:B------:R-:W-:Y:S02]  /*bd60*/  FMUL.FTZ R51, R2.reuse, R51 ;  /* 0x0000003302337220 */ /* 0x040fe40000410000 */
[C---:B------:R-:W-:Y:S02]  /*bd70*/  FMUL.FTZ R52, R3.reuse, R52 ;  /* 0x0000003403347220 */ /* 0x040fe40000410000 */
[C---:B--2---:R-:W-:Y:S04]  /*bd80*/  HMMA.16816.F32.BF16 R148, R160.reuse, R156, R148 ;  /* 0x0000009ca094723c */ /* 0x044fe80000041894 */
[C---:B------:R-:W-:Y:S01]  /*bd90*/  FMUL.FTZ R53, R3.reuse, R53 ;  /* 0x0000003503357220 */ /* 0x040fe20000410000 */
[----:B------:R-:W2:Y:S01]  /*bda0*/  MUFU.EX2 R198, R198 ;  /* 0x000000c600c67308 */ /* 0x000ea20000000800 */
[C---:B------:R-:W-:Y:S02]  /*bdb0*/  FMUL.FTZ R54, R2.reuse, R54 ;  /* 0x0000003602367220 */ /* 0x040fe40000410000 */
[C---:B------:R-:W-:Y:S01]  /*bdc0*/  HMMA.16816.F32.BF16 R152, R160.reuse, R158, R152 ;  /* 0x0000009ea098723c */ /* 0x040fe20000041898 */
[----:B------:R-:W2:Y:S03]  /*bdd0*/  LDSM.16.MT88.4 R156, [R221+0x2100] ;  /* 0x00210000dd9c783b */ /* 0x000ea60000004200 */
[C---:B------:R-:W-:Y:S02]  /*bde0*/  FMUL.FTZ R55, R2.reuse, R55 ;  /* 0x0000003702377220 */ /* 0x040fe40000410000 */
[C---:B------:R-:W-:Y:S01]  /*bdf0*/  FMUL.FTZ R56, R3.reuse, R56 ;  /* 0x0000003803387220 */ /* 0x040fe20000410000 */
[----:B------:R-:W-:Y:S01]  /*be00*/  MUFU.EX2 R199, R199 ;  /* 0x000000c700c77308 */ /* 0x000fe20000000800 */
[C---:B-1----:R-:W-:Y:S04]  /*be10*/  HMMA.16816.F32.BF16 R36, R160.reuse, R168, R36 ;  /* 0x000000a8a024723c */ /* 0x042fe80000041824 */
[C---:B------:R-:W-:Y:S02]  /*be20*/  FMUL.FTZ R57, R3.reuse, R57 ;  /* 0x0000003903397220 */ /* 0x040fe40000410000 */
[C---:B------:R-:W-:Y:S02]  /*be30*/  FMUL.FTZ R58, R2.reuse, R58 ;  /* 0x0000003a023a7220 */ /* 0x040fe40000410000 */
[C---:B------:R-:W-:Y:S01]  /*be40*/  HMMA.16816.F32.BF16 R40, R160.reuse, R170, R40 ;  /* 0x000000aaa028723c */ /* 0x040fe20000041828 */
[----:B------:R-:W1:Y:S01]  /*be50*/  LDSM.16.MT88.4 R168, [R220+0x2100] ;  /* 0x00210000dca8783b */ /* 0x000e620000004200 */
[----:B------:R-:W-:Y:S02]  /*be60*/  MUFU.EX2 R252, R252 ;  /* 0x000000fc00fc7308 */ /* 0x000fe40000000800 */
        /* <DEDUP_REMOVED lines=107> */
[----:B------:R-:W-:Y:S01]  /*c520*/  HMMA.16816.F32.BF16 R128, R160, R14, R128 ;  /* 0x0000000ea080723c */ /* 0x000fe20000041880 */
[----:B------:R-:W3:Y:S02]  /*c530*/  LDSM.16.MT88.4 R160, [R220+0x900] ;  /* 0x00090000dca0783b */ /* 0x000ee40000004200 */
[----:B------:R-:W-:Y:S01]  /*c540*/  MOV R3, R0 ;  /* 0x0000000000037202 */ /* 0x000fe20000000f00 */
[----:B------:R-:W-:Y:S01]  /*c550*/  FFMA.FTZ R184, R2, R239, R184 ;  /* 0x000000ef02b87223 */ /* 0x000fe200000100b8 */
[----:B------:R-:W-:Y:S01]  /*c560*/  MOV R2, R164 ;  /* 0x000000a400027202 */ /* 0x000fe20000000f00 */
[----:B------:R-:W-:Y:S01]  /*c570*/  FADD.FTZ R185, R165, R185 ;  /* 0x000000b9a5b97221 */ /* 0x000fe20000010000 */
[----:B------:R-:W-:Y:S01]  /*c580*/  F2FP.BF16.PACK_AB R14, R196, R195 ;  /* 0x000000c3c40e723e */ /* 0x000fe200000010ff */
[----:B------:R-:W-:Y:S01]  /*c590*/  FADD.FTZ R184, R186, R184 ;  /* 0x000000b8bab87221 */ /* 0x000fe20000010000 */
[----:B------:R-:W-:Y:S03]  /*c5a0*/  F2FP.BF16.PACK_AB R15, R198, R197 ;  /* 0x000000c5c60f723e */ /* 0x000fe600000010ff */
[----:B------:R-:W-:Y:S02]  /*c5b0*/  FADD.FTZ R166, R166, R185 ;  /* 0x000000b9a6a67221 */ /* 0x000fe40000010000 */
[----:B------:R-:W-:Y:S02]  /*c5c0*/  FADD.FTZ R184, R187, R184 ;  /* 0x000000b8bbb87221 */ /* 0x000fe40000010000 */
[C---:B--2---:R-:W-:Y:S05]  /*c5d0*/  HMMA.16816.F32.BF16 R4, R12.reuse, R156, R4 ;  /* 0x0000009c0c04723c */ /* 0x044fea0000041804 */
        /* <DEDUP_REMOVED lines=24> */
[C---:B------:R-:W-:Y:S07]  /*c760*/  HMMA.16816.F32.BF16 R44, R12.reuse, R176, R44 ;  /* 0x000000b00c2c723c */ /* 0x040fee000004182c */
[--C-:B------:R-:W-:Y:S01]  /*c770*/  FFMA.FTZ R176, R20, c[0x0][0x2d0], -R190.reuse ;  /* 0x0000b40014b07a23 */ /* 0x100fe200000108be */
[C---:B------:R-:W-:Y:S04]  /*c780*/  HMMA.16816.F32.BF16 R48, R12.reuse, R178, R48 ;  /* 0x000000b20c30723c */ /* 0x040fe80000041830 */
[----:B------:R-:W-:Y:S01]  /*c790*/  FFMA.FTZ R177, R21, c[0x0][0x2d0], -R190 ;  /* 0x0000b40015b17a23 */ /* 0x000fe200000108be */
[----:B------:R-:W-:Y:S02]  /*c7a0*/  MUFU.EX2 R176, R176 ;  /* 0x000000b000b07308 */ /* 0x000fe40000000800 */
[--C-:B------:R-:W-:Y:S01]  /*c7b0*/  FFMA.FTZ R178, R22, c[0x0][0x2d0], -R189.reuse ;  /* 0x0000b40016b27a23 */ /* 0x100fe200000108bd */
[C---:B--2---:R-:W-:Y:S04]  /*c7c0*/  HMMA.16816.F32.BF16 R52, R12.reuse, R156, R52 ;  /* 0x0000009c0c34723c */ /* 0x044fe80000041834 */
[--C-:B------:R-:W-:Y:S02]  /*c7d0*/  FFMA.FTZ R179, R23, c[0x0][0x2d0], -R189.reuse ;  /* 0x0000b40017b37a23 */ /* 0x100fe400000108bd */
[----:B------:R-:W-:Y:S01]  /*c7e0*/  LDSM.16.MT88.4 R20, [R221+0x6900] ;  /* 0x00690000dd14783b */ /* 0x000fe20000004200 */
[----:B------:R-:W-:Y:S01]  /*c7f0*/  MUFU.EX2 R177, R177 ;  /* 0x000000b100b17308 */ /* 0x000fe20000000800 */
[C---:B------:R-:W-:Y:S06]  /*c800*/  HMMA.16816.F32.BF16 R56, R12.reuse, R158, R56 ;  /* 0x0000009e0c38723c */ /* 0x040fec0000041838 */
[----:B------:R-:W2:Y:S02]  /*c810*/  LDSM.16.MT88.4 R156, [R220+0x4900] ;  /* 0x00490000dc9c783b */ /* 0x000ea40000004200 */
[C---:B----4-:R-:W-:Y:S01]  /*c820*/  HMMA.16816.F32.BF16 R60, R12.reuse, R16, R60 ;  /* 0x000000100c3c723c */ /* 0x050fe2000004183c */
[----:B------:R-:W4:Y:S07]  /*c830*/  MUFU.EX2 R178, R178 ;  /* 0x000000b200b27308 */ /* 0x000f2e0000000800 */
[C---:B------:R-:W-:Y:S01]  /*c840*/  HMMA.16816.F32.BF16 R64, R12.reuse, R18, R64 ;  /* 0x000000120c40723c */ /* 0x040fe20000041840 */
[----:B------:R-:W5:Y:S02]  /*c850*/  LDSM.16.MT88.4 R16, [R227+0x6900] ;  /* 0x00690000e310783b */ /* 0x000f640000004200 */
[----:B------:R-:W2:Y:S05]  /*c860*/  MUFU.EX2 R179, R179 ;  /* 0x000000b300b37308 */ /* 0x000eaa0000000800 */
[C---:B-1----:R-:W-:Y:S08]  /*c870*/  HMMA.16816.F32.BF16 R68, R12.reuse, R168, R68 ;  /* 0x000000a80c44723c */ /* 0x042ff00000041844 */
[C---:B------:R-:W-:Y:S01]  /*c880*/  HMMA.16816.F32.BF16 R72, R12.reuse, R170, R72 ;  /* 0x000000aa0c48723c */ /* 0x040fe20000041848 */
[----:B------:R-:W1:Y:S03]  /*c890*/  LDSM.16.MT88.4 R168, [R222+0x6900] ;  /* 0x00690000dea8783b */ /* 0x000e660000004200 */
[----:B----4-:R-:W-:Y:S04]  /*c8a0*/  FADD.FTZ R198, R178, R198 ;  /* 0x000000c6b2c67221 */ /* 0x010fe80000010000 */
[C---:B------:R-:W-:Y:S07]  /*c8b0*/  HMMA.16816.F32.BF16 R76, R12.reuse, R180, R76 ;  /* 0x000000b40c4c723c */ /* 0x040fee000004184c */
[--C-:B------:R-:W-:Y:S01]  /*c8c0*/  FFMA.FTZ R180, R24, c[0x0][0x2d0], -R190.reuse ;  /* 0x0000b40018b47a23 */ /* 0x100fe200000108be */
[C---:B------:R-:W-:Y:S04]  /*c8d0*/  HMMA.16816.F32.BF16 R80, R12.reuse, R182, R80 ;  /* 0x000000b60c50723c */ /* 0x040fe80000041850 */
[----:B------:R-:W-:Y:S01]  /*c8e0*/  FFMA.FTZ R181, R25, c[0x0][0x2d0], -R190 ;  /* 0x0000b40019b57a23 */ /* 0x000fe200000108be */
[----:B------:R-:W-:Y:S02]  /*c8f0*/  MUFU.EX2 R180, R180 ;  /* 0x000000b400b47308 */ /* 0x000fe40000000800 */
[--C-:B------:R-:W-:Y:S01]  /*c900*/  FFMA.FTZ R182, R26, c[0x0][0x2d0], -R189.reuse ;  /* 0x0000b4001ab67a23 */ /* 0x100fe200000108bd */
[C---:B---3--:R-:W-:Y:S04]  /*c910*/  HMMA.16816.F32.BF16 R84, R12.reuse, R160, R84 ;  /* 0x000000a00c54723c */ /* 0x048fe80000041854 */
[----:B------:R-:W-:Y:S02]  /*c920*/  FFMA.FTZ R183, R27, c[0x0][0x2d0], -R189 ;  /* 0x0000b4001bb77a23 */ /* 0x000fe400000108bd */
[----:B------:R-:W-:Y:S01]  /*c930*/  LDSM.16.MT88.4 R24, [R221+0x1100] ;  /* 0x00110000dd18783b */ /* 0x000fe20000004200 */
[----:B------:R-:W3:Y:S01]  /*c940*/  MUFU.EX2 R181, R181 ;  /* 0x000000b500b57308 */ /* 0x000ee20000000800 */
[C---:B------:R-:W-:Y:S06]  /*c950*/  HMMA.16816.F32.BF16 R88, R12.reuse, R162, R88 ;  /* 0x000000a20c58723c */ /* 0x040fec0000041858 */
[----:B------:R-:W-:Y:S02]  /*c960*/  LDSM.16.MT88.4 R160, [R222+0x1100] ;  /* 0x00110000dea0783b */ /* 0x000fe40000004200 */
[C---:B--2---:R-:W-:Y:S01]  /*c970*/  HMMA.16816.F32.BF16 R92, R12.reuse, R156, R92 ;  /* 0x0000009c0c5c723c */ /* 0x044fe2000004185c */
[----:B------:R-:W-:Y:S07]  /*c980*/  MUFU.EX2 R182, R182 ;  /* 0x000000b600b67308 */ /* 0x000fee0000000800 */
[C---:B------:R-:W-:Y:S01]  /*c990*/  HMMA.16816.F32.BF16 R96, R12.reuse, R158, R96 ;  /* 0x0000009e0c60723c */ /* 0x040fe20000041860 */
[----:B------:R-:W2:Y:S02]  /*c9a0*/  LDSM.16.MT88.4 R156, [R220+0x6900] ;  /* 0x00690000dc9c783b */ /* 0x000ea40000004200 */
[----:B------:R-:W4:Y:S05]  /*c9b0*/  MUFU.EX2 R183, R183 ;  /* 0x000000b700b77308 */ /* 0x000f2a0000000800 */
[C---:B-----5:R-:W-:Y:S08]  /*c9c0*/  HMMA.16816.F32.BF16 R100, R12.reuse, R16, R100 ;  /* 0x000000100c64723c */ /* 0x060ff00000041864 */
[C---:B------:R-:W-:Y:S01]  /*c9d0*/  HMMA.16816.F32.BF16 R104, R12.reuse, R18, R104 ;  /* 0x000000120c68723c */ /* 0x040fe20000041868 */
[----:B------:R-:W5:Y:S07]  /*c9e0*/  LDSM.16.MT88.4 R16, [R227+0x1100] ;  /* 0x00110000e310783b */ /* 0x000f6e0000004200 */
[C---:B-1----:R-:W-:Y:S08]  /*c9f0*/  HMMA.16816.F32.BF16 R108, R12.reuse, R168, R108 ;  /* 0x000000a80c6c723c */ /* 0x042ff0000004186c */
[C---:B------:R-:W-:Y:S01]  /*ca00*/  HMMA.16816.F32.BF16 R112, R12.reuse, R170, R112 ;  /* 0x000000aa0c70723c */ /* 0x040fe20000041870 */
[----:B------:R-:W1:Y:S07]  /*ca10*/  LDSM.16.MT88.4 R168, [R220+0x1100] ;  /* 0x00110000dca8783b */ /* 0x000e6e0000004200 */
[C---:B------:R-:W-:Y:S08]  /*ca20*/  HMMA.16816.F32.BF16 R116, R12.reuse, R20, R116 ;  /* 0x000000140c74723c */ /* 0x040ff00000041874 */
[C---:B------:R-:W-:Y:S01]  /*ca30*/  HMMA.16816.F32.BF16 R120, R12.reuse, R22, R120 ;  /* 0x000000160c78723c */ /* 0x040fe20000041878 */
[----:B------:R-:W1:Y:S07]  /*ca40*/  LDSM.16.MT88.4 R20, [R227+0x3100] ;  /* 0x00310000e314783b */ /* 0x000e6e0000004200 */
[C---:B--2---:R-:W-:Y:S08]  /*ca50*/  HMMA.16816.F32.BF16 R124, R12.reuse, R156, R124 ;  /* 0x0000009c0c7c723c */ /* 0x044ff0000004187c */
[----:B------:R-:W-:Y:S01]  /*ca60*/  HMMA.16816.F32.BF16 R128, R12, R158, R128 ;  /* 0x0000009e0c80723c */ /* 0x000fe20000041880 */
[----:B------:R-:W-:Y:S06]  /*ca70*/  LDSM.16.MT88.4 R156, [R221+0x3100] ;  /* 0x00310000dd9c783b */ /* 0x000fec0000004200 */
[----:B------:R-:W-:Y:S01]  /*ca80*/  F2FP.BF16.PACK_AB R12, R177, R176 ;  /* 0x000000b0b10c723e */ /* 0x000fe200000010ff */
[----:B------:R-:W-:Y:S01]  /*ca90*/  FADD.FTZ R176, R176, R195 ;  /* 0x000000c3b0b07221 */ /* 0x000fe20000010000 */
[----:B------:R-:W-:Y:S03]  /*caa0*/  F2FP.BF16.PACK_AB R13, R179, R178 ;  /* 0x000000b2b30d723e */ /* 0x000fe600000010ff */
[----:B---3--:R-:W-:Y:S01]  /*cab0*/  F2FP.BF16.PACK_AB R14, R181, R180 ;  /* 0x000000b4b50e723e */ /* 0x008fe200000010ff */
[----:B------:R-:W-:Y:S01]  /*cac0*/  FADD.FTZ R176, R177, R176 ;  /* 0x000000b0b1b07221 */ /* 0x000fe20000010000 */
[----:B----4-:R-:W-:Y:S01]  /*cad0*/  F2FP.BF16.PACK_AB R15, R183, R182 ;  /* 0x000000b6b70f723e */ /* 0x010fe200000010ff */
[----:B------:R-:W-:Y:S02]  /*cae0*/  FADD.FTZ R179, R179, R198 ;  /* 0x000000c6b3b37221 */ /* 0x000fe40000010000 */
[----:B------:R-:W-:Y:S02]  /*caf0*/  FADD.FTZ R180, R180, R176 ;  /* 0x000000b0b4b47221 */ /* 0x000fe40000010000 */
[----:B------:R-:W-:Y:S02]  /*cb00*/  FADD.FTZ R179, R182, R179 ;  /* 0x000000b3b6b37221 */ /* 0x000fe40000010000 */
[C---:B-----5:R-:W-:Y:S03]  /*cb10*/  HMMA.16816.F32.BF16 R4, R12.reuse, R16, R4 ;  /* 0x000000100c04723c */ /* 0x060fe60000041804 */
[----:B------:R-:W-:Y:S02]  /*cb20*/  FADD.FTZ R180, R181, R180 ;  /* 0x000000b4b5b47221 */ /* 0x000fe40000010000 */
[----:B------:R-:W-:Y:S03]  /*cb30*/  FADD.FTZ R183, R183, R179 ;  /* 0x000000b3b7b77221 */ /* 0x000fe60000010000 */
        /* <DEDUP_REMOVED lines=17> */
[C---:B------:R-:W-:Y:S08]  /*cc50*/  HMMA.16816.F32.BF16 R52, R12.reuse, R156, R52 ;  /* 0x0000009c0c34723c */ /* 0x040ff00000041834 */
[C---:B------:R-:W-:Y:S01]  /*cc60*/  HMMA.16816.F32.BF16 R56, R12.reuse, R158, R56 ;  /* 0x0000009e0c38723c */ /* 0x040fe20000041838 */
[----:B------:R-:W-:Y:S07]  /*cc70*/  LDSM.16.MT88.4 R156, [R221+0x7100] ;  /* 0x00710000dd9c783b */ /* 0x000fee0000004200 */
[C---:B---3--:R-:W-:Y:S08]  /*cc80*/  HMMA.16816.F32.BF16 R60, R12.reuse, R160, R60 ;  /* 0x000000a00c3c723c */ /* 0x048ff0000004183c */
[C---:B------:R-:W-:Y:S08]  /*cc90*/  HMMA.16816.F32.BF16 R64, R12.reuse, R162, R64 ;  /* 0x000000a20c40723c */ /* 0x040ff00000041840 */
[C---:B----4-:R-:W-:Y:S08]  /*cca0*/  HMMA.16816.F32.BF16 R68, R12.reuse, R24, R68 ;  /* 0x000000180c44723c */ /* 0x050ff00000041844 */
[C---:B------:R-:W-:Y:S01]  /*ccb0*/  HMMA.16816.F32.BF16 R72, R12.reuse, R26, R72 ;  /* 0x0000001a0c48723c */ /* 0x040fe20000041848 */
[----:B------:R-:W3:Y:S07]  /*ccc0*/  LDSM.16.MT88.4 R24, [R222+0x7100] ;  /* 0x00710000de18783b */ /* 0x000eee0000004200 */
[C---:B------:R-:W-:Y:S07]  /*ccd0*/  HMMA.16816.F32.BF16 R76, R12.reuse, R172, R76 ;  /* 0x000000ac0c4c723c */ /* 0x040fee000004184c */
[--C-:B------:R-:W-:Y:S01]  /*cce0*/  FFMA.FTZ R172, R28, c[0x0][0x2d0], -R190.reuse ;  /* 0x0000b4001cac7a23 */ /* 0x100fe200000108be */
[C---:B------:R-:W-:Y:S04]  /*ccf0*/  HMMA.16816.F32.BF16 R80, R12.reuse, R174, R80 ;  /* 0x000000ae0c50723c */ /* 0x040fe80000041850 */
[--C-:B------:R-:W-:Y:S01]  /*cd00*/  FFMA.FTZ R173, R29, c[0x0][0x2d0], -R190.reuse ;  /* 0x0000b4001dad7a23 */ /* 0x100fe200000108be */
[----:B------:R-:W-:Y:S01]  /*cd10*/  MUFU.EX2 R172, R172 ;  /* 0x000000ac00ac7308 */ /* 0x000fe20000000800 */
[----:B------:R-:W-:Y:S02]  /*cd20*/  FFMA.FTZ R190, R33, c[0x0][0x2d0], -R190 ;  /* 0x0000b40021be7a23 */ /* 0x000fe400000108be */
[C---:B-1----:R-:W-:Y:S04]  /*cd30*/  HMMA.16816.F32.BF16 R84, R12.reuse, R168, R84 ;  /* 0x000000a80c54723c */ /* 0x042fe80000041854 */
[--C-:B------:R-:W-:Y:S02]  /*cd40*/  FFMA.FTZ R174, R30, c[0x0][0x2d0], -R189.reuse ;  /* 0x0000b4001eae7a23 */ /* 0x100fe400000108bd */
[--C-:B------:R-:W-:Y:S01]  /*cd50*/  FFMA.FTZ R175, R31, c[0x0][0x2d0], -R189.reuse ;  /* 0x0000b4001faf7a23 */ /* 0x100fe200000108bd */
[----:B------:R-:W-:Y:S01]  /*cd60*/  MUFU.EX2 R173, R173 ;  /* 0x000000ad00ad7308 */ /* 0x000fe20000000800 */
[C---:B------:R-:W-:Y:S01]  /*cd70*/  HMMA.16816.F32.BF16 R88, R12.reuse, R170, R88 ;  /* 0x000000aa0c58723c */ /* 0x040fe20000041858 */
[----:B------:R-:W-:Y:S03]  /*cd80*/  LDSM.16.MT88.4 R28, [R222+0x1900] ;  /* 0x00190000de1c783b */ /* 0x000fe60000004200 */
[----:B------:R-:W-:Y:S04]  /*cd90*/  FFMA.FTZ R189, R35, c[0x0][0x2d0], -R189 ;  /* 0x0000b40023bd7a23 */ /* 0x000fe800000108bd */
[C---:B--2---:R-:W-:Y:S01]  /*cda0*/  HMMA.16816.F32.BF16 R92, R12.reuse, R16, R92 ;  /* 0x000000100c5c723c */ /* 0x044fe2000004185c */
[----:B------:R-:W-:Y:S01]  /*cdb0*/  LDSM.16.MT88.4 R32, [R220+0x1900] ;  /* 0x00190000dc20783b */ /* 0x000fe20000004200 */
[----:B------:R-:W1:Y:S06]  /*cdc0*/  MUFU.EX2 R174, R174 ;  /* 0x000000ae00ae7308 */ /* 0x000e6c0000000800 */
[C---:B------:R-:W-:Y:S01]  /*cdd0*/  HMMA.16816.F32.BF16 R96, R12.reuse, R18, R96 ;  /* 0x000000120c60723c */ /* 0x040fe20000041860 */
[----:B------:R-:W2:Y:S03]  /*cde0*/  LDSM.16.MT88.4 R16, [R220+0x7100] ;  /* 0x00710000dc10783b */ /* 0x000ea60000004200 */
[----:B------:R-:W4:Y:S04]  /*cdf0*/  MUFU.EX2 R175, R175 ;  /* 0x000000af00af7308 */ /* 0x000f280000000800 */
[C---:B------:R-:W-:Y:S01]  /*ce00*/  HMMA.16816.F32.BF16 R100, R12.reuse, R20, R100 ;  /* 0x000000140c64723c */ /* 0x040fe20000041864 */
[----:B------:R-:W-:Y:S05]  /*ce10*/  LDSM.16.MT88.4 R168, [R227+0x3900] ;  /* 0x00390000e3a8783b */ /* 0x000fea0000004200 */
[----:B------:R-:W-:Y:S02]  /*ce20*/  MUFU.EX2 R190, R190 ;  /* 0x000000be00be7308 */ /* 0x000fe40000000800 */
[C---:B------:R-:W-:Y:S01]  /*ce30*/  HMMA.16816.F32.BF16 R104, R12.reuse, R22, R104 ;  /* 0x000000160c68723c */ /* 0x040fe20000041868 */
[----:B------:R-:W5:Y:S03]  /*ce40*/  LDSM.16.MT88.4 R20, [R227+0x1900] ;  /* 0x00190000e314783b */ /* 0x000f660000004200 */
[----:B-1----:R-:W-:Y:S04]  /*ce50*/  FADD.FTZ R183, R174, R183 ;  /* 0x000000b7aeb77221 */ /* 0x002fe80000010000 */
[C---:B---3--:R-:W-:Y:S01]  /*ce60*/  HMMA.16816.F32.BF16 R108, R12.reuse, R24, R108 ;  /* 0x000000180c6c723c */ /* 0x048fe2000004186c */
[----:B------:R-:W1:Y:S03]  /*ce70*/  MUFU.EX2 R189, R189 ;  /* 0x000000bd00bd7308 */ /* 0x000e660000000800 */
[----:B----4-:R-:W-:Y:S04]  /*ce80*/  FADD.FTZ R183, R175, R183 ;  /* 0x000000b7afb77221 */ /* 0x010fe80000010000 */
[C---:B------:R-:W-:Y:S01]  /*ce90*/  HMMA.16816.F32.BF16 R112, R12.reuse, R26, R112 ;  /* 0x0000001a0c70723c */ /* 0x040fe20000041870 */
[----:B------:R-:W3:Y:S03]  /*cea0*/  LDSM.16.MT88.4 R24, [R221+0x1900] ;  /* 0x00190000dd18783b */ /* 0x000ee60000004200 */
[----:B------:R-:W-:Y:S04]  /*ceb0*/  FADD.FTZ R183, R252, R183 ;  /* 0x000000b7fcb77221 */ /* 0x000fe80000010000 */
[C---:B------:R-:W-:Y:S08]  /*cec0*/  HMMA.16816.F32.BF16 R116, R12.reuse, R156, R116 ;  /* 0x0000009c0c74723c */ /* 0x040ff00000041874 */
[C---:B------:R-:W-:Y:S04]  /*ced0*/  HMMA.16816.F32.BF16 R120, R12.reuse, R158, R120 ;  /* 0x0000009e0c78723c */ /* 0x040fe80000041878 */
[----:B-1----:R-:W-:Y:S04]  /*cee0*/  FADD.FTZ R239, R189, R183 ;  /* 0x000000b7bdef7221 */ /* 0x002fe80000010000 */
[C---:B--2---:R-:W-:Y:S08]  /*cef0*/  HMMA.16816.F32.BF16 R124, R12.reuse, R16, R124 ;  /* 0x000000100c7c723c */ /* 0x044ff0000004187c */
[----:B------:R-:W-:Y:S01]  /*cf00*/  HMMA.16816.F32.BF16 R128, R12, R18, R128 ;  /* 0x000000120c80723c */ /* 0x000fe20000041880 */
[----:B------:R-:W1:Y:S06]  /*cf10*/  LDSM.16.MT88.4 R16, [R222+0x3900] ;  /* 0x00390000de10783b */ /* 0x000e6c0000004200 */
[----:B------:R-:W-:Y:S01]  /*cf20*/  F2FP.BF16.PACK_AB R12, R173, R172 ;  /* 0x000000acad0c723e */ /* 0x000fe200000010ff */
[----:B------:R-:W-:Y:S01]  /*cf30*/  FADD.FTZ R172, R172, R180 ;  /* 0x000000b4acac7221 */ /* 0x000fe20000010000 */
[----:B------:R-:W-:Y:S03]  /*cf40*/  F2FP.BF16.PACK_AB R13, R175, R174 ;  /* 0x000000aeaf0d723e */ /* 0x000fe600000010ff */
[C---:B------:R-:W-:Y:S01]  /*cf50*/  F2FP.BF16.PACK_AB R14, R190.reuse, R199 ;  /* 0x000000c7be0e723e */ /* 0x040fe200000010ff */
[----:B------:R-:W-:Y:S01]  /*cf60*/  FADD.FTZ R172, R173, R172 ;  /* 0x000000acadac7221 */ /* 0x000fe20000010000 */
[----:B------:R-:W-:Y:S03]  /*cf70*/  F2FP.BF16.PACK_AB R15, R189, R252 ;  /* 0x000000fcbd0f723e */ /* 0x000fe600000010ff */
[----:B------:R-:W-:Y:S04]  /*cf80*/  FADD.FTZ R172, R199, R172 ;  /* 0x000000acc7ac7221 */ /* 0x000fe80000010000 */
[C---:B-----5:R-:W-:Y:S01]  /*cf90*/  HMMA.16816.F32.BF16 R160, R12.reuse, R20, R4 ;  /* 0x000000140ca0723c */ /* 0x060fe20000041804 */
[----:B------:R-:W2:Y:S02]  /*cfa0*/  LDSM.16.MT88.4 R4, [R221+0x3900] ;  /* 0x00390000dd04783b */ /* 0x000ea40000004200 */
[----:B------:R-:W-:Y:S05]  /*cfb0*/  FADD.FTZ R240, R190, R172 ;  /* 0x000000acbef07221 */ /* 0x000fea0000010000 */
[C---:B------:R-:W-:Y:S01]  /*cfc0*/  HMMA.16816.F32.BF16 R156, R12.reuse, R22, R8 ;  /* 0x000000160c9c723c */ /* 0x040fe20000041808 */
[----:B------:R-:W4:Y:S07]  /*cfd0*/  LDSM.16.MT88.4 R8, [R220+0x3900] ;  /* 0x00390000dc08783b */ /* 0x000f2e0000004200 */
[C---:B------:R-:W-:Y:S01]  /*cfe0*/  HMMA.16816.F32.BF16 R132, R12.reuse, R28, R132 ;  /* 0x0000001c0c84723c */ /* 0x040fe20000041884 */
[----:B------:R-:W5:Y:S07]  /*cff0*/  LDSM.16.MT88.4 R20, [R227+0x5900] ;  /* 0x00590000e314783b */ /* 0x000f6e0000004200 */
[C---:B------:R-:W-:Y:S01]  /*d000*/  HMMA.16816.F32.BF16 R136, R12.reuse, R30, R136 ;  /* 0x0000001e0c88723c */ /* 0x040fe20000041888 */
[----:B------:R-:W-:Y:S07]  /*d010*/  LDSM.16.MT88.4 R28, [R221+0x5900] ;  /* 0x00590000dd1c783b */ /* 0x000fee0000004200 */
[C---:B---3--:R-:W-:Y:S08]  /*d020*/  HMMA.16816.F32.BF16 R140, R12.reuse, R24, R140 ;  /* 0x000000180c8c723c */ /* 0x048ff0000004188c */
[C---:B------:R-:W-:Y:S01]  /*d030*/  HMMA.16816.F32.BF16 R144, R12.reuse, R26, R144 ;  /* 0x0000001a0c90723c */ /* 0x040fe20000041890 */
[----:B------:R-:W3:Y:S07]  /*d040*/  LDSM.16.MT88.4 R24, [R222+0x5900] ;  /* 0x00590000de18783b */ /* 0x000eee0000004200 */
[C---:B------:R-:W-:Y:S08]  /*d050*/  HMMA.16816.F32.BF16 R148, R12.reuse, R32, R148 ;  /* 0x000000200c94723c */ /* 0x040ff00000041894 */
[C---:B------:R-:W-:Y:S01]  /*d060*/  HMMA.16816.F32.BF16 R152, R12.reuse, R34, R152 ;  /* 0x000000220c98723c */ /* 0x040fe20000041898 */
[----:B------:R-:W3:Y:S07]  /*d070*/  LDSM.16.MT88.4 R32, [R220+0x5900] ;  /* 0x00590000dc20783b */ /* 0x000eee0000004200 */
        /* <DEDUP_REMOVED lines=24> */
[C---:B----4-:R-:W-:Y:S08]  /*d200*/  HMMA.16816.F32.BF16 R116, R12.reuse, R8, R116 ;  /* 0x000000080c74723c */ /* 0x050ff00000041874 */
[C---:B------:R-:W-:Y:S08]  /*d210*/  HMMA.16816.F32.BF16 R120, R12.reuse, R10, R120 ;  /* 0x0000000a0c78723c */ /* 0x040ff00000041878 */
[C---:B-1----:R-:W-:Y:S08]  /*d220*/  HMMA.16816.F32.BF16 R124, R12.reuse, R16, R124 ;  /* 0x000000100c7c723c */ /* 0x042ff0000004187c */
[----:B------:R-:W-:Y:S07]  /*d230*/  HMMA.16816.F32.BF16 R128, R12, R18, R128 ;  /* 0x000000120c80723c */ /* 0x000fee0000041880 */
[----:B------:R-:W-:Y:S01]  /*d240*/  MOV R12, R164 ;  /* 0x000000a4000c7202 */ /* 0x000fe20000000f00 */
[----:B------:R-:W-:-:S05]  /*d250*/  @P0 BRA `(.L_x_2865) ;  /* 0xffffcc1000000947 */ /* 0x000fca000383ffff */
.L_x_2862:
[----:B------:R-:W-:-:S06]  /*d260*/  UISETP.GE.AND UP0, UPT, UR21, UR7, UPT ;  /* 0x000000071500728c */ /* 0x000fcc000bf06270 */
[----:B------:R-:W-:-:S13]  /*d270*/  PLOP3.LUT P0, PT, PT, PT, UP0, 0x40, 0x0 ;  /* 0x000000000000781c */ /* 0x000fda0003f0e808 */
[----:B------:R-:W-:Y:S05]  /*d280*/  @P0 BRA `(.L_x_2866) ;  /* 0x0000401000000947 */ /* 0x000fea0003800000 */
[----:B------:R-:W-:Y:S01]  /*d290*/  SHF.R.S32.HI R244, RZ, 0x1f, R235 ;  /* 0x0000001ffff47819 */ /* 0x000fe200000114eb */
[----:B------:R-:W-:Y:S01]  /*d2a0*/  IMAD.MOV.U32 R2, RZ, RZ, R12 ;  /* 0x000000ffff027224 */ /* 0x000fe200078e000c */
[C---:B------:R-:W-:Y:S01]  /*d2b0*/  SHF.L.U64.HI R242, R202.reuse, 0x1, R242 ;  /* 0x00000001caf27819 */ /* 0x040fe200000102f2 */
[----:B------:R-:W-:Y:S01]  /*d2c0*/  IMAD.MOV.U32 R3, RZ, RZ, R0 ;  /* 0x000000ffff037224 */ /* 0x000fe200078e0000 */
[C---:B------:R-:W-:Y:S01]  /*d2d0*/  SHF.L.U64.HI R244, R235.reuse, 0x1, R244 ;  /* 0x00000001ebf47819 */ /* 0x040fe200000102f4 */
[----:B------:R-:W-:Y:S01]  /*d2e0*/  IMAD.SHL.U32 R243, R235, 0x2, RZ ;  /* 0x00000002ebf37824 */ /* 0x000fe200078e00ff */
[----:B------:R-:W-:Y:S01]  /*d2f0*/  SHF.L.U32 R245, R202, 0x1, RZ ;  /* 0x00000001caf57819 */ /* 0x000fe200000006ff */
[C---:B------:R-:W-:Y:S01]  /*d300*/  IMAD.SHL.U32 R246, R201.reuse, 0x2, RZ ;  /* 0x00000002c9f67824 */ /* 0x040fe200078e00ff */
[----:B------:R-:W-:Y:S02]  /*d310*/  SHF.L.U64.HI R241, R201, 0x1, R241 ;  /* 0x00000001c9f17819 */ /* 0x000fe400000102f1 */
[----:B------:R-:W-:-:S02]  /*d320*/  SHF.L.U64.HI R247, R200, 0x1, R203 ;  /* 0x00000001c8f77819 */ /* 0x000fc400000102cb */
[----:B------:R-:W-:Y:S02]  /*d330*/  SHF.L.U32 R248, R200, 0x1, RZ ;  /* 0x00000001c8f87819 */ /* 0x000fe400000006ff */
.L_x_2876:
        /* <DEDUP_REMOVED lines=22> */
[----:B------:R-:W-:Y:S04]  /*d4a0*/  SHFL.IDX PT, R0, R0, 0x1, 0x181f ;  /* 0x00381f0000007f89 */ /* 0x000fe800000e0000 */
[----:B------:R-:W4:Y:S04]  /*d4b0*/  LDSM.16.M88.4 R24, [R229+0x9100] ;  /* 0x00910000e518783b */ /* 0x000f280000000200 */
[----:B------:R-:W5:Y:S04]  /*d4c0*/  SHFL.IDX PT, R28, R28, 0x1, 0x181f ;  /* 0x00381f001c1c7f89 */ /* 0x000f6800000e0000 */
[----:B------:R-:W4:Y:S04]  /*d4d0*/  LDSM.16.M88.4 R164, [R229+0x9900] ;  /* 0x00990000e5a4783b */ /* 0x000f280000000200 */
[----:B------:R-:W-:Y:S04]  /*d4e0*/  LDSM.16.M88.4 R168, [R226+0x10100] ;  /* 0x01010000e2a8783b */ /* 0x000fe80000000200 */
[----:B------:R-:W5:Y:S01]  /*d4f0*/  LDSM.16.M88.4 R172, [R228] ;  /* 0x00000000e4ac783b */ /* 0x000f620000000200 */
[C---:B-1----:R-:W-:Y:S03]  /*d500*/  HMMA.16816.F32.BF16 R4, R32.reuse, R8, RZ ;  /* 0x000000082004723c */ /* 0x042fe600000418ff */
[----:B------:R-:W1:Y:S01]  /*d510*/  LDSM.16.M88.4 R176, [R219] ;  /* 0x00000000dbb0783b */ /* 0x000e620000000200 */
[----:B--2---:R-:W-:Y:S03]  /*d520*/  IADD3 R188, P0, R190, R243, RZ ;  /* 0x000000f3bebc7210 */ /* 0x004fe60007f1e0ff */
[----:B------:R-:W2:Y:S01]  /*d530*/  LDSM.16.M88.4 R180, [R218] ;  /* 0x00000000dab4783b */ /* 0x000ea20000000200 */
[C---:B------:R-:W-:Y:S01]  /*d540*/  HMMA.16816.F32.BF16 R8, R32.reuse, R10, RZ ;  /* 0x0000000a2008723c */ /* 0x040fe200000418ff */
[----:B---3--:R-:W-:Y:S02]  /*d550*/  IMAD.X R189, R20, 0x1, R244, P0 ;  /* 0x0000000114bd7824 */ /* 0x008fe400000e06f4 */
[----:B------:R-:W3:Y:S01]  /*d560*/  LDSM.16.M88.4 R184, [R217] ;  /* 0x00000000d9b8783b */ /* 0x000ee20000000200 */
[----:B------:R-:W-:Y:S03]  /*d570*/  IADD3 R196, P0, R190, R245, RZ ;  /* 0x000000f5bec47210 */ /* 0x000fe60007f1e0ff */
[----:B------:R-:W-:Y:S01]  /*d580*/  @!PT LDS RZ, [RZ] ;  /* 0x00000000fffff984 */ /* 0x000fe20000000800 */
[----:B------:R-:W-:Y:S01]  /*d590*/  @!PT LDS RZ, [RZ] ;  /* 0x00000000fffff984 */ /* 0x000fe20000000800 */
[----:B------:R-:W-:Y:S01]  /*d5a0*/  @!PT LDS RZ, [RZ] ;  /* 0x00000000fffff984 */ /* 0x000fe20000000800 */
[----:B------:R1:W-:Y:S01]  /*d5b0*/  LDGSTS.E.BYPASS.LTC128B.128 [R238], [R188.64], !P2 ;  /* 0x00000000bcee7fae */ /* 0x0003e2000d101d50 */
[C---:B------:R-:W-:Y:S01]  /*d5c0*/  HMMA.16816.F32.BF16 R12, R32.reuse, R16, RZ ;  /* 0x00000010200c723c */ /* 0x040fe200000418ff */
[----:B------:R-:W-:Y:S03]  /*d5d0*/  IMAD.X R197, R20, 0x1, R242, P0 ;  /* 0x0000000114c57824 */ /* 0x000fe600000e06f2 */
[----:B------:R-:W-:Y:S02]  /*d5e0*/  IADD3 R192, P0, R190, R246, RZ ;  /* 0x000000f6bec07210 */ /* 0x000fe40007f1e0ff */
[----:B------:R2:W-:Y:S02]  /*d5f0*/  LDGSTS.E.BYPASS.LTC128B.128 [R238+0x2000], [R196.64], !P6 ;  /* 0x02000000c4ee7fae */ /* 0x0005e4000f101d50 */
[C---:B------:R-:W-:Y:S01]  /*d600*/  HMMA.16816.F32.BF16 R16, R32.reuse, R18, RZ ;  /* 0x000000122010723c */ /* 0x040fe200000418ff */
[----:B------:R-:W-:Y:S03]  /*d610*/  IMAD.X R193, R20, 0x1, R241, P0 ;  /* 0x0000000114c17824 */ /* 0x000fe600000e06f1 */
[----:B------:R-:W-:Y:S02]  /*d620*/  IADD3 R190, P0, R190, R248, RZ ;  /* 0x000000f8bebe7210 */ /* 0x000fe40007f1e0ff */
[----:B------:R2:W-:Y:S03]  /*d630*/  LDGSTS.E.BYPASS.LTC128B.128 [R238+0x4000], [R192.64], !P5 ;  /* 0x04000000c0ee7fae */ /* 0x0005e6000e901d50 */
[----:B------:R-:W-:Y:S02]  /*d640*/  IMAD.X R191, R20, 0x1, R247, P0 ;  /* 0x0000000114bf7824 */ /* 0x000fe400000e06f7 */
[C---:B----4-:R-:W-:Y:S01]  /*d650*/  HMMA.16816.F32.BF16 R20, R32.reuse, R24, RZ ;  /* 0x000000182014723c */ /* 0x050fe200000418ff */
[----:B------:R-:W-:Y:S02]  /*d660*/  IADD3 R30, P0, R0, R243, RZ ;  /* 0x000000f3001e7210 */ /* 0x000fe40007f1e0ff */
[----:B------:R4:W-:Y:S03]  /*d670*/  LDGSTS.E.BYPASS.LTC128B.128 [R238+0x6000], [R190.64], !P4 ;  /* 0x06000000beee7fae */ /* 0x0009e6000e101d50 */
[----:B-----5:R-:W-:Y:S01]  /*d680*/  IMAD.X R31, R28, 0x1, R244, P0 ;  /* 0x000000011c1f7824 */ /* 0x020fe200000e06f4 */
[----:B------:R-:W-:Y:S01]  /*d690*/  IADD3 R194, P0, R0, R245, RZ ;  /* 0x000000f500c27210 */ /* 0x000fe20007f1e0ff */
[C---:B------:R-:W-:Y:S03]  /*d6a0*/  HMMA.16816.F32.BF16 R24, R32.reuse, R26, RZ ;  /* 0x0000001a2018723c */ /* 0x040fe600000418ff */
[----:B------:R5:W-:Y:S01]  /*d6b0*/  LDGSTS.E.BYPASS.LTC128B.128 [R238+0x1000], [R30.64], !P2 ;  /* 0x010000001eee7fae */ /* 0x000be2000d101d50 */
[----:B------:R-:W-:Y:S01]  /*d6c0*/  IMAD.X R195, R28, 0x1, R242, P0 ;  /* 0x000000011cc37824 */ /* 0x000fe200000e06f2 */
[----:B-1----:R-:W-:Y:S04]  /*d6d0*/  IADD3 R188, P0, R0, R246, RZ ;  /* 0x000000f600bc7210 */ /* 0x002fe80007f1e0ff */
[----:B------:R1:W-:Y:S03]  /*d6e0*/  LDGSTS.E.BYPASS.LTC128B.128 [R238+0x3000], [R194.64], !P6 ;  /* 0x03000000c2ee7fae */ /* 0x0003e6000f101d50 */
[----:B------:R-:W-:Y:S01]  /*d6f0*/  IMAD.X R189, R28, 0x1, R241, P0 ;  /* 0x000000011cbd7824 */ /* 0x000fe200000e06f1 */
[----:B--2---:R-:W-:Y:S04]  /*d700*/  IADD3 R192, P0, R0, R248, RZ ;  /* 0x000000f800c07210 */ /* 0x004fe80007f1e0ff */
[----:B------:R4:W-:Y:S01]  /*d710*/  LDGSTS.E.BYPASS.LTC128B.128 [R238+0x5000], [R188.64], !P5 ;  /* 0x05000000bcee7fae */ /* 0x0009e2000e901d50 */
[----:B------:R-:W-:Y:S01]  /*d720*/  IMAD.X R193, R28, 0x1, R247, P0 ;  /* 0x000000011cc17824 */ /* 0x000fe200000e06f7 */
[----:B------:R-:W-:Y:S04]  /*d730*/  PLOP3.LUT P0, PT, PT, PT, UP0, 0x40, 0x0 ;  /* 0x000000000000781c */ /* 0x000fe80003f0e808 */
[----:B------:R1:W-:Y:S04]  /*d740*/  LDGSTS.E.BYPASS.LTC128B.128 [R238+0x7000], [R192.64], !P4 ;  /* 0x07000000c0ee7fae */ /* 0x0003e8000e101d50 */
[----:B------:R-:W-:Y:S01]  /*d750*/  LDSM.16.M88.4 R196, [R224+0x8900] ;  /* 0x00890000e0c4783b */ /* 0x000fe20000000200 */
[C---:B-----5:R-:W-:Y:S03]  /*d760*/  HMMA.16816.F32.BF16 R28, R32.reuse, R164, RZ ;  /* 0x000000a4201c723c */ /* 0x060fe600000418ff */
[----:B------:R-:W0:Y:S04]  /*d770*/  LDGDEPBAR ;  /* 0x00000000000079af */ /* 0x000e280000000000 */
[----:B------:R-:W-:Y:S01]  /*d780*/  LDSM.16.M88.4 R200, [R224+0x9900] ;  /* 0x00990000e0c8783b */ /* 0x000fe20000000200 */
[----:B------:R-:W-:Y:S03]  /*d790*/  HMMA.16816.F32.BF16 R32, R32, R166, RZ ;  /* 0x000000a62020723c */ /* 0x000fe600000418ff */
[----:B------:R-:W-:Y:S04]  /*d7a0*/  LDSM.16.M88.4 R164, [R224+0x9100] ;  /* 0x00910000e0a4783b */ /* 0x000fe80000000200 */
[----:B----4-:R-:W-:Y:S01]  /*d7b0*/  LDSM.16.M88.4 R188, [R225+0x10100] ;  /* 0x01010000e1bc783b */ /* 0x010fe20000000200 */
[C---:B------:R-:W-:Y:S03]  /*d7c0*/  HMMA.16816.F32.BF16 R4, R168.reuse, R172, R4 ;  /* 0x000000aca804723c */ /* 0x040fe60000041804 */
[----:B-1----:R-:W1:Y:S05]  /*d7d0*/  LDSM.16.M88.4 R192, [R224+0x8100] ;  /* 0x00810000e0c0783b */ /* 0x002e6a0000000200 */
[C---:B------:R-:W-:Y:S01]  /*d7e0*/  HMMA.16816.F32.BF16 R8, R168.reuse, R174, R8 ;  /* 0x000000aea808723c */ /* 0x040fe20000041808 */
[----:B------:R-:W-:Y:S07]  /*d7f0*/  LDSM.16.M88.4 R172, [R223+0x10100] ;  /* 0x01010000dfac783b */ /* 0x000fee0000000200 */
[C---:B------:R-:W-:Y:S08]  /*d800*/  HMMA.16816.F32.BF16 R12, R168.reuse, R176, R12 ;  /* 0x000000b0a80c723c */ /* 0x040ff0000004180c */
[C---:B------:R-:W-:Y:S01]  /*d810*/  HMMA.16816.F32.BF16 R16, R168.reuse, R178, R16 ;  /* 0x000000b2a810723c */ /* 0x040fe20000041810 */
[----:B------:R-:W2:Y:S07]  /*d820*/  LDSM.16.M88.4 R176, [R216] ;  /* 0x00000000d8b0783b */ /* 0x000eae0000000200 */
[C---:B------:R-:W-:Y:S08]  /*d830*/  HMMA.16816.F32.BF16 R20, R168.reuse, R180, R20 ;  /* 0x000000b4a814723c */ /* 0x040ff00000041814 */
[C---:B------:R-:W-:Y:S01]  /*d840*/  HMMA.16816.F32.BF16 R24, R168.reuse, R182, R24 ;  /* 0x000000b6a818723c */ /* 0x040fe20000041818 */
[----:B------:R-:W4:Y:S07]  /*d850*/  LDSM.16.M88.4 R180, [R216+0x800] ;  /* 0x00080000d8b4783b */ /* 0x000f2e0000000200 */
        /* <DEDUP_REMOVED lines=12> */
[----:B------:R-:W1:Y:S07]  /*d920*/  LDSM.16.M88.4 R164, [R230+0x14100] ;  /* 0x01410000e6a4783b */ /* 0x000e6e0000000200 */
[C---:B------:R-:W-:Y:S08]  /*d930*/  HMMA.16816.F32.BF16 R28, R188.reuse, R200, R28 ;  /* 0x000000c8bc1c723c */ /* 0x040ff0000004181c */
[----:B------:R-:W-:Y:S01]  /*d940*/  HMMA.16816.F32.BF16 R32, R188, R202, R32 ;  /* 0x000000cabc20723c */ /* 0x000fe20000041820 */
[----:B------:R-:W1:Y:S04]  /*d950*/  LDSM.16.M88.4 R188, [R229+0xb100] ;  /* 0x00b10000e5bc783b */ /* 0x000e680000000200 */
[----:B------:R-:W1:Y:S03]  /*d960*/  LDSM.16.M88.4 R200, [R229+0xb900] ;  /* 0x00b90000e5c8783b */ /* 0x000e660000000200 */
[C---:B--2---:R-:W-:Y:S08]  /*d970*/  HMMA.16816.F32.BF16 R4, R172.reuse, R176, R4 ;  /* 0x000000b0ac04723c */ /* 0x044ff00000041804 */
[C---:B------:R-:W-:Y:S01]  /*d980*/  HMMA.16816.F32.BF16 R8, R172.reuse, R178, R8 ;  /* 0x000000b2ac08723c */ /* 0x040fe20000041808 */
[----:B------:R-:W-:Y:S07]  /*d990*/  LDSM.16.M88.4 R176, [R215] ;  /* 0x00000000d7b0783b */ /* 0x000fee0000000200 */
[C---:B----4-:R-:W-:Y:S08]  /*d9a0*/  HMMA.16816.F32.BF16 R12, R172.reuse, R180, R12 ;  /* 0x000000b4ac0c723c */ /* 0x050ff0000004180c */
[C---:B------:R-:W-:Y:S01]  /*d9b0*/  HMMA.16816.F32.BF16 R16, R172.reuse, R182, R16 ;  /* 0x000000b6ac10723c */ /* 0x040fe20000041810 */
[----:B------:R-:W-:Y:S07]  /*d9c0*/  LDSM.16.M88.4 R180, [R214] ;  /* 0x00000000d6b4783b */ /* 0x000fee0000000200 */
[C---:B---3--:R-:W-:Y:S08]  /*d9d0*/  HMMA.16816.F32.BF16 R20, R172.reuse, R168, R20 ;  /* 0x000000a8ac14723c */ /* 0x048ff00000041814 */
[C---:B------:R-:W-:Y:S01]  /*d9e0*/  HMMA.16816.F32.BF16 R24, R172.reuse, R170, R24 ;  /* 0x000000aaac18723c */ /* 0x040fe20000041818 */
[----:B------:R-:W2:Y:S07]  /*d9f0*/  LDSM.16.M88.4 R168, [R226+0x14100] ;  /* 0x01410000e2a8783b */ /* 0x000eae0000000200 */
[C---:B-----5:R-:W-:Y:S08]  /*da00*/  HMMA.16816.F32.BF16 R28, R172.reuse, R184, R28 ;  /* 0x000000b8ac1c723c */ /* 0x060ff0000004181c */
[----:B------:R-:W-:Y:S01]  /*da10*/  HMMA.16816.F32.BF16 R32, R172, R186, R32 ;  /* 0x000000baac20723c */ /* 0x000fe20000041820 */
[----:B------:R-:W3:Y:S04]  /*da20*/  LDSM.16.M88.4 R172, [R213] ;  /* 0x00000000d5ac783b */ /* 0x000ee80000000200 */
[----:B------:R-:W4:Y:S03]  /*da30*/  LDSM.16.M88.4 R184, [R212] ;  /* 0x00000000d4b8783b */ /* 0x000f260000000200 */
        /* <DEDUP_REMOVED lines=11> */
[----:B------:R-:W5:Y:S04]  /*daf0*/  LDSM.16.M88.4 R164, [R224+0xb100] ;  /* 0x00b10000e0a4783b */ /* 0x000f680000000200 */
[----:B------:R-:W1:Y:S03]  /*db00*/  LDSM.16.M88.4 R200, [R224+0xb900] ;  /* 0x00b90000e0c8783b */ /* 0x000e660000000200 */
[C---:B--2---:R-:W-:Y:S08]  /*db10*/  HMMA.16816.F32.BF16 R4, R168.reuse, R176, R4 ;  /* 0x000000b0a804723c */ /* 0x044ff00000041804 */
[C---:B------:R-:W-:Y:S01]  /*db20*/  HMMA.16816.F32.BF16 R8, R168.reuse, R178, R8 ;  /* 0x000000b2a808723c */ /* 0x040fe20000041808 */
[----:B------:R-:W-:Y:S07]  /*db30*/  LDSM.16.M88.4 R176, [R216+0x2000] ;  /* 0x00200000d8b0783b */ /* 0x000fee0000000200 */
[C---:B------:R-:W-:Y:S08]  /*db40*/  HMMA.16816.F32.BF16 R12, R168.reuse, R180, R12 ;  /* 0x000000b4a80c723c */ /* 0x040ff0000004180c */
[C---:B------:R-:W-:Y:S01]  /*db50*/  HMMA.16816.F32.BF16 R16, R168.reuse, R182, R16 ;  /* 0x000000b6a810723c */ /* 0x040fe20000041810 */
[----:B------:R-:W-:Y:S07]  /*db60*/  LDSM.16.M88.4 R180, [R216+0x2800] ;  /* 0x00280000d8b4783b */ /* 0x000fee0000000200 */
[C---:B---3--:R-:W-:Y:S08]  /*db70*/  HMMA.16816.F32.BF16 R20, R168.reuse, R172, R20 ;  /* 0x000000aca814723c */ /* 0x048ff00000041814 */
[C---:B------:R-:W-:Y:S01]  /*db80*/  HMMA.16816.F32.BF16 R24, R168.reuse, R174, R24 ;  /* 0x000000aea818723c */ /* 0x040fe20000041818 */
[----:B------:R-:W2:Y:S07]  /*db90*/  LDSM.16.M88.4 R172, [R223+0x14100] ;  /* 0x01410000dfac783b */ /* 0x000eae0000000200 */
[C---:B----4-:R-:W-:Y:S08]  /*dba0*/  HMMA.16816.F32.BF16 R28, R168.reuse, R184, R28 ;  /* 0x000000b8a81c723c */ /* 0x050ff0000004181c */
[----:B------:R-:W-:Y:S01]  /*dbb0*/  HMMA.16816.F32.BF16 R32, R168, R186, R32 ;  /* 0x000000baa820723c */ /* 0x000fe20000041820 */
[----:B------:R-:W3:Y:S04]  /*dbc0*/  LDSM.16.M88.4 R168, [R216+0x3000] ;  /* 0x00300000d8a8783b */ /* 0x000ee80000000200 */
[----:B------:R-:W4:Y:S03]  /*dbd0*/  LDSM.16.M88.4 R184, [R216+0x3800] ;  /* 0x00380000d8b8783b */ /* 0x000f260000000200 */
[C---:B-1----:R-:W-:Y:S08]  /*dbe0*/  HMMA.16816.F32.BF16 R4, R188.reuse, R192, R4 ;  /* 0x000000c0bc04723c */ /* 0x042ff00000041804 */
[C---:B------:R-:W-:Y:S01]  /*dbf0*/  HMMA.16816.F32.BF16 R8, R188.reuse, R194, R8 ;  /* 0x000000c2bc08723c */ /* 0x040fe20000041808 */
[----:B------:R-:W-:Y:S07]  /*dc00*/  LDSM.16.M88.4 R192, [R229+0xc100] ;  /* 0x00c10000e5c0783b */ /* 0x000fee0000000200 */
[C---:B------:R-:W-:Y:S08]  /*dc10*/  HMMA.16816.F32.BF16 R12, R188.reuse, R196, R12 ;  /* 0x000000c4bc0c723c */ /* 0x040ff0000004180c */
[C---:B------:R-:W-:Y:S01]  /*dc20*/  HMMA.16816.F32.BF16 R16, R188.reuse, R198, R16 ;  /* 0x000000c6bc10723c */ /* 0x040fe20000041810 */
[----:B------:R-:W-:Y:S07]  /*dc30*/  LDSM.16.M88.4 R196, [R229+0xc900] ;  /* 0x00c90000e5c4783b */ /* 0x000fee0000000200 */
[C---:B-----5:R-:W-:Y:S08]  /*dc40*/  HMMA.16816.F32.BF16 R20, R188.reuse, R164, R20 ;  /* 0x000000a4bc14723c */ /* 0x060ff00000041814 */
        /* <DEDUP_REMOVED lines=8> */
[----:B------:R-:W-:Y:S07]  /*dcd0*/  LDSM.16.M88.4 R176, [R211] ;  /* 0x00000000d3b0783b */ /* 0x000fee0000000200 */
[C---:B------:R-:W-:Y:S08]  /*dce0*/  HMMA.16816.F32.BF16 R12, R172.reuse, R180, R12 ;  /* 0x000000b4ac0c723c */ /* 0x040ff0000004180c */
[C---:B------:R-:W-:Y:S01]  /*dcf0*/  HMMA.16816.F32.BF16 R16, R172.reuse, R182, R16 ;  /* 0x000000b6ac10723c */ /* 0x040fe20000041810 */
[----:B------:R-:W-:Y:S07]  /*dd00*/  LDSM.16.M88.4 R180, [R210] ;  /* 0x00000000d2b4783b */ /* 0x000fee0000000200 */
[C---:B---3--:R-:W-:Y:S08]  /*dd10*/  HMMA.16816.F32.BF16 R20, R172.reuse, R168, R20 ;  /* 0x000000a8ac14723c */ /* 0x048ff00000041814 */
[C---:B------:R-:W-:Y:S01]  /*dd20*/  HMMA.16816.F32.BF16 R24, R172.reuse, R170, R24 ;  /* 0x000000aaac18723c */ /* 0x040fe20000041818 */
[----:B------:R-:W2:Y:S07]  /*dd30*/  LDSM.16.M88.4 R168, [R226+0x18100] ;  /* 0x01810000e2a8783b */ /* 0x000eae0000000200 */
[C---:B----4-:R-:W-:Y:S08]  /*dd40*/  HMMA.16816.F32.BF16 R28, R172.reuse, R184, R28 ;  /* 0x000000b8ac1c723c */ /* 0x050ff0000004181c */
        /* <DEDUP_REMOVED lines=81> */
[C---:B-1----:R-:W-:Y:S01]  /*e260*/  HMMA.16816.F32.BF16 R4, R188.reuse, R192, R4 ;  /* 0x000000c0bc04723c */ /* 0x042fe20000041804 */
[----:B------:R-:W-:Y:S04]  /*e270*/  DEPBAR.LE SB0, 0x0 ;  /* 0x000080000000791a */ /* 0x000fe80000000000 */
[----:B------:R-:W-:Y:S03]  /*e280*/  BAR.SYNC.DEFER_BLOCKING 0x0 ;  /* 0x0000000000007b1d */ /* 0x000fe60000010000 */
[C---:B------:R-:W-:Y:S08]  /*e290*/  HMMA.16816.F32.BF16 R8, R188.reuse, R194, R8 ;  /* 0x000000c2bc08723c */ /* 0x040ff00000041808 */
[C---:B------:R-:W-:Y:S08]  /*e2a0*/  HMMA.16816.F32.BF16 R12, R188.reuse, R196, R12 ;  /* 0x000000c4bc0c723c */ /* 0x040ff0000004180c */
[C---:B------:R-:W-:Y:S08]  /*e2b0*/  HMMA.16816.F32.BF16 R16, R188.reuse, R198, R16 ;  /* 0x000000c6bc10723c */ /* 0x040ff00000041810 */
[C---:B-----5:R-:W-:Y:S08]  /*e2c0*/  HMMA.16816.F32.BF16 R20, R188.reuse, R164, R20 ;  /* 0x000000a4bc14723c */ /* 0x060ff00000041814 */
[C---:B------:R-:W-:Y:S08]  /*e2d0*/  HMMA.16816.F32.BF16 R24, R188.reuse, R166, R24 ;  /* 0x000000a6bc18723c */ /* 0x040ff00000041818 */
[C---:B------:R-:W-:Y:S08]  /*e2e0*/  HMMA.16816.F32.BF16 R28, R188.reuse, R200, R28 ;  /* 0x000000c8bc1c723c */ /* 0x040ff0000004181c */
[----:B------:R-:W-:Y:S08]  /*e2f0*/  HMMA.16816.F32.BF16 R32, R188, R202, R32 ;  /* 0x000000cabc20723c */ /* 0x000ff00000041820 */
[C---:B--2---:R-:W-:Y:S08]  /*e300*/  HMMA.16816.F32.BF16 R4, R172.reuse, R176, R4 ;  /* 0x000000b0ac04723c */ /* 0x044ff00000041804 */
[C---:B------:R-:W-:Y:S08]  /*e310*/  HMMA.16816.F32.BF16 R8, R172.reuse, R178, R8 ;  /* 0x000000b2ac08723c */ /* 0x040ff00000041808 */
[C---:B------:R-:W-:Y:S08]  /*e320*/  HMMA.16816.F32.BF16 R12, R172.reuse, R180, R12 ;  /* 0x000000b4ac0c723c */ /* 0x040ff0000004180c */
[C---:B------:R-:W-:Y:S08]  /*e330*/  HMMA.16816.F32.BF16 R16, R172.reuse, R182, R16 ;  /* 0x000000b6ac10723c */ /* 0x040ff00000041810 */
[C---:B---3--:R-:W-:Y:S08]  /*e340*/  HMMA.16816.F32.BF16 R20, R172.reuse, R168, R20 ;  /* 0x000000a8ac14723c */ /* 0x048ff00000041814 */
[C---:B------:R-:W-:Y:S08]  /*e350*/  HMMA.16816.F32.BF16 R24, R172.reuse, R170, R24 ;  /* 0x000000aaac18723c */ /* 0x040ff00000041818 */
[C---:B----4-:R-:W-:Y:S08]  /*e360*/  HMMA.16816.F32.BF16 R28, R172.reuse, R184, R28 ;  /* 0x000000b8ac1c723c */ /* 0x050ff0000004181c */
[----:B------:R-:W-:Y:S01]  /*e370*/  HMMA.16816.F32.BF16 R32, R172, R186, R32 ;  /* 0x000000baac20723c */ /* 0x000fe20000041820 */
[----:B------:R-:W-:-:S07]  /*e380*/  @P0 BRA `(.L_x_2867) ;  /* 0x0000037000000947 */ /* 0x000fce0003800000 */
[----:B------:R-:W-:Y:S01]  /*e390*/  ULEA UR4, UR21, UR10, 0x6 ;  /* 0x0000000a15047291 */ /* 0x000fe2000f8e303f */
        /* <DEDUP_REMOVED lines=27> */
[----:B------:R-:W2:Y:S04]  /*e550*/  SHFL.IDX PT, R166, R164, RZ, 0x181f ;  /* 0x00181fffa4a67589 */ /* 0x000ea800000e0000 */
[----:B------:R-:W3:Y:S04]  /*e560*/  SHFL.IDX PT, R0, R0, 0x1, 0x181f ;  /* 0x00381f0000007f89 */ /* 0x000ee800000e0000 */
[----:B------:R-:W4:Y:S01]  /*e570*/  SHFL.IDX PT, R164, R164, 0x1, 0x181f ;  /* 0x00381f00a4a47f89 */ /* 0x000f2200000e0000 */
[C---:B-1----:R-:W-:Y:S05]  /*e580*/  IADD3 R172, P0, R165.reuse, R243, RZ ;  /* 0x000000f3a5ac7210 */ /* 0x042fea0007f1e0ff */
[C-C-:B--2---:R-:W-:Y:S01]  /*e590*/  IMAD.X R173, R166.reuse, 0x1, R244.reuse, P0 ;  /* 0x00000001a6ad7824 */ /* 0x144fe200000e06f4 */
[C---:B------:R-:W-:Y:S04]  /*e5a0*/  IADD3 R170, P0, R165.reuse, R245, RZ ;  /* 0x000000f5a5aa7210 */ /* 0x040fe80007f1e0ff */
[----:B------:R1:W-:Y:S01]  /*e5b0*/  LDGSTS.E.BYPASS.LTC128B.128 [R233+0x8100], [R172.64], !P2 ;  /* 0x08100000ace97fae */ /* 0x0003e2000d101d50 */
[C---:B------:R-:W-:Y:S02]  /*e5c0*/  IADD3.X R171, R166.reuse, R242, RZ, P0, !PT ;  /* 0x000000f2a6ab7210 */ /* 0x040fe400007fe4ff */
[C---:B------:R-:W-:Y:S03]  /*e5d0*/  IADD3 R168, P0, R165.reuse, R246, RZ ;  /* 0x000000f6a5a87210 */ /* 0x040fe60007f1e0ff */
[----:B------:R2:W-:Y:S02]  /*e5e0*/  LDGSTS.E.BYPASS.LTC128B.128 [R233+0xa100], [R170.64], !P6 ;  /* 0x0a100000aae97fae */ /* 0x0005e4000f101d50 */
[C---:B------:R-:W-:Y:S01]  /*e5f0*/  IMAD.X R169, R166.reuse, 0x1, R241, P0 ;  /* 0x00000001a6a97824 */ /* 0x040fe200000e06f1 */
[----:B------:R-:W-:Y:S04]  /*e600*/  IADD3 R174, P0, R165, R248, RZ ;  /* 0x000000f8a5ae7210 */ /* 0x000fe80007f1e0ff */
[----:B------:R1:W-:Y:S01]  /*e610*/  LDGSTS.E.BYPASS.LTC128B.128 [R233+0xc100], [R168.64], !P5 ;  /* 0x0c100000a8e97fae */ /* 0x0003e2000e901d50 */
[----:B------:R-:W-:Y:S01]  /*e620*/  IMAD.X R175, R166, 0x1, R247, P0 ;  /* 0x00000001a6af7824 */ /* 0x000fe200000e06f7 */
[----:B---3--:R-:W-:Y:S04]  /*e630*/  IADD3 R178, P0, R0, R243, RZ ;  /* 0x000000f300b27210 */ /* 0x008fe80007f1e0ff */
[----:B------:R1:W-:Y:S01]  /*e640*/  LDGSTS.E.BYPASS.LTC128B.128 [R233+0xe100], [R174.64], !P4 ;  /* 0x0e100000aee97fae */ /* 0x0003e2000e101d50 */
[----:B----4-:R-:W-:Y:S01]  /*e650*/  IMAD.X R179, R164, 0x1, R244, P0 ;  /* 0x00000001a4b37824 */ /* 0x010fe200000e06f4 */
[----:B------:R-:W-:Y:S04]  /*e660*/  IADD3 R176, P0, R0, R245, RZ ;  /* 0x000000f500b07210 */ /* 0x000fe80007f1e0ff */
[----:B------:R1:W-:Y:S01]  /*e670*/  LDGSTS.E.BYPASS.LTC128B.128 [R233+0x9100], [R178.64], !P2 ;  /* 0x09100000b2e97fae */ /* 0x0003e2000d101d50 */
[----:B------:R-:W-:Y:S02]  /*e680*/  IADD3.X R177, R164, R242, RZ, P0, !PT ;  /* 0x000000f2a4b17210 */ /* 0x000fe400007fe4ff */
[----:B------:R-:W-:Y:S03]  /*e690*/  IADD3 R166, P0, R0, R246, RZ ;  /* 0x000000f600a67210 */ /* 0x000fe60007f1e0ff */
[----:B------:R1:W-:Y:S02]  /*e6a0*/  LDGSTS.E.BYPASS.LTC128B.128 [R233+0xb100], [R176.64], !P6 ;  /* 0x0b100000b0e97fae */ /* 0x0003e4000f101d50 */
[----:B------:R-:W-:Y:S01]  /*e6b0*/  IMAD.X R167, R164, 0x1, R241, P0 ;  /* 0x00000001a4a77824 */ /* 0x000fe200000e06f1 */
[----:B--2---:R-:W-:Y:S04]  /*e6c0*/  IADD3 R170, P0, R0, R248, RZ ;  /* 0x000000f800aa7210 */ /* 0x004fe80007f1e0ff */
[----:B------:R1:W-:Y:S01]  /*e6d0*/  LDGSTS.E.BYPASS.LTC128B.128 [R233+0xd100], [R166.64], !P5 ;  /* 0x0d100000a6e97fae */ /* 0x0003e2000e901d50 */
[----:B------:R-:W-:Y:S05]  /*e6e0*/  IMAD.X R171, R164, 0x1, R247, P0 ;  /* 0x00000001a4ab7824 */ /* 0x000fea00000e06f7 */
[----:B------:R1:W-:Y:S03]  /*e6f0*/  LDGSTS.E.BYPASS.LTC128B.128 [R233+0xf100], [R170.64], !P4 ;  /* 0x0f100000aae97fae */ /* 0x0003e6000e101d50 */
.L_x_2867:
[----:B------:R-:W-:Y:S01]  /*e700*/  PLOP3.LUT P0, PT, PT, PT, UP2, 0x80, 0x0 ;  /* 0x000000000000781c */ /* 0x000fe20003f0f028 */
[----:B------:R-:W0:Y:S01]  /*e710*/  LDGDEPBAR ;  /* 0x00000000000079af */ /* 0x000e220000000000 */
[----:B-1----:R-:W-:Y:S01]  /*e720*/  IMAD.MOV.U32 R174, RZ, RZ, R236 ;  /* 0x000000ffffae7224 */ /* 0x002fe200078e00ec */
[----:B------:R-:W-:Y:S01]  /*e730*/  USHF.L.U32 UR4, UR21, 0x6, URZ ;  /* 0x0000000615047899 */ /* 0x000fe2000800063f */
[----:B------:R-:W-:Y:S09]  /*e740*/  IMAD.U32 R164, RZ, RZ, UR8 ;  /* 0x00000008ffa47e24 */ /* 0x000ff2000f8e00ff */
[----:B------:R-:W-:Y:S01]  /*e750*/  @P0 IMAD.HI.U32 R0, R236, c[0x0][0x2c8], RZ ;  /* 0x0000b200ec000a27 */ /* 0x000fe200078e00ff */
[----:B------:R-:W-:Y:S11]  /*e760*/  PLOP3.LUT P0, PT, PT, PT, UP2, 0x80, 0x0 ;  /* 0x000000000000781c */ /* 0x000ff60003f0f028 */
[----:B------:R-:W-:Y:S02]  /*e770*/  @!UPT UIADD3 URZ, URZ, URZ, URZ ;  /* 0x0000003f3f3ff290 */ /* 0x000fe4000fffe03f */
[----:B------:R-:W-:Y:S01]  /*e780*/  @P0 SHF.R.U32.HI R174, RZ, c[0x0][0x2cc], R0 ;  /* 0x0000b300ffae0a19 */ /* 0x000fe20000011600 */
[----:B------:R-:W-:Y:S01]  /*e790*/  IMAD.U32 R0, RZ, RZ, UR4 ;  /* 0x00000004ff007e24 */ /* 0x000fe2000f8e00ff */
[----:B------:R-:W-:Y:S03]  /*e7a0*/  PLOP3.LUT P0, PT, PT, PT, UP1, 0x40, 0x0 ;  /* 0x000000000000781c */ /* 0x000fe60003f0e818 */
[----:B------:R-:W1:Y:S01]  /*e7b0*/  SHFL.IDX PT, R167, R174, RZ, 0x1c1f ;  /* 0x001c1fffaea77589 */ /* 0x000e6200000e0000 */
[----:B------:R-:W-:Y:S04]  /*e7c0*/  IADD3 R165, -R237, 0x1, -R0 ;  /* 0x00000001eda57810 */ /* 0x000fe80007ffe900 */
        /* <DEDUP_REMOVED lines=21> */
.L_x_2870:
[----:B------:R-:W-:Y:S04]  /*e920*/  MOV R165, c[0x0][0x32c] ;  /* 0x0000cb0000a57a02 */ /* 0x000fe80000000f00 */
[----:B------:R-:W-:Y:S11]  /*e930*/  ISETP.NE.AND P0, PT, R165, 0x1, PT ;  /* 0x00000001a500780c */ /* 0x000ff60003f05270 */
[----:B------:R-:W-:Y:S02]  /*e940*/  @!UPT UIADD3 URZ, URZ, URZ, URZ ;  /* 0x0000003f3f3ff290 */ /* 0x000fe4000fffe03f */
[----:B------:R-:W-:Y:S05]  /*e950*/  @P0 IMAD.HI.U32 R165, R167, c[0x0][0x330], RZ ;  /* 0x0000cc00a7a50a27 */ /* 0x000fea00078e00ff */
[----:B------:R-:W-:Y:S02]  /*e960*/  @P0 SHF.R.U32.HI R167, RZ, c[0x0][0x334], R165 ;  /* 0x0000cd00ffa70a19 */ /* 0x000fe400000116a5 */
.L_x_2871:
[----:B------:R-:W-:Y:S05]  /*e970*/  BSYNC B0 ;  /* 0x0000000000007941 */ /* 0x000fea0003800000 */
.L_x_2869:
[----:B------:R-:W-:Y:S04]  /*e980*/  IMAD R167, R167, c[0x0][0x32c], -R0 ;  /* 0x0000cb00a7a77a24 */ /* 0x000fe800078e0a00 */
[----:B------:R-:W-:Y:S05]  /*e990*/  IMAD.IADD R167, R167, 0x1, -R237 ;  /* 0x00000001a7a77824 */ /* 0x000fea00078e0aed */
[----:B------:R-:W-:Y:S02]  /*e9a0*/  IADD3 R165, R167, c[0x0][0x32c], RZ ;  /* 0x0000cb00a7a57a10 */ /* 0x000fe40007ffe0ff */
[----:B------:R-:W-:Y:S02]  /*e9b0*/  IMNMX R172, R172, R167, !PT ;  /* 0x000000a7acac7217 */ /* 0x000fe40007800200 */
[----:B------:R-:W-:Y:S02]  /*e9c0*/  IMNMX R173, R173, R165, PT ;  /* 0x000000a5adad7217 */ /* 0x000fe40003800200 */
.L_x_2868:
[----:B------:R-:W-:Y:S06]  /*e9d0*/  UISETP.GT.AND UP0, UPT, UR21, -0x1, UPT ;  /* 0xffffffff1500788c */ /* 0x000fec000bf04270 */
[----:B------:R-:W-:Y:S04]  /*e9e0*/  PLOP3.LUT P0, PT, PT, PT, UP0, 0x80, 0x0 ;  /* 0x000000000000781c */ /* 0x000fe80003f0f008 */
[----:B------:R-:W-:Y:S04]  /*e9f0*/  ISETP.GT.AND P0, PT, R172, RZ, P0 ;  /* 0x000000ffac00720c */ /* 0x000fe80000704270 */
        /* <DEDUP_REMOVED lines=25> */
[C---:B------:R-:W-:Y:S01]  /*eb90*/  ISETP.LT.OR P0, PT, R173.reuse, 0x19, P0 ;  /* 0x00000019ad00780c */ /* 0x040fe20000701670 */
        /* <DEDUP_REMOVED lines=57> */
.L_x_2874:
[----:B------:R-:W-:Y:S04]  /*ef30*/  MOV R12, c[0x0][0x32c] ;  /* 0x0000cb00000c7a02 */ /* 0x000fe80000000f00 */
[----:B------:R-:W-:Y:S11]  /*ef40*/  ISETP.NE.AND P0, PT, R12, 0x1, PT ;  /* 0x000000010c00780c */ /* 0x000ff60003f05270 */
[----:B------:R-:W-:Y:S02]  /*ef50*/  @!UPT UIADD3 URZ, URZ, URZ, URZ ;  /* 0x0000003f3f3ff290 */ /* 0x000fe4000fffe03f */
[----:B------:R-:W-:Y:S05]  /*ef60*/  @P0 IMAD.HI.U32 R12, R13, c[0x0][0x330], RZ ;  /* 0x0000cc000d0c0a27 */ /* 0x000fea00078e00ff */
[----:B------:R-:W-:Y:S02]  /*ef70*/  @P0 SHF.R.U32.HI R13, RZ, c[0x0][0x334], R12 ;  /* 0x0000cd00ff0d0a19 */ /* 0x000fe4000001160c */
.L_x_2875:
[----:B------:R-:W-:Y:S05]  /*ef80*/  BSYNC B0 ;  /* 0x0000000000007941 */ /* 0x000fea0003800000 */
.L_x_2873:
[----:B------:R-:W-:Y:S04]  /*ef90*/  IMAD R0, R13, c[0x0][0x32c], -R0 ;  /* 0x0000cb000d007a24 */ /* 0x000fe800078e0a00 */
[----:B------:R-:W-:Y:S05]  /*efa0*/  IMAD.IADD R12, R0, 0x1, -R237 ;  /* 0x00000001000c7824 */ /* 0x000fea00078e0aed */
[----:B------:R-:W-:Y:S02]  /*efb0*/  IADD3 R0, R12, c[0x0][0x32c], RZ ;  /* 0x0000cb000c007a10 */ /* 0x000fe40007ffe0ff */
[----:B------:R-:W-:Y:S02]  /*efc0*/  IMNMX R5, R5, R12, !PT ;  /* 0x0000000c05057217 */ /* 0x000fe40007800200 */
[----:B------:R-:W-:Y:S02]  /*efd0*/  IMNMX R4, R4, R0, PT ;  /* 0x0000000004047217 */ /* 0x000fe40003800200 */
.L_x_2872:
        /* <DEDUP_REMOVED lines=71> */
[C---:B------:R-:W-:Y:S01]  /*f450*/  ISETP.GT.AND P0, PT, R5.reuse, 0x28, P0 ;  /* 0x000000280500780c */ /* 0x040fe20000704270 */
[----:B------:R-:W-:Y:S03]  /*f460*/  LDSM.16.MT88.4 R20, [R227+0x100] ;  /* 0x00010000e314783b */ /* 0x000fe60000004200 */
        /* <DEDUP_REMOVED lines=9> */
[----:B------:R-:W-:Y:S01]  /*f500*/  PLOP3.LUT P0, PT, PT, PT, UP0, 0x80, 0x0 ;  /* 0x000000000000781c */ /* 0x000fe20003f0f008 */
[----:B------:R-:W-:Y:S01]  /*f510*/  LDSM.16.MT88.4 R24, [R222+0x100] ;  /* 0x00010000de18783b */ /* 0x000fe20000004200 */
[----:B------:R-:W-:Y:S02]  /*f520*/  FMNMX.FTZ R13, R199, R13, !PT ;  /* 0x0000000dc70d7209 */ /* 0x000fe40007810000 */
        /* <DEDUP_REMOVED lines=8> */
[----:B------:R-:W-:Y:S03]  /*f5b0*/  LDSM.16.MT88.4 R28, [R221+0x100] ;  /* 0x00010000dd1c783b */ /* 0x000fe60000004200 */
[C---:B------:R-:W-:Y:S04]  /*f5c0*/  ISETP.GT.AND P0, PT, R5.reuse, 0x38, P0 ;  /* 0x000000380500780c */ /* 0x040fe80000704270 */
[----:B------:R-:W-:Y:S04]  /*f5d0*/  ISETP.LT.OR P0, PT, R4, 0x39, P0 ;  /* 0x000000390400780c */ /* 0x000fe80000701670 */
        /* <DEDUP_REMOVED lines=9> */
[----:B------:R-:W-:Y:S02]  /*f670*/  FMNMX.FTZ R5, R182, R5, !PT ;  /* 0x00000005b6057209 */ /* 0x000fe40007810000 */
        /* <DEDUP_REMOVED lines=11> */
[----:B------:R-:W-:Y:S01]  /*f730*/  LDSM.16.MT88.4 R168, [R227+0x4900] ;  /* 0x00490000e3a8783b */ /* 0x000fe20000004200 */
[--C-:B------:R-:W-:Y:S02]  /*f740*/  FFMA.FTZ R193, R167, c[0x0][0x2d0], -R190.reuse ;  /* 0x0000b400a7c17a23 */ /* 0x100fe400000108be */
[--C-:B------:R-:W-:Y:S02]  /*f750*/  FFMA.FTZ R194, R165, c[0x0][0x2d0], -R190.reuse ;  /* 0x0000b400a5c27a23 */ /* 0x100fe400000108be */
[----:B------:R-:W2:Y:S01]  /*f760*/  MUFU.EX2 R15, R15 ;  /* 0x0000000f000f7308 */ /* 0x000ea20000000800 */
[--C-:B------:R-:W-:Y:S02]  /*f770*/  FFMA.FTZ R251, R251, c[0x0][0x2d0], -R190.reuse ;  /* 0x0000b400fbfb7a23 */ /* 0x100fe400000108be */
[--C-:B------:R-:W-:Y:S01]  /*f780*/  FFMA.FTZ R250, R250, c[0x0][0x2d0], -R190.reuse ;  /* 0x0000b400fafa7a23 */ /* 0x100fe200000108be */
[----:B-1----:R-:W-:Y:S01]  /*f790*/  FMNMX.FTZ R4, R5, R4, !PT ;  /* 0x0000000405047209 */ /* 0x002fe20007810000 */
[--C-:B------:R-:W-:Y:S01]  /*f7a0*/  FFMA.FTZ R249, R249, c[0x0][0x2d0], -R190.reuse ;  /* 0x0000b400f9f97a23 */ /* 0x100fe200000108be */
[----:B------:R-:W-:Y:S01]  /*f7b0*/  FSEL R5, R0, RZ, P0 ;  /* 0x000000ff00057208 */ /* 0x000fe20000000000 */
[--C-:B------:R-:W-:Y:S02]  /*f7c0*/  FFMA.FTZ R201, R201, c[0x0][0x2d0], -R190.reuse ;  /* 0x0000b400c9c97a23 */ /* 0x100fe400000108be */
[----:B------:R-:W1:Y:S01]  /*f7d0*/  SHFL.BFLY PT, R12, R4, 0x1, 0x1f ;  /* 0x0c201f00040c7f89 */ /* 0x000e6200000e0000 */
[----:B------:R-:W-:Y:S01]  /*f7e0*/  MUFU.EX2 R14, R14 ;  /* 0x0000000e000e7308 */ /* 0x000fe20000000800 */
[----:B------:R-:W-:Y:S02]  /*f7f0*/  FADD.FTZ R3, -R5, R3 ;  /* 0x0000000305037221 */ /* 0x000fe40000010100 */
[--C-:B------:R-:W-:Y:S02]  /*f800*/  FFMA.FTZ R189, R189, c[0x0][0x2d0], -R190.reuse ;  /* 0x0000b400bdbd7a23 */ /* 0x100fe400000108be */
[----:B------:R-:W-:Y:S02]  /*f810*/  FMUL.FTZ R3, R3, c[0x0][0x2d0] ;  /* 0x0000b40003037a20 */ /* 0x000fe40000410000 */
[--C-:B------:R-:W-:Y:S02]  /*f820*/  FFMA.FTZ R188, R188, c[0x0][0x2d0], -R190.reuse ;  /* 0x0000b400bcbc7a23 */ /* 0x100fe400000108be */
[--C-:B------:R-:W-:Y:S01]  /*f830*/  FFMA.FTZ R187, R187, c[0x0][0x2d0], -R190.reuse ;  /* 0x0000b400bbbb7a23 */ /* 0x100fe200000108be */
[----:B------:R-:W3:Y:S01]  /*f840*/  MUFU.EX2 R176, R176 ;  /* 0x000000b000b07308 */ /* 0x000ee20000000800 */
[----:B------:R-:W-:Y:S01]  /*f850*/  FFMA.FTZ R190, R185, c[0x0][0x2d0], -R190 ;  /* 0x0000b400b9be7a23 */ /* 0x000fe200000108be */
[----:B--2---:R-:W-:Y:S08]  /*f860*/  F2FP.BF16.PACK_AB R16, R15, R177 ;  /* 0x000000b10f10723e */ /* 0x004ff000000010ff */
        /* <DEDUP_REMOVED lines=16> */
[C---:B--2---:R-:W-:Y:S02]  /*f970*/  FMUL.FTZ R4, R3.reuse, R160 ;  /* 0x000000a003047220 */ /* 0x044fe40000410000 */
        /* <DEDUP_REMOVED lines=10> */
[----:B------:R-:W-:Y:S02]  /*fa20*/  FMUL.FTZ R141, R3, R141 ;  /* 0x0000008d038d7220 */ /* 0x000fe40000410000 */
[--C-:B------:R-:W-:Y:S02]  /*fa30*/  FFMA.FTZ R195, R166, c[0x0][0x2d0], -R183.reuse ;  /* 0x0000b400a6c37a23 */ /* 0x100fe400000108b7 */
[--C-:B------:R-:W-:Y:S01]  /*fa40*/  FFMA.FTZ R196, R164, c[0x0][0x2d0], -R183.reuse ;  /* 0x0000b400a4c47a23 */ /* 0x100fe200000108b7 */
[----:B------:R-:W2:Y:S01]  /*fa50*/  MUFU.EX2 R180, R180 ;  /* 0x000000b400b47308 */ /* 0x000ea20000000800 */
[----:B------:R-:W-:Y:S01]  /*fa60*/  LDSM.16.MT88.4 R164, [R221+0x2900] ;  /* 0x00290000dda4783b */ /* 0x000fe20000004200 */
[--C-:B------:R-:W-:Y:S02]  /*fa70*/  FFMA.FTZ R197, R33, c[0x0][0x2d0], -R183.reuse ;  /* 0x0000b40021c57a23 */ /* 0x100fe400000108b7 */
[--C-:B------:R-:W-:Y:S02]  /*fa80*/  FFMA.FTZ R198, R32, c[0x0][0x2d0], -R183.reuse ;  /* 0x0000b40020c67a23 */ /* 0x100fe400000108b7 */
[C---:B------:R-:W-:Y:S02]  /*fa90*/  FMUL.FTZ R144, R3.reuse, R144 ;  /* 0x0000009003907220 */ /* 0x040fe40000410000 */
[C---:B------:R-:W-:Y:S01]  /*faa0*/  FMUL.FTZ R145, R3.reuse, R145 ;  /* 0x0000009103917220 */ /* 0x040fe20000410000 */
[----:B------:R-:W-:Y:S01]  /*fab0*/  LDSM.16.MT88.4 R32, [R221+0x900] ;  /* 0x00090000dd20783b */ /* 0x000fe20000004200 */
[----:B------:R-:W-:Y:S01]  /*fac0*/  MUFU.EX2 R179, R179 ;  /* 0x000000b300b37308 */ /* 0x000fe20000000800 */
[C---:B------:R-:W-:Y:S02]  /*fad0*/  FMUL.FTZ R148, R3.reuse, R148 ;  /* 0x0000009403947220 */ /* 0x040fe40000410000 */
[C---:B------:R-:W-:Y:S02]  /*fae0*/  FMUL.FTZ R149, R3.reuse, R149 ;  /* 0x0000009503957220 */ /* 0x040fe40000410000 */
[C---:B-1----:R-:W-:Y:S02]  /*faf0*/  FMUL.FTZ R6, R2.reuse, R162 ;  /* 0x000000a202067220 */ /* 0x042fe40000410000 */
[C---:B------:R-:W-:Y:S02]  /*fb00*/  FMUL.FTZ R7, R2.reuse, R163 ;  /* 0x000000a302077220 */ /* 0x040fe40000410000 */
[C---:B------:R-:W-:Y:S01]  /*fb10*/  FMUL.FTZ R10, R2.reuse, R158 ;  /* 0x0000009e020a7220 */ /* 0x040fe20000410000 */
[----:B------:R-:W1:Y:S01]  /*fb20*/  MUFU.EX2 R178, R178 ;  /* 0x000000b200b27308 */ /* 0x000e620000000800 */
[C---:B------:R-:W-:Y:S01]  /*fb30*/  FMUL.FTZ R11, R2.reuse, R159 ;  /* 0x0000009f020b7220 */ /* 0x040fe20000410000 */
[----:B------:R-:W-:Y:S01]  /*fb40*/  LDSM.16.MT88.4 R160, [R222+0x2900] ;  /* 0x00290000dea0783b */ /* 0x000fe20000004200 */
[----:B------:R-:W-:Y:S01]  /*fb50*/  FMUL.FTZ R134, R2, R134 ;  /* 0x0000008602867220 */ /* 0x000fe20000410000 */
[----:B--2---:R-:W-:Y:S01]  /*fb60*/  F2FP.BF16.PACK_AB R17, R180, R181 ;  /* 0x000000b5b411723e */ /* 0x004fe200000010ff */
        /* <DEDUP_REMOVED lines=12> */
[C---:B------:R-:W-:Y:S01]  /*fc30*/  FMUL.FTZ R152, R3.reuse, R152 ;  /* 0x0000009803987220 */ /* 0x040fe20000410000 */
[----:B-1----:R-:W-:Y:S01]  /*fc40*/  F2FP.BF16.PACK_AB R19, R178, R179 ;  /* 0x000000b3b213723e */ /* 0x002fe200000010ff */
[C---:B------:R-:W-:Y:S02]  /*fc50*/  FMUL.FTZ R153, R3.reuse, R153 ;  /* 0x0000009903997220 */ /* 0x040fe40000410000 */
[C---:B------:R-:W-:Y:S02]  /*fc60*/  FMUL.FTZ R154, R2.reuse, R154 ;  /* 0x0000009a029a7220 */ /* 0x040fe40000410000 */
[C---:B------:R-:W-:Y:S02]  /*fc70*/  FMUL.FTZ R155, R2.reuse, R155 ;  /* 0x0000009b029b7220 */ /* 0x040fe40000410000 */
[C---:B------:R-:W-:Y:S01]  /*fc80*/  HMMA.16816.F32.BF16 R4, R16.reuse, R20, R4 ;  /* 0x000000141004723c */ /* 0x040fe20000041804 */
[----:B------:R-:W-:Y:S04]  /*fc90*/  MUFU.EX2 R195, R195 ;  /* 0x000000c300c37308 */ /* 0x000fe80000000800 */
[C---:B------:R-:W-:Y:S02]  /*fca0*/  FMUL.FTZ R36, R3.reuse, R36 ;  /* 0x0000002403247220 */ /* 0x040fe40000410000 */
[C---:B------:R-:W-:Y:S01]  /*fcb0*/  FMUL.FTZ R37, R3.reuse, R37 ;  /* 0x0000002503257220 */ /* 0x040fe20000410000 */
[C---:B------:R-:W-:Y:S01]  /*fcc0*/  HMMA.16816.F32.BF16 R8, R16.reuse, R22, R8 ;  /* 0x000000161008723c */ /* 0x040fe20000041808 */
[----:B------:R-:W1:Y:S02]  /*fcd0*/  LDSM.16.MT88.4 R20, [R220+0x100] ;  /* 0x00010000dc14783b */ /* 0x000e640000004200 */
[----:B------:R-:W3:Y:S01]  /*fce0*/  MUFU.EX2 R196, R196 ;  /* 0x000000c400c47308 */ /* 0x000ee20000000800 */
[C---:B------:R-:W-:Y:S02]  /*fcf0*/  FMUL.FTZ R38, R2.reuse, R38 ;  /* 0x0000002602267220 */ /* 0x040fe40000410000 */
[C---:B------:R-:W-:Y:S02]  /*fd00*/  FMUL.FTZ R39, R2.reuse, R39 ;  /* 0x0000002702277220 */ /* 0x040fe40000410000 */
[C---:B------:R-:W-:Y:S04]  /*fd10*/  HMMA.16816.F32.BF16 R132, R16.reuse, R24, R132 ;  /* 0x000000181084723c */ /* 0x040fe80000041884 */
[C---:B------:R-:W-:Y:S01]  /*fd20*/  FMUL.FTZ R40, R3.reuse, R40 ;  /* 0x0000002803287220 */ /* 0x040fe20000410000 */
[----:B------:R-:W-:Y:S01]  /*fd30*/  MUFU.EX2 R197, R197 ;  /* 0x000000c500c57308 */ /* 0x000fe20000000800 */
[C---:B------:R-:W-:Y:S02]  /*fd40*/  FMUL.FTZ R41, R3.reuse, R41 ;  /* 0x0000002903297220 */ /* 0x040fe40000410000 */
[C---:B------:R-:W-:Y:S01]  /*fd50*/  HMMA.16816.F32.BF16 R136, R16.reuse, R26, R136 ;  /* 0x0000001a1088723c */ /* 0x040fe20000041888 */
[----:B------:R-:W4:Y:S03]  /*fd60*/  LDSM.16.MT88.4 R24, [R227+0x2100] ;  /* 0x00210000e318783b */ /* 0x000f260000004200 */
[C---:B------:R-:W-:Y:S02]  /*fd70*/  FMUL.FTZ R42, R2.reuse, R42 ;  /* 0x0000002a022a7220 */ /* 0x040fe40000410000 */
[C---:B------:R-:W-:Y:S01]  /*fd80*/  FMUL.FTZ R43, R2.reuse, R43 ;  /* 0x0000002b022b7220 */ /* 0x040fe20000410000 */
[----:B------:R-:W5:Y:S01]  /*fd90*/  MUFU.EX2 R198, R198 ;  /* 0x000000c600c67308 */ /* 0x000f620000000800 */
[C---:B------:R-:W-:Y:S04]  /*fda0*/  HMMA.16816.F32.BF16 R140, R16.reuse, R28, R140 ;  /* 0x0000001c108c723c */ /* 0x040fe8000004188c */
[C---:B------:R-:W-:Y:S02]  /*fdb0*/  FMUL.FTZ R44, R3.reuse, R44 ;  /* 0x0000002c032c7220 */ /* 0x040fe40000410000 */
[C---:B------:R-:W-:Y:S02]  /*fdc0*/  FMUL.FTZ R45, R3.reuse, R45 ;  /* 0x0000002d032d7220 */ /* 0x040fe40000410000 */
[C---:B------:R-:W-:Y:S01]  /*fdd0*/  HMMA.16816.F32.BF16 R144, R16.reuse, R30, R144 ;  /* 0x0000001e1090723c */ /* 0x040fe20000041890 */
[----:B------:R-:W2:Y:S01]  /*fde0*/  LDSM.16.MT88.4 R28, [R222+0x2100] ;  /* 0x00210000de1c783b */ /* 0x000ea20000004200 */
[----:B------:R-:W-:Y:S02]  /*fdf0*/  MUFU.EX2 R251, R251 ;  /* 0x000000fb00fb7308 */ /* 0x000fe40000000800 */
[C---:B------:R-:W-:Y:S02]  /*fe00*/  FMUL.FTZ R46, R2.reuse, R46 ;  /* 0x0000002e022e7220 */ /* 0x040fe40000410000 */
[C---:B------:R-:W-:Y:S02]  /*fe10*/  FMUL.FTZ R47, R2.reuse, R47 ;  /* 0x0000002f022f7220 */ /* 0x040fe40000410000 */
[C---:B------:R-:W-:Y:S01]  /*fe20*/  FMUL.FTZ R48, R3.reuse, R48 ;  /* 0x0000003003307220 */ /* 0x040fe20000410000 */
[C---:B-1----:R-:W-:Y:S03]  /*fe30*/  HMMA.16816.F32.BF16 R148, R16.reuse, R20, R148 ;  /* 0x000000141094723c */ /* 0x042fe60000041894 */
[C---:B------:R-:W-:Y:S01]  /*fe40*/  FMUL.FTZ R49, R3.reuse, R49 ;  /* 0x0000003103317220 */ /* 0x040fe20000410000 */
[----:B------:R-:W-:Y:S01]  /*fe50*/  MUFU.EX2 R250, R250 ;  /* 0x000000fa00fa7308 */ /* 0x000fe20000000800 */
[C---:B------:R-:W-:Y:S02]  /*fe60*/  FMUL.FTZ R50, R2.reuse, R50 ;  /* 0x0000003202327220 */ /* 0x040fe40000410000 */
[C---:B------:R-:W-:Y:S01]  /*fe70*/  FMUL.FTZ R51, R2.reuse, R51 ;  /* 0x0000003302337220 */ /* 0x040fe20000410000 */
[C---:B------:R-:W-:Y:S01]  /*fe80*/  HMMA.16816.F32.BF16 R152, R16.reuse, R22, R152 ;  /* 0x000000161098723c */ /* 0x040fe20000041898 */
[----:B------:R-:W1:Y:S03]  /*fe90*/  LDSM.16.MT88.4 R20, [R221+0x2100] ;  /* 0x00210000dd14783b */ /* 0x000e660000004200 */
[C---:B------:R-:W-:Y:S02]  /*fea0*/  FMUL.FTZ R52, R3.reuse, R52 ;  /* 0x0000003403347220 */ /* 0x040fe40000410000 */
[C---:B------:R-:W-:Y:S01]  /*feb0*/  FMUL.FTZ R53, R3.reuse, R53 ;  /* 0x0000003503357220 */ /* 0x040fe20000410000 */
[----:B------:R-:W-:Y:S01]  /*fec0*/  MUFU.EX2 R249, R249 ;  /* 0x000000f900f97308 */ /* 0x000fe20000000800 */
[C---:B----4-:R-:W-:Y:S04]  /*fed0*/  HMMA.16816.F32.BF16 R36, R16.reuse, R24, R36 ;  /* 0x000000181024723c */ /* 0x050fe80000041824 */
[C---:B------:R-:W-:Y:S02]  /*fee0*/  FMUL.FTZ R54, R2.reuse, R54 ;  /* 0x0000003602367220 */ /* 0x040fe40000410000 */
[C---:B------:R-:W-:Y:S02]  /*fef0*/  FMUL.FTZ R55, R2.reuse, R55 ;  /* 0x0000003702377220 */ /* 0x040fe40000410000 */
[C---:B------:R-:W-:Y:S01]  /*ff00*/  HMMA.16816.F32.BF16 R40, R16.reuse, R26, R40 ;  /* 0x0000001a1028723c */ /* 0x040fe20000041828 */
[----:B------:R-:W4:Y:S01]  /*ff10*/  LDSM.16.MT88.4 R24, [R220+0x2100] ;  /* 0x00210000dc18783b */ /* 0x000f220000004200 */
[----:B------:R-:W-:Y:S02]  /*ff20*/  MUFU.EX2 R201, R201 ;  /* 0x000000c900c97308 */ /* 0x000fe40000000800 */
[C---:B------:R-:W-:Y:S02]  /*ff30*/  FMUL.FTZ R56, R3.reuse, R56 ;  /* 0x0000003803387220 */ /* 0x040fe40000410000 */
[C---:B------:R-:W-:Y:S02]  /*ff40*/  FMUL.FTZ R57, R3.reuse, R57 ;  /* 0x0000003903397220 */ /* 0x040fe40000410000 */
[C---:B--2---:R-:W-:Y:S04]  /*ff50*/  HMMA.16816.F32.BF16 R44, R16.reuse, R28, R44 ;  /* 0x0000001c102c723c */ /* 0x044fe8000004182c */
        /* <DEDUP_REMOVED lines=18> */
[C---:B----4-:R-:W-:Y:S04]  /*10080*/  HMMA.16816.F32.BF16 R60, R16.reuse, R24, R60 ;  /* 0x00000018103c723c */ /* 0x050fe8000004183c */
[C---:B------:R-:W-:Y:S01]  /*10090*/  FMUL.FTZ R68, R3.reuse, R68 ;  /* 0x0000004403447220 */ /* 0x040fe20000410000 */
[----:B------:R-:W-:Y:S01]  /*100a0*/  MUFU.EX2 R190, R190 ;  /* 0x000000be00be7308 */ /* 0x000fe20000000800 */
[C---:B------:R-:W-:Y:S02]  /*100b0*/  FMUL.FTZ R69, R3.reuse, R69 ;  /* 0x0000004503457220 */ /* 0x040fe40000410000 */
[C---:B------:R-:W-:Y:S01]  /*100c0*/  HMMA.16816.F32.BF16 R64, R16.reuse, R26, R64 ;  /* 0x0000001a1040723c */ /* 0x040fe20000041840 */
[----:B------:R-:W4:Y:S03]  /*100d0*/  LDSM.16.MT88.4 R24, [R221+0x4100] ;  /* 0x00410000dd18783b */ /* 0x000f260000004200 */
        /* <DEDUP_REMOVED lines=80> */
[----:B------:R-:W-:Y:S03]  /*105e0*/  FMUL.FTZ R129, R3, R129 ;  /* 0x0000008103817220 */ /* 0x000fe60000410000 */
[C---:B-1----:R-:W-:Y:S03]  /*105f0*/  HMMA.16816.F32.BF16 R124, R16.reuse, R20, R124 ;  /* 0x00000014107c723c */ /* 0x042fe6000004187c */
[C---:B------:R-:W-:Y:S02]  /*10600*/  FMUL.FTZ R130, R2.reuse, R130 ;  /* 0x0000008202827220 */ /* 0x040fe40000410000 */
[----:B------:R-:W-:Y:S02]  /*10610*/  FMUL.FTZ R131, R2, R131 ;  /* 0x0000008302837220 */ /* 0x000fe40000410000 */
[--C-:B------:R-:W-:Y:S02]  /*10620*/  FFMA.FTZ R203, R203, c[0x0][0x2d0], -R183.reuse ;  /* 0x0000b400cbcb7a23 */ /* 0x100fe400000108b7 */
[--C-:B------:R-:W-:Y:S03]  /*10630*/  FFMA.FTZ R202, R202, c[0x0][0x2d0], -R183.reuse ;  /* 0x0000b400caca7a23 */ /* 0x100fe600000108b7 */
[----:B------:R-:W-:Y:S01]  /*10640*/  HMMA.16816.F32.BF16 R128, R16, R22, R128 ;  /* 0x000000161080723c */ /* 0x000fe20000041880 */
[----:B------:R-:W1:Y:S01]  /*10650*/  LDSM.16.MT88.4 R20, [R220+0x900] ;  /* 0x00090000dc14783b */ /* 0x000e620000004200 */
[----:B------:R-:W1:Y:S01]  /*10660*/  MUFU.EX2 R203, R203 ;  /* 0x000000cb00cb7308 */ /* 0x000e620000000800 */
[--C-:B------:R-:W-:Y:S02]  /*10670*/  FFMA.FTZ R200, R200, c[0x0][0x2d0], -R183.reuse ;  /* 0x0000b400c8c87a23 */ /* 0x100fe400000108b7 */
[--C-:B------:R-:W-:Y:S02]  /*10680*/  FFMA.FTZ R199, R199, c[0x0][0x2d0], -R183.reuse ;  /* 0x0000b400c7c77a23 */ /* 0x100fe400000108b7 */
[----:B------:R-:W-:Y:S01]  /*10690*/  F2FP.BF16.PACK_AB R16, R192, R191 ;  /* 0x000000bfc010723e */ /* 0x000fe200000010ff */
[--C-:B------:R-:W-:Y:S01]  /*106a0*/  FFMA.FTZ R185, R186, c[0x0][0x2d0], -R183.reuse ;  /* 0x0000b400bab97a23 */ /* 0x100fe200000108b7 */
[----:B------:R-:W-:Y:S03]  /*106b0*/  F2FP.BF16.PACK_AB R18, R194, R193 ;  /* 0x000000c1c212723e */ /* 0x000fe600000010ff */
[----:B---3--:R-:W-:Y:S01]  /*106c0*/  F2FP.BF16.PACK_AB R17, R196, R195 ;  /* 0x000000c3c411723e */ /* 0x008fe200000010ff */
[----:B------:R-:W3:Y:S01]  /*106d0*/  MUFU.EX2 R202, R202 ;  /* 0x000000ca00ca7308 */ /* 0x000ee20000000800 */
[----:B-----5:R-:W-:Y:S01]  /*106e0*/  F2FP.BF16.PACK_AB R19, R198, R197 ;  /* 0x000000c5c613723e */ /* 0x020fe200000010ff */
[--C-:B------:R-:W-:Y:S02]  /*106f0*/  FFMA.FTZ R184, R184, c[0x0][0x2d0], -R183.reuse ;  /* 0x0000b400b8b87a23 */ /* 0x100fe400000108b7 */
[--C-:B------:R-:W-:Y:S02]  /*10700*/  FFMA.FTZ R182, R182, c[0x0][0x2d0], -R183.reuse ;  /* 0x0000b400b6b67a23 */ /* 0x100fe400000108b7 */
[----:B------:R-:W-:Y:S02]  /*10710*/  FFMA.FTZ R183, R13, c[0x0][0x2d0], -R183 ;  /* 0x0000b4000db77a23 */ /* 0x000fe400000108b7 */
[C---:B----4-:R-:W-:Y:S02]  /*10720*/  HMMA.16816.F32.BF16 R4, R16.reuse, R24, R4 ;  /* 0x000000181004723c */ /* 0x050fe40000041804 */
[----:B------:R-:W-:Y:S01]  /*10730*/  MUFU.EX2 R200, R200 ;  /* 0x000000c800c87308 */ /* 0x000fe20000000800 */
[----:B------:R-:W-:Y:S01]  /*10740*/  FFMA.FTZ R177, R3, R240, R177 ;  /* 0x000000f003b17223 */ /* 0x000fe200000100b1 */
[----:B------:R-:W-:Y:S01]  /*10750*/  MOV R3, R0 ;  /* 0x0000000000037202 */ /* 0x000fe20000000f00 */
[----:B------:R-:W-:Y:S01]  /*10760*/  FFMA.FTZ R181, R2, R239, R181 ;  /* 0x000000ef02b57223 */ /* 0x000fe200000100b5 */
[----:B------:R-:W-:Y:S01]  /*10770*/  MOV R2, R12 ;  /* 0x0000000c00027202 */ /* 0x000fe20000000f00 */
[----:B------:R-:W-:Y:S01]  /*10780*/  FADD.FTZ R177, R15, R177 ;  /* 0x000000b10fb17221 */ /* 0x000fe20000010000 */
[C---:B------:R-:W-:Y:S01]  /*10790*/  HMMA.16816.F32.BF16 R8, R16.reuse, R26, R8 ;  /* 0x0000001a1008723c */ /* 0x040fe20000041808 */
[----:B------:R-:W4:Y:S03]  /*107a0*/  LDSM.16.MT88.4 R24, [R220+0x2900] ;  /* 0x00290000dc18783b */ /* 0x000f260000004200 */
[----:B------:R-:W5:Y:S01]  /*107b0*/  MUFU.EX2 R199, R199 ;  /* 0x000000c700c77308 */ /* 0x000f620000000800 */
[----:B------:R-:W-:Y:S02]  /*107c0*/  FADD.FTZ R181, R180, R181 ;  /* 0x000000b5b4b57221 */ /* 0x000fe40000010000 */
[----:B------:R-:W-:Y:S01]  /*107d0*/  FADD.FTZ R14, R14, R177 ;  /* 0x000000b10e0e7221 */ /* 0x000fe20000010000 */
[C---:B--2---:R-:W-:Y:S04]  /*107e0*/  HMMA.16816.F32.BF16 R132, R16.reuse, R28, R132 ;  /* 0x0000001c1084723c */ /* 0x044fe80000041884 */
[----:B------:R-:W-:Y:S02]  /*107f0*/  FADD.FTZ R181, R179, R181 ;  /* 0x000000b5b3b57221 */ /* 0x000fe40000010000 */
[----:B------:R-:W2:Y:S01]  /*10800*/  MUFU.EX2 R185, R185 ;  /* 0x000000b900b97308 */ /* 0x000ea20000000800 */
[----:B------:R-:W-:Y:S01]  /*10810*/  FADD.FTZ R14, R176, R14 ;  /* 0x0000000eb00e7221 */ /* 0x000fe20000010000 */
[C---:B------:R-:W-:Y:S01]  /*10820*/  HMMA.16816.F32.BF16 R136, R16.reuse, R30, R136 ;  /* 0x0000001e1088723c */ /* 0x040fe20000041888 */
[----:B------:R-:W2:Y:S03]  /*10830*/  LDSM.16.MT88.4 R28, [R221+0x4900] ;  /* 0x00490000dd1c783b */ /* 0x000ea60000004200 */
[----:B------:R-:W-:Y:S02]  /*10840*/  FADD.FTZ R178, R178, R181 ;  /* 0x000000b5b2b27221 */ /* 0x000fe40000010000 */
[----:B------:R-:W-:Y:S02]  /*10850*/  FADD.FTZ R191, R191, R14 ;  /* 0x0000000ebfbf7221 */ /* 0x000fe40000010000 */
[C---:B------:R-:W-:Y:S01]  /*10860*/  HMMA.16816.F32.BF16 R140, R16.reuse, R32, R140 ;  /* 0x00000020108c723c */ /* 0x040fe2000004188c */
[----:B------:R-:W2:Y:S03]  /*10870*/  MUFU.EX2 R184, R184 ;  /* 0x000000b800b87308 */ /* 0x000ea60000000800 */
[----:B------:R-:W-:Y:S02]  /*10880*/  FADD.FTZ R178, R195, R178 ;  /* 0x000000b2c3b27221 */ /* 0x000fe40000010000 */
[----:B------:R-:W-:Y:S02]  /*10890*/  FADD.FTZ R191, R192, R191 ;  /* 0x000000bfc0bf7221 */ /* 0x000fe40000010000 */
[C---:B------:R-:W-:Y:S01]  /*108a0*/  HMMA.16816.F32.BF16 R144, R16.reuse, R34, R144 ;  /* 0x000000221090723c */ /* 0x040fe20000041890 */
[----:B------:R-:W-:Y:S02]  /*108b0*/  LDSM.16.MT88.4 R32, [R222+0x6900] ;  /* 0x00690000de20783b */ /* 0x000fe40000004200 */
[----:B------:R-:W2:Y:S01]  /*108c0*/  MUFU.EX2 R182, R182 ;  /* 0x000000b600b67308 */ /* 0x000ea20000000800 */
[----:B------:R-:W-:Y:S02]  /*108d0*/  FADD.FTZ R196, R196, R178 ;  /* 0x000000b2c4c47221 */ /* 0x000fe40000010000 */
[----:B------:R-:W-:Y:S02]  /*108e0*/  FADD.FTZ R193, R193, R191 ;  /* 0x000000bfc1c17221 */ /* 0x000fe40000010000 */
[C---:B-1----:R-:W-:Y:S04]  /*108f0*/  HMMA.16816.F32.BF16 R148, R16.reuse, R20, R148 ;  /* 0x000000141094723c */ /* 0x042fe80000041894 */
[----:B------:R-:W-:Y:S01]  /*10900*/  FADD.FTZ R196, R197, R196 ;  /* 0x000000c4c5c47221 */ /* 0x000fe20000010000 */
[----:B------:R-:W1:Y:S01]  /*10910*/  MUFU.EX2 R183, R183 ;  /* 0x000000b700b77308 */ /* 0x000e620000000800 */
[----:B------:R-:W-:Y:S02]  /*10920*/  FADD.FTZ R193, R194, R193 ;  /* 0x000000c1c2c17221 */ /* 0x000fe40000010000 */
[C---:B------:R-:W-:Y:S01]  /*10930*/  HMMA.16816.F32.BF16 R152, R16.reuse, R22, R152 ;  /* 0x000000161098723c */ /* 0x040fe20000041898 */
[----:B------:R-:W1:Y:S03]  /*10940*/  LDSM.16.MT88.4 R20, [R220+0x4900] ;  /* 0x00490000dc14783b */ /* 0x000e660000004200 */
[----:B------:R-:W-:Y:S04]  /*10950*/  FADD.FTZ R198, R198, R196 ;  /* 0x000000c4c6c67221 */ /* 0x000fe80000010000 */
[C---:B------:R-:W-:Y:S04]  /*10960*/  HMMA.16816.F32.BF16 R36, R16.reuse, R156, R36 ;  /* 0x0000009c1024723c */ /* 0x040fe80000041824 */
[----:B------:R-:W-:Y:S04]  /*10970*/  FADD.FTZ R198, R203, R198 ;  /* 0x000000c6cbc67221 */ /* 0x000fe80000010000 */
        /* <DEDUP_REMOVED lines=10> */
[----:B------:R-:W4:Y:S07]  /*10a20*/  LDSM.16.MT88.4 R24, [R227+0x6900] ;  /* 0x00690000e318783b */ /* 0x000f2e0000004200 */
        /* <DEDUP_REMOVED lines=17> */
[----:B------:R-:W3:Y:S07]  /*10b40*/  LDSM.16.MT88.4 R32, [R222+0x1100] ;  /* 0x00110000de20783b */ /* 0x000eee0000004200 */
        /* <DEDUP_REMOVED lines=8> */
[----:B------:R-:W-:Y:S03]  /*10bd0*/  F2FP.BF16.PACK_AB R18, R201, R249 ;  /* 0x000000f9c912723e */ /* 0x000fe600000010ff */
[----:B---3--:R-:W-:Y:S01]  /*10be0*/  F2FP.BF16.PACK_AB R17, R202, R203 ;  /* 0x000000cbca11723e */ /* 0x008fe200000010ff */
[----:B------:R-:W-:Y:S01]  /*10bf0*/  FADD.FTZ R251, R250, R251 ;  /* 0x000000fbfafb7221 */ /* 0x000fe20000010000 */
[----:B-----5:R-:W-:Y:S01]  /*10c00*/  F2FP.BF16.PACK_AB R19, R199, R200 ;  /* 0x000000c8c713723e */ /* 0x020fe200000010ff */
[----:B------:R-:W-:Y:S02]  /*10c10*/  FADD.FTZ R202, R202, R198 ;  /* 0x000000c6caca7221 */ /* 0x000fe40000010000 */
[----:B------:R-:W-:Y:S02]  /*10c20*/  FADD.FTZ R249, R249, R251 ;  /* 0x000000fbf9f97221 */ /* 0x000fe40000010000 */
[----:B------:R-:W-:Y:S02]  /*10c30*/  FADD.FTZ R202, R200, R202 ;  /* 0x000000cac8ca7221 */ /* 0x000fe40000010000 */
[C---:B----4-:R-:W-:Y:S03]  /*10c40*/  HMMA.16816.F32.BF16 R4, R16.reuse, R24, R4 ;  /* 0x000000181004723c */ /* 0x050fe60000041804 */
[----:B------:R-:W-:Y:S02]  /*10c50*/  FADD.FTZ R249, R201, R249 ;  /* 0x000000f9c9f97221 */ /* 0x000fe40000010000 */
[----:B------:R-:W-:Y:S03]  /*10c60*/  FADD.FTZ R199, R199, R202 ;  /* 0x000000cac7c77221 */ /* 0x000fe60000010000 */
[C---:B------:R-:W-:Y:S01]  /*10c70*/  HMMA.16816.F32.BF16 R8, R16.reuse, R26, R8 ;  /* 0x0000001a1008723c */ /* 0x040fe20000041808 */
[----:B------:R-:W3:Y:S03]  /*10c80*/  LDSM.16.MT88.4 R24, [R221+0x3100] ;  /* 0x00310000dd18783b */ /* 0x000ee60000004200 */
[----:B------:R-:W-:Y:S04]  /*10c90*/  FADD.FTZ R199, R185, R199 ;  /* 0x000000c7b9c77221 */ /* 0x000fe80000010000 */
[C---:B------:R-:W-:Y:S04]  /*10ca0*/  HMMA.16816.F32.BF16 R132, R16.reuse, R32, R132 ;  /* 0x000000201084723c */ /* 0x040fe80000041884 */
[----:B------:R-:W-:Y:S04]  /*10cb0*/  FADD.FTZ R199, R184, R199 ;  /* 0x000000c7b8c77221 */ /* 0x000fe80000010000 */
[C---:B------:R-:W-:Y:S01]  /*10cc0*/  HMMA.16816.F32.BF16 R136, R16.reuse, R34, R136 ;  /* 0x000000221088723c */ /* 0x040fe20000041888 */
[----:B------:R-:W4:Y:S03]  /*10cd0*/  LDSM.16.MT88.4 R32, [R220+0x3100] ;  /* 0x00310000dc20783b */ /* 0x000f260000004200 */
[----:B------:R-:W-:Y:S04]  /*10ce0*/  FADD.FTZ R199, R182, R199 ;  /* 0x000000c7b6c77221 */ /* 0x000fe80000010000 */
[C---:B--2---:R-:W-:Y:S04]  /*10cf0*/  HMMA.16816.F32.BF16 R140, R16.reuse, R28, R140 ;  /* 0x0000001c108c723c */ /* 0x044fe8000004188c */
[----:B------:R-:W-:Y:S04]  /*10d00*/  FADD.FTZ R239, R183, R199 ;  /* 0x000000c7b7ef7221 */ /* 0x000fe80000010000 */
        /* <DEDUP_REMOVED lines=9> */
[C---:B------:R-:W-:Y:S08]  /*10da0*/  HMMA.16816.F32.BF16 R48, R16.reuse, R162, R48 ;  /* 0x000000a21030723c */ /* 0x040ff00000041830 */
        /* <DEDUP_REMOVED lines=28> */
[----:B------:R-:W-:Y:S01]  /*10f70*/  HMMA.16816.F32.BF16 R128, R16, R26, R128 ;  /* 0x0000001a1080723c */ /* 0x000fe20000041880 */
[----:B------:R-:W-:Y:S06]  /*10f80*/  LDSM.16.MT88.4 R24, [R221+0x3900] ;  /* 0x00390000dd18783b */ /* 0x000fec0000004200 */
[----:B------:R-:W-:Y:S01]  /*10f90*/  F2FP.BF16.PACK_AB R16, R188, R189 ;  /* 0x000000bdbc10723e */ /* 0x000fe200000010ff */
[----:B------:R-:W-:Y:S01]  /*10fa0*/  FADD.FTZ R189, R189, R249 ;  /* 0x000000f9bdbd7221 */ /* 0x000fe20000010000 */
[----:B------:R-:W-:Y:S03]  /*10fb0*/  F2FP.BF16.PACK_AB R18, R190, R187 ;  /* 0x000000bbbe12723e */ /* 0x000fe600000010ff */
[----:B------:R-:W-:Y:S01]  /*10fc0*/  F2FP.BF16.PACK_AB R17, R184, R185 ;  /* 0x000000b9b811723e */ /* 0x000fe200000010ff */
[----:B------:R-:W-:Y:S01]  /*10fd0*/  FADD.FTZ R189, R188, R189 ;  /* 0x000000bdbcbd7221 */ /* 0x000fe20000010000 */
[----:B------:R-:W-:Y:S03]  /*10fe0*/  F2FP.BF16.PACK_AB R19, R183, R182 ;  /* 0x000000b6b713723e */ /* 0x000fe600000010ff */
[----:B------:R-:W-:Y:S04]  /*10ff0*/  FADD.FTZ R189, R187, R189 ;  /* 0x000000bdbbbd7221 */ /* 0x000fe80000010000 */
[C---:B------:R-:W-:Y:S01]  /*11000*/  HMMA.16816.F32.BF16 R160, R16.reuse, R156, R4 ;  /* 0x0000009c10a0723c */ /* 0x040fe20000041804 */
[----:B------:R-:W3:Y:S02]  /*11010*/  LDSM.16.MT88.4 R4, [R227+0x3900] ;  /* 0x00390000e304783b */ /* 0x000ee40000004200 */
[----:B------:R-:W-:Y:S05]  /*11020*/  FADD.FTZ R240, R190, R189 ;  /* 0x000000bdbef07221 */ /* 0x000fea0000010000 */
[C---:B------:R-:W-:Y:S01]  /*11030*/  HMMA.16816.F32.BF16 R156, R16.reuse, R158, R8 ;  /* 0x0000009e109c723c */ /* 0x040fe20000041808 */
[----:B------:R-:W5:Y:S07]  /*11040*/  LDSM.16.MT88.4 R8, [R222+0x3900] ;  /* 0x00390000de08783b */ /* 0x000f6e0000004200 */
        /* <DEDUP_REMOVED lines=27> */
[C---:B-1----:R-:W-:Y:S08]  /*11200*/  HMMA.16816.F32.BF16 R100, R16.reuse, R20, R100 ;  /* 0x000000141064723c */ /* 0x042ff00000041864 */
[C---:B------:R-:W-:Y:S01]  /*11210*/  HMMA.16816.F32.BF16 R104, R16.reuse, R22, R104 ;  /* 0x000000161068723c */ /* 0x040fe20000041868 */
[----:B------:R-:W1:Y:S07]  /*11220*/  LDSM.16.MT88.4 R20, [R220+0x7900] ;  /* 0x00790000dc14783b */ /* 0x000e6e0000004200 */
[C---:B---3--:R-:W-:Y:S08]  /*11230*/  HMMA.16816.F32.BF16 R108, R16.reuse, R4, R108 ;  /* 0x00000004106c723c */ /* 0x048ff0000004186c */
[C---:B------:R-:W-:Y:S08]  /*11240*/  HMMA.16816.F32.BF16 R112, R16.reuse, R6, R112 ;  /* 0x000000061070723c */ /* 0x040ff00000041870 */
[C---:B-----5:R-:W-:Y:S08]  /*11250*/  HMMA.16816.F32.BF16 R116, R16.reuse, R8, R116 ;  /* 0x000000081074723c */ /* 0x060ff00000041874 */
[C---:B------:R-:W-:Y:S08]  /*11260*/  HMMA.16816.F32.BF16 R120, R16.reuse, R10, R120 ;  /* 0x0000000a1078723c */ /* 0x040ff00000041878 */
[C---:B-1----:R-:W-:Y:S08]  /*11270*/  HMMA.16816.F32.BF16 R124, R16.reuse, R20, R124 ;  /* 0x00000014107c723c */ /* 0x042ff0000004187c */
[----:B------:R-:W-:Y:S01]  /*11280*/  HMMA.16816.F32.BF16 R128, R16, R22, R128 ;  /* 0x000000161080723c */ /* 0x000fe20000041880 */
[----:B------:R-:W-:-:S07]  /*11290*/  @P0 BRA `(.L_x_2876) ;  /* 0xffffc0a000000947 */ /* 0x000fce000383ffff */
.L_x_2866:
[----:B------:R-:W1:Y:S01]  /*112a0*/  SHFL.BFLY PT, R3, R240, 0x2, 0x1f ;  /* 0x0c401f00f0037f89 */ /* 0x000e6200000e0000 */
[----:B------:R-:W-:Y:S01]  /*112b0*/  CS2R R4, SRZ ;  /* 0x0000000000047805 */ /* 0x000fe2000001ff00 */
[----:B------:R-:W-:-:S02]  /*112c0*/  MOV R7, 0xff800000 ;  /* 0xff80000000077802 */ /* 0x000fc40000000f00 */
        /* <DEDUP_REMOVED lines=151> */
.L_x_2834:
[----:B------:R-:W-:Y:S01]  /*11c40*/  USHF.R.S32.HI UR6, URZ, 0x1f, UR9 ;  /* 0x0000001f3f067899 */ /* 0x000fe20008011409 */
[----:B------:R-:W-:Y:S05]  /*11c50*/  @P2 BRA `(.L_x_2877) ;  /* 0x0000197000002947 */ /* 0x000fea0003800000 */
[----:B------:R-:W3:Y:S01]  /*11c60*/  S2R R0, SR_TID.X ;  /* 0x0000000000007919 */ /* 0x000ee20000002100 */
[----:B------:R-:W-:Y:S01]  /*11c70*/  ULDC.64 UR4, c[0x0][0x490] ;  /* 0x0001240000047ab9 */ /* 0x000fe20000000a00 */
[----:B------:R-:W-:Y:S01]  /*11c80*/  IMAD.MOV.U32 R13, RZ, RZ, c[0x0][0x4e8] ;  /* 0x00013a00ff0d7624 */ /* 0x000fe200078e00ff */
[----:B------:R-:W-:Y:S01]  /*11c90*/  UIMAD UR7, UR6, UR4, URZ ;  /* 0x00000004060772a4 */ /* 0x000fe2000f8e023f */
[----:B------:R-:W4:Y:S01]  /*11ca0*/  S2R R24, SR_CTAID.Z ;  /* 0x0000000000187919 */ /* 0x000f220000002700 */
[----:B--2---:R-:W-:Y:S01]  /*11cb0*/  UIMAD.WIDE.U32 UR10, UR9, UR4, URZ ;  /* 0x00000004090a72a5 */ /* 0x004fe2000f8e003f */
[----:B------:R-:W-:Y:S01]  /*11cc0*/  F2FP.BF16.PACK_AB R160, R161, R160 ;  /* 0x000000a0a1a0723e */ /* 0x000fe200000010ff */
[----:B------:R-:W-:Y:S01]  /*11cd0*/  UIMAD UR7, UR9, UR5, UR7 ;  /* 0x00000005090772a4 */ /* 0x000fe2000f8e0207 */
[C---:B------:R-:W-:Y:S01]  /*11ce0*/  ISETP.NE.AND P0, PT, R13.reuse, 0x1, PT ;  /* 0x000000010d00780c */ /* 0x040fe20003f05270 */
[----:B------:R-:W-:Y:S01]  /*11cf0*/  IMAD R13, R13, c[0x0][0x388], RZ ;  /* 0x0000e2000d0d7a24 */ /* 0x000fe200078e02ff */
        /* <DEDUP_REMOVED lines=12> */
[----:B------:R-:W-:Y:S01]  /*11dc0*/  F2FP.BF16.PACK_AB R132, R133, R132 ;  /* 0x000000848584723e */ /* 0x000fe200000010ff */
[----:B------:R-:W-:Y:S01]  /*11dd0*/  IMAD.U32 R18, RZ, RZ, UR12 ;  /* 0x0000000cff127e24 */ /* 0x000fe2000f8e00ff */
[----:B-1-3--:R-:W-:Y:S01]  /*11de0*/  SHF.R.S32.HI R2, RZ, 0x1f, R0 ;  /* 0x0000001fff027819 */ /* 0x00afe20000011400 */
[----:B------:R-:W-:Y:S01]  /*11df0*/  IMAD.U32 R27, RZ, RZ, UR7 ;  /* 0x00000007ff1b7e24 */ /* 0x000fe2000f8e00ff */
[----:B------:R-:W-:Y:S01]  /*11e00*/  F2FP.BF16.PACK_AB R134, R135, R134 ;  /* 0x000000868786723e */ /* 0x000fe200000010ff */
[----:B------:R-:W-:Y:S01]  /*11e10*/  IMAD.U32 R19, RZ, RZ, UR5 ;  /* 0x00000005ff137e24 */ /* 0x000fe2000f8e00ff */
[-C--:B------:R-:W-:Y:S01]  /*11e20*/  LEA.HI R10, R2, R0.reuse, RZ, 0x2 ;  /* 0x00000000020a7211 */ /* 0x080fe200078f10ff */
[----:B----4-:R-:W-:Y:S01]  /*11e30*/  IMAD.WIDE.U32 R26, R24, c[0x0][0x498], R26 ;  /* 0x00012600181a7a25 */ /* 0x010fe200078e001a */
[CC--:B------:R-:W-:Y:S01]  /*11e40*/  LEA.HI R20, R2.reuse, R0.reuse, RZ, 0x5 ;  /* 0x0000000002147211 */ /* 0x0c0fe200078f28ff */
[----:B------:R-:W-:Y:S01]  /*11e50*/  BSSY B0, `(.L_x_2878) ;  /* 0x000011a000007945 */ /* 0x000fe20003800000 */
        /* <DEDUP_REMOVED lines=16> */
[----:B------:R-:W-:Y:S01]  /*11f60*/  SHF.R.S32.HI R3, RZ, 0x1f, R11 ;  /* 0x0000001fff037819 */ /* 0x000fe2000001140b */
[----:B------:R-:W1:Y:S01]  /*11f70*/  S2R R12, SR_CTAID.X ;  /* 0x00000000000c7919 */ /* 0x000e620000002500 */
[C---:B------:R-:W-:Y:S01]  /*11f80*/  IMAD R15, R14.reuse, c[0x0][0x498], RZ ;  /* 0x000126000e0f7a24 */ /* 0x040fe200078e02ff */
[--C-:B------:R-:W-:Y:S01]  /*11f90*/  SHF.R.S32.HI R16, RZ, 0x5, R20.reuse ;  /* 0x00000005ff107819 */ /* 0x100fe20000011414 */
[----:B------:R-:W-:Y:S01]  /*11fa0*/  IMAD.SHL.U32 R17, R9, 0x40, RZ ;  /* 0x0000004009117824 */ /* 0x000fe200078e00ff */
[----:B------:R-:W-:Y:S01]  /*11fb0*/  LOP3.LUT P4, RZ, R11, 0x3, RZ, 0xc0, !PT ;  /* 0x000000030bff7812 */ /* 0x000fe2000788c0ff */
[----:B------:R-:W-:Y:S01]  /*11fc0*/  IMAD R14, R14, c[0x0][0x3f0], RZ ;  /* 0x0000fc000e0e7a24 */ /* 0x000fe200078e02ff */
[----:B------:R-:W-:Y:S01]  /*11fd0*/  SHF.R.S32.HI R20, RZ, 0x1f, R20 ;  /* 0x0000001fff147819 */ /* 0x000fe20000011414 */
[C---:B------:R-:W-:Y:S01]  /*11fe0*/  IMAD R15, R24.reuse, c[0x0][0x49c], R15 ;  /* 0x00012700180f7a24 */ /* 0x040fe200078e020f */
[----:B------:R-:W-:Y:S01]  /*11ff0*/  LEA.HI R11, R3, R11, RZ, 0x2 ;  /* 0x0000000b030b7211 */ /* 0x000fe200078f10ff */
[----:B------:R-:W-:Y:S01]  /*12000*/  IMAD R14, R24, c[0x0][0x3f4], R14 ;  /* 0x0000fd00180e7a24 */ /* 0x000fe200078e020e */
[----:B------:R-:W-:Y:S01]  /*12010*/  LOP3.LUT R17, R17, 0x1c0, RZ, 0xc0, !PT ;  /* 0x000001c011117812 */ /* 0x000fe200078ec0ff */
[----:B------:R-:W-:Y:S01]  /*12020*/  IMAD.SHL.U32 R3, R0, 0x8, RZ ;  /* 0x0000000800037824 */ /* 0x000fe200078e00ff */
[----:B------:R-:W-:Y:S01]  /*12030*/  LEA.HI R20, R20, R16, RZ, 0x3 ;  /* 0x0000001014147211 */ /* 0x000fe200078f18ff */
[----:B------:R-:W-:Y:S01]  /*12040*/  IMAD.WIDE.U32 R24, R24, c[0x0][0x3f0], R18 ;  /* 0x0000fc0018187a25 */ /* 0x000fe200078e0012 */
[----:B------:R-:W-:-:S02]  /*12050*/  LEA.HI R18, R10, R10, RZ, 0x1 ;  /* 0x0000000a0a127211 */ /* 0x000fc400078f08ff */
[----:B------:R-:W-:Y:S01]  /*12060*/  LOP3.LUT R20, R20, 0xffffff8, RZ, 0xc0, !PT ;  /* 0x0ffffff814147812 */ /* 0x000fe200078ec0ff */
[----:B------:R-:W-:Y:S01]  /*12070*/  IMAD R19, R0, 0x20, R9 ;  /* 0x0000002000137824 */ /* 0x000fe200078e0209 */
[----:B------:R-:W-:Y:S01]  /*12080*/  SHF.R.U32.HI R0, RZ, 0x3, R17 ;  /* 0x00000003ff007819 */ /* 0x000fe20000011611 */
[----:B------:R-:W-:Y:S01]  /*12090*/  IMAD.IADD R25, R25, 0x1, R14 ;  /* 0x0000000119197824 */ /* 0x000fe200078e020e */
[----:B------:R-:W-:Y:S01]  /*120a0*/  LOP3.LUT R17, R17, 0x38, R3, 0xf8, !PT ;  /* 0x0000003811117812 */ /* 0x000fe200078ef803 */
[----:B------:R-:W-:Y:S01]  /*120b0*/  IMAD.IADD R20, R16, 0x1, -R20 ;  /* 0x0000000110147824 */ /* 0x000fe200078e0a14 */
[----:B------:R-:W-:Y:S01]  /*120c0*/  LOP3.LUT R18, R18, 0x1ffffffe, RZ, 0xc0, !PT ;  /* 0x1ffffffe12127812 */ /* 0x000fe200078ec0ff */
[----:B------:R-:W-:Y:S01]  /*120d0*/  IMAD R16, R16, 0x200, R10 ;  /* 0x0000020010107824 */ /* 0x000fe200078e020a */
[----:B------:R-:W-:Y:S01]  /*120e0*/  LOP3.LUT R0, R17, R0, RZ, 0x3c, !PT ;  /* 0x0000000011007212 */ /* 0x000fe200078e3cff */
[----:B-1----:R-:W-:Y:S01]  /*120f0*/  IMAD R19, R12, 0x80, R19 ;  /* 0x000000800c137824 */ /* 0x002fe200078e0213 */
[----:B------:R-:W-:Y:S01]  /*12100*/  R2P PR, R22, 0x6 ;  /* 0x0000000616007804 */ /* 0x000fe20000000000 */
[----:B------:R-:W-:Y:S01]  /*12110*/  IMAD.IADD R10, R10, 0x1, -R18 ;  /* 0x000000010a0a7824 */ /* 0x000fe200078e0a12 */
[----:B------:R-:W-:Y:S01]  /*12120*/  LOP3.LUT R21, R22, 0x1, RZ, 0xc0, !PT ;  /* 0x0000000116157812 */ /* 0x000fe200078ec0ff */
[----:B------:R-:W-:Y:S01]  /*12130*/  @P0 IMAD.HI.U32 R17, R19, c[0x0][0x4ec], RZ ;  /* 0x00013b0013110a27 */ /* 0x000fe200078e00ff */
[----:B------:R-:W-:-:S02]  /*12140*/  SHF.R.S32.HI R11, RZ, 0x2, R11 ;  /* 0x00000002ff0b7819 */ /* 0x000fc4000001140b */
[----:B------:R-:W-:Y:S01]  /*12150*/  LOP3.LUT R2, R0, 0x7ffffe00, R2, 0xf8, !PT ;  /* 0x7ffffe0000027812 */ /* 0x000fe200078ef802 */
[----:B------:R-:W-:Y:S01]  /*12160*/  IMAD.SHL.U32 R22, R22, 0x40, RZ ;  /* 0x0000004016167824 */ /* 0x000fe200078e00ff */
[----:B------:R-:W-:Y:S01]  /*12170*/  ISETP.NE.U32.AND P3, PT, R21, 0x1, PT ;  /* 0x000000011500780c */ /* 0x000fe20003f65070 */
[----:B------:R-:W-:Y:S01]  /*12180*/  IMAD.MOV.U32 R18, RZ, RZ, R19 ;  /* 0x000000ffff127224 */ /* 0x000fe200078e0013 */
[----:B------:R-:W-:Y:S01]  /*12190*/  @P0 SHF.R.U32.HI R18, RZ, c[0x0][0x4f0], R17 ;  /* 0x00013c00ff120a19 */ /* 0x000fe20000011611 */
[----:B------:R-:W-:Y:S01]  /*121a0*/  IMAD R11, R20, 0x10, R11 ;  /* 0x00000010140b7824 */ /* 0x000fe200078e020b */
[----:B------:R-:W-:Y:S02]  /*121b0*/  LOP3.LUT R22, R22, 0x1c0, RZ, 0xc0, !PT ;  /* 0x000001c016167812 */ /* 0x000fe400078ec0ff */
[--C-:B------:R-:W-:Y:S01]  /*121c0*/  SHF.R.S32.HI R0, RZ, 0x1f, R18.reuse ;  /* 0x0000001fff007819 */ /* 0x100fe20000011412 */
[----:B------:R-:W-:Y:S01]  /*121d0*/  IMAD R10, R10, 0x8, R11 ;  /* 0x000000080a0a7824 */ /* 0x000fe200078e020b */
[----:B------:R-:W-:Y:S01]  /*121e0*/  LEA.HI R22, R22, R22, RZ, 0x1d ;  /* 0x0000001616167211 */ /* 0x000fe200078fe8ff */
[----:B------:R-:W-:Y:S01]  /*121f0*/  IMAD.MOV R14, RZ, RZ, -R18 ;  /* 0x000000ffff0e7224 */ /* 0x000fe200078e0a12 */
[----:B------:R-:W-:Y:S01]  /*12200*/  F2FP.BF16.PACK_AB R136, R137, R136 ;  /* 0x000000888988723e */ /* 0x000fe200000010ff */
[----:B------:R-:W-:Y:S01]  /*12210*/  IMAD R0, R0, c[0x0][0x3e0], RZ ;  /* 0x0000f80000007a24 */ /* 0x000fe200078e02ff */
[----:B------:R-:W-:Y:S01]  /*12220*/  F2FP.BF16.PACK_AB R138, R139, R138 ;  /* 0x0000008a8b8a723e */ /* 0x000fe200000010ff */
[----:B------:R-:W-:Y:S01]  /*12230*/  IMAD.U32 R16, R16, 0x2, R22 ;  /* 0x0000000210107824 */ /* 0x000fe200078e0016 */
[----:B------:R-:W-:Y:S01]  /*12240*/  F2FP.BF16.PACK_AB R140, R141, R140 ;  /* 0x0000008c8d8c723e */ /* 0x000fe200000010ff */
[----:B------:R-:W-:Y:S01]  /*12250*/  IMAD R10, R12, 0x80, R10 ;  /* 0x000000800c0a7824 */ /* 0x000fe200078e020a */
[----:B------:R-:W-:Y:S01]  /*12260*/  F2FP.BF16.PACK_AB R142, R143, R142 ;  /* 0x0000008e8f8e723e */ /* 0x000fe200000010ff */
[----:B------:R-:W-:Y:S01]  /*12270*/  IMAD.WIDE.U32 R24, R18, c[0x0][0x3e0], R24 ;  /* 0x0000f80012187a25 */ /* 0x000fe200078e0018 */
[----:B------:R-:W-:-:S02]  /*12280*/  F2FP.BF16.PACK_AB R144, R145, R144 ;  /* 0x000000909190723e */ /* 0x000fc400000010ff */
[----:B------:R-:W-:Y:S01]  /*12290*/  F2FP.BF16.PACK_AB R146, R147, R146 ;  /* 0x000000929392723e */ /* 0x000fe200000010ff */
[----:B------:R-:W-:Y:S01]  /*122a0*/  IMAD R0, R18, c[0x0][0x3e4], R0 ;  /* 0x0000f90012007a24 */ /* 0x000fe200078e0200 */
[----:B------:R-:W-:Y:S01]  /*122b0*/  F2FP.BF16.PACK_AB R148, R149, R148 ;  /* 0x000000949594723e */ /* 0x000fe200000010ff */
[----:B------:R-:W-:Y:S01]  /*122c0*/  IMAD.SHL.U32 R18, R16, 0x2, RZ ;  /* 0x0000000210127824 */ /* 0x000fe200078e00ff */
[----:B------:R-:W-:Y:S01]  /*122d0*/  BAR.SYNC.DEFER_BLOCKING 0x1, 0x100 ;  /* 0x0044000000007b1d */ /* 0x000fe20000010000 */
[----:B------:R-:W-:Y:S01]  /*122e0*/  @P0 IMAD.HI.U32 R16, R10, c[0x0][0x4ec], RZ ;  /* 0x00013b000a100a27 */ /* 0x000fe200078e00ff */
[----:B------:R-:W-:Y:S02]  /*122f0*/  F2FP.BF16.PACK_AB R150, R151, R150 ;  /* 0x000000969796723e */ /* 0x000fe400000010ff */
[----:B------:R-:W-:Y:S01]  /*12300*/  F2FP.BF16.PACK_AB R152, R153, R152 ;  /* 0x000000989998723e */ /* 0x000fe200000010ff */
[----:B------:R-:W-:Y:S01]  /*12310*/  IMAD R11, R12, 0x80, R11 ;  /* 0x000000800c0b7824 */ /* 0x000fe200078e020b */
[----:B------:R-:W-:Y:S01]  /*12320*/  F2FP.BF16.PACK_AB R154, R155, R154 ;  /* 0x0000009a9b9a723e */ /* 0x000fe200000010ff */
[----:B------:R-:W-:Y:S01]  /*12330*/  IMAD.MOV.U32 R17, RZ, RZ, R10 ;  /* 0x000000ffff117224 */ /* 0x000fe200078e000a */
[----:B------:R-:W-:Y:S01]  /*12340*/  @P0 SHF.R.U32.HI R17, RZ, c[0x0][0x4f0], R16 ;  /* 0x00013c00ff110a19 */ /* 0x000fe20000011610 */
[----:B------:R-:W-:Y:S01]  /*12350*/  IMAD.IADD R25, R25, 0x1, R0 ;  /* 0x0000000119197824 */ /* 0x000fe200078e0200 */
[C---:B------:R-:W-:Y:S01]  /*12360*/  ISETP.GE.OR P5, PT, R11.reuse, R13, P4 ;  /* 0x0000000d0b00720c */ /* 0x040fe200027a6670 */
[----:B------:R-:W-:Y:S01]  /*12370*/  IMAD R14, R14, c[0x0][0x4e8], R19 ;  /* 0x00013a000e0e7a24 */ /* 0x000fe200078e0213 */
[----:B------:R-:W-:-:S02]  /*12380*/  IADD3 R11, R11, 0x8, RZ ;  /* 0x000000080b0b7810 */ /* 0x000fc40007ffe0ff */
[----:B------:R-:W-:Y:S01]  /*12390*/  SHF.R.S32.HI R0, RZ, 0x1f, R17 ;  /* 0x0000001fff007819 */ /* 0x000fe20000011411 */
[----:B------:R-:W-:Y:S01]  /*123a0*/  IMAD.WIDE.U32 R22, R14, c[0x0][0x3d8], R24 ;  /* 0x0000f6000e167a25 */ /* 0x000fe200078e0018 */
[----:B------:R-:W-:Y:S02]  /*123b0*/  IADD3 R20, P0, R17, R26, RZ ;  /* 0x0000001a11147210 */ /* 0x000fe40007f1e0ff */
[C---:B------:R-:W-:Y:S02]  /*123c0*/  IADD3 R16, R18.reuse, 0x80, RZ ;  /* 0x0000008012107810 */ /* 0x040fe40007ffe0ff */
[----:B------:R-:W-:Y:S02]  /*123d0*/  ISETP.GE.OR P4, PT, R11, R13, P4 ;  /* 0x0000000d0b00720c */ /* 0x000fe40002786670 */
[----:B------:R-:W-:Y:S02]  /*123e0*/  IADD3 R11, R18, 0x70, RZ ;  /* 0x00000070120b7810 */ /* 0x000fe40007ffe0ff */
[----:B------:R-:W-:Y:S01]  /*123f0*/  IADD3.X R21, R0, R27, R15, P0, !PT ;  /* 0x0000001b00157210 */ /* 0x000fe200007fe40f */
[----:B------:R-:W-:Y:S01]  /*12400*/  IMAD.MOV.U32 R0, RZ, RZ, 0x20 ;  /* 0x00000020ff007424 */ /* 0x000fe200078e00ff */
[----:B------:R-:W-:Y:S01]  /*12410*/  @P3 IADD3 R11, R16, 0x10, RZ ;  /* 0x00000010100b3810 */ /* 0x000fe20007ffe0ff */
[----:B------:R-:W-:Y:S01]  /*12420*/  IMAD.MOV R16, RZ, RZ, -R17 ;  /* 0x000000ffff107224 */ /* 0x000fe200078e0a11 */
[----:B------:R-:W-:Y:S01]  /*12430*/  SHF.R.S32.HI R15, RZ, 0x1f, R14 ;  /* 0x0000001fff0f7819 */ /* 0x000fe2000001140e */
[----:B------:R-:W-:Y:S01]  /*12440*/  STS [R18+0x80], R160 ;  /* 0x000080a012007388 */ /* 0x000fe20000000800 */
[----:B------:R-:W-:Y:S01]  /*12450*/  SEL R0, R0, 0xffffffe0, !P1 ;  /* 0xffffffe000007807 */ /* 0x000fe20004800000 */
[----:B------:R-:W-:Y:S01]  /*12460*/  IMAD R17, R16, c[0x0][0x4e8], R10 ;  /* 0x00013a0010117a24 */ /* 0x000fe200078e020a */
[----:B------:R-:W-:Y:S01]  /*12470*/  F2FP.BF16.PACK_AB R36, R37, R36 ;  /* 0x000000242524723e */ /* 0x000fe200000010ff */
[----:B------:R-:W-:Y:S01]  /*12480*/  IMAD R15, R15, c[0x0][0x3d8], RZ ;  /* 0x0000f6000f0f7a24 */ /* 0x000fe200078e02ff */
[----:B------:R-:W-:Y:S01]  /*12490*/  STS [R18+0x480], R162 ;  /* 0x000480a212007388 */ /* 0x000fe20000000800 */
[----:B------:R-:W-:Y:S01]  /*124a0*/  IMAD.MOV.U32 R10, RZ, RZ, 0x40 ;  /* 0x00000040ff0a7424 */ /* 0x000fe200078e00ff */
[----:B------:R-:W-:Y:S01]  /*124b0*/  F2FP.BF16.PACK_AB R38, R39, R38 ;  /* 0x000000262726723e */ /* 0x000fe200000010ff */
[----:B------:R-:W-:Y:S01]  /*124c0*/  IMAD R15, R14, c[0x0][0x3dc], R15 ;  /* 0x0000f7000e0f7a24 */ /* 0x000fe200078e020f */
[----:B------:R-:W-:Y:S01]  /*124d0*/  SHF.R.S32.HI R14, RZ, 0x1f, R17 ;  /* 0x0000001fff0e7819 */ /* 0x000fe20000011411 */
[----:B------:R-:W-:Y:S01]  /*124e0*/  IMAD.IADD R16, R18, 0x1, R0 ;  /* 0x0000000112107824 */ /* 0x000fe200078e0200 */
[----:B------:R-:W-:Y:S01]  /*124f0*/  SEL R10, R10, 0xffffffc0, !P2 ;  /* 0xffffffc00a0a7807 */ /* 0x000fe20005000000 */
[----:B------:R-:W-:Y:S01]  /*12500*/  IMAD.IADD R0, R0, 0x1, R11 ;  /* 0x0000000100007824 */ /* 0x000fe200078e020b */
[----:B------:R-:W-:Y:S01]  /*12510*/  STS [R11], R156 ;  /* 0x0000009c0b007388 */ /* 0x000fe20000000800 */
[----:B------:R-:W-:Y:S01]  /*12520*/  IMAD R14, R14, c[0x0][0x488], RZ ;  /* 0x000122000e0e7a24 */ /* 0x000fe200078e02ff */
[----:B------:R-:W-:Y:S01]  /*12530*/  F2FP.BF16.PACK_AB R40, R41, R40 ;  /* 0x000000282928723e */ /* 0x000fe200000010ff */
[----:B------:R-:W-:Y:S01]  /*12540*/  IMAD.IADD R19, R18, 0x1, R10 ;  /* 0x0000000112137824 */ /* 0x000fe200078e020a */
[----:B------:R-:W-:Y:S01]  /*12550*/  STS [R11+0x400], R158 ;  /* 0x0004009e0b007388 */ /* 0x000fe20000000800 */
        /* <DEDUP_REMOVED lines=10> */
[----:B------:R-:W-:Y:S01]  /*12600*/  STS [R0], R136 ;  /* 0x0000008800007388 */ /* 0x000fe20000000800 */
[----:B------:R-:W-:Y:S01]  /*12610*/  F2FP.BF16.PACK_AB R48, R49, R48 ;  /* 0x000000303130723e */ /* 0x000fe200000010ff */
[----:B------:R-:W-:Y:S01]  /*12620*/  IMAD.IADD R14, R21, 0x1, R14 ;  /* 0x00000001150e7824 */ /* 0x000fe200078e020e */
        /* <DEDUP_REMOVED lines=20> */
[----:B------:R-:W-:Y:S01]  /*12770*/  F2FP.BF16.PACK_AB R76, R77, R76 ;  /* 0x0000004c4d4c723e */ /* 0x000fe200000010ff */
[----:B------:R-:W-:Y:S01]  /*12780*/  IMAD R75, R12, 0x80, R9 ;  /* 0x000000800c4b7824 */ /* 0x000fe200078e0209 */
        /* <DEDUP_REMOVED lines=134> */
.L_x_2879:
[----:B--234-:R-:W-:Y:S05]  /*12ff0*/  BSYNC B0 ;  /* 0x0000000000007941 */ /* 0x01cfea0003800000 */
.L_x_2878:
        /* <DEDUP_REMOVED lines=30> */
.L_x_2881:
[----:B------:R-:W-:Y:S05]  /*131e0*/  BSYNC B0 ;  /* 0x0000000000007941 */ /* 0x000fea0003800000 */
.L_x_2880:
        /* <DEDUP_REMOVED lines=30> */
.L_x_2883:
[----:B------:R-:W-:Y:S05]  /*133d0*/  BSYNC B0 ;  /* 0x0000000000007941 */ /* 0x000fea0003800000 */
.L_x_2882:
        /* <DEDUP_REMOVED lines=31> */
.L_x_2877:
        /* <DEDUP_REMOVED lines=42> */
.L_x_2885:
[----:B------:R-:W-:Y:S05]  /*13870*/  BSYNC B0 ;  /* 0x0000000000007941 */ /* 0x000fea0003800000 */
.L_x_2884:
        /* <DEDUP_REMOVED lines=71> */
.L_x_2887:
[----:B------:R-:W-:Y:S05]  /*13cf0*/  BSYNC B0 ;  /* 0x0000000000007941 */ /* 0x000fea0003800000 */
.L_x_2886:
        /* <DEDUP_REMOVED lines=27> */
.L_x_2889:
[----:B------:R-:W-:Y:S05]  /*13eb0*/  BSYNC B0 ;  /* 0x0000000000007941 */ /* 0x000fea0003800000 */
.L_x_2888:
        /* <DEDUP_REMOVED lines=27> */
.L_x_2891:
[----:B------:R-:W-:Y:S05]  /*14070*/  BSYNC B0 ;  /* 0x0000000000007941 */ /* 0x000fea0003800000 */
.L_x_2890:
        /* <DEDUP_REMOVED lines=28> */
.L_x_2892:
        /* <DEDUP_REMOVED lines=12> */
.L_x_3675:


//--------------------- .text._ZN7cutlass13device_kernelIN5flash19enable_sm80_to_sm89INS1_16FlashAttnFwdSm80INS1_25CollectiveMainloopFwdSm80ILi8ELi1ELb0EN4cute5tupleIJNS5_1CILi128EEENS7_ILi64EEENS7_ILi256EEEEEELi256ENS_10bfloat16_tEfNS_4arch4Sm80ELb0ELb1ELb0ELb1ELb1ELb0ELb1ELb0EEENS1_21CollectiveEpilogueFwdINS6_IJS8_SA_S9_EEENS6_IJNS7_ILi1EEESI_SI_EEESC_SE_Li256ELb1ELb1ELb0ELb0EEENS1_19SingleTileSchedulerILb1ELb0ELb1ELi128EEEEEEEEEvNT_6ParamsE --------------------------
	.section	.text._ZN7cutlass13device_kernelIN5flash19enable_sm80_to_sm89INS1_16FlashAttnFwdSm80INS1_25CollectiveMainloopFwdSm80ILi8ELi1ELb0EN4cute5tupleIJNS5_1CILi128EEENS7_ILi64EEENS7_ILi256EEEEEELi256ENS_10bfloat16_tEfNS_4arch4Sm80ELb0ELb1ELb0ELb1ELb1ELb0ELb1ELb0EEENS1_21CollectiveEpilogueFwdINS6_IJS8_SA_S9_EEENS6_IJNS7_ILi1EEESI_SI_EEESC_SE_Li256ELb1ELb1ELb0ELb0EEENS1_19SingleTileSchedulerILb1ELb0ELb1ELi128EEEEEEEEEvNT_6ParamsE,"ax",@progbits
	.sectioninfo	@"SHI_REGISTERS=255"
	.align	128
.text._ZN7cutlass13device_kernelIN5flash19enable_sm80_to_sm89INS1_16FlashAttnFwdSm80INS1_25CollectiveMainloopFwdSm80ILi8ELi1ELb0EN4cute5tupleIJNS5_1CILi128EEENS7_ILi64EEENS7_ILi256EEEEEELi256ENS_10bfloat16_tEfNS_4arch4Sm80ELb0ELb1ELb0ELb1ELb1ELb0ELb1ELb0EEENS1_21CollectiveEpilogueFwdINS6_IJS8_SA_S9_EEENS6_IJNS7_ILi1EEESI_SI_EEESC_SE_Li256ELb1ELb1ELb0ELb0EEENS1_19SingleTileSchedulerILb1ELb0ELb1ELi128EEEEEEEEEvNT_6ParamsE:
        .type           _ZN7cutlass13device_kernelIN5flash19enable_sm80_to_sm89INS1_16FlashAttnFwdSm80INS1_25CollectiveMainloopFwdSm80ILi8ELi1ELb0EN4cute5tupleIJNS5_1CILi128EEENS7_ILi64EEENS7_ILi256EEEEEELi256ENS_10bfloat16_tEfNS_4arch4Sm80ELb0ELb1ELb0ELb1ELb1ELb0ELb1ELb0EEENS1_21CollectiveEpilogueFwdINS6_IJS8_SA_S9_EEENS6_IJNS7_ILi1EEESI_SI_EEESC_SE_Li256ELb1ELb1ELb0ELb0EEENS1_19SingleTileSchedulerILb1ELb0ELb1ELi128EEEEEEEEEvNT_6ParamsE,@function
        .size           _ZN7cutlass13device_kernelIN5flash19enable_sm80_to_sm89INS1_16FlashAttnFwdSm80INS1_25CollectiveMainloopFwdSm80ILi8ELi1ELb0EN4cute5tupleIJNS5_1CILi128EEENS7_ILi64EEENS7_ILi256EEEEEELi256ENS_10bfloat16_tEfNS_4arch4Sm80ELb0ELb1ELb0ELb1ELb1ELb0ELb1ELb0EEENS1_21CollectiveEpilogueFwdINS6_IJS8_SA_S9_EEENS6_IJNS7_ILi1EEESI_SI_EEESC_SE_Li256ELb1ELb1ELb0ELb0EEENS1_19SingleTileSchedulerILb1ELb0ELb1ELi128EEEEEEEEEvNT_6ParamsE,(.L_x_3676 - _ZN7cutlass13device_kernelIN5flash19enable_sm80_to_sm89INS1_16FlashAttnFwdSm80INS1_25CollectiveMainloopFwdSm80ILi8ELi1ELb0EN4cute5tupleIJNS5_1CILi128EEENS7_ILi64EEENS7_ILi256EEEEEELi256ENS_10bfloat16_tEfNS_4arch4Sm80ELb0ELb1ELb0ELb1ELb1ELb0ELb1ELb0EEENS1_21CollectiveEpilogueFwdINS6_IJS8_SA_S9_EEENS6_IJNS7_ILi1EEESI_SI_EEESC_SE_Li256ELb1ELb1ELb0ELb0EEENS1_19SingleTileSchedulerILb1ELb0ELb1ELi128EEEEEEEEEvNT_6ParamsE)
        .other          _ZN7cutlass13device_kernelIN5flash19enable_sm80_to_sm89INS1_16FlashAttnFwdSm80INS1_25CollectiveMainloopFwdSm80ILi8ELi1ELb0EN4cute5tupleIJNS5_1CILi128EEENS7_ILi64EEENS7_ILi256EEEEEELi256ENS_10bfloat16_tEfNS_4arch4Sm80ELb0ELb1ELb0ELb1ELb1ELb0ELb1ELb0EEENS1_21CollectiveEpilogueFwdINS6_IJS8_SA_S9_EEENS6_IJNS7_ILi1EEESI_SI_EEESC_SE_Li256ELb1ELb1ELb0ELb0EEENS1_19SingleTileSchedulerILb1ELb0ELb1ELi128EEEEEEEEEvNT_6ParamsE,@"STO_CUDA_ENTRY STV_DEFAULT"
_ZN7cutlass13device_kernelIN5flash19enable_sm80_to_sm89INS1_16FlashAttnFwdSm80INS1_25CollectiveMainloopFwdSm80ILi8ELi1ELb0EN4cute5tupleIJNS5_1CILi128EEENS7_ILi64EEENS7_ILi256EEEEEELi256ENS_10bfloat16_tEfNS_4arch4Sm80ELb0ELb1ELb0ELb1ELb1ELb0ELb1ELb0EEENS1_21CollectiveEpilogueFwdINS6_IJS8_SA_S9_EEENS6_IJNS7_ILi1EEESI_SI_EEESC_SE_Li256ELb1ELb1ELb0ELb0EEENS1_19SingleTileSchedulerILb1ELb0ELb1ELi128EEEEEEEEEvNT_6ParamsE:
        /* <DEDUP_REMOVED lines=20> */
.L_x_2894:
        /* <DEDUP_REMOVED lines=13> */
.L_x_2896:
[----:B------:R-:W-:Y:S02]  /*0210*/  ULDC UR5, c[0x0][0x54c] ;  /* 0x0001530000057ab9 */ /* 0x000fe40000000800 */
.L_x_2895:
[----:B------:R-:W-:Y:S02]  /*0220*/  ULDC UR4, c[0x0][0x548] ;  /* 0x0001520000047ab9 */ /* 0x000fe40000000800 */
[----:B------:R-:W-:-:S02]  /*0230*/  USHF.L.U32 UR26, UR27, 0x7, URZ ;  /* 0x000000071b1a7899 */ /* 0x000fc4000800063f */
[----:B------:R-:W-:-:S04]  /*0240*/  UIMAD UR4, UR5, UR4, URZ ;  /* 0x00000004050472a4 */ /* 0x000fc8000f8e023f */
[----:B------:R-:W-:-:S04]  /*0250*/  UISETP.GE.AND UP0, UPT, UR26, UR4, UPT ;  /* 0x000000041a00728c */ /* 0x000fc8000bf06270 */
[----:B------:R-:W-:Y:S01]  /*0260*/  USEL UR13, UR13, 0xffffffff, !UP0 ;  /* 0xffffffff0d0d7887 */ /* 0x000fe2000c000000 */
[----:B------:R-:W-:Y:S05]  /*0270*/  BRA `(.L_x_2897) ;  /* 0x000001b000007947 */ /* 0x000fea0003800000 */
.L_x_2893:
        /* <DEDUP_REMOVED lines=8> */
.L_x_2898:
        /* <DEDUP_REMOVED lines=13> */
.L_x_2900:
[----:B------:R-:W-:Y:S02]  /*03d0*/  ULDC UR5, c[0x0][0x54c] ;  /* 0x0001530000057ab9 */ /* 0x000fe40000000800 */
.L_x_2899:
[----:B------:R-:W-:Y:S02]  /*03e0*/  ULDC UR4, c[0x0][0x548] ;  /* 0x0001520000047ab9 */ /* 0x000fe40000000800 */
[----:B------:R-:W-:-:S02]  /*03f0*/  USHF.L.U32 UR26, UR27, 0x7, URZ ;  /* 0x000000071b1a7899 */ /* 0x000fc4000800063f */
[----:B------:R-:W-:-:S04]  /*0400*/  UIMAD UR4, UR5, UR4, URZ ;  /* 0x00000004050472a4 */ /* 0x000fc8000f8e023f */
[----:B------:R-:W-:-:S04]  /*0410*/  UISETP.GE.AND UP0, UPT, UR26, UR4, UPT ;  /* 0x000000041a00728c */ /* 0x000fc8000bf06270 */
[----:B------:R-:W-:-:S06]  /*0420*/  USEL UR13, UR13, 0xffffffff, !UP0 ;  /* 0xffffffff0d0d7887 */ /* 0x000fcc000c000000 */
.L_x_2897:
        /* <DEDUP_REMOVED lines=47> */
.L_x_2901:
        /* <DEDUP_REMOVED lines=10> */
.L_x_2902:
        /* <DEDUP_REMOVED lines=12> */
.L_x_2903:
        /* <DEDUP_REMOVED lines=25> */
.L_x_2905:
[----:B------:R-:W-:Y:S02]  /*0a10*/  UISETP.NE.AND UP0, UPT, UR5, 0x1, UPT ;  /* 0x000000010500788c */ /* 0x000fe4000bf05270 */
[----:B------:R-:W-:Y:S02]  /*0a20*/  ULDC.64 UR6, c[0x0][0x330] ;  /* 0x0000cc0000067ab9 */ /* 0x000fe40000000a00 */
[----:B------:R-:W-:-:S07]  /*0a30*/  UIMAD.WIDE.U32 UR16, UR15, UR6, URZ ;  /* 0x000000060f1072a5 */ /* 0x000fce000f8e003f */
[----:B------:R-:W-:Y:S02]  /*0a40*/  @UP0 USHF.R.U32.HI UR15, URZ, UR7, UR17 ;  /* 0x000000073f0f0299 */ /* 0x000fe40008011611 */
.L_x_2906:
[----:B------:R-:W-:Y:S02]  /*0a50*/  ULDC UR6, c[0x0][0x32c] ;  /* 0x0000cb0000067ab9 */ /* 0x000fe40000000800 */
[----:B------:R-:W-:-:S04]  /*0a60*/  UIMAD UR6, UR15, UR5, UR6 ;  /* 0x000000050f0672a4 */ /* 0x000fc8000f8e0206 */
[----:B------:R-:W-:-:S04]  /*0a70*/  UISETP.LT.AND UP0, UPT, UR4, UR6, UPT ;  /* 0x000000060400728c */ /* 0x000fc8000bf01270 */
[----:B------:R-:W-:Y:S02]  /*0a80*/  USEL UR4, UR4, UR6, UP0 ;  /* 0x0000000604047287 */ /* 0x000fe40008000000 */
.L_x_2904:
        /* <DEDUP_REMOVED lines=31> */
.L_x_2908:
[----:B------:R-:W-:-:S03]  /*0c80*/  UISETP.NE.AND UP0, UPT, UR5, 0x1, UPT ;  /* 0x000000010500788c */ /* 0x000fc6000bf05270 */
[----:B------:R-:W-:Y:S02]  /*0c90*/  ULDC.64 UR4, c[0x0][0x330] ;  /* 0x0000cc0000047ab9 */ /* 0x000fe40000000a00 */
[----:B------:R-:W-:-:S07]  /*0ca0*/  UIMAD.WIDE.U32 UR16, UR7, UR4, URZ ;  /* 0x00000004071072a5 */ /* 0x000fce000f8e003f */
[----:B------:R-:W-:Y:S02]  /*0cb0*/  @UP0 UMOV UR15, UR17 ;  /* 0x00000011000f0c82 */ /* 0x000fe40008000000 */
[----:B------:R-:W-:Y:S02]  /*0cc0*/  @UP0 USHF.R.U32.HI UR7, URZ, UR5, UR15 ;  /* 0x000000053f070299 */ /* 0x000fe4000801160f */
.L_x_2909:
[----:B------:R-:W-:Y:S02]  /*0cd0*/  ULDC UR4, c[0x0][0x32c] ;  /* 0x0000cb0000047ab9 */ /* 0x000fe40000000800 */
[----:B------:R-:W-:-:S04]  /*0ce0*/  UIMAD UR4, UR7, UR4, URZ ;  /* 0x00000004070472a4 */ /* 0x000fc8000f8e023f */
[----:B------:R-:W-:-:S04]  /*0cf0*/  UISETP.LT.AND UP0, UPT, UR6, UR4, UPT ;  /* 0x000000040600728c */ /* 0x000fc8000bf01270 */
[----:B------:R-:W-:-:S04]  /*0d00*/  USEL UR6, UR6, UR4, !UP0 ;  /* 0x0000000406067287 */ /* 0x000fc8000c000000 */
.L_x_2907:
[----:B------:R-:W-:Y:S01]  /*0d10*/  USHF.R.S32.HI UR4, URZ, 0x1f, UR6 ;  /* 0x0000001f3f047899 */ /* 0x000fe20008011406 */
[----:B------:R-:W-:Y:S01]  /*0d20*/  PLOP3.LUT P2, PT, PT, PT, PT, 0x80, 0x0 ;  /* 0x000000000000781c */ /* 0x000fe20003f4f070 */
[----:B------:R-:W-:Y:S01]  /*0d30*/  IMAD.MOV.U32 R3, RZ, RZ, RZ ;  /* 0x000000ffff037224 */ /* 0x000fe200078e00ff */
[----:B------:R-:W-:Y:S01]  /*0d40*/  MOV R4, RZ ;  /* 0x000000ff00047202 */ /* 0x000fe20000000f00 */
[----:B------:R-:W-:Y:S01]  /*0d50*/  ULEA.HI UR4, UR4, UR6, URZ, 0x6 ;  /* 0x0000000604047291 */ /* 0x000fe2000f8f303f */
[----:B------:R-:W-:Y:S01]  /*0d60*/  IMAD.MOV.U32 R130, RZ, RZ, RZ ;  /* 0x000000ffff827224 */ /* 0x000fe200078e00ff */
[----:B------:R-:W-:Y:S01]  /*0d70*/  CS2R R126, SRZ ;  /* 0x00000000007e7805 */ /* 0x000fe2000001ff00 */
[----:B------:R-:W-:Y:S01]  /*0d80*/  IMAD.MOV.U32 R128, RZ, RZ, RZ ;  /* 0x000000ffff807224 */ /* 0x000fe200078e00ff */
        /* <DEDUP_REMOVED lines=97> */
[----:B------:R-:W-:Y:S01]  /*13a0*/  USEL UR9, UR9, URZ, !UP3 ;  /* 0x0000003f09097287 */ /* 0x000fe2000d800000 */
[----:B------:R-:W-:Y:S01]  /*13b0*/  LOP3.LUT R231, R231, 0x1c0, RZ, 0xc0, !PT ;  /* 0x000001c0e7e77812 */ /* 0x000fe200078ec0ff */
[----:B------:R-:W-:Y:S01]  /*13c0*/  UIMAD UR6, UR10, UR5, UR6 ;  /* 0x000000050a0672a4 */ /* 0x000fe2000f8e0206 */
[----:B------:R-:W-:Y:S01]  /*13d0*/  IADD3 R0, R235, UR26, RZ ;  /* 0x0000001aeb007c10 */ /* 0x000fe2000fffe0ff */
[----:B------:R-:W-:Y:S01]  /*13e0*/  UIMAD.WIDE.U32 UR16, UR10, UR4, UR14 ;  /* 0x000000040a1072a5 */ /* 0x000fe2000f8e000e */
[C---:B------:R-:W-:Y:S01]  /*13f0*/  IADD3 R14, R203.reuse, 0x40, RZ ;  /* 0x00000040cb0e7810 */ /* 0x040fe20007ffe0ff */
[----:B------:R-:W-:Y:S01]  /*1400*/  USEL UR14, UR13, URZ, !UP3 ;  /* 0x0000003f0d0e7287 */ /* 0x000fe2000d800000 */
[C---:B------:R-:W-:Y:S01]  /*1410*/  IADD3 R13, R203.reuse, 0x80, RZ ;  /* 0x00000080cb0d7810 */ /* 0x040fe20007ffe0ff */
[----:B------:R-:W-:Y:S01]  /*1420*/  ULDC.64 UR4, c[0x0][0x1c0] ;  /* 0x0000700000047ab9 */ /* 0x000fe20000000a00 */
[----:B-1----:R-:W-:Y:S01]  /*1430*/  @P1 IMAD.HI.U32 R3, R0, c[0x0][0x2c8], RZ ;  /* 0x0000b20000031a27 */ /* 0x002fe200078e00ff */
[----:B------:R-:W-:Y:S01]  /*1440*/  UIMAD UR9, UR9, UR4, URZ ;  /* 0x00000004090972a4 */ /* 0x000fe2000f8e023f */
[----:B------:R-:W-:Y:S01]  /*1450*/  LEA.HI R8, R84, R83, RZ, 0x6 ;  /* 0x0000005354087211 */ /* 0x000fe200078f30ff */
[----:B------:R-:W-:Y:S01]  /*1460*/  UIADD3 UR17, UR17, UR6, URZ ;  /* 0x0000000611117290 */ /* 0x000fe2000fffe03f */
[--C-:B------:R-:W-:Y:S01]  /*1470*/  IMAD.MOV.U32 R5, RZ, RZ, R0.reuse ;  /* 0x000000ffff057224 */ /* 0x100fe200078e0000 */
[----:B------:R-:W-:Y:S01]  /*1480*/  UIMAD UR5, UR14, UR5, UR9 ;  /* 0x000000050e0572a4 */ /* 0x000fe2000f8e0209 */
[----:B------:R-:W-:Y:S01]  /*1490*/  @P0 SHF.R.U32.HI R5, RZ, c[0x0][0x2cc], R3 ;  /* 0x0000b300ff050a19 */ /* 0x000fe20000011603 */
[----:B------:R-:W-:Y:S01]  /*14a0*/  UIMAD.WIDE.U32 UR14, UR14, UR4, UR16 ;  /* 0x000000040e0e72a5 */ /* 0x000fe2000f8e0010 */
[----:B------:R-:W-:Y:S01]  /*14b0*/  ISETP.GE.AND P4, PT, R203, c[0x0][0x198], PT ;  /* 0x00006600cb007a0c */ /* 0x000fe20003f86270 */
[----:B------:R-:W-:Y:S01]  /*14c0*/  IMAD.SHL.U32 R8, R8, 0x8, RZ ;  /* 0x0000000808087824 */ /* 0x000fe200078e00ff */
[--C-:B------:R-:W-:Y:S01]  /*14d0*/  SHF.R.S32.HI R4, RZ, 0x1f, R5.reuse ;  /* 0x0000001fff047819 */ /* 0x100fe20000011405 */
[----:B------:R-:W-:Y:S01]  /*14e0*/  UIADD3 UR5, UR15, UR5, URZ ;  /* 0x000000050f057290 */ /* 0x000fe2000fffe03f */
[----:B------:R-:W-:Y:S01]  /*14f0*/  IMAD.MOV R3, RZ, RZ, -R5 ;  /* 0x000000ffff037224 */ /* 0x000fe200078e0a05 */
[----:B------:R-:W-:Y:S01]  /*1500*/  ULDC UR4, c[0x0][0x2c4] ;  /* 0x0000b10000047ab9 */ /* 0x000fe20000000800 */
[----:B------:R-:W-:Y:S01]  /*1510*/  IMAD.U32 R7, RZ, RZ, UR15 ;  /* 0x0000000fff077e24 */ /* 0x000fe2000f8e00ff */
[----:B------:R-:W-:Y:S01]  /*1520*/  UIMAD UR4, UR12, UR4, URZ ;  /* 0x000000040c0472a4 */ /* 0x000fe2000f8e023f */
[----:B------:R-:W-:Y:S01]  /*1530*/  IMAD R3, R3, c[0x0][0x2c4], R0 ;  /* 0x0000b10003037a24 */ /* 0x000fe200078e0200 */
[----:B------:R-:W-:Y:S01]  /*1540*/  ISETP.GE.AND P3, PT, R14, c[0x0][0x198], PT ;  /* 0x000066000e007a0c */ /* 0x000fe20003f66270 */
[----:B------:R-:W-:Y:S01]  /*1550*/  IMAD.U32 R6, RZ, RZ, UR14 ;  /* 0x0000000eff067e24 */ /* 0x000fe2000f8e00ff */
[----:B------:R-:W-:Y:S01]  /*1560*/  ISETP.GE.AND P6, PT, R13, c[0x0][0x198], PT ;  /* 0x000066000d007a0c */ /* 0x000fe20003fc6270 */
[----:B------:R-:W-:Y:S01]  /*1570*/  IMAD.U32 R7, RZ, RZ, UR5 ;  /* 0x00000005ff077e24 */ /* 0x000fe2000f8e00ff */
[----:B------:R-:W-:Y:S01]  /*1580*/  SHF.R.S32.HI R0, RZ, 0x1f, R3 ;  /* 0x0000001fff007819 */ /* 0x000fe20000011403 */
[----:B------:R-:W-:Y:S01]  /*1590*/  IMAD R4, R4, c[0x0][0x1b0], RZ ;  /* 0x00006c0004047a24 */ /* 0x000fe200078e02ff */
[----:B------:R-:W-:Y:S01]  /*15a0*/  BSSY B0, `(.L_x_2911) ;  /* 0x0000036000007945 */ /* 0x000fe20003800000 */
[----:B------:R-:W-:-:S04]  /*15b0*/  IMAD.WIDE.U32 R6, R5, c[0x0][0x1b0], R6 ;  /* 0x00006c0005067a25 */ /* 0x000fc800078e0006 */
[----:B------:R-:W-:Y:S02]  /*15c0*/  IMAD R4, R5, c[0x0][0x1b4], R4 ;  /* 0x00006d0005047a24 */ /* 0x000fe400078e0204 */
[----:B------:R-:W-:Y:S02]  /*15d0*/  IMAD R0, R0, c[0x0][0x1a8], RZ ;  /* 0x00006a0000007a24 */ /* 0x000fe400078e02ff */
[----:B------:R-:W-:Y:S01]  /*15e0*/  IMAD.IADD R7, R7, 0x1, R4 ;  /* 0x0000000107077824 */ /* 0x000fe200078e0204 */
[----:B------:R-:W-:Y:S01]  /*15f0*/  LEA.HI R4, R84, R83, RZ, 0x4 ;  /* 0x0000005354047211 */ /* 0x000fe200078f20ff */
[C---:B------:R-:W-:Y:S02]  /*1600*/  IMAD R5, R3.reuse, c[0x0][0x1ac], R0 ;  /* 0x00006b0003057a24 */ /* 0x040fe400078e0200 */
[----:B------:R-:W-:Y:S01]  /*1610*/  IMAD.WIDE.U32 R6, R3, c[0x0][0x1a8], R6 ;  /* 0x00006a0003067a25 */ /* 0x000fe200078e0006 */
[----:B------:R-:W-:-:S03]  /*1620*/  LOP3.LUT R0, R4, 0xfffffff0, RZ, 0xc0, !PT ;  /* 0xfffffff004007812 */ /* 0x000fc600078ec0ff */
[----:B------:R-:W-:Y:S01]  /*1630*/  IMAD.IADD R7, R7, 0x1, R5 ;  /* 0x0000000107077824 */ /* 0x000fe200078e0205 */
[----:B------:R-:W-:Y:S01]  /*1640*/  LEA R16, P0, R6, c[0x0][0x160], 0x1 ;  /* 0x0000580006107a11 */ /* 0x000fe200078008ff */
[----:B------:R-:W-:Y:S01]  /*1650*/  IMAD.IADD R0, R83, 0x1, -R0 ;  /* 0x0000000153007824 */ /* 0x000fe200078e0a00 */
[----:B------:R-:W-:Y:S01]  /*1660*/  IADD3 R5, R12, UR26, RZ ;  /* 0x0000001a0c057c10 */ /* 0x000fe2000fffe0ff */
[----:B------:R-:W-:Y:S01]  /*1670*/  IMAD.MOV.U32 R3, RZ, RZ, 0x10 ;  /* 0x00000010ff037424 */ /* 0x000fe200078e00ff */
[----:B------:R-:W-:Y:S01]  /*1680*/  LEA.HI.X R7, R6, c[0x0][0x164], R7, 0x1, P0 ;  /* 0x0000590006077a11 */ /* 0x000fe200000f0c07 */
[----:B------:R1:W3:Y:S01]  /*1690*/  SHFL.IDX PT, R18, R16, RZ, 0x181f ;  /* 0x00181fff10127589 */ /* 0x0002e200000e0000 */
[----:B------:R-:W-:Y:S02]  /*16a0*/  SHF.R.S32.HI R6, RZ, 0x1f, R0 ;  /* 0x0000001fff067819 */ /* 0x000fe40000011400 */
[----:B------:R-:W-:Y:S01]  /*16b0*/  ISETP.GE.AND P0, PT, R5, UR4, PT ;  /* 0x0000000405007c0c */ /* 0x000fe2000bf06270 */
        /* <DEDUP_REMOVED lines=36> */
.L_x_2912:
[----:B-1-34-:R-:W-:Y:S05]  /*1900*/  BSYNC B0 ;  /* 0x0000000000007941 */ /* 0x01afea0003800000 */
.L_x_2911:
        /* <DEDUP_REMOVED lines=25> */
.L_x_2914:
[----:B------:R-:W-:Y:S05]  /*1aa0*/  BSYNC B0 ;  /* 0x0000000000007941 */ /* 0x000fea0003800000 */
.L_x_2913:
        /* <DEDUP_REMOVED lines=25> */
.L_x_2916:
[----:B------:R-:W-:Y:S05]  /*1c40*/  BSYNC B0 ;  /* 0x0000000000007941 */ /* 0x000fea0003800000 */
.L_x_2915:
[----:B-12---:R-:W-:Y:S01]  /*1c50*/  SHFL.IDX PT, R16, R16, 0x3, 0x181f ;  /* 0x00781f0010107f89 */ /* 0x006fe200000e0000 */
[----:B------:R-:W-:Y:S01]  /*1c60*/  IADD3 R5, R5, 0x60, RZ ;  /* 0x0000006005057810 */ /* 0x000fe20007ffe0ff */
[----:B------:R-:W-:Y:S01]  /*1c70*/  UIADD3 UR28, UR22, -0x1, URZ ;  /* 0xffffffff161c7890 */ /* 0x000fe2000fffe03f */
[----:B------:R-:W-:Y:S01]  /*1c80*/  SHF.R.S32.HI R202, RZ, 0x1f, R14 ;  /* 0x0000001fffca7819 */ /* 0x000fe2000001140e */
[----:B---3--:R-:W1:Y:S01]  /*1c90*/  SHFL.IDX PT, R17, R7, 0x3, 0x181f ;  /* 0x00781f0007117f89 */ /* 0x008e6200000e0000 */
[----:B------:R-:W-:Y:S01]  /*1ca0*/  ISETP.GE.AND P0, PT, R5, UR4, PT ;  /* 0x0000000405007c0c */ /* 0x000fe2000bf06270 */
[----:B------:R-:W-:Y:S01]  /*1cb0*/  IMAD.MOV.U32 R232, RZ, RZ, c[0x0][0x2b8] ;  /* 0x0000ae00ffe87624 */ /* 0x000fe200078e00ff */
[----:B------:R-:W-:Y:S01]  /*1cc0*/  SHF.R.S32.HI R201, RZ, 0x1f, R13 ;  /* 0x0000001fffc97819 */ /* 0x000fe2000001140d */
[----:B------:R-:W-:Y:S01]  /*1cd0*/  USHF.L.U32 UR21, UR28, 0x6, URZ ;  /* 0x000000061c157899 */ /* 0x000fe2000800063f */
        /* <DEDUP_REMOVED lines=8> */
[----:B------:R-:W-:Y:S01]  /*1d60*/  LOP3.LUT R202, R202, 0xfffffff8, RZ, 0xc0, !PT ;  /* 0xfffffff8caca7812 */ /* 0x000fe200078ec0ff */
[----:B------:R-:W-:Y:S01]  /*1d70*/  UIMAD.WIDE.U32 UR14, UR9, UR4, URZ ;  /* 0x00000004090e72a5 */ /* 0x000fe2000f8e003f */
[----:B------:R-:W-:Y:S01]  /*1d80*/  LOP3.LUT R201, R201, 0xfffffff8, RZ, 0xc0, !PT ;  /* 0xfffffff8c9c97812 */ /* 0x000fe200078ec0ff */
[----:B------:R-:W-:Y:S01]  /*1d90*/  UIMAD UR6, UR9, UR5, UR6 ;  /* 0x00000005090672a4 */ /* 0x000fe2000f8e0206 */
[----:B------:R-:W-:Y:S01]  /*1da0*/  ISETP.NE.AND P2, PT, R232, 0x1, PT ;  /* 0x00000001e800780c */ /* 0x000fe20003f45270 */
[----:B------:R-:W-:Y:S01]  /*1db0*/  IMAD.MOV.U32 R233, RZ, RZ, RZ ;  /* 0x000000ffffe97224 */ /* 0x000fe200078e00ff */
[----:B------:R-:W-:Y:S01]  /*1dc0*/  LOP3.LUT R200, R200, 0xfffffff8, RZ, 0xc0, !PT ;  /* 0xfffffff8c8c87812 */ /* 0x000fe200078ec0ff */
[----:B------:R-:W-:Y:S01]  /*1dd0*/  UIADD3 UR6, UR15, UR6, URZ ;  /* 0x000000060f067290 */ /* 0x000fe2000fffe03f */
[----:B------:R-:W-:Y:S01]  /*1de0*/  IADD3 R8, R235, UR21, RZ ;  /* 0x00000015eb087c10 */ /* 0x000fe2000fffe0ff */
[----:B------:R-:W-:Y:S01]  /*1df0*/  ULDC.64 UR4, c[0x0][0x1e8] ;  /* 0x00007a0000047ab9 */ /* 0x000fe20000000a00 */
[----:B-1--4-:R-:W-:-:S02]  /*1e00*/  @!P0 IMAD.WIDE R18, R203, 0x2, R16 ;  /* 0x00000002cb128825 */ /* 0x012fc400078e0210 */
[C---:B------:R-:W-:Y:S02]  /*1e10*/  ISETP.GE.AND P1, PT, R8.reuse, UR8, PT ;  /* 0x0000000808007c0c */ /* 0x040fe4000bf26270 */
[----:B------:R-:W-:Y:S01]  /*1e20*/  IADD3 R234, R8, UR11, RZ ;  /* 0x0000000b08ea7c10 */ /* 0x000fe2000fffe0ff */
        /* <DEDUP_REMOVED lines=18> */
[----:B------:R3:W2:Y:S01]  /*1f50*/  @!P1 LDG.E R233, [R10.64] ;  /* 0x000000120ae99981 */ /* 0x0006a2000c1e1900 */
[----:B------:R-:W-:Y:S01]  /*1f60*/  IMAD.MOV R5, RZ, RZ, -R5 ;  /* 0x000000ffff057224 */ /* 0x000fe200078e0a05 */
[----:B------:R-:W-:Y:S01]  /*1f70*/  UIMAD.WIDE.U32 UR16, UR10, UR4, URZ ;  /* 0x000000040a1072a5 */ /* 0x000fe2000f8e003f */
[----:B------:R-:W-:Y:S01]  /*1f80*/  SHF.R.S32.HI R8, RZ, 0x4, R4 ;  /* 0x00000004ff087819 */ /* 0x000fe20000011404 */
[----:B------:R-:W-:Y:S01]  /*1f90*/  UIMAD UR4, UR20, UR4, URZ ;  /* 0x00000004140472a4 */ /* 0x000fe2000f8e023f */
[----:B------:R-:W-:Y:S01]  /*1fa0*/  IMAD R234, R5, c[0x0][0x2b8], R234 ;  /* 0x0000ae0005ea7a24 */ /* 0x000fe200078e02ea */
[----:B------:R-:W-:Y:S01]  /*1fb0*/  ISETP.GE.AND P3, PT, R203, c[0x0][0x1d4], PT ;  /* 0x00007500cb007a0c */ /* 0x000fe20003f66270 */
[----:B------:R-:W-:Y:S01]  /*1fc0*/  IMAD.SHL.U32 R229, R12, 0x8, RZ ;  /* 0x000000080ce57824 */ /* 0x000fe200078e00ff */
[----:B------:R-:W-:Y:S01]  /*1fd0*/  UIMAD UR4, UR10, UR5, UR4 ;  /* 0x000000050a0472a4 */ /* 0x000fe2000f8e0204 */
[----:B------:R-:W-:Y:S01]  /*1fe0*/  LEA.HI R7, R4, R8, RZ, 0x1 ;  /* 0x0000000804077211 */ /* 0x000fe200078f08ff */
[----:B-1----:R-:W-:Y:S01]  /*1ff0*/  IMAD.WIDE.U32 R18, R234, c[0x0][0x208], RZ ;  /* 0x00008200ea127a25 */ /* 0x002fe200078e00ff */
[----:B------:R-:W-:Y:S01]  /*2000*/  SHF.R.S32.HI R20, RZ, 0x1f, R234 ;  /* 0x0000001fff147819 */ /* 0x000fe200000114ea */
[----:B------:R-:W-:Y:S01]  /*2010*/  UIADD3 UR9, UR17, UR4, URZ ;  /* 0x0000000411097290 */ /* 0x000fe2000fffe03f */
[----:B------:R-:W-:Y:S01]  /*2020*/  LOP3.LUT R7, R7, 0xfffffffe, RZ, 0xc0, !PT ;  /* 0xfffffffe07077812 */ /* 0x000fe200078ec0ff */
[----:B------:R-:W-:Y:S01]  /*2030*/  IMAD.U32 R80, RZ, RZ, UR21 ;  /* 0x00000015ff507e24 */ /* 0x000fe2000f8e00ff */
[----:B------:R-:W-:Y:S01]  /*2040*/  ULDC.64 UR4, c[0x0][0x210] ;  /* 0x0000840000047ab9 */ /* 0x000fe20000000a00 */
[C---:B------:R-:W-:Y:S01]  /*2050*/  IMAD R5, R20.reuse, c[0x0][0x1e0], RZ ;  /* 0x0000780014057a24 */ /* 0x040fe200078e02ff */
[----:B------:R-:W-:Y:S01]  /*2060*/  UIMAD UR20, UR20, UR4, URZ ;  /* 0x00000004141472a4 */ /* 0x000fe2000f8e023f */
[----:B------:R-:W-:Y:S01]  /*2070*/  IMAD R20, R20, c[0x0][0x208], RZ ;  /* 0x0000820014147a24 */ /* 0x000fe200078e02ff */
[----:B------:R-:W-:Y:S01]  /*2080*/  UIMAD.WIDE.U32 UR24, UR10, UR4, URZ ;  /* 0x000000040a1872a5 */ /* 0x000fe2000f8e003f */
[C---:B------:R-:W-:Y:S01]  /*2090*/  IMAD R5, R234.reuse, c[0x0][0x1e4], R5 ;  /* 0x00007900ea057a24 */ /* 0x040fe200078e0205 */
[----:B------:R-:W-:Y:S01]  /*20a0*/  UIMAD UR20, UR10, UR5, UR20 ;  /* 0x000000050a1472a4 */ /* 0x000fe2000f8e0214 */
[----:B------:R-:W-:Y:S01]  /*20b0*/  IMAD R20, R234, c[0x0][0x20c], R20 ;  /* 0x00008300ea147a24 */ /* 0x000fe200078e0214 */
[----:B------:R-:W-:Y:S01]  /*20c0*/  IADD3 R12, -R12, UR8, -R80 ;  /* 0x000000080c0c7c10 */ /* 0x000fe2000fffe950 */
[----:B------:R-:W-:Y:S01]  /*20d0*/  IMAD.IADD R7, R8, 0x1, -R7 ;  /* 0x0000000108077824 */ /* 0x000fe200078e0a07 */
[----:B------:R-:W-:Y:S01]  /*20e0*/  UIADD3 UR20, UR25, UR20, URZ ;  /* 0x0000001419147290 */ /* 0x000fe2000fffe03f */
[----:B---3--:R-:W-:Y:S01]  /*20f0*/  IMAD.WIDE.U32 R10, R234, c[0x0][0x1e0], RZ ;  /* 0x00007800ea0a7a25 */ /* 0x008fe200078e00ff */
[----:B------:R-:W-:Y:S01]  /*2100*/  ISETP.GE.AND P1, PT, R12, 0x1, PT ;  /* 0x000000010c00780c */ /* 0x000fe20003f26270 */
[----:B------:R-:W-:Y:S01]  /*2110*/  UISETP.GT.AND UP0, UPT, UR28, UR7, UPT ;  /* 0x000000071c00728c */ /* 0x000fe2000bf04270 */
[----:B------:R-:W-:Y:S01]  /*2120*/  ISETP.GE.AND P5, PT, R14, c[0x0][0x1d4], PT ;  /* 0x000075000e007a0c */ /* 0x000fe20003fa6270 */
[----:B------:R-:W-:Y:S01]  /*2130*/  IMAD.IADD R11, R11, 0x1, R5 ;  /* 0x000000010b0b7824 */ /* 0x000fe200078e0205 */
[----:B------:R-:W-:Y:S01]  /*2140*/  ISETP.GE.AND P4, PT, R13, c[0x0][0x1d4], PT ;  /* 0x000075000d007a0c */ /* 0x000fe20003f86270 */
[----:B------:R-:W-:Y:S01]  /*2150*/  IMAD.IADD R21, R19, 0x1, R20 ;  /* 0x0000000113157824 */ /* 0x000fe200078e0214 */
[----:B------:R-:W-:Y:S01]  /*2160*/  ISETP.GE.AND P6, PT, R0, c[0x0][0x1d4], PT ;  /* 0x0000750000007a0c */ /* 0x000fe20003fc6270 */
[----:B------:R-:W-:Y:S01]  /*2170*/  IMAD.MOV.U32 R20, RZ, RZ, R18 ;  /* 0x000000ffff147224 */ /* 0x000fe200078e0012 */
[----:B------:R-:W-:Y:S01]  /*2180*/  LEA.HI R86, R84, R83, RZ, 0x5 ;  /* 0x0000005354567211 */ /* 0x000fe200078f28ff */
[----:B------:R-:W-:Y:S01]  /*2190*/  IMAD.SHL.U32 R9, R9, 0x40, RZ ;  /* 0x0000004009097824 */ /* 0x000fe200078e00ff */
[----:B------:R-:W-:Y:S01]  /*21a0*/  ISETP.GE.AND P2, PT, R203, c[0x0][0x1d4], PT ;  /* 0x00007500cb007a0c */ /* 0x000fe20003f46270 */
[----:B------:R-:W-:Y:S01]  /*21b0*/  IMAD.SHL.U32 R81, R7, 0x8, RZ ;  /* 0x0000000807517824 */ /* 0x000fe200078e00ff */
[----:B------:R-:W-:Y:S01]  /*21c0*/  SHF.R.S32.HI R85, RZ, 0x5, R86 ;  /* 0x00000005ff557819 */ /* 0x000fe20000011456 */
[----:B------:R-:W-:Y:S01]  /*21d0*/  IMAD.SHL.U32 R82, R6, 0x40, RZ ;  /* 0x0000004006527824 */ /* 0x000fe200078e00ff */
[----:B------:R-:W-:-:S02]  /*21e0*/  LOP3.LUT R9, R9, 0x1c0, RZ, 0xc0, !PT ;  /* 0x000001c009097812 */ /* 0x000fc400078ec0ff */
[----:B------:R-:W-:Y:S02]  /*21f0*/  SEL R244, RZ, 0x10, P6 ;  /* 0x00000010fff47807 */ /* 0x000fe40003000000 */
[----:B------:R-:W-:Y:S02]  /*2200*/  LOP3.LUT R81, R9, 0x8, R81, 0xf8, !PT ;  /* 0x0000000809517812 */ /* 0x000fe400078ef851 */
[----:B------:R-:W-:Y:S02]  /*2210*/  LOP3.LUT R82, R82, 0xfffffe00, RZ, 0xc0, !PT ;  /* 0xfffffe0052527812 */ /* 0x000fe400078ec0ff */
[----:B------:R-:W-:Y:S02]  /*2220*/  IADD3 R238, R231, 0x100, RZ ;  /* 0x00000100e7ee7810 */ /* 0x000fe40007ffe0ff */
[----:B------:R-:W-:Y:S01]  /*2230*/  SHF.R.S32.HI R243, RZ, 0x1f, R202 ;  /* 0x0000001ffff37819 */ /* 0x000fe200000114ca */
[----:B------:R-:W-:Y:S01]  /*2240*/  IMAD R230, R85, 0x400, R82 ;  /* 0x0000040055e67824 */ /* 0x000fe200078e0252 */
[----:B------:R-:W-:-:S02]  /*2250*/  SHF.R.S32.HI R242, RZ, 0x1f, R201 ;  /* 0x0000001ffff27819 */ /* 0x000fc400000114c9 */
[----:B------:R-:W-:Y:S02]  /*2260*/  SHF.R.S32.HI R241, RZ, 0x1f, R200 ;  /* 0x0000001ffff17819 */ /* 0x000fe400000114c8 */
[----:B--2---:R-:W-:Y:S01]  /*2270*/  SHF.R.S32.HI R16, RZ, 0x1f, R233 ;  /* 0x0000001fff107819 */ /* 0x004fe200000114e9 */
[----:B------:R-:W-:-:S04]  /*2280*/  IMAD.WIDE.U32 R10, R233, c[0x0][0x1f0], R10 ;  /* 0x00007c00e90a7a25 */ /* 0x000fc800078e000a */
[----:B------:R-:W-:Y:S01]  /*2290*/  IMAD R5, R16, c[0x0][0x1f0], RZ ;  /* 0x00007c0010057a24 */ /* 0x000fe200078e02ff */
[----:B------:R-:W-:Y:S01]  /*22a0*/  IADD3 R4, P0, R10, UR16, RZ ;  /* 0x000000100a047c10 */ /* 0x000fe2000ff1e0ff */
[----:B------:R-:W-:Y:S02]  /*22b0*/  IMAD R16, R16, c[0x0][0x218], RZ ;  /* 0x0000860010107a24 */ /* 0x000fe400078e02ff */
[C---:B------:R-:W-:Y:S02]  /*22c0*/  IMAD R5, R233.reuse, c[0x0][0x1f4], R5 ;  /* 0x00007d00e9057a24 */ /* 0x040fe400078e0205 */
[----:B------:R-:W-:-:S03]  /*22d0*/  IMAD.WIDE.U32 R20, R233, c[0x0][0x218], R20 ;  /* 0x00008600e9147a25 */ /* 0x000fc600078e0014 */
[----:B------:R-:W-:Y:S01]  /*22e0*/  IADD3.X R5, R11, UR9, R5, P0, !PT ;  /* 0x000000090b057c10 */ /* 0x000fe200087fe405 */
[----:B------:R-:W-:Y:S01]  /*22f0*/  IMAD.SHL.U32 R11, R15, 0x40, RZ ;  /* 0x000000400f0b7824 */ /* 0x000fe200078e00ff */
[----:B------:R-:W-:Y:S01]  /*2300*/  LEA R10, P0, R4, c[0x0][0x1c8], 0x1 ;  /* 0x00007200040a7a11 */ /* 0x000fe200078008ff */
[----:B------:R-:W-:-:S03]  /*2310*/  IMAD R16, R233, c[0x0][0x21c], R16 ;  /* 0x00008700e9107a24 */ /* 0x000fc600078e0210 */
[----:B------:R-:W-:Y:S01]  /*2320*/  LEA.HI.X R4, R4, c[0x0][0x1cc], R5, 0x1, P0 ;  /* 0x0000730004047a11 */ /* 0x000fe200000f0c05 */
[----:B------:R-:W-:Y:S01]  /*2330*/  SHFL.IDX PT, R18, R10, RZ, 0x181f ;  /* 0x00181fff0a127589 */ /* 0x000fe200000e0000 */
[----:B------:R-:W-:Y:S02]  /*2340*/  LOP3.LUT R11, R11, 0x1c0, RZ, 0xc0, !PT ;  /* 0x000001c00b0b7812 */ /* 0x000fe400078ec0ff */
[----:B------:R-:W-:Y:S01]  /*2350*/  IADD3 R5, P0, R20, UR24, RZ ;  /* 0x0000001814057c10 */ /* 0x000fe2000ff1e0ff */
[----:B------:R-:W1:Y:S01]  /*2360*/  SHFL.IDX PT, R19, R4, RZ, 0x181f ;  /* 0x00181fff04137589 */ /* 0x000e6200000e0000 */
[----:B------:R-:W-:Y:S02]  /*2370*/  LOP3.LUT R229, R11, 0x8, R229, 0xf8, !PT ;  /* 0x000000080be57812 */ /* 0x000fe400078ef8e5 */
[----:B------:R-:W-:Y:S01]  /*2380*/  SHF.R.U32.HI R11, RZ, 0x3, R11 ;  /* 0x00000003ff0b7819 */ /* 0x000fe2000001160b */
[----:B------:R-:W-:Y:S01]  /*2390*/  SHFL.IDX PT, R10, R10, 0x1, 0x181f ;  /* 0x00381f000a0a7f89 */ /* 0x000fe200000e0000 */
[----:B------:R-:W-:-:S02]  /*23a0*/  IADD3.X R16, R21, UR20, R16, P0, !PT ;  /* 0x0000001415107c10 */ /* 0x000fc400087fe410 */
[----:B------:R-:W-:Y:S02]  /*23b0*/  LEA R8, P0, R5, c[0x0][0x1f8], 0x1 ;  /* 0x00007e0005087a11 */ /* 0x000fe400078008ff */
[----:B------:R-:W-:Y:S02]  /*23c0*/  LOP3.LUT R229, R229, R11, RZ, 0x3c, !PT ;  /* 0x0000000be5e57212 */ /* 0x000fe400078e3cff */
[----:B------:R-:W-:Y:S01]  /*23d0*/  LEA.HI.X R16, R5, c[0x0][0x1fc], R16, 0x1, P0 ;  /* 0x00007f0005107a11 */ /* 0x000fe200000f0c10 */
[----:B------:R-:W2:Y:S01]  /*23e0*/  SHFL.IDX PT, R11, R4, 0x1, 0x181f ;  /* 0x00381f00040b7f89 */ /* 0x000ea200000e0000 */
[----:B------:R-:W-:Y:S01]  /*23f0*/  LOP3.LUT P0, RZ, R15, 0x2, RZ, 0xc0, !PT ;  /* 0x000000020fff7812 */ /* 0x000fe2000780c0ff */
[----:B------:R-:W-:Y:S01]  /*2400*/  IMAD R229, R7, 0x200, R229 ;  /* 0x0000020007e57824 */ /* 0x000fe200078e02e5 */
[----:B------:R-:W-:Y:S01]  /*2410*/  SHF.R.U32.HI R7, RZ, 0x3, R9 ;  /* 0x00000003ff077819 */ /* 0x000fe20000011609 */
[----:B------:R-:W3:Y:S02]  /*2420*/  SHFL.IDX PT, R28, R8, RZ, 0x181f ;  /* 0x00181fff081c7589 */ /* 0x000ee400000e0000 */
[----:B------:R-:W-:Y:S01]  /*2430*/  IMAD.SHL.U32 R229, R229, 0x2, RZ ;  /* 0x00000002e5e57824 */ /* 0x000fe200078e00ff */
[----:B------:R-:W-:Y:S01]  /*2440*/  LOP3.LUT R81, R81, R7, RZ, 0x3c, !PT ;  /* 0x0000000751517212 */ /* 0x000fe200078e3cff */
[----:B------:R-:W4:Y:S01]  /*2450*/  SHFL.IDX PT, R5, R16, RZ, 0x181f ;  /* 0x00181fff10057589 */ /* 0x000f2200000e0000 */
[----:B------:R-:W-:-:S02]  /*2460*/  IMAD.WIDE R6, R200, 0x2, RZ ;  /* 0x00000002c8067825 */ /* 0x000fc400078e02ff */
[C---:B------:R-:W-:Y:S01]  /*2470*/  IADD3 R17, R229.reuse, 0x8100, RZ ;  /* 0x00008100e5117810 */ /* 0x040fe20007ffe0ff */
[----:B------:R-:W5:Y:S01]  /*2480*/  SHFL.IDX PT, R8, R8, 0x1, 0x181f ;  /* 0x00381f0008087f89 */ /* 0x000f6200000e0000 */
[----:B------:R-:W-:Y:S01]  /*2490*/  IADD3 R228, R229, 0x8120, RZ ;  /* 0x00008120e5e47810 */ /* 0x000fe20007ffe0ff */
[--C-:B-1----:R-:W-:Y:S01]  /*24a0*/  @P1 IMAD.WIDE R22, R203, 0x2, R18.reuse ;  /* 0x00000002cb161825 */ /* 0x102fe200078e0212 */
[----:B------:R-:W-:Y:S01]  /*24b0*/  @P0 IADD3 R228, R17, -0x20, RZ ;  /* 0xffffffe011e40810 */ /* 0x000fe20007ffe0ff */
[----:B------:R1:W1:Y:S01]  /*24c0*/  SHFL.IDX PT, R4, R16, 0x1, 0x181f ;  /* 0x00381f0010047f89 */ /* 0x00026200000e0000 */
[----:B------:R-:W-:Y:S01]  /*24d0*/  ISETP.GT.AND P0, PT, R12, 0x20, PT ;  /* 0x000000200c00780c */ /* 0x000fe20003f04270 */
[----:B------:R-:W-:Y:S01]  /*24e0*/  @P1 IMAD.WIDE R20, R202, 0x2, R18 ;  /* 0x00000002ca141825 */ /* 0x000fe200078e0212 */
[C---:B------:R-:W-:Y:S01]  /*24f0*/  IADD3 R219, R228.reuse, 0x800, RZ ;  /* 0x00000800e4db7810 */ /* 0x040fe20007ffe0ff */
[----:B------:R5:W-:Y:S01]  /*2500*/  @P1 LDGSTS.E.BYPASS.LTC128B.128 [R231+0x8100], [R22.64], !P3 ;  /* 0x0810000016e71fae */ /* 0x000be2000d901d52 */
[C---:B------:R-:W-:Y:S01]  /*2510*/  IADD3 R218, R228.reuse, 0x1000, RZ ;  /* 0x00001000e4da7810 */ /* 0x040fe20007ffe0ff */
[----:B------:R-:W-:Y:S01]  /*2520*/  IMAD.IADD R230, R81, 0x1, R230 ;  /* 0x0000000151e67824 */ /* 0x000fe200078e02e6 */
[C---:B------:R-:W-:Y:S01]  /*2530*/  IADD3 R217, R228.reuse, 0x1800, RZ ;  /* 0x00001800e4d97810 */ /* 0x040fe20007ffe0ff */
[----:B------:R3:W-:Y:S01]  /*2540*/  @P1 LDGSTS.E.BYPASS.LTC128B.128 [R231+0xa100], [R20.64], !P5 ;  /* 0x0a10000014e71fae */ /* 0x0007e2000e901d52 */
[----:B------:R-:W-:Y:S01]  /*2550*/  IADD3 R215, R228, 0x2000, RZ ;  /* 0x00002000e4d77810 */ /* 0x000fe20007ffe0ff */
[----:B------:R-:W-:Y:S01]  /*2560*/  IMAD.SHL.U32 R230, R230, 0x2, RZ ;  /* 0x00000002e6e67824 */ /* 0x000fe200078e00ff */
[----:B------:R-:W-:-:S02]  /*2570*/  IADD3 R214, R228, 0x2800, RZ ;  /* 0x00002800e4d67810 */ /* 0x000fc40007ffe0ff */
[C---:B------:R-:W-:Y:S01]  /*2580*/  IADD3 R213, R228.reuse, 0x3000, RZ ;  /* 0x00003000e4d57810 */ /* 0x040fe20007ffe0ff */
[----:B--2---:R-:W-:Y:S01]  /*2590*/  @P0 IMAD.WIDE R24, R201, 0x2, R10 ;  /* 0x00000002c9180825 */ /* 0x004fe200078e020a */
[C---:B------:R-:W-:Y:S02]  /*25a0*/  IADD3 R212, R228.reuse, 0x3800, RZ ;  /* 0x00003800e4d47810 */ /* 0x040fe40007ffe0ff */
[C---:B------:R-:W-:Y:S01]  /*25b0*/  IADD3 R211, R228.reuse, 0x4000, RZ ;  /* 0x00004000e4d37810 */ /* 0x040fe20007ffe0ff */
[--C-:B------:R-:W-:Y:S01]  /*25c0*/  IMAD R226, R3, 0x2, R230.reuse ;  /* 0x0000000203e27824 */ /* 0x100fe200078e02e6 */
[----:B------:R-:W-:Y:S01]  /*25d0*/  IADD3 R210, R228, 0x4800, RZ ;  /* 0x00004800e4d27810 */ /* 0x000fe20007ffe0ff */
[----:B------:R-:W-:Y:S01]  /*25e0*/  IMAD R225, R2, 0x2, R230 ;  /* 0x0000000202e17824 */ /* 0x000fe200078e02e6 */
[----:B------:R-:W-:Y:S01]  /*25f0*/  IADD3 R209, R228, 0x5000, RZ ;  /* 0x00005000e4d17810 */ /* 0x000fe20007ffe0ff */
[----:B------:R-:W-:Y:S01]  /*2600*/  IMAD R223, R2, 0x2, R226 ;  /* 0x0000000202df7824 */ /* 0x000fe200078e02e2 */
[C---:B------:R-:W-:Y:S01]  /*2610*/  IADD3 R208, R228.reuse, 0x5800, RZ ;  /* 0x00005800e4d07810 */ /* 0x040fe20007ffe0ff */
[----:B-1----:R-:W-:Y:S01]  /*2620*/  IMAD.WIDE R16, R203, 0x2, RZ ;  /* 0x00000002cb107825 */ /* 0x002fe200078e02ff */
[----:B------:R-:W-:-:S02]  /*2630*/  IADD3 R207, R228, 0x6000, RZ ;  /* 0x00006000e4cf7810 */ /* 0x000fc40007ffe0ff */
[C---:B------:R-:W-:Y:S02]  /*2640*/  IADD3 R206, R228.reuse, 0x6800, RZ ;  /* 0x00006800e4ce7810 */ /* 0x040fe40007ffe0ff */
[C---:B------:R-:W-:Y:S02]  /*2650*/  IADD3 R205, R228.reuse, 0x7000, RZ ;  /* 0x00007000e4cd7810 */ /* 0x040fe40007ffe0ff */
[----:B------:R-:W-:Y:S01]  /*2660*/  IADD3 R204, R228, 0x7800, RZ ;  /* 0x00007800e4cc7810 */ /* 0x000fe20007ffe0ff */
[----:B---3--:R-:W-:-:S04]  /*2670*/  @P1 IMAD.WIDE R20, R201, 0x2, R18 ;  /* 0x00000002c9141825 */ /* 0x008fc800078e0212 */
[----:B------:R-:W-:Y:S01]  /*2680*/  @P1 IMAD.WIDE R18, R200, 0x2, R18 ;  /* 0x00000002c8121825 */ /* 0x000fe200078e0212 */
[----:B------:R1:W-:Y:S04]  /*2690*/  @P1 LDGSTS.E.BYPASS.LTC128B.128 [R231+0xc100], [R20.64], !P4 ;  /* 0x0c10000014e71fae */ /* 0x0003e8000e101d52 */
[----:B------:R2:W-:Y:S01]  /*26a0*/  @P1 LDGSTS.E.BYPASS.LTC128B.128 [R231+0xe100], [R18.64], !P6 ;  /* 0x0e10000012e71fae */ /* 0x0005e2000f101d52 */
[----:B------:R-:W-:-:S05]  /*26b0*/  IADD3 R38, P1, R28, R16, RZ ;  /* 0x000000101c267210 */ /* 0x000fca0007f3e0ff */
[----:B----4-:R-:W-:Y:S01]  /*26c0*/  IMAD.X R39, R5, 0x1, R17, P1 ;  /* 0x0000000105277824 */ /* 0x010fe200008e0611 */
[----:B-----5:R-:W-:-:S05]  /*26d0*/  IADD3 R22, P1, R16, R8, RZ ;  /* 0x0000000810167210 */ /* 0x020fca0007f3e0ff */
[----:B------:R-:W-:Y:S02]  /*26e0*/  IMAD.X R23, R17, 0x1, R4, P1 ;  /* 0x0000000111177824 */ /* 0x000fe400008e0604 */
[----:B------:R-:W-:-:S05]  /*26f0*/  IMAD.WIDE R16, R202, 0x2, RZ ;  /* 0x00000002ca107825 */ /* 0x000fca00078e02ff */
[----:B------:R-:W-:Y:S01]  /*2700*/  IADD3 R36, P1, R28, R16, RZ ;  /* 0x000000101c247210 */ /* 0x000fe20007f3e0ff */
[----:B-1----:R-:W-:-:S04]  /*2710*/  @P0 IMAD.WIDE R20, R203, 0x2, R10 ;  /* 0x00000002cb140825 */ /* 0x002fc800078e020a */
[--C-:B--2---:R-:W-:Y:S01]  /*2720*/  @P0 IMAD.WIDE R18, R202, 0x2, R10.reuse ;  /* 0x00000002ca120825 */ /* 0x104fe200078e020a */
[----:B------:R1:W-:Y:S03]  /*2730*/  @P0 LDGSTS.E.BYPASS.LTC128B.128 [R231+0x9100], [R20.64], !P3 ;  /* 0x0910000014e70fae */ /* 0x0003e6000d901d52 */
[----:B------:R-:W-:Y:S01]  /*2740*/  @P0 IMAD.WIDE R10, R200, 0x2, R10 ;  /* 0x00000002c80a0825 */ /* 0x000fe200078e020a */
[----:B------:R2:W-:Y:S03]  /*2750*/  @P0 LDGSTS.E.BYPASS.LTC128B.128 [R231+0xb100], [R18.64], !P5 ;  /* 0x0b10000012e70fae */ /* 0x0005e6000e901d52 */
[----:B------:R-:W-:Y:S01]  /*2760*/  IMAD.X R37, R5, 0x1, R17, P1 ;  /* 0x0000000105257824 */ /* 0x000fe200008e0611 */
[----:B------:R3:W-:Y:S04]  /*2770*/  @P0 LDGSTS.E.BYPASS.LTC128B.128 [R231+0xd100], [R24.64], !P4 ;  /* 0x0d10000018e70fae */ /* 0x0007e8000e101d52 */
[----:B------:R4:W-:Y:S04]  /*2780*/  @P0 LDGSTS.E.BYPASS.LTC128B.128 [R231+0xf100], [R10.64], !P6 ;  /* 0x0f1000000ae70fae */ /* 0x0009e8000f101d52 */
[----:B------:R-:W0:Y:S01]  /*2790*/  LDGDEPBAR ;  /* 0x00000000000079af */ /* 0x000e220000000000 */
[----:B-1----:R-:W-:-:S05]  /*27a0*/  IADD3 R20, P0, R16, R8, RZ ;  /* 0x0000000810147210 */ /* 0x002fca0007f1e0ff */
[----:B------:R-:W-:Y:S02]  /*27b0*/  IMAD.X R21, R17, 0x1, R4, P0 ;  /* 0x0000000111157824 */ /* 0x000fe400000e0604 */
[----:B----4-:R-:W-:Y:S01]  /*27c0*/  IMAD.WIDE R10, R201, 0x2, RZ ;  /* 0x00000002c90a7825 */ /* 0x010fe200078e02ff */
[----:B------:R-:W-:-:S04]  /*27d0*/  DEPBAR.LE SB0, 0x1 ;  /* 0x000080400000791a */ /* 0x000fc80000000000 */
[----:B------:R-:W-:Y:S01]  /*27e0*/  IADD3 R30, P1, R28, R10, RZ ;  /* 0x0000000a1c1e7210 */ /* 0x000fe20007f3e0ff */
        /* <DEDUP_REMOVED lines=10> */
[C---:B------:R-:W-:Y:S02]  /*2890*/  ISETP.LT.OR P0, PT, R12.reuse, 0x1, P2 ;  /* 0x000000010c00780c */ /* 0x040fe40001701670 */
[----:B------:R-:W-:Y:S01]  /*28a0*/  ISETP.GE.AND P2, PT, R13, c[0x0][0x1d4], PT ;  /* 0x000075000d007a0c */ /* 0x000fe20003f46270 */
[----:B------:R-:W-:Y:S04]  /*28b0*/  LDSM.16.M88.4 R68, [R230+0x10100] ;  /* 0x01010000e644783b */ /* 0x000fe80000000200 */
[----:B------:R-:W-:Y:S04]  /*28c0*/  LDSM.16.M88.4 R48, [R226+0x10100] ;  /* 0x01010000e230783b */ /* 0x000fe80000000200 */
[----:B------:R-:W1:Y:S04]  /*28d0*/  LDSM.16.M88.4 R40, [R229+0x8100] ;  /* 0x00810000e528783b */ /* 0x000e680000000200 */
[----:B------:R-:W-:Y:S04]  /*28e0*/  LDSM.16.M88.4 R32, [R229+0x8900] ;  /* 0x00890000e520783b */ /* 0x000fe80000000200 */
[----:B---3--:R-:W-:Y:S04]  /*28f0*/  LDSM.16.M88.4 R24, [R229+0x9100] ;  /* 0x00910000e518783b */ /* 0x008fe80000000200 */
[----:B------:R-:W-:Y:S04]  /*2900*/  LDSM.16.M88.4 R4, [R229+0x9900] ;  /* 0x00990000e504783b */ /* 0x000fe80000000200 */
[----:B------:R-:W3:Y:S04]  /*2910*/  LDSM.16.M88.4 R56, [R228] ;  /* 0x00000000e438783b */ /* 0x000ee80000000200 */
[----:B--2---:R-:W2:Y:S04]  /*2920*/  LDSM.16.M88.4 R16, [R228+0x800] ;  /* 0x00080000e410783b */ /* 0x004ea80000000200 */
[----:B------:R-:W4:Y:S04]  /*2930*/  LDSM.16.M88.4 R60, [R228+0x1000] ;  /* 0x00100000e43c783b */ /* 0x000f280000000200 */
[----:B------:R-:W5:Y:S04]  /*2940*/  LDSM.16.M88.4 R52, [R228+0x1800] ;  /* 0x00180000e434783b */ /* 0x000f680000000200 */
        /* <DEDUP_REMOVED lines=8> */
[----:B------:R-:W-:Y:S01]  /*29d0*/  ISETP.LT.OR P0, PT, R12, 0x1, P2 ;  /* 0x000000010c00780c */ /* 0x000fe20001701670 */
[----:B------:R-:W-:Y:S01]  /*29e0*/  HMMA.16816.F32.BF16 R40, R68, R42, RZ ;  /* 0x0000002a4428723c */ /* 0x000fe200000418ff */
[----:B------:R-:W-:Y:S01]  /*29f0*/  ISETP.GE.AND P2, PT, R0, c[0x0][0x1d4], PT ;  /* 0x0000750000007a0c */ /* 0x000fe20003f46270 */
[----:B------:R-:W-:-:S10]  /*2a00*/  IMAD.MOV.U32 R0, RZ, RZ, 0x40 ;  /* 0x00000040ff007424 */ /* 0x000fd400078e00ff */
[----:B------:R1:W-:Y:S01]  /*2a10*/  LDGSTS.E.BYPASS.LTC128B.128 [R231+0x4100], [R30.64], !P0 ;  /* 0x041000001ee77fae */ /* 0x0003e2000c101d52 */
[----:B------:R-:W-:Y:S01]  /*2a20*/  ISETP.LT.OR P0, PT, R12, 0x1, P2 ;  /* 0x000000010c00780c */ /* 0x000fe20001701670 */
[C---:B---3--:R-:W-:Y:S10]  /*2a30*/  HMMA.16816.F32.BF16 R44, R48.reuse, R56, R44 ;  /* 0x00000038302c723c */ /* 0x048ff4000004182c */
[----:B------:R-:W-:Y:S02]  /*2a40*/  HMMA.16816.F32.BF16 R40, R48, R58, R40 ;  /* 0x0000003a3028723c */ /* 0x000fe40000041828 */
[----:B------:R1:W-:Y:S01]  /*2a50*/  LDGSTS.E.BYPASS.LTC128B.128 [R231+0x6100], [R28.64], !P0 ;  /* 0x061000001ce77fae */ /* 0x0003e2000c101d52 */
[----:B------:R-:W-:-:S04]  /*2a60*/  ISETP.GE.AND P0, PT, R203, c[0x0][0x1d4], PT ;  /* 0x00007500cb007a0c */ /* 0x000fc80003f06270 */
[C---:B------:R-:W-:Y:S01]  /*2a70*/  ISETP.LT.OR P0, PT, R12.reuse, 0x21, P0 ;  /* 0x000000210c00780c */ /* 0x040fe20000701670 */
[C---:B--2---:R-:W-:Y:S08]  /*2a80*/  HMMA.16816.F32.BF16 R36, R68.reuse, R32, RZ ;  /* 0x000000204424723c */ /* 0x044ff000000418ff */
[----:B------:R-:W-:Y:S04]  /*2a90*/  HMMA.16816.F32.BF16 R32, R68, R34, RZ ;  /* 0x000000224420723c */ /* 0x000fe800000418ff */
[----:B------:R2:W-:Y:S01]  /*2aa0*/  LDGSTS.E.BYPASS.LTC128B.128 [R231+0x1100], [R22.64], !P0 ;  /* 0x0110000016e77fae */ /* 0x0005e2000c101d52 */
[----:B------:R-:W-:-:S02]  /*2ab0*/  ISETP.LT.OR P0, PT, R12, 0x21, P1 ;  /* 0x000000210c00780c */ /* 0x000fc40000f01670 */
[----:B------:R-:W-:-:S04]  /*2ac0*/  ISETP.GE.AND P1, PT, R13, c[0x0][0x1d4], PT ;  /* 0x000075000d007a0c */ /* 0x000fc80003f26270 */
[----:B------:R-:W-:Y:S01]  /*2ad0*/  ISETP.LT.OR P1, PT, R12, 0x21, P1 ;  /* 0x000000210c00780c */ /* 0x000fe20000f21670 */
[C---:B-1----:R-:W-:Y:S06]  /*2ae0*/  HMMA.16816.F32.BF16 R28, R68.reuse, R24, RZ ;  /* 0x00000018441c723c */ /* 0x042fec00000418ff */
[----:B------:R2:W-:Y:S01]  /*2af0*/  LDGSTS.E.BYPASS.LTC128B.128 [R231+0x3100], [R20.64], !P0 ;  /* 0x0310000014e77fae */ /* 0x0005e2000c101d52 */
[----:B------:R-:W-:Y:S01]  /*2b00*/  LOP3.LUT P0, RZ, R15, 0x4, RZ, 0xc0, !PT ;  /* 0x000000040fff7812 */ /* 0x000fe2000780c0ff */
[----:B------:R-:W-:Y:S03]  /*2b10*/  HMMA.16816.F32.BF16 R24, R68, R26, RZ ;  /* 0x0000001a4418723c */ /* 0x000fe600000418ff */
[----:B------:R-:W-:Y:S01]  /*2b20*/  SEL R0, R0, 0xffffffc0, !P0 ;  /* 0xffffffc000007807 */ /* 0x000fe20004000000 */
[----:B------:R1:W-:Y:S01]  /*2b30*/  LDGSTS.E.BYPASS.LTC128B.128 [R231+0x5100], [R10.64], !P1 ;  /* 0x051000000ae77fae */ /* 0x0003e2000c901d52 */
[----:B------:R-:W-:-:S02]  /*2b40*/  ISETP.LT.OR P0, PT, R12, 0x21, P2 ;  /* 0x000000210c00780c */ /* 0x000fc40001701670 */
[----:B------:R-:W-:Y:S01]  /*2b50*/  ISETP.GT.AND P2, PT, R235, 0x3f, PT ;  /* 0x0000003feb00780c */ /* 0x000fe20003f44270 */
[----:B------:R-:W-:Y:S01]  /*2b60*/  IMAD.IADD R224, R229, 0x1, R0 ;  /* 0x00000001e5e07824 */ /* 0x000fe200078e0200 */
[----:B------:R-:W-:Y:S01]  /*2b70*/  HMMA.16816.F32.BF16 R36, R48, R16, R36 ;  /* 0x000000103024723c */ /* 0x000fe20000041824 */
[----:B------:R-:W-:-:S07]  /*2b80*/  IMAD.IADD R216, R0, 0x1, R228 ;  /* 0x0000000100d87824 */ /* 0x000fce00078e02e4 */
[----:B------:R-:W-:Y:S01]  /*2b90*/  HMMA.16816.F32.BF16 R32, R48, R18, R32 ;  /* 0x000000123020723c */ /* 0x000fe20000041820 */
[----:B------:R1:W-:Y:S01]  /*2ba0*/  LDGSTS.E.BYPASS.LTC128B.128 [R231+0x7100], [R8.64], !P0 ;  /* 0x0710000008e77fae */ /* 0x0003e2000c101d52 */
[----:B------:R-:W-:-:S03]  /*2bb0*/  PLOP3.LUT P0, PT, PT, PT, UP0, 0x40, 0x0 ;  /* 0x000000000000781c */ /* 0x000fc60003f0e808 */
[----:B------:R-:W-:Y:S03]  /*2bc0*/  LDSM.16.M88.4 R12, [R224+0x8900] ;  /* 0x00890000e00c783b */ /* 0x000fe60000000200 */
[C---:B--2---:R-:W-:Y:S01]  /*2bd0*/  HMMA.16816.F32.BF16 R20, R68.reuse, R4, RZ ;  /* 0x000000044414723c */ /* 0x044fe200000418ff */
[----:B------:R-:W-:Y:S04]  /*2be0*/  LDSM.16.M88.4 R56, [R224+0x9100] ;  /* 0x00910000e038783b */ /* 0x000fe80000000200 */
[----:B------:R-:W-:Y:S03]  /*2bf0*/  LDSM.16.M88.4 R16, [R224+0x9900] ;  /* 0x00990000e010783b */ /* 0x000fe60000000200 */
[----:B------:R-:W-:Y:S01]  /*2c00*/  HMMA.16816.F32.BF16 R68, R68, R6, RZ ;  /* 0x000000064444723c */ /* 0x000fe200000418ff */
[----:B------:R-:W2:Y:S04]  /*2c10*/  LDSM.16.M88.4 R4, [R225+0x10100] ;  /* 0x01010000e104783b */ /* 0x000ea80000000200 */
[----:B------:R-:W-:Y:S03]  /*2c20*/  LDSM.16.M88.4 R72, [R216+0x3000] ;  /* 0x00300000d848783b */ /* 0x000fe60000000200 */
[C---:B----4-:R-:W-:Y:S01]  /*2c30*/  HMMA.16816.F32.BF16 R28, R48.reuse, R60, R28 ;  /* 0x0000003c301c723c */ /* 0x050fe2000004181c */
[----:B------:R-:W-:Y:S04]  /*2c40*/  LDSM.16.M88.4 R64, [R229+0xd100] ;  /* 0x00d10000e540783b */ /* 0x000fe80000000200 */
[----:B-1----:R-:W1:Y:S03]  /*2c50*/  LDSM.16.M88.4 R8, [R224+0x8100] ;  /* 0x00810000e008783b */ /* 0x002e660000000200 */
[C---:B------:R-:W-:Y:S01]  /*2c60*/  HMMA.16816.F32.BF16 R24, R48.reuse, R62, R24 ;  /* 0x0000003e3018723c */ /* 0x040fe20000041818 */
[----:B------:R-:W-:Y:S04]  /*2c70*/  LDSM.16.M88.4 R60, [R224+0xb900] ;  /* 0x00b90000e03c783b */ /* 0x000fe80000000200 */
[----:B------:R-:W-:Y:S03]  /*2c80*/  LDSM.16.M88.4 R76, [R224+0xd900] ;  /* 0x00d90000e04c783b */ /* 0x000fe60000000200 */
[C---:B-----5:R-:W-:Y:S01]  /*2c90*/  HMMA.16816.F32.BF16 R20, R48.reuse, R52, R20 ;  /* 0x000000343014723c */ /* 0x060fe20000041814 */
[----:B------:R-:W0:Y:S07]  /*2ca0*/  LDGDEPBAR ;  /* 0x00000000000079af */ /* 0x000e2e0000000000 */
[----:B------:R-:W-:Y:S01]  /*2cb0*/  HMMA.16816.F32.BF16 R68, R48, R54, R68 ;  /* 0x000000363044723c */ /* 0x000fe20000041844 */
[----:B------:R-:W-:Y:S04]  /*2cc0*/  LDSM.16.M88.4 R48, [R223+0x10100] ;  /* 0x01010000df30783b */ /* 0x000fe80000000200 */
[----:B------:R-:W3:Y:S03]  /*2cd0*/  LDSM.16.M88.4 R52, [R216+0x800] ;  /* 0x00080000d834783b */ /* 0x000ee60000000200 */
[C---:B--2---:R-:W-:Y:S08]  /*2ce0*/  HMMA.16816.F32.BF16 R36, R4.reuse, R12, R36 ;  /* 0x0000000c0424723c */ /* 0x044ff00000041824 */
[C---:B------:R-:W-:Y:S01]  /*2cf0*/  HMMA.16816.F32.BF16 R32, R4.reuse, R14, R32 ;  /* 0x0000000e0420723c */ /* 0x040fe20000041820 */
[----:B------:R-:W-:Y:S07]  /*2d00*/  LDSM.16.M88.4 R12, [R216+0x1000] ;  /* 0x00100000d80c783b */ /* 0x000fee0000000200 */
[C---:B-1----:R-:W-:Y:S08]  /*2d10*/  HMMA.16816.F32.BF16 R44, R4.reuse, R8, R44 ;  /* 0x00000008042c723c */ /* 0x042ff0000004182c */
[C---:B------:R-:W-:Y:S01]  /*2d20*/  HMMA.16816.F32.BF16 R40, R4.reuse, R10, R40 ;  /* 0x0000000a0428723c */ /* 0x040fe20000041828 */
[----:B------:R-:W1:Y:S07]  /*2d30*/  LDSM.16.M88.4 R8, [R216] ;  /* 0x00000000d808783b */ /* 0x000e6e0000000200 */
[C---:B------:R-:W-:Y:S08]  /*2d40*/  HMMA.16816.F32.BF16 R28, R4.reuse, R56, R28 ;  /* 0x00000038041c723c */ /* 0x040ff0000004181c */
[C---:B------:R-:W-:Y:S01]  /*2d50*/  HMMA.16816.F32.BF16 R24, R4.reuse, R58, R24 ;  /* 0x0000003a0418723c */ /* 0x040fe20000041818 */
[----:B------:R-:W2:Y:S07]  /*2d60*/  LDSM.16.M88.4 R56, [R216+0x1800] ;  /* 0x00180000d838783b */ /* 0x000eae0000000200 */
[C---:B------:R-:W-:Y:S08]  /*2d70*/  HMMA.16816.F32.BF16 R20, R4.reuse, R16, R20 ;  /* 0x000000100414723c */ /* 0x040ff00000041814 */
[----:B------:R-:W-:Y:S01]  /*2d80*/  HMMA.16816.F32.BF16 R68, R4, R18, R68 ;  /* 0x000000120444723c */ /* 0x000fe20000041844 */
[----:B------:R-:W-:Y:S04]  /*2d90*/  LDSM.16.M88.4 R4, [R230+0x14100] ;  /* 0x01410000e604783b */ /* 0x000fe80000000200 */
[----:B------:R-:W4:Y:S03]  /*2da0*/  LDSM.16.M88.4 R16, [R229+0xa100] ;  /* 0x00a10000e510783b */ /* 0x000f260000000200 */
[C---:B---3--:R-:W-:Y:S08]  /*2db0*/  HMMA.16816.F32.BF16 R36, R48.reuse, R52, R36 ;  /* 0x000000343024723c */ /* 0x048ff00000041824 */
[C---:B-1----:R-:W-:Y:S08]  /*2dc0*/  HMMA.16816.F32.BF16 R44, R48.reuse, R8, R44 ;  /* 0x00000008302c723c */ /* 0x042ff0000004182c */
[C---:B------:R-:W-:Y:S01]  /*2dd0*/  HMMA.16816.F32.BF16 R40, R48.reuse, R10, R40 ;  /* 0x0000000a3028723c */ /* 0x040fe20000041828 */
[----:B------:R-:W1:Y:S07]  /*2de0*/  LDSM.16.M88.4 R8, [R229+0xa900] ;  /* 0x00a90000e508783b */ /* 0x000e6e0000000200 */
[C---:B------:R-:W-:Y:S01]  /*2df0*/  HMMA.16816.F32.BF16 R32, R48.reuse, R54, R32 ;  /* 0x000000363020723c */ /* 0x040fe20000041820 */
[----:B------:R-:W3:Y:S07]  /*2e00*/  LDSM.16.M88.4 R52, [R229+0xb100] ;  /* 0x00b10000e534783b */ /* 0x000eee0000000200 */
[C---:B------:R-:W-:Y:S08]  /*2e10*/  HMMA.16816.F32.BF16 R28, R48.reuse, R12, R28 ;  /* 0x0000000c301c723c */ /* 0x040ff0000004181c */
[C---:B------:R-:W-:Y:S01]  /*2e20*/  HMMA.16816.F32.BF16 R24, R48.reuse, R14, R24 ;  /* 0x0000000e3018723c */ /* 0x040fe20000041818 */
[----:B------:R-:W5:Y:S07]  /*2e30*/  LDSM.16.M88.4 R12, [R229+0xb900] ;  /* 0x00b90000e50c783b */ /* 0x000f6e0000000200 */
[C---:B--2---:R-:W-:Y:S08]  /*2e40*/  HMMA.16816.F32.BF16 R20, R48.reuse, R56, R20 ;  /* 0x000000383014723c */ /* 0x044ff00000041814 */
[----:B------:R-:W-:Y:S01]  /*2e50*/  HMMA.16816.F32.BF16 R68, R48, R58, R68 ;  /* 0x0000003a3044723c */ /* 0x000fe20000041844 */
[----:B------:R-:W-:Y:S04]  /*2e60*/  LDSM.16.M88.4 R48, [R228+0x2000] ;  /* 0x00200000e430783b */ /* 0x000fe80000000200 */
[----:B------:R-:W-:Y:S03]  /*2e70*/  LDSM.16.M88.4 R56, [R228+0x3000] ;  /* 0x00300000e438783b */ /* 0x000fe60000000200 */
[C---:B----4-:R-:W-:Y:S08]  /*2e80*/  HMMA.16816.F32.BF16 R44, R4.reuse, R16, R44 ;  /* 0x00000010042c723c */ /* 0x050ff0000004182c */
        /* <DEDUP_REMOVED lines=10> */
[----:B------:R-:W-:Y:S04]  /*2f30*/  LDSM.16.M88.4 R12, [R225+0x14100] ;  /* 0x01410000e10c783b */ /* 0x000fe80000000200 */
[----:B------:R-:W4:Y:S03]  /*2f40*/  LDSM.16.M88.4 R4, [R224+0xa100] ;  /* 0x00a10000e004783b */ /* 0x000f260000000200 */
        /* <DEDUP_REMOVED lines=24> */
[----:B------:R-:W2:Y:S04]  /*30d0*/  LDSM.16.M88.4 R12, [R229+0xc900] ;  /* 0x00c90000e50c783b */ /* 0x000ea80000000200 */
[----:B------:R-:W5:Y:S03]  /*30e0*/  LDSM.16.M88.4 R60, [R229+0xd900] ;  /* 0x00d90000e53c783b */ /* 0x000f660000000200 */
[C---:B---3--:R-:W-:Y:S08]  /*30f0*/  HMMA.16816.F32.BF16 R44, R52.reuse, R16, R44 ;  /* 0x00000010342c723c */ /* 0x048ff0000004182c */
[C---:B------:R-:W-:Y:S01]  /*3100*/  HMMA.16816.F32.BF16 R40, R52.reuse, R18, R40 ;  /* 0x000000123428723c */ /* 0x040fe20000041828 */
[----:B------:R-:W-:Y:S07]  /*3110*/  LDSM.16.M88.4 R16, [R226+0x18100] ;  /* 0x01810000e210783b */ /* 0x000fee0000000200 */
[C---:B----4-:R-:W-:Y:S08]  /*3120*/  HMMA.16816.F32.BF16 R36, R52.reuse, R4, R36 ;  /* 0x000000043424723c */ /* 0x050ff00000041824 */
[C---:B------:R-:W-:Y:S01]  /*3130*/  HMMA.16816.F32.BF16 R32, R52.reuse, R6, R32 ;  /* 0x000000063420723c */ /* 0x040fe20000041820 */
[----:B------:R-:W3:Y:S07]  /*3140*/  LDSM.16.M88.4 R4, [R228+0x4000] ;  /* 0x00400000e404783b */ /* 0x000eee0000000200 */
[C---:B------:R-:W-:Y:S08]  /*3150*/  HMMA.16816.F32.BF16 R28, R52.reuse, R72, R28 ;  /* 0x00000048341c723c */ /* 0x040ff0000004181c */
[C---:B------:R-:W-:Y:S01]  /*3160*/  HMMA.16816.F32.BF16 R24, R52.reuse, R74, R24 ;  /* 0x0000004a3418723c */ /* 0x040fe20000041818 */
[----:B------:R-:W-:Y:S07]  /*3170*/  LDSM.16.M88.4 R72, [R225+0x18100] ;  /* 0x01810000e148783b */ /* 0x000fee0000000200 */
[C---:B------:R-:W-:Y:S08]  /*3180*/  HMMA.16816.F32.BF16 R20, R52.reuse, R56, R20 ;  /* 0x000000383414723c */ /* 0x040ff00000041814 */
[----:B------:R-:W-:Y:S01]  /*3190*/  HMMA.16816.F32.BF16 R68, R52, R58, R68 ;  /* 0x0000003a3444723c */ /* 0x000fe20000041844 */
[----:B------:R-:W4:Y:S04]  /*31a0*/  LDSM.16.M88.4 R56, [R228+0x4800] ;  /* 0x00480000e438783b */ /* 0x000f280000000200 */
[----:B------:R-:W3:Y:S03]  /*31b0*/  LDSM.16.M88.4 R52, [R228+0x5000] ;  /* 0x00500000e434783b */ /* 0x000ee60000000200 */
[C---:B-1----:R-:W-:Y:S08]  /*31c0*/  HMMA.16816.F32.BF16 R44, R8.reuse, R48, R44 ;  /* 0x00000030082c723c */ /* 0x042ff0000004182c */
[C---:B------:R-:W-:Y:S01]  /*31d0*/  HMMA.16816.F32.BF16 R40, R8.reuse, R50, R40 ;  /* 0x000000320828723c */ /* 0x040fe20000041828 */
[----:B------:R-:W1:Y:S07]  /*31e0*/  LDSM.16.M88.4 R48, [R228+0x5800] ;  /* 0x00580000e430783b */ /* 0x000e6e0000000200 */
[C---:B--2---:R-:W-:Y:S08]  /*31f0*/  HMMA.16816.F32.BF16 R36, R8.reuse, R12, R36 ;  /* 0x0000000c0824723c */ /* 0x044ff00000041824 */
[C---:B------:R-:W-:Y:S01]  /*3200*/  HMMA.16816.F32.BF16 R32, R8.reuse, R14, R32 ;  /* 0x0000000e0820723c */ /* 0x040fe20000041820 */
[----:B------:R-:W-:Y:S07]  /*3210*/  LDSM.16.M88.4 R12, [R224+0xc100] ;  /* 0x00c10000e00c783b */ /* 0x000fee0000000200 */
[C---:B------:R-:W-:Y:S08]  /*3220*/  HMMA.16816.F32.BF16 R28, R8.reuse, R64, R28 ;  /* 0x00000040081c723c */ /* 0x040ff0000004181c */
[C---:B------:R-:W-:Y:S01]  /*3230*/  HMMA.16816.F32.BF16 R24, R8.reuse, R66, R24 ;  /* 0x000000420818723c */ /* 0x040fe20000041818 */
[----:B------:R-:W-:Y:S07]  /*3240*/  LDSM.16.M88.4 R64, [R223+0x18100] ;  /* 0x01810000df40783b */ /* 0x000fee0000000200 */
[C---:B-----5:R-:W-:Y:S08]  /*3250*/  HMMA.16816.F32.BF16 R20, R8.reuse, R60, R20 ;  /* 0x0000003c0814723c */ /* 0x060ff00000041814 */
[----:B------:R-:W-:Y:S01]  /*3260*/  HMMA.16816.F32.BF16 R68, R8, R62, R68 ;  /* 0x0000003e0844723c */ /* 0x000fe20000041844 */
[----:B------:R-:W2:Y:S04]  /*3270*/  LDSM.16.M88.4 R8, [R224+0xc900] ;  /* 0x00c90000e008783b */ /* 0x000ea80000000200 */
[----:B------:R-:W-:Y:S03]  /*3280*/  LDSM.16.M88.4 R60, [R216+0x4000] ;  /* 0x00400000d83c783b */ /* 0x000fe60000000200 */
        /* <DEDUP_REMOVED lines=8> */
[----:B------:R-:W5:Y:S07]  /*3310*/  LDSM.16.M88.4 R52, [R216+0x5000] ;  /* 0x00500000d834783b */ /* 0x000f6e0000000200 */
[C---:B-1----:R-:W-:Y:S08]  /*3320*/  HMMA.16816.F32.BF16 R20, R16.reuse, R48, R20 ;  /* 0x000000301014723c */ /* 0x042ff00000041814 */
        /* <DEDUP_REMOVED lines=11> */
[----:B------:R-:W1:Y:S07]  /*33e0*/  LDSM.16.M88.4 R12, [R229+0xe100] ;  /* 0x00e10000e50c783b */ /* 0x000e6e0000000200 */
[C---:B------:R-:W-:Y:S08]  /*33f0*/  HMMA.16816.F32.BF16 R20, R72.reuse, R76, R20 ;  /* 0x0000004c4814723c */ /* 0x040ff00000041814 */
[----:B------:R-:W-:Y:S08]  /*3400*/  HMMA.16816.F32.BF16 R68, R72, R78, R68 ;  /* 0x0000004e4844723c */ /* 0x000ff00000041844 */
        /* <DEDUP_REMOVED lines=9> */
[C---:B-1----:R-:W-:Y:S01]  /*34a0*/  HMMA.16816.F32.BF16 R72, R64.reuse, R48, R20 ;  /* 0x000000304048723c */ /* 0x042fe20000041814 */
[----:B------:R-:W1:Y:S07]  /*34b0*/  LDSM.16.M88.4 R20, [R228+0x6800] ;  /* 0x00680000e414783b */ /* 0x000e6e0000000200 */
[----:B------:R-:W-:Y:S01]  /*34c0*/  HMMA.16816.F32.BF16 R68, R64, R50, R68 ;  /* 0x000000324044723c */ /* 0x000fe20000041844 */
[----:B------:R-:W5:Y:S04]  /*34d0*/  LDSM.16.M88.4 R48, [R228+0x7000] ;  /* 0x00700000e430783b */ /* 0x000f680000000200 */
[----:B------:R-:W-:Y:S03]  /*34e0*/  LDSM.16.M88.4 R64, [R216+0x6800] ;  /* 0x00680000d840783b */ /* 0x000fe60000000200 */
        /* <DEDUP_REMOVED lines=8> */
[----:B------:R-:W3:Y:S07]  /*3570*/  LDSM.16.M88.4 R12, [R225+0x1c100] ;  /* 0x01c10000e10c783b */ /* 0x000eee0000000200 */
[C---:B----4-:R-:W-:Y:S08]  /*3580*/  HMMA.16816.F32.BF16 R72, R16.reuse, R52, R72 ;  /* 0x000000341048723c */ /* 0x050ff00000041848 */
[----:B------:R-:W-:Y:S01]  /*3590*/  HMMA.16816.F32.BF16 R68, R16, R54, R68 ;  /* 0x000000361044723c */ /* 0x000fe20000041844 */
[----:B------:R-:W-:Y:S04]  /*35a0*/  LDSM.16.M88.4 R16, [R224+0xf100] ;  /* 0x00f10000e010783b */ /* 0x000fe80000000200 */
[----:B------:R-:W-:Y:S03]  /*35b0*/  LDSM.16.M88.4 R52, [R216+0x6000] ;  /* 0x00600000d834783b */ /* 0x000fe60000000200 */
[C---:B-1----:R-:W-:Y:S08]  /*35c0*/  HMMA.16816.F32.BF16 R36, R60.reuse, R20, R36 ;  /* 0x000000143c24723c */ /* 0x042ff00000041824 */
[C---:B------:R-:W-:Y:S01]  /*35d0*/  HMMA.16816.F32.BF16 R32, R60.reuse, R22, R32 ;  /* 0x000000163c20723c */ /* 0x040fe20000041820 */
[----:B------:R-:W1:Y:S07]  /*35e0*/  LDSM.16.M88.4 R20, [R224+0xe900] ;  /* 0x00e90000e014783b */ /* 0x000e6e0000000200 */
[C---:B-----5:R-:W-:Y:S08]  /*35f0*/  HMMA.16816.F32.BF16 R28, R60.reuse, R48, R28 ;  /* 0x000000303c1c723c */ /* 0x060ff0000004181c */
[C---:B------:R-:W-:Y:S01]  /*3600*/  HMMA.16816.F32.BF16 R24, R60.reuse, R50, R24 ;  /* 0x000000323c18723c */ /* 0x040fe20000041818 */
[----:B------:R-:W4:Y:S07]  /*3610*/  LDSM.16.M88.4 R48, [R224+0xf900] ;  /* 0x00f90000e030783b */ /* 0x000f2e0000000200 */
[C---:B------:R-:W-:Y:S08]  /*3620*/  HMMA.16816.F32.BF16 R44, R60.reuse, R56, R44 ;  /* 0x000000383c2c723c */ /* 0x040ff0000004182c */
[C---:B------:R-:W-:Y:S01]  /*3630*/  HMMA.16816.F32.BF16 R40, R60.reuse, R58, R40 ;  /* 0x0000003a3c28723c */ /* 0x040fe20000041828 */
[----:B------:R-:W5:Y:S07]  /*3640*/  LDSM.16.M88.4 R56, [R223+0x1c100] ;  /* 0x01c10000df38783b */ /* 0x000f6e0000000200 */
[C---:B--2---:R-:W-:Y:S08]  /*3650*/  HMMA.16816.F32.BF16 R72, R60.reuse, R8, R72 ;  /* 0x000000083c48723c */ /* 0x044ff00000041848 */
[----:B------:R-:W-:Y:S01]  /*3660*/  HMMA.16816.F32.BF16 R68, R60, R10, R68 ;  /* 0x0000000a3c44723c */ /* 0x000fe20000041844 */
[----:B------:R-:W2:Y:S04]  /*3670*/  LDSM.16.M88.4 R60, [R216+0x7000] ;  /* 0x00700000d83c783b */ /* 0x000ea80000000200 */
[----:B------:R-:W2:Y:S01]  /*3680*/  LDSM.16.M88.4 R8, [R216+0x7800] ;  /* 0x00780000d808783b */ /* 0x000ea20000000200 */
[----:B------:R-:W-:-:S04]  /*3690*/  DEPBAR.LE SB0, 0x0 ;  /* 0x000080000000791a */ /* 0x000fc80000000000 */
[C---:B---3--:R-:W-:Y:S08]  /*36a0*/  HMMA.16816.F32.BF16 R44, R12.reuse, R4, R44 ;  /* 0x000000040c2c723c */ /* 0x048ff0000004182c */
[C---:B------:R-:W-:Y:S08]  /*36b0*/  HMMA.16816.F32.BF16 R40, R12.reuse, R6, R40 ;  /* 0x000000060c28723c */ /* 0x040ff00000041828 */
[C---:B-1----:R-:W-:Y:S08]  /*36c0*/  HMMA.16816.F32.BF16 R36, R12.reuse, R20, R36 ;  /* 0x000000140c24723c */ /* 0x042ff00000041824 */
[C---:B------:R-:W-:Y:S08]  /*36d0*/  HMMA.16816.F32.BF16 R32, R12.reuse, R22, R32 ;  /* 0x000000160c20723c */ /* 0x040ff00000041820 */
[C---:B------:R-:W-:Y:S08]  /*36e0*/  HMMA.16816.F32.BF16 R28, R12.reuse, R16, R28 ;  /* 0x000000100c1c723c */ /* 0x040ff0000004181c */
[C---:B------:R-:W-:Y:S08]  /*36f0*/  HMMA.16816.F32.BF16 R24, R12.reuse, R18, R24 ;  /* 0x000000120c18723c */ /* 0x040ff00000041818 */
[C---:B----4-:R-:W-:Y:S08]  /*3700*/  HMMA.16816.F32.BF16 R72, R12.reuse, R48, R72 ;  /* 0x000000300c48723c */ /* 0x050ff00000041848 */
[----:B------:R-:W-:Y:S07]  /*3710*/  HMMA.16816.F32.BF16 R68, R12, R50, R68 ;  /* 0x000000320c44723c */ /* 0x000fee0000041844 */
[----:B------:R-:W-:Y:S01]  /*3720*/  SHF.R.S32.HI R13, RZ, 0x1f, R203 ;  /* 0x0000001fff0d7819 */ /* 0x000fe200000114cb */
[C---:B-----5:R-:W-:Y:S08]  /*3730*/  HMMA.16816.F32.BF16 R44, R56.reuse, R52, R44 ;  /* 0x00000034382c723c */ /* 0x060ff0000004182c */
[C---:B------:R-:W-:Y:S08]  /*3740*/  HMMA.16816.F32.BF16 R40, R56.reuse, R54, R40 ;  /* 0x000000363828723c */ /* 0x040ff00000041828 */
[C---:B------:R-:W-:Y:S08]  /*3750*/  HMMA.16816.F32.BF16 R36, R56.reuse, R64, R36 ;  /* 0x000000403824723c */ /* 0x040ff00000041824 */
[C---:B------:R-:W-:Y:S08]  /*3760*/  HMMA.16816.F32.BF16 R32, R56.reuse, R66, R32 ;  /* 0x000000423820723c */ /* 0x040ff00000041820 */
[C---:B--2---:R-:W-:Y:S08]  /*3770*/  HMMA.16816.F32.BF16 R28, R56.reuse, R60, R28 ;  /* 0x0000003c381c723c */ /* 0x044ff0000004181c */
[C---:B------:R-:W-:Y:S08]  /*3780*/  HMMA.16816.F32.BF16 R24, R56.reuse, R62, R24 ;  /* 0x0000003e3818723c */ /* 0x040ff00000041818 */
[C---:B------:R-:W-:Y:S08]  /*3790*/  HMMA.16816.F32.BF16 R72, R56.reuse, R8, R72 ;  /* 0x000000083848723c */ /* 0x040ff00000041848 */
[----:B------:R-:W-:Y:S01]  /*37a0*/  HMMA.16816.F32.BF16 R68, R56, R10, R68 ;  /* 0x0000000a3844723c */ /* 0x000fe20000041844 */
[----:B------:R-:W-:Y:S06]  /*37b0*/  BAR.SYNC.DEFER_BLOCKING 0x0 ;  /* 0x0000000000007b1d */ /* 0x000fec0000010000 */
[----:B------:R-:W-:Y:S05]  /*37c0*/  @P0 BRA `(.L_x_2917) ;  /* 0x000004e000000947 */ /* 0x000fea0003800000 */
[----:B------:R-:W-:Y:S01]  /*37d0*/  ISETP.NE.AND P1, PT, R232, 0x1, PT ;  /* 0x00000001e800780c */ /* 0x000fe20003f25270 */
[----:B------:R-:W-:Y:S01]  /*37e0*/  IMAD.MOV.U32 R233, RZ, RZ, RZ ;  /* 0x000000ffffe97224 */ /* 0x000fe200078e00ff */
[----:B------:R-:W-:-:S04]  /*37f0*/  IADD3 R234, R235, UR11, R80 ;  /* 0x0000000bebea7c10 */ /* 0x000fc8000fffe050 */
[----:B------:R-:W-:-:S05]  /*3800*/  IADD3 R234, R234, -0x40, RZ ;  /* 0xffffffc0eaea7810 */ /* 0x000fca0007ffe0ff */
[----:B------:R-:W-:Y:S02]  /*3810*/  IMAD.MOV.U32 R0, RZ, RZ, R234 ;  /* 0x000000ffff007224 */ /* 0x000fe400078e00ea */
        /* <DEDUP_REMOVED lines=14> */
[----:B------:R-:W-:Y:S01]  /*3900*/  IADD3 R22, -R8, 0x10, RZ ;  /* 0x0000001008167810 */ /* 0x000fe20007ffe1ff */
[----:B------:R-:W-:Y:S01]  /*3910*/  IMAD.SHL.U32 R6, R201, 0x2, RZ ;  /* 0x00000002c9067824 */ /* 0x000fe200078e00ff */
[----:B------:R-:W-:-:S02]  /*3920*/  SHF.R.S32.HI R0, RZ, 0x1f, R234 ;  /* 0x0000001fff007819 */ /* 0x000fc400000114ea */
[----:B------:R-:W-:Y:S02]  /*3930*/  LOP3.LUT R48, R48, 0xf, RZ, 0xc0, !PT ;  /* 0x0000000f30307812 */ /* 0x000fe400078ec0ff */
[----:B------:R-:W-:Y:S01]  /*3940*/  SHF.L.U64.HI R14, R203, 0x1, R13 ;  /* 0x00000001cb0e7819 */ /* 0x000fe2000001020d */
[----:B------:R-:W-:Y:S01]  /*3950*/  IMAD R0, R0, c[0x0][0x1e0], RZ ;  /* 0x0000780000007a24 */ /* 0x000fe200078e02ff */
[----:B------:R-:W-:Y:S02]  /*3960*/  LOP3.LUT R22, R22, 0xf, RZ, 0xc0, !PT ;  /* 0x0000000f16167812 */ /* 0x000fe400078ec0ff */
[----:B------:R-:W-:Y:S01]  /*3970*/  SHF.L.U64.HI R10, R202, 0x1, R243 ;  /* 0x00000001ca0a7819 */ /* 0x000fe200000102f3 */
[----:B------:R-:W-:Y:S01]  /*3980*/  IMAD R0, R234, c[0x0][0x1e4], R0 ;  /* 0x00007900ea007a24 */ /* 0x000fe200078e0200 */
[----:B------:R-:W-:Y:S02]  /*3990*/  IADD3 R17, -R244, 0x10, RZ ;  /* 0x00000010f4117810 */ /* 0x000fe40007ffe1ff */
[----:B------:R-:W-:-:S02]  /*39a0*/  SHF.L.U64.HI R7, R201, 0x1, R242 ;  /* 0x00000001c9077819 */ /* 0x000fc400000102f2 */
[----:B------:R-:W-:Y:S01]  /*39b0*/  LOP3.LUT R17, R17, 0xf, RZ, 0xc0, !PT ;  /* 0x0000000f11117812 */ /* 0x000fe200078ec0ff */
[----:B-1----:R-:W-:-:S04]  /*39c0*/  IMAD.WIDE.U32 R4, R234, c[0x0][0x1e0], RZ ;  /* 0x00007800ea047a25 */ /* 0x002fc800078e00ff */
[----:B------:R-:W-:Y:S01]  /*39d0*/  IMAD.IADD R5, R5, 0x1, R0 ;  /* 0x0000000105057824 */ /* 0x000fe200078e0200 */
[----:B--2---:R-:W-:-:S03]  /*39e0*/  SHF.R.S32.HI R0, RZ, 0x1f, R233 ;  /* 0x0000001fff007819 */ /* 0x004fc600000114e9 */
[----:B------:R-:W-:-:S04]  /*39f0*/  IMAD.WIDE.U32 R4, R233, c[0x0][0x1f0], R4 ;  /* 0x00007c00e9047a25 */ /* 0x000fc800078e0004 */
[----:B------:R-:W-:Y:S01]  /*3a00*/  IMAD R0, R0, c[0x0][0x1f0], RZ ;  /* 0x00007c0000007a24 */ /* 0x000fe200078e02ff */
[----:B------:R-:W-:Y:S02]  /*3a10*/  IADD3 R15, P0, R4, UR16, RZ ;  /* 0x00000010040f7c10 */ /* 0x000fe4000ff1e0ff */
[----:B------:R-:W-:Y:S01]  /*3a20*/  SHF.L.U64.HI R4, R200, 0x1, R241 ;  /* 0x00000001c8047819 */ /* 0x000fe200000102f1 */
[----:B------:R-:W-:-:S05]  /*3a30*/  IMAD R0, R233, c[0x0][0x1f4], R0 ;  /* 0x00007d00e9007a24 */ /* 0x000fca00078e0200 */
[----:B------:R-:W-:Y:S02]  /*3a40*/  IADD3.X R0, R5, UR9, R0, P0, !PT ;  /* 0x0000000905007c10 */ /* 0x000fe400087fe400 */
[C---:B------:R-:W-:Y:S02]  /*3a50*/  LEA R16, P0, R15.reuse, c[0x0][0x1c8], 0x1 ;  /* 0x000072000f107a11 */ /* 0x040fe400078008ff */
[----:B------:R-:W-:Y:S02]  /*3a60*/  SEL R5, RZ, 0x10, P4 ;  /* 0x00000010ff057807 */ /* 0x000fe40002000000 */
[----:B------:R-:W-:Y:S01]  /*3a70*/  LEA.HI.X R15, R15, c[0x0][0x1cc], R0, 0x1, P0 ;  /* 0x000073000f0f7a11 */ /* 0x000fe200000f0c00 */
[----:B------:R-:W1:Y:S01]  /*3a80*/  SHFL.IDX PT, R18, R16, 0x1, 0x181f ;  /* 0x00381f0010127f89 */ /* 0x000e6200000e0000 */
[----:B------:R-:W-:Y:S01]  /*3a90*/  IADD3 R20, -R5, 0x10, RZ ;  /* 0x0000001005147810 */ /* 0x000fe20007ffe1ff */
[----:B------:R-:W-:Y:S02]  /*3aa0*/  IMAD.SHL.U32 R0, R200, 0x2, RZ ;  /* 0x00000002c8007824 */ /* 0x000fe400078e00ff */
[----:B------:R-:W2:Y:S01]  /*3ab0*/  SHFL.IDX PT, R19, R15, 0x1, 0x181f ;  /* 0x00381f000f137f89 */ /* 0x000ea200000e0000 */
[----:B------:R-:W-:-:S03]  /*3ac0*/  LOP3.LUT R20, R20, 0xf, RZ, 0xc0, !PT ;  /* 0x0000000f14147812 */ /* 0x000fc600078ec0ff */
        /* <DEDUP_REMOVED lines=10> */
[----:B---3--:R-:W-:-:S05]  /*3b70*/  IADD3 R50, P0, R16, R12, RZ ;  /* 0x0000000c10327210 */ /* 0x008fca0007f1e0ff */
[----:B----4-:R-:W-:Y:S01]  /*3b80*/  IMAD.X R51, R15, 0x1, R14, P0 ;  /* 0x000000010f337824 */ /* 0x010fe200000e060e */
        /* <DEDUP_REMOVED lines=18> */
.L_x_2917:
[----:B------:R-:W-:Y:S01]  /*3cb0*/  LOP3.LUT R0, R86, 0xffffffe0, RZ, 0xc0, !PT ;  /* 0xffffffe056007812 */ /* 0x000fe200078ec0ff */
[----:B------:R-:W-:Y:S01]  /*3cc0*/  UIADD3 UR21, UR8, 0x1, -UR21 ;  /* 0x0000000108157890 */ /* 0x000fe2000fffe815 */
[----:B------:R-:W-:Y:S01]  /*3cd0*/  LEA.HI R5, R84, R83, RZ, 0x2 ;  /* 0x0000005354057211 */ /* 0x000fe200078f10ff */
[----:B------:R-:W0:Y:S01]  /*3ce0*/  LDGDEPBAR ;  /* 0x00000000000079af */ /* 0x000e220000000000 */
[----:B-1----:R-:W-:Y:S01]  /*3cf0*/  SHF.R.S32.HI R6, RZ, 0x1f, R85 ;  /* 0x0000001fff067819 */ /* 0x002fe20000011455 */
        /* <DEDUP_REMOVED lines=8> */
[----:B------:R-:W-:Y:S01]  /*3d80*/  ULOP3.LUT UR21, URZ, UR21, URZ, 0x33, !UPT ;  /* 0x000000153f157292 */ /* 0x000fe2000f8e333f */
[----:B------:R-:W-:-:S02]  /*3d90*/  LEA.HI R4, R4, R0, RZ, 0x2 ;  /* 0x0000000004047211 */ /* 0x000fc400078f10ff */
[----:B------:R-:W-:Y:S01]  /*3da0*/  LEA.HI R5, R83, R83, RZ, 0x1 ;  /* 0x0000005353057211 */ /* 0x000fe200078f08ff */
[----:B------:R-:W-:Y:S01]  /*3db0*/  IMAD.IADD R85, R85, 0x1, -R6 ;  /* 0x0000000155557824 */ /* 0x000fe200078e0a06 */
[----:B------:R-:W-:Y:S02]  /*3dc0*/  PLOP3.LUT P0, PT, PT, PT, UP2, 0x80, 0x0 ;  /* 0x000000000000781c */ /* 0x000fe40003f0f028 */
[C---:B------:R-:W-:Y:S02]  /*3dd0*/  LEA.HI.SX32 R6, R4.reuse, UR26, 0x1e ;  /* 0x0000001a04067c11 */ /* 0x040fe4000f8ff2ff */
        /* <DEDUP_REMOVED lines=8> */
[----:B------:R-:W-:Y:S02]  /*3e60*/  PLOP3.LUT P0, PT, PT, PT, UP2, 0x80, 0x0 ;  /* 0x000000000000781c */ /* 0x000fe40003f0f028 */
[----:B------:R-:W-:Y:S01]  /*3e70*/  IADD3 R7, R7, -UR12, -R237 ;  /* 0x8000000c07077c10 */ /* 0x000fe2000fffe8ed */
[----:B------:R-:W-:Y:S01]  /*3e80*/  IMAD.MOV.U32 R9, RZ, RZ, R236 ;  /* 0x000000ffff097224 */ /* 0x000fe200078e00ec */
[----:B------:R-:W-:Y:S01]  /*3e90*/  IADD3 R0, -R237, UR8, -R80 ;  /* 0x00000008ed007c10 */ /* 0x000fe2000fffe950 */
[----:B------:R-:W-:Y:S01]  /*3ea0*/  IMAD.IADD R4, R82, 0x1, R81 ;  /* 0x0000000152047824 */ /* 0x000fe200078e0251 */
[----:B------:R-:W-:-:S02]  /*3eb0*/  IADD3 R8, R7, c[0x0][0x328], RZ ;  /* 0x0000ca0007087a10 */ /* 0x000fc40007ffe0ff */
        /* <DEDUP_REMOVED lines=20> */
.L_x_2920:
[----:B------:R-:W-:-:S04]  /*4000*/  MOV R5, 0x1 ;  /* 0x0000000100057802 */ /* 0x000fc80000000f00 */
[----:B------:R-:W-:-:S13]  /*4010*/  ISETP.NE.AND P0, PT, R5, c[0x0][0x32c], PT ;  /* 0x0000cb0005007a0c */ /* 0x000fda0003f05270 */
[----:B------:R-:W-:-:S05]  /*4020*/  @P0 IMAD.HI.U32 R5, R6, c[0x0][0x330], RZ ;  /* 0x0000cc0006050a27 */ /* 0x000fca00078e00ff */
[----:B------:R-:W-:Y:S02]  /*4030*/  @P0 SHF.R.U32.HI R6, RZ, c[0x0][0x334], R5 ;  /* 0x0000cd00ff060a19 */ /* 0x000fe40000011605 */
.L_x_2921:
[----:B------:R-:W-:Y:S05]  /*4040*/  BSYNC B0 ;  /* 0x0000000000007941 */ /* 0x000fea0003800000 */
.L_x_2919:
[----:B------:R-:W-:-:S04]  /*4050*/  IMAD R6, R6, c[0x0][0x32c], -R80 ;  /* 0x0000cb0006067a24 */ /* 0x000fc800078e0a50 */
[----:B------:R-:W-:-:S05]  /*4060*/  IMAD.IADD R6, R6, 0x1, -R237 ;  /* 0x0000000106067824 */ /* 0x000fca00078e0aed */
[----:B------:R-:W-:Y:S02]  /*4070*/  IADD3 R5, R6, c[0x0][0x32c], RZ ;  /* 0x0000cb0006057a10 */ /* 0x000fe40007ffe0ff */
[----:B------:R-:W-:Y:S02]  /*4080*/  IMNMX R10, R10, R6, !PT ;  /* 0x000000060a0a7217 */ /* 0x000fe40007800200 */
[----:B------:R-:W-:Y:S02]  /*4090*/  IMNMX R11, R11, R5, PT ;  /* 0x000000050b0b7217 */ /* 0x000fe40003800200 */
.L_x_2918:
        /* <DEDUP_REMOVED lines=9> */
[--C-:B-1----:R-:W-:Y:S02]  /*4130*/  IMAD.IADD R8, R8, 0x1, R9.reuse ;  /* 0x0000000108087824 */ /* 0x102fe400078e0209 */
[----:B------:R-:W-:Y:S01]  /*4140*/  IMAD.IADD R7, R7, 0x1, R9 ;  /* 0x0000000107077824 */ /* 0x000fe200078e0209 */
[----:B------:R-:W-:Y:S02]  /*4150*/  ISETP.LT.OR P0, PT, R11, 0x9, P0 ;  /* 0x000000090b00780c */ /* 0x000fe40000701670 */
[----:B------:R-:W-:Y:S02]  /*4160*/  IMNMX R0, R8, R0, PT ;  /* 0x0000000008007217 */ /* 0x000fe40003800200 */
[----:B------:R-:W-:-:S02]  /*4170*/  FSEL R40, R40, -INF , !P0 ;  /* 0xff80000028287808 */ /* 0x000fc40004000000 */
        /* <DEDUP_REMOVED lines=39> */
[----:B------:R-:W-:-:S13]  /*43f0*/  PLOP3.LUT P0, PT, PT, PT, UP1, 0x40, 0x0 ;  /* 0x000000000000781c */ /* 0x000fda0003f0e818 */
        /* <DEDUP_REMOVED lines=13> */
.L_x_2924:
[----:B------:R-:W-:-:S04]  /*44d0*/  MOV R8, 0x1 ;  /* 0x0000000100087802 */ /* 0x000fc80000000f00 */
[----:B------:R-:W-:-:S13]  /*44e0*/  ISETP.NE.AND P0, PT, R8, c[0x0][0x32c], PT ;  /* 0x0000cb0008007a0c */ /* 0x000fda0003f05270 */
[----:B------:R-:W-:-:S05]  /*44f0*/  @P0 IMAD.HI.U32 R8, R9, c[0x0][0x330], RZ ;  /* 0x0000cc0009080a27 */ /* 0x000fca00078e00ff */
[----:B------:R-:W-:Y:S02]  /*4500*/  @P0 SHF.R.U32.HI R9, RZ, c[0x0][0x334], R8 ;  /* 0x0000cd00ff090a19 */ /* 0x000fe40000011608 */
.L_x_2925:
[----:B------:R-:W-:Y:S05]  /*4510*/  BSYNC B0 ;  /* 0x0000000000007941 */ /* 0x000fea0003800000 */
.L_x_2923:
[----:B------:R-:W-:-:S04]  /*4520*/  IMAD R9, R9, c[0x0][0x32c], -R80 ;  /* 0x0000cb0009097a24 */ /* 0x000fc800078e0a50 */
[----:B------:R-:W-:-:S05]  /*4530*/  IMAD.IADD R9, R9, 0x1, -R237 ;  /* 0x0000000109097824 */ /* 0x000fca00078e0aed */
[----:B------:R-:W-:Y:S02]  /*4540*/  IADD3 R8, R9, c[0x0][0x32c], RZ ;  /* 0x0000cb0009087a10 */ /* 0x000fe40007ffe0ff */
[----:B------:R-:W-:Y:S02]  /*4550*/  IMNMX R7, R7, R9, !PT ;  /* 0x0000000907077217 */ /* 0x000fe40007800200 */
[----:B------:R-:W-:Y:S02]  /*4560*/  IMNMX R0, R0, R8, PT ;  /* 0x0000000800007217 */ /* 0x000fe40003800200 */
.L_x_2922:
[----:B------:R-:W-:Y:S01]  /*4570*/  ISETP.GT.AND P0, PT, R7, 0x8, P1 ;  /* 0x000000080700780c */ /* 0x000fe20000f04270 */
[----:B------:R-:W-:Y:S01]  /*4580*/  IMAD.SHL.U32 R227, R4, 0x2, RZ ;  /* 0x0000000204e37824 */ /* 0x000fe200078e00ff */
[----:B------:R-:W-:Y:S01]  /*4590*/  FMNMX.FTZ R11, R44, R45, !PT ;  /* 0x0000002d2c0b7209 */ /* 0x000fe20007810000 */
[----:B------:R-:W-:Y:S01]  /*45a0*/  @UP2 USHF.L.U32 UR27, UR27, 0x7, URZ ;  /* 0x000000071b1b2899 */ /* 0x000fe2000800063f */
        /* <DEDUP_REMOVED lines=9> */
[----:B------:R-:W-:Y:S01]  /*4640*/  ULDC.64 UR4, c[0x0][0x2c8] ;  /* 0x0000b20000047ab9 */ /* 0x000fe20000000a00 */
[----:B------:R-:W-:Y:S01]  /*4650*/  ISETP.LT.OR P0, PT, R0, 0xa, P0 ;  /* 0x0000000a0000780c */ /* 0x000fe20000701670 */
[----:B------:R-:W-:Y:S01]  /*4660*/  LDSM.16.MT88.4 R156, [R227+0x100] ;  /* 0x00010000e39c783b */ /* 0x000fe20000004200 */
[----:B------:R-:W-:Y:S01]  /*4670*/  FMNMX.FTZ R11, R6, R11, !PT ;  /* 0x0000000b060b7209 */ /* 0x000fe20007810000 */
[----:B------:R-:W-:Y:S01]  /*4680*/  UIMAD.WIDE.U32 UR28, UR27, UR4, URZ ;  /* 0x000000041b1c72a5 */ /* 0x000fe2000f8e003f */
[----:B------:R-:W-:Y:S01]  /*4690*/  FSEL R43, R43, -INF , !P0 ;  /* 0xff8000002b2b7808 */ /* 0x000fe20004000000 */
[----:B------:R-:W-:Y:S01]  /*46a0*/  LDSM.16.MT88.4 R144, [R221+0x100] ;  /* 0x00010000dd90783b */ /* 0x000fe20000004200 */
[----:B------:R-:W-:Y:S01]  /*46b0*/  ISETP.GT.AND P0, PT, R7, 0x10, P1 ;  /* 0x000000100700780c */ /* 0x000fe20000f04270 */
[----:B------:R-:W-:Y:S01]  /*46c0*/  UIADD3 UR22, UR22, -0x2, URZ ;  /* 0xfffffffe16167890 */ /* 0x000fe2000fffe03f */
[----:B------:R-:W-:Y:S01]  /*46d0*/  FMNMX.FTZ R11, R5, R11, !PT ;  /* 0x0000000b050b7209 */ /* 0x000fe20007810000 */
[----:B------:R-:W-:Y:S01]  /*46e0*/  LDSM.16.MT88.4 R152, [R220+0x100] ;  /* 0x00010000dc98783b */ /* 0x000fe20000004200 */
[----:B------:R-:W-:Y:S01]  /*46f0*/  ISETP.LT.OR P0, PT, R0, 0x11, P0 ;  /* 0x000000110000780c */ /* 0x000fe20000701670 */
[----:B------:R-:W-:Y:S01]  /*4700*/  @UP2 UMOV UR27, UR29 ;  /* 0x0000001d001b2c82 */ /* 0x000fe20008000000 */
[----:B------:R-:W-:Y:S01]  /*4710*/  FMNMX.FTZ R11, R32, R11, !PT ;  /* 0x0000000b200b7209 */ /* 0x000fe20007810000 */
[----:B------:R-:W-:Y:S01]  /*4720*/  LDSM.16.MT88.4 R48, [R222+0x2100] ;  /* 0x00210000de30783b */ /* 0x000fe20000004200 */
[----:B------:R-:W-:Y:S01]  /*4730*/  FSEL R10, R38, -INF , !P0 ;  /* 0xff800000260a7808 */ /* 0x000fe20004000000 */
[----:B------:R-:W-:Y:S01]  /*4740*/  @UP2 USHF.R.U32.HI UR26, URZ, UR5, UR27 ;  /* 0x000000053f1a2299 */ /* 0x000fe2000801161b */
[----:B------:R-:W-:Y:S01]  /*4750*/  ISETP.GT.AND P0, PT, R7, 0x11, P1 ;  /* 0x000000110700780c */ /* 0x000fe20000f04270 */
[----:B------:R-:W-:Y:S01]  /*4760*/  LDSM.16.MT88.4 R56, [R221+0x2100] ;  /* 0x00210000dd38783b */ /* 0x000fe20000004200 */
[----:B------:R-:W-:Y:S01]  /*4770*/  FMNMX.FTZ R11, R33, R11, !PT ;  /* 0x0000000b210b7209 */ /* 0x000fe20007810000 */
[----:B------:R-:W-:Y:S01]  /*4780*/  UIADD3 UR4, UR23, UR26, URZ ;  /* 0x0000001a17047290 */ /* 0x000fe2000fffe03f */
[----:B------:R-:W-:Y:S01]  /*4790*/  ISETP.LT.OR P0, PT, R0, 0x12, P0 ;  /* 0x000000120000780c */ /* 0x000fe20000701670 */
[----:B------:R-:W-:Y:S01]  /*47a0*/  LDSM.16.MT88.4 R64, [R220+0x2100] ;  /* 0x00210000dc40783b */ /* 0x000fe20000004200 */
[----:B------:R-:W-:Y:S01]  /*47b0*/  FMNMX.FTZ R11, R180, R11, !PT ;  /* 0x0000000bb40b7209 */ /* 0x000fe20007810000 */
[----:B------:R-:W-:Y:S01]  /*47c0*/  ULDC UR23, c[0x0][0x328] ;  /* 0x0000ca0000177ab9 */ /* 0x000fe20000000800 */
[----:B------:R-:W-:Y:S01]  /*47d0*/  FSEL R9, R39, -INF , !P0 ;  /* 0xff80000027097808 */ /* 0x000fe20004000000 */
[----:B------:R-:W-:Y:S01]  /*47e0*/  LDSM.16.MT88.4 R80, [R222+0x4100] ;  /* 0x00410000de50783b */ /* 0x000fe20000004200 */
[----:B------:R-:W-:Y:S01]  /*47f0*/  ISETP.GT.AND P0, PT, R7, 0x18, P1 ;  /* 0x000000180700780c */ /* 0x000fe20000f04270 */
[----:B------:R-:W-:Y:S01]  /*4800*/  UIADD3 UR23, UR4, UR23, URZ ;  /* 0x0000001704177290 */ /* 0x000fe2000fffe03f */
[----:B------:R-:W-:Y:S01]  /*4810*/  FMNMX.FTZ R11, R181, R11, !PT ;  /* 0x0000000bb50b7209 */ /* 0x000fe20007810000 */
[----:B------:R-:W-:Y:S01]  /*4820*/  LDSM.16.MT88.4 R88, [R221+0x4100] ;  /* 0x00410000dd58783b */ /* 0x000fe20000004200 */
[----:B------:R-:W-:-:S02]  /*4830*/  ISETP.LT.OR P0, PT, R0, 0x19, P0 ;  /* 0x000000190000780c */ /* 0x000fc40000701670 */
[----:B------:R-:W-:Y:S01]  /*4840*/  FMNMX.FTZ R11, R182, R11, !PT ;  /* 0x0000000bb60b7209 */ /* 0x000fe20007810000 */
[----:B------:R-:W-:Y:S01]  /*4850*/  LDSM.16.MT88.4 R96, [R220+0x4100] ;  /* 0x00410000dc60783b */ /* 0x000fe20000004200 */
[----:B------:R-:W-:Y:S02]  /*4860*/  FSEL R8, R34, -INF , !P0 ;  /* 0xff80000022087808 */ /* 0x000fe40004000000 */
[----:B------:R-:W-:Y:S01]  /*4870*/  ISETP.GT.AND P0, PT, R7, 0x19, P1 ;  /* 0x000000190700780c */ /* 0x000fe20000f04270 */
[----:B------:R-:W-:Y:S01]  /*4880*/  LDSM.16.MT88.4 R104, [R227+0x6100] ;  /* 0x00610000e368783b */ /* 0x000fe20000004200 */
        /* <DEDUP_REMOVED lines=10> */
[----:B------:R-:W-:Y:S02]  /*4930*/  FMNMX.FTZ R11, R167, R11, !PT ;  /* 0x0000000ba70b7209 */ /* 0x000fe40007810000 */
[----:B------:R-:W-:-:S02]  /*4940*/  FSEL R187, R30, -INF , !P0 ;  /* 0xff8000001ebb7808 */ /* 0x000fc40004000000 */
[----:B------:R-:W-:Y:S02]  /*4950*/  ISETP.GT.AND P0, PT, R7, 0x21, P1 ;  /* 0x000000210700780c */ /* 0x000fe40000f04270 */
[----:B------:R-:W-:Y:S02]  /*4960*/  FMNMX.FTZ R11, R165, R11, !PT ;  /* 0x0000000ba50b7209 */ /* 0x000fe40007810000 */
[----:B------:R-:W-:-:S03]  /*4970*/  ISETP.LT.OR P0, PT, R0, 0x22, P0 ;  /* 0x000000220000780c */ /* 0x000fc60000701670 */
[----:B------:R-:W1:Y:S01]  /*4980*/  SHFL.BFLY PT, R12, R11, 0x2, 0x1f ;  /* 0x0c401f000b0c7f89 */ /* 0x000e6200000e0000 */
        /* <DEDUP_REMOVED lines=43> */
[----:B------:R-:W-:Y:S02]  /*4c40*/  FMNMX.FTZ R7, R184, R0, !PT ;  /* 0x00000000b8077209 */ /* 0x000fe40007810000 */
        /* <DEDUP_REMOVED lines=18> */
[----:B------:R-:W-:Y:S01]  /*4d70*/  LDSM.16.MT88.4 R32, [R227+0x900] ;  /* 0x00090000e320783b */ /* 0x000fe20000004200 */
[--C-:B------:R-:W-:Y:S01]  /*4d80*/  FFMA.FTZ R180, R180, c[0x0][0x2d0], -R166.reuse ;  /* 0x0000b400b4b47a23 */ /* 0x100fe200000108a6 */
[----:B-1----:R-:W-:Y:S01]  /*4d90*/  FMNMX.FTZ R12, R12, R7, !PT ;  /* 0x000000070c0c7209 */ /* 0x002fe20007810000 */
[--C-:B------:R-:W-:Y:S01]  /*4da0*/  FFMA.FTZ R181, R181, c[0x0][0x2d0], -R166.reuse ;  /* 0x0000b400b5b57a23 */ /* 0x100fe200000108a6 */
[----:B------:R-:W-:Y:S01]  /*4db0*/  LDSM.16.MT88.4 R4, [R220+0x6100] ;  /* 0x00610000dc04783b */ /* 0x000fe20000004200 */
        /* <DEDUP_REMOVED lines=14> */
[----:B------:R-:W-:-:S02]  /*4ea0*/  FFMA.FTZ R175, R42, c[0x0][0x2d0], -R186 ;  /* 0x0000b4002aaf7a23 */ /* 0x000fc400000108ba */
[--C-:B------:R-:W-:Y:S01]  /*4eb0*/  FFMA.FTZ R169, R43, c[0x0][0x2d0], -R186.reuse ;  /* 0x0000b4002ba97a23 */ /* 0x100fe200000108ba */
[----:B------:R-:W-:Y:S01]  /*4ec0*/  MUFU.EX2 R172, R172 ;  /* 0x000000ac00ac7308 */ /* 0x000fe20000000800 */
[----:B------:R-:W2:Y:S01]  /*4ed0*/  LDSM.16.MT88.4 R40, [R227+0x2100] ;  /* 0x00210000e328783b */ /* 0x000ea20000004200 */
[--C-:B------:R-:W-:Y:S02]  /*4ee0*/  FFMA.FTZ R168, R10, c[0x0][0x2d0], -R186.reuse ;  /* 0x0000b4000aa87a23 */ /* 0x100fe400000108ba */
[--C-:B------:R-:W-:Y:S02]  /*4ef0*/  FFMA.FTZ R14, R9, c[0x0][0x2d0], -R186.reuse ;  /* 0x0000b400090e7a23 */ /* 0x100fe400000108ba */
[--C-:B------:R-:W-:Y:S02]  /*4f00*/  FFMA.FTZ R3, R8, c[0x0][0x2d0], -R186.reuse ;  /* 0x0000b40008037a23 */ /* 0x100fe400000108ba */
[----:B------:R-:W3:Y:S01]  /*4f10*/  MUFU.EX2 R174, R174 ;  /* 0x000000ae00ae7308 */ /* 0x000ee20000000800 */
[----:B------:R-:W4:Y:S01]  /*4f20*/  LDSM.16.MT88.4 R8, [R222+0x900] ;  /* 0x00090000de08783b */ /* 0x000f220000004200 */
[----:B-1----:R-:W-:Y:S01]  /*4f30*/  F2FP.BF16.PACK_AB R130, R173, R177 ;  /* 0x000000b1ad82723e */ /* 0x002fe200000010ff */
[----:B------:R-:W-:-:S02]  /*4f40*/  FFMA.FTZ R2, R16, c[0x0][0x2d0], -R186 ;  /* 0x0000b40010027a23 */ /* 0x000fc400000108ba */
[----:B------:R-:W1:Y:S01]  /*4f50*/  LDSM.16.MT88.4 R16, [R222+0x2900] ;  /* 0x00290000de10783b */ /* 0x000e620000004200 */
[--C-:B------:R-:W-:Y:S02]  /*4f60*/  FFMA.FTZ R187, R187, c[0x0][0x2d0], -R186.reuse ;  /* 0x0000b400bbbb7a23 */ /* 0x100fe400000108ba */
[----:B------:R-:W-:Y:S01]  /*4f70*/  MUFU.EX2 R175, R175 ;  /* 0x000000af00af7308 */ /* 0x000fe20000000800 */
[--C-:B------:R-:W-:Y:S02]  /*4f80*/  FFMA.FTZ R189, R189, c[0x0][0x2d0], -R186.reuse ;  /* 0x0000b400bdbd7a23 */ /* 0x100fe400000108ba */
[--C-:B------:R-:W-:Y:S02]  /*4f90*/  FFMA.FTZ R190, R190, c[0x0][0x2d0], -R186.reuse ;  /* 0x0000b400bebe7a23 */ /* 0x100fe400000108ba */
[----:B------:R-:W-:Y:S02]  /*4fa0*/  FFMA.FTZ R191, R191, c[0x0][0x2d0], -R186 ;  /* 0x0000b400bfbf7a23 */ /* 0x000fe400000108ba */
[----:B------:R-:W-:Y:S01]  /*4fb0*/  FFMA.FTZ R240, R165, c[0x0][0x2d0], -R166 ;  /* 0x0000b400a5f07a23 */ /* 0x000fe200000108a6 */
[----:B------:R-:W5:Y:S01]  /*4fc0*/  MUFU.EX2 R169, R169 ;  /* 0x000000a900a97308 */ /* 0x000f620000000800 */
[----:B---3--:R-:W-:Y:S01]  /*4fd0*/  F2FP.BF16.PACK_AB R129, R174, R172 ;  /* 0x000000acae81723e */ /* 0x008fe200000010ff */
[----:B------:R-:W-:-:S02]  /*4fe0*/  FFMA.FTZ R195, R164, c[0x0][0x2d0], -R186 ;  /* 0x0000b400a4c37a23 */ /* 0x000fc400000108ba */
[--C-:B------:R-:W-:Y:S01]  /*4ff0*/  FFMA.FTZ R188, R188, c[0x0][0x2d0], -R186.reuse ;  /* 0x0000b400bcbc7a23 */ /* 0x100fe200000108ba */
[----:B------:R-:W-:Y:S01]  /*5000*/  LDSM.16.MT88.4 R164, [R227+0x1900] ;  /* 0x00190000e3a4783b */ /* 0x000fe20000004200 */
[--C-:B------:R-:W-:Y:S02]  /*5010*/  FFMA.FTZ R185, R185, c[0x0][0x2d0], -R186.reuse ;  /* 0x0000b400b9b97a23 */ /* 0x100fe400000108ba */
[----:B------:R-:W-:Y:S01]  /*5020*/  MUFU.EX2 R176, R176 ;  /* 0x000000b000b07308 */ /* 0x000fe20000000800 */
[----:B------:R-:W-:Y:S02]  /*5030*/  FFMA.FTZ R239, R184, c[0x0][0x2d0], -R186 ;  /* 0x0000b400b8ef7a23 */ /* 0x000fe400000108ba */
[----:B------:R-:W-:Y:S02]  /*5040*/  FADD.FTZ R178, R179, R178 ;  /* 0x000000b2b3b27221 */ /* 0x000fe40000010000 */
[----:B------:R-:W-:Y:S02]  /*5050*/  FADD.FTZ R172, R172, R174 ;  /* 0x000000aeacac7221 */ /* 0x000fe40000010000 */
[----:B------:R-:W-:Y:S01]  /*5060*/  FADD.FTZ R177, R177, R178 ;  /* 0x000000b2b1b17221 */ /* 0x000fe20000010000 */
[----:B-----5:R-:W-:Y:S01]  /*5070*/  F2FP.BF16.PACK_AB R131, R169, R175 ;  /* 0x000000afa983723e */ /* 0x020fe200000010ff */
[----:B------:R-:W3:Y:S01]  /*5080*/  MUFU.EX2 R171, R171 ;  /* 0x000000ab00ab7308 */ /* 0x000ee20000000800 */
[----:B------:R-:W-:-:S02]  /*5090*/  FADD.FTZ R175, R175, R172 ;  /* 0x000000acafaf7221 */ /* 0x000fc40000010000 */
[----:B------:R-:W-:Y:S02]  /*50a0*/  FADD.FTZ R177, R173, R177 ;  /* 0x000000b1adb17221 */ /* 0x000fe40000010000 */
        /* <DEDUP_REMOVED lines=11> */
[C---:B--2---:R-:W-:Y:S02]  /*5160*/  HMMA.16816.F32.BF16 R36, R128.reuse, R40, RZ ;  /* 0x000000288024723c */ /* 0x044fe400000418ff */
[----:B------:R-:W2:Y:S06]  /*5170*/  MUFU.EX2 R2, R2 ;  /* 0x0000000200027308 */ /* 0x000eac0000000800 */
        /* <DEDUP_REMOVED lines=64> */
[C---:B--2---:R-:W-:Y:S08]  /*5580*/  HMMA.16816.F32.BF16 R52, R4.reuse, R8, R52 ;  /* 0x000000080434723c */ /* 0x044ff00000041834 */
[C---:B------:R-:W-:Y:S01]  /*5590*/  HMMA.16816.F32.BF16 R56, R4.reuse, R10, R56 ;  /* 0x0000000a0438723c */ /* 0x040fe20000041838 */
[----:B------:R-:W2:Y:S07]  /*55a0*/  LDSM.16.MT88.4 R8, [R220+0x4900] ;  /* 0x00490000dc08783b */ /* 0x000eae0000004200 */
[C---:B-1----:R-:W-:Y:S08]  /*55b0*/  HMMA.16816.F32.BF16 R84, R4.reuse, R16, R84 ;  /* 0x000000100454723c */ /* 0x042ff00000041854 */
[C---:B------:R-:W-:Y:S01]  /*55c0*/  HMMA.16816.F32.BF16 R88, R4.reuse, R18, R88 ;  /* 0x000000120458723c */ /* 0x040fe20000041858 */
[----:B------:R-:W1:Y:S07]  /*55d0*/  LDSM.16.MT88.4 R16, [R221+0x6900] ;  /* 0x00690000dd10783b */ /* 0x000e6e0000004200 */
        /* <DEDUP_REMOVED lines=45> */
[----:B------:R-:W-:Y:S01]  /*58b0*/  HMMA.16816.F32.BF16 R40, R4, R18, R40 ;  /* 0x000000120428723c */ /* 0x000fe20000041828 */
[----:B------:R-:W1:Y:S01]  /*58c0*/  LDSM.16.MT88.4 R16, [R221+0x5100] ;  /* 0x00510000dd10783b */ /* 0x000e620000004200 */
[----:B------:R-:W-:-:S04]  /*58d0*/  FADD.FTZ R190, R195, R190 ;  /* 0x000000bec3be7221 */ /* 0x000fc80000010000 */
[----:B------:R-:W-:Y:S02]  /*58e0*/  FADD.FTZ R190, R188, R190 ;  /* 0x000000bebcbe7221 */ /* 0x000fe40000010000 */
        /* <DEDUP_REMOVED lines=17> */
[----:B------:R-:W5:Y:S07]  /*5a00*/  LDSM.16.MT88.4 R32, [R227+0x5100] ;  /* 0x00510000e320783b */ /* 0x000f6e0000004200 */
        /* <DEDUP_REMOVED lines=37> */
[----:B------:R-:W-:-:S07]  /*5c60*/  FADD.FTZ R240, R240, R193 ;  /* 0x000000c1f0f07221 */ /* 0x000fce0000010000 */
[C---:B------:R-:W-:Y:S01]  /*5c70*/  HMMA.16816.F32.BF16 R40, R4.reuse, R18, R40 ;  /* 0x000000120428723c */ /* 0x040fe20000041828 */
[----:B------:R-:W1:Y:S07]  /*5c80*/  LDSM.16.MT88.4 R16, [R227+0x5900] ;  /* 0x00590000e310783b */ /* 0x000e6e0000004200 */
[C---:B--2---:R-:W-:Y:S08]  /*5c90*/  HMMA.16816.F32.BF16 R52, R4.reuse, R8, R52 ;  /* 0x000000080434723c */ /* 0x044ff00000041834 */
[C---:B------:R-:W-:Y:S01]  /*5ca0*/  HMMA.16816.F32.BF16 R56, R4.reuse, R10, R56 ;  /* 0x0000000a0438723c */ /* 0x040fe20000041838 */
[----:B------:R-:W2:Y:S07]  /*5cb0*/  LDSM.16.MT88.4 R8, [R227+0x7900] ;  /* 0x00790000e308783b */ /* 0x000eae0000004200 */
        /* <DEDUP_REMOVED lines=49> */
.L_x_2927:
[----:B------:R-:W-:Y:S02]  /*5fd0*/  UMOV UR5, 0x1 ;  /* 0x0000000100057882 */ /* 0x000fe40000000000 */
[----:B------:R-:W-:Y:S02]  /*5fe0*/  ULDC UR4, c[0x0][0x32c] ;  /* 0x0000cb0000047ab9 */ /* 0x000fe40000000800 */
[----:B------:R-:W-:-:S03]  /*5ff0*/  UISETP.NE.AND UP0, UPT, UR5, UR4, UPT ;  /* 0x000000040500728c */ /* 0x000fc6000bf05270 */
[----:B------:R-:W-:Y:S02]  /*6000*/  ULDC.64 UR4, c[0x0][0x330] ;  /* 0x0000cc0000047ab9 */ /* 0x000fe40000000a00 */
[----:B------:R-:W-:-:S07]  /*6010*/  UIMAD.WIDE.U32 UR28, UR26, UR4, URZ ;  /* 0x000000041a1c72a5 */ /* 0x000fce000f8e003f */
[----:B------:R-:W-:Y:S02]  /*6020*/  @UP0 UMOV UR27, UR29 ;  /* 0x0000001d001b0c82 */ /* 0x000fe40008000000 */
[----:B------:R-:W-:Y:S02]  /*6030*/  @UP0 USHF.R.U32.HI UR26, URZ, UR5, UR27 ;  /* 0x000000053f1a0299 */ /* 0x000fe4000801161b */
.L_x_2928:
[----:B------:R-:W-:Y:S02]  /*6040*/  ULDC UR4, c[0x0][0x32c] ;  /* 0x0000cb0000047ab9 */ /* 0x000fe40000000800 */
[----:B------:R-:W-:-:S04]  /*6050*/  UIMAD UR4, UR26, UR4, UR4 ;  /* 0x000000041a0472a4 */ /* 0x000fc8000f8e0204 */
[----:B------:R-:W-:-:S04]  /*6060*/  UISETP.LT.AND UP0, UPT, UR23, UR4, UPT ;  /* 0x000000041700728c */ /* 0x000fc8000bf01270 */
[----:B------:R-:W-:-:S04]  /*6070*/  USEL UR23, UR23, UR4, UP0 ;  /* 0x0000000417177287 */ /* 0x000fc80008000000 */
.L_x_2926:
        /* <DEDUP_REMOVED lines=18> */
.L_x_2940:
        /* <DEDUP_REMOVED lines=28> */
[----:B------:R-:W-:Y:S02]  /*6360*/  SHF.L.U64.HI R4, R200, 0x1, R241 ;  /* 0x00000001c8047819 */ /* 0x000fe400000102f1 */
[----:B------:R-:W-:Y:S01]  /*6370*/  LOP3.LUT R14, R14, 0xf, RZ, 0xc0, !PT ;  /* 0x0000000f0e0e7812 */ /* 0x000fe200078ec0ff */
[----:B------:R-:W-:Y:S05]  /*6380*/  IMAD.WIDE.U32 R6, R233, c[0x0][0x218], R6 ;  /* 0x00008600e9067a25 */ /* 0x000fea00078e0006 */
[----:B------:R-:W-:Y:S04]  /*6390*/  IADD3 R5, P0, R6, UR24, RZ ;  /* 0x0000001806057c10 */ /* 0x000fe8000ff1e0ff */
[----:B------:R-:W-:Y:S02]  /*63a0*/  IADD3.X R0, R7, UR20, R0, P0, !PT ;  /* 0x0000001407007c10 */ /* 0x000fe400087fe400 */
[C---:B------:R-:W-:Y:S04]  /*63b0*/  LEA R6, P0, R5.reuse, c[0x0][0x1f8], 0x1 ;  /* 0x00007e0005067a11 */ /* 0x040fe800078008ff */
[----:B------:R-:W-:Y:S01]  /*63c0*/  LEA.HI.X R5, R5, c[0x0][0x1fc], R0, 0x1, P0 ;  /* 0x00007f0005057a11 */ /* 0x000fe200000f0c00 */
[----:B------:R-:W5:Y:S01]  /*63d0*/  SHFL.IDX PT, R7, R6, 0x1, 0x181f ;  /* 0x00381f0006077f89 */ /* 0x000f6200000e0000 */
[----:B------:R-:W-:Y:S03]  /*63e0*/  IMAD.SHL.U32 R0, R200, 0x2, RZ ;  /* 0x00000002c8007824 */ /* 0x000fe600078e00ff */
[----:B------:R-:W4:Y:S04]  /*63f0*/  SHFL.IDX PT, R12, R5, 0x1, 0x181f ;  /* 0x00381f00050c7f89 */ /* 0x000f2800000e0000 */
[----:B------:R-:W3:Y:S04]  /*6400*/  SHFL.IDX PT, R6, R6, RZ, 0x181f ;  /* 0x00181fff06067589 */ /* 0x000ee800000e0000 */
[----:B------:R-:W2:Y:S01]  /*6410*/  SHFL.IDX PT, R5, R5, RZ, 0x181f ;  /* 0x00181fff05057589 */ /* 0x000ea200000e0000 */
[-C--:B-----5:R-:W-:Y:S04]  /*6420*/  IADD3 R22, P1, P0, R22, R7.reuse, R249 ;  /* 0x0000000716167210 */ /* 0x0a0fe8000783e0f9 */
[-C--:B----4-:R-:W-:Y:S02]  /*6430*/  IADD3.X R23, RZ, R12.reuse, R250, P1, P0 ;  /* 0x0000000cff177210 */ /* 0x090fe40000fe04fa */
[-C--:B------:R-:W-:Y:S04]  /*6440*/  IADD3 R20, P1, P0, R20, R7.reuse, R246 ;  /* 0x0000000714147210 */ /* 0x080fe8000783e0f6 */
[-CC-:B------:R-:W-:Y:S02]  /*6450*/  IADD3.X R21, RZ, R12.reuse, R247.reuse, P1, P0 ;  /* 0x0000000cff157210 */ /* 0x180fe40000fe04f7 */
[----:B------:R-:W-:Y:S04]  /*6460*/  IADD3 R14, P1, P0, R14, R7, R0 ;  /* 0x000000070e0e7210 */ /* 0x000fe8000783e000 */
[--C-:B------:R-:W-:Y:S02]  /*6470*/  IADD3.X R15, RZ, R12, R4.reuse, P1, P0 ;  /* 0x0000000cff0f7210 */ /* 0x100fe40000fe0404 */
[C---:B---3--:R-:W-:Y:S05]  /*6480*/  IADD3 R28, P0, R6.reuse, R0, RZ ;  /* 0x00000000061c7210 */ /* 0x048fea0007f1e0ff */
        /* <DEDUP_REMOVED lines=22> */
.L_x_2930:
        /* <DEDUP_REMOVED lines=204> */
[----:B------:R-:W-:Y:S01]  /*72b0*/  ISETP.NE.AND P1, PT, R232, 0x1, PT ;  /* 0x00000001e800780c */ /* 0x000fe20003f25270 */
[----:B------:R-:W-:Y:S01]  /*72c0*/  ULEA UR5, UR22, UR11, 0x6 ;  /* 0x0000000b16057291 */ /* 0x000fe2000f8e303f */
[----:B------:R-:W-:Y:S01]  /*72d0*/  IADD3 R174, -R248, 0x10, RZ ;  /* 0x00000010f8ae7810 */ /* 0x000fe20007ffe1ff */
[----:B------:R-:W-:Y:S01]  /*72e0*/  IMAD.MOV.U32 R233, RZ, RZ, RZ ;  /* 0x000000ffffe97224 */ /* 0x000fe200078e00ff */
[----:B------:R-:W-:Y:S02]  /*72f0*/  IADD3 R172, -R245, 0x10, RZ ;  /* 0x00000010f5ac7810 */ /* 0x000fe40007ffe1ff */
[----:B------:R-:W-:Y:S01]  /*7300*/  LOP3.LUT R174, R174, 0xf, RZ, 0xc0, !PT ;  /* 0x0000000faeae7812 */ /* 0x000fe200078ec0ff */
[----:B------:R-:W-:Y:S01]  /*7310*/  IMAD.U32 R234, RZ, RZ, UR5 ;  /* 0x00000005ffea7e24 */ /* 0x000fe2000f8e00ff */
[----:B------:R-:W-:Y:S02]  /*7320*/  LOP3.LUT R172, R172, 0xf, RZ, 0xc0, !PT ;  /* 0x0000000facac7812 */ /* 0x000fe400078ec0ff */
[----:B------:R-:W-:Y:S02]  /*7330*/  IADD3 R170, -R244, 0x10, RZ ;  /* 0x00000010f4aa7810 */ /* 0x000fe40007ffe1ff */
        /* <DEDUP_REMOVED lines=13> */
[----:B------:R1:W2:Y:S04]  /*7410*/  @!P2 LDG.E R233, [R164.64] ;  /* 0x00000012a4e9a981 */ /* 0x0002a8000c1e1900 */
[----:B------:R-:W-:Y:S04]  /*7420*/  IMAD R0, R0, c[0x0][0x1e0], RZ ;  /* 0x0000780000007a24 */ /* 0x000fe800078e02ff */
[----:B------:R-:W-:Y:S04]  /*7430*/  IMAD R0, R234, c[0x0][0x1e4], R0 ;  /* 0x00007900ea007a24 */ /* 0x000fe800078e0200 */
[----:B------:R-:W-:Y:S01]  /*7440*/  IMAD.IADD R167, R167, 0x1, R0 ;  /* 0x00000001a7a77824 */ /* 0x000fe200078e0200 */
[----:B-1----:R-:W-:Y:S02]  /*7450*/  SHF.L.U64.HI R164, R200, 0x1, R241 ;  /* 0x00000001c8a47819 */ /* 0x002fe400000102f1 */
[----:B--2---:R-:W-:Y:S01]  /*7460*/  SHF.R.S32.HI R165, RZ, 0x1f, R233 ;  /* 0x0000001fffa57819 */ /* 0x004fe200000114e9 */
[----:B------:R-:W-:Y:S04]  /*7470*/  IMAD.WIDE.U32 R166, R233, c[0x0][0x1f0], R166 ;  /* 0x00007c00e9a67a25 */ /* 0x000fe800078e00a6 */
[----:B------:R-:W-:Y:S01]  /*7480*/  IMAD R165, R165, c[0x0][0x1f0], RZ ;  /* 0x00007c00a5a57a24 */ /* 0x000fe200078e02ff */
[----:B------:R-:W-:Y:S03]  /*7490*/  IADD3 R0, P0, R166, UR16, RZ ;  /* 0x00000010a6007c10 */ /* 0x000fe6000ff1e0ff */
[----:B------:R-:W-:Y:S05]  /*74a0*/  IMAD R165, R233, c[0x0][0x1f4], R165 ;  /* 0x00007d00e9a57a24 */ /* 0x000fea00078e02a5 */
[----:B------:R-:W-:Y:S02]  /*74b0*/  IADD3.X R165, R167, UR9, R165, P0, !PT ;  /* 0x00000009a7a57c10 */ /* 0x000fe400087fe4a5 */
[C---:B------:R-:W-:Y:S04]  /*74c0*/  LEA R166, P0, R0.reuse, c[0x0][0x1c8], 0x1 ;  /* 0x0000720000a67a11 */ /* 0x040fe800078008ff */
[----:B------:R-:W-:Y:S01]  /*74d0*/  LEA.HI.X R165, R0, c[0x0][0x1cc], R165, 0x1, P0 ;  /* 0x0000730000a57a11 */ /* 0x000fe200000f0ca5 */
[----:B------:R-:W1:Y:S01]  /*74e0*/  SHFL.IDX PT, R167, R166, 0x1, 0x181f ;  /* 0x00381f00a6a77f89 */ /* 0x000e6200000e0000 */
[----:B------:R-:W-:Y:S03]  /*74f0*/  IMAD.SHL.U32 R0, R200, 0x2, RZ ;  /* 0x00000002c8007824 */ /* 0x000fe600078e00ff */
[----:B------:R-:W2:Y:S04]  /*7500*/  SHFL.IDX PT, R168, R165, 0x1, 0x181f ;  /* 0x00381f00a5a87f89 */ /* 0x000ea800000e0000 */
[----:B------:R-:W3:Y:S04]  /*7510*/  SHFL.IDX PT, R166, R166, RZ, 0x181f ;  /* 0x00181fffa6a67589 */ /* 0x000ee800000e0000 */
[----:B------:R-:W4:Y:S01]  /*7520*/  SHFL.IDX PT, R165, R165, RZ, 0x181f ;  /* 0x00181fffa5a57589 */ /* 0x000f2200000e0000 */
[-C--:B-1----:R-:W-:Y:S04]  /*7530*/  IADD3 R174, P1, P0, R174, R167.reuse, R249 ;  /* 0x000000a7aeae7210 */ /* 0x082fe8000783e0f9 */
[-C--:B--2---:R-:W-:Y:S02]  /*7540*/  IADD3.X R175, RZ, R168.reuse, R250, P1, P0 ;  /* 0x000000a8ffaf7210 */ /* 0x084fe40000fe04fa */
[-C--:B------:R-:W-:Y:S04]  /*7550*/  IADD3 R172, P1, P0, R172, R167.reuse, R246 ;  /* 0x000000a7acac7210 */ /* 0x080fe8000783e0f6 */
[-CC-:B------:R-:W-:Y:S02]  /*7560*/  IADD3.X R173, RZ, R168.reuse, R247.reuse, P1, P0 ;  /* 0x000000a8ffad7210 */ /* 0x180fe40000fe04f7 */
[----:B------:R-:W-:Y:S04]  /*7570*/  IADD3 R170, P1, P0, R170, R167, R0 ;  /* 0x000000a7aaaa7210 */ /* 0x000fe8000783e000 */
[--C-:B------:R-:W-:Y:S02]  /*7580*/  IADD3.X R171, RZ, R168, R164.reuse, P1, P0 ;  /* 0x000000a8ffab7210 */ /* 0x100fe40000fe04a4 */
[C---:B---3--:R-:W-:Y:S05]  /*7590*/  IADD3 R176, P0, R166.reuse, R0, RZ ;  /* 0x00000000a6b07210 */ /* 0x048fea0007f1e0ff */
        /* <DEDUP_REMOVED lines=22> */
.L_x_2931:
        /* <DEDUP_REMOVED lines=33> */
.L_x_2934:
[----:B------:R-:W-:Y:S04]  /*7910*/  MOV R166, 0x1 ;  /* 0x0000000100a67802 */ /* 0x000fe80000000f00 */
[----:B------:R-:W-:Y:S11]  /*7920*/  ISETP.NE.AND P0, PT, R166, c[0x0][0x32c], PT ;  /* 0x0000cb00a6007a0c */ /* 0x000ff60003f05270 */
[----:B------:R-:W-:Y:S02]  /*7930*/  @!UPT UIADD3 URZ, URZ, URZ, URZ ;  /* 0x0000003f3f3ff290 */ /* 0x000fe4000fffe03f */
[----:B------:R-:W-:Y:S05]  /*7940*/  @P0 IMAD.HI.U32 R166, R167, c[0x0][0x330], RZ ;  /* 0x0000cc00a7a60a27 */ /* 0x000fea00078e00ff */
[----:B------:R-:W-:Y:S02]  /*7950*/  @P0 SHF.R.U32.HI R167, RZ, c[0x0][0x334], R166 ;  /* 0x0000cd00ffa70a19 */ /* 0x000fe400000116a6 */
.L_x_2935:
[----:B------:R-:W-:Y:S05]  /*7960*/  BSYNC B0 ;  /* 0x0000000000007941 */ /* 0x000fea0003800000 */
.L_x_2933:
[----:B------:R-:W-:Y:S04]  /*7970*/  IMAD R167, R167, c[0x0][0x32c], -R0 ;  /* 0x0000cb00a7a77a24 */ /* 0x000fe800078e0a00 */
[----:B------:R-:W-:Y:S05]  /*7980*/  IMAD.IADD R167, R167, 0x1, -R237 ;  /* 0x00000001a7a77824 */ /* 0x000fea00078e0aed */
[----:B------:R-:W-:Y:S02]  /*7990*/  IADD3 R166, R167, c[0x0][0x32c], RZ ;  /* 0x0000cb00a7a67a10 */ /* 0x000fe40007ffe0ff */
[----:B------:R-:W-:Y:S02]  /*79a0*/  IMNMX R168, R168, R167, !PT ;  /* 0x000000a7a8a87217 */ /* 0x000fe40007800200 */
[----:B------:R-:W-:Y:S02]  /*79b0*/  IMNMX R169, R169, R166, PT ;  /* 0x000000a6a9a97217 */ /* 0x000fe40003800200 */
.L_x_2932:
        /* <DEDUP_REMOVED lines=85> */
.L_x_2938:
[----:B------:R-:W-:Y:S04]  /*7f10*/  MOV R4, 0x1 ;  /* 0x0000000100047802 */ /* 0x000fe80000000f00 */
[----:B------:R-:W-:Y:S11]  /*7f20*/  ISETP.NE.AND P0, PT, R4, c[0x0][0x32c], PT ;  /* 0x0000cb0004007a0c */ /* 0x000ff60003f05270 */
[----:B------:R-:W-:Y:S02]  /*7f30*/  @!UPT UIADD3 URZ, URZ, URZ, URZ ;  /* 0x0000003f3f3ff290 */ /* 0x000fe4000fffe03f */
[----:B------:R-:W-:Y:S05]  /*7f40*/  @P0 IMAD.HI.U32 R4, R5, c[0x0][0x330], RZ ;  /* 0x0000cc0005040a27 */ /* 0x000fea00078e00ff */
[----:B------:R-:W-:Y:S02]  /*7f50*/  @P0 SHF.R.U32.HI R5, RZ, c[0x0][0x334], R4 ;  /* 0x0000cd00ff050a19 */ /* 0x000fe40000011604 */
.L_x_2939:
[----:B------:R-:W-:Y:S05]  /*7f60*/  BSYNC B0 ;  /* 0x0000000000007941 */ /* 0x000fea0003800000 */
.L_x_2937:
[----:B------:R-:W-:Y:S04]  /*7f70*/  IMAD R0, R5, c[0x0][0x32c], -R0 ;  /* 0x0000cb0005007a24 */ /* 0x000fe800078e0a00 */
[----:B------:R-:W-:Y:S05]  /*7f80*/  IMAD.IADD R4, R0, 0x1, -R237 ;  /* 0x0000000100047824 */ /* 0x000fea00078e0aed */
[----:B------:R-:W-:Y:S02]  /*7f90*/  IADD3 R0, R4, c[0x0][0x32c], RZ ;  /* 0x0000cb0004007a10 */ /* 0x000fe40007ffe0ff */
[----:B------:R-:W-:Y:S02]  /*7fa0*/  IMNMX R164, R164, R4, !PT ;  /* 0x00000004a4a47217 */ /* 0x000fe40007800200 */
[----:B------:R-:W-:Y:S02]  /*7fb0*/  IMNMX R165, R165, R0, PT ;  /* 0x00000000a5a57217 */ /* 0x000fe40003800200 */
.L_x_2936:
        /* <DEDUP_REMOVED lines=52> */
[----:B------:R-:W-:Y:S01]  /*8300*/  FMNMX.FTZ R5, R193, R5, !PT ;  /* 0x00000005c1057209 */ /* 0x000fe20007810000 */
[----:B------:R-:W1:Y:S01]  /*8310*/  SHFL.BFLY PT, R4, R0, 0x2, 0x1f ;  /* 0x0c401f0000047f89 */ /* 0x000e6200000e0000 */
[----:B------:R-:W-:Y:S04]  /*8320*/  ISETP.LT.OR P0, PT, R165, 0x1a, P0 ;  /* 0x0000001aa500780c */ /* 0x000fe80000701670 */
        /* <DEDUP_REMOVED lines=105> */
[----:B------:R-:W-:Y:S02]  /*89c0*/  FMUL.FTZ R33, R3, R153 ;  /* 0x0000009903217220 */ /* 0x000fe40000410000 */
[--C-:B------:R-:W-:Y:S02]  /*89d0*/  FFMA.FTZ R177, R177, c[0x0][0x2d0], -R172.reuse ;  /* 0x0000b400b1b17a23 */ /* 0x100fe400000108ac */
[--C-:B------:R-:W-:Y:S01]  /*89e0*/  FFMA.FTZ R175, R175, c[0x0][0x2d0], -R172.reuse ;  /* 0x0000b400afaf7a23 */ /* 0x100fe200000108ac */
[----:B------:R-:W2:Y:S01]  /*89f0*/  MUFU.EX2 R184, R184 ;  /* 0x000000b800b87308 */ /* 0x000ea20000000800 */
[--C-:B------:R-:W-:Y:S02]  /*8a00*/  FFMA.FTZ R173, R173, c[0x0][0x2d0], -R172.reuse ;  /* 0x0000b400adad7a23 */ /* 0x100fe400000108ac */
        /* <DEDUP_REMOVED lines=8> */
[C---:B------:R-:W-:Y:S01]  /*8a90*/  FMUL.FTZ R6, R2.reuse, R162 ;  /* 0x000000a202067220 */ /* 0x040fe20000410000 */
[----:B------:R-:W-:Y:S01]  /*8aa0*/  MOV R162, R16 ;  /* 0x0000001000a27202 */ /* 0x000fe20000000f00 */
[C---:B------:R-:W-:Y:S01]  /*8ab0*/  FMUL.FTZ R10, R2.reuse, R158 ;  /* 0x0000009e020a7220 */ /* 0x040fe20000410000 */
[----:B------:R-:W1:Y:S01]  /*8ac0*/  MUFU.EX2 R182, R182 ;  /* 0x000000b600b67308 */ /* 0x000e620000000800 */
[----:B------:R-:W-:Y:S02]  /*8ad0*/  FMUL.FTZ R11, R2, R159 ;  /* 0x0000009f020b7220 */ /* 0x000fe40000410000 */
        /* <DEDUP_REMOVED lines=14> */
[C---:B------:R-:W-:Y:S01]  /*8bc0*/  FMUL.FTZ R42, R2.reuse, R42 ;  /* 0x0000002a022a7220 */ /* 0x040fe20000410000 */
[----:B------:R-:W-:Y:S01]  /*8bd0*/  LDSM.16.MT88.4 R144, [R222+0x900] ;  /* 0x00090000de90783b */ /* 0x000fe20000004200 */
[----:B------:R-:W-:Y:S01]  /*8be0*/  FMUL.FTZ R43, R2, R43 ;  /* 0x0000002b022b7220 */ /* 0x000fe20000410000 */
        /* <DEDUP_REMOVED lines=151> */
[C---:B------:R-:W-:Y:S03]  /*9560*/  FMUL.FTZ R127, R2.reuse, R127 ;  /* 0x0000007f027f7220 */ /* 0x040fe60000410000 */
[----:B------:R-:W5:Y:S01]  /*9570*/  MUFU.EX2 R194, R194 ;  /* 0x000000c200c27308 */ /* 0x000f620000000800 */
[----:B------:R-:W-:Y:S02]  /*9580*/  FFMA.FTZ R195, R195, c[0x0][0x2d0], -R172 ;  /* 0x0000b400c3c37a23 */ /* 0x000fe400000108ac */
[C---:B------:R-:W-:Y:S01]  /*9590*/  FMUL.FTZ R128, R3.reuse, R128 ;  /* 0x0000008003807220 */ /* 0x040fe20000410000 */
[C---:B-1----:R-:W-:Y:S03]  /*95a0*/  HMMA.16816.F32.BF16 R124, R168.reuse, R132, R124 ;  /* 0x00000084a87c723c */ /* 0x042fe6000004187c */
[C---:B------:R-:W-:Y:S02]  /*95b0*/  FMUL.FTZ R129, R3.reuse, R129 ;  /* 0x0000008103817220 */ /* 0x040fe40000410000 */
[C---:B------:R-:W-:Y:S01]  /*95c0*/  FMUL.FTZ R130, R2.reuse, R130 ;  /* 0x0000008202827220 */ /* 0x040fe20000410000 */
[----:B------:R-:W-:Y:S01]  /*95d0*/  MUFU.EX2 R197, R197 ;  /* 0x000000c500c57308 */ /* 0x000fe20000000800 */
[----:B------:R-:W-:Y:S01]  /*95e0*/  FMUL.FTZ R131, R2, R131 ;  /* 0x0000008302837220 */ /* 0x000fe20000410000 */
[----:B------:R-:W-:Y:S01]  /*95f0*/  F2FP.BF16.PACK_AB R132, R188, R187 ;  /* 0x000000bbbc84723e */ /* 0x000fe200000010ff */
[----:B------:R-:W-:Y:S03]  /*9600*/  FFMA.FTZ R181, R3, R240, R181 ;  /* 0x000000f003b57223 */ /* 0x000fe600000100b5 */
[----:B--2---:R-:W-:Y:S01]  /*9610*/  F2FP.BF16.PACK_AB R133, R192, R191 ;  /* 0x000000bfc085723e */ /* 0x004fe200000010ff */
[----:B------:R-:W-:Y:S01]  /*9620*/  FFMA.FTZ R185, R2, R239, R185 ;  /* 0x000000ef02b97223 */ /* 0x000fe200000100b9 */
[----:B------:R-:W-:Y:S02]  /*9630*/  HMMA.16816.F32.BF16 R128, R168, R134, R128 ;  /* 0x00000086a880723c */ /* 0x000fe40000041880 */
[----:B------:R-:W-:Y:S01]  /*9640*/  MUFU.EX2 R196, R196 ;  /* 0x000000c400c47308 */ /* 0x000fe20000000800 */
[----:B------:R-:W-:Y:S01]  /*9650*/  MOV R3, R0 ;  /* 0x0000000000037202 */ /* 0x000fe20000000f00 */
[----:B------:R-:W-:Y:S02]  /*9660*/  FADD.FTZ R181, R167, R181 ;  /* 0x000000b5a7b57221 */ /* 0x000fe40000010000 */
[----:B------:R-:W-:Y:S01]  /*9670*/  FADD.FTZ R185, R184, R185 ;  /* 0x000000b9b8b97221 */ /* 0x000fe20000010000 */
[----:B------:R-:W-:Y:S01]  /*9680*/  F2FP.BF16.PACK_AB R134, R190, R189 ;  /* 0x000000bdbe86723e */ /* 0x000fe200000010ff */
[----:B------:R-:W-:Y:S01]  /*9690*/  FADD.FTZ R166, R166, R181 ;  /* 0x000000b5a6a67221 */ /* 0x000fe20000010000 */
[----:B-----5:R-:W-:Y:S03]  /*96a0*/  F2FP.BF16.PACK_AB R135, R194, R193 ;  /* 0x000000c1c287723e */ /* 0x020fe600000010ff */
[----:B------:R-:W-:Y:S01]  /*96b0*/  MOV R171, R162 ;  /* 0x000000a200ab7202 */ /* 0x000fe20000000f00 */
[----:B------:R-:W-:Y:S01]  /*96c0*/  MUFU.EX2 R195, R195 ;  /* 0x000000c300c37308 */ /* 0x000fe20000000800 */
[----:B------:R-:W-:Y:S01]  /*96d0*/  MOV R170, R161 ;  /* 0x000000a100aa7202 */ /* 0x000fe20000000f00 */
[----:B------:R-:W-:Y:S01]  /*96e0*/  FADD.FTZ R185, R183, R185 ;  /* 0x000000b9b7b97221 */ /* 0x000fe20000010000 */
[C---:B---3--:R-:W-:Y:S05]  /*96f0*/  HMMA.16816.F32.BF16 R4, R132.reuse, R136, R4 ;  /* 0x000000888404723c */ /* 0x048fea0000041804 */
[----:B------:R-:W-:Y:S01]  /*9700*/  MOV R169, R160 ;  /* 0x000000a000a97202 */ /* 0x000fe20000000f00 */
[----:B------:R-:W-:Y:S01]  /*9710*/  FADD.FTZ R166, R180, R166 ;  /* 0x000000a6b4a67221 */ /* 0x000fe20000010000 */
[----:B------:R-:W-:Y:S01]  /*9720*/  LDSM.16.MT88.4 R160, [R222+0x4900] ;  /* 0x00490000dea0783b */ /* 0x000fe20000004200 */
[C---:B------:R-:W-:Y:S04]  /*9730*/  HMMA.16816.F32.BF16 R8, R132.reuse, R138, R8 ;  /* 0x0000008a8408723c */ /* 0x040fe80000041808 */
[----:B------:R-:W-:Y:S02]  /*9740*/  FADD.FTZ R182, R182, R185 ;  /* 0x000000b9b6b67221 */ /* 0x000fe40000010000 */
[----:B------:R-:W-:Y:S01]  /*9750*/  FADD.FTZ R187, R187, R166 ;  /* 0x000000a6bbbb7221 */ /* 0x000fe20000010000 */
[----:B------:R-:W1:Y:S01]  /*9760*/  LDSM.16.MT88.4 R136, [R222+0x2900] ;  /* 0x00290000de88783b */ /* 0x000e620000004200 */
        /* <DEDUP_REMOVED lines=11> */
[----:B------:R-:W2:Y:S03]  /*9820*/  LDSM.16.MT88.4 R140, [R221+0x2900] ;  /* 0x00290000dd8c783b */ /* 0x000ea60000004200 */
[----:B------:R-:W-:Y:S04]  /*9830*/  FADD.FTZ R194, R194, R192 ;  /* 0x000000c0c2c27221 */ /* 0x000fe80000010000 */
        /* <DEDUP_REMOVED lines=12> */
[C---:B------:R-:W-:Y:S07]  /*9900*/  HMMA.16816.F32.BF16 R60, R132.reuse, R144, R60 ;  /* 0x00000090843c723c */ /* 0x040fee000004183c */
[--C-:B------:R-:W-:Y:S01]  /*9910*/  FFMA.FTZ R144, R169, c[0x0][0x2d0], -R186.reuse ;  /* 0x0000b400a9907a23 */ /* 0x100fe200000108ba */
[C---:B------:R-:W-:Y:S03]  /*9920*/  HMMA.16816.F32.BF16 R64, R132.reuse, R146, R64 ;  /* 0x000000928440723c */ /* 0x040fe60000041840 */
[----:B------:R4:W-:Y:S05]  /*9930*/  MUFU.EX2 R169, R144 ;  /* 0x0000009000a97308 */ /* 0x0009ea0000000800 */
[C---:B------:R-:W-:Y:S08]  /*9940*/  HMMA.16816.F32.BF16 R68, R132.reuse, R156, R68 ;  /* 0x0000009c8444723c */ /* 0x040ff00000041844 */
[C---:B------:R-:W-:Y:S01]  /*9950*/  HMMA.16816.F32.BF16 R72, R132.reuse, R158, R72 ;  /* 0x0000009e8448723c */ /* 0x040fe20000041848 */
[----:B------:R-:W-:Y:S07]  /*9960*/  LDSM.16.MT88.4 R156, [R220+0x1100] ;  /* 0x00110000dc9c783b */ /* 0x000fee0000004200 */
[C---:B------:R-:W-:Y:S01]  /*9970*/  HMMA.16816.F32.BF16 R76, R132.reuse, R160, R76 ;  /* 0x000000a0844c723c */ /* 0x040fe2000004184c */
[----:B----4-:R-:W4:Y:S07]  /*9980*/  LDSM.16.MT88.4 R144, [R222+0x6900] ;  /* 0x00690000de90783b */ /* 0x010f2e0000004200 */
[C---:B------:R-:W-:Y:S01]  /*9990*/  HMMA.16816.F32.BF16 R80, R132.reuse, R162, R80 ;  /* 0x000000a28450723c */ /* 0x040fe20000041850 */
[----:B------:R-:W-:Y:S07]  /*99a0*/  LDSM.16.MT88.4 R160, [R222+0x5100] ;  /* 0x00510000dea0783b */ /* 0x000fee0000004200 */
[C---:B---3--:R-:W-:Y:S07]  /*99b0*/  HMMA.16816.F32.BF16 R84, R132.reuse, R148, R84 ;  /* 0x000000948454723c */ /* 0x048fee0000041854 */
[--C-:B------:R-:W-:Y:S01]  /*99c0*/  FFMA.FTZ R148, R170, c[0x0][0x2d0], -R186.reuse ;  /* 0x0000b400aa947a23 */ /* 0x100fe200000108ba */
[C---:B------:R-:W-:Y:S03]  /*99d0*/  HMMA.16816.F32.BF16 R88, R132.reuse, R150, R88 ;  /* 0x000000968458723c */ /* 0x040fe60000041858 */
[----:B------:R3:W5:Y:S01]  /*99e0*/  MUFU.EX2 R170, R148 ;  /* 0x0000009400aa7308 */ /* 0x0007620000000800 */
[----:B------:R-:W-:Y:S04]  /*99f0*/  FFMA.FTZ R186, R174, c[0x0][0x2d0], -R186 ;  /* 0x0000b400aeba7a23 */ /* 0x000fe800000108ba */
[C---:B-1----:R-:W-:Y:S05]  /*9a00*/  HMMA.16816.F32.BF16 R92, R132.reuse, R136, R92 ;  /* 0x00000088845c723c */ /* 0x042fea000004185c */
[----:B------:R-:W-:Y:S02]  /*9a10*/  MUFU.EX2 R186, R186 ;  /* 0x000000ba00ba7308 */ /* 0x000fe40000000800 */
[--C-:B------:R-:W-:Y:S01]  /*9a20*/  FFMA.FTZ R136, R171, c[0x0][0x2d0], -R172.reuse ;  /* 0x0000b400ab887a23 */ /* 0x100fe200000108ac */
[C---:B------:R-:W-:Y:S04]  /*9a30*/  HMMA.16816.F32.BF16 R96, R132.reuse, R138, R96 ;  /* 0x0000008a8460723c */ /* 0x040fe80000041860 */
[----:B------:R-:W-:Y:S03]  /*9a40*/  FFMA.FTZ R172, R165, c[0x0][0x2d0], -R172 ;  /* 0x0000b400a5ac7a23 */ /* 0x000fe600000108ac */
[----:B------:R1:W1:Y:S01]  /*9a50*/  MUFU.EX2 R168, R136 ;  /* 0x0000008800a87308 */ /* 0x0002620000000800 */
[C---:B--2---:R-:W-:Y:S01]  /*9a60*/  HMMA.16816.F32.BF16 R100, R132.reuse, R140, R100 ;  /* 0x0000008c8464723c */ /* 0x044fe20000041864 */
[----:B---3--:R-:W2:Y:S07]  /*9a70*/  LDSM.16.MT88.4 R148, [R221+0x6900] ;  /* 0x00690000dd94783b */ /* 0x008eae0000004200 */
[C---:B------:R-:W-:Y:S01]  /*9a80*/  HMMA.16816.F32.BF16 R104, R132.reuse, R142, R104 ;  /* 0x0000008e8468723c */ /* 0x040fe20000041868 */
[----:B------:R-:W-:Y:S01]  /*9a90*/  MUFU.EX2 R171, R177 ;  /* 0x000000b100ab7308 */ /* 0x000fe20000000800 */
[----:B------:R-:W-:Y:S06]  /*9aa0*/  LDSM.16.MT88.4 R140, [R227+0x1100] ;  /* 0x00110000e38c783b */ /* 0x000fec0000004200 */
[C---:B----4-:R-:W-:Y:S03]  /*9ab0*/  HMMA.16816.F32.BF16 R108, R132.reuse, R144, R108 ;  /* 0x00000090846c723c */ /* 0x050fe6000004186c */
[----:B------:R-:W-:Y:S01]  /*9ac0*/  MUFU.EX2 R165, R172 ;  /* 0x000000ac00a57308 */ /* 0x000fe20000000800 */
[----:B-1----:R-:W1:Y:S04]  /*9ad0*/  LDSM.16.MT88.4 R136, [R220+0x6900] ;  /* 0x00690000dc88783b */ /* 0x002e680000004200 */
[C---:B------:R-:W-:Y:S04]  /*9ae0*/  HMMA.16816.F32.BF16 R112, R132.reuse, R146, R112 ;  /* 0x000000928470723c */ /* 0x040fe80000041870 */
[----:B------:R-:W3:Y:S04]  /*9af0*/  LDSM.16.MT88.4 R144, [R221+0x1100] ;  /* 0x00110000dd90783b */ /* 0x000ee80000004200 */
[C---:B--2---:R-:W-:Y:S08]  /*9b00*/  HMMA.16816.F32.BF16 R116, R132.reuse, R148, R116 ;  /* 0x000000948474723c */ /* 0x044ff00000041874 */
[C---:B------:R-:W-:Y:S01]  /*9b10*/  HMMA.16816.F32.BF16 R120, R132.reuse, R150, R120 ;  /* 0x000000968478723c */ /* 0x040fe20000041878 */
[----:B------:R-:W-:Y:S07]  /*9b20*/  LDSM.16.MT88.4 R148, [R221+0x3100] ;  /* 0x00310000dd94783b */ /* 0x000fee0000004200 */
[C---:B-1----:R-:W-:Y:S08]  /*9b30*/  HMMA.16816.F32.BF16 R124, R132.reuse, R136, R124 ;  /* 0x00000088847c723c */ /* 0x042ff0000004187c */
[----:B------:R-:W-:Y:S01]  /*9b40*/  HMMA.16816.F32.BF16 R128, R132, R138, R128 ;  /* 0x0000008a8480723c */ /* 0x000fe20000041880 */
[----:B------:R-:W1:Y:S06]  /*9b50*/  LDSM.16.MT88.4 R136, [R227+0x3100] ;  /* 0x00310000e388783b */ /* 0x000e6c0000004200 */
[----:B-----5:R-:W-:Y:S02]  /*9b60*/  F2FP.BF16.PACK_AB R132, R170, R169 ;  /* 0x000000a9aa84723e */ /* 0x020fe400000010ff */
[----:B------:R-:W-:Y:S03]  /*9b70*/  F2FP.BF16.PACK_AB R134, R198, R199 ;  /* 0x000000c7c686723e */ /* 0x000fe600000010ff */
[----:B------:R-:W-:Y:S02]  /*9b80*/  F2FP.BF16.PACK_AB R133, R197, R168 ;  /* 0x000000a8c585723e */ /* 0x000fe400000010ff */
[----:B------:R-:W-:Y:S07]  /*9b90*/  F2FP.BF16.PACK_AB R135, R195, R196 ;  /* 0x000000c4c387723e */ /* 0x000fee00000010ff */
[C---:B------:R-:W-:Y:S08]  /*9ba0*/  HMMA.16816.F32.BF16 R4, R132.reuse, R140, R4 ;  /* 0x0000008c8404723c */ /* 0x040ff00000041804 */
[C---:B------:R-:W-:Y:S01]  /*9bb0*/  HMMA.16816.F32.BF16 R8, R132.reuse, R142, R8 ;  /* 0x0000008e8408723c */ /* 0x040fe20000041808 */
[----:B------:R-:W2:Y:S07]  /*9bc0*/  LDSM.16.MT88.4 R140, [R222+0x3100] ;  /* 0x00310000de8c783b */ /* 0x000eae0000004200 */
[C---:B------:R-:W-:Y:S08]  /*9bd0*/  HMMA.16816.F32.BF16 R12, R132.reuse, R152, R12 ;  /* 0x00000098840c723c */ /* 0x040ff0000004180c */
[C---:B------:R-:W-:Y:S01]  /*9be0*/  HMMA.16816.F32.BF16 R16, R132.reuse, R154, R16 ;  /* 0x0000009a8410723c */ /* 0x040fe20000041810 */
[----:B------:R-:W4:Y:S07]  /*9bf0*/  LDSM.16.MT88.4 R152, [R220+0x3100] ;  /* 0x00310000dc98783b */ /* 0x000f2e0000004200 */
[C---:B---3--:R-:W-:Y:S08]  /*9c00*/  HMMA.16816.F32.BF16 R20, R132.reuse, R144, R20 ;  /* 0x000000908414723c */ /* 0x048ff00000041814 */
        /* <DEDUP_REMOVED lines=14> */
[C---:B----4-:R-:W-:Y:S07]  /*9cf0*/  HMMA.16816.F32.BF16 R60, R132.reuse, R152, R60 ;  /* 0x00000098843c723c */ /* 0x050fee000004183c */
[----:B------:R-:W-:Y:S01]  /*9d00*/  MOV R153, R169 ;  /* 0x000000a900997202 */ /* 0x000fe20000000f00 */
[C---:B------:R-:W-:Y:S01]  /*9d10*/  HMMA.16816.F32.BF16 R64, R132.reuse, R154, R64 ;  /* 0x0000009a8440723c */ /* 0x040fe20000041840 */
[----:B------:R-:W-:Y:S03]  /*9d20*/  MUFU.EX2 R169, R176 ;  /* 0x000000b000a97308 */ /* 0x000fe60000000800 */
[----:B------:R-:W-:Y:S04]  /*9d30*/  MOV R152, R168 ;  /* 0x000000a800987202 */ /* 0x000fe80000000f00 */
[C---:B---3--:R-:W-:Y:S03]  /*9d40*/  HMMA.16816.F32.BF16 R68, R132.reuse, R144, R68 ;  /* 0x000000908444723c */ /* 0x048fe60000041844 */
[----:B------:R-:W-:Y:S05]  /*9d50*/  MUFU.EX2 R168, R175 ;  /* 0x000000af00a87308 */ /* 0x000fea0000000800 */
[C---:B------:R-:W-:Y:S01]  /*9d60*/  HMMA.16816.F32.BF16 R72, R132.reuse, R146, R72 ;  /* 0x000000928448723c */ /* 0x040fe20000041848 */
[----:B------:R-:W3:Y:S07]  /*9d70*/  LDSM.16.MT88.4 R144, [R222+0x7100] ;  /* 0x00710000de90783b */ /* 0x000eee0000004200 */
[C---:B------:R-:W-:Y:S01]  /*9d80*/  HMMA.16816.F32.BF16 R76, R132.reuse, R160, R76 ;  /* 0x000000a0844c723c */ /* 0x040fe2000004184c */
[----:B------:R-:W-:Y:S06]  /*9d90*/  MUFU.EX2 R161, R178 ;  /* 0x000000b200a17308 */ /* 0x000fec0000000800 */
[----:B------:R-:W-:Y:S01]  /*9da0*/  MOV R160, R170 ;  /* 0x000000aa00a07202 */ /* 0x000fe20000000f00 */
[C---:B------:R-:W-:Y:S03]  /*9db0*/  HMMA.16816.F32.BF16 R80, R132.reuse, R162, R80 ;  /* 0x000000a28450723c */ /* 0x040fe60000041850 */
[----:B------:R4:W2:Y:S05]  /*9dc0*/  MUFU.EX2 R163, R179 ;  /* 0x000000b300a37308 */ /* 0x0008aa0000000800 */
[C---:B-----5:R-:W-:Y:S05]  /*9dd0*/  HMMA.16816.F32.BF16 R84, R132.reuse, R156, R84 ;  /* 0x0000009c8454723c */ /* 0x060fea0000041854 */
[----:B------:R5:W2:Y:S03]  /*9de0*/  MUFU.EX2 R170, R173 ;  /* 0x000000ad00aa7308 */ /* 0x000aa60000000800 */
[C---:B------:R-:W-:Y:S01]  /*9df0*/  HMMA.16816.F32.BF16 R88, R132.reuse, R158, R88 ;  /* 0x0000009e8458723c */ /* 0x040fe20000041858 */
[----:B------:R-:W-:Y:S07]  /*9e00*/  LDSM.16.MT88.4 R156, [R227+0x1900] ;  /* 0x00190000e39c783b */ /* 0x000fee0000004200 */
[C---:B-1----:R-:W-:Y:S01]  /*9e10*/  HMMA.16816.F32.BF16 R92, R132.reuse, R136, R92 ;  /* 0x00000088845c723c */ /* 0x042fe2000004185c */
[----:B----4-:R-:W-:Y:S07]  /*9e20*/  LDSM.16.MT88.4 R176, [R222+0x3900] ;  /* 0x00390000deb0783b */ /* 0x010fee0000004200 */
[C---:B------:R-:W-:Y:S01]  /*9e30*/  HMMA.16816.F32.BF16 R96, R132.reuse, R138, R96 ;  /* 0x0000008a8460723c */ /* 0x040fe20000041860 */
[----:B------:R-:W1:Y:S07]  /*9e40*/  LDSM.16.MT88.4 R136, [R220+0x7100] ;  /* 0x00710000dc88783b */ /* 0x000e6e0000004200 */
[C---:B--2---:R-:W-:Y:S01]  /*9e50*/  HMMA.16816.F32.BF16 R100, R132.reuse, R140, R100 ;  /* 0x0000008c8464723c */ /* 0x044fe20000041864 */
[----:B-----5:R-:W-:Y:S07]  /*9e60*/  LDSM.16.MT88.4 R172, [R227+0x3900] ;  /* 0x00390000e3ac783b */ /* 0x020fee0000004200 */
[C---:B------:R-:W-:Y:S01]  /*9e70*/  HMMA.16816.F32.BF16 R104, R132.reuse, R142, R104 ;  /* 0x0000008e8468723c */ /* 0x040fe20000041868 */
[----:B------:R-:W2:Y:S07]  /*9e80*/  LDSM.16.MT88.4 R140, [R222+0x1900] ;  /* 0x00190000de8c783b */ /* 0x000eae0000004200 */
[C---:B---3--:R-:W-:Y:S08]  /*9e90*/  HMMA.16816.F32.BF16 R108, R132.reuse, R144, R108 ;  /* 0x00000090846c723c */ /* 0x048ff0000004186c */
[C---:B------:R-:W-:Y:S01]  /*9ea0*/  HMMA.16816.F32.BF16 R112, R132.reuse, R146, R112 ;  /* 0x000000928470723c */ /* 0x040fe20000041870 */
[----:B------:R-:W3:Y:S07]  /*9eb0*/  LDSM.16.MT88.4 R144, [R221+0x1900] ;  /* 0x00190000dd90783b */ /* 0x000eee0000004200 */
        /* <DEDUP_REMOVED lines=13> */
[----:B------:R-:W-:Y:S02]  /*9f90*/  MOV R139, R168 ;  /* 0x000000a8008b7202 */ /* 0x000fe40000000f00 */
[----:B------:R-:W-:Y:S02]  /*9fa0*/  F2FP.BF16.PACK_AB R168, R136, R150 ;  /* 0x0000009688a8723e */ /* 0x000fe400000010ff */
[-C--:B------:R-:W-:Y:S02]  /*9fb0*/  F2FP.BF16.PACK_AB R170, R186, R138.reuse ;  /* 0x0000008abaaa723e */ /* 0x080fe400000010ff */
[----:B------:R-:W-:Y:S02]  /*9fc0*/  F2FP.BF16.PACK_AB R169, R139, R137 ;  /* 0x000000898ba9723e */ /* 0x000fe400000010ff */
[-C--:B------:R-:W-:Y:S07]  /*9fd0*/  F2FP.BF16.PACK_AB R171, R165, R135.reuse ;  /* 0x00000087a5ab723e */ /* 0x080fee00000010ff */
[C---:B------:R-:W-:Y:S01]  /*9fe0*/  HMMA.16816.F32.BF16 R160, R168.reuse, R156, R4 ;  /* 0x0000009ca8a0723c */ /* 0x040fe20000041804 */
[----:B------:R-:W1:Y:S07]  /*9ff0*/  LDSM.16.MT88.4 R4, [R221+0x3900] ;  /* 0x00390000dd04783b */ /* 0x000e6e0000004200 */
[C---:B------:R-:W-:Y:S07]  /*a000*/  HMMA.16816.F32.BF16 R156, R168.reuse, R158, R8 ;  /* 0x0000009ea89c723c */ /* 0x040fee0000041808 */
[----:B------:R-:W-:Y:S02]  /*a010*/  MOV R8, R135 ;  /* 0x0000008700087202 */ /* 0x000fe40000000f00 */
[C---:B--2---:R-:W-:Y:S03]  /*a020*/  HMMA.16816.F32.BF16 R132, R168.reuse, R140, R12 ;  /* 0x0000008ca884723c */ /* 0x044fe6000004180c */
[----:B------:R-:W-:Y:S02]  /*a030*/  MOV R9, R138 ;  /* 0x0000008a00097202 */ /* 0x000fe40000000f00 */
[----:B------:R-:W-:Y:S02]  /*a040*/  MOV R10, R139 ;  /* 0x0000008b000a7202 */ /* 0x000fe40000000f00 */
[----:B------:R-:W-:Y:S02]  /*a050*/  MOV R11, R136 ;  /* 0x00000088000b7202 */ /* 0x000fe40000000f00 */
[----:B------:R-:W-:Y:S02]  /*a060*/  MOV R15, R137 ;  /* 0x00000089000f7202 */ /* 0x000fe40000000f00 */
[C---:B------:R-:W-:Y:S07]  /*a070*/  HMMA.16816.F32.BF16 R136, R168.reuse, R142, R16 ;  /* 0x0000008ea888723c */ /* 0x040fee0000041810 */
[----:B------:R-:W-:Y:S01]  /*a080*/  MOV R19, R150 ;  /* 0x0000009600137202 */ /* 0x000fe20000000f00 */
[C---:B---3--:R-:W-:Y:S04]  /*a090*/  HMMA.16816.F32.BF16 R140, R168.reuse, R144, R20 ;  /* 0x00000090a88c723c */ /* 0x048fe80000041814 */
[----:B------:R-:W-:Y:S02]  /*a0a0*/  MOV R18, R15 ;  /* 0x0000000f00127202 */ /* 0x000fe40000000f00 */
[----:B------:R-:W-:Y:S01]  /*a0b0*/  LDSM.16.MT88.4 R12, [R227+0x5900] ;  /* 0x00590000e30c783b */ /* 0x000fe20000004200 */
[----:B------:R-:W-:Y:S01]  /*a0c0*/  MOV R21, R151 ;  /* 0x0000009700157202 */ /* 0x000fe20000000f00 */
[C---:B------:R-:W-:Y:S04]  /*a0d0*/  HMMA.16816.F32.BF16 R144, R168.reuse, R146, R24 ;  /* 0x00000092a890723c */ /* 0x040fe80000041818 */
[----:B------:R-:W-:Y:S02]  /*a0e0*/  MOV R22, R148 ;  /* 0x0000009400167202 */ /* 0x000fe40000000f00 */
[----:B------:R-:W-:Y:S01]  /*a0f0*/  MOV R23, R149 ;  /* 0x0000009500177202 */ /* 0x000fe20000000f00 */
[----:B------:R-:W-:Y:S01]  /*a100*/  LDSM.16.MT88.4 R24, [R220+0x5900] ;  /* 0x00590000dc18783b */ /* 0x000fe20000004200 */
[C---:B----4-:R-:W-:Y:S07]  /*a110*/  HMMA.16816.F32.BF16 R148, R168.reuse, R152, R28 ;  /* 0x00000098a894723c */ /* 0x050fee000004181c */
[----:B------:R-:W-:Y:S01]  /*a120*/  LDSM.16.MT88.4 R28, [R227+0x7900] ;  /* 0x00790000e31c783b */ /* 0x000fe20000004200 */
        /* <DEDUP_REMOVED lines=10> */
[----:B------:R-:W-:Y:S02]  /*a1d0*/  MOV R172, R19 ;  /* 0x0000001300ac7202 */ /* 0x000fe40000000f00 */
[----:B------:R-:W3:Y:S01]  /*a1e0*/  LDSM.16.MT88.4 R16, [R222+0x5900] ;  /* 0x00590000de10783b */ /* 0x000ee20000004200 */
[----:B------:R-:W-:Y:S01]  /*a1f0*/  MOV R175, R21 ;  /* 0x0000001500af7202 */ /* 0x000fe20000000f00 */
[C---:B------:R-:W-:Y:S04]  /*a200*/  HMMA.16816.F32.BF16 R48, R168.reuse, R178, R48 ;  /* 0x000000b2a830723c */ /* 0x040fe80000041830 */
[----:B------:R-:W-:Y:S02]  /*a210*/  MOV R174, R22 ;  /* 0x0000001600ae7202 */ /* 0x000fe40000000f00 */
[----:B------:R-:W-:Y:S02]  /*a220*/  MOV R177, R23 ;  /* 0x0000001700b17202 */ /* 0x000fe40000000f00 */
[C---:B-1----:R-:W-:Y:S01]  /*a230*/  HMMA.16816.F32.BF16 R52, R168.reuse, R4, R52 ;  /* 0x00000004a834723c */ /* 0x042fe20000041834 */
[----:B------:R-:W1:Y:S03]  /*a240*/  LDSM.16.MT88.4 R20, [R221+0x5900] ;  /* 0x00590000dd14783b */ /* 0x000e660000004200 */
[----:B------:R-:W-:Y:S02]  /*a250*/  FADD.FTZ R2, R177, R2 ;  /* 0x00000002b1027221 */ /* 0x000fe40000010000 */
[----:B------:R-:W-:Y:S02]  /*a260*/  FADD.FTZ R194, R174, R194 ;  /* 0x000000c2aec27221 */ /* 0x000fe40000010000 */
[C---:B------:R-:W-:Y:S01]  /*a270*/  HMMA.16816.F32.BF16 R56, R168.reuse, R6, R56 ;  /* 0x00000006a838723c */ /* 0x040fe20000041838 */
[----:B------:R-:W4:Y:S03]  /*a280*/  LDSM.16.MT88.4 R4, [R222+0x7900] ;  /* 0x00790000de04783b */ /* 0x000f260000004200 */
[----:B------:R-:W-:Y:S02]  /*a290*/  FADD.FTZ R2, R175, R2 ;  /* 0x00000002af027221 */ /* 0x000fe40000010000 */
[----:B------:R-:W-:Y:S02]  /*a2a0*/  FADD.FTZ R197, R197, R194 ;  /* 0x000000c2c5c57221 */ /* 0x000fe40000010000 */
[----:B------:R-:W-:Y:S04]  /*a2b0*/  FADD.FTZ R199, R199, R2 ;  /* 0x00000002c7c77221 */ /* 0x000fe80000010000 */
[----:B------:R-:W-:Y:S01]  /*a2c0*/  FADD.FTZ R197, R196, R197 ;  /* 0x000000c5c4c57221 */ /* 0x000fe20000010000 */
        /* <DEDUP_REMOVED lines=12> */
[----:B------:R-:W5:Y:S03]  /*a390*/  LDSM.16.MT88.4 R12, [R220+0x7900] ;  /* 0x00790000dc0c783b */ /* 0x000f660000004200 */
[----:B------:R-:W-:Y:S02]  /*a3a0*/  FADD.FTZ R195, R35, R195 ;  /* 0x000000c323c37221 */ /* 0x000fe40000010000 */
[----:B------:R-:W-:Y:S01]  /*a3b0*/  FADD.FTZ R240, R186, R2 ;  /* 0x00000002baf07221 */ /* 0x000fe20000010000 */
[-C--:B------:R-:W-:Y:S01]  /*a3c0*/  MOV R2, R164.reuse ;  /* 0x000000a400027202 */ /* 0x080fe20000000f00 */
[C---:B---3--:R-:W-:Y:S04]  /*a3d0*/  HMMA.16816.F32.BF16 R76, R168.reuse, R16, R76 ;  /* 0x00000010a84c723c */ /* 0x048fe8000004184c */
[----:B------:R-:W-:Y:S04]  /*a3e0*/  FADD.FTZ R239, R165, R195 ;  /* 0x000000c3a5ef7221 */ /* 0x000fe80000010000 */
[C---:B------:R-:W-:Y:S08]  /*a3f0*/  HMMA.16816.F32.BF16 R80, R168.reuse, R18, R80 ;  /* 0x00000012a850723c */ /* 0x040ff00000041850 */
        /* <DEDUP_REMOVED lines=10> */
[C---:B-----5:R-:W-:Y:S07]  /*a4a0*/  HMMA.16816.F32.BF16 R124, R168.reuse, R12, R124 ;  /* 0x0000000ca87c723c */ /* 0x060fee000004187c */
[----:B------:R-:W-:Y:S01]  /*a4b0*/  MOV R12, R164 ;  /* 0x000000a4000c7202 */ /* 0x000fe20000000f00 */
[----:B------:R-:W-:Y:S01]  /*a4c0*/  HMMA.16816.F32.BF16 R128, R168, R14, R128 ;  /* 0x0000000ea880723c */ /* 0x000fe20000041880 */
[----:B------:R-:W-:-:S07]  /*a4d0*/  @P0 BRA `(.L_x_2940) ;  /* 0xffffbcc000000947 */ /* 0x000fce000383ffff */
.L_x_2929:
        /* <DEDUP_REMOVED lines=26> */
.L_x_2942:
[----:B------:R-:W-:Y:S02]  /*a680*/  UMOV UR5, 0x1 ;  /* 0x0000000100057882 */ /* 0x000fe40000000000 */
[----:B------:R-:W-:Y:S02]  /*a690*/  ULDC UR4, c[0x0][0x32c] ;  /* 0x0000cb0000047ab9 */ /* 0x000fe40000000800 */
[----:B------:R-:W-:-:S03]  /*a6a0*/  UISETP.NE.AND UP0, UPT, UR5, UR4, UPT ;  /* 0x000000040500728c */ /* 0x000fc6000bf05270 */
[----:B------:R-:W-:Y:S02]  /*a6b0*/  ULDC.64 UR4, c[0x0][0x330] ;  /* 0x0000cc0000047ab9 */ /* 0x000fe40000000a00 */
[----:B------:R-:W-:-:S07]  /*a6c0*/  UIMAD.WIDE.U32 UR28, UR26, UR4, URZ ;  /* 0x000000041a1c72a5 */ /* 0x000fce000f8e003f */
[----:B------:R-:W-:Y:S02]  /*a6d0*/  @UP0 UMOV UR27, UR29 ;  /* 0x0000001d001b0c82 */ /* 0x000fe40008000000 */
[----:B------:R-:W-:Y:S02]  /*a6e0*/  @UP0 USHF.R.U32.HI UR26, URZ, UR5, UR27 ;  /* 0x000000053f1a0299 */ /* 0x000fe4000801161b */
.L_x_2943:
[----:B------:R-:W-:Y:S02]  /*a6f0*/  ULDC UR4, c[0x0][0x32c] ;  /* 0x0000cb0000047ab9 */ /* 0x000fe40000000800 */
[----:B------:R-:W-:-:S04]  /*a700*/  UIMAD UR4, UR26, UR4, URZ ;  /* 0x000000041a0472a4 */ /* 0x000fc8000f8e023f */
[----:B------:R-:W-:-:S04]  /*a710*/  UISETP.LT.AND UP0, UPT, UR23, UR4, UPT ;  /* 0x000000041700728c */ /* 0x000fc8000bf01270 */
[----:B------:R-:W-:-:S04]  /*a720*/  USEL UR23, UR23, UR4, !UP0 ;  /* 0x0000000417177287 */ /* 0x000fc8000c000000 */
.L_x_2941:
        /* <DEDUP_REMOVED lines=20> */
.L_x_2947:
        /* <DEDUP_REMOVED lines=69> */
.L_x_2945:
        /* <DEDUP_REMOVED lines=273> */
.L_x_2946:
[----:B-1----:R-:W-:Y:S01]  /*bdd0*/  FMNMX.FTZ R166, R4, R3, !PT ;  /* 0x0000000304a67209 */ /* 0x002fe20007810000 */
        /* <DEDUP_REMOVED lines=392> */
[C---:B---3--:R-:W-:Y:S01]  /*d660*/  HMMA.16816.F32.BF16 R60, R12.reuse, R160, R60 ;  /* 0x000000a00c3c723c */ /* 0x048fe2000004183c */
[----:B------:R3:W-:Y:S07]  /*d670*/  MUFU.EX2 R161, R34 ;  /* 0x0000002200a17308 */ /* 0x0007ee0000000800 */
[C---:B------:R-:W-:Y:S08]  /*d680*/  HMMA.16816.F32.BF16 R64, R12.reuse, R162, R64 ;  /* 0x000000a20c40723c */ /* 0x040ff00000041840 */
[C---:B----4-:R-:W-:Y:S08]  /*d690*/  HMMA.16816.F32.BF16 R68, R12.reuse, R24, R68 ;  /* 0x000000180c44723c */ /* 0x050ff00000041844 */
[C---:B------:R-:W-:Y:S01]  /*d6a0*/  HMMA.16816.F32.BF16 R72, R12.reuse, R26, R72 ;  /* 0x0000001a0c48723c */ /* 0x040fe20000041848 */
[----:B------:R-:W4:Y:S07]  /*d6b0*/  LDSM.16.MT88.4 R24, [R222+0x7100] ;  /* 0x00710000de18783b */ /* 0x000f2e0000004200 */
        /* <DEDUP_REMOVED lines=14> */
[----:B---3--:R-:W-:Y:S01]  /*d7a0*/  LDSM.16.MT88.4 R32, [R220+0x1900] ;  /* 0x00190000dc20783b */ /* 0x008fe20000004200 */
[----:B------:R-:W1:Y:S06]  /*d7b0*/  MUFU.EX2 R174, R174 ;  /* 0x000000ae00ae7308 */ /* 0x000e6c0000000800 */
[C---:B------:R-:W-:Y:S01]  /*d7c0*/  HMMA.16816.F32.BF16 R96, R12.reuse, R18, R96 ;  /* 0x000000120c60723c */ /* 0x040fe20000041860 */
[----:B------:R-:W2:Y:S03]  /*d7d0*/  LDSM.16.MT88.4 R16, [R220+0x7100] ;  /* 0x00710000dc10783b */ /* 0x000ea60000004200 */
[----:B------:R-:W3:Y:S04]  /*d7e0*/  MUFU.EX2 R175, R175 ;  /* 0x000000af00af7308 */ /* 0x000ee80000000800 */
[C---:B------:R-:W-:Y:S01]  /*d7f0*/  HMMA.16816.F32.BF16 R100, R12.reuse, R20, R100 ;  /* 0x000000140c64723c */ /* 0x040fe20000041864 */
[----:B------:R-:W-:Y:S05]  /*d800*/  LDSM.16.MT88.4 R168, [R227+0x3900] ;  /* 0x00390000e3a8783b */ /* 0x000fea0000004200 */
[----:B------:R-:W5:Y:S02]  /*d810*/  MUFU.EX2 R190, R190 ;  /* 0x000000be00be7308 */ /* 0x000f640000000800 */
[C---:B------:R-:W-:Y:S01]  /*d820*/  HMMA.16816.F32.BF16 R104, R12.reuse, R22, R104 ;  /* 0x000000160c68723c */ /* 0x040fe20000041868 */
[----:B------:R-:W5:Y:S03]  /*d830*/  LDSM.16.MT88.4 R20, [R227+0x1900] ;  /* 0x00190000e314783b */ /* 0x000f660000004200 */
[----:B-1----:R-:W-:Y:S04]  /*d840*/  FADD.FTZ R183, R174, R183 ;  /* 0x000000b7aeb77221 */ /* 0x002fe80000010000 */
[C---:B----4-:R-:W-:Y:S01]  /*d850*/  HMMA.16816.F32.BF16 R108, R12.reuse, R24, R108 ;  /* 0x000000180c6c723c */ /* 0x050fe2000004186c */
[----:B------:R-:W1:Y:S03]  /*d860*/  MUFU.EX2 R189, R189 ;  /* 0x000000bd00bd7308 */ /* 0x000e660000000800 */
[----:B---3--:R-:W-:Y:S04]  /*d870*/  FADD.FTZ R183, R175, R183 ;  /* 0x000000b7afb77221 */ /* 0x008fe80000010000 */
[C---:B------:R-:W-:Y:S01]  /*d880*/  HMMA.16816.F32.BF16 R112, R12.reuse, R26, R112 ;  /* 0x0000001a0c70723c */ /* 0x040fe20000041870 */
[----:B------:R-:W3:Y:S07]  /*d890*/  LDSM.16.MT88.4 R24, [R221+0x1900] ;  /* 0x00190000dd18783b */ /* 0x000eee0000004200 */
[C---:B------:R-:W-:Y:S07]  /*d8a0*/  HMMA.16816.F32.BF16 R116, R12.reuse, R156, R116 ;  /* 0x0000009c0c74723c */ /* 0x040fee0000041874 */
[----:B------:R-:W-:Y:S01]  /*d8b0*/  MOV R157, R161 ;  /* 0x000000a1009d7202 */ /* 0x000fe20000000f00 */
[C---:B------:R-:W-:Y:S08]  /*d8c0*/  HMMA.16816.F32.BF16 R120, R12.reuse, R158, R120 ;  /* 0x0000009e0c78723c */ /* 0x040ff00000041878 */
[C---:B--2---:R-:W-:Y:S08]  /*d8d0*/  HMMA.16816.F32.BF16 R124, R12.reuse, R16, R124 ;  /* 0x000000100c7c723c */ /* 0x044ff0000004187c */
[----:B------:R-:W-:Y:S01]  /*d8e0*/  HMMA.16816.F32.BF16 R128, R12, R18, R128 ;  /* 0x000000120c80723c */ /* 0x000fe20000041880 */
[----:B------:R-:W2:Y:S06]  /*d8f0*/  LDSM.16.MT88.4 R16, [R222+0x3900] ;  /* 0x00390000de10783b */ /* 0x000eac0000004200 */
[----:B------:R-:W-:Y:S01]  /*d900*/  F2FP.BF16.PACK_AB R12, R173, R172 ;  /* 0x000000acad0c723e */ /* 0x000fe200000010ff */
[----:B------:R-:W-:Y:S01]  /*d910*/  FADD.FTZ R172, R172, R180 ;  /* 0x000000b4acac7221 */ /* 0x000fe20000010000 */
[----:B------:R-:W-:Y:S03]  /*d920*/  F2FP.BF16.PACK_AB R13, R175, R174 ;  /* 0x000000aeaf0d723e */ /* 0x000fe600000010ff */
[C---:B-----5:R-:W-:Y:S01]  /*d930*/  F2FP.BF16.PACK_AB R14, R190.reuse, R199 ;  /* 0x000000c7be0e723e */ /* 0x060fe200000010ff */
[----:B------:R-:W-:Y:S01]  /*d940*/  FADD.FTZ R172, R173, R172 ;  /* 0x000000acadac7221 */ /* 0x000fe20000010000 */
[-C--:B-1----:R-:W-:Y:S03]  /*d950*/  F2FP.BF16.PACK_AB R15, R189, R157.reuse ;  /* 0x0000009dbd0f723e */ /* 0x082fe600000010ff */
[----:B------:R-:W-:Y:S04]  /*d960*/  FADD.FTZ R172, R199, R172 ;  /* 0x000000acc7ac7221 */ /* 0x000fe80000010000 */
[C---:B------:R-:W-:Y:S03]  /*d970*/  HMMA.16816.F32.BF16 R160, R12.reuse, R20, R4 ;  /* 0x000000140ca0723c */ /* 0x040fe60000041804 */
[----:B------:R-:W-:Y:S04]  /*d980*/  FADD.FTZ R240, R190, R172 ;  /* 0x000000acbef07221 */ /* 0x000fe80000010000 */
[----:B------:R-:W-:Y:S02]  /*d990*/  MOV R7, R157 ;  /* 0x0000009d00077202 */ /* 0x000fe40000000f00 */
[C---:B------:R-:W-:Y:S01]  /*d9a0*/  HMMA.16816.F32.BF16 R156, R12.reuse, R22, R8 ;  /* 0x000000160c9c723c */ /* 0x040fe20000041808 */
[----:B------:R-:W-:Y:S07]  /*d9b0*/  LDSM.16.MT88.4 R8, [R220+0x3900] ;  /* 0x00390000dc08783b */ /* 0x000fee0000004200 */
[C---:B------:R-:W-:Y:S01]  /*d9c0*/  HMMA.16816.F32.BF16 R132, R12.reuse, R28, R132 ;  /* 0x0000001c0c84723c */ /* 0x040fe20000041884 */
[----:B------:R-:W-:Y:S06]  /*d9d0*/  LDSM.16.MT88.4 R20, [R227+0x5900] ;  /* 0x00590000e314783b */ /* 0x000fec0000004200 */
[----:B------:R-:W-:Y:S01]  /*d9e0*/  MOV R29, R7 ;  /* 0x00000007001d7202 */ /* 0x000fe20000000f00 */
        /* <DEDUP_REMOVED lines=9> */
[----:B------:R-:W-:Y:S01]  /*da80*/  MOV R169, R29 ;  /* 0x0000001d00a97202 */ /* 0x000fe20000000f00 */
        /* <DEDUP_REMOVED lines=14> */
[C---:B------:R-:W-:Y:S08]  /*db70*/  HMMA.16816.F32.BF16 R72, R12.reuse, R22, R72 ;  /* 0x000000160c48723c */ /* 0x040ff00000041848 */
[C---:B---3--:R-:W-:Y:S08]  /*db80*/  HMMA.16816.F32.BF16 R76, R12.reuse, R24, R76 ;  /* 0x000000180c4c723c */ /* 0x048ff0000004184c */
[C---:B------:R-:W-:Y:S08]  /*db90*/  HMMA.16816.F32.BF16 R80, R12.reuse, R26, R80 ;  /* 0x0000001a0c50723c */ /* 0x040ff00000041850 */
[C---:B----4-:R-:W-:Y:S08]  /*dba0*/  HMMA.16816.F32.BF16 R84, R12.reuse, R28, R84 ;  /* 0x0000001c0c54723c */ /* 0x050ff00000041854 */
[C---:B------:R-:W-:Y:S08]  /*dbb0*/  HMMA.16816.F32.BF16 R88, R12.reuse, R30, R88 ;  /* 0x0000001e0c58723c */ /* 0x040ff00000041858 */
[C---:B------:R-:W-:Y:S08]  /*dbc0*/  HMMA.16816.F32.BF16 R92, R12.reuse, R32, R92 ;  /* 0x000000200c5c723c */ /* 0x040ff0000004185c */
[C---:B------:R-:W-:Y:S08]  /*dbd0*/  HMMA.16816.F32.BF16 R96, R12.reuse, R34, R96 ;  /* 0x000000220c60723c */ /* 0x040ff00000041860 */
[C---:B--2---:R-:W-:Y:S08]  /*dbe0*/  HMMA.16816.F32.BF16 R100, R12.reuse, R16, R100 ;  /* 0x000000100c64723c */ /* 0x044ff00000041864 */
[C---:B------:R-:W-:Y:S01]  /*dbf0*/  HMMA.16816.F32.BF16 R104, R12.reuse, R18, R104 ;  /* 0x000000120c68723c */ /* 0x040fe20000041868 */
[----:B------:R-:W2:Y:S07]  /*dc00*/  LDSM.16.MT88.4 R16, [R220+0x7900] ;  /* 0x00790000dc10783b */ /* 0x000eae0000004200 */
[C---:B-1----:R-:W-:Y:S08]  /*dc10*/  HMMA.16816.F32.BF16 R108, R12.reuse, R4, R108 ;  /* 0x000000040c6c723c */ /* 0x042ff0000004186c */
[C---:B------:R-:W-:Y:S08]  /*dc20*/  HMMA.16816.F32.BF16 R112, R12.reuse, R6, R112 ;  /* 0x000000060c70723c */ /* 0x040ff00000041870 */
[C---:B-----5:R-:W-:Y:S08]  /*dc30*/  HMMA.16816.F32.BF16 R116, R12.reuse, R8, R116 ;  /* 0x000000080c74723c */ /* 0x060ff00000041874 */
[C---:B------:R-:W-:Y:S08]  /*dc40*/  HMMA.16816.F32.BF16 R120, R12.reuse, R10, R120 ;  /* 0x0000000a0c78723c */ /* 0x040ff00000041878 */
[C---:B--2---:R-:W-:Y:S08]  /*dc50*/  HMMA.16816.F32.BF16 R124, R12.reuse, R16, R124 ;  /* 0x000000100c7c723c */ /* 0x044ff0000004187c */
[----:B------:R-:W-:Y:S07]  /*dc60*/  HMMA.16816.F32.BF16 R128, R12, R18, R128 ;  /* 0x000000120c80723c */ /* 0x000fee0000041880 */
[----:B------:R-:W-:Y:S01]  /*dc70*/  MOV R12, R164 ;  /* 0x000000a4000c7202 */ /* 0x000fe20000000f00 */
[----:B------:R-:W-:-:S05]  /*dc80*/  @P0 BRA `(.L_x_2947) ;  /* 0xffffcbe000000947 */ /* 0x000fca000383ffff */
.L_x_2944:
        /* <DEDUP_REMOVED lines=14> */
.L_x_2958:
[----:B------:R-:W-:Y:S04]  /*dd70*/  DEPBAR.LE SB0, 0x0 ;  /* 0x000080000000791a */ /* 0x000fe80000000000 */
[----:B------:R-:W-:Y:S01]  /*dd80*/  BAR.SYNC.DEFER_BLOCKING 0x0 ;  /* 0x0000000000007b1d */ /* 0x000fe20000010000 */
[----:B------:R-:W-:Y:S01]  /*dd90*/  SHF.R.S32.HI R0, RZ, 0x1f, R234 ;  /* 0x0000001fff007819 */ /* 0x000fe200000114ea */
[----:B------:R-:W-:Y:S01]  /*dda0*/  IMAD.WIDE.U32 R4, R234, c[0x0][0x208], RZ ;  /* 0x00008200ea047a25 */ /* 0x000fe200078e00ff */
[----:B------:R-:W-:Y:S01]  /*ddb0*/  SHF.R.S32.HI R28, RZ, 0x1f, R233 ;  /* 0x0000001fff1c7819 */ /* 0x000fe200000114e9 */
[----:B------:R-:W-:Y:S02]  /*ddc0*/  UISETP.GT.AND UP0, UPT, UR22, UR7, UPT ;  /* 0x000000071600728c */ /* 0x000fe4000bf04270 */
        /* <DEDUP_REMOVED lines=255> */
[----:B------:R-:W-:Y:S01]  /*edc0*/  ISETP.NE.AND P1, PT, R232, 0x1, PT ;  /* 0x00000001e800780c */ /* 0x000fe20003f25270 */
[----:B------:R-:W-:Y:S04]  /*edd0*/  IMAD.MOV.U32 R233, RZ, RZ, RZ ;  /* 0x000000ffffe97224 */ /* 0x000fe800078e00ff */
        /* <DEDUP_REMOVED lines=52> */
[----:B------:R1:W-:Y:S03]  /*f120*/  LDGSTS.E.BYPASS.LTC128B.128 [R231+0xf100], [R170.64], !P6 ;  /* 0x0f100000aae77fae */ /* 0x0003e6000f101d52 */
.L_x_2949:
        /* <DEDUP_REMOVED lines=33> */
.L_x_2952:
[----:B------:R-:W-:Y:S04]  /*f340*/  MOV R166, 0x1 ;  /* 0x0000000100a67802 */ /* 0x000fe80000000f00 */
[----:B------:R-:W-:Y:S11]  /*f350*/  ISETP.NE.AND P0, PT, R166, c[0x0][0x32c], PT ;  /* 0x0000cb00a6007a0c */ /* 0x000ff60003f05270 */
[----:B------:R-:W-:Y:S02]  /*f360*/  @!UPT UIADD3 URZ, URZ, URZ, URZ ;  /* 0x0000003f3f3ff290 */ /* 0x000fe4000fffe03f */
[----:B------:R-:W-:Y:S05]  /*f370*/  @P0 IMAD.HI.U32 R166, R167, c[0x0][0x330], RZ ;  /* 0x0000cc00a7a60a27 */ /* 0x000fea00078e00ff */
[----:B------:R-:W-:Y:S02]  /*f380*/  @P0 SHF.R.U32.HI R167, RZ, c[0x0][0x334], R166 ;  /* 0x0000cd00ffa70a19 */ /* 0x000fe400000116a6 */
.L_x_2953:
[----:B------:R-:W-:Y:S05]  /*f390*/  BSYNC B0 ;  /* 0x0000000000007941 */ /* 0x000fea0003800000 */
.L_x_2951:
[----:B------:R-:W-:Y:S04]  /*f3a0*/  IMAD R167, R167, c[0x0][0x32c], -R0 ;  /* 0x0000cb00a7a77a24 */ /* 0x000fe800078e0a00 */
[----:B------:R-:W-:Y:S05]  /*f3b0*/  IMAD.IADD R167, R167, 0x1, -R237 ;  /* 0x00000001a7a77824 */ /* 0x000fea00078e0aed */
[----:B------:R-:W-:Y:S02]  /*f3c0*/  IADD3 R166, R167, c[0x0][0x32c], RZ ;  /* 0x0000cb00a7a67a10 */ /* 0x000fe40007ffe0ff */
[----:B------:R-:W-:Y:S02]  /*f3d0*/  IMNMX R172, R172, R167, !PT ;  /* 0x000000a7acac7217 */ /* 0x000fe40007800200 */
[----:B------:R-:W-:Y:S02]  /*f3e0*/  IMNMX R173, R173, R166, PT ;  /* 0x000000a6adad7217 */ /* 0x000fe40003800200 */
.L_x_2950:
        /* <DEDUP_REMOVED lines=85> */
.L_x_2956:
[----:B------:R-:W-:Y:S04]  /*f940*/  MOV R12, 0x1 ;  /* 0x00000001000c7802 */ /* 0x000fe80000000f00 */
[----:B------:R-:W-:Y:S11]  /*f950*/  ISETP.NE.AND P0, PT, R12, c[0x0][0x32c], PT ;  /* 0x0000cb000c007a0c */ /* 0x000ff60003f05270 */
[----:B------:R-:W-:Y:S02]  /*f960*/  @!UPT UIADD3 URZ, URZ, URZ, URZ ;  /* 0x0000003f3f3ff290 */ /* 0x000fe4000fffe03f */
[----:B------:R-:W-:Y:S05]  /*f970*/  @P0 IMAD.HI.U32 R12, R13, c[0x0][0x330], RZ ;  /* 0x0000cc000d0c0a27 */ /* 0x000fea00078e00ff */
[----:B------:R-:W-:Y:S02]  /*f980*/  @P0 SHF.R.U32.HI R13, RZ, c[0x0][0x334], R12 ;  /* 0x0000cd00ff0d0a19 */ /* 0x000fe4000001160c */
.L_x_2957:
[----:B------:R-:W-:Y:S05]  /*f990*/  BSYNC B0 ;  /* 0x0000000000007941 */ /* 0x000fea0003800000 */
.L_x_2955:
[----:B------:R-:W-:Y:S04]  /*f9a0*/  IMAD R0, R13, c[0x0][0x32c], -R0 ;  /* 0x0000cb000d007a24 */ /* 0x000fe800078e0a00 */
[----:B------:R-:W-:Y:S05]  /*f9b0*/  IMAD.IADD R12, R0, 0x1, -R237 ;  /* 0x00000001000c7824 */ /* 0x000fea00078e0aed */
[----:B------:R-:W-:Y:S02]  /*f9c0*/  IADD3 R0, R12, c[0x0][0x32c], RZ ;  /* 0x0000cb000c007a10 */ /* 0x000fe40007ffe0ff */
[----:B------:R-:W-:Y:S02]  /*f9d0*/  IMNMX R5, R5, R12, !PT ;  /* 0x0000000c05057217 */ /* 0x000fe40007800200 */
[----:B------:R-:W-:Y:S02]  /*f9e0*/  IMNMX R4, R4, R0, PT ;  /* 0x0000000004047217 */ /* 0x000fe40003800200 */
.L_x_2954:
        /* <DEDUP_REMOVED lines=556> */
.L_x_2948:
[----:B------:R-:W1:Y:S01]  /*11cb0*/  SHFL.BFLY PT, R5, R240, 0x2, 0x1f ;  /* 0x0c401f00f0057f89 */ /* 0x000e6200000e0000 */
[----:B------:R-:W-:-:S02]  /*11cc0*/  MOV R4, RZ ;  /* 0x000000ff00047202 */ /* 0x000fc40000000f00 */
[----:B------:R-:W-:Y:S01]  /*11cd0*/  MOV R7, 0xff800000 ;  /* 0xff80000000077802 */ /* 0x000fe20000000f00 */
        /* <DEDUP_REMOVED lines=152> */
.L_x_2910:
        /* <DEDUP_REMOVED lines=66> */
[----:B------:R-:W-:Y:S01]  /*12a80*/  IMAD.IADD R16, R13, 0x1, R4 ;  /* 0x000000010d107824 */ /* 0x000fe200078e0204 */
        /* <DEDUP_REMOVED lines=101> */
[----:B-1----:R-:W-:-:S03]  /*130e0*/  IMAD.U32 R14, RZ, RZ, UR4 ;  /* 0x00000004ff0e7e24 */ /* 0x002fc6000f8e00ff */
[----:B------:R-:W-:Y:S04]  /*130f0*/  STS [R17+0xc080], R124 ;  /* 0x00c0807c11007388 */ /* 0x000fe80000000800 */
[----:B------:R-:W-:Y:S04]  /*13100*/  STS [R17+0xc480], R126 ;  /* 0x00c4807e11007388 */ /* 0x000fe80000000800 */
[----:B------:R-:W-:Y:S04]  /*13110*/  STS [R13+0xc000], R128 ;  /* 0x00c000800d007388 */ /* 0x000fe80000000800 */
[----:B------:R1:W-:Y:S01]  /*13120*/  STS [R13+0xc400], R3 ;  /* 0x00c400030d007388 */ /* 0x0003e20000000800 */
[----:B--2---:R-:W-:Y:S01]  /*13130*/  IMAD.U32 R15, RZ, RZ, UR5 ;  /* 0x00000005ff0f7e24 */ /* 0x004fe2000f8e00ff */
[----:B------:R-:W-:-:S02]  /*13140*/  ULDC.64 UR4, c[0x0][0x508] ;  /* 0x0001420000047ab9 */ /* 0x000fc40000000a00 */
[----:B------:R-:W-:Y:S01]  /*13150*/  BAR.SYNC.DEFER_BLOCKING 0x1, 0x100 ;  /* 0x0044000000007b1d */ /* 0x000fe20000010000 */
[----:B------:R-:W-:-:S04]  /*13160*/  UISETP.NE.U32.AND UP0, UPT, URZ, UR4, UPT ;  /* 0x000000043f00728c */ /* 0x000fc8000bf05070 */
[----:B------:R-:W-:Y:S01]  /*13170*/  UISETP.NE.AND.EX UP0, UPT, URZ, UR5, UPT, UP0 ;  /* 0x000000053f00728c */ /* 0x000fe2000bf05300 */
[----:B-1----:R-:W2:Y:S02]  /*13180*/  @P0 LDG.E R3, [R14.64] ;  /* 0x000000120e030981 */ /* 0x002ea4000c1e1900 */
[----:B------:R-:W-:-:S03]  /*13190*/  ULDC.64 UR4, c[0x0][0x508] ;  /* 0x0001420000047ab9 */ /* 0x000fc60000000a00 */
[----:B------:R-:W-:-:S05]  /*131a0*/  PLOP3.LUT P1, PT, PT, PT, UP0, 0x80, 0x0 ;  /* 0x000000000000781c */ /* 0x000fca0003f2f008 */
[----:B------:R-:W-:Y:S01]  /*131b0*/  @UP0 UIMAD.WIDE UR4, UR13, UR6, UR4 ;  /* 0x000000060d0402a5 */ /* 0x000fe2000f8e0204 */
[----:B------:R-:W-:-:S05]  /*131c0*/  IMAD.MOV.U32 R4, RZ, RZ, c[0x0][0x388] ;  /* 0x0000e200ff047624 */ /* 0x000fca00078e00ff */
        /* <DEDUP_REMOVED lines=14> */
.L_x_2960:
[----:B-1----:R-:W-:Y:S01]  /*132b0*/  LOP3.LUT R3, R9, 0xffffffe0, RZ, 0xc0, !PT ;  /* 0xffffffe009037812 */ /* 0x002fe200078ec0ff */
[----:B------:R-:W-:Y:S01]  /*132c0*/  IMAD.MOV.U32 R9, RZ, RZ, c[0x0][0x4e8] ;  /* 0x00013a00ff097624 */ /* 0x000fe200078e00ff */
[----:B------:R-:W-:Y:S01]  /*132d0*/  SHF.R.S32.HI R6, RZ, 0x1f, R11 ;  /* 0x0000001fff067819 */ /* 0x000fe2000001140b */
[----:B------:R-:W1:Y:S01]  /*132e0*/  S2R R75, SR_CTAID.X ;  /* 0x00000000004b7919 */ /* 0x000e620000002500 */
[----:B------:R-:W-:Y:S01]  /*132f0*/  LEA.HI R10, R5, R5, RZ, 0x1 ;  /* 0x00000005050a7211 */ /* 0x000fe200078f08ff */
[----:B------:R-:W-:Y:S01]  /*13300*/  IMAD.IADD R3, R0, 0x1, -R3 ;  /* 0x0000000100037824 */ /* 0x000fe200078e0a03 */
[----:B------:R-:W-:Y:S01]  /*13310*/  ISETP.NE.AND P1, PT, R9, 0x1, PT ;  /* 0x000000010900780c */ /* 0x000fe20003f25270 */
[----:B------:R-:W-:Y:S01]  /*13320*/  ULDC.64 UR6, c[0x0][0x490] ;  /* 0x0001240000067ab9 */ /* 0x000fe20000000a00 */
[----:B------:R-:W-:Y:S01]  /*13330*/  LEA.HI R6, R6, R11, RZ, 0x3 ;  /* 0x0000000b06067211 */ /* 0x000fe200078f18ff */
[----:B------:R-:W-:Y:S01]  /*13340*/  USHF.R.S32.HI UR11, URZ, 0x1f, UR13 ;  /* 0x0000001f3f0b7899 */ /* 0x000fe2000801140d */
[----:B------:R-:W-:Y:S01]  /*13350*/  SHF.R.S32.HI R9, RZ, 0x1f, R3 ;  /* 0x0000001fff097819 */ /* 0x000fe20000011403 */
[----:B------:R-:W-:Y:S01]  /*13360*/  ULDC.64 UR4, c[0x0][0x3a0] ;  /* 0x0000e80000047ab9 */ /* 0x000fe20000000a00 */
[----:B------:R-:W-:Y:S01]  /*13370*/  LOP3.LUT R6, R6, 0xffffff8, RZ, 0xc0, !PT ;  /* 0x0ffffff806067812 */ /* 0x000fe200078ec0ff */
[----:B------:R-:W-:Y:S01]  /*13380*/  UIMAD UR9, UR8, UR6, URZ ;  /* 0x00000006080972a4 */ /* 0x000fe2000f8e023f */
[----:B------:R-:W-:Y:S01]  /*13390*/  LEA.HI R9, R9, R3, RZ, 0x2 ;  /* 0x0000000309097211 */ /* 0x000fe200078f10ff */
[----:B------:R-:W-:Y:S01]  /*133a0*/  UMOV UR14, UR20 ;  /* 0x00000014000e7c82 */ /* 0x000fe20008000000 */
[----:B------:R-:W-:Y:S01]  /*133b0*/  LOP3.LUT R10, R10, 0x1ffffffe, RZ, 0xc0, !PT ;  /* 0x1ffffffe0a0a7812 */ /* 0x000fe200078ec0ff */
[----:B------:R-:W-:Y:S01]  /*133c0*/  IMAD.IADD R6, R11, 0x1, -R6 ;  /* 0x000000010b067824 */ /* 0x000fe200078e0a06 */
[----:B------:R-:W-:Y:S01]  /*133d0*/  SHF.R.S32.HI R9, RZ, 0x2, R9 ;  /* 0x00000002ff097819 */ /* 0x000fe20000011409 */
[----:B------:R-:W-:Y:S01]  /*133e0*/  UMOV UR15, UR21 ;  /* 0x00000015000f7c82 */ /* 0x000fe20008000000 */
[----:B------:R-:W-:Y:S01]  /*133f0*/  LOP3.LUT P2, RZ, R3, 0x3, RZ, 0xc0, !PT ;  /* 0x0000000303ff7812 */ /* 0x000fe2000784c0ff */
[----:B------:R-:W-:Y:S01]  /*13400*/  IMAD.IADD R5, R5, 0x1, -R10 ;  /* 0x0000000105057824 */ /* 0x000fe200078e0a0a */
[----:B------:R-:W-:Y:S01]  /*13410*/  UIMAD UR12, UR21, UR4, URZ ;  /* 0x00000004150c72a4 */ /* 0x000fe2000f8e023f */
[----:B------:R-:W-:Y:S01]  /*13420*/  IMAD R6, R6, 0x10, R9 ;  /* 0x0000001006067824 */ /* 0x000fe200078e0209 */
[----:B------:R-:W-:Y:S01]  /*13430*/  USEL UR11, UR11, URZ, !UP1 ;  /* 0x0000003f0b0b7287 */ /* 0x000fe2000c800000 */
[CC--:B------:R-:W-:Y:S01]  /*13440*/  LEA.HI R3, R2.reuse, R0.reuse, RZ, 0x3 ;  /* 0x0000000002037211 */ /* 0x0c0fe200078f18ff */
[----:B------:R-:W-:Y:S01]  /*13450*/  UIMAD.WIDE.U32 UR14, UR10, UR6, UR14 ;  /* 0x000000060a0e72a5 */ /* 0x000fe2000f8e000e */
[----:B------:R-:W-:Y:S01]  /*13460*/  IMAD R5, R5, 0x8, R6 ;  /* 0x0000000805057824 */ /* 0x000fe200078e0206 */
[----:B------:R-:W-:Y:S01]  /*13470*/  UIMAD UR9, UR10, UR7, UR9 ;  /* 0x000000070a0972a4 */ /* 0x000fe2000f8e0209 */
[----:B------:R-:W-:Y:S01]  /*13480*/  LOP3.LUT R10, R3, 0xfffffff8, RZ, 0xc0, !PT ;  /* 0xfffffff8030a7812 */ /* 0x000fe200078ec0ff */
[----:B------:R-:W-:Y:S01]  /*13490*/  UIMAD.WIDE.U32 UR16, UR20, UR4, URZ ;  /* 0x00000004141072a5 */ /* 0x000fe2000f8e003f */
[----:B-1----:R-:W-:Y:S01]  /*134a0*/  IMAD R9, R75, 0x80, R5 ;  /* 0x000000804b097824 */ /* 0x002fe200078e0205 */
[----:B------:R-:W-:Y:S01]  /*134b0*/  ULDC.64 UR6, c[0x0][0x498] ;  /* 0x0001260000067ab9 */ /* 0x000fe20000000a00 */
[----:B------:R-:W-:Y:S01]  /*134c0*/  SHF.R.S32.HI R3, RZ, 0x3, R3 ;  /* 0x00000003ff037819 */ /* 0x000fe20000011403 */
[----:B------:R-:W-:Y:S01]  /*134d0*/  UIMAD UR12, UR20, UR5, UR12 ;  /* 0x00000005140c72a4 */ /* 0x000fe2000f8e020c */
[----:B------:R-:W-:Y:S01]  /*134e0*/  @P1 IMAD.HI.U32 R5, R9, c[0x0][0x4ec], RZ ;  /* 0x00013b0009051a27 */ /* 0x000fe200078e00ff */
[----:B------:R-:W-:Y:S01]  /*134f0*/  MOV R12, R9 ;  /* 0x00000009000c7202 */ /* 0x000fe20000000f00 */
[----:B------:R-:W-:Y:S01]  /*13500*/  USEL UR13, UR13, URZ, !UP1 ;  /* 0x0000003f0d0d7287 */ /* 0x000fe2000c800000 */
[----:B------:R-:W-:Y:S01]  /*13510*/  BSSY B0, `(.L_x_2961) ;  /* 0x0000078000007945 */ /* 0x000fe20003800000 */
[----:B------:R-:W-:Y:S01]  /*13520*/  UIMAD UR20, UR11, UR6, URZ ;  /* 0x000000060b1472a4 */ /* 0x000fe2000f8e023f */
[----:B------:R-:W-:Y:S01]  /*13530*/  @P1 SHF.R.U32.HI R12, RZ, c[0x0][0x4f0], R5 ;  /* 0x00013c00ff0c1a19 */ /* 0x000fe20000011605 */
[----:B------:R-:W-:Y:S01]  /*13540*/  UIADD3 UR15, UR15, UR9, URZ ;  /* 0x000000090f0f7290 */ /* 0x000fe2000fffe03f */
[----:B------:R-:W-:Y:S01]  /*13550*/  LEA.HI R5, R2, R0, RZ, 0x6 ;  /* 0x0000000002057211 */ /* 0x000fe200078f30ff */
[----:B------:R-:W-:Y:S01]  /*13560*/  UIMAD UR7, UR13, UR7, UR20 ;  /* 0x000000070d0772a4 */ /* 0x000fe2000f8e0214 */
[----:B------:R-:W-:Y:S01]  /*13570*/  IMAD.IADD R0, R0, 0x1, -R10 ;  /* 0x0000000100007824 */ /* 0x000fe200078e0a0a */
[----:B------:R-:W-:Y:S01]  /*13580*/  UIMAD.WIDE.U32 UR14, UR13, UR6, UR14 ;  /* 0x000000060d0e72a5 */ /* 0x000fe2000f8e000e */
[--C-:B------:R-:W-:Y:S01]  /*13590*/  IMAD.MOV R2, RZ, RZ, -R12.reuse ;  /* 0x000000ffff027224 */ /* 0x100fe200078e0a0c */
[----:B------:R-:W-:Y:S01]  /*135a0*/  SHF.R.S32.HI R10, RZ, 0x1f, R12 ;  /* 0x0000001fff0a7819 */ /* 0x000fe2000001140c */
[----:B------:R-:W-:Y:S01]  /*135b0*/  IMAD R15, R0, 0x20, R3 ;  /* 0x00000020000f7824 */ /* 0x000fe200078e0203 */
[----:B------:R-:W-:Y:S01]  /*135c0*/  ULDC.64 UR4, c[0x0][0x3e8] ;  /* 0x0000fa0000047ab9 */ /* 0x000fe20000000a00 */
[----:B------:R-:W-:Y:S01]  /*135d0*/  IMAD R9, R2, c[0x0][0x4e8], R9 ;  /* 0x00013a0002097a24 */ /* 0x000fe200078e0209 */
[----:B------:R-:W-:Y:S01]  /*135e0*/  IADD3 R12, P0, R12, UR14, RZ ;  /* 0x0000000e0c0c7c10 */ /* 0x000fe2000ff1e0ff */
[----:B------:R-:W-:Y:S01]  /*135f0*/  IMAD.U32 R2, RZ, RZ, UR7 ;  /* 0x00000007ff027e24 */ /* 0x000fe2000f8e00ff */
[----:B------:R-:W-:Y:S01]  /*13600*/  LEA R15, R75, R15, 0x7 ;  /* 0x0000000f4b0f7211 */ /* 0x000fe200078e38ff */
[----:B------:R-:W-:Y:S01]  /*13610*/  UIMAD UR8, UR8, UR4, URZ ;  /* 0x00000004080872a4 */ /* 0x000fe2000f8e023f */
[----:B------:R-:W-:Y:S01]  /*13620*/  SHF.R.S32.HI R11, RZ, 0x1f, R9 ;  /* 0x0000001fff0b7819 */ /* 0x000fe20000011409 */
[----:B------:R-:W-:Y:S01]  /*13630*/  UIADD3 UR17, UR17, UR12, URZ ;  /* 0x0000000c11117290 */ /* 0x000fe2000fffe03f */
[----:B------:R-:W-:Y:S01]  /*13640*/  IADD3.X R13, R10, UR15, R2, P0, !PT ;  /* 0x0000000f0a0d7c10 */ /* 0x000fe200087fe402 */
[----:B------:R-:W-:Y:S01]  /*13650*/  IMAD.SHL.U32 R2, R3, 0x40, RZ ;  /* 0x0000004003027824 */ /* 0x000fe200078e00ff */
[----:B------:R-:W-:Y:S01]  /*13660*/  UIMAD UR5, UR10, UR5, UR8 ;  /* 0x000000050a0572a4 */ /* 0x000fe2000f8e0208 */
[----:B------:R-:W-:Y:S01]  /*13670*/  IMAD R11, R11, c[0x0][0x488], RZ ;  /* 0x000122000b0b7a24 */ /* 0x000fe200078e02ff */
[----:B------:R-:W-:Y:S01]  /*13680*/  UIMAD.WIDE.U32 UR16, UR10, UR4, UR16 ;  /* 0x000000040a1072a5 */ /* 0x000fe2000f8e0010 */
[----:B------:R-:W-:Y:S01]  /*13690*/  IMAD.WIDE.U32 R12, R9, c[0x0][0x488], R12 ;  /* 0x00012200090c7a25 */ /* 0x000fe200078e000c */
[----:B------:R-:W-:Y:S01]  /*136a0*/  LOP3.LUT R2, R2, 0x1c0, RZ, 0xc0, !PT ;  /* 0x000001c002027812 */ /* 0x000fe200078ec0ff */
[----:B------:R-:W-:-:S02]  /*136b0*/  ULDC.64 UR6, c[0x0][0x3f0] ;  /* 0x0000fc0000067ab9 */ /* 0x000fc40000000a00 */
[----:B------:R-:W-:Y:S01]  /*136c0*/  IMAD R11, R9, c[0x0][0x48c], R11 ;  /* 0x00012300090b7a24 */ /* 0x000fe200078e020b */
[----:B------:R-:W-:Y:S01]  /*136d0*/  LEA R10, P0, R12, c[0x0][0x450], 0x2 ;  /* 0x000114000c0a7a11 */ /* 0x000fe200078010ff */
[----:B------:R-:W-:Y:S01]  /*136e0*/  IMAD.SHL.U32 R0, R0, 0x8, RZ ;  /* 0x0000000800007824 */ /* 0x000fe200078e00ff */
[----:B------:R-:W-:Y:S01]  /*136f0*/  SHF.R.U32.HI R9, RZ, 0x3, R2 ;  /* 0x00000003ff097819 */ /* 0x000fe20000011602 */
[----:B------:R-:W-:Y:S01]  /*13700*/  @P1 IMAD.HI.U32 R16, R15, c[0x0][0x4ec], RZ ;  /* 0x00013b000f101a27 */ /* 0x000fe200078e00ff */
[----:B------:R-:W-:Y:S02]  /*13710*/  UIMAD UR11, UR11, UR6, URZ ;  /* 0x000000060b0b72a4 */ /* 0x000fe4000f8e023f */
[----:B------:R-:W-:Y:S01]  /*13720*/  LOP3.LUT R2, R2, 0x38, R0, 0xf8, !PT ;  /* 0x0000003802027812 */ /* 0x000fe200078ef800 */
[----:B------:R-:W-:Y:S01]  /*13730*/  IMAD.IADD R11, R13, 0x1, R11 ;  /* 0x000000010d0b7824 */ /* 0x000fe200078e020b */
[----:B------:R-:W-:Y:S01]  /*13740*/  UIADD3 UR17, UR17, UR5, URZ ;  /* 0x0000000511117290 */ /* 0x000fe2000fffe03f */
[----:B------:R-:W-:Y:S01]  /*13750*/  IMAD.MOV.U32 R14, RZ, RZ, R15 ;  /* 0x000000ffff0e7224 */ /* 0x000fe200078e000f */
[----:B------:R-:W-:Y:S01]  /*13760*/  @P1 SHF.R.U32.HI R14, RZ, c[0x0][0x4f0], R16 ;  /* 0x00013c00ff0e1a19 */ /* 0x000fe20000011610 */
[----:B------:R-:W-:Y:S01]  /*13770*/  UIMAD UR7, UR13, UR7, UR11 ;  /* 0x000000070d0772a4 */ /* 0x000fe2000f8e020b */
[----:B------:R-:W-:Y:S01]  /*13780*/  LEA.HI.X R11, R12, c[0x0][0x454], R11, 0x2, P0 ;  /* 0x000115000c0b7a11 */ /* 0x000fe200000f140b */
[----:B------:R-:W-:Y:S01]  /*13790*/  UIMAD.WIDE.U32 UR16, UR13, UR6, UR16 ;  /* 0x000000060d1072a5 */ /* 0x000fe2000f8e0010 */
[----:B------:R-:W-:Y:S01]  /*137a0*/  LOP3.LUT R9, R2, R9, RZ, 0x3c, !PT ;  /* 0x0000000902097212 */ /* 0x000fe200078e3cff */
[--C-:B------:R-:W-:Y:S01]  /*137b0*/  IMAD.MOV R18, RZ, RZ, -R14.reuse ;  /* 0x000000ffff127224 */ /* 0x100fe200078e0a0e */
[----:B------:R-:W-:Y:S01]  /*137c0*/  SHF.R.S32.HI R2, RZ, 0x1f, R14 ;  /* 0x0000001fff027819 */ /* 0x000fe2000001140e */
[----:B------:R-:W-:Y:S01]  /*137d0*/  SHFL.IDX PT, R12, R10, RZ, 0x1c1f ;  /* 0x001c1fff0a0c7589 */ /* 0x000fe200000e0000 */
[----:B------:R-:W-:Y:S01]  /*137e0*/  IMAD R6, R75, 0x80, R6 ;  /* 0x000000804b067824 */ /* 0x000fe200078e0206 */
[----:B------:R-:W-:Y:S01]  /*137f0*/  UIADD3 UR7, UR17, UR7, URZ ;  /* 0x0000000711077290 */ /* 0x000fe2000fffe03f */
[----:B------:R-:W-:Y:S01]  /*13800*/  IMAD R18, R18, c[0x0][0x4e8], R15 ;  /* 0x00013a0012127a24 */ /* 0x000fe200078e020f */
[----:B------:R-:W1:Y:S01]  /*13810*/  SHFL.IDX PT, R13, R11, RZ, 0x1c1f ;  /* 0x001c1fff0b0d7589 */ /* 0x000e6200000e0000 */
[----:B------:R-:W-:Y:S01]  /*13820*/  IMAD R15, R2, c[0x0][0x3e0], RZ ;  /* 0x0000f800020f7a24 */ /* 0x000fe200078e02ff */
[----:B------:R-:W-:Y:S01]  /*13830*/  MOV R17, UR17 ;  /* 0x0000001100117c02 */ /* 0x000fe20008000f00 */
[----:B-----5:R-:W-:Y:S01]  /*13840*/  IMAD R2, R4, c[0x0][0x4e8], RZ ;  /* 0x00013a0004027a24 */ /* 0x020fe200078e02ff */
[----:B------:R-:W-:Y:S01]  /*13850*/  SHFL.IDX PT, R10, R10, 0x1, 0x1c1f ;  /* 0x003c1f000a0a7f89 */ /* 0x000fe200000e0000 */
[----:B------:R-:W-:Y:S01]  /*13860*/  IADD3 R4, R6, 0x8, RZ ;  /* 0x0000000806047810 */ /* 0x000fe20007ffe0ff */
[----:B------:R-:W-:-:S02]  /*13870*/  IMAD.U32 R16, RZ, RZ, UR16 ;  /* 0x00000010ff107e24 */ /* 0x000fc4000f8e00ff */
[----:B------:R-:W2:Y:S01]  /*13880*/  SHFL.IDX PT, R11, R11, 0x1, 0x1c1f ;  /* 0x003c1f000b0b7f89 */ /* 0x000ea200000e0000 */
[----:B------:R-:W-:Y:S01]  /*13890*/  IMAD.U32 R17, RZ, RZ, UR7 ;  /* 0x00000007ff117e24 */ /* 0x000fe2000f8e00ff */
[-C--:B------:R-:W-:Y:S01]  /*138a0*/  ISETP.GE.OR P1, PT, R6, R2.reuse, P2 ;  /* 0x000000020600720c */ /* 0x080fe20001726670 */
[----:B------:R-:W-:Y:S01]  /*138b0*/  IMAD.SHL.U32 R5, R5, 0x8, RZ ;  /* 0x0000000805057824 */ /* 0x000fe200078e00ff */
[----:B------:R-:W-:Y:S01]  /*138c0*/  ISETP.GE.OR P0, PT, R4, R2, P2 ;  /* 0x000000020400720c */ /* 0x000fe20001706670 */
[C---:B------:R-:W-:Y:S01]  /*138d0*/  IMAD.WIDE.U32 R16, R14.reuse, c[0x0][0x3e0], R16 ;  /* 0x0000f8000e107a25 */ /* 0x040fe200078e0010 */
[----:B------:R-:W-:Y:S02]  /*138e0*/  SHF.R.S32.HI R6, RZ, 0x1f, R18 ;  /* 0x0000001fff067819 */ /* 0x000fe40000011412 */
[----:B------:R-:W-:Y:S01]  /*138f0*/  LOP3.LUT R5, R9, 0x7ffffe00, R5, 0xf8, !PT ;  /* 0x7ffffe0009057812 */ /* 0x000fe200078ef805 */
[----:B------:R-:W-:Y:S01]  /*13900*/  IMAD R15, R14, c[0x0][0x3e4], R15 ;  /* 0x0000f9000e0f7a24 */ /* 0x000fe200078e020f */
[----:B------:R-:W-:Y:S01]  /*13910*/  MOV R14, R16 ;  /* 0x00000010000e7202 */ /* 0x000fe20000000f00 */
[----:B------:R-:W-:-:S02]  /*13920*/  IMAD R6, R6, c[0x0][0x3d8], RZ ;  /* 0x0000f60006067a24 */ /* 0x000fc400078e02ff */
        /* <DEDUP_REMOVED lines=54> */
.L_x_2962:
[----:B--234-:R-:W-:Y:S05]  /*13c90*/  BSYNC B0 ;  /* 0x0000000000007941 */ /* 0x01cfea0003800000 */
.L_x_2961:
        /* <DEDUP_REMOVED lines=30> */
.L_x_2964:
[----:B------:R-:W-:Y:S05]  /*13e80*/  BSYNC B0 ;  /* 0x0000000000007941 */ /* 0x000fea0003800000 */
.L_x_2963:
        /* <DEDUP_REMOVED lines=30> */
.L_x_2966:
[----:B------:R-:W-:Y:S05]  /*14070*/  BSYNC B0 ;  /* 0x0000000000007941 */ /* 0x000fea0003800000 */
.L_x_2965:
        /* <DEDUP_REMOVED lines=31> */
.L_x_2959:
        /* <DEDUP_REMOVED lines=31> */
.L_x_2967:
        /* <DEDUP_REMOVED lines=43> */
.L_x_2969:
[----:B------:R-:W-:Y:S05]  /*14710*/  BSYNC B0 ;  /* 0x0000000000007941 */ /* 0x000fea0003800000 */
.L_x_2968:
        /* <DEDUP_REMOVED lines=77> */
.L_x_2971:
[----:B------:R-:W-:Y:S05]  /*14bf0*/  BSYNC B0 ;  /* 0x0000000000007941 */ /* 0x000fea0003800000 */
.L_x_2970:
        /* <DEDUP_REMOVED lines=27> */
.L_x_2973:
[----:B------:R-:W-:Y:S05]  /*14db0*/  BSYNC B0 ;  /* 0x0000000000007941 */ /* 0x000fea0003800000 */
.L_x_2972:
        /* <DEDUP_REMOVED lines=27> */
.L_x_2975:
[----:B------:R-:W-:Y:S05]  /*14f70*/  BSYNC B0 ;  /* 0x0000000000007941 */ /* 0x000fea0003800000 */
.L_x_2974:
        /* <DEDUP_REMOVED lines=28> */
.L_x_2976:
        /* <DEDUP_REMOVED lines=12> */
.L_x_3676:


//--------------------- .text._ZN7cutlass13device_kernelIN5flash19enable_sm80_to_sm89INS1_16FlashAttnFwdSm80INS1_25CollectiveMainloopFwdSm80ILi8ELi1ELb0EN4cute5tupleIJNS5_1CILi128EEENS7_ILi48EEENS7_ILi256EEEEEELi256ENS_10bfloat16_tEfNS_4arch4Sm80ELb0ELb1ELb0ELb1ELb1ELb1ELb1ELb0EEENS1_21CollectiveEpilogueFwdINS6_IJS8_SA_S9_EEENS6_IJNS7_ILi1EEESI_SI_EEESC_SE_Li256ELb1ELb1ELb0ELb0EEENS1_19SingleTileSchedulerILb1ELb0ELb1ELi128EEEEEEEEEvNT_6ParamsE --------------------------
	.section	.text._ZN7cutlass13device_kernelIN5flash19enable_sm80_to_sm89INS1_16FlashAttnFwdSm80INS1_25CollectiveMainloopFwdSm80ILi8ELi1ELb0EN4cute5tupleIJNS5_1CILi128EEENS7_ILi48EEENS7_ILi256EEEEEELi256ENS_10bfloat16_tEfNS_4arch4Sm80ELb0ELb1ELb0ELb1ELb1ELb1ELb1ELb0EEENS1_21CollectiveEpilogueFwdINS6_IJS8_SA_S9_EEENS6_IJNS7_ILi1EEESI_SI_EEESC_SE_Li256ELb1ELb1ELb0ELb0EEENS1_19SingleTileSchedulerILb1ELb0ELb1ELi128EEEEEEEEEvNT_6ParamsE,"ax",@progbits
	.sectioninfo	@"SHI_REGISTERS=255"
	.align	128
.text._ZN7cutlass13device_kernelIN5flash19enable_sm80_to_sm89INS1_16FlashAttnFwdSm80INS1_25CollectiveMainloopFwdSm80ILi8ELi1ELb0EN4cute5tupleIJNS5_1CILi128EEENS7_ILi48EEENS7_ILi256EEEEEELi256ENS_10bfloat16_tEfNS_4arch4Sm80ELb0ELb1ELb0ELb1ELb1ELb1ELb1ELb0EEENS1_21CollectiveEpilogueFwdINS6_IJS8_SA_S9_EEENS6_IJNS7_ILi1EEESI_SI_EEESC_SE_Li256ELb1ELb1ELb0ELb0EEENS1_19SingleTileSchedulerILb1ELb0ELb1ELi128EEEEEEEEEvNT_6ParamsE:
        .type           _ZN7cutlass13device_kernelIN5flash19enable_sm80_to_sm89INS1_16FlashAttnFwdSm80INS1_25CollectiveMainloopFwdSm80ILi8ELi1ELb0EN4cute5tupleIJNS5_1CILi128EEENS7_ILi48EEENS7_ILi256EEEEEELi256ENS_10bfloat16_tEfNS_4arch4Sm80ELb0ELb1ELb0ELb1ELb1ELb1ELb1ELb0EEENS1_21CollectiveEpilogueFwdINS6_IJS8_SA_S9_EEENS6_IJNS7_ILi1EEESI_SI_EEESC_SE_Li256ELb1ELb1ELb0ELb0EEENS1_19SingleTileSchedulerILb1ELb0ELb1ELi128EEEEEEEEEvNT_6ParamsE,@function
        .size           _ZN7cutlass13device_kernelIN5flash19enable_sm80_to_sm89INS1_16FlashAttnFwdSm80INS1_25CollectiveMainloopFwdSm80ILi8ELi1ELb0EN4cute5tupleIJNS5_1CILi128EEENS7_ILi48EEENS7_ILi256EEEEEELi256ENS_10bfloat16_tEfNS_4arch4Sm80ELb0ELb1ELb0ELb1ELb1ELb1ELb1ELb0EEENS1_21CollectiveEpilogueFwdINS6_IJS8_SA_S9_EEENS6_IJNS7_ILi1EEESI_SI_EEESC_SE_Li256ELb1ELb1ELb0ELb0EEENS1_19SingleTileSchedulerILb1ELb0ELb1ELi128EEEEEEEEEvNT_6ParamsE,(.L_x_3677 - _ZN7cutlass13device_kernelIN5flash19enable_sm80_to_sm89INS1_16FlashAttnFwdSm80INS1_25CollectiveMainloopFwdSm80ILi8ELi1ELb0EN4cute5tupleIJNS5_1CILi128EEENS7_ILi48EEENS7_ILi256EEEEEELi256ENS_10bfloat16_tEfNS_4arch4Sm80ELb0ELb1ELb0ELb1ELb1ELb1ELb1ELb0EEENS1_21CollectiveEpilogueFwdINS6_IJS8_SA_S9_EEENS6_IJNS7_ILi1EEESI_SI_EEESC_SE_Li256ELb1ELb1ELb0ELb0EEENS1_19SingleTileSchedulerILb1ELb0ELb1ELi128EEEEEEEEEvNT_6ParamsE)
        .other          _ZN7cutlass13device_kernelIN5flash19enable_sm80_to_sm89INS1_16FlashAttnFwdSm80INS1_25CollectiveMainloopFwdSm80ILi8ELi1ELb0EN4cute5tupleIJNS5_1CILi128EEENS7_ILi48EEENS7_ILi256EEEEEELi256ENS_10bfloat16_tEfNS_4arch4Sm80ELb0ELb1ELb0ELb1ELb1ELb1ELb1ELb0EEENS1_21CollectiveEpilogueFwdINS6_IJS8_SA_S9_EEENS6_IJNS7_ILi1EEESI_SI_EEESC_SE_Li256ELb1ELb1ELb0ELb0EEENS1_19SingleTileSchedulerILb1ELb0ELb1ELi128EEEEEEEEEvNT_6ParamsE,@"STO_CUDA_ENTRY STV_DEFAULT"
_ZN7cutlass13device_kernelIN5flash19enable_sm80_to_sm89INS1_16FlashAttnFwdSm80INS1_25CollectiveMainloopFwdSm80ILi8ELi1ELb0EN4cute5tupleIJNS5_1CILi128EEENS7_ILi48EEENS7_ILi256EEEEEELi256ENS_10bfloat16_tEfNS_4arch4Sm80ELb0ELb1ELb0ELb1ELb1ELb1ELb1ELb0EEENS1_21CollectiveEpilogueFwdINS6_IJS8_SA_S9_EEENS6_IJNS7_ILi1EEESI_SI_EEESC_SE_Li256ELb1ELb1ELb0ELb0EEENS1_19SingleTileSchedulerILb1ELb0ELb1ELi128EEEEEEEEEvNT_6ParamsE:
        /* <DEDUP_REMOVED lines=17> */
.L_x_2978:
        /* <DEDUP_REMOVED lines=8> */
.L_x_2980:
[----:B------:R-:W-:-:S05]  /*0190*/  MOV R0, c[0x0][0x54c] ;  /* 0x0001530000007a02 */ /* 0x000fca0000000f00 */
.L_x_2979:
[----:B-----5:R-:W-:Y:S01]  /*01a0*/  IMAD R0, R0, c[0x0][0x548], RZ ;  /* 0x0001520000007a24 */ /* 0x020fe200078e02ff */
[----:B------:R-:W-:-:S04]  /*01b0*/  SHF.L.U32 R164, R167, 0x7, RZ ;  /* 0x00000007a7a47819 */ /* 0x000fc800000006ff */
[----:B------:R-:W-:-:S04]  /*01c0*/  ISETP.GE.AND P0, PT, R164, R0, PT ;  /* 0x00000000a400720c */ /* 0x000fc80003f06270 */
[----:B------:R-:W-:Y:S01]  /*01d0*/  SEL R252, R5, 0xffffffff, !P0 ;  /* 0xffffffff05fc7807 */ /* 0x000fe20004000000 */
[----:B------:R-:W-:Y:S05]  /*01e0*/  BRA `(.L_x_2981) ;  /* 0x0000012000007947 */ /* 0x000fea0003800000 */
.L_x_2977:
[----:B---3--:R-:W-:-:S04]  /*01f0*/  ISETP.NE.U32.AND P0, PT, RZ, c[0x0][0x568], PT ;  /* 0x00015a00ff007a0c */ /* 0x008fc80003f05070 */
[----:B------:R-:W-:-:S13]  /*0200*/  ISETP.NE.AND.EX P0, PT, RZ, c[0x0][0x56c], PT, P0 ;  /* 0x00015b00ff007a0c */ /* 0x000fda0003f05300 */
[----:B------:R-:W-:Y:S05]  /*0210*/  @!P0 BRA `(.L_x_2982) ;  /* 0x0000002000008947 */ /* 0x000fea0003800000 */
[----:B------:R1:W5:Y:S01]  /*0220*/  LDG.E R0, [R2.64] ;  /* 0x0000000e02007981 */ /* 0x000362000c1e1900 */
[----:B------:R-:W-:Y:S05]  /*0230*/  BRA `(.L_x_2983) ;  /* 0x0000009000007947 */ /* 0x000fea0003800000 */
.L_x_2982:
        /* <DEDUP_REMOVED lines=8> */
.L_x_2984:
[----:B------:R-:W-:-:S05]  /*02c0*/  MOV R0, c[0x0][0x54c] ;  /* 0x0001530000007a02 */ /* 0x000fca0000000f00 */
.L_x_2983:
[----:B-----5:R-:W-:Y:S01]  /*02d0*/  IMAD R0, R0, c[0x0][0x548], RZ ;  /* 0x0001520000007a24 */ /* 0x020fe200078e02ff */
[----:B------:R-:W-:-:S04]  /*02e0*/  SHF.L.U32 R164, R167, 0x7, RZ ;  /* 0x00000007a7a47819 */ /* 0x000fc800000006ff */
[----:B------:R-:W-:-:S04]  /*02f0*/  ISETP.GE.AND P0, PT, R164, R0, PT ;  /* 0x00000000a400720c */ /* 0x000fc80003f06270 */
[----:B------:R-:W-:-:S04]  /*0300*/  SEL R252, R5, 0xffffffff, !P0 ;  /* 0xffffffff05fc7807 */ /* 0x000fc80004000000 */
.L_x_2981:
[----:B------:R-:W-:-:S13]  /*0310*/  ISETP.GE.AND P0, PT, R252, RZ, PT ;  /* 0x000000fffc00720c */ /* 0x000fda0003f06270 */
        /* <DEDUP_REMOVED lines=11> */
[----:B------:R-:W-:-:S02]  /*03d0*/  MOV R0, RZ ;  /* 0x000000ff00007202 */ /* 0x000fc40000000f00 */
        /* <DEDUP_REMOVED lines=29> */
.L_x_2985:
[----:B-----5:R1:W-:Y:S01]  /*05b0*/  STL [R1+0x58], R19 ;  /* 0x0000581301007387 */ /* 0x0203e20000100800 */
[----:B------:R-:W-:-:S04]  /*05c0*/  ISETP.NE.U32.AND P0, PT, RZ, c[0x0][0x368], PT ;  /* 0x0000da00ff007a0c */ /* 0x000fc80003f05070 */
[----:B------:R-:W-:-:S13]  /*05d0*/  ISETP.NE.AND.EX P0, PT, RZ, c[0x0][0x36c], PT, P0 ;  /* 0x0000db00ff007a0c */ /* 0x000fda0003f05300 */
[----:B------:R-:W-:Y:S05]  /*05e0*/  @!P0 BRA `(.L_x_2986) ;  /* 0x0000003000008947 */ /* 0x000fea0003800000 */
[----:B------:R-:W-:-:S05]  /*05f0*/  IMAD.WIDE R6, R252, R12, c[0x0][0x368] ;  /* 0x0000da00fc067625 */ /* 0x000fca00078e020c */
[----:B------:R2:W5:Y:S01]  /*0600*/  LDG.E R11, [R6.64] ;  /* 0x0000000e060b7981 */ /* 0x000562000c1e1900 */
[----:B------:R-:W-:Y:S05]  /*0610*/  BRA `(.L_x_2987) ;  /* 0x0000004000007947 */ /* 0x000fea0003800000 */
.L_x_2986:
[----:B------:R-:W-:Y:S05]  /*0620*/  @!P2 BRA `(.L_x_2987) ;  /* 0x000000300000a947 */ /* 0x000fea0003800000 */
[----:B------:R2:W3:Y:S04]  /*0630*/  LDG.E R0, [R6.64] ;  /* 0x0000000e06007981 */ /* 0x0004e8000c1e1900 */
[----:B--2---:R-:W3:Y:S02]  /*0640*/  LDG.E R6, [R6.64+0x4] ;  /* 0x0000040e06067981 */ /* 0x004ee4000c1e1900 */
[----:B---3--:R-:W-:Y:S02]  /*0650*/  IADD3 R11, -R0, R6, RZ ;  /* 0x00000006000b7210 */ /* 0x008fe40007ffe1ff */
.L_x_2987:
        /* <DEDUP_REMOVED lines=37> */
.L_x_2989:
[----:B------:R-:W-:-:S13]  /*08b0*/  ISETP.NE.AND P0, PT, R8, 0x1, PT ;  /* 0x000000010800780c */ /* 0x000fda0003f05270 */
[----:B------:R-:W-:-:S05]  /*08c0*/  @P0 IMAD.HI.U32 R2, R0, c[0x0][0x330], RZ ;  /* 0x0000cc0000020a27 */ /* 0x000fca00078e00ff */
[----:B------:R-:W-:-:S05]  /*08d0*/  @P0 SHF.R.U32.HI R0, RZ, c[0x0][0x334], R2 ;  /* 0x0000cd00ff000a19 */ /* 0x000fca0000011602 */
.L_x_2990:
[----:B------:R-:W-:-:S05]  /*08e0*/  IMAD R0, R0, R8, c[0x0][0x32c] ;  /* 0x0000cb0000007624 */ /* 0x000fca00078e0208 */
[----:B------:R-:W-:Y:S02]  /*08f0*/  IMNMX R6, R6, R0, PT ;  /* 0x0000000006067217 */ /* 0x000fe40003800200 */
.L_x_2988:
        /* <DEDUP_REMOVED lines=14> */
.L_x_2992:
[----:B------:R-:W-:-:S13]  /*09e0*/  ISETP.NE.AND P0, PT, R8, 0x1, PT ;  /* 0x000000010800780c */ /* 0x000fda0003f05270 */
[----:B------:R-:W-:-:S05]  /*09f0*/  @P0 IMAD.HI.U32 R2, R0, c[0x0][0x330], RZ ;  /* 0x0000cc0000020a27 */ /* 0x000fca00078e00ff */
[----:B------:R-:W-:-:S05]  /*0a00*/  @P0 SHF.R.U32.HI R0, RZ, c[0x0][0x334], R2 ;  /* 0x0000cd00ff000a19 */ /* 0x000fca0000011602 */
.L_x_2993:
[----:B------:R-:W-:-:S05]  /*0a10*/  IMAD R0, R0, c[0x0][0x32c], RZ ;  /* 0x0000cb0000007a24 */ /* 0x000fca00078e02ff */
[----:B------:R-:W-:-:S04]  /*0a20*/  IMNMX R3, R3, R0, !PT ;  /* 0x0000000003037217 */ /* 0x000fc80007800200 */
.L_x_2991:
        /* <DEDUP_REMOVED lines=96> */
[----:B------:R-:W-:Y:S01]  /*1030*/  UIMAD UR5, UR7, UR5, URZ ;  /* 0x00000005070572a4 */ /* 0x000fe2000f8e023f */
        /* <DEDUP_REMOVED lines=27> */
[----:B------:R-:W-:Y:S01]  /*11f0*/  P2R R29, PR, RZ, 0x2 ;  /* 0x00000002ff1d7803 */ /* 0x000fe20000000000 */
[----:B------:R-:W-:Y:S01]  /*1200*/  IMAD R3, R43, c[0x0][0x294], R3 ;  /* 0x0000a5002b037a24 */ /* 0x000fe200078e0203 */
[----:B------:R-:W-:Y:S01]  /*1210*/  LOP3.LUT R7, R7, 0xfffffe00, RZ, 0xc0, !PT ;  /* 0xfffffe0007077812 */ /* 0x000fe200078ec0ff */
[----:B------:R-:W-:Y:S01]  /*1220*/  IMAD.IADD R2, R24, 0x1, R2 ;  /* 0x0000000118027824 */ /* 0x000fe200078e0202 */
[----:B------:R-:W-:Y:S01]  /*1230*/  LOP3.LUT R87, R119, 0x38, R24, 0xf8, !PT ;  /* 0x0000003877577812 */ /* 0x000fe200078ef818 */
[----:B------:R-:W-:Y:S01]  /*1240*/  IMAD.WIDE.U32 R124, R22, c[0x0][0x280], R16 ;  /* 0x0000a000167c7a25 */ /* 0x000fe200078e0010 */
[----:B------:R-:W-:-:S02]  /*1250*/  SHF.R.U32.HI R158, RZ, 0x3, R119 ;  /* 0x00000003ff9e7819 */ /* 0x000fc40000011677 */
[----:B------:R-:W-:Y:S01]  /*1260*/  @P3 IADD3.X R23, R5, UR13, RZ, P4, !PT ;  /* 0x0000000d05173c10 */ /* 0x000fe2000a7fe4ff */
[----:B------:R-:W-:Y:S01]  /*1270*/  IMAD.WIDE.U32 R128, R22, c[0x0][0x280], R18 ;  /* 0x0000a00016807a25 */ /* 0x000fe200078e0012 */
[----:B------:R-:W-:Y:S02]  /*1280*/  LOP3.LUT R87, R7, R87, R158, 0xf6, !PT ;  /* 0x0000005707577212 */ /* 0x000fe400078ef69e */
[----:B------:R-:W-:Y:S01]  /*1290*/  SHF.R.S32.HI R5, RZ, 0x1f, R2 ;  /* 0x0000001fff057819 */ /* 0x000fe20000011402 */
[C---:B------:R-:W-:Y:S01]  /*12a0*/  IMAD.WIDE.U32 R162, R30.reuse, c[0x0][0x1e8], RZ ;  /* 0x00007a001ea27a25 */ /* 0x040fe200078e00ff */
[----:B------:R-:W-:Y:S02]  /*12b0*/  SHF.L.U32 R87, R87, 0x1, RZ ;  /* 0x0000000157577819 */ /* 0x000fe400000006ff */
[----:B------:R-:W-:Y:S01]  /*12c0*/  LEA.HI R26, R5, R2, RZ, 0x6 ;  /* 0x00000002051a7211 */ /* 0x000fe200078f30ff */
        /* <DEDUP_REMOVED lines=116> */
.L_x_3034:
        /* <DEDUP_REMOVED lines=91> */
.L_x_2999:
[----:B------:R-:W-:Y:S05]  /*1fc0*/  BSYNC B0 ;  /* 0x0000000000007941 */ /* 0x000fea0003800000 */
.L_x_2998:
        /* <DEDUP_REMOVED lines=66> */
.L_x_3001:
[----:B------:R-:W-:Y:S05]  /*23f0*/  BSYNC B0 ;  /* 0x0000000000007941 */ /* 0x000fea0003800000 */
.L_x_3000:
        /* <DEDUP_REMOVED lines=86> */
.L_x_3005:
[----:B------:R-:W-:Y:S05]  /*2960*/  BSYNC B0 ;  /* 0x0000000000007941 */ /* 0x000fea0003800000 */
.L_x_3004:
        /* <DEDUP_REMOVED lines=58> */
.L_x_3007:
[----:B------:R-:W-:Y:S05]  /*2d10*/  BSYNC B0 ;  /* 0x0000000000007941 */ /* 0x000fea0003800000 */
.L_x_3006:
        /* <DEDUP_REMOVED lines=58> */
.L_x_3009:
[----:B------:R-:W-:Y:S05]  /*30c0*/  BSYNC B0 ;  /* 0x0000000000007941 */ /* 0x000fea0003800000 */
.L_x_3008:
        /* <DEDUP_REMOVED lines=57> */
.L_x_3003:
[----:B-123--:R-:W-:Y:S05]  /*3460*/  BSYNC B1 ;  /* 0x0000000000017941 */ /* 0x00efea0003800000 */
.L_x_3002:
        /* <DEDUP_REMOVED lines=61> */
.L_x_3012:
[----:B------:R-:W-:Y:S05]  /*3840*/  BSYNC B0 ;  /* 0x0000000000007941 */ /* 0x000fea0003800000 */
.L_x_3011:
        /* <DEDUP_REMOVED lines=58> */
.L_x_3014:
[----:B------:R-:W-:Y:S05]  /*3bf0*/  BSYNC B0 ;  /* 0x0000000000007941 */ /* 0x000fea0003800000 */
.L_x_3013:
        /* <DEDUP_REMOVED lines=58> */
.L_x_3016:
[----:B------:R-:W-:Y:S05]  /*3fa0*/  BSYNC B0 ;  /* 0x0000000000007941 */ /* 0x000fea0003800000 */
.L_x_3015:
        /* <DEDUP_REMOVED lines=58> */
.L_x_2997:
        /* <DEDUP_REMOVED lines=36> */
.L_x_3018:
[----:B------:R-:W-:Y:S05]  /*4590*/  BSYNC B0 ;  /* 0x0000000000007941 */ /* 0x000fea0003800000 */
.L_x_3017:
        /* <DEDUP_REMOVED lines=59> */
.L_x_3020:
[----:B------:R-:W-:Y:S05]  /*4950*/  BSYNC B0 ;  /* 0x0000000000007941 */ /* 0x000fea0003800000 */
.L_x_3019:
        /* <DEDUP_REMOVED lines=151> */
.L_x_3024:
[----:B------:R-:W-:Y:S05]  /*52d0*/  BSYNC B0 ;  /* 0x0000000000007941 */ /* 0x000fea0003800000 */
.L_x_3023:
        /* <DEDUP_REMOVED lines=121> */
.L_x_3022:
[----:B--2---:R-:W-:Y:S05]  /*5a70*/  BSYNC B1 ;  /* 0x0000000000017941 */ /* 0x004fea0003800000 */
.L_x_3021:
        /* <DEDUP_REMOVED lines=125> */
.L_x_3026:
[----:B------:R-:W-:Y:S05]  /*6250*/  BSYNC B0 ;  /* 0x0000000000007941 */ /* 0x000fea0003800000 */
.L_x_3025:
        /* <DEDUP_REMOVED lines=125> */
.L_x_2996:
        /* <DEDUP_REMOVED lines=30> */
.L_x_3028:
[----:B-12---:R-:W-:Y:S05]  /*6c10*/  BSYNC B0 ;  /* 0x0000000000007941 */ /* 0x006fea0003800000 */
.L_x_3027:
        /* <DEDUP_REMOVED lines=25> */
.L_x_3010:
[----:B------:R-:W-:Y:S05]  /*6db0*/  BSYNC B2 ;  /* 0x0000000000027941 */ /* 0x000fea0003800000 */
.L_x_2995:
        /* <DEDUP_REMOVED lines=80> */
.L_x_3030:
[----:B------:R-:W-:Y:S05]  /*72c0*/  BSYNC B0 ;  /* 0x0000000000007941 */ /* 0x000fea0003800000 */
.L_x_3029:
        /* <DEDUP_REMOVED lines=25> */
.L_x_3032:
[----:B------:R-:W-:Y:S05]  /*7460*/  BSYNC B0 ;  /* 0x0000000000007941 */ /* 0x000fea0003800000 */
.L_x_3031:
        /* <DEDUP_REMOVED lines=41> */
.L_x_3033:
        /* <DEDUP_REMOVED lines=10> */
.L_x_2994:
        /* <DEDUP_REMOVED lines=22> */
.L_x_3037:
[----:B------:R-:W-:-:S13]  /*7900*/  ISETP.NE.AND P0, PT, R4, 0x1, PT ;  /* 0x000000010400780c */ /* 0x000fda0003f05270 */
[----:B------:R-:W-:-:S05]  /*7910*/  @P0 IMAD.HI.U32 R2, R0, c[0x0][0x330], RZ ;  /* 0x0000cc0000020a27 */ /* 0x000fca00078e00ff */
[----:B------:R-:W-:Y:S02]  /*7920*/  @P0 SHF.R.U32.HI R0, RZ, c[0x0][0x334], R2 ;  /* 0x0000cd00ff000a19 */ /* 0x000fe40000011602 */
.L_x_3038:
[----:B------:R-:W-:Y:S05]  /*7930*/  BSYNC B0 ;  /* 0x0000000000007941 */ /* 0x000fea0003800000 */
.L_x_3036:
[----:B------:R-:W-:-:S05]  /*7940*/  IMAD R0, R0, R4, c[0x0][0x32c] ;  /* 0x0000cb0000007624 */ /* 0x000fca00078e0204 */
[----:B------:R-:W-:-:S04]  /*7950*/  IMNMX R3, R3, R0, PT ;  /* 0x0000000003037217 */ /* 0x000fc80003800200 */
.L_x_3035:
        /* <DEDUP_REMOVED lines=20> */
.L_x_3041:
[----:B------:R-:W-:-:S13]  /*7aa0*/  ISETP.NE.AND P0, PT, R4, 0x1, PT ;  /* 0x000000010400780c */ /* 0x000fda0003f05270 */
[----:B------:R-:W-:-:S05]  /*7ab0*/  @P0 IMAD.HI.U32 R2, R0, c[0x0][0x330], RZ ;  /* 0x0000cc0000020a27 */ /* 0x000fca00078e00ff */
[----:B------:R-:W-:Y:S02]  /*7ac0*/  @P0 SHF.R.U32.HI R0, RZ, c[0x0][0x334], R2 ;  /* 0x0000cd00ff000a19 */ /* 0x000fe40000011602 */
.L_x_3042:
[----:B------:R-:W-:Y:S05]  /*7ad0*/  BSYNC B0 ;  /* 0x0000000000007941 */ /* 0x000fea0003800000 */
.L_x_3040:
[----:B------:R-:W-:-:S05]  /*7ae0*/  IMAD R0, R0, c[0x0][0x32c], RZ ;  /* 0x0000cb0000007a24 */ /* 0x000fca00078e02ff */
[----:B------:R-:W-:-:S05]  /*7af0*/  IMNMX R3, R3, R0, !PT ;  /* 0x0000000003037217 */ /* 0x000fca0007800200 */
.L_x_3039:
        /* <DEDUP_REMOVED lines=83> */
[----:B------:R-:W2:Y:S01]  /*8030*/  LDL R0, [R1+0x4c] ;  /* 0x00004c0001007983 */ /* 0x000ea20000100800 */
[----:B------:R-:W-:Y:S01]  /*8040*/  ISETP.NE.U32.AND P0, PT, RZ, c[0x0][0x340], PT ;  /* 0x0000d000ff007a0c */ /* 0x000fe20003f05070 */
[----:B------:R-:W-:-:S03]  /*8050*/  ULDC.64 UR4, c[0x0][0x18] ;  /* 0x0000060000047ab9 */ /* 0x000fc60000000a00 */
[----:B------:R-:W-:Y:S01]  /*8060*/  ISETP.NE.AND.EX P1, PT, RZ, c[0x0][0x344], PT, P0 ;  /* 0x0000d100ff007a0c */ /* 0x000fe20003f25300 */
[----:B------:R-:W1:Y:S01]  /*8070*/  S2R R7, SR_CTAID.Y ;  /* 0x0000000000077919 */ /* 0x000e620000002600 */
[----:B------:R-:W-:Y:S02]  /*8080*/  SHF.R.S32.HI R32, RZ, 0x1f, R166 ;  /* 0x0000001fff207819 */ /* 0x000fe400000114a6 */
[----:B------:R-:W-:-:S09]  /*8090*/  ISETP.NE.U32.AND P0, PT, RZ, c[0x0][0x348], PT ;  /* 0x0000d200ff007a0c */ /* 0x000fd20003f05070 */
[----:B------:R-:W-:Y:S01]  /*80a0*/  @P1 IMAD.MOV.U32 R2, RZ, RZ, 0x4 ;  /* 0x00000004ff021424 */ /* 0x000fe200078e00ff */
[----:B------:R-:W-:Y:S01]  /*80b0*/  UIADD3 UR4, UP0, UR4, 0x10080, URZ ;  /* 0x0001008004047890 */ /* 0x000fe2000ff1e03f */
[----:B------:R-:W-:Y:S01]  /*80c0*/  STL [R1+0x10], R19 ;  /* 0x0000101301007387 */ /* 0x000fe20000100800 */
[----:B------:R-:W-:Y:S01]  /*80d0*/  P2R R13, PR, RZ, 0x2 ;  /* 0x00000002ff0d7803 */ /* 0x000fe20000000000 */
[----:B------:R-:W-:-:S05]  /*80e0*/  @P1 IMAD.WIDE R2, R252, R2, c[0x0][0x340] ;  /* 0x0000d000fc021625 */ /* 0x000fca00078e0202 */
[----:B------:R2:W3:Y:S01]  /*80f0*/  @P1 LDG.E R27, [R2.64] ;  /* 0x0000000e021b1981 */ /* 0x0004e2000c1e1900 */
[CC--:B------:R-:W-:Y:S01]  /*8100*/  LEA.HI R6, R32.reuse, R166.reuse, RZ, 0x3 ;  /* 0x000000a620067211 */ /* 0x0c0fe200078f18ff */
[----:B------:R-:W-:Y:S01]  /*8110*/  UIADD3.X UR5, URZ, UR5, URZ, UP0, !UPT ;  /* 0x000000053f057290 */ /* 0x000fe200087fe43f */
[----:B-1----:R-:W-:Y:S02]  /*8120*/  SHF.R.S32.HI R7, RZ, 0x1f, R7 ;  /* 0x0000001fff077819 */ /* 0x002fe40000011407 */
[----:B------:R-:W-:Y:S02]  /*8130*/  SHF.R.S32.HI R29, RZ, 0x3, R6 ;  /* 0x00000003ff1d7819 */ /* 0x000fe40000011406 */
[----:B------:R-:W-:Y:S02]  /*8140*/  ISETP.NE.AND.EX P0, PT, RZ, c[0x0][0x34c], PT, P0 ;  /* 0x0000d300ff007a0c */ /* 0x000fe40003f05300 */
[CC--:B------:R-:W-:Y:S02]  /*8150*/  LEA.HI R31, R32.reuse, R166.reuse, RZ, 0x4 ;  /* 0x000000a6201f7211 */ /* 0x0c0fe400078f20ff */
[----:B------:R-:W-:-:S02]  /*8160*/  LEA.HI R12, R32, R166, RZ, 0x6 ;  /* 0x000000a6200c7211 */ /* 0x000fc400078f30ff */
[----:B------:R-:W-:Y:S02]  /*8170*/  IADD3 R142, R218, -0x1, RZ ;  /* 0xffffffffda8e7810 */ /* 0x000fe40007ffe0ff */
[----:B--2---:R-:W-:-:S05]  /*8180*/  SHF.R.S32.HI R2, RZ, 0x1f, R0 ;  /* 0x0000001fff027819 */ /* 0x004fca0000011400 */
        /* <DEDUP_REMOVED lines=56> */
[----:B------:R-:W-:Y:S01]  /*8510*/  ISETP.GE.AND P6, PT, R22, c[0x0][0x198], PT ;  /* 0x0000660016007a0c */ /* 0x000fe20003fc6270 */
[----:B---3--:R-:W-:Y:S01]  /*8520*/  @!P0 IMAD.MOV.U32 R27, RZ, RZ, R252 ;  /* 0x000000ffff1b8224 */ /* 0x008fe200078e00fc */
        /* <DEDUP_REMOVED lines=10> */
[----:B------:R-:W-:Y:S05]  /*85d0*/  BRA.DIV ~URZ, `(.L_x_3044) ;  /* 0x000122027f007947 */ /* 0x000fea000b800000 */
[----:B------:R1:W2:Y:S02]  /*85e0*/  SHFL.IDX PT, R0, R18, RZ, 0x181f ;  /* 0x00181fff12007589 */ /* 0x0002a400000e0000 */
.L_x_3174:
[----:B------:R-:W-:Y:S05]  /*85f0*/  BRA.DIV ~URZ, `(.L_x_3045) ;  /* 0x000122627f007947 */ /* 0x000fea000b800000 */
[----:B------:R3:W4:Y:S02]  /*8600*/  SHFL.IDX PT, R2, R20, RZ, 0x181f ;  /* 0x00181fff14027589 */ /* 0x00072400000e0000 */
.L_x_3175:
        /* <DEDUP_REMOVED lines=27> */
.L_x_3047:
[----:B------:R-:W-:Y:S05]  /*87c0*/  BSYNC B0 ;  /* 0x0000000000007941 */ /* 0x000fea0003800000 */
.L_x_3046:
[----:B------:R-:W-:Y:S05]  /*87d0*/  BRA.DIV ~URZ, `(.L_x_3048) ;  /* 0x000121027f007947 */ /* 0x000fea000b800000 */
[----:B------:R1:W2:Y:S04]  /*87e0*/  SHFL.IDX PT, R4, R18, 0x1, 0x181f ;  /* 0x00381f0012047f89 */ /* 0x0002a800000e0000 */
[----:B--2-4-:R1:W2:Y:S02]  /*87f0*/  SHFL.IDX PT, R2, R20, 0x1, 0x181f ;  /* 0x00381f0014027f89 */ /* 0x0142a400000e0000 */
.L_x_3176:
        /* <DEDUP_REMOVED lines=26> */
.L_x_3050:
[----:B------:R-:W-:Y:S05]  /*89a0*/  BSYNC B0 ;  /* 0x0000000000007941 */ /* 0x000fea0003800000 */
.L_x_3049:
[----:B------:R-:W-:Y:S05]  /*89b0*/  BRA.DIV ~URZ, `(.L_x_3051) ;  /* 0x000120127f007947 */ /* 0x000fea000b800000 */
[----:B------:R4:W1:Y:S02]  /*89c0*/  SHFL.IDX PT, R4, R18, 0x2, 0x181f ;  /* 0x00581f0012047f89 */ /* 0x00086400000e0000 */
.L_x_3177:
[----:B------:R-:W-:Y:S05]  /*89d0*/  BRA.DIV ~URZ, `(.L_x_3052) ;  /* 0x000120727f007947 */ /* 0x000fea000b800000 */
[----:B--2---:R2:W3:Y:S02]  /*89e0*/  SHFL.IDX PT, R2, R20, 0x2, 0x181f ;  /* 0x00581f0014027f89 */ /* 0x0044e400000e0000 */
.L_x_3178:
        /* <DEDUP_REMOVED lines=26> */
.L_x_3054:
[----:B------:R-:W-:Y:S05]  /*8b90*/  BSYNC B0 ;  /* 0x0000000000007941 */ /* 0x000fea0003800000 */
.L_x_3053:
[----:B------:R-:W-:Y:S05]  /*8ba0*/  BRA.DIV ~URZ, `(.L_x_3055) ;  /* 0x00011f227f007947 */ /* 0x000fea000b800000 */
[----:B-1----:R1:W2:Y:S04]  /*8bb0*/  SHFL.IDX PT, R11, R18, 0x3, 0x181f ;  /* 0x00781f00120b7f89 */ /* 0x0022a800000e0000 */
[----:B------:R1:W4:Y:S02]  /*8bc0*/  SHFL.IDX PT, R10, R20, 0x3, 0x181f ;  /* 0x00781f00140a7f89 */ /* 0x00032400000e0000 */
.L_x_3179:
        /* <DEDUP_REMOVED lines=205> */
[----:B------:R-:W-:Y:S05]  /*98a0*/  CALL.REL.NOINC `($_ZN7cutlass13device_kernelIN5flash19enable_sm80_to_sm89INS1_16FlashAttnFwdSm80INS1_25CollectiveMainloopFwdSm80ILi8ELi1ELb0EN4cute5tupleIJNS5_1CILi128EEENS7_ILi48EEENS7_ILi256EEEEEELi256ENS_10bfloat16_tEfNS_4arch4Sm80ELb0ELb1ELb0ELb1ELb1ELb1ELb1ELb0EEENS1_21CollectiveEpilogueFwdINS6_IJS8_SA_S9_EEENS6_IJNS7_ILi1EEESI_SI_EEESC_SE_Li256ELb1ELb1ELb0ELb0EEENS1_19SingleTileSchedulerILb1ELb0ELb1ELi128EEEEEEEEEvNT_6ParamsE$_ZZN5flash25CollectiveMainloopFwdSm80ILi8ELi1ELb0EN4cute5tupleIJNS1_1CILi128EEENS3_ILi48EEENS3_ILi256EEEEEELi256EN7cutlass10bfloat16_tEfNS8_4arch4Sm80ELb0ELb1ELb0ELb1ELb1ELb1ELb1ELb0EE3mmaINS_16FlashAttnFwdSm80ISC_NS_21CollectiveEpilogueFwdINS2_IJS4_S6_S5_EEENS2_IJNS3_ILi1EEESH_SH_EEES9_SB_Li256ELb1ELb1ELb0ELb0EEENS_19SingleTileSchedulerILb1ELb0ELb1ELi128EEEE13SharedStorageENS1_6TensorINS1_11ArrayEngineIfLm128EEENS1_6LayoutINS2_IJNS2_IJNS3_ILi2EEESS_EEESH_NS3_ILi32EEEEEENS2_IJNS2_IJSH_SS_EEENS3_ILi0EEENS3_ILi4EEEEEEEEEENS_7SoftmaxILi2ELi0EEEEEbRKNSC_6ParamsERT0_RT1_iRKNS_16SeqlenInfoQKNewKILb1ELb1EEENS2_IJiiiiEEERT_ENKUlvE_clEv) ;  /* 0x00012e6000007944 */ /* 0x000fea0003c00000 */
[----:B------:R-:W-:Y:S05]  /*98b0*/  BSYNC B2 ;  /* 0x0000000000027941 */ /* 0x000fea0003800000 */
.L_x_3056:
        /* <DEDUP_REMOVED lines=36> */
.L_x_3180:
        /* <DEDUP_REMOVED lines=32> */
.L_x_3181:
        /* <DEDUP_REMOVED lines=20> */
.L_x_3059:
[----:B---3--:R-:W-:Y:S05]  /*9e40*/  BSYNC B0 ;  /* 0x0000000000007941 */ /* 0x008fea0003800000 */
.L_x_3058:
[----:B------:R-:W0:Y:S01]  /*9e50*/  LDGDEPBAR ;  /* 0x00000000000079af */ /* 0x000e220000000000 */
[----:B------:R-:W-:Y:S01]  /*9e60*/  WARPSYNC 0xffffffff ;  /* 0xffffffff00007948 */ /* 0x000fe20003800000 */
[C---:B--2---:R-:W-:Y:S01]  /*9e70*/  HMMA.16816.F32.BF16 R32, R12.reuse, R28, RZ ;  /* 0x0000001c0c20723c */ /* 0x044fe200000418ff */
[C---:B------:R-:W-:Y:S01]  /*9e80*/  IMAD R207, R6.reuse, 0x2, R205 ;  /* 0x0000000206cf7824 */ /* 0x040fe200078e02cd */
[----:B------:R-:W-:Y:S01]  /*9e90*/  LEA R206, R6, R204, 0x1 ;  /* 0x000000cc06ce7211 */ /* 0x000fe200078e08ff */
[C---:B------:R-:W-:Y:S01]  /*9ea0*/  IMAD R202, R7.reuse, 0x2, R196 ;  /* 0x0000000207ca7824 */ /* 0x040fe200078e02c4 */
[----:B------:R-:W-:Y:S01]  /*9eb0*/  LEA R201, R7, R203, 0x1 ;  /* 0x000000cb07c97211 */ /* 0x000fe200078e08ff */
[----:B------:R-:W-:Y:S01]  /*9ec0*/  BSSY B1, `(.L_x_3061) ;  /* 0x00000f8000017945 */ /* 0x000fe20003800000 */
[----:B------:R-:W-:Y:S02]  /*9ed0*/  ISETP.GT.AND P0, PT, R142, R233, PT ;  /* 0x000000e98e00720c */ /* 0x000fe40003f04270 */
[C---:B------:R-:W-:Y:S01]  /*9ee0*/  HMMA.16816.F32.BF16 R28, R12.reuse, R30, RZ ;  /* 0x0000001e0c1c723c */ /* 0x040fe200000418ff */
[----:B-----5:R-:W-:Y:S04]  /*9ef0*/  LDSM.16.M88.4 R52, [R202+0xa080] ;  /* 0x00a08000ca34783b */ /* 0x020fe80000000200 */
[----:B------:R-:W-:Y:S03]  /*9f00*/  LDSM.16.M88.4 R60, [R202+0xa880] ;  /* 0x00a88000ca3c783b */ /* 0x000fe60000000200 */
[C---:B-1----:R-:W-:Y:S01]  /*9f10*/  HMMA.16816.F32.BF16 R24, R12.reuse, R36, RZ ;  /* 0x000000240c18723c */ /* 0x042fe200000418ff */
[----:B------:R-:W-:Y:S04]  /*9f20*/  LDSM.16.M88.4 R68, [R202+0xb080] ;  /* 0x00b08000ca44783b */ /* 0x000fe80000000200 */
[----:B------:R-:W-:Y:S03]  /*9f30*/  LDSM.16.M88.4 R72, [R201+0x1000] ;  /* 0x00100000c948783b */ /* 0x000fe60000000200 */
[C---:B------:R-:W-:Y:S08]  /*9f40*/  HMMA.16816.F32.BF16 R20, R12.reuse, R38, RZ ;  /* 0x000000260c14723c */ /* 0x040ff000000418ff */
[C---:B------:R-:W-:Y:S08]  /*9f50*/  HMMA.16816.F32.BF16 R36, R12.reuse, R44, RZ ;  /* 0x0000002c0c24723c */ /* 0x040ff000000418ff */
[----:B------:R-:W-:Y:S01]  /*9f60*/  HMMA.16816.F32.BF16 R44, R12, R46, RZ ;  /* 0x0000002e0c2c723c */ /* 0x000fe200000418ff */
[----:B------:R-:W1:Y:S07]  /*9f70*/  LDSM.16.M88.4 R12, [R207] ;  /* 0x00000000cf0c783b */ /* 0x000e6e0000000200 */
[C---:B------:R-:W-:Y:S08]  /*9f80*/  HMMA.16816.F32.BF16 R48, R16.reuse, R40, R32 ;  /* 0x000000281030723c */ /* 0x040ff00000041820 */
[C---:B------:R-:W-:Y:S08]  /*9f90*/  HMMA.16816.F32.BF16 R40, R16.reuse, R42, R28 ;  /* 0x0000002a1028723c */ /* 0x040ff0000004181c */
[C---:B------:R-:W-:Y:S08]  /*9fa0*/  HMMA.16816.F32.BF16 R32, R16.reuse, R56, R24 ;  /* 0x000000381020723c */ /* 0x040ff00000041818 */
[C---:B------:R-:W-:Y:S01]  /*9fb0*/  HMMA.16816.F32.BF16 R28, R16.reuse, R58, R20 ;  /* 0x0000003a101c723c */ /* 0x040fe20000041814 */
[----:B------:R-:W-:Y:S07]  /*9fc0*/  LDSM.16.M88.4 R56, [R201] ;  /* 0x00000000c938783b */ /* 0x000fee0000000200 */
[C---:B------:R-:W-:Y:S08]  /*9fd0*/  HMMA.16816.F32.BF16 R24, R16.reuse, R64, R36 ;  /* 0x000000401018723c */ /* 0x040ff00000041824 */
[----:B------:R-:W-:Y:S01]  /*9fe0*/  HMMA.16816.F32.BF16 R20, R16, R66, R44 ;  /* 0x000000421014723c */ /* 0x000fe2000004182c */
[----:B------:R-:W2:Y:S04]  /*9ff0*/  LDSM.16.M88.4 R16, [R206] ;  /* 0x00000000ce10783b */ /* 0x000ea80000000200 */
[----:B------:R-:W3:Y:S03]  /*a000*/  LDSM.16.M88.4 R64, [R201+0x800] ;  /* 0x00080000c940783b */ /* 0x000ee60000000200 */
[C---:B-1----:R-:W-:Y:S01]  /*a010*/  HMMA.16816.F32.BF16 R44, R12.reuse, R52, R48 ;  /* 0x000000340c2c723c */ /* 0x042fe20000041830 */
[----:B------:R-:W-:Y:S07]  /*a020*/  LDSM.16.M88.4 R48, [R196+0xb880] ;  /* 0x00b88000c430783b */ /* 0x000fee0000000200 */
        /* <DEDUP_REMOVED lines=38> */
[----:B------:R-:W2:Y:S07]  /*a290*/  LDSM.16.M88.4 R16, [R206+0x4000] ;  /* 0x00400000ce10783b */ /* 0x000eae0000000200 */
        /* <DEDUP_REMOVED lines=41> */
[C---:B------:R-:W-:Y:S01]  /*a530*/  HMMA.16816.F32.BF16 R36, R12.reuse, R46, R36 ;  /* 0x0000002e0c24723c */ /* 0x040fe20000041824 */
[----:B------:R-:W-:Y:S07]  /*a540*/  LDSM.16.M88.4 R44, [R203+0x4800] ;  /* 0x00480000cb2c783b */ /* 0x000fee0000000200 */
[C---:B---3--:R-:W-:Y:S08]  /*a550*/  HMMA.16816.F32.BF16 R32, R12.reuse, R56, R32 ;  /* 0x000000380c20723c */ /* 0x048ff00000041820 */
        /* <DEDUP_REMOVED lines=12> */
[C---:B----4-:R-:W-:Y:S08]  /*a620*/  HMMA.16816.F32.BF16 R24, R16.reuse, R68, R24 ;  /* 0x000000441018723c */ /* 0x050ff00000041818 */
[----:B------:R-:W-:Y:S01]  /*a630*/  HMMA.16816.F32.BF16 R16, R16, R70, R20 ;  /* 0x000000461010723c */ /* 0x000fe20000041814 */
[----:B------:R-:W2:Y:S04]  /*a640*/  LDSM.16.M88.4 R20, [R204+0xc000] ;  /* 0x00c00000cc14783b */ /* 0x000ea80000000200 */
[----:B------:R-:W4:Y:S03]  /*a650*/  LDSM.16.M88.4 R68, [R203+0x5800] ;  /* 0x00580000cb44783b */ /* 0x000f260000000200 */
[C---:B-1----:R-:W-:Y:S08]  /*a660*/  HMMA.16816.F32.BF16 R40, R12.reuse, R48, R40 ;  /* 0x000000300c28723c */ /* 0x042ff00000041828 */
[C---:B------:R-:W-:Y:S01]  /*a670*/  HMMA.16816.F32.BF16 R36, R12.reuse, R50, R36 ;  /* 0x000000320c24723c */ /* 0x040fe20000041824 */
        /* <DEDUP_REMOVED lines=16> */
[----:B------:R-:W2:Y:S01]  /*a780*/  LDSM.16.M88.4 R12, [R206+0xc000] ;  /* 0x00c00000ce0c783b */ /* 0x000ea20000000200 */
[----:B------:R-:W-:-:S06]  /*a790*/  DEPBAR.LE SB0, 0x0 ;  /* 0x000080000000791a */ /* 0x000fcc0000000000 */
[C---:B-1----:R-:W-:Y:S08]  /*a7a0*/  HMMA.16816.F32.BF16 R40, R16.reuse, R56, R40 ;  /* 0x000000381028723c */ /* 0x042ff00000041828 */
[C---:B------:R-:W-:Y:S08]  /*a7b0*/  HMMA.16816.F32.BF16 R36, R16.reuse, R58, R36 ;  /* 0x0000003a1024723c */ /* 0x040ff00000041824 */
[C---:B------:R-:W-:Y:S08]  /*a7c0*/  HMMA.16816.F32.BF16 R32, R16.reuse, R60, R32 ;  /* 0x0000003c1020723c */ /* 0x040ff00000041820 */
[C---:B------:R-:W-:Y:S08]  /*a7d0*/  HMMA.16816.F32.BF16 R28, R16.reuse, R62, R28 ;  /* 0x0000003e101c723c */ /* 0x040ff0000004181c */
[C---:B---3--:R-:W-:Y:S08]  /*a7e0*/  HMMA.16816.F32.BF16 R24, R16.reuse, R64, R24 ;  /* 0x000000401018723c */ /* 0x048ff00000041818 */
        /* <DEDUP_REMOVED lines=8> */
[----:B------:R-:W-:Y:S01]  /*a870*/  @!UPT UIADD3 URZ, URZ, URZ, URZ ;  /* 0x0000003f3f3ff290 */ /* 0x000fe2000fffe03f */
[----:B------:R-:W-:Y:S11]  /*a880*/  @!P0 BRA `(.L_x_3062) ;  /* 0x000005b000008947 */ /* 0x000ff60003800000 */
[----:B------:R-:W-:Y:S01]  /*a890*/  IMAD.MOV.U32 R0, RZ, RZ, 0x1 ;  /* 0x00000001ff007424 */ /* 0x000fe200078e00ff */
        /* <DEDUP_REMOVED lines=34> */
.L_x_3182:
[----:B------:R-:W-:Y:S05]  /*aac0*/  BRA.DIV ~URZ, `(.L_x_3064) ;  /* 0x000102e27f007947 */ /* 0x000fea000b800000 */
[----:B------:R3:W4:Y:S02]  /*aad0*/  SHFL.IDX PT, R0, R8, RZ, 0x181f ;  /* 0x00181fff08007589 */ /* 0x00072400000e0000 */
.L_x_3183:
[----:B------:R-:W-:Y:S01]  /*aae0*/  BSSY B0, `(.L_x_3065) ;  /* 0x0000019000007945 */ /* 0x000fe20003800000 */
[----:B------:R-:W-:Y:S05]  /*aaf0*/  @!P0 BRA `(.L_x_3066) ;  /* 0x0000017000008947 */ /* 0x000fea0003800000 */
[----:B------:R-:W-:Y:S02]  /*ab00*/  SHF.R.S32.HI R2, RZ, 0x1f, R219 ;  /* 0x0000001fff027819 */ /* 0x000fe400000114db */
[C---:B----4-:R-:W-:Y:S02]  /*ab10*/  LEA R16, P0, R219.reuse, R0, 0x1 ;  /* 0x00000000db107211 */ /* 0x050fe400078008ff */
[C---:B------:R-:W-:Y:S02]  /*ab20*/  IADD3 R20, R219.reuse, 0x40, RZ ;  /* 0x00000040db147810 */ /* 0x040fe40007ffe0ff */
[----:B--2---:R-:W-:-:S02]  /*ab30*/  LEA.HI.X R17, R219, R4, R2, 0x1, P0 ;  /* 0x00000004db117211 */ /* 0x004fc400000f0c02 */
[C---:B------:R-:W-:Y:S02]  /*ab40*/  LEA R14, P0, R248.reuse, R0, 0x1 ;  /* 0x00000000f80e7211 */ /* 0x040fe400078008ff */
        /* <DEDUP_REMOVED lines=18> */
.L_x_3066:
[----:B------:R-:W-:Y:S05]  /*ac70*/  BSYNC B0 ;  /* 0x0000000000007941 */ /* 0x000fea0003800000 */
.L_x_3065:
[----:B------:R-:W-:Y:S05]  /*ac80*/  BRA.DIV ~URZ, `(.L_x_3067) ;  /* 0x000101a27f007947 */ /* 0x000fea000b800000 */
[----:B--2---:R2:W1:Y:S04]  /*ac90*/  SHFL.IDX PT, R4, R7, 0x1, 0x181f ;  /* 0x00381f0007047f89 */ /* 0x00446800000e0000 */
[----:B----4-:R2:W4:Y:S02]  /*aca0*/  SHFL.IDX PT, R0, R8, 0x1, 0x181f ;  /* 0x00381f0008007f89 */ /* 0x01052400000e0000 */
.L_x_3184:
[----:B------:R-:W-:-:S13]  /*acb0*/  ISETP.GE.AND P0, PT, R11, 0x21, PT ;  /* 0x000000210b00780c */ /* 0x000fda0003f06270 */
[----:B------:R-:W-:Y:S05]  /*acc0*/  @!P0 BRA `(.L_x_3062) ;  /* 0x0000017000008947 */ /* 0x000fea0003800000 */
[----:B------:R-:W-:Y:S02]  /*acd0*/  SHF.R.S32.HI R2, RZ, 0x1f, R219 ;  /* 0x0000001fff027819 */ /* 0x000fe400000114db */
[C---:B----4-:R-:W-:Y:S02]  /*ace0*/  LEA R16, P0, R219.reuse, R0, 0x1 ;  /* 0x00000000db107211 */ /* 0x050fe400078008ff */
[C---:B------:R-:W-:Y:S02]  /*acf0*/  IADD3 R18, R219.reuse, 0x40, RZ ;  /* 0x00000040db127810 */ /* 0x040fe40007ffe0ff */
[C---:B-1----:R-:W-:Y:S02]  /*ad00*/  LEA.HI.X R17, R219.reuse, R4, R2, 0x1, P0 ;  /* 0x00000004db117211 */ /* 0x042fe400000f0c02 */
        /* <DEDUP_REMOVED lines=19> */
.L_x_3062:
[----:B------:R-:W-:Y:S05]  /*ae40*/  BSYNC B1 ;  /* 0x0000000000017941 */ /* 0x000fea0003800000 */
.L_x_3061:
[----:B------:R-:W5:Y:S01]  /*ae50*/  LDL R11, [R1+0x4] ;  /* 0x00000400010b7983 */ /* 0x000f620000100800 */
[----:B----4-:R-:W-:Y:S01]  /*ae60*/  SHF.R.S32.HI R0, RZ, 0x1f, R76 ;  /* 0x0000001fff007819 */ /* 0x010fe2000001144c */
[----:B-1----:R-:W-:Y:S01]  /*ae70*/  IMAD.MOV.U32 R13, RZ, RZ, 0x1 ;  /* 0x00000001ff0d7424 */ /* 0x002fe200078e00ff */
        /* <DEDUP_REMOVED lines=8> */
[----:B--2---:R-:W-:Y:S01]  /*af00*/  SHF.R.S32.HI R7, RZ, 0x1f, R0 ;  /* 0x0000001fff077819 */ /* 0x004fe20000011400 */
[----:B------:R-:W-:Y:S01]  /*af10*/  IMAD.IADD R0, R76, 0x1, -R3 ;  /* 0x000000014c007824 */ /* 0x000fe200078e0a03 */
[----:B------:R-:W-:Y:S02]  /*af20*/  ISETP.NE.AND P0, PT, R13, c[0x0][0x2c4], PT ;  /* 0x0000b1000d007a0c */ /* 0x000fe40003f05270 */
[----:B------:R-:W-:-:S02]  /*af30*/  LEA.HI R7, R7, R4, RZ, 0x3 ;  /* 0x0000000407077211 */ /* 0x000fc400078f18ff */
[----:B------:R-:W-:Y:S02]  /*af40*/  LEA.HI R3, R2, R2, RZ, 0x1 ;  /* 0x0000000202037211 */ /* 0x000fe400078f08ff */
[----:B------:R-:W-:Y:S02]  /*af50*/  SHF.R.S32.HI R12, RZ, 0x1f, R0 ;  /* 0x0000001fff0c7819 */ /* 0x000fe40000011400 */
[----:B---3--:R-:W-:Y:S02]  /*af60*/  LOP3.LUT R8, R7, 0xffffff8, RZ, 0xc0, !PT ;  /* 0x0ffffff807087812 */ /* 0x008fe400078ec0ff */
        /* <DEDUP_REMOVED lines=13> */
[----:B-----5:R-:W-:-:S05]  /*b040*/  IMAD R2, R11, 0x80, R239 ;  /* 0x000000800b027824 */ /* 0x020fca00078e02ef */
        /* <DEDUP_REMOVED lines=9> */
.L_x_3185:
[----:B------:R-:W-:Y:S01]  /*b0e0*/  IMAD.MOV.U32 R16, RZ, RZ, 0x1 ;  /* 0x00000001ff107424 */ /* 0x000fe200078e00ff */
[----:B------:R-:W-:Y:S01]  /*b0f0*/  LOP3.LUT R208, R208, 0xffffefff, RZ, 0xc0, !PT ;  /* 0xffffefffd0d07812 */ /* 0x000fe200078ec0ff */
[--C-:B--2---:R-:W-:Y:S02]  /*b100*/  IMAD.IADD R2, R8, 0x1, R3.reuse ;  /* 0x0000000108027824 */ /* 0x104fe400078e0203 */
[----:B------:R-:W-:Y:S01]  /*b110*/  IMAD.IADD R0, R7, 0x1, R3 ;  /* 0x0000000107007824 */ /* 0x000fe200078e0203 */
[----:B------:R-:W-:Y:S02]  /*b120*/  ISETP.LE.AND P0, PT, R16, c[0x0][0x32c], PT ;  /* 0x0000cb0010007a0c */ /* 0x000fe40003f03270 */
[----:B------:R-:W-:-:S11]  /*b130*/  IMNMX R2, R12, R2, PT ;  /* 0x000000020c027217 */ /* 0x000fd60003800200 */
[----:B------:R-:W-:Y:S01]  /*b140*/  @P0 LOP3.LUT R208, R208, 0x1000, RZ, 0xfc, !PT ;  /* 0x00001000d0d00812 */ /* 0x000fe200078efcff */
[----:B------:R-:W-:Y:S05]  /*b150*/  @!P0 BRA `(.L_x_3069) ;  /* 0x0000012000008947 */ /* 0x000fea0003800000 */
[----:B------:R-:W-:Y:S01]  /*b160*/  IADD3 R3, -R231, R5, R3 ;  /* 0x00000005e7037210 */ /* 0x000fe20007ffe103 */
        /* <DEDUP_REMOVED lines=9> */
.L_x_3071:
[----:B------:R-:W-:-:S13]  /*b200*/  ISETP.NE.AND P0, PT, R16, c[0x0][0x32c], PT ;  /* 0x0000cb0010007a0c */ /* 0x000fda0003f05270 */
[----:B------:R-:W-:-:S05]  /*b210*/  @P0 IMAD.HI.U32 R11, R3, c[0x0][0x330], RZ ;  /* 0x0000cc00030b0a27 */ /* 0x000fca00078e00ff */
[----:B------:R-:W-:Y:S02]  /*b220*/  @P0 SHF.R.U32.HI R3, RZ, c[0x0][0x334], R11 ;  /* 0x0000cd00ff030a19 */ /* 0x000fe4000001160b */
.L_x_3072:
[----:B------:R-:W-:Y:S05]  /*b230*/  BSYNC B0 ;  /* 0x0000000000007941 */ /* 0x000fea0003800000 */
.L_x_3070:
[----:B------:R-:W-:-:S05]  /*b240*/  IMAD R3, R3, c[0x0][0x32c], R13 ;  /* 0x0000cb0003037a24 */ /* 0x000fca00078e020d */
[----:B------:R-:W-:Y:S02]  /*b250*/  IADD3 R11, R3, c[0x0][0x32c], RZ ;  /* 0x0000cb00030b7a10 */ /* 0x000fe40007ffe0ff */
[----:B------:R-:W-:Y:S02]  /*b260*/  IMNMX R0, R0, R3, !PT ;  /* 0x0000000300007217 */ /* 0x000fe40007800200 */
[----:B------:R-:W-:Y:S02]  /*b270*/  IMNMX R2, R2, R11, PT ;  /* 0x0000000b02027217 */ /* 0x000fe40003800200 */
.L_x_3069:
[C---:B------:R-:W-:Y:S02]  /*b280*/  ISETP.GE.AND P0, PT, R99.reuse, 0x2, PT ;  /* 0x000000026300780c */ /* 0x040fe40003f06270 */
        /* <DEDUP_REMOVED lines=15> */
[----:B------:R-:W-:Y:S02]  /*b380*/  ISETP.GE.AND P2, PT, R99, 0x21, PT ;  /* 0x000000216300780c */ /* 0x000fe40003f46270 */
[----:B------:R-:W-:Y:S02]  /*b390*/  FSEL R20, R52, -INF , !P0 ;  /* 0xff80000034147808 */ /* 0x000fe40004000000 */
[----:B------:R-:W-:Y:S02]  /*b3a0*/  ISETP.GT.AND P0, PT, R0, 0x9, !P1 ;  /* 0x000000090000780c */ /* 0x000fe40004f04270 */
[----:B------:R-:W-:Y:S02]  /*b3b0*/  LOP3.LUT R208, R208, 0xfffffffe, RZ, 0xc0, !PT ;  /* 0xfffffffed0d07812 */ /* 0x000fe400078ec0ff */
[----:B------:R-:W-:Y:S02]  /*b3c0*/  ISETP.LT.OR P0, PT, R2, 0xa, P0 ;  /* 0x0000000a0200780c */ /* 0x000fe40000701670 */
[----:B------:R-:W-:-:S02]  /*b3d0*/  @P1 LOP3.LUT R208, R208, 0x1, RZ, 0xfc, !PT ;  /* 0x00000001d0d01812 */ /* 0x000fc400078efcff */
[----:B------:R-:W-:Y:S02]  /*b3e0*/  FSEL R23, R53, -INF , !P0 ;  /* 0xff80000035177808 */ /* 0x000fe40004000000 */
[----:B------:R-:W-:Y:S02]  /*b3f0*/  ISETP.GT.AND P0, PT, R0, 0x10, !P6 ;  /* 0x000000100000780c */ /* 0x000fe40007704270 */
[----:B------:R-:W-:Y:S02]  /*b400*/  ISETP.GE.AND P1, PT, R99, 0x22, PT ;  /* 0x000000226300780c */ /* 0x000fe40003f26270 */
        /* <DEDUP_REMOVED lines=18> */
[----:B------:R-:W-:-:S13]  /*b530*/  ISETP.GE.AND P0, PT, R99, 0x29, PT ;  /* 0x000000296300780c */ /* 0x000fda0003f06270 */
[----:B------:R-:W-:Y:S02]  /*b540*/  @P0 LOP3.LUT R208, R208, 0x8, RZ, 0xfc, !PT ;  /* 0x00000008d0d00812 */ /* 0x000fe400078efcff */
[----:B------:R-:W-:Y:S02]  /*b550*/  ISETP.GT.AND P0, PT, R0, 0x28, !P0 ;  /* 0x000000280000780c */ /* 0x000fe40004704270 */
[----:B------:R-:W-:Y:S02]  /*b560*/  LOP3.LUT R208, R208, 0xfffffffb, RZ, 0xc0, !PT ;  /* 0xfffffffbd0d07812 */ /* 0x000fe400078ec0ff */
[----:B------:R-:W-:-:S04]  /*b570*/  ISETP.LT.OR P0, PT, R2, 0x29, P0 ;  /* 0x000000290200780c */ /* 0x000fc80000701670 */
[----:B------:R-:W-:Y:S02]  /*b580*/  FSEL R33, R44, -INF , !P0 ;  /* 0xff8000002c217808 */ /* 0x000fe40004000000 */
[----:B------:R-:W-:-:S13]  /*b590*/  ISETP.GE.AND P0, PT, R99, 0x1, PT ;  /* 0x000000016300780c */ /* 0x000fda0003f06270 */
[----:B------:R-:W-:Y:S02]  /*b5a0*/  @P0 LOP3.LUT R208, R208, 0x4, RZ, 0xfc, !PT ;  /* 0x00000004d0d00812 */ /* 0x000fe400078efcff */
[----:B------:R-:W-:Y:S02]  /*b5b0*/  ISETP.GT.AND P0, PT, R0, RZ, !P0 ;  /* 0x000000ff0000720c */ /* 0x000fe40004704270 */
[----:B------:R-:W-:Y:S02]  /*b5c0*/  LOP3.LUT R208, R208, 0xffffffef, RZ, 0xc0, !PT ;  /* 0xffffffefd0d07812 */ /* 0x000fe400078ec0ff */
        /* <DEDUP_REMOVED lines=8> */
[----:B------:R2:W3:Y:S02]  /*b650*/  SHFL.IDX PT, R3, R4, 0x1, 0x1c1f ;  /* 0x003c1f0004037f89 */ /* 0x0004e400000e0000 */
.L_x_3186:
[----:B------:R-:W-:Y:S01]  /*b660*/  ISETP.LE.AND P0, PT, R16, c[0x0][0x32c], PT ;  /* 0x0000cb0010007a0c */ /* 0x000fe20003f03270 */
[--C-:B---3--:R-:W-:Y:S02]  /*b670*/  IMAD.IADD R2, R8, 0x1, R3.reuse ;  /* 0x0000000108027824 */ /* 0x108fe400078e0203 */
[----:B------:R-:W-:-:S03]  /*b680*/  IMAD.IADD R0, R7, 0x1, R3 ;  /* 0x0000000107007824 */ /* 0x000fc600078e0203 */
[----:B------:R-:W-:-:S07]  /*b690*/  IMNMX R2, R12, R2, PT ;  /* 0x000000020c027217 */ /* 0x000fce0003800200 */
[----:B------:R-:W-:Y:S05]  /*b6a0*/  @!P0 BRA `(.L_x_3074) ;  /* 0x0000014000008947 */ /* 0x000fea0003800000 */
[----:B------:R-:W-:Y:S01]  /*b6b0*/  IADD3 R3, -R231, R5, R3 ;  /* 0x00000005e7037210 */ /* 0x000fe20007ffe103 */
[----:B------:R-:W-:Y:S03]  /*b6c0*/  BSSY B0, `(.L_x_3075) ;  /* 0x000000e000007945 */ /* 0x000fe60003800000 */
[----:B------:R-:W-:-:S13]  /*b6d0*/  ISETP.GT.AND P0, PT, R3, -0x1, PT ;  /* 0xffffffff0300780c */ /* 0x000fda0003f04270 */
[----:B------:R-:W-:Y:S05]  /*b6e0*/  @P0 BRA `(.L_x_3076) ;  /* 0x0000007000000947 */ /* 0x000fea0003800000 */
[----:B-12---:R-:W-:Y:S01]  /*b6f0*/  IMAD.MOV.U32 R4, RZ, RZ, 0x1 ;  /* 0x00000001ff047424 */ /* 0x006fe200078e00ff */
[----:B------:R-:W-:-:S04]  /*b700*/  LOP3.LUT R3, RZ, R3, RZ, 0x33, !PT ;  /* 0x00000003ff037212 */ /* 0x000fc800078e33ff */
[----:B------:R-:W-:-:S13]  /*b710*/  ISETP.NE.AND P0, PT, R4, c[0x0][0x32c], PT ;  /* 0x0000cb0004007a0c */ /* 0x000fda0003f05270 */
[----:B------:R-:W-:-:S05]  /*b720*/  @P0 IMAD.HI.U32 R4, R3, c[0x0][0x330], RZ ;  /* 0x0000cc0003040a27 */ /* 0x000fca00078e00ff */
[----:B------:R-:W-:-:S04]  /*b730*/  @P0 SHF.R.U32.HI R3, RZ, c[0x0][0x334], R4 ;  /* 0x0000cd00ff030a19 */ /* 0x000fc80000011604 */
[----:B------:R-:W-:Y:S01]  /*b740*/  LOP3.LUT R3, RZ, R3, RZ, 0x33, !PT ;  /* 0x00000003ff037212 */ /* 0x000fe200078e33ff */
[----:B------:R-:W-:Y:S05]  /*b750*/  BRA `(.L_x_3077) ;  /* 0x0000004000007947 */ /* 0x000fea0003800000 */
.L_x_3076:
[----:B-12---:R-:W-:-:S04]  /*b760*/  MOV R4, 0x1 ;  /* 0x0000000100047802 */ /* 0x006fc80000000f00 */
[----:B------:R-:W-:-:S13]  /*b770*/  ISETP.NE.AND P0, PT, R4, c[0x0][0x32c], PT ;  /* 0x0000cb0004007a0c */ /* 0x000fda0003f05270 */
[----:B------:R-:W-:-:S05]  /*b780*/  @P0 IMAD.HI.U32 R4, R3, c[0x0][0x330], RZ ;  /* 0x0000cc0003040a27 */ /* 0x000fca00078e00ff */
[----:B------:R-:W-:Y:S02]  /*b790*/  @P0 SHF.R.U32.HI R3, RZ, c[0x0][0x334], R4 ;  /* 0x0000cd00ff030a19 */ /* 0x000fe40000011604 */
.L_x_3077:
[----:B------:R-:W-:Y:S05]  /*b7a0*/  BSYNC B0 ;  /* 0x0000000000007941 */ /* 0x000fea0003800000 */
.L_x_3075:
[----:B------:R-:W-:-:S05]  /*b7b0*/  IMAD R3, R3, c[0x0][0x32c], R13 ;  /* 0x0000cb0003037a24 */ /* 0x000fca00078e020d */
[----:B------:R-:W-:Y:S02]  /*b7c0*/  IADD3 R4, R3, c[0x0][0x32c], RZ ;  /* 0x0000cb0003047a10 */ /* 0x000fe40007ffe0ff */
[----:B------:R-:W-:Y:S02]  /*b7d0*/  IMNMX R0, R0, R3, !PT ;  /* 0x0000000300007217 */ /* 0x000fe40007800200 */
[----:B------:R-:W-:Y:S02]  /*b7e0*/  IMNMX R2, R2, R4, PT ;  /* 0x0000000402027217 */ /* 0x000fe40003800200 */
.L_x_3074:
[----:B------:R-:W-:Y:S02]  /*b7f0*/  LOP3.LUT P0, RZ, R208, 0x2, RZ, 0xc0, !PT ;  /* 0x00000002d0ff7812 */ /* 0x000fe4000780c0ff */
        /* <DEDUP_REMOVED lines=13> */
[----:B------:R-:W-:Y:S02]  /*b8d0*/  ISETP.GT.AND P0, PT, R0, 0x10, !P6 ;  /* 0x000000100000780c */ /* 0x000fe40007704270 */
[----:B------:R-:W-:-:S02]  /*b8e0*/  LOP3.LUT P6, RZ, R208, 0x10, RZ, 0xc0, !PT ;  /* 0x00000010d0ff7812 */ /* 0x000fc400078cc0ff */
[----:B------:R-:W-:Y:S02]  /*b8f0*/  ISETP.LT.OR P0, PT, R2, 0x11, P0 ;  /* 0x000000110200780c */ /* 0x000fe40000701670 */
[----:B------:R-:W-:Y:S02]  /*b900*/  FMNMX.FTZ R152, R28, R152, !PT ;  /* 0x000000981c987209 */ /* 0x000fe40007810000 */
[----:B------:R-:W-:Y:S02]  /*b910*/  FSEL R16, R38, -INF , !P0 ;  /* 0xff80000026107808 */ /* 0x000fe40004000000 */
[----:B------:R-:W-:Y:S02]  /*b920*/  ISETP.GT.AND P0, PT, R0, 0x11, !P5 ;  /* 0x000000110000780c */ /* 0x000fe40006f04270 */
[----:B------:R-:W-:Y:S02]  /*b930*/  LOP3.LUT P5, RZ, R208, 0x8, RZ, 0xc0, !PT ;  /* 0x00000008d0ff7812 */ /* 0x000fe400078ac0ff */
[----:B------:R-:W-:-:S02]  /*b940*/  ISETP.LT.OR P0, PT, R2, 0x12, P0 ;  /* 0x000000120200780c */ /* 0x000fc40000701670 */
[----:B------:R-:W-:Y:S02]  /*b950*/  FMNMX.FTZ R152, R29, R152, !PT ;  /* 0x000000981d987209 */ /* 0x000fe40007810000 */
[----:B------:R-:W-:Y:S02]  /*b960*/  FSEL R18, R39, -INF , !P0 ;  /* 0xff80000027127808 */ /* 0x000fe40004000000 */
[----:B------:R-:W-:Y:S02]  /*b970*/  ISETP.GT.AND P0, PT, R0, 0x18, !P4 ;  /* 0x000000180000780c */ /* 0x000fe40006704270 */
[----:B------:R-:W-:Y:S02]  /*b980*/  LOP3.LUT P4, RZ, R208, 0x4, RZ, 0xc0, !PT ;  /* 0x00000004d0ff7812 */ /* 0x000fe4000788c0ff */
[----:B------:R-:W-:Y:S02]  /*b990*/  ISETP.LT.OR P0, PT, R2, 0x19, P0 ;  /* 0x000000190200780c */ /* 0x000fe40000701670 */
[----:B------:R-:W-:-:S02]  /*b9a0*/  FMNMX.FTZ R152, R31, R152, !PT ;  /* 0x000000981f987209 */ /* 0x000fc40007810000 */
[----:B------:R-:W-:Y:S02]  /*b9b0*/  FSEL R19, R50, -INF , !P0 ;  /* 0xff80000032137808 */ /* 0x000fe40004000000 */
[----:B------:R-:W-:Y:S02]  /*b9c0*/  ISETP.GT.AND P0, PT, R0, 0x19, !P3 ;  /* 0x000000190000780c */ /* 0x000fe40005f04270 */
[----:B------:R-:W-:Y:S02]  /*b9d0*/  LOP3.LUT P3, RZ, R208, 0x20, RZ, 0xc0, !PT ;  /* 0x00000020d0ff7812 */ /* 0x000fe4000786c0ff */
[----:B------:R-:W-:Y:S02]  /*b9e0*/  ISETP.LT.OR P0, PT, R2, 0x1a, P0 ;  /* 0x0000001a0200780c */ /* 0x000fe40000701670 */
[----:B------:R-:W-:Y:S02]  /*b9f0*/  FMNMX.FTZ R152, R33, R152, !PT ;  /* 0x0000009821987209 */ /* 0x000fe40007810000 */
[----:B------:R-:W-:-:S02]  /*ba00*/  FSEL R21, R51, -INF , !P0 ;  /* 0xff80000033157808 */ /* 0x000fc40004000000 */
[----:B------:R-:W-:Y:S02]  /*ba10*/  ISETP.GT.AND P0, PT, R0, 0x20, !P2 ;  /* 0x000000200000780c */ /* 0x000fe40005704270 */
[----:B------:R-:W-:Y:S02]  /*ba20*/  FMNMX.FTZ R152, R32, R152, !PT ;  /* 0x0000009820987209 */ /* 0x000fe40007810000 */
        /* <DEDUP_REMOVED lines=29> */
[----:B------:R3:W4:Y:S02]  /*bc00*/  SHFL.BFLY PT, R0, R152, 0x2, 0x1f ;  /* 0x0c401f0098007f89 */ /* 0x00072400000e0000 */
.L_x_3187:
[----:B---34-:R-:W-:Y:S01]  /*bc10*/  FMNMX.FTZ R152, R152, R0, !PT ;  /* 0x0000000098987209 */ /* 0x018fe20007810000 */
[----:B------:R-:W-:Y:S05]  /*bc20*/  BRA.DIV ~URZ, `(.L_x_3079) ;  /* 0x0000f4427f007947 */ /* 0x000fea000b800000 */
[----:B------:R-:W3:Y:S04]  /*bc30*/  SHFL.BFLY PT, R0, R7, 0x2, 0x1f ;  /* 0x0c401f0007007f89 */ /* 0x000ee800000e0000 */
[----:B------:R-:W4:Y:S01]  /*bc40*/  SHFL.BFLY PT, R2, R152, 0x1, 0x1f ;  /* 0x0c201f0098027f89 */ /* 0x000f2200000e0000 */
[----:B---3--:R-:W-:Y:S02]  /*bc50*/  FMNMX.FTZ R7, R7, R0, !PT ;  /* 0x0000000007077209 */ /* 0x008fe40007810000 */
[----:B----4-:R-:W-:-:S03]  /*bc60*/  FMNMX.FTZ R152, R152, R2, !PT ;  /* 0x0000000298987209 */ /* 0x010fc60007810000 */
[----:B------:R3:W4:Y:S04]  /*bc70*/  SHFL.BFLY PT, R3, R7, 0x1, 0x1f ;  /* 0x0c201f0007037f89 */ /* 0x00072800000e0000 */
.L_x_3188:
[C---:B------:R-:W-:Y:S01]  /*bc80*/  FMUL.FTZ R0, R152.reuse, c[0x0][0x2d0] ;  /* 0x0000b40098007a20 */ /* 0x040fe20000410000 */
[----:B------:R-:W-:Y:S01]  /*bc90*/  FSETP.NEU.FTZ.AND P0, PT, R152, -INF , PT ;  /* 0xff8000009800780b */ /* 0x000fe20003f1d000 */
[----:B------:R-:W-:Y:S01]  /*bca0*/  WARPSYNC 0xffffffff ;  /* 0xffffffff00007948 */ /* 0x000fe20003800000 */
[----:B---34-:R-:W-:Y:S02]  /*bcb0*/  FMNMX.FTZ R7, R3, R7, !PT ;  /* 0x0000000703077209 */ /* 0x018fe40007810000 */
[----:B------:R-:W-:Y:S02]  /*bcc0*/  FSEL R0, R0, RZ, P0 ;  /* 0x000000ff00007208 */ /* 0x000fe40000000000 */
[C---:B------:R-:W-:Y:S01]  /*bcd0*/  FSETP.NEU.FTZ.AND P0, PT, R7.reuse, -INF , PT ;  /* 0xff8000000700780b */ /* 0x040fe20003f1d000 */
[----:B------:R-:W-:Y:S01]  /*bce0*/  FMUL.FTZ R3, R7, c[0x0][0x2d0] ;  /* 0x0000b40007037a20 */ /* 0x000fe20000410000 */
[----:B------:R-:W-:Y:S01]  /*bcf0*/  SHF.L.U32 R197, R10, 0x1, RZ ;  /* 0x000000010ac57819 */ /* 0x000fe200000006ff */
[----:B------:R-:W-:-:S04]  /*bd00*/  FFMA.FTZ R2, R14, c[0x0][0x2d0], -R0 ;  /* 0x0000b4000e027a23 */ /* 0x000fc80000010800 */
[----:B------:R3:W-:Y:S02]  /*bd10*/  MUFU.EX2 R40, R2 ;  /* 0x0000000200287308 */ /* 0x0007e40000000800 */
[----:B---3--:R-:W-:-:S06]  /*bd20*/  FFMA.FTZ R2, R15, c[0x0][0x2d0], -R0 ;  /* 0x0000b4000f027a23 */ /* 0x008fcc0000010800 */
[----:B------:R3:W4:Y:S02]  /*bd30*/  MUFU.EX2 R38, R2 ;  /* 0x0000000200267308 */ /* 0x0007240000000800 */
[----:B---3--:R-:W-:-:S06]  /*bd40*/  FFMA.FTZ R2, R20, c[0x0][0x2d0], -R0 ;  /* 0x0000b40014027a23 */ /* 0x008fcc0000010800 */
[----:B------:R3:W5:Y:S02]  /*bd50*/  MUFU.EX2 R39, R2 ;  /* 0x0000000200277308 */ /* 0x0007640000000800 */
[----:B---3--:R-:W-:-:S06]  /*bd60*/  FFMA.FTZ R2, R23, c[0x0][0x2d0], -R0 ;  /* 0x0000b40017027a23 */ /* 0x008fcc0000010800 */
[----:B------:R3:W1:Y:S02]  /*bd70*/  MUFU.EX2 R14, R2 ;  /* 0x00000002000e7308 */ /* 0x0006640000000800 */
[----:B---3--:R-:W-:-:S06]  /*bd80*/  FFMA.FTZ R2, R25, c[0x0][0x2d0], -R0 ;  /* 0x0000b40019027a23 */ /* 0x008fcc0000010800 */
[----:B------:R3:W2:Y:S02]  /*bd90*/  MUFU.EX2 R37, R2 ;  /* 0x0000000200257308 */ /* 0x0006a40000000800 */
[----:B---3--:R-:W-:-:S06]  /*bda0*/  FFMA.FTZ R2, R26, c[0x0][0x2d0], -R0 ;  /* 0x0000b4001a027a23 */ /* 0x008fcc0000010800 */
[----:B------:R3:W-:Y:S02]  /*bdb0*/  MUFU.EX2 R35, R2 ;  /* 0x0000000200237308 */ /* 0x0007e40000000800 */
        /* <DEDUP_REMOVED lines=10> */
[----:B---3--:R-:W-:Y:S01]  /*be60*/  FFMA.FTZ R2, R32, c[0x0][0x2d0], -R0 ;  /* 0x0000b40020027a23 */ /* 0x008fe20000010800 */
[----:B------:R-:W-:Y:S01]  /*be70*/  FSEL R0, R3, RZ, P0 ;  /* 0x000000ff03007208 */ /* 0x000fe20000000000 */
[----:B----4-:R-:W-:-:S04]  /*be80*/  FADD.FTZ R3, R40, R38 ;  /* 0x0000002628037221 */ /* 0x010fc80000010000 */
[----:B------:R3:W-:Y:S01]  /*be90*/  MUFU.EX2 R134, R2 ;  /* 0x0000000200867308 */ /* 0x0007e20000000800 */
[----:B-----5:R-:W-:-:S04]  /*bea0*/  FADD.FTZ R3, R39, R3 ;  /* 0x0000000327037221 */ /* 0x020fc80000010000 */
[C---:B-1----:R-:W-:Y:S01]  /*beb0*/  FADD.FTZ R3, R14.reuse, R3 ;  /* 0x000000030e037221 */ /* 0x042fe20000010000 */
[----:B------:R-:W-:-:S03]  /*bec0*/  F2FP.BF16.PACK_AB R14, R14, R39 ;  /* 0x000000270e0e723e */ /* 0x000fc600000010ff */
[----:B--2---:R-:W-:Y:S02]  /*bed0*/  FADD.FTZ R3, R37, R3 ;  /* 0x0000000325037221 */ /* 0x004fe40000010000 */
[----:B---3--:R-:W-:-:S04]  /*bee0*/  FFMA.FTZ R2, R8, c[0x0][0x2d0], -R0 ;  /* 0x0000b40008027a23 */ /* 0x008fc80000010800 */
[----:B------:R1:W-:Y:S02]  /*bef0*/  MUFU.EX2 R27, R2 ;  /* 0x00000002001b7308 */ /* 0x0003e40000000800 */
[----:B-1----:R-:W-:-:S06]  /*bf00*/  FFMA.FTZ R2, R11, c[0x0][0x2d0], -R0 ;  /* 0x0000b4000b027a23 */ /* 0x002fcc0000010800 */
        /* <DEDUP_REMOVED lines=11> */
[C---:B--2---:R-:W-:Y:S01]  /*bfc0*/  FADD.FTZ R4, R15.reuse, R4 ;  /* 0x000000040f047221 */ /* 0x044fe20000010000 */
[----:B------:R-:W-:-:S03]  /*bfd0*/  F2FP.BF16.PACK_AB R15, R15, R25 ;  /* 0x000000190f0f723e */ /* 0x000fc600000010ff */
[----:B------:R1:W2:Y:S02]  /*bfe0*/  MUFU.EX2 R23, R2 ;  /* 0x0000000200177308 */ /* 0x0002a40000000800 */
[----:B-1----:R-:W-:Y:S01]  /*bff0*/  FFMA.FTZ R2, R18, c[0x0][0x2d0], -R0 ;  /* 0x0000b40012027a23 */ /* 0x002fe20000010800 */
[----:B------:R-:W-:Y:S01]  /*c000*/  F2FP.BF16.PACK_AB R18, R34, R36 ;  /* 0x000000242212723e */ /* 0x000fe200000010ff */
[----:B--2---:R-:W-:-:S04]  /*c010*/  FADD.FTZ R4, R23, R4 ;  /* 0x0000000417047221 */ /* 0x004fc80000010000 */
        /* <DEDUP_REMOVED lines=14> */
[C---:B--2---:R-:W-:Y:S02]  /*c100*/  FADD.FTZ R3, R20.reuse, R4 ;  /* 0x0000000414037221 */ /* 0x044fe40000010000 */
        /* <DEDUP_REMOVED lines=139> */
[----:B------:R-:W-:Y:S01]  /*c9c0*/  HMMA.16816.F32.BF16 R72, R132, R76, R112 ;  /* 0x0000004c8448723c */ /* 0x000fe20000041870 */
[----:B------:R-:W-:Y:S01]  /*c9d0*/  IMAD.MOV.U32 R121, RZ, RZ, R150 ;  /* 0x000000ffff797224 */ /* 0x000fe200078e0096 */
[----:B------:R-:W-:Y:S01]  /*c9e0*/  MOV R122, R149 ;  /* 0x00000095007a7202 */ /* 0x000fe20000000f00 */
[----:B------:R-:W-:-:S02]  /*c9f0*/  IMAD.MOV.U32 R123, RZ, RZ, R148 ;  /* 0x000000ffff7b7224 */ /* 0x000fc400078e0094 */
[----:B------:R-:W-:Y:S02]  /*ca00*/  LDSM.16.MT88.4 R148, [R200+0x5080] ;  /* 0x00508000c894783b */ /* 0x000fe40000004200 */
[----:B------:R-:W-:Y:S01]  /*ca10*/  MOV R112, R143 ;  /* 0x0000008f00707202 */ /* 0x000fe20000000f00 */
[----:B------:R-:W-:Y:S01]  /*ca20*/  IMAD.MOV.U32 R113, RZ, RZ, R142 ;  /* 0x000000ffff717224 */ /* 0x000fe200078e008e */
        /* <DEDUP_REMOVED lines=43> */
[----:B------:R-:W-:Y:S02]  /*cce0*/  @P0 SHF.R.U32.HI R0, RZ, c[0x0][0x2cc], R2 ;  /* 0x0000b300ff000a19 */ /* 0x000fe40000011602 */
[----:B------:R-:W-:Y:S01]  /*ccf0*/  ISETP.LE.AND P0, PT, R6, c[0x0][0x32c], PT ;  /* 0x0000cb0006007a0c */ /* 0x000fe20003f03270 */
[----:B-1----:R-:W-:Y:S01]  /*cd00*/  HMMA.16816.F32.BF16 R136, R132, R140, R136 ;  /* 0x0000008c8488723c */ /* 0x002fe20000041888 */
[----:B---3--:R-:W-:Y:S02]  /*cd10*/  IADD3 R0, -R4, R153, R0 ;  /* 0x0000009904007210 */ /* 0x008fe40007ffe100 */
        /* <DEDUP_REMOVED lines=40> */
.L_x_3082:
[----:B------:R-:W-:-:S13]  /*cfa0*/  ISETP.NE.AND P0, PT, R6, c[0x0][0x32c], PT ;  /* 0x0000cb0006007a0c */ /* 0x000fda0003f05270 */
[----:B------:R-:W-:-:S05]  /*cfb0*/  @P0 IMAD.HI.U32 R0, R2, c[0x0][0x330], RZ ;  /* 0x0000cc0002000a27 */ /* 0x000fca00078e00ff */
[----:B------:R-:W-:Y:S02]  /*cfc0*/  @P0 SHF.R.U32.HI R2, RZ, c[0x0][0x334], R0 ;  /* 0x0000cd00ff020a19 */ /* 0x000fe40000011600 */
.L_x_3083:
[----:B------:R-:W-:Y:S05]  /*cfd0*/  BSYNC B0 ;  /* 0x0000000000007941 */ /* 0x000fea0003800000 */
.L_x_3081:
[----:B------:R-:W-:-:S05]  /*cfe0*/  MOV R0, c[0x0][0x32c] ;  /* 0x0000cb0000007a02 */ /* 0x000fca0000000f00 */
[----:B------:R-:W-:-:S05]  /*cff0*/  IMAD R2, R2, R0, c[0x0][0x32c] ;  /* 0x0000cb0002027624 */ /* 0x000fca00078e0200 */
[----:B------:R-:W-:-:S05]  /*d000*/  IMNMX R4, R4, R2, PT ;  /* 0x0000000204047217 */ /* 0x000fca0003800200 */
.L_x_3080:
[----:B------:R-:W-:-:S05]  /*d010*/  IMAD.HI R4, R4, 0x2aaaaaab, RZ ;  /* 0x2aaaaaab04047827 */ /* 0x000fca00078e02ff */
[----:B------:R-:W-:-:S04]  /*d020*/  SHF.R.U32.HI R0, RZ, 0x1f, R4 ;  /* 0x0000001fff007819 */ /* 0x000fc80000011604 */
[----:B------:R-:W-:-:S04]  /*d030*/  LEA.HI.SX32 R4, R4, R0, 0x1d ;  /* 0x0000000004047211 */ /* 0x000fc800078feaff */
[----:B------:R-:W-:-:S04]  /*d040*/  IMNMX R235, R233, R4, !PT ;  /* 0x00000004e9eb7217 */ /* 0x000fc80007800200 */
[----:B------:R-:W-:-:S13]  /*d050*/  ISETP.GE.AND P0, PT, R218, R235, PT ;  /* 0x000000ebda00720c */ /* 0x000fda0003f06270 */
[----:B------:R-:W-:Y:S05]  /*d060*/  @!P0 BRA `(.L_x_3084) ;  /* 0x00003aa000008947 */ /* 0x000fea0003800000 */
[----:B------:R-:W-:Y:S01]  /*d070*/  SHF.R.S32.HI R2, RZ, 0x1f, R219 ;  /* 0x0000001fff027819 */ /* 0x000fe200000114db */
[C---:B------:R-:W-:Y:S01]  /*d080*/  IMAD.SHL.U32 R0, R219.reuse, 0x2, RZ ;  /* 0x00000002db007824 */ /* 0x040fe200078e00ff */
[C---:B------:R-:W-:Y:S01]  /*d090*/  SHF.L.U64.HI R211, R248.reuse, 0x1, R251 ;  /* 0x00000001f8d37819 */ /* 0x040fe200000102fb */
[----:B------:R-:W-:Y:S01]  /*d0a0*/  IMAD.SHL.U32 R212, R248, 0x2, RZ ;  /* 0x00000002f8d47824 */ /* 0x000fe200078e00ff */
[----:B------:R-:W-:Y:S01]  /*d0b0*/  SHF.L.U64.HI R210, R219, 0x1, R2 ;  /* 0x00000001dbd27819 */ /* 0x000fe20000010202 */
[C---:B------:R-:W-:Y:S01]  /*d0c0*/  IMAD.SHL.U32 R214, R247.reuse, 0x2, RZ ;  /* 0x00000002f7d67824 */ /* 0x040fe200078e00ff */
[----:B------:R-:W-:Y:S01]  /*d0d0*/  SHF.L.U64.HI R213, R247, 0x1, R250 ;  /* 0x00000001f7d57819 */ /* 0x000fe200000102fa */
[C---:B------:R-:W-:Y:S01]  /*d0e0*/  IMAD.SHL.U32 R216, R246.reuse, 0x2, RZ ;  /* 0x00000002f6d87824 */ /* 0x040fe200078e00ff */
[----:B------:R-:W-:Y:S02]  /*d0f0*/  SHF.L.U64.HI R215, R246, 0x1, R249 ;  /* 0x00000001f6d77819 */ /* 0x000fe400000102f9 */
.L_x_3107:
        /* <DEDUP_REMOVED lines=31> */
.L_x_3189:
[----:B------:R-:W-:-:S05]  /*d2f0*/  BRA.DIV ~URZ, `(.L_x_3088) ;  /* 0x0000def27f007947 */ /* 0x000fca000b800000 */
[----:B------:R4:W3:Y:S02]  /*d300*/  SHFL.IDX PT, R0, R18, RZ, 0x181f ;  /* 0x00181fff12007589 */ /* 0x0008e400000e0000 */
.L_x_3190:
[C---:B------:R-:W-:Y:S01]  /*d310*/  IADD3 R25, R219.reuse, 0x40, RZ ;  /* 0x00000040db197810 */ /* 0x040fe20007ffe0ff */
[C---:B------:R-:W-:Y:S01]  /*d320*/  IMAD.SHL.U32 R2, R219.reuse, 0x2, RZ ;  /* 0x00000002db027824 */ /* 0x040fe200078e00ff */
[C---:B------:R-:W-:Y:S02]  /*d330*/  ISETP.GE.AND P5, PT, R219.reuse, c[0x0][0x1d4], PT ;  /* 0x00007500db007a0c */ /* 0x040fe40003fa6270 */
[----:B------:R-:W-:Y:S02]  /*d340*/  IADD3 R24, R219, 0x80, RZ ;  /* 0x00000080db187810 */ /* 0x000fe40007ffe0ff */
[----:B---3--:R-:W-:Y:S02]  /*d350*/  IADD3 R16, P0, R0, R2, RZ ;  /* 0x0000000200107210 */ /* 0x008fe40007f1e0ff */
[----:B------:R-:W-:Y:S02]  /*d360*/  ISETP.GE.AND P4, PT, R25, c[0x0][0x1d4], PT ;  /* 0x0000750019007a0c */ /* 0x000fe40003f86270 */
[----:B------:R-:W-:Y:S01]  /*d370*/  ISETP.GE.AND P3, PT, R24, c[0x0][0x1d4], PT ;  /* 0x0000750018007a0c */ /* 0x000fe20003f66270 */
[----:B------:R-:W-:Y:S01]  /*d380*/  IMAD.X R17, R4, 0x1, R210, P0 ;  /* 0x0000000104117824 */ /* 0x000fe200000e06d2 */
[----:B------:R-:W-:Y:S02]  /*d390*/  IADD3 R10, P0, R0, R212, RZ ;  /* 0x000000d4000a7210 */ /* 0x000fe40007f1e0ff */
[----:B------:R-:W-:Y:S02]  /*d3a0*/  IADD3 R19, R219, 0xc0, RZ ;  /* 0x000000c0db137810 */ /* 0x000fe40007ffe0ff */
[----:B------:R-:W-:Y:S01]  /*d3b0*/  @!PT LDS RZ, [RZ] ;  /* 0x00000000fffff984 */ /* 0x000fe20000000800 */
[----:B------:R-:W-:Y:S01]  /*d3c0*/  @!PT LDS RZ, [RZ] ;  /* 0x00000000fffff984 */ /* 0x000fe20000000800 */
[----:B------:R-:W-:Y:S01]  /*d3d0*/  @!PT LDS RZ, [RZ] ;  /* 0x00000000fffff984 */ /* 0x000fe20000000800 */
[----:B------:R3:W-:Y:S01]  /*d3e0*/  LDGSTS.E.BYPASS.LTC128B.128 [R209+0x4080], [R16.64], !P5 ;  /* 0x0408000010d17fae */ /* 0x0007e2000e901d4e */
[----:B------:R-:W-:Y:S01]  /*d3f0*/  IMAD.X R11, R4, 0x1, R211, P0 ;  /* 0x00000001040b7824 */ /* 0x000fe200000e06d3 */
[----:B------:R-:W-:Y:S02]  /*d400*/  IADD3 R8, P0, R0, R214, RZ ;  /* 0x000000d600087210 */ /* 0x000fe40007f1e0ff */
[----:B------:R-:W-:Y:S02]  /*d410*/  ISETP.GE.AND P2, PT, R19, c[0x0][0x1d4], PT ;  /* 0x0000750013007a0c */ /* 0x000fe40003f46270 */
[----:B------:R3:W-:Y:S01]  /*d420*/  LDGSTS.E.BYPASS.LTC128B.128 [R209+0x5880], [R10.64], !P4 ;  /* 0x058800000ad17fae */ /* 0x0007e2000e101d4e */
[----:B------:R-:W-:Y:S01]  /*d430*/  IMAD.X R9, R4, 0x1, R213, P0 ;  /* 0x0000000104097824 */ /* 0x000fe200000e06d5 */
[----:B------:R-:W-:Y:S02]  /*d440*/  IADD3 R2, P0, R0, R216, RZ ;  /* 0x000000d800027210 */ /* 0x000fe40007f1e0ff */
[----:B------:R-:W-:Y:S02]  /*d450*/  LOP3.LUT P1, RZ, R208, 0x800, RZ, 0xc0, !PT ;  /* 0x00000800d0ff7812 */ /* 0x000fe4000782c0ff */
[----:B------:R3:W-:Y:S01]  /*d460*/  LDGSTS.E.BYPASS.LTC128B.128 [R209+0x7080], [R8.64], !P3 ;  /* 0x0708000008d17fae */ /* 0x0007e2000d901d4e */
[----:B------:R-:W-:Y:S05]  /*d470*/  IMAD.X R3, R4, 0x1, R215, P0 ;  /* 0x0000000104037824 */ /* 0x000fea00000e06d7 */
[----:B------:R3:W-:Y:S05]  /*d480*/  LDGSTS.E.BYPASS.LTC128B.128 [R209+0x8880], [R2.64], !P2 ;  /* 0x0888000002d17fae */ /* 0x0007ea000d101d4e */
[----:B------:R-:W-:-:S05]  /*d490*/  @P1 BRA `(.L_x_3086) ;  /* 0x000001a000001947 */ /* 0x000fca0003800000 */
[----:B------:R-:W-:-:S05]  /*d4a0*/  BRA.DIV ~URZ, `(.L_x_3089) ;  /* 0x0000ddc27f007947 */ /* 0x000fca000b800000 */
[----:B------:R3:W4:Y:S04]  /*d4b0*/  SHFL.IDX PT, R4, R6, 0x1, 0x181f ;  /* 0x00381f0006047f89 */ /* 0x00072800000e0000 */
[----:B------:R3:W2:Y:S02]  /*d4c0*/  SHFL.IDX PT, R0, R18, 0x1, 0x181f ;  /* 0x00381f0012007f89 */ /* 0x0006a400000e0000 */
.L_x_3191:
[C---:B------:R-:W-:Y:S01]  /*d4d0*/  IADD3 R19, R219.reuse, 0x40, RZ ;  /* 0x00000040db137810 */ /* 0x040fe20007ffe0ff */
[C---:B---3--:R-:W-:Y:S01]  /*d4e0*/  IMAD.SHL.U32 R2, R219.reuse, 0x2, RZ ;  /* 0x00000002db027824 */ /* 0x048fe200078e00ff */
[C---:B------:R-:W-:Y:S02]  /*d4f0*/  ISETP.GE.AND P4, PT, R219.reuse, c[0x0][0x1d4], PT ;  /* 0x00007500db007a0c */ /* 0x040fe40003f86270 */
[----:B----4-:R-:W-:Y:S02]  /*d500*/  IADD3 R18, R219, 0x80, RZ ;  /* 0x00000080db127810 */ /* 0x010fe40007ffe0ff */
[----:B--2---:R-:W-:Y:S02]  /*d510*/  IADD3 R16, P0, R0, R2, RZ ;  /* 0x0000000200107210 */ /* 0x004fe40007f1e0ff */
        /* <DEDUP_REMOVED lines=14> */
[----:B------:R-:W-:Y:S04]  /*d600*/  IADD3 R2, P0, R0, R216, RZ ;  /* 0x000000d800027210 */ /* 0x000fe80007f1e0ff */
[----:B------:R2:W-:Y:S01]  /*d610*/  LDGSTS.E.BYPASS.LTC128B.128 [R209+0x8080], [R8.64], !P2 ;  /* 0x0808000008d17fae */ /* 0x0005e2000d101d4e */
[----:B------:R-:W-:Y:S05]  /*d620*/  IMAD.X R3, R4, 0x1, R215, P0 ;  /* 0x0000000104037824 */ /* 0x000fea00000e06d7 */
[----:B------:R2:W-:Y:S03]  /*d630*/  LDGSTS.E.BYPASS.LTC128B.128 [R209+0x9880], [R2.64], !P1 ;  /* 0x0988000002d17fae */ /* 0x0005e6000c901d4e */
.L_x_3086:
[----:B------:R-:W-:Y:S05]  /*d640*/  BSYNC B0 ;  /* 0x0000000000007941 */ /* 0x000fea0003800000 */
.L_x_3085:
[----:B------:R-:W0:Y:S01]  /*d650*/  LDGDEPBAR ;  /* 0x00000000000079af */ /* 0x000e220000000000 */
[----:B------:R-:W-:Y:S01]  /*d660*/  WARPSYNC 0xffffffff ;  /* 0xffffffff00007948 */ /* 0x000fe20003800000 */
[C---:B--23--:R-:W-:Y:S01]  /*d670*/  HMMA.16816.F32.BF16 R8, R28.reuse, R12, RZ ;  /* 0x0000000c1c08723c */ /* 0x04cfe200000418ff */
[----:B------:R-:W-:Y:S02]  /*d680*/  BSSY B0, `(.L_x_3090) ;  /* 0x00000f4000007945 */ /* 0x000fe40003800000 */
[----:B------:R-:W-:Y:S01]  /*d690*/  LDSM.16.M88.4 R184, [R207] ;  /* 0x00000000cfb8783b */ /* 0x000fe20000000200 */
[----:B------:R-:W-:Y:S04]  /*d6a0*/  ISETP.GT.AND P0, PT, R218, R233, PT ;  /* 0x000000e9da00720c */ /* 0x000fe80003f04270 */
[C---:B------:R-:W-:Y:S01]  /*d6b0*/  HMMA.16816.F32.BF16 R12, R28.reuse, R14, RZ ;  /* 0x0000000e1c0c723c */ /* 0x040fe200000418ff */
[----:B------:R-:W2:Y:S05]  /*d6c0*/  LDSM.16.M88.4 R188, [R202+0xa080] ;  /* 0x00a08000cabc783b */ /* 0x000eaa0000000200 */
[----:B------:R-:W-:Y:S02]  /*d6d0*/  LDSM.16.M88.4 R192, [R202+0xb080] ;  /* 0x00b08000cac0783b */ /* 0x000fe40000000200 */
[C---:B----4-:R-:W-:Y:S08]  /*d6e0*/  HMMA.16816.F32.BF16 R16, R28.reuse, R20, RZ ;  /* 0x000000141c10723c */ /* 0x050ff000000418ff */
[C---:B------:R-:W-:Y:S08]  /*d6f0*/  HMMA.16816.F32.BF16 R20, R28.reuse, R22, RZ ;  /* 0x000000161c14723c */ /* 0x040ff000000418ff */
        /* <DEDUP_REMOVED lines=8> */
[----:B------:R-:W3:Y:S07]  /*d780*/  LDSM.16.M88.4 R176, [R201] ;  /* 0x00000000c9b0783b */ /* 0x000eee0000000200 */
[C---:B------:R-:W-:Y:S08]  /*d790*/  HMMA.16816.F32.BF16 R24, R168.reuse, R180, R24 ;  /* 0x000000b4a818723c */ /* 0x040ff00000041818 */
[----:B------:R-:W-:Y:S01]  /*d7a0*/  HMMA.16816.F32.BF16 R28, R168, R182, R28 ;  /* 0x000000b6a81c723c */ /* 0x000fe2000004181c */
[----:B------:R-:W4:Y:S05]  /*d7b0*/  LDSM.16.M88.4 R168, [R201+0x800] ;  /* 0x00080000c9a8783b */ /* 0x000f2a0000000200 */
[----:B------:R-:W5:Y:S02]  /*d7c0*/  LDSM.16.M88.4 R180, [R201+0x1000] ;  /* 0x00100000c9b4783b */ /* 0x000f640000000200 */
        /* <DEDUP_REMOVED lines=8> */
[----:B------:R-:W2:Y:S05]  /*d850*/  LDSM.16.M88.4 R184, [R196+0xc080] ;  /* 0x00c08000c4b8783b */ /* 0x000eaa0000000200 */
[----:B------:R-:W1:Y:S02]  /*d860*/  LDSM.16.M88.4 R192, [R196+0xc880] ;  /* 0x00c88000c4c0783b */ /* 0x000e640000000200 */
[C---:B---3--:R-:W-:Y:S08]  /*d870*/  HMMA.16816.F32.BF16 R8, R172.reuse, R176, R8 ;  /* 0x000000b0ac08723c */ /* 0x048ff00000041808 */
[C---:B------:R-:W-:Y:S01]  /*d880*/  HMMA.16816.F32.BF16 R12, R172.reuse, R178, R12 ;  /* 0x000000b2ac0c723c */ /* 0x040fe2000004180c */
[----:B------:R-:W-:Y:S07]  /*d890*/  LDSM.16.M88.4 R176, [R203+0x1800] ;  /* 0x00180000cbb0783b */ /* 0x000fee0000000200 */
[C---:B----4-:R-:W-:Y:S08]  /*d8a0*/  HMMA.16816.F32.BF16 R16, R172.reuse, R168, R16 ;  /* 0x000000a8ac10723c */ /* 0x050ff00000041810 */
[C---:B------:R-:W-:Y:S01]  /*d8b0*/  HMMA.16816.F32.BF16 R20, R172.reuse, R170, R20 ;  /* 0x000000aaac14723c */ /* 0x040fe20000041814 */
[----:B------:R-:W3:Y:S07]  /*d8c0*/  LDSM.16.M88.4 R168, [R204+0x4000] ;  /* 0x00400000cca8783b */ /* 0x000eee0000000200 */
[C---:B-----5:R-:W-:Y:S08]  /*d8d0*/  HMMA.16816.F32.BF16 R24, R172.reuse, R180, R24 ;  /* 0x000000b4ac18723c */ /* 0x060ff00000041818 */
[----:B------:R-:W-:Y:S01]  /*d8e0*/  HMMA.16816.F32.BF16 R28, R172, R182, R28 ;  /* 0x000000b6ac1c723c */ /* 0x000fe2000004181c */
[----:B------:R-:W4:Y:S05]  /*d8f0*/  LDSM.16.M88.4 R172, [R203+0x2000] ;  /* 0x00200000cbac783b */ /* 0x000f2a0000000200 */
[----:B------:R-:W5:Y:S02]  /*d900*/  LDSM.16.M88.4 R180, [R203+0x2800] ;  /* 0x00280000cbb4783b */ /* 0x000f640000000200 */
[C---:B-1----:R-:W-:Y:S08]  /*d910*/  HMMA.16816.F32.BF16 R8, R164.reuse, R188, R8 ;  /* 0x000000bca408723c */ /* 0x042ff00000041808 */
[C---:B------:R-:W-:Y:S01]  /*d920*/  HMMA.16816.F32.BF16 R12, R164.reuse, R190, R12 ;  /* 0x000000bea40c723c */ /* 0x040fe2000004180c */
[----:B------:R-:W-:Y:S07]  /*d930*/  LDSM.16.M88.4 R188, [R202+0xb880] ;  /* 0x00b88000cabc783b */ /* 0x000fee0000000200 */
[C---:B--2---:R-:W-:Y:S08]  /*d940*/  HMMA.16816.F32.BF16 R16, R164.reuse, R184, R16 ;  /* 0x000000b8a410723c */ /* 0x044ff00000041810 */
        /* <DEDUP_REMOVED lines=96> */
[C---:B-1----:R-:W-:Y:S01]  /*df50*/  HMMA.16816.F32.BF16 R8, R184.reuse, R188, R8 ;  /* 0x000000bcb808723c */ /* 0x042fe20000041808 */
[----:B------:R-:W-:Y:S04]  /*df60*/  DEPBAR.LE SB0, 0x0 ;  /* 0x000080000000791a */ /* 0x000fe80000000000 */
[----:B------:R-:W-:Y:S03]  /*df70*/  BAR.SYNC.DEFER_BLOCKING 0x0 ;  /* 0x0000000000007b1d */ /* 0x000fe60000010000 */
[C---:B------:R-:W-:Y:S08]  /*df80*/  HMMA.16816.F32.BF16 R12, R184.reuse, R190, R12 ;  /* 0x000000beb80c723c */ /* 0x040ff0000004180c */
[C---:B--2---:R-:W-:Y:S08]  /*df90*/  HMMA.16816.F32.BF16 R16, R184.reuse, R164, R16 ;  /* 0x000000a4b810723c */ /* 0x044ff00000041810 */
[C---:B------:R-:W-:Y:S08]  /*dfa0*/  HMMA.16816.F32.BF16 R20, R184.reuse, R166, R20 ;  /* 0x000000a6b814723c */ /* 0x040ff00000041814 */
[C---:B------:R-:W-:Y:S08]  /*dfb0*/  HMMA.16816.F32.BF16 R24, R184.reuse, R192, R24 ;  /* 0x000000c0b818723c */ /* 0x040ff00000041818 */
[----:B------:R-:W-:Y:S08]  /*dfc0*/  HMMA.16816.F32.BF16 R28, R184, R194, R28 ;  /* 0x000000c2b81c723c */ /* 0x000ff0000004181c */
[C---:B---3--:R-:W-:Y:S08]  /*dfd0*/  HMMA.16816.F32.BF16 R8, R172.reuse, R176, R8 ;  /* 0x000000b0ac08723c */ /* 0x048ff00000041808 */
[C---:B------:R-:W-:Y:S08]  /*dfe0*/  HMMA.16816.F32.BF16 R12, R172.reuse, R178, R12 ;  /* 0x000000b2ac0c723c */ /* 0x040ff0000004180c */
[C---:B----4-:R-:W-:Y:S08]  /*dff0*/  HMMA.16816.F32.BF16 R16, R172.reuse, R168, R16 ;  /* 0x000000a8ac10723c */ /* 0x050ff00000041810 */
[C---:B------:R-:W-:Y:S08]  /*e000*/  HMMA.16816.F32.BF16 R20, R172.reuse, R170, R20 ;  /* 0x000000aaac14723c */ /* 0x040ff00000041814 */
[C---:B-----5:R-:W-:Y:S08]  /*e010*/  HMMA.16816.F32.BF16 R24, R172.reuse, R180, R24 ;  /* 0x000000b4ac18723c */ /* 0x060ff00000041818 */
[----:B------:R-:W-:Y:S01]  /*e020*/  HMMA.16816.F32.BF16 R28, R172, R182, R28 ;  /* 0x000000b6ac1c723c */ /* 0x000fe2000004181c */
[----:B------:R-:W-:Y:S07]  /*e030*/  @!UPT UIADD3 URZ, URZ, URZ, URZ ;  /* 0x0000003f3f3ff290 */ /* 0x000fee000fffe03f */
[----:B------:R-:W-:-:S11]  /*e040*/  @!P0 BRA `(.L_x_3091) ;  /* 0x0000057000008947 */ /* 0x000fd60003800000 */
[----:B------:R-:W-:Y:S01]  /*e050*/  IMAD.MOV.U32 R0, RZ, RZ, 0x1 ;  /* 0x00000001ff007424 */ /* 0x000fe200078e00ff */
[----:B------:R-:W-:Y:S01]  /*e060*/  ISETP.GT.AND P1, PT, R234, 0x2f, PT ;  /* 0x0000002fea00780c */ /* 0x000fe20003f24270 */
[----:B------:R-:W-:Y:S01]  /*e070*/  IMAD R2, R218, 0x30, R242 ;  /* 0x00000030da027824 */ /* 0x000fe200078e02f2 */
[----:B------:R-:W1:Y:S01]  /*e080*/  S2R R6, SR_CTAID.Y ;  /* 0x0000000000067919 */ /* 0x000e620000002600 */
[----:B------:R-:W-:Y:S01]  /*e090*/  IMAD.MOV.U32 R220, RZ, RZ, RZ ;  /* 0x000000ffffdc7224 */ /* 0x000fe200078e00ff */
[----:B------:R-:W-:Y:S02]  /*e0a0*/  ISETP.NE.AND P0, PT, R0, c[0x0][0x2b8], PT ;  /* 0x0000ae0000007a0c */ /* 0x000fe40003f05270 */
[----:B------:R-:W-:Y:S05]  /*e0b0*/  IADD3 R2, R2, -0x30, R234 ;  /* 0xffffffd002027810 */ /* 0x000fea0007ffe0ea */
[----:B------:R-:W-:Y:S06]  /*e0c0*/  IMAD.MOV.U32 R0, RZ, RZ, R2 ;  /* 0x000000ffff007224 */ /* 0x000fec00078e0002 */
[----:B------:R-:W-:Y:S05]  /*e0d0*/  @P0 IMAD.HI.U32 R3, R2, c[0x0][0x2bc], RZ ;  /* 0x0000af0002030a27 */ /* 0x000fea00078e00ff */
[----:B------:R-:W-:Y:S01]  /*e0e0*/  @P0 SHF.R.U32.HI R0, RZ, c[0x0][0x2c0], R3 ;  /* 0x0000b000ff000a19 */ /* 0x000fe20000011603 */
[----:B-1----:R-:W-:Y:S03]  /*e0f0*/  IMAD.WIDE.U32 R222, R6, c[0x0][0x1e8], RZ ;  /* 0x00007a0006de7a25 */ /* 0x002fe600078e00ff */
[----:B------:R-:W-:Y:S02]  /*e100*/  @!P1 IADD3 R3, P0, R0, R240, RZ ;  /* 0x000000f000039210 */ /* 0x000fe40007f1e0ff */
        /* <DEDUP_REMOVED lines=22> */
[----:B------:R1:W2:Y:S02]  /*e270*/  SHFL.IDX PT, R4, R153, RZ, 0x181f ;  /* 0x00181fff99047589 */ /* 0x0002a400000e0000 */
.L_x_3192:
[----:B------:R-:W-:-:S05]  /*e280*/  BRA.DIV ~URZ, `(.L_x_3093) ;  /* 0x0000d1527f007947 */ /* 0x000fca000b800000 */
[----:B------:R3:W4:Y:S02]  /*e290*/  SHFL.IDX PT, R0, R168, RZ, 0x181f ;  /* 0x00181fffa8007589 */ /* 0x00072400000e0000 */
.L_x_3193:
[C---:B------:R-:W-:Y:S01]  /*e2a0*/  IADD3 R171, R219.reuse, 0x40, RZ ;  /* 0x00000040dbab7810 */ /* 0x040fe20007ffe0ff */
[C---:B------:R-:W-:Y:S01]  /*e2b0*/  IMAD.SHL.U32 R2, R219.reuse, 0x2, RZ ;  /* 0x00000002db027824 */ /* 0x040fe200078e00ff */
[C---:B------:R-:W-:Y:S02]  /*e2c0*/  ISETP.GE.AND P5, PT, R219.reuse, c[0x0][0x1d4], PT ;  /* 0x00007500db007a0c */ /* 0x040fe40003fa6270 */
[----:B------:R-:W-:Y:S02]  /*e2d0*/  IADD3 R170, R219, 0x80, RZ ;  /* 0x00000080dbaa7810 */ /* 0x000fe40007ffe0ff */
[----:B----4-:R-:W-:Y:S02]  /*e2e0*/  @P0 IADD3 R166, P1, R0, R2, RZ ;  /* 0x0000000200a60210 */ /* 0x010fe40007f3e0ff */
[----:B------:R-:W-:Y:S02]  /*e2f0*/  ISETP.GE.AND P4, PT, R171, c[0x0][0x1d4], PT ;  /* 0x00007500ab007a0c */ /* 0x000fe40003f86270 */
[----:B------:R-:W-:Y:S01]  /*e300*/  ISETP.GE.AND P3, PT, R170, c[0x0][0x1d4], PT ;  /* 0x00007500aa007a0c */ /* 0x000fe20003f66270 */
[----:B--2---:R-:W-:Y:S01]  /*e310*/  @P0 IMAD.X R167, R4, 0x1, R210, P1 ;  /* 0x0000000104a70824 */ /* 0x004fe200008e06d2 */
[----:B------:R-:W-:Y:S02]  /*e320*/  @P0 IADD3 R164, P1, R0, R212, RZ ;  /* 0x000000d400a40210 */ /* 0x000fe40007f3e0ff */
[----:B------:R-:W-:Y:S02]  /*e330*/  IADD3 R169, R219, 0xc0, RZ ;  /* 0x000000c0dba97810 */ /* 0x000fe40007ffe0ff */
[----:B------:R-:W-:Y:S01]  /*e340*/  @!PT LDS RZ, [RZ] ;  /* 0x00000000fffff984 */ /* 0x000fe20000000800 */
[----:B------:R-:W-:Y:S01]  /*e350*/  @!PT LDS RZ, [RZ] ;  /* 0x00000000fffff984 */ /* 0x000fe20000000800 */
[----:B------:R-:W-:Y:S01]  /*e360*/  @!PT LDS RZ, [RZ] ;  /* 0x00000000fffff984 */ /* 0x000fe20000000800 */
[----:B------:R2:W-:Y:S01]  /*e370*/  @P0 LDGSTS.E.BYPASS.LTC128B.128 [R209+0xa080], [R166.64], !P5 ;  /* 0x0a080000a6d10fae */ /* 0x0005e2000e901d4e */
[----:B------:R-:W-:Y:S01]  /*e380*/  @P0 IMAD.X R165, R4, 0x1, R211, P1 ;  /* 0x0000000104a50824 */ /* 0x000fe200008e06d3 */
[----:B------:R-:W-:Y:S02]  /*e390*/  @P0 IADD3 R154, P1, R0, R214, RZ ;  /* 0x000000d6009a0210 */ /* 0x000fe40007f3e0ff */
[----:B------:R-:W-:Y:S02]  /*e3a0*/  ISETP.GE.AND P2, PT, R169, c[0x0][0x1d4], PT ;  /* 0x00007500a9007a0c */ /* 0x000fe40003f46270 */
        /* <DEDUP_REMOVED lines=9> */
[----:B------:R4:W2:Y:S02]  /*e440*/  SHFL.IDX PT, R0, R168, 0x1, 0x181f ;  /* 0x00381f00a8007f89 */ /* 0x0008a400000e0000 */
.L_x_3194:
[C---:B---34-:R-:W-:Y:S01]  /*e450*/  IADD3 R168, R219.reuse, 0x40, RZ ;  /* 0x00000040dba87810 */ /* 0x058fe20007ffe0ff */
[C---:B--2---:R-:W-:Y:S01]  /*e460*/  IMAD.SHL.U32 R2, R219.reuse, 0x2, RZ ;  /* 0x00000002db027824 */ /* 0x044fe200078e00ff */
[C---:B------:R-:W-:Y:S02]  /*e470*/  ISETP.GE.AND P5, PT, R219.reuse, c[0x0][0x1d4], PT ;  /* 0x00007500db007a0c */ /* 0x040fe40003fa6270 */
[----:B-1----:R-:W-:Y:S02]  /*e480*/  IADD3 R153, R219, 0x80, RZ ;  /* 0x00000080db997810 */ /* 0x002fe40007ffe0ff */
[----:B------:R-:W-:Y:S02]  /*e490*/  @P0 IADD3 R166, P1, R0, R2, RZ ;  /* 0x0000000200a60210 */ /* 0x000fe40007f3e0ff */
[----:B------:R-:W-:Y:S02]  /*e4a0*/  ISETP.GE.AND P4, PT, R168, c[0x0][0x1d4], PT ;  /* 0x00007500a8007a0c */ /* 0x000fe40003f86270 */
[----:B------:R-:W-:Y:S01]  /*e4b0*/  ISETP.GE.AND P3, PT, R153, c[0x0][0x1d4], PT ;  /* 0x0000750099007a0c */ /* 0x000fe20003f66270 */
[----:B------:R-:W-:Y:S01]  /*e4c0*/  @P0 IMAD.X R167, R4, 0x1, R210, P1 ;  /* 0x0000000104a70824 */ /* 0x000fe200008e06d2 */
        /* <DEDUP_REMOVED lines=14> */
[----:B------:R1:W-:Y:S03]  /*e5b0*/  @P0 LDGSTS.E.BYPASS.LTC128B.128 [R209+0xf880], [R2.64], !P2 ;  /* 0x0f88000002d10fae */ /* 0x0003e6000d101d4e */
.L_x_3091:
[----:B------:R-:W-:Y:S05]  /*e5c0*/  BSYNC B0 ;  /* 0x0000000000007941 */ /* 0x000fea0003800000 */
.L_x_3090:
[----:B-1----:R-:W-:Y:S01]  /*e5d0*/  LOP3.LUT R3, RZ, c[0x0][0x324], RZ, 0x33, !PT ;  /* 0x0000c900ff037a12 */ /* 0x002fe200078e33ff */
        /* <DEDUP_REMOVED lines=16> */
.L_x_3195:
[----:B--2---:R-:W-:Y:S01]  /*e6e0*/  IADD3 R2, R154, R3, RZ ;  /* 0x000000039a027210 */ /* 0x004fe20007ffe0ff */
        /* <DEDUP_REMOVED lines=18> */
.L_x_3098:
[----:B------:R-:W-:Y:S04]  /*e810*/  MOV R164, 0x1 ;  /* 0x0000000100a47802 */ /* 0x000fe80000000f00 */
[----:B------:R-:W-:Y:S11]  /*e820*/  ISETP.NE.AND P0, PT, R164, c[0x0][0x32c], PT ;  /* 0x0000cb00a4007a0c */ /* 0x000ff60003f05270 */
[----:B------:R-:W-:Y:S02]  /*e830*/  @!UPT UIADD3 URZ, URZ, URZ, URZ ;  /* 0x0000003f3f3ff290 */ /* 0x000fe4000fffe03f */
[----:B------:R-:W-:Y:S05]  /*e840*/  @P0 IMAD.HI.U32 R164, R3, c[0x0][0x330], RZ ;  /* 0x0000cc0003a40a27 */ /* 0x000fea00078e00ff */
[----:B------:R-:W-:Y:S02]  /*e850*/  @P0 SHF.R.U32.HI R3, RZ, c[0x0][0x334], R164 ;  /* 0x0000cd00ff030a19 */ /* 0x000fe400000116a4 */
.L_x_3099:
[----:B------:R-:W-:Y:S05]  /*e860*/  BSYNC B0 ;  /* 0x0000000000007941 */ /* 0x000fea0003800000 */
.L_x_3097:
[----:B------:R-:W-:Y:S05]  /*e870*/  IMAD R3, R3, c[0x0][0x32c], R155 ;  /* 0x0000cb0003037a24 */ /* 0x000fea00078e029b */
[----:B------:R-:W-:Y:S02]  /*e880*/  IADD3 R164, R3, c[0x0][0x32c], RZ ;  /* 0x0000cb0003a47a10 */ /* 0x000fe40007ffe0ff */
[----:B------:R-:W-:Y:S02]  /*e890*/  IMNMX R0, R0, R3, !PT ;  /* 0x0000000300007217 */ /* 0x000fe40007800200 */
[----:B------:R-:W-:Y:S02]  /*e8a0*/  IMNMX R2, R2, R164, PT ;  /* 0x000000a402027217 */ /* 0x000fe40003800200 */
.L_x_3096:
        /* <DEDUP_REMOVED lines=63> */
.L_x_3196:
        /* <DEDUP_REMOVED lines=19> */
.L_x_3103:
[----:B------:R-:W-:Y:S04]  /*edd0*/  MOV R4, 0x1 ;  /* 0x0000000100047802 */ /* 0x000fe80000000f00 */
[----:B------:R-:W-:Y:S11]  /*ede0*/  ISETP.NE.AND P0, PT, R4, c[0x0][0x32c], PT ;  /* 0x0000cb0004007a0c */ /* 0x000ff60003f05270 */
[----:B------:R-:W-:Y:S02]  /*edf0*/  @!UPT UIADD3 URZ, URZ, URZ, URZ ;  /* 0x0000003f3f3ff290 */ /* 0x000fe4000fffe03f */
[----:B------:R-:W-:Y:S05]  /*ee00*/  @P0 IMAD.HI.U32 R4, R3, c[0x0][0x330], RZ ;  /* 0x0000cc0003040a27 */ /* 0x000fea00078e00ff */
[----:B------:R-:W-:Y:S02]  /*ee10*/  @P0 SHF.R.U32.HI R3, RZ, c[0x0][0x334], R4 ;  /* 0x0000cd00ff030a19 */ /* 0x000fe40000011604 */
.L_x_3104:
[----:B------:R-:W-:Y:S05]  /*ee20*/  BSYNC B0 ;  /* 0x0000000000007941 */ /* 0x000fea0003800000 */
.L_x_3102:
[----:B------:R-:W-:Y:S05]  /*ee30*/  IMAD R3, R3, c[0x0][0x32c], R155 ;  /* 0x0000cb0003037a24 */ /* 0x000fea00078e029b */
[----:B------:R-:W-:Y:S02]  /*ee40*/  IADD3 R4, R3, c[0x0][0x32c], RZ ;  /* 0x0000cb0003047a10 */ /* 0x000fe40007ffe0ff */
[----:B------:R-:W-:Y:S02]  /*ee50*/  IMNMX R0, R0, R3, !PT ;  /* 0x0000000300007217 */ /* 0x000fe40007800200 */
[----:B------:R-:W-:Y:S02]  /*ee60*/  IMNMX R2, R2, R4, PT ;  /* 0x0000000402027217 */ /* 0x000fe40003800200 */
.L_x_3101:
        /* <DEDUP_REMOVED lines=68> */
.L_x_3197:
[----:B-12-4-:R-:W-:Y:S01]  /*f2b0*/  FMNMX.FTZ R6, R4, R0, !PT ;  /* 0x0000000004067209 */ /* 0x016fe20007810000 */
[----:B------:R-:W-:-:S05]  /*f2c0*/  BRA.DIV ~URZ, `(.L_x_3106) ;  /* 0x0000c3c27f007947 */ /* 0x000fca000b800000 */
[----:B---3--:R-:W-:Y:S04]  /*f2d0*/  SHFL.BFLY PT, R4, R8, 0x2, 0x1f ;  /* 0x0c401f0008047f89 */ /* 0x008fe800000e0000 */
[----:B------:R-:W1:Y:S02]  /*f2e0*/  SHFL.BFLY PT, R2, R6, 0x1, 0x1f ;  /* 0x0c201f0006027f89 */ /* 0x000e6400000e0000 */
[----:B-1----:R-:W-:Y:S02]  /*f2f0*/  FMNMX.FTZ R6, R6, R2, !PT ;  /* 0x0000000206067209 */ /* 0x002fe40007810000 */
[----:B------:R-:W-:Y:S05]  /*f300*/  FMNMX.FTZ R4, R8, R4, !PT ;  /* 0x0000000408047209 */ /* 0x000fea0007810000 */
[----:B------:R1:W2:Y:S02]  /*f310*/  SHFL.BFLY PT, R0, R4, 0x1, 0x1f ;  /* 0x0c201f0004007f89 */ /* 0x0002a400000e0000 */
.L_x_3198:
[C---:B------:R-:W-:Y:S01]  /*f320*/  FSETP.NEU.FTZ.AND P0, PT, R6.reuse, -INF , PT ;  /* 0xff8000000600780b */ /* 0x040fe20003f1d000 */
[----:B------:R-:W-:Y:S01]  /*f330*/  FMUL.FTZ R168, R6, c[0x0][0x2d0] ;  /* 0x0000b40006a87a20 */ /* 0x000fe20000410000 */
[----:B-12---:R-:W-:Y:S01]  /*f340*/  FMNMX.FTZ R4, R0, R4, !PT ;  /* 0x0000000400047209 */ /* 0x006fe20007810000 */
[----:B------:R-:W-:Y:S01]  /*f350*/  WARPSYNC 0xffffffff ;  /* 0xffffffff00007948 */ /* 0x000fe20003800000 */
[----:B------:R-:W-:Y:S01]  /*f360*/  FSEL R2, R6, RZ, P0 ;  /* 0x000000ff06027208 */ /* 0x000fe20000000000 */
[----:B------:R-:W1:Y:S01]  /*f370*/  LDSM.16.MT88.4 R16, [R197+0x4080] ;  /* 0x00408000c510783b */ /* 0x000e620000004200 */
        /* <DEDUP_REMOVED lines=12> */
[--C-:B------:R-:W-:Y:S01]  /*f440*/  FFMA.FTZ R10, R10, c[0x0][0x2d0], -R169.reuse ;  /* 0x0000b4000a0a7a23 */ /* 0x100fe200000108a9 */
[----:B------:R-:W-:Y:S01]  /*f450*/  ISETP.GT.AND P0, PT, R218, R235, PT ;  /* 0x000000ebda00720c */ /* 0x000fe20003f04270 */
[--C-:B------:R-:W-:Y:S02]  /*f460*/  FFMA.FTZ R11, R11, c[0x0][0x2d0], -R169.reuse ;  /* 0x0000b4000b0b7a23 */ /* 0x100fe400000108a9 */
[--C-:B------:R-:W-:Y:S02]  /*f470*/  FFMA.FTZ R14, R14, c[0x0][0x2d0], -R169.reuse ;  /* 0x0000b4000e0e7a23 */ /* 0x100fe400000108a9 */
[----:B------:R-:W-:Y:S01]  /*f480*/  FFMA.FTZ R15, R15, c[0x0][0x2d0], -R169 ;  /* 0x0000b4000f0f7a23 */ /* 0x000fe200000108a9 */
        /* <DEDUP_REMOVED lines=30> */
[----:B------:R-:W-:Y:S03]  /*f670*/  LDSM.16.MT88.4 R160, [R197+0x7880] ;  /* 0x00788000c5a0783b */ /* 0x000fe60000004200 */
        /* <DEDUP_REMOVED lines=9> */
[C---:B--2---:R-:W-:Y:S03]  /*f710*/  HMMA.16816.F32.BF16 R16, R152.reuse, R24, R16 ;  /* 0x000000189810723c */ /* 0x044fe60000041810 */
[----:B------:R-:W-:Y:S02]  /*f720*/  FMUL.FTZ R23, R0, R143 ;  /* 0x0000008f00177220 */ /* 0x000fe40000410000 */
[----:B------:R-:W2:Y:S01]  /*f730*/  LDSM.16.MT88.4 R140, [R197+0x5880] ;  /* 0x00588000c58c783b */ /* 0x000ea20000004200 */
[C---:B------:R-:W-:Y:S02]  /*f740*/  FMUL.FTZ R28, R2.reuse, R148 ;  /* 0x00000094021c7220 */ /* 0x040fe40000410000 */
[C---:B------:R-:W-:Y:S02]  /*f750*/  FMUL.FTZ R24, R2.reuse, R144 ;  /* 0x0000009002187220 */ /* 0x040fe40000410000 */
[C---:B------:R-:W-:Y:S03]  /*f760*/  HMMA.16816.F32.BF16 R20, R152.reuse, R26, R20 ;  /* 0x0000001a9814723c */ /* 0x040fe60000041814 */
[C---:B------:R-:W-:Y:S02]  /*f770*/  FMUL.FTZ R25, R2.reuse, R145 ;  /* 0x0000009102197220 */ /* 0x040fe40000410000 */
[----:B------:R-:W-:Y:S02]  /*f780*/  FMUL.FTZ R29, R2, R149 ;  /* 0x00000095021d7220 */ /* 0x000fe40000410000 */
[C---:B------:R-:W-:Y:S02]  /*f790*/  FMUL.FTZ R26, R0.reuse, R146 ;  /* 0x00000092001a7220 */ /* 0x040fe40000410000 */
[C---:B------:R-:W-:Y:S02]  /*f7a0*/  FMUL.FTZ R27, R0.reuse, R147 ;  /* 0x00000093001b7220 */ /* 0x040fe40000410000 */
[----:B------:R-:W2:Y:S01]  /*f7b0*/  LDSM.16.MT88.4 R144, [R198+0x5880] ;  /* 0x00588000c690783b */ /* 0x000ea20000004200 */
        /* <DEDUP_REMOVED lines=8> */
[----:B------:R-:W-:Y:S01]  /*f840*/  LDSM.16.MT88.4 R156, [R199+0x4880] ;  /* 0x00488000c79c783b */ /* 0x000fe20000004200 */
        /* <DEDUP_REMOVED lines=30> */
[C---:B------:R-:W-:Y:S01]  /*fa30*/  HMMA.16816.F32.BF16 R48, R152.reuse, R144, R48 ;  /* 0x000000909830723c */ /* 0x040fe20000041830 */
[----:B------:R1:W-:Y:S02]  /*fa40*/  MUFU.EX2 R191, R3 ;  /* 0x0000000300bf7308 */ /* 0x0003e40000000800 */
        /* <DEDUP_REMOVED lines=46> */
[--C-:B--2---:R-:W-:Y:S02]  /*fd30*/  FFMA.FTZ R3, R174, c[0x0][0x2d0], -R169.reuse ;  /* 0x0000b400ae037a23 */ /* 0x104fe400000108a9 */
[C---:B------:R-:W-:Y:S02]  /*fd40*/  FMUL.FTZ R84, R2.reuse, R84 ;  /* 0x0000005402547220 */ /* 0x040fe40000410000 */
[----:B------:R2:W1:Y:S01]  /*fd50*/  MUFU.EX2 R188, R3 ;  /* 0x0000000300bc7308 */ /* 0x0004620000000800 */
[C---:B---3--:R-:W-:Y:S03]  /*fd60*/  HMMA.16816.F32.BF16 R80, R152.reuse, R136, R80 ;  /* 0x000000889850723c */ /* 0x048fe60000041850 */
        /* <DEDUP_REMOVED lines=10> */
[--C-:B--2---:R-:W-:Y:S02]  /*fe10*/  FFMA.FTZ R3, R175, c[0x0][0x2d0], -R168.reuse ;  /* 0x0000b400af037a23 */ /* 0x104fe400000108a8 */
[----:B------:R-:W-:Y:S01]  /*fe20*/  LDSM.16.MT88.4 R172, [R197+0x6880] ;  /* 0x00688000c5ac783b */ /* 0x000fe20000004200 */
[C---:B-1----:R-:W-:Y:S01]  /*fe30*/  HMMA.16816.F32.BF16 R88, R152.reuse, R140, R88 ;  /* 0x0000008c9858723c */ /* 0x042fe20000041858 */
[----:B------:R1:W2:Y:S02]  /*fe40*/  MUFU.EX2 R187, R3 ;  /* 0x0000000300bb7308 */ /* 0x0002a40000000800 */
        /* <DEDUP_REMOVED lines=14> */
[--C-:B-1----:R-:W-:Y:S02]  /*ff30*/  FFMA.FTZ R3, R178, c[0x0][0x2d0], -R168.reuse ;  /* 0x0000b400b2037a23 */ /* 0x102fe400000108a8 */
        /* <DEDUP_REMOVED lines=45> */
[----:B------:R-:W-:Y:S01]  /*10210*/  F2FP.BF16.PACK_AB R136, R194, R195 ;  /* 0x000000c3c288723e */ /* 0x000fe200000010ff */
[--C-:B-1----:R-:W-:Y:S01]  /*10220*/  FFMA.FTZ R3, R180, c[0x0][0x2d0], -R168.reuse ;  /* 0x0000b400b4037a23 */ /* 0x102fe200000108a8 */
[----:B----4-:R-:W-:Y:S03]  /*10230*/  F2FP.BF16.PACK_AB R137, R190, R191 ;  /* 0x000000bfbe89723e */ /* 0x010fe600000010ff */
[----:B------:R-:W-:Y:S01]  /*10240*/  HMMA.16816.F32.BF16 R132, R152, R138, R132 ;  /* 0x0000008a9884723c */ /* 0x000fe20000041884 */
[----:B------:R-:W1:Y:S01]  /*10250*/  LDSM.16.MT88.4 R152, [R197+0x6080] ;  /* 0x00608000c598783b */ /* 0x000e620000004200 */
[----:B------:R3:W-:Y:S01]  /*10260*/  MUFU.EX2 R185, R3 ;  /* 0x0000000300b97308 */ /* 0x0007e20000000800 */
[----:B------:R-:W-:Y:S02]  /*10270*/  FFMA.FTZ R168, R182, c[0x0][0x2d0], -R168 ;  /* 0x0000b400b6a87a23 */ /* 0x000fe400000108a8 */
[----:B------:R-:W-:Y:S02]  /*10280*/  FFMA.FTZ R2, R2, R230, R228 ;  /* 0x000000e602027223 */ /* 0x000fe400000100e4 */
[----:B------:R-:W-:Y:S02]  /*10290*/  F2FP.BF16.PACK_AB R138, R192, R193 ;  /* 0x000000c1c08a723e */ /* 0x000fe400000010ff */
[----:B------:R-:W-:Y:S03]  /*102a0*/  F2FP.BF16.PACK_AB R139, R188, R189 ;  /* 0x000000bdbc8b723e */ /* 0x000fe600000010ff */
[----:B------:R-:W-:Y:S04]  /*102b0*/  MUFU.EX2 R184, R168 ;  /* 0x000000a800b87308 */ /* 0x000fe80000000800 */
[C---:B--2---:R-:W-:Y:S08]  /*102c0*/  HMMA.16816.F32.BF16 R8, R136.reuse, R140, R8 ;  /* 0x0000008c8808723c */ /* 0x044ff00000041808 */
[C---:B------:R-:W-:Y:S01]  /*102d0*/  HMMA.16816.F32.BF16 R12, R136.reuse, R142, R12 ;  /* 0x0000008e880c723c */ /* 0x040fe2000004180c */
[----:B------:R-:W2:Y:S03]  /*102e0*/  LDSM.16.MT88.4 R140, [R198+0x6080] ;  /* 0x00608000c68c783b */ /* 0x000ea60000004200 */
[--C-:B---3--:R-:W-:Y:S04]  /*102f0*/  FFMA.FTZ R3, R176, c[0x0][0x2d0], -R169.reuse ;  /* 0x0000b400b0037a23 */ /* 0x108fe800000108a9 */
[C---:B------:R-:W-:Y:S01]  /*10300*/  HMMA.16816.F32.BF16 R16, R136.reuse, R148, R16 ;  /* 0x000000948810723c */ /* 0x040fe20000041810 */
[----:B------:R3:W4:Y:S07]  /*10310*/  MUFU.EX2 R183, R3 ;  /* 0x0000000300b77308 */ /* 0x00072e0000000800 */
[C---:B------:R-:W-:Y:S01]  /*10320*/  HMMA.16816.F32.BF16 R20, R136.reuse, R150, R20 ;  /* 0x000000968814723c */ /* 0x040fe20000041814 */
[----:B------:R-:W-:Y:S07]  /*10330*/  LDSM.16.MT88.4 R148, [R199+0x6080] ;  /* 0x00608000c794783b */ /* 0x000fee0000004200 */
[C---:B-----5:R-:W-:Y:S08]  /*10340*/  HMMA.16816.F32.BF16 R24, R136.reuse, R144, R24 ;  /* 0x000000908818723c */ /* 0x060ff00000041818 */
[C---:B------:R-:W-:Y:S01]  /*10350*/  HMMA.16816.F32.BF16 R28, R136.reuse, R146, R28 ;  /* 0x00000092881c723c */ /* 0x040fe2000004181c */
[----:B------:R-:W5:Y:S03]  /*10360*/  LDSM.16.MT88.4 R144, [R200+0x6080] ;  /* 0x00608000c890783b */ /* 0x000f660000004200 */
[--C-:B---3--:R-:W-:Y:S04]  /*10370*/  FFMA.FTZ R3, R177, c[0x0][0x2d0], -R169.reuse ;  /* 0x0000b400b1037a23 */ /* 0x108fe800000108a9 */
[C---:B------:R-:W-:Y:S01]  /*10380*/  HMMA.16816.F32.BF16 R32, R136.reuse, R156, R32 ;  /* 0x0000009c8820723c */ /* 0x040fe20000041820 */
[----:B------:R3:W2:Y:S07]  /*10390*/  MUFU.EX2 R182, R3 ;  /* 0x0000000300b67308 */ /* 0x0006ae0000000800 */
[C---:B------:R-:W-:Y:S01]  /*103a0*/  HMMA.16816.F32.BF16 R36, R136.reuse, R158, R36 ;  /* 0x0000009e8824723c */ /* 0x040fe20000041824 */
[----:B------:R-:W4:Y:S07]  /*103b0*/  LDSM.16.MT88.4 R156, [R200+0x7880] ;  /* 0x00788000c89c783b */ /* 0x000f2e0000004200 */
[C---:B-1----:R-:W-:Y:S08]  /*103c0*/  HMMA.16816.F32.BF16 R40, R136.reuse, R152, R40 ;  /* 0x000000988828723c */ /* 0x042ff00000041828 */
[C---:B------:R-:W-:Y:S01]  /*103d0*/  HMMA.16816.F32.BF16 R44, R136.reuse, R154, R44 ;  /* 0x0000009a882c723c */ /* 0x040fe2000004182c */
[----:B------:R-:W1:Y:S03]  /*103e0*/  LDSM.16.MT88.4 R152, [R199+0x7880] ;  /* 0x00788000c798783b */ /* 0x000e660000004200 */
[--C-:B---3--:R-:W-:Y:S04]  /*103f0*/  FFMA.FTZ R3, R179, c[0x0][0x2d0], -R169.reuse ;  /* 0x0000b400b3037a23 */ /* 0x108fe800000108a9 */
[C---:B--2---:R-:W-:Y:S01]  /*10400*/  HMMA.16816.F32.BF16 R48, R136.reuse, R140, R48 ;  /* 0x0000008c8830723c */ /* 0x044fe20000041830 */
[----:B------:R-:W-:Y:S01]  /*10410*/  LDSM.16.MT88.4 R176, [R198+0x6880] ;  /* 0x00688000c6b0783b */ /* 0x000fe20000004200 */
[----:B------:R2:W3:Y:S06]  /*10420*/  MUFU.EX2 R180, R3 ;  /* 0x0000000300b47308 */ /* 0x0004ec0000000800 */
[C---:B------:R-:W-:Y:S01]  /*10430*/  HMMA.16816.F32.BF16 R52, R136.reuse, R142, R52 ;  /* 0x0000008e8834723c */ /* 0x040fe20000041834 */
[----:B------:R-:W1:Y:S07]  /*10440*/  LDSM.16.MT88.4 R140, [R197+0x9080] ;  /* 0x00908000c58c783b */ /* 0x000e6e0000004200 */
[C---:B-----5:R-:W-:Y:S08]  /*10450*/  HMMA.16816.F32.BF16 R56, R136.reuse, R144, R56 ;  /* 0x000000908838723c */ /* 0x060ff00000041838 */
[C---:B------:R-:W-:Y:S01]  /*10460*/  HMMA.16816.F32.BF16 R60, R136.reuse, R146, R60 ;  /* 0x00000092883c723c */ /* 0x040fe2000004183c */
[----:B------:R-:W5:Y:S03]  /*10470*/  LDSM.16.MT88.4 R144, [R198+0x9080] ;  /* 0x00908000c690783b */ /* 0x000f660000004200 */
[----:B--2---:R-:W-:Y:S04]  /*10480*/  FFMA.FTZ R3, R181, c[0x0][0x2d0], -R169 ;  /* 0x0000b400b5037a23 */ /* 0x004fe800000108a9 */
[C---:B------:R-:W-:Y:S01]  /*10490*/  HMMA.16816.F32.BF16 R64, R136.reuse, R148, R64 ;  /* 0x000000948840723c */ /* 0x040fe20000041840 */
[----:B------:R-:W-:Y:S01]  /*104a0*/  LDSM.16.MT88.4 R168, [R199+0x5080] ;  /* 0x00508000c7a8783b */ /* 0x000fe20000004200 */
[----:B------:R2:W1:Y:S06]  /*104b0*/  MUFU.EX2 R7, R3 ;  /* 0x0000000300077308 */ /* 0x00046c0000000800 */
[C---:B------:R-:W-:Y:S01]  /*104c0*/  HMMA.16816.F32.BF16 R68, R136.reuse, R150, R68 ;  /* 0x000000968844723c */ /* 0x040fe20000041844 */
[----:B------:R-:W1:Y:S07]  /*104d0*/  LDSM.16.MT88.4 R148, [R200+0x9080] ;  /* 0x00908000c894783b */ /* 0x000e6e0000004200 */
[C---:B------:R-:W-:Y:S08]  /*104e0*/  HMMA.16816.F32.BF16 R72, R136.reuse, R160, R72 ;  /* 0x000000a08848723c */ /* 0x040ff00000041848 */
[C---:B------:R-:W-:Y:S01]  /*104f0*/  HMMA.16816.F32.BF16 R76, R136.reuse, R162, R76 ;  /* 0x000000a2884c723c */ /* 0x040fe2000004184c */
[----:B------:R-:W-:Y:S03]  /*10500*/  LDSM.16.MT88.4 R160, [R197+0x5080] ;  /* 0x00508000c5a0783b */ /* 0x000fe60000004200 */
[----:B--2---:R-:W-:Y:S02]  /*10510*/  FFMA.FTZ R3, R0, R229, R224 ;  /* 0x000000e500037223 */ /* 0x004fe400000100e0 */
[----:B------:R-:W-:Y:S02]  /*10520*/  FADD.FTZ R0, R227, R2 ;  /* 0x00000002e3007221 */ /* 0x000fe40000010000 */
        /* <DEDUP_REMOVED lines=23> */
[C---:B------:R-:W-:Y:S01]  /*106a0*/  HMMA.16816.F32.BF16 R108, R136.reuse, R142, R108 ;  /* 0x0000008e886c723c */ /* 0x040fe2000004186c */
[----:B------:R-:W2:Y:S03]  /*106b0*/  LDSM.16.MT88.4 R140, [R198+0x5080] ;  /* 0x00508000c68c783b */ /* 0x000ea60000004200 */
[----:B------:R-:W-:Y:S02]  /*106c0*/  FADD.FTZ R3, R183, R2 ;  /* 0x00000002b7037221 */ /* 0x000fe40000010000 */
[----:B------:R-:W-:Y:S02]  /*106d0*/  FADD.FTZ R2, R186, R0 ;  /* 0x00000000ba027221 */ /* 0x000fe40000010000 */
[C---:B-----5:R-:W-:Y:S04]  /*106e0*/  HMMA.16816.F32.BF16 R112, R136.reuse, R144, R112 ;  /* 0x000000908870723c */ /* 0x060fe80000041870 */
[----:B------:R-:W-:Y:S02]  /*106f0*/  FADD.FTZ R0, R182, R3 ;  /* 0x00000003b6007221 */ /* 0x000fe40000010000 */
[----:B------:R-:W-:Y:S02]  /*10700*/  FADD.FTZ R2, R185, R2 ;  /* 0x00000002b9027221 */ /* 0x000fe40000010000 */
[C---:B------:R-:W-:Y:S04]  /*10710*/  HMMA.16816.F32.BF16 R116, R136.reuse, R146, R116 ;  /* 0x000000928874723c */ /* 0x040fe80000041874 */
[----:B---3--:R-:W-:Y:S02]  /*10720*/  FADD.FTZ R0, R180, R0 ;  /* 0x00000000b4007221 */ /* 0x008fe40000010000 */
[----:B------:R-:W-:Y:S02]  /*10730*/  FADD.FTZ R230, R184, R2 ;  /* 0x00000002b8e67221 */ /* 0x000fe40000010000 */
[C---:B------:R-:W-:Y:S04]  /*10740*/  HMMA.16816.F32.BF16 R120, R136.reuse, R148, R120 ;  /* 0x000000948878723c */ /* 0x040fe80000041878 */
[C---:B------:R-:W-:Y:S01]  /*10750*/  FADD.FTZ R229, R7.reuse, R0 ;  /* 0x0000000007e57221 */ /* 0x040fe20000010000 */
[----:B------:R-:W-:Y:S03]  /*10760*/  IADD3 R0, R218, -0x1, RZ ;  /* 0xffffffffda007810 */ /* 0x000fe60007ffe0ff */
[C---:B------:R-:W-:Y:S04]  /*10770*/  HMMA.16816.F32.BF16 R124, R136.reuse, R150, R124 ;  /* 0x00000096887c723c */ /* 0x040fe8000004187c */
[----:B------:R-:W-:Y:S04]  /*10780*/  MOV R218, R0 ;  /* 0x0000000000da7202 */ /* 0x000fe80000000f00 */
[C---:B-1----:R-:W-:Y:S07]  /*10790*/  HMMA.16816.F32.BF16 R128, R136.reuse, R152, R128 ;  /* 0x000000988880723c */ /* 0x042fee0000041880 */
[----:B------:R-:W-:Y:S01]  /*107a0*/  F2FP.BF16.PACK_AB R152, R186, R187 ;  /* 0x000000bbba98723e */ /* 0x000fe200000010ff */
[----:B------:R-:W-:Y:S04]  /*107b0*/  HMMA.16816.F32.BF16 R132, R136, R154, R132 ;  /* 0x0000009a8884723c */ /* 0x000fe80000041884 */
[----:B------:R-:W-:Y:S03]  /*107c0*/  F2FP.BF16.PACK_AB R153, R182, R183 ;  /* 0x000000b7b699723e */ /* 0x000fe600000010ff */
[----:B------:R-:W-:Y:S02]  /*107d0*/  F2FP.BF16.PACK_AB R154, R184, R185 ;  /* 0x000000b9b89a723e */ /* 0x000fe400000010ff */
[----:B------:R-:W-:Y:S03]  /*107e0*/  F2FP.BF16.PACK_AB R155, R7, R180 ;  /* 0x000000b4079b723e */ /* 0x000fe600000010ff */
[----:B------:R-:W-:Y:S04]  /*107f0*/  MOV R7, R4 ;  /* 0x0000000400077202 */ /* 0x000fe80000000f00 */
[C---:B------:R-:W-:Y:S01]  /*10800*/  HMMA.16816.F32.BF16 R156, R152.reuse, R160, R8 ;  /* 0x000000a0989c723c */ /* 0x040fe20000041808 */
[----:B------:R-:W1:Y:S07]  /*10810*/  LDSM.16.MT88.4 R8, [R200+0x6880] ;  /* 0x00688000c808783b */ /* 0x000e6e0000004200 */
[C---:B------:R-:W-:Y:S01]  /*10820*/  HMMA.16816.F32.BF16 R160, R152.reuse, R162, R12 ;  /* 0x000000a298a0723c */ /* 0x040fe2000004180c */
[----:B------:R-:W3:Y:S07]  /*10830*/  LDSM.16.MT88.4 R12, [R199+0x6880] ;  /* 0x00688000c70c783b */ /* 0x000eee0000004200 */
[C---:B--2---:R-:W-:Y:S01]  /*10840*/  HMMA.16816.F32.BF16 R136, R152.reuse, R140, R16 ;  /* 0x0000008c9888723c */ /* 0x044fe20000041810 */
[----:B------:R-:W2:Y:S07]  /*10850*/  LDSM.16.MT88.4 R16, [R197+0x8080] ;  /* 0x00808000c510783b */ /* 0x000eae0000004200 */
        /* <DEDUP_REMOVED lines=32> */
[C---:B---3--:R-:W-:Y:S08]  /*10a60*/  HMMA.16816.F32.BF16 R120, R152.reuse, R12, R120 ;  /* 0x0000000c9878723c */ /* 0x048ff00000041878 */
[C---:B------:R-:W-:Y:S08]  /*10a70*/  HMMA.16816.F32.BF16 R124, R152.reuse, R14, R124 ;  /* 0x0000000e987c723c */ /* 0x040ff0000004187c */
[C---:B--2---:R-:W-:Y:S08]  /*10a80*/  HMMA.16816.F32.BF16 R128, R152.reuse, R16, R128 ;  /* 0x000000109880723c */ /* 0x044ff00000041880 */
        /* <DEDUP_REMOVED lines=8> */
.L_x_3084:
        /* <DEDUP_REMOVED lines=26> */
.L_x_3110:
[----:B------:R-:W-:-:S13]  /*10cb0*/  ISETP.NE.AND P0, PT, R227, c[0x0][0x32c], PT ;  /* 0x0000cb00e3007a0c */ /* 0x000fda0003f05270 */
[----:B------:R-:W-:-:S05]  /*10cc0*/  @P0 IMAD.HI.U32 R3, R0, c[0x0][0x330], RZ ;  /* 0x0000cc0000030a27 */ /* 0x000fca00078e00ff */
[----:B------:R-:W-:Y:S02]  /*10cd0*/  @P0 SHF.R.U32.HI R0, RZ, c[0x0][0x334], R3 ;  /* 0x0000cd00ff000a19 */ /* 0x000fe40000011603 */
.L_x_3111:
[----:B------:R-:W-:Y:S05]  /*10ce0*/  BSYNC B0 ;  /* 0x0000000000007941 */ /* 0x000fea0003800000 */
.L_x_3109:
[----:B------:R-:W-:-:S05]  /*10cf0*/  IMAD R0, R0, c[0x0][0x32c], RZ ;  /* 0x0000cb0000007a24 */ /* 0x000fca00078e02ff */
[----:B------:R-:W-:-:S04]  /*10d00*/  IMNMX R2, R2, R0, !PT ;  /* 0x0000000002027217 */ /* 0x000fc80007800200 */
.L_x_3108:
[----:B------:R-:W-:-:S05]  /*10d10*/  IADD3 R2, R2, 0x2f, RZ ;  /* 0x0000002f02027810 */ /* 0x000fca0007ffe0ff */
        /* <DEDUP_REMOVED lines=8> */
[C---:B------:R-:W-:Y:S01]  /*10da0*/  IADD3 R2, R219.reuse, 0x80, RZ ;  /* 0x00000080db027810 */ /* 0x040fe20007ffe0ff */
[----:B------:R-:W-:Y:S01]  /*10db0*/  IMAD.SHL.U32 R214, R248, 0x2, RZ ;  /* 0x00000002f8d67824 */ /* 0x000fe200078e00ff */
[----:B------:R-:W-:Y:S01]  /*10dc0*/  IADD3 R0, R219, 0x40, RZ ;  /* 0x00000040db007810 */ /* 0x000fe20007ffe0ff */
[----:B------:R-:W-:Y:S01]  /*10dd0*/  IMAD.SHL.U32 R212, R247, 0x2, RZ ;  /* 0x00000002f7d47824 */ /* 0x000fe200078e00ff */
[----:B------:R-:W-:Y:S01]  /*10de0*/  SHF.L.U64.HI R216, R219, 0x1, R3 ;  /* 0x00000001dbd87819 */ /* 0x000fe20000010203 */
[----:B------:R-:W-:Y:S01]  /*10df0*/  IMAD.SHL.U32 R210, R246, 0x2, RZ ;  /* 0x00000002f6d27824 */ /* 0x000fe200078e00ff */
[----:B------:R-:W-:Y:S02]  /*10e00*/  ISETP.GE.AND P4, PT, R2, c[0x0][0x1d4], PT ;  /* 0x0000750002007a0c */ /* 0x000fe40003f86270 */
[----:B------:R-:W-:-:S02]  /*10e10*/  ISETP.GE.AND P3, PT, R0, c[0x0][0x1d4], PT ;  /* 0x0000750000007a0c */ /* 0x000fc40003f66270 */
[----:B------:R-:W-:Y:S02]  /*10e20*/  SHF.L.U64.HI R215, R248, 0x1, R251 ;  /* 0x00000001f8d77819 */ /* 0x000fe400000102fb */
[----:B------:R-:W-:Y:S02]  /*10e30*/  SHF.L.U64.HI R213, R247, 0x1, R250 ;  /* 0x00000001f7d57819 */ /* 0x000fe400000102fa */
[----:B------:R-:W-:Y:S02]  /*10e40*/  SHF.L.U64.HI R211, R246, 0x1, R249 ;  /* 0x00000001f6d37819 */ /* 0x000fe400000102f9 */
[----:B------:R-:W-:Y:S02]  /*10e50*/  ISETP.GE.AND P2, PT, R219, c[0x0][0x1d4], PT ;  /* 0x00007500db007a0c */ /* 0x000fe40003f46270 */
.L_x_3125:
        /* <DEDUP_REMOVED lines=32> */
.L_x_3199:
[----:B------:R-:W-:-:S05]  /*11060*/  BRA.DIV ~URZ, `(.L_x_3116) ;  /* 0x0000a7827f007947 */ /* 0x000fca000b800000 */
[----:B------:R4:W3:Y:S02]  /*11070*/  SHFL.IDX PT, R0, R19, RZ, 0x181f ;  /* 0x00181fff13007589 */ /* 0x0008e400000e0000 */
.L_x_3200:
[----:B---3--:R-:W-:Y:S02]  /*11080*/  IADD3 R16, P0, R0, R222, RZ ;  /* 0x000000de00107210 */ /* 0x008fe40007f1e0ff */
[----:B------:R-:W-:Y:S02]  /*11090*/  IADD3 R24, R219, 0xc0, RZ ;  /* 0x000000c0db187810 */ /* 0x000fe40007ffe0ff */
[----:B------:R-:W-:Y:S01]  /*110a0*/  LOP3.LUT P1, RZ, R208, 0x800, RZ, 0xc0, !PT ;  /* 0x00000800d0ff7812 */ /* 0x000fe2000782c0ff */
[----:B------:R-:W-:Y:S01]  /*110b0*/  IMAD.X R17, R4, 0x1, R216, P0 ;  /* 0x0000000104117824 */ /* 0x000fe200000e06d8 */
[----:B------:R-:W-:Y:S02]  /*110c0*/  IADD3 R10, P0, R0, R214, RZ ;  /* 0x000000d6000a7210 */ /* 0x000fe40007f1e0ff */
[----:B------:R-:W-:Y:S02]  /*110d0*/  ISETP.GE.AND P5, PT, R24, c[0x0][0x1d4], PT ;  /* 0x0000750018007a0c */ /* 0x000fe40003fa6270 */
        /* <DEDUP_REMOVED lines=16> */
.L_x_3201:
[----:B--23--:R-:W-:Y:S02]  /*111e0*/  IADD3 R16, P0, R0, R222, RZ ;  /* 0x000000de00107210 */ /* 0x00cfe40007f1e0ff */
[----:B----4-:R-:W-:Y:S03]  /*111f0*/  IADD3 R18, R219, 0xc0, RZ ;  /* 0x000000c0db127810 */ /* 0x010fe60007ffe0ff */
        /* <DEDUP_REMOVED lines=15> */
.L_x_3114:
[----:B------:R-:W-:Y:S05]  /*112f0*/  BSYNC B0 ;  /* 0x0000000000007941 */ /* 0x000fea0003800000 */
.L_x_3113:
        /* <DEDUP_REMOVED lines=195> */
.L_x_3202:
[----:B------:R-:W-:-:S05]  /*11f30*/  BRA.DIV ~URZ, `(.L_x_3121) ;  /* 0x00009aa27f007947 */ /* 0x000fca000b800000 */
[----:B------:R3:W4:Y:S02]  /*11f40*/  SHFL.IDX PT, R0, R169, RZ, 0x181f ;  /* 0x00181fffa9007589 */ /* 0x00072400000e0000 */
.L_x_3203:
[----:B----4-:R-:W-:Y:S02]  /*11f50*/  @P0 IADD3 R166, P1, R0, R222, RZ ;  /* 0x000000de00a60210 */ /* 0x010fe40007f3e0ff */
[----:B------:R-:W-:Y:S03]  /*11f60*/  IADD3 R170, R219, 0xc0, RZ ;  /* 0x000000c0dbaa7810 */ /* 0x000fe60007ffe0ff */
[----:B--2---:R-:W-:Y:S01]  /*11f70*/  @P0 IMAD.X R167, R4, 0x1, R216, P1 ;  /* 0x0000000104a70824 */ /* 0x004fe200008e06d8 */
[----:B------:R-:W-:Y:S02]  /*11f80*/  @P0 IADD3 R164, P1, R0, R214, RZ ;  /* 0x000000d600a40210 */ /* 0x000fe40007f3e0ff */
[----:B------:R-:W-:Y:S02]  /*11f90*/  ISETP.GE.AND P5, PT, R170, c[0x0][0x1d4], PT ;  /* 0x00007500aa007a0c */ /* 0x000fe40003fa6270 */
        /* <DEDUP_REMOVED lines=16> */
.L_x_3204:
[----:B--2---:R-:W-:Y:S02]  /*120a0*/  @P0 IADD3 R166, P1, R0, R222, RZ ;  /* 0x000000de00a60210 */ /* 0x004fe40007f3e0ff */
[----:B------:R-:W-:Y:S03]  /*120b0*/  IADD3 R153, R219, 0xc0, RZ ;  /* 0x000000c0db997810 */ /* 0x000fe60007ffe0ff */
[----:B-1----:R-:W-:Y:S01]  /*120c0*/  @P0 IMAD.X R167, R4, 0x1, R216, P1 ;  /* 0x0000000104a70824 */ /* 0x002fe200008e06d8 */
        /* <DEDUP_REMOVED lines=14> */
.L_x_3119:
[----:B------:R-:W-:Y:S05]  /*121b0*/  BSYNC B0 ;  /* 0x0000000000007941 */ /* 0x000fea0003800000 */
.L_x_3118:
        /* <DEDUP_REMOVED lines=27> */
.L_x_3205:
[----:B--2---:R-:W-:Y:S01]  /*12370*/  FMNMX.FTZ R152, R4, R0, !PT ;  /* 0x0000000004987209 */ /* 0x004fe20007810000 */
[----:B------:R-:W-:-:S05]  /*12380*/  BRA.DIV ~URZ, `(.L_x_3124) ;  /* 0x000098027f007947 */ /* 0x000fca000b800000 */
[----:B-1----:R-:W-:Y:S04]  /*12390*/  SHFL.BFLY PT, R4, R153, 0x2, 0x1f ;  /* 0x0c401f0099047f89 */ /* 0x002fe800000e0000 */
[----:B------:R-:W1:Y:S02]  /*123a0*/  SHFL.BFLY PT, R2, R152, 0x1, 0x1f ;  /* 0x0c201f0098027f89 */ /* 0x000e6400000e0000 */
[----:B-1----:R-:W-:Y:S02]  /*123b0*/  FMNMX.FTZ R152, R152, R2, !PT ;  /* 0x0000000298987209 */ /* 0x002fe40007810000 */
[----:B------:R-:W-:Y:S05]  /*123c0*/  FMNMX.FTZ R4, R153, R4, !PT ;  /* 0x0000000499047209 */ /* 0x000fea0007810000 */
[----:B------:R1:W2:Y:S02]  /*123d0*/  SHFL.BFLY PT, R0, R4, 0x1, 0x1f ;  /* 0x0c201f0004007f89 */ /* 0x0002a400000e0000 */
.L_x_3206:
[----:B--2---:R-:W-:Y:S01]  /*123e0*/  FMNMX.FTZ R3, R0, R4, !PT ;  /* 0x0000000400037209 */ /* 0x004fe20007810000 */
[C---:B------:R-:W-:Y:S01]  /*123f0*/  FADD.FTZ R2, -R152.reuse, R6 ;  /* 0x0000000698027221 */ /* 0x040fe20000010100 */
[----:B------:R-:W-:Y:S01]  /*12400*/  WARPSYNC 0xffffffff ;  /* 0xffffffff00007948 */ /* 0x000fe20003800000 */
[----:B------:R-:W-:Y:S01]  /*12410*/  FMUL.FTZ R6, R152, c[0x0][0x2d0] ;  /* 0x0000b40098067a20 */ /* 0x000fe20000410000 */
[----:B---34-:R-:W2:Y:S01]  /*12420*/  LDSM.16.MT88.4 R168, [R197+0x4080] ;  /* 0x00408000c5a8783b */ /* 0x018ea20000004200 */
[C---:B------:R-:W-:Y:S01]  /*12430*/  FADD.FTZ R0, -R3.reuse, R7 ;  /* 0x0000000703007221 */ /* 0x040fe20000010100 */
[----:B------:R-:W-:Y:S01]  /*12440*/  ISETP.GT.AND P0, PT, R218, R217, PT ;  /* 0x000000d9da00720c */ /* 0x000fe20003f04270 */
[----:B-1----:R-:W-:Y:S02]  /*12450*/  FMUL.FTZ R4, R3, c[0x0][0x2d0] ;  /* 0x0000b40003047a20 */ /* 0x002fe40000410000 */
[----:B------:R-:W-:Y:S02]  /*12460*/  FMUL.FTZ R2, R2, c[0x0][0x2d0] ;  /* 0x0000b40002027a20 */ /* 0x000fe40000410000 */
[----:B------:R-:W-:Y:S01]  /*12470*/  FMUL.FTZ R0, R0, c[0x0][0x2d0] ;  /* 0x0000b40000007a20 */ /* 0x000fe20000410000 */
[----:B------:R-:W1:Y:S01]  /*12480*/  LDSM.16.MT88.4 R172, [R198+0x4080] ;  /* 0x00408000c6ac783b */ /* 0x000e620000004200 */
[--C-:B------:R-:W-:Y:S02]  /*12490*/  FFMA.FTZ R8, R8, c[0x0][0x2d0], -R6.reuse ;  /* 0x0000b40008087a23 */ /* 0x100fe40000010806 */
[----:B------:R-:W-:Y:S01]  /*124a0*/  FFMA.FTZ R9, R9, c[0x0][0x2d0], -R6 ;  /* 0x0000b40009097a23 */ /* 0x000fe20000010806 */
[----:B------:R-:W-:Y:S01]  /*124b0*/  MUFU.EX2 R2, R2 ;  /* 0x0000000200027308 */ /* 0x000fe20000000800 */
[--C-:B------:R-:W-:Y:S02]  /*124c0*/  FFMA.FTZ R10, R10, c[0x0][0x2d0], -R4.reuse ;  /* 0x0000b4000a0a7a23 */ /* 0x100fe40000010804 */
[----:B------:R-:W-:Y:S01]  /*124d0*/  FFMA.FTZ R11, R11, c[0x0][0x2d0], -R4 ;  /* 0x0000b4000b0b7a23 */ /* 0x000fe20000010804 */
[----:B------:R-:W-:Y:S01]  /*124e0*/  LDSM.16.MT88.4 R176, [R198+0x7880] ;  /* 0x00788000c6b0783b */ /* 0x000fe20000004200 */
[--C-:B------:R-:W-:Y:S02]  /*124f0*/  FFMA.FTZ R12, R12, c[0x0][0x2d0], -R6.reuse ;  /* 0x0000b4000c0c7a23 */ /* 0x100fe40000010806 */
[----:B------:R-:W-:Y:S02]  /*12500*/  FFMA.FTZ R13, R13, c[0x0][0x2d0], -R6 ;  /* 0x0000b4000d0d7a23 */ /* 0x000fe40000010806 */
[--C-:B------:R-:W-:Y:S01]  /*12510*/  FFMA.FTZ R14, R14, c[0x0][0x2d0], -R4.reuse ;  /* 0x0000b4000e0e7a23 */ /* 0x100fe20000010804 */
[----:B------:R-:W-:Y:S01]  /*12520*/  MUFU.EX2 R195, R8 ;  /* 0x0000000800c37308 */ /* 0x000fe20000000800 */
[----:B------:R-:W-:Y:S02]  /*12530*/  FFMA.FTZ R15, R15, c[0x0][0x2d0], -R4 ;  /* 0x0000b4000f0f7a23 */ /* 0x000fe40000010804 */
[--C-:B------:R-:W-:Y:S02]  /*12540*/  FFMA.FTZ R20, R20, c[0x0][0x2d0], -R6.reuse ;  /* 0x0000b40014147a23 */ /* 0x100fe40000010806 */
[----:B------:R-:W-:Y:S02]  /*12550*/  FFMA.FTZ R21, R21, c[0x0][0x2d0], -R6 ;  /* 0x0000b40015157a23 */ /* 0x000fe40000010806 */
[--C-:B------:R-:W-:Y:S02]  /*12560*/  FFMA.FTZ R22, R22, c[0x0][0x2d0], -R4.reuse ;  /* 0x0000b40016167a23 */ /* 0x100fe40000010804 */
[----:B------:R-:W-:Y:S01]  /*12570*/  FFMA.FTZ R23, R23, c[0x0][0x2d0], -R4 ;  /* 0x0000b40017177a23 */ /* 0x000fe20000010804 */
[----:B------:R-:W-:Y:S01]  /*12580*/  MUFU.EX2 R194, R9 ;  /* 0x0000000900c27308 */ /* 0x000fe20000000800 */
[--C-:B------:R-:W-:Y:S02]  /*12590*/  FFMA.FTZ R24, R24, c[0x0][0x2d0], -R6.reuse ;  /* 0x0000b40018187a23 */ /* 0x100fe40000010806 */
[----:B------:R-:W-:Y:S02]  /*125a0*/  FFMA.FTZ R25, R25, c[0x0][0x2d0], -R6 ;  /* 0x0000b40019197a23 */ /* 0x000fe40000010806 */
        /* <DEDUP_REMOVED lines=18> */
[----:B------:R-:W-:Y:S10]  /*126d0*/  MUFU.EX2 R184, R21 ;  /* 0x0000001500b87308 */ /* 0x000ff40000000800 */
[----:B------:R-:W-:Y:S10]  /*126e0*/  MUFU.EX2 R181, R22 ;  /* 0x0000001600b57308 */ /* 0x000ff40000000800 */
[----:B------:R3:W-:Y:S10]  /*126f0*/  MUFU.EX2 R180, R23 ;  /* 0x0000001700b47308 */ /* 0x0007f40000000800 */
[----:B------:R-:W-:Y:S10]  /*12700*/  MUFU.EX2 R154, R26 ;  /* 0x0000001a009a7308 */ /* 0x000ff40000000800 */
[----:B------:R-:W-:Y:S01]  /*12710*/  MUFU.EX2 R153, R27 ;  /* 0x0000001b00997308 */ /* 0x000fe20000000800 */
[----:B---3--:R-:W-:Y:S09]  /*12720*/  LDSM.16.MT88.4 R20, [R200+0x4880] ;  /* 0x00488000c814783b */ /* 0x008ff20000004200 */
[----:B------:R-:W-:Y:S10]  /*12730*/  MUFU.EX2 R155, R29 ;  /* 0x0000001d009b7308 */ /* 0x000ff40000000800 */
[----:B------:R-:W-:Y:S10]  /*12740*/  MUFU.EX2 R7, R30 ;  /* 0x0000001e00077308 */ /* 0x000ff40000000800 */
[----:B------:R-:W-:Y:S10]  /*12750*/  MUFU.EX2 R6, R31 ;  /* 0x0000001f00067308 */ /* 0x000ff40000000800 */
[----:B------:R-:W-:Y:S10]  /*12760*/  MUFU.EX2 R187, R16 ;  /* 0x0000001000bb7308 */ /* 0x000ff40000000800 */
[----:B------:R-:W-:Y:S10]  /*12770*/  MUFU.EX2 R186, R17 ;  /* 0x0000001100ba7308 */ /* 0x000ff40000000800 */
[----:B------:R-:W-:Y:S10]  /*12780*/  MUFU.EX2 R183, R18 ;  /* 0x0000001200b77308 */ /* 0x000ff40000000800 */
[----:B------:R-:W3:Y:S02]  /*12790*/  MUFU.EX2 R182, R19 ;  /* 0x0000001300b67308 */ /* 0x000ee40000000800 */
[----:B---3--:R-:W-:Y:S01]  /*127a0*/  F2FP.BF16.PACK_AB R17, R182, R183 ;  /* 0x000000b7b611723e */ /* 0x008fe200000010ff */
[----:B------:R-:W-:Y:S01]  /*127b0*/  FMUL.FTZ R8, R2, R156 ;  /* 0x0000009c02087220 */ /* 0x000fe20000410000 */
[----:B------:R-:W-:Y:S01]  /*127c0*/  F2FP.BF16.PACK_AB R164, R194, R195 ;  /* 0x000000c3c2a4723e */ /* 0x000fe200000010ff */
[----:B------:R-:W-:Y:S01]  /*127d0*/  FMUL.FTZ R9, R2, R157 ;  /* 0x0000009d02097220 */ /* 0x000fe20000410000 */
[----:B------:R-:W-:Y:S01]  /*127e0*/  F2FP.BF16.PACK_AB R166, R192, R193 ;  /* 0x000000c1c0a6723e */ /* 0x000fe200000010ff */
[----:B------:R-:W-:Y:S01]  /*127f0*/  FMUL.FTZ R10, R0, R158 ;  /* 0x0000009e000a7220 */ /* 0x000fe20000410000 */
[----:B------:R-:W-:Y:S01]  /*12800*/  F2FP.BF16.PACK_AB R165, R190, R191 ;  /* 0x000000bfbea5723e */ /* 0x000fe200000010ff */
[----:B------:R-:W-:Y:S01]  /*12810*/  FMUL.FTZ R11, R0, R159 ;  /* 0x0000009f000b7220 */ /* 0x000fe20000410000 */
[----:B------:R-:W-:Y:S01]  /*12820*/  F2FP.BF16.PACK_AB R167, R188, R189 ;  /* 0x000000bdbca7723e */ /* 0x000fe200000010ff */
[----:B------:R-:W3:Y:S01]  /*12830*/  LDSM.16.MT88.4 R156, [R200+0x4080] ;  /* 0x00408000c89c783b */ /* 0x000ee20000004200 */
[----:B------:R-:W-:Y:S01]  /*12840*/  FMUL.FTZ R12, R2, R160 ;  /* 0x000000a0020c7220 */ /* 0x000fe20000410000 */
[----:B------:R-:W-:Y:S01]  /*12850*/  F2FP.BF16.PACK_AB R16, R186, R187 ;  /* 0x000000bbba10723e */ /* 0x000fe200000010ff */
[----:B------:R-:W-:Y:S01]  /*12860*/  FMUL.FTZ R13, R2, R161 ;  /* 0x000000a1020d7220 */ /* 0x000fe20000410000 */
[----:B------:R-:W-:Y:S01]  /*12870*/  F2FP.BF16.PACK_AB R18, R184, R185 ;  /* 0x000000b9b812723e */ /* 0x000fe200000010ff */
[C---:B------:R-:W-:Y:S01]  /*12880*/  FMUL.FTZ R14, R0.reuse, R162 ;  /* 0x000000a2000e7220 */ /* 0x040fe20000410000 */
[C---:B--2---:R-:W-:Y:S05]  /*12890*/  HMMA.16816.F32.BF16 R8, R164.reuse, R168, R8 ;  /* 0x000000a8a408723c */ /* 0x044fea0000041808 */
[----:B------:R-:W-:Y:S01]  /*128a0*/  FMUL.FTZ R15, R0, R163 ;  /* 0x000000a3000f7220 */ /* 0x000fe20000410000 */
[----:B------:R-:W-:Y:S01]  /*128b0*/  F2FP.BF16.PACK_AB R19, R180, R181 ;  /* 0x000000b5b413723e */ /* 0x000fe200000010ff */
[----:B------:R-:W2:Y:S01]  /*128c0*/  LDSM.16.MT88.4 R160, [R199+0x4080] ;  /* 0x00408000c7a0783b */ /* 0x000ea20000004200 */
[C---:B------:R-:W-:Y:S04]  /*128d0*/  FMUL.FTZ R136, R2.reuse, R136 ;  /* 0x0000008802887220 */ /* 0x040fe80000410000 */
[C---:B------:R-:W-:Y:S03]  /*128e0*/  HMMA.16816.F32.BF16 R12, R164.reuse, R170, R12 ;  /* 0x000000aaa40c723c */ /* 0x040fe6000004180c */
[----:B------:R-:W-:Y:S01]  /*128f0*/  FMUL.FTZ R137, R2, R137 ;  /* 0x0000008902897220 */ /* 0x000fe20000410000 */
[----:B------:R-:W4:Y:S01]  /*12900*/  LDSM.16.MT88.4 R168, [R197+0x5880] ;  /* 0x00588000c5a8783b */ /* 0x000f220000004200 */
        /* <DEDUP_REMOVED lines=10> */
[----:B------:R-:W-:Y:S02]  /*129b0*/  LDSM.16.MT88.4 R172, [R198+0x4880] ;  /* 0x00488000c6ac783b */ /* 0x000fe40000004200 */
        /* <DEDUP_REMOVED lines=150> */
[----:B------:R-:W-:Y:S02]  /*13320*/  FFMA.FTZ R2, R2, R230, R195 ;  /* 0x000000e602027223 */ /* 0x000fe400000100c3 */
[----:B------:R-:W-:Y:S03]  /*13330*/  FFMA.FTZ R0, R0, R229, R191 ;  /* 0x000000e500007223 */ /* 0x000fe600000100bf */
[----:B------:R-:W-:Y:S01]  /*13340*/  HMMA.16816.F32.BF16 R132, R164, R162, R132 ;  /* 0x000000a2a484723c */ /* 0x000fe20000041884 */
[----:B------:R-:W2:Y:S02]  /*13350*/  LDSM.16.MT88.4 R160, [R197+0x6080] ;  /* 0x00608000c5a0783b */ /* 0x000ea40000004200 */
[----:B------:R-:W-:Y:S02]  /*13360*/  FADD.FTZ R4, R194, R2 ;  /* 0x00000002c2047221 */ /* 0x000fe40000010000 */
[----:B------:R-:W-:Y:S02]  /*13370*/  FADD.FTZ R2, R190, R0 ;  /* 0x00000000be027221 */ /* 0x000fe40000010000 */
[----:B------:R-:W-:Y:S01]  /*13380*/  FADD.FTZ R0, R193, R4 ;  /* 0x00000004c1007221 */ /* 0x000fe20000010000 */
[C---:B---3--:R-:W-:Y:S01]  /*13390*/  HMMA.16816.F32.BF16 R8, R16.reuse, R168, R8 ;  /* 0x000000a81008723c */ /* 0x048fe20000041808 */
[----:B------:R-:W3:Y:S04]  /*133a0*/  LDSM.16.MT88.4 R164, [R198+0x6080] ;  /* 0x00608000c6a4783b */ /* 0x000ee80000004200 */
[----:B------:R-:W-:Y:S02]  /*133b0*/  FADD.FTZ R2, R189, R2 ;  /* 0x00000002bd027221 */ /* 0x000fe40000010000 */
[----:B------:R-:W-:Y:S01]  /*133c0*/  FADD.FTZ R0, R192, R0 ;  /* 0x00000000c0007221 */ /* 0x000fe20000010000 */
        /* <DEDUP_REMOVED lines=15> */
[----:B------:R-:W4:Y:S03]  /*134c0*/  LDSM.16.MT88.4 R20, [R200+0x6080] ;  /* 0x00608000c814783b */ /* 0x000f260000004200 */
        /* <DEDUP_REMOVED lines=14> */
[C---:B------:R-:W-:Y:S08]  /*135b0*/  HMMA.16816.F32.BF16 R64, R16.reuse, R168, R64 ;  /* 0x000000a81040723c */ /* 0x040ff00000041840 */
[C---:B------:R-:W-:Y:S01]  /*135c0*/  HMMA.16816.F32.BF16 R68, R16.reuse, R170, R68 ;  /* 0x000000aa1044723c */ /* 0x040fe20000041844 */
[----:B------:R-:W-:Y:S07]  /*135d0*/  LDSM.16.MT88.4 R168, [R197+0x6880] ;  /* 0x00688000c5a8783b */ /* 0x000fee0000004200 */
[C---:B------:R-:W-:Y:S08]  /*135e0*/  HMMA.16816.F32.BF16 R72, R16.reuse, R172, R72 ;  /* 0x000000ac1048723c */ /* 0x040ff00000041848 */
[C---:B------:R-:W-:Y:S01]  /*135f0*/  HMMA.16816.F32.BF16 R76, R16.reuse, R174, R76 ;  /* 0x000000ae104c723c */ /* 0x040fe2000004184c */
[----:B------:R-:W-:Y:S07]  /*13600*/  LDSM.16.MT88.4 R172, [R198+0x6880] ;  /* 0x00688000c6ac783b */ /* 0x000fee0000004200 */
[C---:B------:R-:W-:Y:S01]  /*13610*/  HMMA.16816.F32.BF16 R80, R16.reuse, R176, R80 ;  /* 0x000000b01050723c */ /* 0x040fe20000041850 */
[----:B------:R-:W-:Y:S07]  /*13620*/  MUFU.EX2 R177, R25 ;  /* 0x0000001900b17308 */ /* 0x000fee0000000800 */
[C---:B------:R-:W-:Y:S03]  /*13630*/  HMMA.16816.F32.BF16 R84, R16.reuse, R178, R84 ;  /* 0x000000b21054723c */ /* 0x040fe60000041854 */
[----:B------:R4:W5:Y:S05]  /*13640*/  MUFU.EX2 R178, R24 ;  /* 0x0000001800b27308 */ /* 0x00096a0000000800 */
[C---:B-1----:R-:W-:Y:S05]  /*13650*/  HMMA.16816.F32.BF16 R88, R16.reuse, R156, R88 ;  /* 0x0000009c1058723c */ /* 0x042fea0000041858 */
[----:B------:R1:W1:Y:S03]  /*13660*/  MUFU.EX2 R176, R28 ;  /* 0x0000001c00b07308 */ /* 0x0002660000000800 */
[C---:B------:R-:W-:Y:S01]  /*13670*/  HMMA.16816.F32.BF16 R92, R16.reuse, R158, R92 ;  /* 0x0000009e105c723c */ /* 0x040fe2000004185c */
[----:B------:R-:W1:Y:S07]  /*13680*/  LDSM.16.MT88.4 R156, [R200+0x9080] ;  /* 0x00908000c89c783b */ /* 0x000e6e0000004200 */
[C---:B--2---:R-:W-:Y:S01]  /*13690*/  HMMA.16816.F32.BF16 R96, R16.reuse, R160, R96 ;  /* 0x000000a01060723c */ /* 0x044fe20000041860 */
[----:B----4-:R-:W-:Y:S03]  /*136a0*/  LDSM.16.MT88.4 R24, [R198+0x5080] ;  /* 0x00508000c618783b */ /* 0x010fe60000004200 */
[----:B-----5:R-:W-:Y:S04]  /*136b0*/  FADD.FTZ R0, R178, R0 ;  /* 0x00000000b2007221 */ /* 0x020fe80000010000 */
[C---:B------:R-:W-:Y:S01]  /*136c0*/  HMMA.16816.F32.BF16 R100, R16.reuse, R162, R100 ;  /* 0x000000a21064723c */ /* 0x040fe20000041864 */
[----:B------:R-:W2:Y:S03]  /*136d0*/  LDSM.16.MT88.4 R160, [R199+0x9080] ;  /* 0x00908000c7a0783b */ /* 0x000ea60000004200 */
[----:B------:R-:W-:Y:S02]  /*136e0*/  FADD.FTZ R2, R177, R0 ;  /* 0x00000000b1027221 */ /* 0x000fe40000010000 */
[----:B------:R-:W-:Y:S02]  /*136f0*/  FADD.FTZ R0, R153, R4 ;  /* 0x0000000499007221 */ /* 0x000fe40000010000 */
[C---:B---3--:R-:W-:Y:S01]  /*13700*/  HMMA.16816.F32.BF16 R104, R16.reuse, R20, R104 ;  /* 0x000000141068723c */ /* 0x048fe20000041868 */
[----:B-1----:R-:W-:Y:S03]  /*13710*/  LDSM.16.MT88.4 R28, [R200+0x5080] ;  /* 0x00508000c81c783b */ /* 0x002fe60000004200 */
[----:B------:R-:W-:Y:S02]  /*13720*/  FADD.FTZ R0, R7, R0 ;  /* 0x0000000007007221 */ /* 0x000fe40000010000 */
[----:B------:R-:W-:Y:S02]  /*13730*/  FADD.FTZ R2, R176, R2 ;  /* 0x00000002b0027221 */ /* 0x000fe40000010000 */
[C---:B------:R-:W-:Y:S01]  /*13740*/  HMMA.16816.F32.BF16 R108, R16.reuse, R22, R108 ;  /* 0x00000016106c723c */ /* 0x040fe2000004186c */
[----:B------:R-:W1:Y:S03]  /*13750*/  LDSM.16.MT88.4 R20, [R197+0x5080] ;  /* 0x00508000c514783b */ /* 0x000e660000004200 */
[----:B------:R-:W-:Y:S01]  /*13760*/  FADD.FTZ R229, R6, R0 ;  /* 0x0000000006e57221 */ /* 0x000fe20000010000 */
[----:B------:R-:W-:Y:S01]  /*13770*/  IADD3 R0, R218, -0x1, RZ ;  /* 0xffffffffda007810 */ /* 0x000fe20007ffe0ff */
[----:B------:R-:W-:Y:S02]  /*13780*/  FADD.FTZ R230, R155, R2 ;  /* 0x000000029be67221 */ /* 0x000fe40000010000 */
[C---:B------:R-:W-:Y:S04]  /*13790*/  HMMA.16816.F32.BF16 R112, R16.reuse, R164, R112 ;  /* 0x000000a41070723c */ /* 0x040fe80000041870 */
[----:B------:R-:W-:Y:S04]  /*137a0*/  MOV R218, R0 ;  /* 0x0000000000da7202 */ /* 0x000fe80000000f00 */
[C---:B------:R-:W-:Y:S01]  /*137b0*/  HMMA.16816.F32.BF16 R116, R16.reuse, R166, R116 ;  /* 0x000000a61074723c */ /* 0x040fe20000041874 */
[----:B------:R-:W3:Y:S07]  /*137c0*/  LDSM.16.MT88.4 R164, [R199+0x5080] ;  /* 0x00508000c7a4783b */ /* 0x000eee0000004200 */
[C---:B------:R-:W-:Y:S08]  /*137d0*/  HMMA.16816.F32.BF16 R120, R16.reuse, R156, R120 ;  /* 0x0000009c1078723c */ /* 0x040ff00000041878 */
[C---:B------:R-:W-:Y:S08]  /*137e0*/  HMMA.16816.F32.BF16 R124, R16.reuse, R158, R124 ;  /* 0x0000009e107c723c */ /* 0x040ff0000004187c */
[C---:B--2---:R-:W-:Y:S08]  /*137f0*/  HMMA.16816.F32.BF16 R128, R16.reuse, R160, R128 ;  /* 0x000000a01080723c */ /* 0x044ff00000041880 */
[----:B------:R-:W-:Y:S07]  /*13800*/  HMMA.16816.F32.BF16 R132, R16, R162, R132 ;  /* 0x000000a21084723c */ /* 0x000fee0000041884 */
[----:B------:R-:W-:Y:S02]  /*13810*/  F2FP.BF16.PACK_AB R16, R177, R178 ;  /* 0x000000b2b110723e */ /* 0x000fe400000010ff */
[----:B------:R-:W-:Y:S03]  /*13820*/  F2FP.BF16.PACK_AB R18, R155, R176 ;  /* 0x000000b09b12723e */ /* 0x000fe600000010ff */
[----:B------:R-:W-:Y:S02]  /*13830*/  F2FP.BF16.PACK_AB R17, R153, R154 ;  /* 0x0000009a9911723e */ /* 0x000fe400000010ff */
[----:B------:R-:W-:Y:S02]  /*13840*/  F2FP.BF16.PACK_AB R19, R6, R7 ;  /* 0x000000070613723e */ /* 0x000fe400000010ff */
[----:B------:R-:W-:Y:S05]  /*13850*/  MOV R7, R3 ;  /* 0x0000000300077202 */ /* 0x000fea0000000f00 */
        /* <DEDUP_REMOVED lines=30> */
[C---:B------:R-:W-:Y:S08]  /*13a40*/  HMMA.16816.F32.BF16 R88, R16.reuse, R28, R88 ;  /* 0x0000001c1058723c */ /* 0x040ff00000041858 */
[C---:B------:R-:W-:Y:S08]  /*13a50*/  HMMA.16816.F32.BF16 R92, R16.reuse, R30, R92 ;  /* 0x0000001e105c723c */ /* 0x040ff0000004185c */
[C---:B---3--:R-:W-:Y:S08]  /*13a60*/  HMMA.16816.F32.BF16 R96, R16.reuse, R164, R96 ;  /* 0x000000a41060723c */ /* 0x048ff00000041860 */
[C---:B------:R-:W-:Y:S08]  /*13a70*/  HMMA.16816.F32.BF16 R100, R16.reuse, R166, R100 ;  /* 0x000000a61064723c */ /* 0x040ff00000041864 */
[C---:B------:R-:W-:Y:S08]  /*13a80*/  HMMA.16816.F32.BF16 R104, R16.reuse, R168, R104 ;  /* 0x000000a81068723c */ /* 0x040ff00000041868 */
[C---:B------:R-:W-:Y:S08]  /*13a90*/  HMMA.16816.F32.BF16 R108, R16.reuse, R170, R108 ;  /* 0x000000aa106c723c */ /* 0x040ff0000004186c */
[C---:B-1----:R-:W-:Y:S08]  /*13aa0*/  HMMA.16816.F32.BF16 R112, R16.reuse, R8, R112 ;  /* 0x000000081070723c */ /* 0x042ff00000041870 */
[C---:B------:R-:W-:Y:S08]  /*13ab0*/  HMMA.16816.F32.BF16 R116, R16.reuse, R10, R116 ;  /* 0x0000000a1074723c */ /* 0x040ff00000041874 */
[C---:B--2---:R-:W-:Y:S08]  /*13ac0*/  HMMA.16816.F32.BF16 R120, R16.reuse, R12, R120 ;  /* 0x0000000c1078723c */ /* 0x044ff00000041878 */
[C---:B------:R-:W-:Y:S08]  /*13ad0*/  HMMA.16816.F32.BF16 R124, R16.reuse, R14, R124 ;  /* 0x0000000e107c723c */ /* 0x040ff0000004187c */
[C---:B----4-:R-:W-:Y:S08]  /*13ae0*/  HMMA.16816.F32.BF16 R128, R16.reuse, R20, R128 ;  /* 0x000000141080723c */ /* 0x050ff00000041880 */
[----:B------:R-:W-:Y:S01]  /*13af0*/  HMMA.16816.F32.BF16 R132, R16, R22, R132 ;  /* 0x000000161084723c */ /* 0x000fe20000041884 */
[----:B------:R-:W-:-:S07]  /*13b00*/  @P0 BRA `(.L_x_3125) ;  /* 0xffffd35000000947 */ /* 0x000fce000383ffff */
.L_x_3112:
        /* <DEDUP_REMOVED lines=16> */
.L_x_3148:
        /* <DEDUP_REMOVED lines=28> */
.L_x_3207:
[----:B------:R-:W-:Y:S01]  /*13dd0*/  SHF.R.S32.HI R3, RZ, 0x1f, R219 ;  /* 0x0000001fff037819 */ /* 0x000fe200000114db */
[----:B------:R-:W5:Y:S01]  /*13de0*/  SHFL.IDX PT, R2, R7, RZ, 0x181f ;  /* 0x00181fff07027589 */ /* 0x000f6200000e0000 */
[C---:B------:R-:W-:Y:S01]  /*13df0*/  ISETP.GE.AND P5, PT, R219.reuse, c[0x0][0x1d4], PT ;  /* 0x00007500db007a0c */ /* 0x040fe20003fa6270 */
[C---:B------:R-:W-:Y:S01]  /*13e00*/  IMAD.SHL.U32 R222, R219.reuse, 0x2, RZ ;  /* 0x00000002dbde7824 */ /* 0x040fe200078e00ff */
[----:B------:R-:W-:Y:S01]  /*13e10*/  SHF.L.U64.HI R211, R219, 0x1, R3 ;  /* 0x00000001dbd37819 */ /* 0x000fe20000010203 */
[C---:B------:R-:W-:Y:S01]  /*13e20*/  IMAD.SHL.U32 R210, R248.reuse, 0x2, RZ ;  /* 0x00000002f8d27824 */ /* 0x040fe200078e00ff */
        /* <DEDUP_REMOVED lines=29> */
.L_x_3208:
        /* <DEDUP_REMOVED lines=20> */
.L_x_3129:
[----:B------:R-:W-:Y:S05]  /*14140*/  BSYNC B0 ;  /* 0x0000000000007941 */ /* 0x000fea0003800000 */
.L_x_3128:
        /* <DEDUP_REMOVED lines=163> */
[----:B------:R-:W-:Y:S01]  /*14b80*/  MOV R220, RZ ;  /* 0x000000ff00dc7202 */ /* 0x000fe20000000f00 */
[----:B------:R-:W1:Y:S01]  /*14b90*/  S2R R152, SR_CTAID.Y ;  /* 0x0000000000987919 */ /* 0x000e620000002600 */
[----:B------:R-:W-:Y:S02]  /*14ba0*/  ISETP.NE.AND P0, PT, R0, c[0x0][0x2b8], PT ;  /* 0x0000ae0000007a0c */ /* 0x000fe40003f05270 */
[----:B------:R-:W-:Y:S05]  /*14bb0*/  IADD3 R2, R2, -0x30, R234 ;  /* 0xffffffd002027810 */ /* 0x000fea0007ffe0ea */
[----:B------:R-:W-:Y:S06]  /*14bc0*/  IMAD.MOV.U32 R0, RZ, RZ, R2 ;  /* 0x000000ffff007224 */ /* 0x000fec00078e0002 */
[----:B------:R-:W-:Y:S05]  /*14bd0*/  @P0 IMAD.HI.U32 R3, R2, c[0x0][0x2bc], RZ ;  /* 0x0000af0002030a27 */ /* 0x000fea00078e00ff */
[----:B------:R-:W-:Y:S04]  /*14be0*/  @P0 SHF.R.U32.HI R0, RZ, c[0x0][0x2c0], R3 ;  /* 0x0000b000ff000a19 */ /* 0x000fe80000011603 */
[----:B------:R-:W-:Y:S01]  /*14bf0*/  @!P1 IADD3 R3, P0, R0, R240, RZ ;  /* 0x000000f000039210 */ /* 0x000fe20007f1e0ff */
[----:B-1----:R-:W-:Y:S03]  /*14c00*/  IMAD.WIDE.U32 R190, R152, c[0x0][0x1e8], RZ ;  /* 0x00007a0098be7a25 */ /* 0x002fe600078e00ff */
        /* <DEDUP_REMOVED lines=20> */
[----:B------:R1:W2:Y:S02]  /*14d50*/  SHFL.IDX PT, R4, R7, RZ, 0x181f ;  /* 0x00181fff07047589 */ /* 0x0002a400000e0000 */
.L_x_3209:
[----:B------:R-:W-:-:S05]  /*14d60*/  BRA.DIV ~URZ, `(.L_x_3134) ;  /* 0x000070f27f007947 */ /* 0x000fca000b800000 */
[----:B------:R3:W4:Y:S02]  /*14d70*/  SHFL.IDX PT, R0, R152, RZ, 0x181f ;  /* 0x00181fff98007589 */ /* 0x00072400000e0000 */
.L_x_3210:
[----:B------:R-:W-:Y:S02]  /*14d80*/  ISETP.GE.AND P0, PT, R217, 0x1, PT ;  /* 0x00000001d900780c */ /* 0x000fe40003f06270 */
[----:B------:R-:W-:Y:S02]  /*14d90*/  ISETP.GE.AND P5, PT, R219, c[0x0][0x1d4], PT ;  /* 0x00007500db007a0c */ /* 0x000fe40003fa6270 */
[----:B------:R-:W-:Y:S02]  /*14da0*/  ISETP.GE.AND P4, PT, R225, c[0x0][0x1d4], PT ;  /* 0x00007500e1007a0c */ /* 0x000fe40003f86270 */
[----:B------:R-:W-:Y:S02]  /*14db0*/  ISETP.GE.AND P3, PT, R226, c[0x0][0x1d4], PT ;  /* 0x00007500e2007a0c */ /* 0x000fe40003f66270 */
[----:B------:R-:W-:Y:S04]  /*14dc0*/  IADD3 R168, R219, 0xc0, RZ ;  /* 0x000000c0dba87810 */ /* 0x000fe80007ffe0ff */
[----:B------:R-:W-:Y:S02]  /*14dd0*/  ISETP.GE.AND P2, PT, R168, c[0x0][0x1d4], PT ;  /* 0x00007500a8007a0c */ /* 0x000fe40003f46270 */
[----:B----4-:R-:W-:Y:S05]  /*14de0*/  @P0 IADD3 R166, P1, R0, R222, RZ ;  /* 0x000000de00a60210 */ /* 0x010fea0007f3e0ff */
        /* <DEDUP_REMOVED lines=16> */
[----:B------:R4:W2:Y:S02]  /*14ef0*/  SHFL.IDX PT, R0, R152, 0x1, 0x181f ;  /* 0x00381f0098007f89 */ /* 0x0008a400000e0000 */
.L_x_3211:
[----:B------:R-:W-:Y:S02]  /*14f00*/  ISETP.GE.AND P0, PT, R217, 0x21, PT ;  /* 0x00000021d900780c */ /* 0x000fe40003f06270 */
[----:B------:R-:W-:Y:S02]  /*14f10*/  ISETP.GE.AND P5, PT, R219, c[0x0][0x1d4], PT ;  /* 0x00007500db007a0c */ /* 0x000fe40003fa6270 */
[----:B------:R-:W-:Y:S02]  /*14f20*/  ISETP.GE.AND P4, PT, R225, c[0x0][0x1d4], PT ;  /* 0x00007500e1007a0c */ /* 0x000fe40003f86270 */
[----:B------:R-:W-:Y:S02]  /*14f30*/  ISETP.GE.AND P3, PT, R226, c[0x0][0x1d4], PT ;  /* 0x00007500e2007a0c */ /* 0x000fe40003f66270 */
[----:B-1--4-:R-:W-:Y:S04]  /*14f40*/  IADD3 R7, R219, 0xc0, RZ ;  /* 0x000000c0db077810 */ /* 0x012fe80007ffe0ff */
[----:B------:R-:W-:Y:S02]  /*14f50*/  ISETP.GE.AND P2, PT, R7, c[0x0][0x1d4], PT ;  /* 0x0000750007007a0c */ /* 0x000fe40003f46270 */
[----:B--2---:R-:W-:Y:S05]  /*14f60*/  @P0 IADD3 R166, P1, R0, R222, RZ ;  /* 0x000000de00a60210 */ /* 0x004fea0007f3e0ff */
        /* <DEDUP_REMOVED lines=14> */
.L_x_3132:
[----:B------:R-:W-:Y:S05]  /*15050*/  BSYNC B0 ;  /* 0x0000000000007941 */ /* 0x000fea0003800000 */
.L_x_3131:
        /* <DEDUP_REMOVED lines=12> */
[----:B---3--:R-:W-:Y:S01]  /*15120*/  IMAD.IADD R152, R3, 0x1, R0 ;  /* 0x0000000103987824 */ /* 0x008fe200078e0200 */
[----:B------:R-:W-:Y:S01]  /*15130*/  IADD3 R154, R0, c[0x0][0x328], RZ ;  /* 0x0000ca00009a7a10 */ /* 0x000fe20007ffe0ff */
[----:B------:R-:W-:-:S05]  /*15140*/  BRA.DIV ~URZ, `(.L_x_3136) ;  /* 0x00006e827f007947 */ /* 0x000fca000b800000 */
[----:B------:R1:W2:Y:S02]  /*15150*/  SHFL.IDX PT, R3, R7, RZ, 0x1c1f ;  /* 0x001c1fff07037589 */ /* 0x0002a400000e0000 */
.L_x_3212:
        /* <DEDUP_REMOVED lines=17> */
.L_x_3139:
[----:B------:R-:W-:Y:S04]  /*15270*/  MOV R164, 0x1 ;  /* 0x0000000100a47802 */ /* 0x000fe80000000f00 */
[----:B------:R-:W-:Y:S11]  /*15280*/  ISETP.NE.AND P0, PT, R164, c[0x0][0x32c], PT ;  /* 0x0000cb00a4007a0c */ /* 0x000ff60003f05270 */
[----:B------:R-:W-:Y:S02]  /*15290*/  @!UPT UIADD3 URZ, URZ, URZ, URZ ;  /* 0x0000003f3f3ff290 */ /* 0x000fe4000fffe03f */
[----:B------:R-:W-:Y:S05]  /*152a0*/  @P0 IMAD.HI.U32 R164, R3, c[0x0][0x330], RZ ;  /* 0x0000cc0003a40a27 */ /* 0x000fea00078e00ff */
[----:B------:R-:W-:Y:S02]  /*152b0*/  @P0 SHF.R.U32.HI R3, RZ, c[0x0][0x334], R164 ;  /* 0x0000cd00ff030a19 */ /* 0x000fe400000116a4 */
.L_x_3140:
[----:B------:R-:W-:Y:S05]  /*152c0*/  BSYNC B0 ;  /* 0x0000000000007941 */ /* 0x000fea0003800000 */
.L_x_3138:
[----:B------:R-:W-:Y:S05]  /*152d0*/  IMAD R3, R3, c[0x0][0x32c], R155 ;  /* 0x0000cb0003037a24 */ /* 0x000fea00078e029b */
[----:B------:R-:W-:Y:S02]  /*152e0*/  IADD3 R164, R3, c[0x0][0x32c], RZ ;  /* 0x0000cb0003a47a10 */ /* 0x000fe40007ffe0ff */
[----:B------:R-:W-:Y:S02]  /*152f0*/  IMNMX R0, R0, R3, !PT ;  /* 0x0000000300007217 */ /* 0x000fe40007800200 */
[----:B------:R-:W-:Y:S02]  /*15300*/  IMNMX R2, R2, R164, PT ;  /* 0x000000a402027217 */ /* 0x000fe40003800200 */
.L_x_3137:
        /* <DEDUP_REMOVED lines=63> */
.L_x_3213:
        /* <DEDUP_REMOVED lines=17> */
.L_x_3144:
[----:B------:R-:W-:Y:S04]  /*15810*/  MOV R4, 0x1 ;  /* 0x0000000100047802 */ /* 0x000fe80000000f00 */
[----:B------:R-:W-:Y:S11]  /*15820*/  ISETP.NE.AND P0, PT, R4, c[0x0][0x32c], PT ;  /* 0x0000cb0004007a0c */ /* 0x000ff60003f05270 */
[----:B------:R-:W-:Y:S02]  /*15830*/  @!UPT UIADD3 URZ, URZ, URZ, URZ ;  /* 0x0000003f3f3ff290 */ /* 0x000fe4000fffe03f */
[----:B------:R-:W-:Y:S05]  /*15840*/  @P0 IMAD.HI.U32 R4, R3, c[0x0][0x330], RZ ;  /* 0x0000cc0003040a27 */ /* 0x000fea00078e00ff */
[----:B------:R-:W-:Y:S02]  /*15850*/  @P0 SHF.R.U32.HI R3, RZ, c[0x0][0x334], R4 ;  /* 0x0000cd00ff030a19 */ /* 0x000fe40000011604 */
.L_x_3145:
[----:B------:R-:W-:Y:S05]  /*15860*/  BSYNC B0 ;  /* 0x0000000000007941 */ /* 0x000fea0003800000 */
.L_x_3143:
[----:B------:R-:W-:Y:S05]  /*15870*/  IMAD R3, R3, c[0x0][0x32c], R155 ;  /* 0x0000cb0003037a24 */ /* 0x000fea00078e029b */
[----:B------:R-:W-:Y:S02]  /*15880*/  IADD3 R4, R3, c[0x0][0x32c], RZ ;  /* 0x0000cb0003047a10 */ /* 0x000fe40007ffe0ff */
[----:B------:R-:W-:Y:S02]  /*15890*/  IMNMX R0, R0, R3, !PT ;  /* 0x0000000300007217 */ /* 0x000fe40007800200 */
[----:B------:R-:W-:Y:S02]  /*158a0*/  IMNMX R2, R2, R4, PT ;  /* 0x0000000402027217 */ /* 0x000fe40003800200 */
.L_x_3142:
        /* <DEDUP_REMOVED lines=68> */
.L_x_3214:
[----:B--2---:R-:W-:Y:S01]  /*15cf0*/  FMNMX.FTZ R152, R4, R0, !PT ;  /* 0x0000000004987209 */ /* 0x004fe20007810000 */
[----:B------:R-:W-:-:S05]  /*15d00*/  BRA.DIV ~URZ, `(.L_x_3147) ;  /* 0x000064027f007947 */ /* 0x000fca000b800000 */
[----:B-1----:R-:W-:Y:S04]  /*15d10*/  SHFL.BFLY PT, R4, R7, 0x2, 0x1f ;  /* 0x0c401f0007047f89 */ /* 0x002fe800000e0000 */
[----:B------:R-:W1:Y:S02]  /*15d20*/  SHFL.BFLY PT, R2, R152, 0x1, 0x1f ;  /* 0x0c201f0098027f89 */ /* 0x000e6400000e0000 */
[----:B-1----:R-:W-:Y:S02]  /*15d30*/  FMNMX.FTZ R152, R152, R2, !PT ;  /* 0x0000000298987209 */ /* 0x002fe40007810000 */
[----:B------:R-:W-:Y:S05]  /*15d40*/  FMNMX.FTZ R4, R7, R4, !PT ;  /* 0x0000000407047209 */ /* 0x000fea0007810000 */
[----:B------:R1:W2:Y:S02]  /*15d50*/  SHFL.BFLY PT, R0, R4, 0x1, 0x1f ;  /* 0x0c201f0004007f89 */ /* 0x0002a400000e0000 */
.L_x_3215:
        /* <DEDUP_REMOVED lines=17> */
[----:B------:R-:W3:Y:S01]  /*15e70*/  LDSM.16.MT88.4 R28, [R200+0x4080] ;  /* 0x00408000c81c783b */ /* 0x000ee20000004200 */
[--C-:B------:R-:W-:Y:S01]  /*15e80*/  FFMA.FTZ R12, R12, c[0x0][0x2d0], -R7.reuse ;  /* 0x0000b4000c0c7a23 */ /* 0x100fe20000010807 */
[----:B------:R-:W-:Y:S01]  /*15e90*/  ISETP.GT.AND P0, PT, R218, R233, PT ;  /* 0x000000e9da00720c */ /* 0x000fe20003f04270 */
[----:B------:R-:W-:Y:S02]  /*15ea0*/  FFMA.FTZ R13, R13, c[0x0][0x2d0], -R7 ;  /* 0x0000b4000d0d7a23 */ /* 0x000fe40000010807 */
[--C-:B------:R-:W-:Y:S02]  /*15eb0*/  FFMA.FTZ R10, R10, c[0x0][0x2d0], -R154.reuse ;  /* 0x0000b4000a0a7a23 */ /* 0x100fe4000001089a */
[--C-:B------:R-:W-:Y:S01]  /*15ec0*/  FFMA.FTZ R11, R11, c[0x0][0x2d0], -R154.reuse ;  /* 0x0000b4000b0b7a23 */ /* 0x100fe2000001089a */
[----:B------:R4:W-:Y:S01]  /*15ed0*/  MUFU.EX2 R2, R0 ;  /* 0x0000000000027308 */ /* 0x0009e20000000800 */
[--C-:B------:R-:W-:Y:S01]  /*15ee0*/  FFMA.FTZ R14, R14, c[0x0][0x2d0], -R154.reuse ;  /* 0x0000b4000e0e7a23 */ /* 0x100fe2000001089a */
[----:B------:R-:W-:Y:S01]  /*15ef0*/  LDSM.16.MT88.4 R172, [R199+0x6080] ;  /* 0x00608000c7ac783b */ /* 0x000fe20000004200 */
[--C-:B------:R-:W-:Y:S07]  /*15f00*/  FFMA.FTZ R15, R15, c[0x0][0x2d0], -R154.reuse ;  /* 0x0000b4000f0f7a23 */ /* 0x100fee000001089a */
[----:B------:R-:W5:Y:S01]  /*15f10*/  MUFU.EX2 R223, R9 ;  /* 0x0000000900df7308 */ /* 0x000f620000000800 */
[----:B------:R-:W-:Y:S09]  /*15f20*/  LDSM.16.MT88.4 R176, [R198+0x7880] ;  /* 0x00788000c6b0783b */ /* 0x000ff20000004200 */
[----:B------:R-:W-:Y:S01]  /*15f30*/  MUFU.EX2 R222, R12 ;  /* 0x0000000c00de7308 */ /* 0x000fe20000000800 */
[----:B----4-:R-:W-:Y:S02]  /*15f40*/  FADD.FTZ R0, -R3, R153 ;  /* 0x0000009903007221 */ /* 0x010fe40000010100 */
[--C-:B------:R-:W-:Y:S02]  /*15f50*/  FFMA.FTZ R3, R164, c[0x0][0x2d0], -R7.reuse ;  /* 0x0000b400a4037a23 */ /* 0x100fe40000010807 */
[----:B------:R-:W-:Y:S05]  /*15f60*/  FMUL.FTZ R0, R0, c[0x0][0x2d0] ;  /* 0x0000b40000007a20 */ /* 0x000fea0000410000 */
[----:B------:R-:W4:Y:S10]  /*15f70*/  MUFU.EX2 R216, R13 ;  /* 0x0000000d00d87308 */ /* 0x000f340000000800 */
[----:B------:R-:W-:Y:S10]  /*15f80*/  MUFU.EX2 R215, R10 ;  /* 0x0000000a00d77308 */ /* 0x000ff40000000800 */
[----:B------:R-:W1:Y:S10]  /*15f90*/  MUFU.EX2 R214, R11 ;  /* 0x0000000b00d67308 */ /* 0x000e740000000800 */
[----:B------:R-:W-:Y:S10]  /*15fa0*/  MUFU.EX2 R213, R14 ;  /* 0x0000000e00d57308 */ /* 0x000ff40000000800 */
[----:B------:R-:W-:Y:S10]  /*15fb0*/  MUFU.EX2 R212, R15 ;  /* 0x0000000f00d47308 */ /* 0x000ff40000000800 */
[----:B------:R-:W1:Y:S10]  /*15fc0*/  MUFU.EX2 R0, R0 ;  /* 0x0000000000007308 */ /* 0x000e740000000800 */
[----:B------:R1:W-:Y:S02]  /*15fd0*/  MUFU.EX2 R211, R3 ;  /* 0x0000000300d37308 */ /* 0x0003e40000000800 */
[--C-:B-1----:R-:W-:Y:S01]  /*15fe0*/  FFMA.FTZ R3, R165, c[0x0][0x2d0], -R7.reuse ;  /* 0x0000b400a5037a23 */ /* 0x102fe20000010807 */
[----:B-----5:R-:W-:Y:S01]  /*15ff0*/  F2FP.BF16.PACK_AB R16, R223, R224 ;  /* 0x000000e0df10723e */ /* 0x020fe200000010ff */
[----:B------:R-:W-:Y:S01]  /*16000*/  FMUL.FTZ R8, R2, R156 ;  /* 0x0000009c02087220 */ /* 0x000fe20000410000 */
[----:B----4-:R-:W-:Y:S01]  /*16010*/  F2FP.BF16.PACK_AB R18, R216, R222 ;  /* 0x000000ded812723e */ /* 0x010fe200000010ff */
[----:B------:R-:W-:Y:S01]  /*16020*/  FMUL.FTZ R9, R2, R157 ;  /* 0x0000009d02097220 */ /* 0x000fe20000410000 */
[----:B------:R-:W-:Y:S01]  /*16030*/  F2FP.BF16.PACK_AB R17, R214, R215 ;  /* 0x000000d7d611723e */ /* 0x000fe200000010ff */
[----:B------:R-:W-:Y:S01]  /*16040*/  FMUL.FTZ R10, R0, R158 ;  /* 0x0000009e000a7220 */ /* 0x000fe20000410000 */
[----:B------:R-:W-:Y:S01]  /*16050*/  F2FP.BF16.PACK_AB R19, R212, R213 ;  /* 0x000000d5d413723e */ /* 0x000fe200000010ff */
[----:B------:R-:W-:Y:S01]  /*16060*/  FMUL.FTZ R11, R0, R159 ;  /* 0x0000009f000b7220 */ /* 0x000fe20000410000 */
[----:B------:R1:W4:Y:S01]  /*16070*/  MUFU.EX2 R210, R3 ;  /* 0x0000000300d27308 */ /* 0x0003220000000800 */
[----:B------:R-:W-:Y:S01]  /*16080*/  LDSM.16.MT88.4 R156, [R200+0x4880] ;  /* 0x00488000c89c783b */ /* 0x000fe20000004200 */
        /* <DEDUP_REMOVED lines=8> */
[----:B------:R-:W5:Y:S01]  /*16110*/  LDSM.16.MT88.4 R20, [R199+0x4080] ;  /* 0x00408000c714783b */ /* 0x000f620000004200 */
[----:B------:R-:W-:Y:S02]  /*16120*/  FMUL.FTZ R137, R2, R137 ;  /* 0x0000008902897220 */ /* 0x000fe40000410000 */
[C---:B------:R-:W-:Y:S02]  /*16130*/  FMUL.FTZ R138, R0.reuse, R138 ;  /* 0x0000008a008a7220 */ /* 0x040fe40000410000 */
[----:B------:R-:W-:Y:S04]  /*16140*/  FMUL.FTZ R139, R0, R139 ;  /* 0x0000008b008b7220 */ /* 0x000fe80000410000 */
[--C-:B-1----:R-:W-:Y:S02]  /*16150*/  FFMA.FTZ R3, R166, c[0x0][0x2d0], -R7.reuse ;  /* 0x0000b400a6037a23 */ /* 0x102fe40000010807 */
[C---:B------:R-:W-:Y:S01]  /*16160*/  FMUL.FTZ R140, R2.reuse, R140 ;  /* 0x0000008c028c7220 */ /* 0x040fe20000410000 */
[C---:B--2---:R-:W-:Y:S01]  /*16170*/  HMMA.16816.F32.BF16 R136, R16.reuse, R24, R136 ;  /* 0x000000181088723c */ /* 0x044fe20000041888 */
[----:B------:R1:W-:Y:S02]  /*16180*/  MUFU.EX2 R195, R3 ;  /* 0x0000000300c37308 */ /* 0x0003e40000000800 */
        /* <DEDUP_REMOVED lines=16> */
[----:B------:R1:W3:Y:S01]  /*16290*/  MUFU.EX2 R194, R3 ;  /* 0x0000000300c27308 */ /* 0x0002e20000000800 */
[C---:B------:R-:W-:Y:S01]  /*162a0*/  HMMA.16816.F32.BF16 R148, R16.reuse, R30, R148 ;  /* 0x0000001e1094723c */ /* 0x040fe20000041894 */
[----:B------:R-:W1:Y:S02]  /*162b0*/  LDSM.16.MT88.4 R28, [R198+0x5880] ;  /* 0x00588000c61c783b */ /* 0x000e640000004200 */
        /* <DEDUP_REMOVED lines=69> */
[--C-:B------:R-:W-:Y:S02]  /*16710*/  FFMA.FTZ R3, R155, c[0x0][0x2d0], -R154.reuse ;  /* 0x0000b4009b037a23 */ /* 0x100fe4000001089a */
        /* <DEDUP_REMOVED lines=13> */
[--C-:B--2---:R-:W-:Y:S02]  /*167f0*/  FFMA.FTZ R3, R167, c[0x0][0x2d0], -R154.reuse ;  /* 0x0000b400a7037a23 */ /* 0x104fe4000001089a */
[----:B------:R-:W-:Y:S01]  /*16800*/  LDSM.16.MT88.4 R164, [R197+0x6080] ;  /* 0x00608000c5a4783b */ /* 0x000fe20000004200 */
[C---:B------:R-:W-:Y:S01]  /*16810*/  HMMA.16816.F32.BF16 R88, R16.reuse, R24, R88 ;  /* 0x000000181058723c */ /* 0x040fe20000041858 */
[----:B------:R2:W1:Y:S02]  /*16820*/  MUFU.EX2 R192, R3 ;  /* 0x0000000300c07308 */ /* 0x0004640000000800 */
        /* <DEDUP_REMOVED lines=28> */
[----:B-1----:R-:W-:Y:S02]  /*169f0*/  FFMA.FTZ R3, R170, c[0x0][0x2d0], -R154 ;  /* 0x0000b400aa037a23 */ /* 0x002fe4000001089a */
[----:B------:R-:W-:Y:S01]  /*16a00*/  LDSM.16.MT88.4 R168, [R200+0x6080] ;  /* 0x00608000c8a8783b */ /* 0x000fe20000004200 */
[C---:B------:R-:W-:Y:S01]  /*16a10*/  HMMA.16816.F32.BF16 R108, R16.reuse, R22, R108 ;  /* 0x00000016106c723c */ /* 0x040fe2000004186c */
[----:B------:R1:W5:Y:S02]  /*16a20*/  MUFU.EX2 R190, R3 ;  /* 0x0000000300be7308 */ /* 0x0003640000000800 */
[----:B------:R-:W-:Y:S02]  /*16a30*/  FMUL.FTZ R113, R2, R113 ;  /* 0x0000007102717220 */ /* 0x000fe40000410000 */
[C---:B------:R-:W-:Y:S02]  /*16a40*/  FMUL.FTZ R114, R0.reuse, R114 ;  /* 0x0000007200727220 */ /* 0x040fe40000410000 */
[----:B------:R-:W1:Y:S01]  /*16a50*/  LDSM.16.MT88.4 R20, [R199+0x8880] ;  /* 0x00888000c714783b */ /* 0x000e620000004200 */
[----:B------:R-:W-:Y:S04]  /*16a60*/  FMUL.FTZ R115, R0, R115 ;  /* 0x0000007300737220 */ /* 0x000fe80000410000 */
[C---:B------:R-:W-:Y:S02]  /*16a70*/  FMUL.FTZ R116, R2.reuse, R116 ;  /* 0x0000007402747220 */ /* 0x040fe40000410000 */
[----:B------:R-:W-:Y:S01]  /*16a80*/  FMUL.FTZ R117, R2, R117 ;  /* 0x0000007502757220 */ /* 0x000fe20000410000 */
        /* <DEDUP_REMOVED lines=26> */
[----:B------:R-:W-:Y:S02]  /*16c30*/  FFMA.FTZ R2, R2, R230, R224 ;  /* 0x000000e602027223 */ /* 0x000fe400000100e0 */
[----:B------:R1:W1:Y:S01]  /*16c40*/  MUFU.EX2 R189, R3 ;  /* 0x0000000300bd7308 */ /* 0x0002620000000800 */
[----:B------:R-:W-:Y:S01]  /*16c50*/  HMMA.16816.F32.BF16 R132, R16, R22, R132 ;  /* 0x000000161084723c */ /* 0x000fe20000041884 */
[----:B------:R-:W2:Y:S06]  /*16c60*/  LDSM.16.MT88.4 R20, [R198+0x6080] ;  /* 0x00608000c614783b */ /* 0x000eac0000004200 */
[----:B----4-:R-:W-:Y:S02]  /*16c70*/  F2FP.BF16.PACK_AB R16, R210, R211 ;  /* 0x000000d3d210723e */ /* 0x010fe400000010ff */
[----:B------:R-:W-:Y:S03]  /*16c80*/  F2FP.BF16.PACK_AB R18, R194, R195 ;  /* 0x000000c3c212723e */ /* 0x000fe600000010ff */
[----:B------:R-:W-:Y:S02]  /*16c90*/  F2FP.BF16.PACK_AB R17, R192, R193 ;  /* 0x000000c1c011723e */ /* 0x000fe400000010ff */
[----:B-----5:R-:W-:Y:S07]  /*16ca0*/  F2FP.BF16.PACK_AB R19, R190, R191 ;  /* 0x000000bfbe13723e */ /* 0x020fee00000010ff */
[C---:B---3--:R-:W-:Y:S03]  /*16cb0*/  HMMA.16816.F32.BF16 R8, R16.reuse, R24, R8 ;  /* 0x000000181008723c */ /* 0x048fe60000041808 */
[--C-:B-1----:R-:W-:Y:S04]  /*16cc0*/  FFMA.FTZ R3, R183, c[0x0][0x2d0], -R7.reuse ;  /* 0x0000b400b7037a23 */ /* 0x102fe80000010807 */
[----:B------:R1:W-:Y:S01]  /*16cd0*/  MUFU.EX2 R188, R3 ;  /* 0x0000000300bc7308 */ /* 0x0003e20000000800 */
[C---:B------:R-:W-:Y:S01]  /*16ce0*/  HMMA.16816.F32.BF16 R12, R16.reuse, R26, R12 ;  /* 0x0000001a100c723c */ /* 0x040fe2000004180c */
[----:B------:R-:W3:Y:S07]  /*16cf0*/  LDSM.16.MT88.4 R24, [R197+0x7880] ;  /* 0x00788000c518783b */ /* 0x000eee0000004200 */
[C---:B--2---:R-:W-:Y:S08]  /*16d00*/  HMMA.16816.F32.BF16 R136, R16.reuse, R28, R136 ;  /* 0x0000001c1088723c */ /* 0x044ff00000041888 */
[C---:B------:R-:W-:Y:S01]  /*16d10*/  HMMA.16816.F32.BF16 R140, R16.reuse, R30, R140 ;  /* 0x0000001e108c723c */ /* 0x040fe2000004188c */
[----:B------:R-:W2:Y:S03]  /*16d20*/  LDSM.16.MT88.4 R28, [R200+0x7880] ;  /* 0x00788000c81c783b */ /* 0x000ea60000004200 */
[--C-:B-1----:R-:W-:Y:S04]  /*16d30*/  FFMA.FTZ R3, R186, c[0x0][0x2d0], -R7.reuse ;  /* 0x0000b400ba037a23 */ /* 0x102fe80000010807 */
[C---:B------:R-:W-:Y:S01]  /*16d40*/  HMMA.16816.F32.BF16 R144, R16.reuse, R156, R144 ;  /* 0x0000009c1090723c */ /* 0x040fe20000041890 */
[----:B------:R1:W-:Y:S03]  /*16d50*/  MUFU.EX2 R183, R3 ;  /* 0x0000000300b77308 */ /* 0x0003e60000000800 */
[----:B------:R-:W-:Y:S04]  /*16d60*/  FFMA.FTZ R7, R185, c[0x0][0x2d0], -R7 ;  /* 0x0000b400b9077a23 */ /* 0x000fe80000010807 */
[C---:B------:R-:W-:Y:S01]  /*16d70*/  HMMA.16816.F32.BF16 R148, R16.reuse, R158, R148 ;  /* 0x0000009e1094723c */ /* 0x040fe20000041894 */
[----:B------:R-:W4:Y:S02]  /*16d80*/  LDSM.16.MT88.4 R156, [R199+0x7880] ;  /* 0x00788000c79c783b */ /* 0x000f240000004200 */
[----:B------:R-:W-:Y:S05]  /*16d90*/  MUFU.EX2 R181, R7 ;  /* 0x0000000700b57308 */ /* 0x000fea0000000800 */
[C---:B------:R-:W-:Y:S08]  /*16da0*/  HMMA.16816.F32.BF16 R32, R16.reuse, R160, R32 ;  /* 0x000000a01020723c */ /* 0x040ff00000041820 */
[C---:B------:R-:W-:Y:S01]  /*16db0*/  HMMA.16816.F32.BF16 R36, R16.reuse, R162, R36 ;  /* 0x000000a21024723c */ /* 0x040fe20000041824 */
[----:B------:R-:W-:Y:S03]  /*16dc0*/  LDSM.16.MT88.4 R160, [R197+0x5080] ;  /* 0x00508000c5a0783b */ /* 0x000fe60000004200 */
[--C-:B-1----:R-:W-:Y:S04]  /*16dd0*/  FFMA.FTZ R3, R180, c[0x0][0x2d0], -R154.reuse ;  /* 0x0000b400b4037a23 */ /* 0x102fe8000001089a */
[C---:B------:R-:W-:Y:S01]  /*16de0*/  HMMA.16816.F32.BF16 R40, R16.reuse, R164, R40 ;  /* 0x000000a41028723c */ /* 0x040fe20000041828 */
[----:B------:R1:W5:Y:S07]  /*16df0*/  MUFU.EX2 R155, R3 ;  /* 0x00000003009b7308 */ /* 0x00036e0000000800 */
[C---:B------:R-:W-:Y:S01]  /*16e00*/  HMMA.16816.F32.BF16 R44, R16.reuse, R166, R44 ;  /* 0x000000a6102c723c */ /* 0x040fe2000004182c */
[----:B------:R-:W-:Y:S07]  /*16e10*/  LDSM.16.MT88.4 R164, [R197+0x6880] ;  /* 0x00688000c5a4783b */ /* 0x000fee0000004200 */
        /* <DEDUP_REMOVED lines=12> */
[C---:B---3--:R-:W-:Y:S01]  /*16ee0*/  HMMA.16816.F32.BF16 R72, R16.reuse, R24, R72 ;  /* 0x000000181048723c */ /* 0x048fe20000041848 */
[----:B------:R1:W3:Y:S07]  /*16ef0*/  MUFU.EX2 R7, R3 ;  /* 0x0000000300077308 */ /* 0x0002ee0000000800 */
[C---:B------:R-:W-:Y:S01]  /*16f00*/  HMMA.16816.F32.BF16 R76, R16.reuse, R26, R76 ;  /* 0x0000001a104c723c */ /* 0x040fe2000004184c */
[----:B------:R-:W3:Y:S07]  /*16f10*/  LDSM.16.MT88.4 R24, [R198+0x9080] ;  /* 0x00908000c618783b */ /* 0x000eee0000004200 */
[C---:B------:R-:W-:Y:S08]  /*16f20*/  HMMA.16816.F32.BF16 R80, R16.reuse, R176, R80 ;  /* 0x000000b01050723c */ /* 0x040ff00000041850 */
[C---:B------:R-:W-:Y:S01]  /*16f30*/  HMMA.16816.F32.BF16 R84, R16.reuse, R178, R84 ;  /* 0x000000b21054723c */ /* 0x040fe20000041854 */
[----:B------:R-:W-:Y:S03]  /*16f40*/  LDSM.16.MT88.4 R176, [R199+0x8080] ;  /* 0x00808000c7b0783b */ /* 0x000fe60000004200 */
[----:B-1----:R-:W-:Y:S04]  /*16f50*/  FFMA.FTZ R3, R187, c[0x0][0x2d0], -R154 ;  /* 0x0000b400bb037a23 */ /* 0x002fe8000001089a */
[C---:B--2---:R-:W-:Y:S01]  /*16f60*/  HMMA.16816.F32.BF16 R88, R16.reuse, R28, R88 ;  /* 0x0000001c1058723c */ /* 0x044fe20000041858 */
[----:B------:R1:W2:Y:S07]  /*16f70*/  MUFU.EX2 R6, R3 ;  /* 0x0000000300067308 */ /* 0x0002ae0000000800 */
[C---:B------:R-:W-:Y:S01]  /*16f80*/  HMMA.16816.F32.BF16 R92, R16.reuse, R30, R92 ;  /* 0x0000001e105c723c */ /* 0x040fe2000004185c */
[----:B------:R-:W2:Y:S07]  /*16f90*/  LDSM.16.MT88.4 R28, [R200+0x9080] ;  /* 0x00908000c81c783b */ /* 0x000eae0000004200 */
[C---:B----4-:R-:W-:Y:S08]  /*16fa0*/  HMMA.16816.F32.BF16 R96, R16.reuse, R156, R96 ;  /* 0x0000009c1060723c */ /* 0x050ff00000041860 */
[C---:B------:R-:W-:Y:S01]  /*16fb0*/  HMMA.16816.F32.BF16 R100, R16.reuse, R158, R100 ;  /* 0x0000009e1064723c */ /* 0x040fe20000041864 */
[----:B------:R-:W4:Y:S03]  /*16fc0*/  LDSM.16.MT88.4 R156, [R199+0x9080] ;  /* 0x00908000c79c783b */ /* 0x000f260000004200 */
[----:B-1----:R-:W-:Y:S02]  /*16fd0*/  FFMA.FTZ R3, R0, R229, R215 ;  /* 0x000000e500037223 */ /* 0x002fe400000100d7 */
        /* <DEDUP_REMOVED lines=22> */
[C---:B----4-:R-:W-:Y:S04]  /*17140*/  HMMA.16816.F32.BF16 R128, R16.reuse, R156, R128 ;  /* 0x0000009c1080723c */ /* 0x050fe80000041880 */
[----:B------:R-:W-:Y:S02]  /*17150*/  FADD.FTZ R2, R190, R2 ;  /* 0x00000002be027221 */ /* 0x000fe40000010000 */
[----:B------:R-:W-:Y:S02]  /*17160*/  FADD.FTZ R0, R189, R0 ;  /* 0x00000000bd007221 */ /* 0x000fe40000010000 */
[----:B------:R-:W-:Y:S04]  /*17170*/  HMMA.16816.F32.BF16 R132, R16, R158, R132 ;  /* 0x0000009e1084723c */ /* 0x000fe80000041884 */
[----:B-----5:R-:W-:Y:S02]  /*17180*/  FADD.FTZ R3, R155, R2 ;  /* 0x000000029b037221 */ /* 0x020fe40000010000 */
[C---:B------:R-:W-:Y:S01]  /*17190*/  FADD.FTZ R2, R188.reuse, R0 ;  /* 0x00000000bc027221 */ /* 0x040fe20000010000 */
[----:B------:R-:W-:Y:S01]  /*171a0*/  F2FP.BF16.PACK_AB R16, R188, R189 ;  /* 0x000000bdbc10723e */ /* 0x000fe200000010ff */
[----:B------:R-:W-:Y:S01]  /*171b0*/  FADD.FTZ R0, R153, R3 ;  /* 0x0000000399007221 */ /* 0x000fe20000010000 */
[----:B------:R-:W-:Y:S03]  /*171c0*/  F2FP.BF16.PACK_AB R18, R181, R183 ;  /* 0x000000b7b512723e */ /* 0x000fe600000010ff */
[----:B------:R-:W-:Y:S01]  /*171d0*/  F2FP.BF16.PACK_AB R17, R153, R155 ;  /* 0x0000009b9911723e */ /* 0x000fe200000010ff */
[----:B------:R-:W-:Y:S01]  /*171e0*/  FADD.FTZ R0, R7, R0 ;  /* 0x0000000007007221 */ /* 0x000fe20000010000 */
[C---:B------:R-:W-:Y:S01]  /*171f0*/  F2FP.BF16.PACK_AB R19, R6.reuse, R7 ;  /* 0x000000070613723e */ /* 0x040fe200000010ff */
[----:B------:R-:W-:Y:S01]  /*17200*/  FADD.FTZ R2, R183, R2 ;  /* 0x00000002b7027221 */ /* 0x000fe20000010000 */
[----:B------:R-:W-:Y:S01]  /*17210*/  MOV R7, R4 ;  /* 0x0000000400077202 */ /* 0x000fe20000000f00 */
[----:B------:R-:W-:Y:S01]  /*17220*/  FADD.FTZ R229, R6, R0 ;  /* 0x0000000006e57221 */ /* 0x000fe20000010000 */
[----:B------:R-:W-:Y:S01]  /*17230*/  IADD3 R0, R218, -0x1, RZ ;  /* 0xffffffffda007810 */ /* 0x000fe20007ffe0ff */
[----:B------:R-:W-:Y:S01]  /*17240*/  FADD.FTZ R230, R181, R2 ;  /* 0x00000002b5e67221 */ /* 0x000fe20000010000 */
[----:B------:R-:W-:Y:S01]  /*17250*/  MOV R6, R152 ;  /* 0x0000009800067202 */ /* 0x000fe20000000f00 */
[C---:B------:R-:W-:Y:S01]  /*17260*/  HMMA.16816.F32.BF16 R156, R16.reuse, R160, R8 ;  /* 0x000000a0109c723c */ /* 0x040fe20000041808 */
[----:B------:R-:W4:Y:S02]  /*17270*/  LDSM.16.MT88.4 R8, [R198+0x6880] ;  /* 0x00688000c608783b */ /* 0x000f240000004200 */
[----:B------:R-:W-:Y:S02]  /*17280*/  MOV R218, R0 ;  /* 0x0000000000da7202 */ /* 0x000fe40000000f00 */
[----:B------:R-:W-:Y:S03]  /*17290*/  MOV R153, R4 ;  /* 0x0000000400997202 */ /* 0x000fe60000000f00 */
        /* <DEDUP_REMOVED lines=13> */
[----:B------:R-:W2:Y:S07]  /*17370*/  LDSM.16.MT88.4 R164, [R198+0x9880] ;  /* 0x00988000c6a4783b */ /* 0x000eae0000004200 */
[C---:B----4-:R-:W-:Y:S08]  /*17380*/  HMMA.16816.F32.BF16 R48, R16.reuse, R8, R48 ;  /* 0x000000081030723c */ /* 0x050ff00000041830 */
[C---:B------:R-:W-:Y:S01]  /*17390*/  HMMA.16816.F32.BF16 R52, R16.reuse, R10, R52 ;  /* 0x0000000a1034723c */ /* 0x040fe20000041834 */
[----:B------:R-:W4:Y:S07]  /*173a0*/  LDSM.16.MT88.4 R8, [R200+0x9880] ;  /* 0x00988000c808783b */ /* 0x000f2e0000004200 */
[C---:B-----5:R-:W-:Y:S08]  /*173b0*/  HMMA.16816.F32.BF16 R56, R16.reuse, R12, R56 ;  /* 0x0000000c1038723c */ /* 0x060ff00000041838 */
[C---:B------:R-:W-:Y:S01]  /*173c0*/  HMMA.16816.F32.BF16 R60, R16.reuse, R14, R60 ;  /* 0x0000000e103c723c */ /* 0x040fe2000004183c */
[----:B------:R-:W5:Y:S07]  /*173d0*/  LDSM.16.MT88.4 R12, [R199+0x9880] ;  /* 0x00988000c70c783b */ /* 0x000f6e0000004200 */
[C---:B-1----:R-:W-:Y:S08]  /*173e0*/  HMMA.16816.F32.BF16 R64, R16.reuse, R20, R64 ;  /* 0x000000141040723c */ /* 0x042ff00000041840 */
        /* <DEDUP_REMOVED lines=13> */
[C---:B----4-:R-:W-:Y:S08]  /*174c0*/  HMMA.16816.F32.BF16 R120, R16.reuse, R8, R120 ;  /* 0x000000081078723c */ /* 0x050ff00000041878 */
[C---:B------:R-:W-:Y:S08]  /*174d0*/  HMMA.16816.F32.BF16 R124, R16.reuse, R10, R124 ;  /* 0x0000000a107c723c */ /* 0x040ff0000004187c */
[C---:B-----5:R-:W-:Y:S08]  /*174e0*/  HMMA.16816.F32.BF16 R128, R16.reuse, R12, R128 ;  /* 0x0000000c1080723c */ /* 0x060ff00000041880 */
[----:B------:R-:W-:Y:S01]  /*174f0*/  HMMA.16816.F32.BF16 R132, R16, R14, R132 ;  /* 0x0000000e1084723c */ /* 0x000fe20000041884 */
[----:B------:R-:W-:Y:S07]  /*17500*/  @!UPT UIADD3 URZ, URZ, URZ, URZ ;  /* 0x0000003f3f3ff290 */ /* 0x000fee000fffe03f */
[----:B------:R-:W-:-:S11]  /*17510*/  @P0 BRA `(.L_x_3148) ;  /* 0xffffc6f000000947 */ /* 0x000fd6000383ffff */
.L_x_3126:
[----:B------:R-:W-:Y:S05]  /*17520*/  BRA.DIV ~URZ, `(.L_x_3149) ;  /* 0x00004cc27f007947 */ /* 0x000fea000b800000 */
[----:B------:R1:W2:Y:S02]  /*17530*/  SHFL.BFLY PT, R5, R230, 0x2, 0x1f ;  /* 0x0c401f00e6057f89 */ /* 0x0002a400000e0000 */
.L_x_3216:
[----:B--2---:R-:W-:Y:S01]  /*17540*/  FADD.FTZ R5, R5, R230 ;  /* 0x000000e605057221 */ /* 0x004fe20000010000 */
[----:B------:R-:W-:Y:S05]  /*17550*/  BRA.DIV ~URZ, `(.L_x_3150) ;  /* 0x00004cf27f007947 */ /* 0x000fea000b800000 */
[----:B------:R-:W2:Y:S04]  /*17560*/  SHFL.BFLY PT, R4, R229, 0x2, 0x1f ;  /* 0x0c401f00e5047f89 */ /* 0x000ea800000e0000 */
[----:B------:R-:W3:Y:S01]  /*17570*/  SHFL.BFLY PT, R2, R5, 0x1, 0x1f ;  /* 0x0c201f0005027f89 */ /* 0x000ee200000e0000 */
[----:B--2---:R-:W-:-:S02]  /*17580*/  FADD.FTZ R4, R4, R229 ;  /* 0x000000e504047221 */ /* 0x004fc40000010000 */
[----:B---3--:R-:W-:-:S03]  /*17590*/  FADD.FTZ R5, R5, R2 ;  /* 0x0000000205057221 */ /* 0x008fc60000010000 */
[----:B------:R2:W3:Y:S04]  /*175a0*/  SHFL.BFLY PT, R0, R4, 0x1, 0x1f ;  /* 0x0c201f0004007f89 */ /* 0x0004e800000e0000 */
.L_x_3217:
        /* <DEDUP_REMOVED lines=148> */
.L_x_3043:
[----:B------:R-:W-:Y:S05]  /*17ef0*/  @P1 BRA `(.L_x_3151) ;  /* 0x00001aa000001947 */ /* 0x000fea0003800000 */
[----:B------:R-:W2:Y:S01]  /*17f00*/  S2R R65, SR_TID.X ;  /* 0x0000000000417919 */ /* 0x000ea20000002100 */
[----:B------:R-:W-:Y:S01]  /*17f10*/  F2FP.BF16.PACK_AB R50, R51, R50 ;  /* 0x000000323332723e */ /* 0x000fe200000010ff */
[----:B------:R-:W-:Y:S01]  /*17f20*/  WARPSYNC 0xffffffff ;  /* 0xffffffff00007948 */ /* 0x000fe20003800000 */
[----:B------:R-:W-:Y:S01]  /*17f30*/  F2FP.BF16.PACK_AB R46, R47, R46 ;  /* 0x0000002e2f2e723e */ /* 0x000fe200000010ff */
[----:B------:R-:W-:Y:S01]  /*17f40*/  BAR.SYNC.DEFER_BLOCKING 0x1, 0x100 ;  /* 0x0044000000007b1d */ /* 0x000fe20000010000 */
        /* <DEDUP_REMOVED lines=10> */
[----:B--2---:R-:W-:Y:S02]  /*17ff0*/  SHF.R.S32.HI R51, RZ, 0x1f, R65 ;  /* 0x0000001fff337819 */ /* 0x004fe40000011441 */
[----:B------:R-:W-:Y:S02]  /*18000*/  F2FP.BF16.PACK_AB R5, R145, R144 ;  /* 0x000000909105723e */ /* 0x000fe400000010ff */
[----:B------:R-:W-:-:S02]  /*18010*/  LEA.HI R2, R51, R65, RZ, 0x2 ;  /* 0x0000004133027211 */ /* 0x000fc400078f10ff */
[----:B------:R-:W-:Y:S02]  /*18020*/  LEA.HI R47, R51, R65, RZ, 0x5 ;  /* 0x00000041332f7211 */ /* 0x000fe400078f28ff */
[--C-:B------:R-:W-:Y:S02]  /*18030*/  SHF.R.S32.HI R4, RZ, 0x2, R2.reuse ;  /* 0x00000002ff047819 */ /* 0x100fe40000011402 */
[----:B------:R-:W-:Y:S02]  /*18040*/  SHF.R.S32.HI R0, RZ, 0x1f, R2 ;  /* 0x0000001fff007819 */ /* 0x000fe40000011402 */
[----:B------:R-:W-:Y:S02]  /*18050*/  SHF.R.S32.HI R43, RZ, 0x5, R47 ;  /* 0x00000005ff2b7819 */ /* 0x000fe4000001142f */
[----:B------:R-:W-:Y:S02]  /*18060*/  LEA.HI R0, R0, R4, RZ, 0x3 ;  /* 0x0000000400007211 */ /* 0x000fe400078f18ff */
[----:B------:R-:W-:-:S02]  /*18070*/  F2FP.BF16.PACK_AB R146, R147, R146 ;  /* 0x000000929392723e */ /* 0x000fc400000010ff */
        /* <DEDUP_REMOVED lines=21> */
[----:B------:R-:W-:Y:S02]  /*181d0*/  F2FP.BF16.PACK_AB R38, R9, R18 ;  /* 0x000000120926723e */ /* 0x000fe400000010ff */
[----:B------:R-:W-:Y:S02]  /*181e0*/  F2FP.BF16.PACK_AB R37, R11, R20 ;  /* 0x000000140b25723e */ /* 0x000fe400000010ff */
[C---:B------:R-:W-:Y:S01]  /*181f0*/  IADD3 R3, R0.reuse, 0x80, RZ ;  /* 0x0000008000037810 */ /* 0x040fe20007ffe0ff */
[----:B------:R2:W-:Y:S01]  /*18200*/  STS [R0+0x80], R48 ;  /* 0x0000803000007388 */ /* 0x0005e20000000800 */
[C---:B------:R-:W-:Y:S02]  /*18210*/  IADD3 R2, R0.reuse, 0x70, RZ ;  /* 0x0000007000027810 */ /* 0x040fe40007ffe0ff */
[----:B------:R-:W-:Y:S01]  /*18220*/  @P0 IADD3 R2, R3, 0x10, RZ ;  /* 0x0000001003020810 */ /* 0x000fe20007ffe0ff */
[----:B------:R-:W-:Y:S01]  /*18230*/  STS [R0+0x480], R158 ;  /* 0x0004809e00007388 */ /* 0x000fe20000000800 */
[----:B------:R-:W-:Y:S01]  /*18240*/  IMAD.IADD R3, R0, 0x1, R4 ;  /* 0x0000000100037824 */ /* 0x000fe200078e0204 */
[----:B------:R-:W-:-:S02]  /*18250*/  F2FP.BF16.PACK_AB R35, R53, R52 ;  /* 0x000000343523723e */ /* 0x000fc400000010ff */
[----:B------:R3:W-:Y:S01]  /*18260*/  STS [R2], R7 ;  /* 0x0000000702007388 */ /* 0x0007e20000000800 */
[----:B------:R-:W-:Y:S01]  /*18270*/  IMAD.IADD R4, R4, 0x1, R2 ;  /* 0x0000000104047824 */ /* 0x000fe200078e0202 */
[----:B------:R-:W-:Y:S02]  /*18280*/  F2FP.BF16.PACK_AB R54, R55, R54 ;  /* 0x000000363736723e */ /* 0x000fe400000010ff */
[----:B------:R-:W-:Y:S01]  /*18290*/  STS [R2+0x400], R162 ;  /* 0x000400a202007388 */ /* 0x000fe20000000800 */
        /* <DEDUP_REMOVED lines=9> */
[----:B--2---:R-:W-:Y:S01]  /*18330*/  IMAD.MOV.U32 R48, RZ, RZ, 0x40 ;  /* 0x00000040ff307424 */ /* 0x004fe200078e00ff */
[----:B------:R-:W-:Y:S02]  /*18340*/  F2FP.BF16.PACK_AB R31, R31, R68 ;  /* 0x000000441f1f723e */ /* 0x000fe400000010ff */
[----:B------:R-:W-:Y:S01]  /*18350*/  STS [R4+0x400], R142 ;  /* 0x0004008e04007388 */ /* 0x000fe20000000800 */
[----:B------:R-:W-:Y:S02]  /*18360*/  F2FP.BF16.PACK_AB R70, R71, R70 ;  /* 0x000000464746723e */ /* 0x000fe400000010ff */
[----:B------:R-:W-:Y:S02]  /*18370*/  F2FP.BF16.PACK_AB R30, R30, R72 ;  /* 0x000000481e1e723e */ /* 0x000fe400000010ff */
[----:B---3--:R-:W-:-:S02]  /*18380*/  SEL R7, R48, 0xffffffc0, !P2 ;  /* 0xffffffc030077807 */ /* 0x008fc40005000000 */
[----:B------:R-:W-:Y:S02]  /*18390*/  F2FP.BF16.PACK_AB R74, R75, R74 ;  /* 0x0000004a4b4a723e */ /* 0x000fe400000010ff */
[----:B------:R-:W-:Y:S02]  /*183a0*/  F2FP.BF16.PACK_AB R29, R29, R76 ;  /* 0x0000004c1d1d723e */ /* 0x000fe400000010ff */
[----:B------:R-:W-:Y:S01]  /*183b0*/  F2FP.BF16.PACK_AB R78, R79, R78 ;  /* 0x0000004e4f4e723e */ /* 0x000fe200000010ff */
[----:B----4-:R-:W-:Y:S01]  /*183c0*/  IMAD.IADD R6, R0, 0x1, R7 ;  /* 0x0000000100067824 */ /* 0x010fe200078e0207 */
[----:B------:R-:W-:Y:S02]  /*183d0*/  F2FP.BF16.PACK_AB R28, R28, R80 ;  /* 0x000000501c1c723e */ /* 0x000fe400000010ff */
[----:B------:R-:W-:Y:S02]  /*183e0*/  F2FP.BF16.PACK_AB R82, R83, R82 ;  /* 0x000000525352723e */ /* 0x000fe400000010ff */
[----:B------:R2:W-:Y:S01]  /*183f0*/  STS [R6+0x80], R5 ;  /* 0x0000800506007388 */ /* 0x0005e20000000800 */
[----:B------:R-:W-:Y:S01]  /*18400*/  F2FP.BF16.PACK_AB R27, R27, R84 ;  /* 0x000000541b1b723e */ /* 0x000fe200000010ff */
[----:B-1----:R-:W-:-:S02]  /*18410*/  IMAD.IADD R8, R7, 0x1, R2 ;  /* 0x0000000107087824 */ /* 0x002fc400078e0202 */
        /* <DEDUP_REMOVED lines=13> */
[----:B--2---:R-:W-:Y:S01]  /*184f0*/  IMAD.IADD R5, R7, 0x1, R3 ;  /* 0x0000000107057824 */ /* 0x004fe200078e0203 */
[----:B------:R-:W-:Y:S01]  /*18500*/  F2FP.BF16.PACK_AB R106, R107, R106 ;  /* 0x0000006a6b6a723e */ /* 0x000fe200000010ff */
        /* <DEDUP_REMOVED lines=22> */
[----:B------:R-:W-:Y:S01]  /*18670*/  ISETP.NE.U32.AND P0, PT, RZ, c[0x0][0x500], PT ;  /* 0x00014000ff007a0c */ /* 0x000fe20003f05070 */
[----:B------:R-:W-:Y:S01]  /*18680*/  STS [R2+0x4400], R46 ;  /* 0x0044002e02007388 */ /* 0x000fe20000000800 */
[----:B------:R-:W-:Y:S02]  /*18690*/  ISETP.NE.U32.AND P1, PT, RZ, c[0x0][0x508], PT ;  /* 0x00014200ff007a0c */ /* 0x000fe40003f25070 */
[----:B------:R-:W-:Y:S01]  /*186a0*/  ISETP.NE.AND.EX P0, PT, RZ, c[0x0][0x504], PT, P0 ;  /* 0x00014100ff007a0c */ /* 0x000fe20003f05300 */
[----:B------:R-:W-:Y:S01]  /*186b0*/  STS [R3+0x4080], R36 ;  /* 0x0040802403007388 */ /* 0x000fe20000000800 */
[----:B------:R-:W-:-:S03]  /*186c0*/  ISETP.NE.AND.EX P1, PT, RZ, c[0x0][0x50c], PT, P1 ;  /* 0x00014300ff007a0c */ /* 0x000fc60003f25310 */
        /* <DEDUP_REMOVED lines=44> */
[----:B-1----:R-:W-:-:S03]  /*18990*/  IMAD.WIDE R8, R252, R2, c[0x0][0x500] ;  /* 0x00014000fc087625 */ /* 0x002fc600078e0202 */
[----:B------:R-:W-:Y:S06]  /*189a0*/  BAR.SYNC.DEFER_BLOCKING 0x1, 0x100 ;  /* 0x0044000000007b1d */ /* 0x000fec0000010000 */
[----:B------:R-:W3:Y:S01]  /*189b0*/  @P0 LDG.E R0, [R8.64] ;  /* 0x0000000e08000981 */ /* 0x000ee2000c1e1900 */
[----:B------:R-:W-:Y:S02]  /*189c0*/  IMAD.MOV.U32 R29, RZ, RZ, c[0x0][0x388] ;  /* 0x0000e200ff1d7624 */ /* 0x000fe400078e00ff */
[----:B------:R-:W-:-:S05]  /*189d0*/  @P1 IMAD.WIDE R2, R252, R2, c[0x0][0x508] ;  /* 0x00014200fc021625 */ /* 0x000fca00078e0202 */
[----:B------:R1:W5:Y:S02]  /*189e0*/  @P1 LDG.E R29, [R2.64] ;  /* 0x0000000e021d1981 */ /* 0x000364000c1e1900 */
[----:B-1----:R-:W-:Y:S02]  /*189f0*/  CS2R R2, SRZ ;  /* 0x0000000000027805 */ /* 0x002fe4000001ff00 */
[--C-:B---3--:R-:W-:Y:S01]  /*18a00*/  @P0 SHF.R.S32.HI R3, RZ, 0x1f, R0.reuse ;  /* 0x0000001fff030819 */ /* 0x108fe20000011400 */
[----:B------:R-:W-:Y:S01]  /*18a10*/  @P0 IMAD.MOV.U32 R2, RZ, RZ, R0 ;  /* 0x000000ffff020224 */ /* 0x000fe200078e0000 */
[----:B------:R-:W-:Y:S05]  /*18a20*/  @P1 BRA `(.L_x_3152) ;  /* 0x0000004000001947 */ /* 0x000fea0003800000 */
[----:B--2---:R-:W-:Y:S05]  /*18a30*/  @!P0 BRA `(.L_x_3152) ;  /* 0x0000003000008947 */ /* 0x004fea0003800000 */
[----:B------:R-:W2:Y:S04]  /*18a40*/  LDG.E R4, [R8.64] ;  /* 0x0000000e08047981 */ /* 0x000ea8000c1e1900 */
[----:B------:R-:W2:Y:S02]  /*18a50*/  LDG.E R0, [R8.64+0x4] ;  /* 0x0000040e08007981 */ /* 0x000ea4000c1e1900 */
[----:B--2--5:R-:W-:-:S02]  /*18a60*/  IADD3 R29, -R4, R0, RZ ;  /* 0x00000000041d7210 */ /* 0x024fc40007ffe1ff */
.L_x_3152:
[----:B--2---:R-:W1:Y:S01]  /*18a70*/  S2R R9, SR_CTAID.Y ;  /* 0x0000000000097919 */ /* 0x004e620000002600 */
        /* <DEDUP_REMOVED lines=148> */
.L_x_3154:
[----:B--234-:R-:W-:Y:S05]  /*193c0*/  BSYNC B0 ;  /* 0x0000000000007941 */ /* 0x01cfea0003800000 */
.L_x_3153:
        /* <DEDUP_REMOVED lines=30> */
.L_x_3156:
[----:B------:R-:W-:Y:S05]  /*195b0*/  BSYNC B0 ;  /* 0x0000000000007941 */ /* 0x000fea0003800000 */
.L_x_3155:
        /* <DEDUP_REMOVED lines=30> */
.L_x_3158:
[----:B------:R-:W-:Y:S05]  /*197a0*/  BSYNC B0 ;  /* 0x0000000000007941 */ /* 0x000fea0003800000 */
.L_x_3157:
        /* <DEDUP_REMOVED lines=31> */
.L_x_3151:
        /* <DEDUP_REMOVED lines=18> */
.L_x_3159:
        /* <DEDUP_REMOVED lines=43> */
.L_x_3161:
[----:B----4-:R-:W-:Y:S05]  /*19d70*/  BSYNC B0 ;  /* 0x0000000000007941 */ /* 0x010fea0003800000 */
.L_x_3160:
        /* <DEDUP_REMOVED lines=46> */
.L_x_3218:
[----:B------:R-:W-:Y:S05]  /*1a060*/  BRA.DIV ~URZ, `(.L_x_3163) ;  /* 0x000023427f007947 */ /* 0x000fea000b800000 */
[----:B------:R4:W1:Y:S02]  /*1a070*/  SHFL.IDX PT, R2, R17, RZ, 0x181f ;  /* 0x00181fff11027589 */ /* 0x00086400000e0000 */
.L_x_3219:
        /* <DEDUP_REMOVED lines=26> */
.L_x_3165:
[----:B------:R-:W-:Y:S05]  /*1a220*/  BSYNC B0 ;  /* 0x0000000000007941 */ /* 0x000fea0003800000 */
.L_x_3164:
[----:B------:R-:W-:Y:S05]  /*1a230*/  BRA.DIV ~URZ, `(.L_x_3166) ;  /* 0x000021f27f007947 */ /* 0x000fea000b800000 */
[----:B-1----:R1:W3:Y:S04]  /*1a240*/  SHFL.IDX PT, R4, R15, 0x1, 0x181f ;  /* 0x00381f000f047f89 */ /* 0x0022e800000e0000 */
[----:B------:R1:W2:Y:S02]  /*1a250*/  SHFL.IDX PT, R2, R17, 0x1, 0x181f ;  /* 0x00381f0011027f89 */ /* 0x0002a400000e0000 */
.L_x_3220:
        /* <DEDUP_REMOVED lines=26> */
.L_x_3168:
[----:B------:R-:W-:Y:S05]  /*1a400*/  BSYNC B0 ;  /* 0x0000000000007941 */ /* 0x000fea0003800000 */
.L_x_3167:
[----:B------:R-:W-:Y:S05]  /*1a410*/  BRA.DIV ~URZ, `(.L_x_3169) ;  /* 0x000021027f007947 */ /* 0x000fea000b800000 */
[----:B--2---:R2:W3:Y:S02]  /*1a420*/  SHFL.IDX PT, R4, R15, 0x2, 0x181f ;  /* 0x00581f000f047f89 */ /* 0x0044e400000e0000 */
.L_x_3221:
[----:B------:R-:W-:Y:S05]  /*1a430*/  BRA.DIV ~URZ, `(.L_x_3170) ;  /* 0x000021627f007947 */ /* 0x000fea000b800000 */
[----:B------:R1:W2:Y:S02]  /*1a440*/  SHFL.IDX PT, R2, R17, 0x2, 0x181f ;  /* 0x00581f0011027f89 */ /* 0x0002a400000e0000 */
.L_x_3222:
        /* <DEDUP_REMOVED lines=26> */
.L_x_3172:
[----:B------:R-:W-:Y:S05]  /*1a5f0*/  BSYNC B0 ;  /* 0x0000000000007941 */ /* 0x000fea0003800000 */
.L_x_3171:
[----:B------:R-:W-:Y:S05]  /*1a600*/  BRA.DIV ~URZ, `(.L_x_3173) ;  /* 0x000020127f007947 */ /* 0x000fea000b800000 */
[----:B--2---:R2:W3:Y:S04]  /*1a610*/  SHFL.IDX PT, R4, R15, 0x3, 0x181f ;  /* 0x00781f000f047f89 */ /* 0x0044e800000e0000 */
[----:B------:R2:W1:Y:S02]  /*1a620*/  SHFL.IDX PT, R2, R17, 0x3, 0x181f ;  /* 0x00781f0011027f89 */ /* 0x00046400000e0000 */
.L_x_3223:
        /* <DEDUP_REMOVED lines=27> */
.L_x_3044:
[----:B------:R-:W-:Y:S01]  /*1a7e0*/  IMAD.MOV.U32 R184, RZ, RZ, R18 ;  /* 0x000000ffffb87224 */ /* 0x000fe200078e0012 */
[----:B------:R-:W-:Y:S01]  /*1a7f0*/  MOV R3, 0x181f ;  /* 0x0000181f00037802 */ /* 0x000fe20000000f00 */
[----:B------:R-:W-:Y:S01]  /*1a800*/  IMAD.MOV.U32 R187, RZ, RZ, RZ ;  /* 0x000000ffffbb7224 */ /* 0x000fe200078e00ff */
[----:B------:R-:W-:Y:S02]  /*1a810*/  MOV R189, 0xffffffff ;  /* 0xffffffff00bd7802 */ /* 0x000fe40000000f00 */
[----:B------:R-:W-:Y:S02]  /*1a820*/  MOV R2, 0x1a840 ;  /* 0x0001a84000027802 */ /* 0x000fe40000000f00 */
[----:B------:R-:W-:Y:S05]  /*1a830*/  CALL.REL.NOINC `($__internal_17_$__cuda_sm70_shflsync_idx_p) ;  /* 0x0000cdc000007944 */ /* 0x000fea0003c00000 */
[----:B------:R-:W-:Y:S01]  /*1a840*/  MOV R0, R188 ;  /* 0x000000bc00007202 */ /* 0x000fe20000000f00 */
[----:B------:R-:W-:Y:S05]  /*1a850*/  BRA `(.L_x_3174) ;  /* 0xfffedd9000007947 */ /* 0x000fea000383ffff */
.L_x_3045:
[----:B------:R-:W-:Y:S01]  /*1a860*/  IMAD.MOV.U32 R184, RZ, RZ, R20 ;  /* 0x000000ffffb87224 */ /* 0x000fe200078e0014 */
[----:B------:R-:W-:Y:S01]  /*1a870*/  MOV R3, 0x181f ;  /* 0x0000181f00037802 */ /* 0x000fe20000000f00 */
[----:B------:R-:W-:Y:S01]  /*1a880*/  IMAD.MOV.U32 R187, RZ, RZ, RZ ;  /* 0x000000ffffbb7224 */ /* 0x000fe200078e00ff */
[----:B------:R-:W-:-:S02]  /*1a890*/  MOV R189, 0xffffffff ;  /* 0xffffffff00bd7802 */ /* 0x000fc40000000f00 */
[----:B------:R-:W-:Y:S02]  /*1a8a0*/  MOV R2, 0x1a8c0 ;  /* 0x0001a8c000027802 */ /* 0x000fe40000000f00 */
[----:B-12---:R-:W-:Y:S05]  /*1a8b0*/  CALL.REL.NOINC `($__internal_17_$__cuda_sm70_shflsync_idx_p) ;  /* 0x0000cd4000007944 */ /* 0x006fea0003c00000 */
[----:B------:R-:W-:Y:S01]  /*1a8c0*/  MOV R2, R188 ;  /* 0x000000bc00027202 */ /* 0x000fe20000000f00 */
[----:B------:R-:W-:Y:S05]  /*1a8d0*/  BRA `(.L_x_3175) ;  /* 0xfffedd3000007947 */ /* 0x000fea000383ffff */
.L_x_3048:
[----:B------:R-:W-:Y:S01]  /*1a8e0*/  IMAD.MOV.U32 R184, RZ, RZ, R18 ;  /* 0x000000ffffb87224 */ /* 0x000fe200078e0012 */
[----:B--2---:R-:W-:Y:S01]  /*1a8f0*/  MOV R3, 0x181f ;  /* 0x0000181f00037802 */ /* 0x004fe20000000f00 */
[----:B------:R-:W-:Y:S01]  /*1a900*/  IMAD.MOV.U32 R187, RZ, RZ, 0x1 ;  /* 0x00000001ffbb7424 */ /* 0x000fe200078e00ff */
[----:B------:R-:W-:Y:S02]  /*1a910*/  MOV R189, 0xffffffff ;  /* 0xffffffff00bd7802 */ /* 0x000fe40000000f00 */
[----:B----4-:R-:W-:Y:S02]  /*1a920*/  MOV R2, 0x1a940 ;  /* 0x0001a94000027802 */ /* 0x010fe40000000f00 */
[----:B-1-3--:R-:W-:Y:S05]  /*1a930*/  CALL.REL.NOINC `($__internal_17_$__cuda_sm70_shflsync_idx_p) ;  /* 0x0000ccc000007944 */ /* 0x00afea0003c00000 */
[----:B------:R-:W-:Y:S01]  /*1a940*/  IMAD.MOV.U32 R4, RZ, RZ, R188 ;  /* 0x000000ffff047224 */ /* 0x000fe200078e00bc */
[----:B------:R-:W-:Y:S01]  /*1a950*/  MOV R184, R20 ;  /* 0x0000001400b87202 */ /* 0x000fe20000000f00 */
[----:B------:R-:W-:Y:S01]  /*1a960*/  IMAD.MOV.U32 R187, RZ, RZ, 0x1 ;  /* 0x00000001ffbb7424 */ /* 0x000fe200078e00ff */
[----:B------:R-:W-:Y:S01]  /*1a970*/  MOV R3, 0x181f ;  /* 0x0000181f00037802 */ /* 0x000fe20000000f00 */
[----:B------:R-:W-:Y:S01]  /*1a980*/  IMAD.MOV.U32 R189, RZ, RZ, -0x1 ;  /* 0xffffffffffbd7424 */ /* 0x000fe200078e00ff */
[----:B------:R-:W-:-:S02]  /*1a990*/  MOV R2, 0x1a9b0 ;  /* 0x0001a9b000027802 */ /* 0x000fc40000000f00 */
[----:B------:R-:W-:Y:S05]  /*1a9a0*/  CALL.REL.NOINC `($__internal_17_$__cuda_sm70_shflsync_idx_p) ;  /* 0x0000cc5000007944 */ /* 0x000fea0003c00000 */
[----:B------:R-:W-:Y:S01]  /*1a9b0*/  MOV R2, R188 ;  /* 0x000000bc00027202 */ /* 0x000fe20000000f00 */
[----:B------:R-:W-:Y:S05]  /*1a9c0*/  BRA `(.L_x_3176) ;  /* 0xfffede3000007947 */ /* 0x000fea000383ffff */
.L_x_3051:
[----:B------:R-:W-:Y:S01]  /*1a9d0*/  IMAD.MOV.U32 R184, RZ, RZ, R18 ;  /* 0x000000ffffb87224 */ /* 0x000fe200078e0012 */
[----:B--2---:R-:W-:Y:S01]  /*1a9e0*/  MOV R3, 0x181f ;  /* 0x0000181f00037802 */ /* 0x004fe20000000f00 */
[----:B------:R-:W-:Y:S01]  /*1a9f0*/  IMAD.MOV.U32 R187, RZ, RZ, 0x2 ;  /* 0x00000002ffbb7424 */ /* 0x000fe200078e00ff */
[----:B------:R-:W-:-:S02]  /*1aa00*/  MOV R189, 0xffffffff ;  /* 0xffffffff00bd7802 */ /* 0x000fc40000000f00 */
[----:B------:R-:W-:Y:S02]  /*1aa10*/  MOV R2, 0x1aa30 ;  /* 0x0001aa3000027802 */ /* 0x000fe40000000f00 */
[----:B-1-3--:R-:W-:Y:S05]  /*1aa20*/  CALL.REL.NOINC `($__internal_17_$__cuda_sm70_shflsync_idx_p) ;  /* 0x0000cbd000007944 */ /* 0x00afea0003c00000 */
[----:B------:R-:W-:Y:S01]  /*1aa30*/  MOV R4, R188 ;  /* 0x000000bc00047202 */ /* 0x000fe20000000f00 */
[----:B------:R-:W-:Y:S05]  /*1aa40*/  BRA `(.L_x_3177) ;  /* 0xfffedf8000007947 */ /* 0x000fea000383ffff */
.L_x_3052:
[----:B------:R-:W-:Y:S01]  /*1aa50*/  IMAD.MOV.U32 R184, RZ, RZ, R20 ;  /* 0x000000ffffb87224 */ /* 0x000fe200078e0014 */
[----:B--2---:R-:W-:Y:S01]  /*1aa60*/  MOV R3, 0x181f ;  /* 0x0000181f00037802 */ /* 0x004fe20000000f00 */
[----:B------:R-:W-:Y:S01]  /*1aa70*/  IMAD.MOV.U32 R187, RZ, RZ, 0x2 ;  /* 0x00000002ffbb7424 */ /* 0x000fe200078e00ff */
[----:B------:R-:W-:Y:S02]  /*1aa80*/  MOV R189, 0xffffffff ;  /* 0xffffffff00bd7802 */ /* 0x000fe40000000f00 */
[----:B------:R-:W-:Y:S02]  /*1aa90*/  MOV R2, 0x1aab0 ;  /* 0x0001aab000027802 */ /* 0x000fe40000000f00 */
[----:B-1-34-:R-:W-:Y:S05]  /*1aaa0*/  CALL.REL.NOINC `($__internal_17_$__cuda_sm70_shflsync_idx_p) ;  /* 0x0000cb5000007944 */ /* 0x01afea0003c00000 */
[----:B------:R-:W-:Y:S01]  /*1aab0*/  MOV R2, R188 ;  /* 0x000000bc00027202 */ /* 0x000fe20000000f00 */
[----:B------:R-:W-:Y:S05]  /*1aac0*/  BRA `(.L_x_3178) ;  /* 0xfffedf2000007947 */ /* 0x000fea000383ffff */
.L_x_3055:
[----:B------:R-:W-:Y:S01]  /*1aad0*/  IMAD.MOV.U32 R184, RZ, RZ, R18 ;  /* 0x000000ffffb87224 */ /* 0x000fe200078e0012 */
[----:B-1----:R-:W-:Y:S01]  /*1aae0*/  MOV R3, 0x181f ;  /* 0x0000181f00037802 */ /* 0x002fe20000000f00 */
[----:B------:R-:W-:Y:S01]  /*1aaf0*/  IMAD.MOV.U32 R187, RZ, RZ, 0x3 ;  /* 0x00000003ffbb7424 */ /* 0x000fe200078e00ff */
[----:B------:R-:W-:-:S02]  /*1ab00*/  MOV R189, 0xffffffff ;  /* 0xffffffff00bd7802 */ /* 0x000fc40000000f00 */
[----:B---3--:R-:W-:Y:S02]  /*1ab10*/  MOV R2, 0x1ab30 ;  /* 0x0001ab3000027802 */ /* 0x008fe40000000f00 */
[----:B--2-4-:R-:W-:Y:S05]  /*1ab20*/  CALL.REL.NOINC `($__internal_17_$__cuda_sm70_shflsync_idx_p) ;  /* 0x0000cad000007944 */ /* 0x014fea0003c00000 */
[----:B------:R-:W-:Y:S01]  /*1ab30*/  IMAD.MOV.U32 R11, RZ, RZ, R188 ;  /* 0x000000ffff0b7224 */ /* 0x000fe200078e00bc */
[----:B------:R-:W-:Y:S01]  /*1ab40*/  MOV R184, R20 ;  /* 0x0000001400b87202 */ /* 0x000fe20000000f00 */
[----:B------:R-:W-:Y:S01]  /*1ab50*/  IMAD.MOV.U32 R187, RZ, RZ, 0x3 ;  /* 0x00000003ffbb7424 */ /* 0x000fe200078e00ff */
[----:B------:R-:W-:Y:S01]  /*1ab60*/  MOV R3, 0x181f ;  /* 0x0000181f00037802 */ /* 0x000fe20000000f00 */
[----:B------:R-:W-:Y:S01]  /*1ab70*/  IMAD.MOV.U32 R189, RZ, RZ, -0x1 ;  /* 0xffffffffffbd7424 */ /* 0x000fe200078e00ff */
[----:B------:R-:W-:Y:S02]  /*1ab80*/  MOV R2, 0x1aba0 ;  /* 0x0001aba000027802 */ /* 0x000fe40000000f00 */
[----:B------:R-:W-:Y:S05]  /*1ab90*/  CALL.REL.NOINC `($__internal_17_$__cuda_sm70_shflsync_idx_p) ;  /* 0x0000ca6000007944 */ /* 0x000fea0003c00000 */
[----:B------:R-:W-:Y:S01]  /*1aba0*/  MOV R10, R188 ;  /* 0x000000bc000a7202 */ /* 0x000fe20000000f00 */
[----:B------:R-:W-:Y:S05]  /*1abb0*/  BRA `(.L_x_3179) ;  /* 0xfffee01000007947 */ /* 0x000fea000383ffff */
.L_x_3057:
[----:B---34-:R-:W-:Y:S01]  /*1abc0*/  IMAD.MOV.U32 R184, RZ, RZ, R4 ;  /* 0x000000ffffb87224 */ /* 0x018fe200078e0004 */
[----:B------:R-:W-:Y:S01]  /*1abd0*/  MOV R3, 0x181f ;  /* 0x0000181f00037802 */ /* 0x000fe20000000f00 */
[----:B------:R-:W-:Y:S01]  /*1abe0*/  IMAD.MOV.U32 R187, RZ, RZ, RZ ;  /* 0x000000ffffbb7224 */ /* 0x000fe200078e00ff */
[----:B------:R-:W-:Y:S02]  /*1abf0*/  MOV R189, 0xffffffff ;  /* 0xffffffff00bd7802 */ /* 0x000fe40000000f00 */
[----:B------:R-:W-:-:S02]  /*1ac00*/  MOV R2, 0x1ac20 ;  /* 0x0001ac2000027802 */ /* 0x000fc40000000f00 */
[----:B--2--5:R-:W-:Y:S05]  /*1ac10*/  CALL.REL.NOINC `($__internal_17_$__cuda_sm70_shflsync_idx_p) ;  /* 0x0000c9e000007944 */ /* 0x024fea0003c00000 */
[----:B------:R-:W-:Y:S01]  /*1ac20*/  MOV R3, R188 ;  /* 0x000000bc00037202 */ /* 0x000fe20000000f00 */
[----:B------:R-:W-:Y:S05]  /*1ac30*/  BRA `(.L_x_3180) ;  /* 0xfffeeec000007947 */ /* 0x000fea000383ffff */
.L_x_3060:
[----:B------:R-:W-:Y:S01]  /*1ac40*/  IMAD.MOV.U32 R184, RZ, RZ, R4 ;  /* 0x000000ffffb87224 */ /* 0x000fe200078e0004 */
[----:B------:R-:W-:Y:S01]  /*1ac50*/  MOV R3, 0x181f ;  /* 0x0000181f00037802 */ /* 0x000fe20000000f00 */
[----:B------:R-:W-:Y:S01]  /*1ac60*/  IMAD.MOV.U32 R187, RZ, RZ, 0x1 ;  /* 0x00000001ffbb7424 */ /* 0x000fe200078e00ff */
[----:B------:R-:W-:-:S02]  /*1ac70*/  MOV R189, 0xffffffff ;  /* 0xffffffff00bd7802 */ /* 0x000fc40000000f00 */
[----:B------:R-:W-:Y:S02]  /*1ac80*/  MOV R2, 0x1aca0 ;  /* 0x0001aca000027802 */ /* 0x000fe40000000f00 */
[----:B-12--5:R-:W-:Y:S05]  /*1ac90*/  CALL.REL.NOINC `($__internal_17_$__cuda_sm70_shflsync_idx_p) ;  /* 0x0000c96000007944 */ /* 0x026fea0003c00000 */
        /* <DEDUP_REMOVED lines=9> */
.L_x_3063:
[----:B------:R-:W-:Y:S01]  /*1ad30*/  IMAD.MOV.U32 R184, RZ, RZ, R7 ;  /* 0x000000ffffb87224 */ /* 0x000fe200078e0007 */
[----:B------:R-:W-:Y:S01]  /*1ad40*/  MOV R3, 0x181f ;  /* 0x0000181f00037802 */ /* 0x000fe20000000f00 */
[----:B------:R-:W-:Y:S01]  /*1ad50*/  IMAD.MOV.U32 R187, RZ, RZ, RZ ;  /* 0x000000ffffbb7224 */ /* 0x000fe200078e00ff */
[----:B------:R-:W-:Y:S02]  /*1ad60*/  MOV R189, 0xffffffff ;  /* 0xffffffff00bd7802 */ /* 0x000fe40000000f00 */
[----:B------:R-:W-:-:S02]  /*1ad70*/  MOV R2, 0x1ad90 ;  /* 0x0001ad9000027802 */ /* 0x000fc40000000f00 */
[----:B------:R-:W-:Y:S05]  /*1ad80*/  CALL.REL.NOINC `($__internal_17_$__cuda_sm70_shflsync_idx_p) ;  /* 0x0000c87000007944 */ /* 0x000fea0003c00000 */
[----:B------:R-:W-:Y:S01]  /*1ad90*/  MOV R4, R188 ;  /* 0x000000bc00047202 */ /* 0x000fe20000000f00 */
[----:B------:R-:W-:Y:S05]  /*1ada0*/  BRA `(.L_x_3182) ;  /* 0xfffefd1000007947 */ /* 0x000fea000383ffff */
.L_x_3064:
        /* <DEDUP_REMOVED lines=8> */
.L_x_3067:
[----:B------:R-:W-:Y:S01]  /*1ae30*/  IMAD.MOV.U32 R184, RZ, RZ, R7 ;  /* 0x000000ffffb87224 */ /* 0x000fe200078e0007 */
[----:B--2---:R-:W-:Y:S01]  /*1ae40*/  MOV R3, 0x181f ;  /* 0x0000181f00037802 */ /* 0x004fe20000000f00 */
[----:B------:R-:W-:Y:S01]  /*1ae50*/  IMAD.MOV.U32 R187, RZ, RZ, 0x1 ;  /* 0x00000001ffbb7424 */ /* 0x000fe200078e00ff */
[----:B------:R-:W-:Y:S02]  /*1ae60*/  MOV R189, 0xffffffff ;  /* 0xffffffff00bd7802 */ /* 0x000fe40000000f00 */
[----:B------:R-:W-:Y:S02]  /*1ae70*/  MOV R2, 0x1ae90 ;  /* 0x0001ae9000027802 */ /* 0x000fe40000000f00 */
[----:B-1-34-:R-:W-:Y:S05]  /*1ae80*/  CALL.REL.NOINC `($__internal_17_$__cuda_sm70_shflsync_idx_p) ;  /* 0x0000c77000007944 */ /* 0x01afea0003c00000 */
        /* <DEDUP_REMOVED lines=9> */
.L_x_3068:
[----:B------:R-:W-:Y:S01]  /*1af20*/  IMAD.MOV.U32 R184, RZ, RZ, R4 ;  /* 0x000000ffffb87224 */ /* 0x000fe200078e0004 */
[----:B------:R-:W-:Y:S01]  /*1af30*/  MOV R3, 0x1c1f ;  /* 0x00001c1f00037802 */ /* 0x000fe20000000f00 */
[----:B------:R-:W-:Y:S01]  /*1af40*/  IMAD.MOV.U32 R187, RZ, RZ, RZ ;  /* 0x000000ffffbb7224 */ /* 0x000fe200078e00ff */
[----:B------:R-:W-:-:S02]  /*1af50*/  MOV R189, 0xffffffff ;  /* 0xffffffff00bd7802 */ /* 0x000fc40000000f00 */
[----:B------:R-:W-:Y:S02]  /*1af60*/  MOV R2, 0x1af80 ;  /* 0x0001af8000027802 */ /* 0x000fe40000000f00 */
[----:B------:R-:W-:Y:S05]  /*1af70*/  CALL.REL.NOINC `($__internal_17_$__cuda_sm70_shflsync_idx_p) ;  /* 0x0000c68000007944 */ /* 0x000fea0003c00000 */
[----:B------:R-:W-:Y:S01]  /*1af80*/  MOV R3, R188 ;  /* 0x000000bc00037202 */ /* 0x000fe20000000f00 */
[----:B------:R-:W-:Y:S05]  /*1af90*/  BRA `(.L_x_3185) ;  /* 0xffff014000007947 */ /* 0x000fea000383ffff */
.L_x_3073:
[----:B------:R-:W-:Y:S01]  /*1afa0*/  IMAD.MOV.U32 R184, RZ, RZ, R4 ;  /* 0x000000ffffb87224 */ /* 0x000fe200078e0004 */
[----:B------:R-:W-:Y:S01]  /*1afb0*/  MOV R3, 0x1c1f ;  /* 0x00001c1f00037802 */ /* 0x000fe20000000f00 */
[----:B------:R-:W-:Y:S01]  /*1afc0*/  IMAD.MOV.U32 R187, RZ, RZ, 0x1 ;  /* 0x00000001ffbb7424 */ /* 0x000fe200078e00ff */
[----:B------:R-:W-:Y:S02]  /*1afd0*/  MOV R189, 0xffffffff ;  /* 0xffffffff00bd7802 */ /* 0x000fe40000000f00 */
[----:B------:R-:W-:Y:S02]  /*1afe0*/  MOV R2, 0x1b000 ;  /* 0x0001b00000027802 */ /* 0x000fe40000000f00 */
[----:B-1----:R-:W-:Y:S05]  /*1aff0*/  CALL.REL.NOINC `($__internal_17_$__cuda_sm70_shflsync_idx_p) ;  /* 0x0000c60000007944 */ /* 0x002fea0003c00000 */
[----:B------:R-:W-:Y:S01]  /*1b000*/  MOV R3, R188 ;  /* 0x000000bc00037202 */ /* 0x000fe20000000f00 */
[----:B------:R-:W-:Y:S05]  /*1b010*/  BRA `(.L_x_3186) ;  /* 0xffff064000007947 */ /* 0x000fea000383ffff */
.L_x_3078:
[----:B-12---:R-:W-:Y:S01]  /*1b020*/  IMAD.MOV.U32 R4, RZ, RZ, R152 ;  /* 0x000000ffff047224 */ /* 0x006fe200078e0098 */
[----:B------:R-:W-:Y:S02]  /*1b030*/  MOV R0, 0x2 ;  /* 0x0000000200007802 */ /* 0x000fe40000000f00 */
[----:B------:R-:W-:-:S02]  /*1b040*/  MOV R2, 0x1b060 ;  /* 0x0001b06000027802 */ /* 0x000fc40000000f00 */
[----:B------:R-:W-:Y:S05]  /*1b050*/  CALL.REL.NOINC `($__internal_16_$__cuda_sm70_shflsync_bfly_p) ;  /* 0x0000c54000007944 */ /* 0x000fea0003c00000 */
[----:B------:R-:W-:Y:S05]  /*1b060*/  BRA `(.L_x_3187) ;  /* 0xffff0ba000007947 */ /* 0x000fea000383ffff */
.L_x_3079:
[----:B-12---:R-:W-:Y:S01]  /*1b070*/  IMAD.MOV.U32 R4, RZ, RZ, R152 ;  /* 0x000000ffff047224 */ /* 0x006fe200078e0098 */
[----:B------:R-:W-:-:S02]  /*1b080*/  MOV R0, 0x1 ;  /* 0x0000000100007802 */ /* 0x000fc40000000f00 */
[----:B------:R-:W-:Y:S02]  /*1b090*/  MOV R2, 0x1b0b0 ;  /* 0x0001b0b000027802 */ /* 0x000fe40000000f00 */
[----:B------:R-:W-:Y:S05]  /*1b0a0*/  CALL.REL.NOINC `($__internal_16_$__cuda_sm70_shflsync_bfly_p) ;  /* 0x0000c4f000007944 */ /* 0x000fea0003c00000 */
[----:B------:R-:W-:Y:S01]  /*1b0b0*/  FMNMX.FTZ R152, R152, R0, !PT ;  /* 0x0000000098987209 */ /* 0x000fe20007810000 */
[----:B------:R-:W-:Y:S01]  /*1b0c0*/  IMAD.MOV.U32 R4, RZ, RZ, R7 ;  /* 0x000000ffff047224 */ /* 0x000fe200078e0007 */
[----:B------:R-:W-:Y:S01]  /*1b0d0*/  MOV R2, 0x1b100 ;  /* 0x0001b10000027802 */ /* 0x000fe20000000f00 */
[----:B------:R-:W-:Y:S02]  /*1b0e0*/  IMAD.MOV.U32 R0, RZ, RZ, 0x2 ;  /* 0x00000002ff007424 */ /* 0x000fe400078e00ff */
[----:B------:R-:W-:Y:S05]  /*1b0f0*/  CALL.REL.NOINC `($__internal_16_$__cuda_sm70_shflsync_bfly_p) ;  /* 0x0000c4a000007944 */ /* 0x000fea0003c00000 */
[----:B------:R-:W-:Y:S01]  /*1b100*/  FMNMX.FTZ R7, R7, R0, !PT ;  /* 0x0000000007077209 */ /* 0x000fe20007810000 */
[----:B------:R-:W-:Y:S01]  /*1b110*/  IMAD.MOV.U32 R0, RZ, RZ, 0x1 ;  /* 0x00000001ff007424 */ /* 0x000fe200078e00ff */
[----:B------:R-:W-:-:S03]  /*1b120*/  MOV R2, 0x1b150 ;  /* 0x0001b15000027802 */ /* 0x000fc60000000f00 */
[----:B------:R-:W-:Y:S02]  /*1b130*/  IMAD.MOV.U32 R4, RZ, RZ, R7 ;  /* 0x000000ffff047224 */ /* 0x000fe400078e0007 */
[----:B------:R-:W-:Y:S05]  /*1b140*/  CALL.REL.NOINC `($__internal_16_$__cuda_sm70_shflsync_bfly_p) ;  /* 0x0000c45000007944 */ /* 0x000fea0003c00000 */
[----:B------:R-:W-:Y:S01]  /*1b150*/  MOV R3, R0 ;  /* 0x0000000000037202 */ /* 0x000fe20000000f00 */
[----:B------:R-:W-:Y:S05]  /*1b160*/  BRA `(.L_x_3188) ;  /* 0xffff0b1000007947 */ /* 0x000fea000383ffff */
.L_x_3087:
[----:B------:R-:W-:Y:S01]  /*1b170*/  MOV R3, 0x181f ;  /* 0x0000181f00037802 */ /* 0x000fe20000000f00 */
[----:B------:R-:W-:Y:S01]  /*1b180*/  IMAD.MOV.U32 R184, RZ, RZ, R6 ;  /* 0x000000ffffb87224 */ /* 0x000fe200078e0006 */
[----:B------:R-:W-:Y:S01]  /*1b190*/  MOV R189, 0xffffffff ;  /* 0xffffffff00bd7802 */ /* 0x000fe20000000f00 */
[----:B------:R-:W-:Y:S01]  /*1b1a0*/  IMAD.MOV.U32 R187, RZ, RZ, RZ ;  /* 0x000000ffffbb7224 */ /* 0x000fe200078e00ff */
[----:B------:R-:W-:Y:S02]  /*1b1b0*/  MOV R2, 0x1b1d0 ;  /* 0x0001b1d000027802 */ /* 0x000fe40000000f00 */
[----:B-1234-:R-:W-:Y:S05]  /*1b1c0*/  CALL.REL.NOINC `($__internal_17_$__cuda_sm70_shflsync_idx_p) ;  /* 0x0000c43000007944 */ /* 0x01efea0003c00000 */
[----:B------:R-:W-:Y:S01]  /*1b1d0*/  MOV R4, R188 ;  /* 0x000000bc00047202 */ /* 0x000fe20000000f00 */
[----:B------:R-:W-:-:S05]  /*1b1e0*/  BRA `(.L_x_3189) ;  /* 0xffff210000007947 */ /* 0x000fca000383ffff */
.L_x_3088:
        /* <DEDUP_REMOVED lines=8> */
.L_x_3089:
[----:B---3--:R-:W-:Y:S01]  /*1b270*/  MOV R3, 0x181f ;  /* 0x0000181f00037802 */ /* 0x008fe20000000f00 */
[----:B------:R-:W-:Y:S01]  /*1b280*/  IMAD.MOV.U32 R184, RZ, RZ, R6 ;  /* 0x000000ffffb87224 */ /* 0x000fe200078e0006 */
[----:B------:R-:W-:Y:S01]  /*1b290*/  MOV R189, 0xffffffff ;  /* 0xffffffff00bd7802 */ /* 0x000fe20000000f00 */
[----:B------:R-:W-:Y:S01]  /*1b2a0*/  IMAD.MOV.U32 R187, RZ, RZ, 0x1 ;  /* 0x00000001ffbb7424 */ /* 0x000fe200078e00ff */
[----:B------:R-:W-:Y:S02]  /*1b2b0*/  MOV R2, 0x1b2d0 ;  /* 0x0001b2d000027802 */ /* 0x000fe40000000f00 */
[----:B-12-4-:R-:W-:Y:S05]  /*1b2c0*/  CALL.REL.NOINC `($__internal_17_$__cuda_sm70_shflsync_idx_p) ;  /* 0x0000c33000007944 */ /* 0x016fea0003c00000 */
[----:B------:R-:W-:Y:S01]  /*1b2d0*/  MOV R184, R18 ;  /* 0x0000001200b87202 */ /* 0x000fe20000000f00 */
[----:B------:R-:W-:Y:S01]  /*1b2e0*/  IMAD.MOV.U32 R4, RZ, RZ, R188 ;  /* 0x000000ffff047224 */ /* 0x000fe200078e00bc */
[----:B------:R-:W-:Y:S01]  /*1b2f0*/  MOV R3, 0x181f ;  /* 0x0000181f00037802 */ /* 0x000fe20000000f00 */
[----:B------:R-:W-:Y:S01]  /*1b300*/  IMAD.MOV.U32 R187, RZ, RZ, 0x1 ;  /* 0x00000001ffbb7424 */ /* 0x000fe200078e00ff */
[----:B------:R-:W-:Y:S01]  /*1b310*/  MOV R2, 0x1b340 ;  /* 0x0001b34000027802 */ /* 0x000fe20000000f00 */
[----:B------:R-:W-:Y:S02]  /*1b320*/  IMAD.MOV.U32 R189, RZ, RZ, -0x1 ;  /* 0xffffffffffbd7424 */ /* 0x000fe400078e00ff */
[----:B------:R-:W-:Y:S05]  /*1b330*/  CALL.REL.NOINC `($__internal_17_$__cuda_sm70_shflsync_idx_p) ;  /* 0x0000c2c000007944 */ /* 0x000fea0003c00000 */
[----:B------:R-:W-:Y:S01]  /*1b340*/  MOV R0, R188 ;  /* 0x000000bc00007202 */ /* 0x000fe20000000f00 */
[----:B------:R-:W-:-:S05]  /*1b350*/  BRA `(.L_x_3191) ;  /* 0xffff217000007947 */ /* 0x000fca000383ffff */
.L_x_3092:
[----:B------:R-:W-:Y:S01]  /*1b360*/  MOV R3, 0x181f ;  /* 0x0000181f00037802 */ /* 0x000fe20000000f00 */
[----:B------:R-:W-:Y:S01]  /*1b370*/  IMAD.MOV.U32 R184, RZ, RZ, R153 ;  /* 0x000000ffffb87224 */ /* 0x000fe200078e0099 */
[----:B------:R-:W-:Y:S01]  /*1b380*/  MOV R189, 0xffffffff ;  /* 0xffffffff00bd7802 */ /* 0x000fe20000000f00 */
[----:B------:R-:W-:Y:S01]  /*1b390*/  IMAD.MOV.U32 R187, RZ, RZ, RZ ;  /* 0x000000ffffbb7224 */ /* 0x000fe200078e00ff */
[----:B------:R-:W-:Y:S02]  /*1b3a0*/  MOV R2, 0x1b3c0 ;  /* 0x0001b3c000027802 */ /* 0x000fe40000000f00 */
[----:B------:R-:W-:Y:S05]  /*1b3b0*/  CALL.REL.NOINC `($__internal_17_$__cuda_sm70_shflsync_idx_p) ;  /* 0x0000c24000007944 */ /* 0x000fea0003c00000 */
[----:B------:R-:W-:Y:S01]  /*1b3c0*/  MOV R4, R188 ;  /* 0x000000bc00047202 */ /* 0x000fe20000000f00 */
[----:B------:R-:W-:-:S05]  /*1b3d0*/  BRA `(.L_x_3192) ;  /* 0xffff2ea000007947 */ /* 0x000fca000383ffff */
.L_x_3093:
[----:B------:R-:W-:Y:S01]  /*1b3e0*/  MOV R3, 0x181f ;  /* 0x0000181f00037802 */ /* 0x000fe20000000f00 */
[----:B------:R-:W-:Y:S01]  /*1b3f0*/  IMAD.MOV.U32 R184, RZ, RZ, R168 ;  /* 0x000000ffffb87224 */ /* 0x000fe200078e00a8 */
[----:B------:R-:W-:Y:S01]  /*1b400*/  MOV R189, 0xffffffff ;  /* 0xffffffff00bd7802 */ /* 0x000fe20000000f00 */
[----:B------:R-:W-:Y:S01]  /*1b410*/  IMAD.MOV.U32 R187, RZ, RZ, RZ ;  /* 0x000000ffffbb7224 */ /* 0x000fe200078e00ff */
[----:B------:R-:W-:Y:S02]  /*1b420*/  MOV R2, 0x1b440 ;  /* 0x0001b44000027802 */ /* 0x000fe40000000f00 */
[----:B-12---:R-:W-:Y:S05]  /*1b430*/  CALL.REL.NOINC `($__internal_17_$__cuda_sm70_shflsync_idx_p) ;  /* 0x0000c1c000007944 */ /* 0x006fea0003c00000 */
[----:B------:R-:W-:Y:S01]  /*1b440*/  MOV R0, R188 ;  /* 0x000000bc00007202 */ /* 0x000fe20000000f00 */
[----:B------:R-:W-:-:S05]  /*1b450*/  BRA `(.L_x_3193) ;  /* 0xffff2e4000007947 */ /* 0x000fca000383ffff */
.L_x_3094:
[----:B--2---:R-:W-:Y:S01]  /*1b460*/  MOV R3, 0x181f ;  /* 0x0000181f00037802 */ /* 0x004fe20000000f00 */
[----:B------:R-:W-:Y:S01]  /*1b470*/  IMAD.MOV.U32 R184, RZ, RZ, R153 ;  /* 0x000000ffffb87224 */ /* 0x000fe200078e0099 */
[----:B------:R-:W-:Y:S01]  /*1b480*/  MOV R189, 0xffffffff ;  /* 0xffffffff00bd7802 */ /* 0x000fe20000000f00 */
[----:B------:R-:W-:Y:S01]  /*1b490*/  IMAD.MOV.U32 R187, RZ, RZ, 0x1 ;  /* 0x00000001ffbb7424 */ /* 0x000fe200078e00ff */
[----:B------:R-:W-:Y:S02]  /*1b4a0*/  MOV R2, 0x1b4c0 ;  /* 0x0001b4c000027802 */ /* 0x000fe40000000f00 */
[----:B-1-3--:R-:W-:Y:S05]  /*1b4b0*/  CALL.REL.NOINC `($__internal_17_$__cuda_sm70_shflsync_idx_p) ;  /* 0x0000c14000007944 */ /* 0x00afea0003c00000 */
        /* <DEDUP_REMOVED lines=9> */
.L_x_3095:
        /* <DEDUP_REMOVED lines=8> */
.L_x_3100:
[----:B------:R-:W-:Y:S01]  /*1b5d0*/  MOV R3, 0x1c1f ;  /* 0x00001c1f00037802 */ /* 0x000fe20000000f00 */
[----:B------:R-:W-:Y:S01]  /*1b5e0*/  IMAD.MOV.U32 R184, RZ, RZ, R6 ;  /* 0x000000ffffb87224 */ /* 0x000fe200078e0006 */
[----:B------:R-:W-:Y:S01]  /*1b5f0*/  MOV R189, 0xffffffff ;  /* 0xffffffff00bd7802 */ /* 0x000fe20000000f00 */
[----:B------:R-:W-:Y:S01]  /*1b600*/  IMAD.MOV.U32 R187, RZ, RZ, 0x1 ;  /* 0x00000001ffbb7424 */ /* 0x000fe200078e00ff */
[----:B------:R-:W-:Y:S02]  /*1b610*/  MOV R2, 0x1b630 ;  /* 0x0001b63000027802 */ /* 0x000fe40000000f00 */
[----:B-1----:R-:W-:Y:S05]  /*1b620*/  CALL.REL.NOINC `($__internal_17_$__cuda_sm70_shflsync_idx_p) ;  /* 0x0000bfd000007944 */ /* 0x002fea0003c00000 */
[----:B------:R-:W-:Y:S01]  /*1b630*/  MOV R3, R188 ;  /* 0x000000bc00037202 */ /* 0x000fe20000000f00 */
[----:B------:R-:W-:-:S05]  /*1b640*/  BRA `(.L_x_3196) ;  /* 0xffff365000007947 */ /* 0x000fca000383ffff */
.L_x_3105:
[----:B------:R-:W-:Y:S02]  /*1b650*/  MOV R0, 0x2 ;  /* 0x0000000200007802 */ /* 0x000fe40000000f00 */
[----:B------:R-:W-:Y:S02]  /*1b660*/  MOV R2, 0x1b680 ;  /* 0x0001b68000027802 */ /* 0x000fe40000000f00 */
[----:B-12---:R-:W-:Y:S05]  /*1b670*/  CALL.REL.NOINC `($__internal_16_$__cuda_sm70_shflsync_bfly_p) ;  /* 0x0000bf2000007944 */ /* 0x006fea0003c00000 */
[----:B------:R-:W-:-:S05]  /*1b680*/  BRA `(.L_x_3197) ;  /* 0xffff3c2000007947 */ /* 0x000fca000383ffff */
.L_x_3106:
[----:B------:R-:W-:Y:S01]  /*1b690*/  MOV R0, 0x1 ;  /* 0x0000000100007802 */ /* 0x000fe20000000f00 */
[----:B---3--:R-:W-:Y:S01]  /*1b6a0*/  IMAD.MOV.U32 R4, RZ, RZ, R6 ;  /* 0x000000ffff047224 */ /* 0x008fe200078e0006 */
[----:B------:R-:W-:Y:S02]  /*1b6b0*/  MOV R2, 0x1b6d0 ;  /* 0x0001b6d000027802 */ /* 0x000fe40000000f00 */
[----:B------:R-:W-:Y:S05]  /*1b6c0*/  CALL.REL.NOINC `($__internal_16_$__cuda_sm70_shflsync_bfly_p) ;  /* 0x0000bed000007944 */ /* 0x000fea0003c00000 */
[----:B------:R-:W-:Y:S01]  /*1b6d0*/  IMAD.MOV.U32 R4, RZ, RZ, R8 ;  /* 0x000000ffff047224 */ /* 0x000fe200078e0008 */
[----:B------:R-:W-:Y:S01]  /*1b6e0*/  FMNMX.FTZ R6, R6, R0, !PT ;  /* 0x0000000006067209 */ /* 0x000fe20007810000 */
[----:B------:R-:W-:Y:S01]  /*1b6f0*/  IMAD.MOV.U32 R0, RZ, RZ, 0x2 ;  /* 0x00000002ff007424 */ /* 0x000fe200078e00ff */
[----:B------:R-:W-:Y:S02]  /*1b700*/  MOV R2, 0x1b720 ;  /* 0x0001b72000027802 */ /* 0x000fe40000000f00 */
[----:B------:R-:W-:Y:S05]  /*1b710*/  CALL.REL.NOINC `($__internal_16_$__cuda_sm70_shflsync_bfly_p) ;  /* 0x0000be8000007944 */ /* 0x000fea0003c00000 */
[----:B------:R-:W-:Y:S01]  /*1b720*/  FMNMX.FTZ R4, R8, R0, !PT ;  /* 0x0000000008047209 */ /* 0x000fe20007810000 */
[----:B------:R-:W-:Y:S01]  /*1b730*/  IMAD.MOV.U32 R0, RZ, RZ, 0x1 ;  /* 0x00000001ff007424 */ /* 0x000fe200078e00ff */
[----:B------:R-:W-:Y:S02]  /*1b740*/  MOV R2, 0x1b760 ;  /* 0x0001b76000027802 */ /* 0x000fe40000000f00 */
[----:B------:R-:W-:Y:S05]  /*1b750*/  CALL.REL.NOINC `($__internal_16_$__cuda_sm70_shflsync_bfly_p) ;  /* 0x0000be4000007944 */ /* 0x000fea0003c00000 */
[----:B------:R-:W-:-:S05]  /*1b760*/  BRA `(.L_x_3198) ;  /* 0xffff3bb000007947 */ /* 0x000fca000383ffff */
.L_x_3115:
        /* <DEDUP_REMOVED lines=8> */
.L_x_3116:
        /* <DEDUP_REMOVED lines=8> */
.L_x_3117:
        /* <DEDUP_REMOVED lines=15> */
.L_x_3120:
        /* <DEDUP_REMOVED lines=8> */
.L_x_3121:
        /* <DEDUP_REMOVED lines=8> */
.L_x_3122:
        /* <DEDUP_REMOVED lines=15> */
.L_x_3123:
[----:B------:R-:W-:Y:S02]  /*1bb50*/  MOV R0, 0x2 ;  /* 0x0000000200007802 */ /* 0x000fe40000000f00 */
[----:B------:R-:W-:Y:S02]  /*1bb60*/  MOV R2, 0x1bb80 ;  /* 0x0001bb8000027802 */ /* 0x000fe40000000f00 */
[----:B---34-:R-:W-:Y:S05]  /*1bb70*/  CALL.REL.NOINC `($__internal_16_$__cuda_sm70_shflsync_bfly_p) ;  /* 0x0000ba2000007944 */ /* 0x018fea0003c00000 */
[----:B------:R-:W-:-:S05]  /*1bb80*/  BRA `(.L_x_3205) ;  /* 0xffff67e000007947 */ /* 0x000fca000383ffff */
.L_x_3124:
[----:B------:R-:W-:Y:S01]  /*1bb90*/  MOV R0, 0x1 ;  /* 0x0000000100007802 */ /* 0x000fe20000000f00 */
[----:B-1----:R-:W-:Y:S01]  /*1bba0*/  IMAD.MOV.U32 R4, RZ, RZ, R152 ;  /* 0x000000ffff047224 */ /* 0x002fe200078e0098 */
[----:B------:R-:W-:Y:S02]  /*1bbb0*/  MOV R2, 0x1bbd0 ;  /* 0x0001bbd000027802 */ /* 0x000fe40000000f00 */
[----:B---34-:R-:W-:Y:S05]  /*1bbc0*/  CALL.REL.NOINC `($__internal_16_$__cuda_sm70_shflsync_bfly_p) ;  /* 0x0000b9d000007944 */ /* 0x018fea0003c00000 */
        /* <DEDUP_REMOVED lines=10> */
.L_x_3127:
        /* <DEDUP_REMOVED lines=8> */
.L_x_3130:
        /* <DEDUP_REMOVED lines=15> */
.L_x_3133:
        /* <DEDUP_REMOVED lines=8> */
.L_x_3134:
        /* <DEDUP_REMOVED lines=8> */
.L_x_3135:
        /* <DEDUP_REMOVED lines=15> */
.L_x_3136:
        /* <DEDUP_REMOVED lines=8> */
.L_x_3141:
        /* <DEDUP_REMOVED lines=8> */
.L_x_3146:
[----:B------:R-:W-:Y:S02]  /*1c0d0*/  MOV R0, 0x2 ;  /* 0x0000000200007802 */ /* 0x000fe40000000f00 */
[----:B------:R-:W-:Y:S02]  /*1c0e0*/  MOV R2, 0x1c100 ;  /* 0x0001c10000027802 */ /* 0x000fe40000000f00 */
[----:B------:R-:W-:Y:S05]  /*1c0f0*/  CALL.REL.NOINC `($__internal_16_$__cuda_sm70_shflsync_bfly_p) ;  /* 0x0000b4a000007944 */ /* 0x000fea0003c00000 */
[----:B------:R-:W-:-:S05]  /*1c100*/  BRA `(.L_x_3214) ;  /* 0xffff9be000007947 */ /* 0x000fca000383ffff */
.L_x_3147:
[----:B------:R-:W-:Y:S01]  /*1c110*/  MOV R0, 0x1 ;  /* 0x0000000100007802 */ /* 0x000fe20000000f00 */
[----:B-1----:R-:W-:Y:S01]  /*1c120*/  IMAD.MOV.U32 R4, RZ, RZ, R152 ;  /* 0x000000ffff047224 */ /* 0x002fe200078e0098 */
        /* <DEDUP_REMOVED lines=12> */
.L_x_3149:
[----:B------:R-:W-:Y:S01]  /*1c1f0*/  IMAD.MOV.U32 R4, RZ, RZ, R230 ;  /* 0x000000ffff047224 */ /* 0x000fe200078e00e6 */
[----:B------:R-:W-:-:S02]  /*1c200*/  MOV R0, 0x2 ;  /* 0x0000000200007802 */ /* 0x000fc40000000f00 */
[----:B------:R-:W-:Y:S02]  /*1c210*/  MOV R2, 0x1c230 ;  /* 0x0001c23000027802 */ /* 0x000fe40000000f00 */
[----:B------:R-:W-:Y:S05]  /*1c220*/  CALL.REL.NOINC `($__internal_16_$__cuda_sm70_shflsync_bfly_p) ;  /* 0x0000b37000007944 */ /* 0x000fea0003c00000 */
[----:B------:R-:W-:Y:S01]  /*1c230*/  MOV R5, R0 ;  /* 0x0000000000057202 */ /* 0x000fe20000000f00 */
[----:B------:R-:W-:Y:S05]  /*1c240*/  BRA `(.L_x_3216) ;  /* 0xffffb2f000007947 */ /* 0x000fea000383ffff */
.L_x_3150:
[----:B------:R-:W-:Y:S01]  /*1c250*/  IMAD.MOV.U32 R4, RZ, RZ, R5 ;  /* 0x000000ffff047224 */ /* 0x000fe200078e0005 */
[----:B------:R-:W-:Y:S02]  /*1c260*/  MOV R0, 0x1 ;  /* 0x0000000100007802 */ /* 0x000fe40000000f00 */
[----:B------:R-:W-:Y:S02]  /*1c270*/  MOV R2, 0x1c290 ;  /* 0x0001c29000027802 */ /* 0x000fe40000000f00 */
[----:B-1----:R-:W-:Y:S05]  /*1c280*/  CALL.REL.NOINC `($__internal_16_$__cuda_sm70_shflsync_bfly_p) ;  /* 0x0000b31000007944 */ /* 0x002fea0003c00000 */
[----:B------:R-:W-:Y:S01]  /*1c290*/  FADD.FTZ R5, R5, R0 ;  /* 0x0000000005057221 */ /* 0x000fe20000010000 */
[----:B------:R-:W-:Y:S02]  /*1c2a0*/  MOV R4, R229 ;  /* 0x000000e500047202 */ /* 0x000fe40000000f00 */
[----:B------:R-:W-:Y:S02]  /*1c2b0*/  MOV R0, 0x2 ;  /* 0x0000000200007802 */ /* 0x000fe40000000f00 */
[----:B------:R-:W-:Y:S02]  /*1c2c0*/  MOV R2, 0x1c2e0 ;  /* 0x0001c2e000027802 */ /* 0x000fe40000000f00 */
[----:B------:R-:W-:Y:S05]  /*1c2d0*/  CALL.REL.NOINC `($__internal_16_$__cuda_sm70_shflsync_bfly_p) ;  /* 0x0000b2c000007944 */ /* 0x000fea0003c00000 */
[----:B------:R-:W-:Y:S01]  /*1c2e0*/  FADD.FTZ R4, R229, R0 ;  /* 0x00000000e5047221 */ /* 0x000fe20000010000 */
[----:B------:R-:W-:-:S02]  /*1c2f0*/  MOV R0, 0x1 ;  /* 0x0000000100007802 */ /* 0x000fc40000000f00 */
[----:B------:R-:W-:Y:S02]  /*1c300*/  MOV R2, 0x1c320 ;  /* 0x0001c32000027802 */ /* 0x000fe40000000f00 */
[----:B------:R-:W-:Y:S05]  /*1c310*/  CALL.REL.NOINC `($__internal_16_$__cuda_sm70_shflsync_bfly_p) ;  /* 0x0000b28000007944 */ /* 0x000fea0003c00000 */
[----:B------:R-:W-:Y:S05]  /*1c320*/  BRA `(.L_x_3217) ;  /* 0xffffb28000007947 */ /* 0x000fea000383ffff */
.L_x_3162:
[----:B------:R-:W-:Y:S01]  /*1c330*/  IMAD.MOV.U32 R184, RZ, RZ, R15 ;  /* 0x000000ffffb87224 */ /* 0x000fe200078e000f */
[----:B------:R-:W-:Y:S01]  /*1c340*/  MOV R3, 0x181f ;  /* 0x0000181f00037802 */ /* 0x000fe20000000f00 */
[----:B------:R-:W-:Y:S01]  /*1c350*/  IMAD.MOV.U32 R187, RZ, RZ, RZ ;  /* 0x000000ffffbb7224 */ /* 0x000fe200078e00ff */
[----:B------:R-:W-:Y:S02]  /*1c360*/  MOV R189, 0xffffffff ;  /* 0xffffffff00bd7802 */ /* 0x000fe40000000f00 */
[----:B------:R-:W-:Y:S02]  /*1c370*/  MOV R2, 0x1c390 ;  /* 0x0001c39000027802 */ /* 0x000fe40000000f00 */
[----:B-1---5:R-:W-:Y:S05]  /*1c380*/  CALL.REL.NOINC `($__internal_17_$__cuda_sm70_shflsync_idx_p) ;  /* 0x0000b27000007944 */ /* 0x022fea0003c00000 */
[----:B------:R-:W-:Y:S01]  /*1c390*/  MOV R4, R188 ;  /* 0x000000bc00047202 */ /* 0x000fe20000000f00 */
[----:B------:R-:W-:Y:S05]  /*1c3a0*/  BRA `(.L_x_3218) ;  /* 0xffffdcb000007947 */ /* 0x000fea000383ffff */
.L_x_3163:
[----:B------:R-:W-:Y:S01]  /*1c3b0*/  IMAD.MOV.U32 R184, RZ, RZ, R17 ;  /* 0x000000ffffb87224 */ /* 0x000fe200078e0011 */
[----:B------:R-:W-:Y:S01]  /*1c3c0*/  MOV R3, 0x181f ;  /* 0x0000181f00037802 */ /* 0x000fe20000000f00 */
[----:B------:R-:W-:Y:S01]  /*1c3d0*/  IMAD.MOV.U32 R187, RZ, RZ, RZ ;  /* 0x000000ffffbb7224 */ /* 0x000fe200078e00ff */
[----:B------:R-:W-:Y:S02]  /*1c3e0*/  MOV R189, 0xffffffff ;  /* 0xffffffff00bd7802 */ /* 0x000fe40000000f00 */
[----:B------:R-:W-:-:S02]  /*1c3f0*/  MOV R2, 0x1c410 ;  /* 0x0001c41000027802 */ /* 0x000fc40000000f00 */
[----:B-123-5:R-:W-:Y:S05]  /*1c400*/  CALL.REL.NOINC `($__internal_17_$__cuda_sm70_shflsync_idx_p) ;  /* 0x0000b1f000007944 */ /* 0x02efea0003c00000 */
[----:B------:R-:W-:Y:S01]  /*1c410*/  MOV R2, R188 ;  /* 0x000000bc00027202 */ /* 0x000fe20000000f00 */
[----:B------:R-:W-:Y:S05]  /*1c420*/  BRA `(.L_x_3219) ;  /* 0xffffdc5000007947 */ /* 0x000fea000383ffff */
.L_x_3166:
[----:B------:R-:W-:Y:S01]  /*1c430*/  IMAD.MOV.U32 R184, RZ, RZ, R15 ;  /* 0x000000ffffb87224 */ /* 0x000fe200078e000f */
[----:B-1----:R-:W-:Y:S01]  /*1c440*/  MOV R3, 0x181f ;  /* 0x0000181f00037802 */ /* 0x002fe20000000f00 */
[----:B------:R-:W-:Y:S01]  /*1c450*/  IMAD.MOV.U32 R187, RZ, RZ, 0x1 ;  /* 0x00000001ffbb7424 */ /* 0x000fe200078e00ff */
[----:B------:R-:W-:-:S02]  /*1c460*/  MOV R189, 0xffffffff ;  /* 0xffffffff00bd7802 */ /* 0x000fc40000000f00 */
[----:B------:R-:W-:Y:S02]  /*1c470*/  MOV R2, 0x1c490 ;  /* 0x0001c49000027802 */ /* 0x000fe40000000f00 */
        /* <DEDUP_REMOVED lines=10> */
.L_x_3169:
[----:B------:R-:W-:Y:S01]  /*1c520*/  IMAD.MOV.U32 R184, RZ, RZ, R15 ;  /* 0x000000ffffb87224 */ /* 0x000fe200078e000f */
[----:B--2---:R-:W-:Y:S01]  /*1c530*/  MOV R3, 0x181f ;  /* 0x0000181f00037802 */ /* 0x004fe20000000f00 */
[----:B------:R-:W-:Y:S01]  /*1c540*/  IMAD.MOV.U32 R187, RZ, RZ, 0x2 ;  /* 0x00000002ffbb7424 */ /* 0x000fe200078e00ff */
[----:B------:R-:W-:Y:S02]  /*1c550*/  MOV R189, 0xffffffff ;  /* 0xffffffff00bd7802 */ /* 0x000fe40000000f00 */
[----:B------:R-:W-:-:S02]  /*1c560*/  MOV R2, 0x1c580 ;  /* 0x0001c58000027802 */ /* 0x000fc40000000f00 */
[----:B-1--4-:R-:W-:Y:S05]  /*1c570*/  CALL.REL.NOINC `($__internal_17_$__cuda_sm70_shflsync_idx_p) ;  /* 0x0000b08000007944 */ /* 0x012fea0003c00000 */
[----:B------:R-:W-:Y:S01]  /*1c580*/  MOV R4, R188 ;  /* 0x000000bc00047202 */ /* 0x000fe20000000f00 */
[----:B------:R-:W-:Y:S05]  /*1c590*/  BRA `(.L_x_3221) ;  /* 0xffffde9000007947 */ /* 0x000fea000383ffff */
.L_x_3170:
[----:B------:R-:W-:Y:S01]  /*1c5a0*/  IMAD.MOV.U32 R184, RZ, RZ, R17 ;  /* 0x000000ffffb87224 */ /* 0x000fe200078e0011 */
[----:B------:R-:W-:Y:S01]  /*1c5b0*/  MOV R3, 0x181f ;  /* 0x0000181f00037802 */ /* 0x000fe20000000f00 */
[----:B------:R-:W-:Y:S01]  /*1c5c0*/  IMAD.MOV.U32 R187, RZ, RZ, 0x2 ;  /* 0x00000002ffbb7424 */ /* 0x000fe200078e00ff */
[----:B------:R-:W-:-:S02]  /*1c5d0*/  MOV R189, 0xffffffff ;  /* 0xffffffff00bd7802 */ /* 0x000fc40000000f00 */
[----:B------:R-:W-:Y:S02]  /*1c5e0*/  MOV R2, 0x1c600 ;  /* 0x0001c60000027802 */ /* 0x000fe40000000f00 */
[----:B-1234-:R-:W-:Y:S05]  /*1c5f0*/  CALL.REL.NOINC `($__internal_17_$__cuda_sm70_shflsync_idx_p) ;  /* 0x0000b00000007944 */ /* 0x01efea0003c00000 */
[----:B------:R-:W-:Y:S01]  /*1c600*/  MOV R2, R188 ;  /* 0x000000bc00027202 */ /* 0x000fe20000000f00 */
[----:B------:R-:W-:Y:S05]  /*1c610*/  BRA `(.L_x_3222) ;  /* 0xffffde3000007947 */ /* 0x000fea000383ffff */
.L_x_3173:
[----:B------:R-:W-:Y:S01]  /*1c620*/  IMAD.MOV.U32 R184, RZ, RZ, R15 ;  /* 0x000000ffffb87224 */ /* 0x000fe200078e000f */
[----:B--2---:R-:W-:Y:S01]  /*1c630*/  MOV R3, 0x181f ;  /* 0x0000181f00037802 */ /* 0x004fe20000000f00 */
[----:B------:R-:W-:Y:S01]  /*1c640*/  IMAD.MOV.U32 R187, RZ, RZ, 0x3 ;  /* 0x00000003ffbb7424 */ /* 0x000fe200078e00ff */
[----:B------:R-:W-:Y:S02]  /*1c650*/  MOV R189, 0xffffffff ;  /* 0xffffffff00bd7802 */ /* 0x000fe40000000f00 */
[----:B------:R-:W-:Y:S02]  /*1c660*/  MOV R2, 0x1c680 ;  /* 0x0001c68000027802 */ /* 0x000fe40000000f00 */
[----:B-1--4-:R-:W-:Y:S05]  /*1c670*/  CALL.REL.NOINC `($__internal_17_$__cuda_sm70_shflsync_idx_p) ;  /* 0x0000af8000007944 */ /* 0x012fea0003c00000 */
        /* <DEDUP_REMOVED lines=9> */
        .type           $_ZN7cutlass13device_kernelIN5flash19enable_sm80_to_sm89INS1_16FlashAttnFwdSm80INS1_25CollectiveMainloopFwdSm80ILi8ELi1ELb0EN4cute5tupleIJNS5_1CILi128EEENS7_ILi48EEENS7_ILi256EEEEEELi256ENS_10bfloat16_tEfNS_4arch4Sm80ELb0ELb1ELb0ELb1ELb1ELb1ELb1ELb0EEENS1_21CollectiveEpilogueFwdINS6_IJS8_SA_S9_EEENS6_IJNS7_ILi1EEESI_SI_EEESC_SE_Li256ELb1ELb1ELb0ELb0EEENS1_19SingleTileSchedulerILb1ELb0ELb1ELi128EEEEEEEEEvNT_6ParamsE$_ZZN5flash25CollectiveMainloopFwdSm80ILi8ELi1ELb0EN4cute5tupleIJNS1_1CILi128EEENS3_ILi48EEENS3_ILi256EEEEEELi256EN7cutlass10bfloat16_tEfNS8_4arch4Sm80ELb0ELb1ELb0ELb1ELb1ELb1ELb1ELb0EE3mmaINS_16FlashAttnFwdSm80ISC_NS_21CollectiveEpilogueFwdINS2_IJS4_S6_S5_EEENS2_IJNS3_ILi1EEESH_SH_EEES9_SB_Li256ELb1ELb1ELb0ELb0EEENS_19SingleTileSchedulerILb1ELb0ELb1ELi128EEEE13SharedStorageENS1_6TensorINS1_11ArrayEngineIfLm128EEENS1_6LayoutINS2_IJNS2_IJNS3_ILi2EEESS_EEESH_NS3_ILi32EEEEEENS2_IJNS2_IJSH_SS_EEENS3_ILi0EEENS3_ILi4EEEEEEEEEENS_7SoftmaxILi2ELi0EEEEEbRKNSC_6ParamsERT0_RT1_iRKNS_16SeqlenInfoQKNewKILb1ELb1EEENS2_IJiiiiEEERT_ENKUlvE_clEv,@function
        .size           $_ZN7cutlass13device_kernelIN5flash19enable_sm80_to_sm89INS1_16FlashAttnFwdSm80INS1_25CollectiveMainloopFwdSm80ILi8ELi1ELb0EN4cute5tupleIJNS5_1CILi128EEENS7_ILi48EEENS7_ILi256EEEEEELi256ENS_10bfloat16_tEfNS_4arch4Sm80ELb0ELb1ELb0ELb1ELb1ELb1ELb1ELb0EEENS1_21CollectiveEpilogueFwdINS6_IJS8_SA_S9_EEENS6_IJNS7_ILi1EEESI_SI_EEESC_SE_Li256ELb1ELb1ELb0ELb0EEENS1_19SingleTileSchedulerILb1ELb0ELb1ELi128EEEEEEEEEvNT_6ParamsE$_ZZN5flash25CollectiveMainloopFwdSm80ILi8ELi1ELb0EN4cute5tupleIJNS1_1CILi128EEENS3_ILi48EEENS3_ILi256EEEEEELi256EN7cutlass10bfloat16_tEfNS8_4arch4Sm80ELb0ELb1ELb0ELb1ELb1ELb1ELb1ELb0EE3mmaINS_16FlashAttnFwdSm80ISC_NS_21CollectiveEpilogueFwdINS2_IJS4_S6_S5_EEENS2_IJNS3_ILi1EEESH_SH_EEES9_SB_Li256ELb1ELb1ELb0ELb0EEENS_19SingleTileSchedulerILb1ELb0ELb1ELi128EEEE13SharedStorageENS1_6TensorINS1_11ArrayEngineIfLm128EEENS1_6LayoutINS2_IJNS2_IJNS3_ILi2EEESS_EEESH_NS3_ILi32EEEEEENS2_IJNS2_IJSH_SS_EEENS3_ILi0EEENS3_ILi4EEEEEEEEEENS_7SoftmaxILi2ELi0EEEEEbRKNSC_6ParamsERT0_RT1_iRKNS_16SeqlenInfoQKNewKILb1ELb1EEENS2_IJiiiiEEERT_ENKUlvE_clEv,($__internal_16_$__cuda_sm70_shflsync_bfly_p - $_ZN7cutlass13device_kernelIN5flash19enable_sm80_to_sm89INS1_16FlashAttnFwdSm80INS1_25CollectiveMainloopFwdSm80ILi8ELi1ELb0EN4cute5tupleIJNS5_1CILi128EEENS7_ILi48EEENS7_ILi256EEEEEELi256ENS_10bfloat16_tEfNS_4arch4Sm80ELb0ELb1ELb0ELb1ELb1ELb1ELb1ELb0EEENS1_21CollectiveEpilogueFwdINS6_IJS8_SA_S9_EEENS6_IJNS7_ILi1EEESI_SI_EEESC_SE_Li256ELb1ELb1ELb0ELb0EEENS1_19SingleTileSchedulerILb1ELb0ELb1ELi128EEEEEEEEEvNT_6ParamsE$_ZZN5flash25CollectiveMainloopFwdSm80ILi8ELi1ELb0EN4cute5tupleIJNS1_1CILi128EEENS3_ILi48EEENS3_ILi256EEEEEELi256EN7cutlass10bfloat16_tEfNS8_4arch4Sm80ELb0ELb1ELb0ELb1ELb1ELb1ELb1ELb0EE3mmaINS_16FlashAttnFwdSm80ISC_NS_21CollectiveEpilogueFwdINS2_IJS4_S6_S5_EEENS2_IJNS3_ILi1EEESH_SH_EEES9_SB_Li256ELb1ELb1ELb0ELb0EEENS_19SingleTileSchedulerILb1ELb0ELb1ELi128EEEE13SharedStorageENS1_6TensorINS1_11ArrayEngineIfLm128EEENS1_6LayoutINS2_IJNS2_IJNS3_ILi2EEESS_EEESH_NS3_ILi32EEEEEENS2_IJNS2_IJSH_SS_EEENS3_ILi0EEENS3_ILi4EEEEEEEEEENS_7SoftmaxILi2ELi0EEEEEbRKNSC_6ParamsERT0_RT1_iRKNS_16SeqlenInfoQKNewKILb1ELb1EEENS2_IJiiiiEEERT_ENKUlvE_clEv)
$_ZN7cutlass13device_kernelIN5flash19enable_sm80_to_sm89INS1_16FlashAttnFwdSm80INS1_25CollectiveMainloopFwdSm80ILi8ELi1ELb0EN4cute5tupleIJNS5_1CILi128EEENS7_ILi48EEENS7_ILi256EEEEEELi256ENS_10bfloat16_tEfNS_4arch4Sm80ELb0ELb1ELb0ELb1ELb1ELb1ELb1ELb0EEENS1_21CollectiveEpilogueFwdINS6_IJS8_SA_S9_EEENS6_IJNS7_ILi1EEESI_SI_EEESC_SE_Li256ELb1ELb1ELb0ELb0EEENS1_19SingleTileSchedulerILb1ELb0ELb1ELi128EEEEEEEEEvNT_6ParamsE$_ZZN5flash25CollectiveMainloopFwdSm80ILi8ELi1ELb0EN4cute5tupleIJNS1_1CILi128EEENS3_ILi48EEENS3_ILi256EEEEEELi256EN7cutlass10bfloat16_tEfNS8_4arch4Sm80ELb0ELb1ELb0ELb1ELb1ELb1ELb1ELb0EE3mmaINS_16FlashAttnFwdSm80ISC_NS_21CollectiveEpilogueFwdINS2_IJS4_S6_S5_EEENS2_IJNS3_ILi1EEESH_SH_EEES9_SB_Li256ELb1ELb1ELb0ELb0EEENS_19SingleTileSchedulerILb1ELb0ELb1ELi128EEEE13SharedStorageENS1_6TensorINS1_11ArrayEngineIfLm128EEENS1_6LayoutINS2_IJNS2_IJNS3_ILi2EEESS_EEESH_NS3_ILi32EEEEEENS2_IJNS2_IJSH_SS_EEENS3_ILi0EEENS3_ILi4EEEEEEEEEENS_7SoftmaxILi2ELi0EEEEEbRKNSC_6ParamsERT0_RT1_iRKNS_16SeqlenInfoQKNewKILb1ELb1EEENS2_IJiiiiEEERT_ENKUlvE_clEv:
        /* <DEDUP_REMOVED lines=9> */
[----:B------:R-:W-:Y:S05]  /*1c7a0*/  RET.REL.NODEC R2 `(_ZN7cutlass13device_kernelIN5flash19enable_sm80_to_sm89INS1_16FlashAttnFwdSm80INS1_25CollectiveMainloopFwdSm80ILi8ELi1ELb0EN4cute5tupleIJNS5_1CILi128EEENS7_ILi48EEENS7_ILi256EEEEEELi256ENS_10bfloat16_tEfNS_4arch4Sm80ELb0ELb1ELb0ELb1ELb1ELb1ELb1ELb0EEENS1_21CollectiveEpilogueFwdINS6_IJS8_SA_S9_EEENS6_IJNS7_ILi1EEESI_SI_EEESC_SE_Li256ELb1ELb1ELb0ELb0EEENS1_19SingleTileSchedulerILb1ELb0ELb1ELi128EEEEEEEEEvNT_6ParamsE) ;  /* 0xfffe385002007950 */ /* 0x000fea0003c3ffff */
.L_x_3224:
        /* <DEDUP_REMOVED lines=52> */
.L_x_3300:
[----:B------:R-:W-:Y:S05]  /*1caf0*/  BRA.DIV ~URZ, `(.L_x_3227) ;  /* 0x00009bf27f007947 */ /* 0x000fea000b800000 */
[----:B------:R3:W4:Y:S01]  /*1cb00*/  SHFL.IDX PT, R12, R34, RZ, 0x181f ;  /* 0x00181fff220c7589 */ /* 0x00072200000e0000 */
[----:B--2---:R-:W-:-:S03]  /*1cb10*/  MOV R13, R11 ;  /* 0x0000000b000d7202 */ /* 0x004fc60000000f00 */
[----:B------:R3:W2:Y:S04]  /*1cb20*/  SHFL.IDX PT, R14, R24, RZ, 0x181f ;  /* 0x00181fff180e7589 */ /* 0x0006a800000e0000 */
[----:B------:R3:W1:Y:S02]  /*1cb30*/  SHFL.IDX PT, R3, R37, RZ, 0x181f ;  /* 0x00181fff25037589 */ /* 0x00066400000e0000 */
.L_x_3301:
        /* <DEDUP_REMOVED lines=60> */
.L_x_3229:
[----:B------:R-:W-:Y:S05]  /*1cf00*/  BSYNC B0 ;  /* 0x0000000000007941 */ /* 0x000fea0003800000 */
.L_x_3228:
        /* <DEDUP_REMOVED lines=29> */
.L_x_3302:
        /* <DEDUP_REMOVED lines=52> */
.L_x_3232:
[----:B------:R-:W-:Y:S05]  /*1d420*/  BSYNC B0 ;  /* 0x0000000000007941 */ /* 0x000fea0003800000 */
.L_x_3231:
        /* <DEDUP_REMOVED lines=26> */
.L_x_3303:
[----:B------:R-:W-:Y:S05]  /*1d5d0*/  BRA.DIV ~URZ, `(.L_x_3234) ;  /* 0x000094e27f007947 */ /* 0x000fea000b800000 */
[----:B------:R4:W1:Y:S01]  /*1d5e0*/  SHFL.IDX PT, R12, R34, 0x2, 0x181f ;  /* 0x00581f00220c7f89 */ /* 0x00086200000e0000 */
[----:B--23--:R-:W-:-:S03]  /*1d5f0*/  MOV R13, R11 ;  /* 0x0000000b000d7202 */ /* 0x00cfc60000000f00 */
[----:B------:R4:W2:Y:S04]  /*1d600*/  SHFL.IDX PT, R14, R24, 0x2, 0x181f ;  /* 0x00581f00180e7f89 */ /* 0x0008a800000e0000 */
[----:B------:R4:W3:Y:S02]  /*1d610*/  SHFL.IDX PT, R2, R37, 0x2, 0x181f ;  /* 0x00581f0025027f89 */ /* 0x0008e400000e0000 */
.L_x_3304:
        /* <DEDUP_REMOVED lines=53> */
.L_x_3236:
[----:B------:R-:W-:Y:S05]  /*1d970*/  BSYNC B0 ;  /* 0x0000000000007941 */ /* 0x000fea0003800000 */
.L_x_3235:
        /* <DEDUP_REMOVED lines=27> */
.L_x_3305:
        /* <DEDUP_REMOVED lines=8> */
.L_x_3306:
        /* <DEDUP_REMOVED lines=52> */
.L_x_3240:
[----:B------:R-:W-:Y:S05]  /*1def0*/  BSYNC B0 ;  /* 0x0000000000007941 */ /* 0x000fea0003800000 */
.L_x_3239:
        /* <DEDUP_REMOVED lines=102> */
.L_x_3244:
[----:B------:R-:W-:Y:S05]  /*1e560*/  BSYNC B0 ;  /* 0x0000000000007941 */ /* 0x000fea0003800000 */
.L_x_3243:
        /* <DEDUP_REMOVED lines=50> */
.L_x_3246:
[----:B------:R-:W-:Y:S05]  /*1e890*/  BSYNC B0 ;  /* 0x0000000000007941 */ /* 0x000fea0003800000 */
.L_x_3245:
        /* <DEDUP_REMOVED lines=50> */
.L_x_3248:
[----:B------:R-:W-:Y:S05]  /*1ebc0*/  BSYNC B0 ;  /* 0x0000000000007941 */ /* 0x000fea0003800000 */
.L_x_3247:
        /* <DEDUP_REMOVED lines=49> */
.L_x_3242:
[----:B------:R-:W-:Y:S05]  /*1eee0*/  BSYNC B1 ;  /* 0x0000000000017941 */ /* 0x000fea0003800000 */
.L_x_3241:
        /* <DEDUP_REMOVED lines=53> */
.L_x_3252:
[----:B------:R-:W-:Y:S05]  /*1f240*/  BSYNC B0 ;  /* 0x0000000000007941 */ /* 0x000fea0003800000 */
.L_x_3251:
        /* <DEDUP_REMOVED lines=50> */
.L_x_3254:
[----:B------:R-:W-:Y:S05]  /*1f570*/  BSYNC B0 ;  /* 0x0000000000007941 */ /* 0x000fea0003800000 */
.L_x_3253:
        /* <DEDUP_REMOVED lines=50> */
.L_x_3256:
[----:B------:R-:W-:Y:S05]  /*1f8a0*/  BSYNC B0 ;  /* 0x0000000000007941 */ /* 0x000fea0003800000 */
.L_x_3255:
        /* <DEDUP_REMOVED lines=49> */
.L_x_3250:
[----:B------:R-:W-:Y:S05]  /*1fbc0*/  BSYNC B1 ;  /* 0x0000000000017941 */ /* 0x000fea0003800000 */
.L_x_3249:
        /* <DEDUP_REMOVED lines=53> */
.L_x_3260:
[----:B------:R-:W-:Y:S05]  /*1ff20*/  BSYNC B0 ;  /* 0x0000000000007941 */ /* 0x000fea0003800000 */
.L_x_3259:
        /* <DEDUP_REMOVED lines=50> */
.L_x_3262:
[----:B------:R-:W-:Y:S05]  /*20250*/  BSYNC B0 ;  /* 0x0000000000007941 */ /* 0x000fea0003800000 */
.L_x_3261:
        /* <DEDUP_REMOVED lines=50> */
.L_x_3264:
[----:B------:R-:W-:Y:S05]  /*20580*/  BSYNC B0 ;  /* 0x0000000000007941 */ /* 0x000fea0003800000 */
.L_x_3263:
        /* <DEDUP_REMOVED lines=49> */
.L_x_3258:
[----:B------:R-:W-:Y:S05]  /*208a0*/  BSYNC B1 ;  /* 0x0000000000017941 */ /* 0x000fea0003800000 */
.L_x_3257:
[----:B------:R-:W-:Y:S01]  /*208b0*/  IADD3 R2, R96, 0x60, RZ ;  /* 0x0000006060027810 */ /* 0x000fe20007ffe0ff */
[----:B------:R-:W-:-:S03]  /*208c0*/  IMAD.MOV.U32 R3, RZ, RZ, 0x0 ;  /* 0x00000000ff037424 */ /* 0x000fc600078e00ff */
[----:B------:R-:W-:Y:S01]  /*208d0*/  ISETP.GE.AND P0, PT, R2, R34, PT ;  /* 0x000000220200720c */ /* 0x000fe20003f06270 */
[----:B------:R-:W-:-:S12]  /*208e0*/  IMAD.MOV.U32 R2, RZ, RZ, R143 ;  /* 0x000000ffff027224 */ /* 0x000fd800078e008f */
[----:B------:R-:W-:Y:S05]  /*208f0*/  @P0 RET.REL.NODEC R2 `(_ZN7cutlass13device_kernelIN5flash19enable_sm80_to_sm89INS1_16FlashAttnFwdSm80INS1_25CollectiveMainloopFwdSm80ILi8ELi1ELb0EN4cute5tupleIJNS5_1CILi128EEENS7_ILi48EEENS7_ILi256EEEEEELi256ENS_10bfloat16_tEfNS_4arch4Sm80ELb0ELb1ELb0ELb1ELb1ELb1ELb1ELb0EEENS1_21CollectiveEpilogueFwdINS6_IJS8_SA_S9_EEENS6_IJNS7_ILi1EEESI_SI_EEESC_SE_Li256ELb1ELb1ELb0ELb0EEENS1_19SingleTileSchedulerILb1ELb0ELb1ELi128EEEEEEEEEvNT_6ParamsE) ;  /* 0xfffdf70002000950 */ /* 0x000fea0003c3ffff */
        /* <DEDUP_REMOVED lines=49> */
.L_x_3266:
[----:B------:R-:W-:Y:S05]  /*20c10*/  BSYNC B0 ;  /* 0x0000000000007941 */ /* 0x000fea0003800000 */
.L_x_3265:
        /* <DEDUP_REMOVED lines=50> */
.L_x_3268:
[----:B------:R-:W-:Y:S05]  /*20f40*/  BSYNC B0 ;  /* 0x0000000000007941 */ /* 0x000fea0003800000 */
.L_x_3267:
        /* <DEDUP_REMOVED lines=50> */
.L_x_3270:
[----:B------:R-:W-:Y:S05]  /*21270*/  BSYNC B0 ;  /* 0x0000000000007941 */ /* 0x000fea0003800000 */
.L_x_3269:
[----:B------:R-:W-:Y:S01]  /*21280*/  IADD3 R23, R23, 0x60, RZ ;  /* 0x0000006017177810 */ /* 0x000fe20007ffe0ff */
[----:B------:R-:W-:Y:S02]  /*21290*/  IMAD.MOV.U32 R2, RZ, RZ, R143 ;  /* 0x000000ffff027224 */ /* 0x000fe400078e008f */
[----:B------:R-:W-:Y:S01]  /*212a0*/  IMAD.MOV.U32 R3, RZ, RZ, 0x0 ;  /* 0x00000000ff037424 */ /* 0x000fe200078e00ff */
[----:B------:R-:W-:-:S13]  /*212b0*/  ISETP.GE.AND P0, PT, R23, R36, PT ;  /* 0x000000241700720c */ /* 0x000fda0003f06270 */
[----:B------:R-:W-:Y:S05]  /*212c0*/  @P0 RET.REL.NODEC R2 `(_ZN7cutlass13device_kernelIN5flash19enable_sm80_to_sm89INS1_16FlashAttnFwdSm80INS1_25CollectiveMainloopFwdSm80ILi8ELi1ELb0EN4cute5tupleIJNS5_1CILi128EEENS7_ILi48EEENS7_ILi256EEEEEELi256ENS_10bfloat16_tEfNS_4arch4Sm80ELb0ELb1ELb0ELb1ELb1ELb1ELb1ELb0EEENS1_21CollectiveEpilogueFwdINS6_IJS8_SA_S9_EEENS6_IJNS7_ILi1EEESI_SI_EEESC_SE_Li256ELb1ELb1ELb0ELb0EEENS1_19SingleTileSchedulerILb1ELb0ELb1ELi128EEEEEEEEEvNT_6ParamsE) ;  /* 0xfffded3002000950 */ /* 0x000fea0003c3ffff */
        /* <DEDUP_REMOVED lines=48> */
[----:B------:R-:W-:Y:S05]  /*215d0*/  RET.REL.NODEC R2 `(_ZN7cutlass13device_kernelIN5flash19enable_sm80_to_sm89INS1_16FlashAttnFwdSm80INS1_25CollectiveMainloopFwdSm80ILi8ELi1ELb0EN4cute5tupleIJNS5_1CILi128EEENS7_ILi48EEENS7_ILi256EEEEEELi256ENS_10bfloat16_tEfNS_4arch4Sm80ELb0ELb1ELb0ELb1ELb1ELb1ELb1ELb0EEENS1_21CollectiveEpilogueFwdINS6_IJS8_SA_S9_EEENS6_IJNS7_ILi1EEESI_SI_EEESC_SE_Li256ELb1ELb1ELb0ELb0EEENS1_19SingleTileSchedulerILb1ELb0ELb1ELi128EEEEEEEEEvNT_6ParamsE) ;  /* 0xfffdea2002007950 */ /* 0x000fea0003c3ffff */
.L_x_3225:
        /* <DEDUP_REMOVED lines=28> */
.L_x_3307:
[----:B------:R-:W-:Y:S05]  /*217a0*/  BRA.DIV ~URZ, `(.L_x_3272) ;  /* 0x000056e27f007947 */ /* 0x000fea000b800000 */
[----:B------:R3:W4:Y:S01]  /*217b0*/  SHFL.IDX PT, R12, R28, RZ, 0x181f ;  /* 0x00181fff1c0c7589 */ /* 0x00072200000e0000 */
[----:B--2---:R-:W-:-:S03]  /*217c0*/  MOV R13, R11 ;  /* 0x0000000b000d7202 */ /* 0x004fc60000000f00 */
[----:B------:R3:W2:Y:S04]  /*217d0*/  SHFL.IDX PT, R14, R19, RZ, 0x181f ;  /* 0x00181fff130e7589 */ /* 0x0006a800000e0000 */
[----:B------:R3:W1:Y:S02]  /*217e0*/  SHFL.IDX PT, R3, R29, RZ, 0x181f ;  /* 0x00181fff1d037589 */ /* 0x00066400000e0000 */
.L_x_3308:
        /* <DEDUP_REMOVED lines=42> */
.L_x_3274:
[----:B------:R-:W-:Y:S05]  /*21a90*/  BSYNC B0 ;  /* 0x0000000000007941 */ /* 0x000fea0003800000 */
.L_x_3273:
        /* <DEDUP_REMOVED lines=31> */
.L_x_3309:
        /* <DEDUP_REMOVED lines=34> */
.L_x_3277:
[----:B------:R-:W-:Y:S05]  /*21eb0*/  BSYNC B0 ;  /* 0x0000000000007941 */ /* 0x000fea0003800000 */
.L_x_3276:
        /* <DEDUP_REMOVED lines=26> */
.L_x_3310:
[----:B------:R-:W-:Y:S05]  /*22060*/  BRA.DIV ~URZ, `(.L_x_3279) ;  /* 0x000051e27f007947 */ /* 0x000fea000b800000 */
[----:B------:R3:W4:Y:S01]  /*22070*/  SHFL.IDX PT, R12, R28, 0x2, 0x181f ;  /* 0x00581f001c0c7f89 */ /* 0x00072200000e0000 */
[----:B--2---:R-:W-:-:S03]  /*22080*/  MOV R13, R11 ;  /* 0x0000000b000d7202 */ /* 0x004fc60000000f00 */
[----:B------:R3:W2:Y:S04]  /*22090*/  SHFL.IDX PT, R14, R19, 0x2, 0x181f ;  /* 0x00581f00130e7f89 */ /* 0x0006a800000e0000 */
[----:B------:R3:W1:Y:S02]  /*220a0*/  SHFL.IDX PT, R2, R29, 0x2, 0x181f ;  /* 0x00581f001d027f89 */ /* 0x00066400000e0000 */
.L_x_3311:
        /* <DEDUP_REMOVED lines=35> */
.L_x_3281:
[----:B------:R-:W-:Y:S05]  /*222e0*/  BSYNC B0 ;  /* 0x0000000000007941 */ /* 0x000fea0003800000 */
.L_x_3280:
        /* <DEDUP_REMOVED lines=27> */
.L_x_3312:
        /* <DEDUP_REMOVED lines=8> */
.L_x_3313:
        /* <DEDUP_REMOVED lines=34> */
.L_x_3285:
[----:B------:R-:W-:Y:S05]  /*22740*/  BSYNC B0 ;  /* 0x0000000000007941 */ /* 0x000fea0003800000 */
.L_x_3284:
        /* <DEDUP_REMOVED lines=152> */
.L_x_3289:
[----:B------:R-:W-:Y:S05]  /*230d0*/  BSYNC B0 ;  /* 0x0000000000007941 */ /* 0x000fea0003800000 */
.L_x_3288:
        /* <DEDUP_REMOVED lines=122> */
.L_x_3287:
[----:B------:R-:W-:Y:S05]  /*23880*/  BSYNC B1 ;  /* 0x0000000000017941 */ /* 0x000fea0003800000 */
.L_x_3286:
        /* <DEDUP_REMOVED lines=119> */
.L_x_3293:
[----:B------:R-:W-:Y:S05]  /*24000*/  BSYNC B0 ;  /* 0x0000000000007941 */ /* 0x000fea0003800000 */
.L_x_3292:
        /* <DEDUP_REMOVED lines=122> */
.L_x_3291:
[----:B------:R-:W-:Y:S05]  /*247b0*/  BSYNC B1 ;  /* 0x0000000000017941 */ /* 0x000fea0003800000 */
.L_x_3290:
        /* <DEDUP_REMOVED lines=119> */
.L_x_3297:
[----:B------:R-:W-:Y:S05]  /*24f30*/  BSYNC B0 ;  /* 0x0000000000007941 */ /* 0x000fea0003800000 */
.L_x_3296:
        /* <DEDUP_REMOVED lines=122> */
.L_x_3295:
[----:B------:R-:W-:Y:S05]  /*256e0*/  BSYNC B1 ;  /* 0x0000000000017941 */ /* 0x000fea0003800000 */
.L_x_3294:
[----:B------:R-:W-:Y:S01]  /*256f0*/  IADD3 R2, R96, 0x60, RZ ;  /* 0x0000006060027810 */ /* 0x000fe20007ffe0ff */
[----:B-1----:R-:W-:-:S02]  /*25700*/  IMAD.MOV.U32 R12, RZ, RZ, R143 ;  /* 0x000000ffff0c7224 */ /* 0x002fc400078e008f */
[----:B------:R-:W-:Y:S01]  /*25710*/  IMAD.MOV.U32 R13, RZ, RZ, 0x0 ;  /* 0x00000000ff0d7424 */ /* 0x000fe200078e00ff */
[----:B------:R-:W-:-:S13]  /*25720*/  ISETP.GE.AND P0, PT, R2, R66, PT ;  /* 0x000000420200720c */ /* 0x000fda0003f06270 */
[----:B------:R-:W-:Y:S05]  /*25730*/  @P0 RET.REL.NODEC R12 `(_ZN7cutlass13device_kernelIN5flash19enable_sm80_to_sm89INS1_16FlashAttnFwdSm80INS1_25CollectiveMainloopFwdSm80ILi8ELi1ELb0EN4cute5tupleIJNS5_1CILi128EEENS7_ILi48EEENS7_ILi256EEEEEELi256ENS_10bfloat16_tEfNS_4arch4Sm80ELb0ELb1ELb0ELb1ELb1ELb1ELb1ELb0EEENS1_21CollectiveEpilogueFwdINS6_IJS8_SA_S9_EEENS6_IJNS7_ILi1EEESI_SI_EEESC_SE_Li256ELb1ELb1ELb0ELb0EEENS1_19SingleTileSchedulerILb1ELb0ELb1ELi128EEEEEEEEEvNT_6ParamsE) ;  /* 0xfffda8c00c000950 */ /* 0x000fea0003c3ffff */
        /* <DEDUP_REMOVED lines=115> */
.L_x_3299:
[----:B------:R-:W-:Y:S05]  /*25e70*/  BSYNC B0 ;  /* 0x0000000000007941 */ /* 0x000fea0003800000 */
.L_x_3298:
[----:B------:R-:W-:Y:S01]  /*25e80*/  IADD3 R3, R64, 0x40, RZ ;  /* 0x0000004040037810 */ /* 0x000fe20007ffe0ff */
[----:B-1----:R-:W-:Y:S02]  /*25e90*/  IMAD.MOV.U32 R12, RZ, RZ, R143 ;  /* 0x000000ffff0c7224 */ /* 0x002fe400078e008f */
[----:B------:R-:W-:Y:S01]  /*25ea0*/  IMAD.MOV.U32 R13, RZ, RZ, 0x0 ;  /* 0x00000000ff0d7424 */ /* 0x000fe200078e00ff */
[----:B------:R-:W-:-:S13]  /*25eb0*/  ISETP.GE.AND P0, PT, R3, R36, PT ;  /* 0x000000240300720c */ /* 0x000fda0003f06270 */
[----:B------:R-:W-:Y:S05]  /*25ec0*/  @P0 RET.REL.NODEC R12 `(_ZN7cutlass13device_kernelIN5flash19enable_sm80_to_sm89INS1_16FlashAttnFwdSm80INS1_25CollectiveMainloopFwdSm80ILi8ELi1ELb0EN4cute5tupleIJNS5_1CILi128EEENS7_ILi48EEENS7_ILi256EEEEEELi256ENS_10bfloat16_tEfNS_4arch4Sm80ELb0ELb1ELb0ELb1ELb1ELb1ELb1ELb0EEENS1_21CollectiveEpilogueFwdINS6_IJS8_SA_S9_EEENS6_IJNS7_ILi1EEESI_SI_EEESC_SE_Li256ELb1ELb1ELb0ELb0EEENS1_19SingleTileSchedulerILb1ELb0ELb1ELi128EEEEEEEEEvNT_6ParamsE) ;  /* 0xfffda1300c000950 */ /* 0x000fea0003c3ffff */
        /* <DEDUP_REMOVED lines=121> */
[----:B------:R-:W-:Y:S05]  /*26660*/  RET.REL.NODEC R2 `(_ZN7cutlass13device_kernelIN5flash19enable_sm80_to_sm89INS1_16FlashAttnFwdSm80INS1_25CollectiveMainloopFwdSm80ILi8ELi1ELb0EN4cute5tupleIJNS5_1CILi128EEENS7_ILi48EEENS7_ILi256EEEEEELi256ENS_10bfloat16_tEfNS_4arch4Sm80ELb0ELb1ELb0ELb1ELb1ELb1ELb1ELb0EEENS1_21CollectiveEpilogueFwdINS6_IJS8_SA_S9_EEENS6_IJNS7_ILi1EEESI_SI_EEESC_SE_Li256ELb1ELb1ELb0ELb0EEENS1_19SingleTileSchedulerILb1ELb0ELb1ELi128EEEEEEEEEvNT_6ParamsE) ;  /* 0xfffd999002007950 */ /* 0x000fea0003c3ffff */
.L_x_3226:
        /* <DEDUP_REMOVED lines=8> */
.L_x_3227:
[----:B------:R-:W-:Y:S01]  /*266f0*/  IMAD.MOV.U32 R184, RZ, RZ, R34 ;  /* 0x000000ffffb87224 */ /* 0x000fe200078e0022 */
[----:B------:R-:W-:Y:S01]  /*26700*/  MOV R3, 0x181f ;  /* 0x0000181f00037802 */ /* 0x000fe20000000f00 */
[----:B------:R-:W-:Y:S01]  /*26710*/  IMAD.MOV.U32 R187, RZ, RZ, RZ ;  /* 0x000000ffffbb7224 */ /* 0x000fe200078e00ff */
[----:B------:R-:W-:Y:S02]  /*26720*/  MOV R189, 0xffffffff ;  /* 0xffffffff00bd7802 */ /* 0x000fe40000000f00 */
[----:B------:R-:W-:Y:S02]  /*26730*/  MOV R2, 0x26750 ;  /* 0x0002675000027802 */ /* 0x000fe40000000f00 */
[----:B-12---:R-:W-:Y:S05]  /*26740*/  CALL.REL.NOINC `($__internal_17_$__cuda_sm70_shflsync_idx_p) ;  /* 0x00000eb000007944 */ /* 0x006fea0003c00000 */
[----:B------:R-:W-:Y:S01]  /*26750*/  IMAD.MOV.U32 R184, RZ, RZ, R24 ;  /* 0x000000ffffb87224 */ /* 0x000fe200078e0018 */
[----:B------:R-:W-:Y:S01]  /*26760*/  MOV R3, 0x181f ;  /* 0x0000181f00037802 */ /* 0x000fe20000000f00 */
[----:B------:R-:W-:Y:S01]  /*26770*/  IMAD.MOV.U32 R187, RZ, RZ, RZ ;  /* 0x000000ffffbb7224 */ /* 0x000fe200078e00ff */
[----:B------:R-:W-:Y:S01]  /*26780*/  MOV R12, R188 ;  /* 0x000000bc000c7202 */ /* 0x000fe20000000f00 */
[----:B------:R-:W-:Y:S01]  /*26790*/  IMAD.MOV.U32 R189, RZ, RZ, -0x1 ;  /* 0xffffffffffbd7424 */ /* 0x000fe200078e00ff */
[----:B------:R-:W-:-:S02]  /*267a0*/  MOV R13, R11 ;  /* 0x0000000b000d7202 */ /* 0x000fc40000000f00 */
[----:B------:R-:W-:Y:S02]  /*267b0*/  MOV R2, 0x267d0 ;  /* 0x000267d000027802 */ /* 0x000fe40000000f00 */
[----:B------:R-:W-:Y:S05]  /*267c0*/  CALL.REL.NOINC `($__internal_17_$__cuda_sm70_shflsync_idx_p) ;  /* 0x00000e3000007944 */ /* 0x000fea0003c00000 */
[----:B------:R-:W-:Y:S01]  /*267d0*/  IMAD.MOV.U32 R14, RZ, RZ, R188 ;  /* 0x000000ffff0e7224 */ /* 0x000fe200078e00bc */
[----:B------:R-:W-:Y:S01]  /*267e0*/  MOV R184, R37 ;  /* 0x0000002500b87202 */ /* 0x000fe20000000f00 */
[----:B------:R-:W-:Y:S01]  /*267f0*/  IMAD.MOV.U32 R187, RZ, RZ, RZ ;  /* 0x000000ffffbb7224 */ /* 0x000fe200078e00ff */
[----:B------:R-:W-:Y:S01]  /*26800*/  MOV R3, 0x181f ;  /* 0x0000181f00037802 */ /* 0x000fe20000000f00 */
[----:B------:R-:W-:Y:S01]  /*26810*/  IMAD.MOV.U32 R189, RZ, RZ, -0x1 ;  /* 0xffffffffffbd7424 */ /* 0x000fe200078e00ff */
[----:B------:R-:W-:Y:S02]  /*26820*/  MOV R2, 0x26840 ;  /* 0x0002684000027802 */ /* 0x000fe40000000f00 */
[----:B------:R-:W-:Y:S05]  /*26830*/  CALL.REL.NOINC `($__internal_17_$__cuda_sm70_shflsync_idx_p) ;  /* 0x00000dc000007944 */ /* 0x000fea0003c00000 */
[----:B------:R-:W-:Y:S01]  /*26840*/  MOV R3, R188 ;  /* 0x000000bc00037202 */ /* 0x000fe20000000f00 */
[----:B------:R-:W-:Y:S05]  /*26850*/  BRA `(.L_x_3301) ;  /* 0xffff62e000007947 */ /* 0x000fea000383ffff */
.L_x_3230:
[----:B------:R-:W-:Y:S01]  /*26860*/  IMAD.MOV.U32 R184, RZ, RZ, R22 ;  /* 0x000000ffffb87224 */ /* 0x000fe200078e0016 */
[----:B------:R-:W-:Y:S01]  /*26870*/  MOV R3, 0x181f ;  /* 0x0000181f00037802 */ /* 0x000fe20000000f00 */
[----:B------:R-:W-:Y:S01]  /*26880*/  IMAD.MOV.U32 R187, RZ, RZ, 0x1 ;  /* 0x00000001ffbb7424 */ /* 0x000fe200078e00ff */
[----:B------:R-:W-:Y:S02]  /*26890*/  MOV R189, 0xffffffff ;  /* 0xffffffff00bd7802 */ /* 0x000fe40000000f00 */
[----:B------:R-:W-:-:S02]  /*268a0*/  MOV R2, 0x268c0 ;  /* 0x000268c000027802 */ /* 0x000fc40000000f00 */
[----:B---3--:R-:W-:Y:S05]  /*268b0*/  CALL.REL.NOINC `($__internal_17_$__cuda_sm70_shflsync_idx_p) ;  /* 0x00000d4000007944 */ /* 0x008fea0003c00000 */
[----:B------:R-:W-:Y:S01]  /*268c0*/  IMAD.MOV.U32 R11, RZ, RZ, R188 ;  /* 0x000000ffff0b7224 */ /* 0x000fe200078e00bc */
[----:B------:R-:W-:Y:S01]  /*268d0*/  MOV R184, R34 ;  /* 0x0000002200b87202 */ /* 0x000fe20000000f00 */
[----:B------:R-:W-:Y:S01]  /*268e0*/  IMAD.MOV.U32 R187, RZ, RZ, 0x1 ;  /* 0x00000001ffbb7424 */ /* 0x000fe200078e00ff */
[----:B------:R-:W-:Y:S01]  /*268f0*/  MOV R3, 0x181f ;  /* 0x0000181f00037802 */ /* 0x000fe20000000f00 */
[----:B------:R-:W-:Y:S01]  /*26900*/  IMAD.MOV.U32 R189, RZ, RZ, -0x1 ;  /* 0xffffffffffbd7424 */ /* 0x000fe200078e00ff */
[----:B------:R-:W-:-:S02]  /*26910*/  MOV R2, 0x26930 ;  /* 0x0002693000027802 */ /* 0x000fc40000000f00 */
[----:B------:R-:W-:Y:S05]  /*26920*/  CALL.REL.NOINC `($__internal_17_$__cuda_sm70_shflsync_idx_p) ;  /* 0x00000cd000007944 */ /* 0x000fea0003c00000 */
[----:B------:R-:W-:Y:S01]  /*26930*/  IMAD.MOV.U32 R184, RZ, RZ, R24 ;  /* 0x000000ffffb87224 */ /* 0x000fe200078e0018 */
[----:B------:R-:W-:Y:S01]  /*26940*/  MOV R3, 0x181f ;  /* 0x0000181f00037802 */ /* 0x000fe20000000f00 */
[----:B------:R-:W-:Y:S01]  /*26950*/  IMAD.MOV.U32 R187, RZ, RZ, 0x1 ;  /* 0x00000001ffbb7424 */ /* 0x000fe200078e00ff */
[----:B------:R-:W-:Y:S01]  /*26960*/  MOV R12, R188 ;  /* 0x000000bc000c7202 */ /* 0x000fe20000000f00 */
[----:B------:R-:W-:Y:S01]  /*26970*/  IMAD.MOV.U32 R189, RZ, RZ, -0x1 ;  /* 0xffffffffffbd7424 */ /* 0x000fe200078e00ff */
[----:B------:R-:W-:-:S02]  /*26980*/  MOV R13, R11 ;  /* 0x0000000b000d7202 */ /* 0x000fc40000000f00 */
[----:B------:R-:W-:Y:S02]  /*26990*/  MOV R2, 0x269b0 ;  /* 0x000269b000027802 */ /* 0x000fe40000000f00 */
[----:B------:R-:W-:Y:S05]  /*269a0*/  CALL.REL.NOINC `($__internal_17_$__cuda_sm70_shflsync_idx_p) ;  /* 0x00000c5000007944 */ /* 0x000fea0003c00000 */
        /* <DEDUP_REMOVED lines=9> */
.L_x_3233:
[----:B------:R-:W-:Y:S01]  /*26a40*/  IMAD.MOV.U32 R184, RZ, RZ, R22 ;  /* 0x000000ffffb87224 */ /* 0x000fe200078e0016 */
[----:B------:R-:W-:Y:S01]  /*26a50*/  MOV R3, 0x181f ;  /* 0x0000181f00037802 */ /* 0x000fe20000000f00 */
[----:B------:R-:W-:Y:S01]  /*26a60*/  IMAD.MOV.U32 R187, RZ, RZ, 0x2 ;  /* 0x00000002ffbb7424 */ /* 0x000fe200078e00ff */
[----:B------:R-:W-:Y:S02]  /*26a70*/  MOV R189, 0xffffffff ;  /* 0xffffffff00bd7802 */ /* 0x000fe40000000f00 */
[----:B------:R-:W-:-:S02]  /*26a80*/  MOV R2, 0x26aa0 ;  /* 0x00026aa000027802 */ /* 0x000fc40000000f00 */
[----:B--2---:R-:W-:Y:S05]  /*26a90*/  CALL.REL.NOINC `($__internal_17_$__cuda_sm70_shflsync_idx_p) ;  /* 0x00000b6000007944 */ /* 0x004fea0003c00000 */
[----:B------:R-:W-:Y:S01]  /*26aa0*/  MOV R11, R188 ;  /* 0x000000bc000b7202 */ /* 0x000fe20000000f00 */
[----:B------:R-:W-:Y:S05]  /*26ab0*/  BRA `(.L_x_3303) ;  /* 0xffff6b1000007947 */ /* 0x000fea000383ffff */
.L_x_3234:
[----:B------:R-:W-:Y:S01]  /*26ac0*/  IMAD.MOV.U32 R184, RZ, RZ, R34 ;  /* 0x000000ffffb87224 */ /* 0x000fe200078e0022 */
[----:B------:R-:W-:Y:S01]  /*26ad0*/  MOV R3, 0x181f ;  /* 0x0000181f00037802 */ /* 0x000fe20000000f00 */
[----:B------:R-:W-:Y:S01]  /*26ae0*/  IMAD.MOV.U32 R187, RZ, RZ, 0x2 ;  /* 0x00000002ffbb7424 */ /* 0x000fe200078e00ff */
[----:B------:R-:W-:-:S02]  /*26af0*/  MOV R189, 0xffffffff ;  /* 0xffffffff00bd7802 */ /* 0x000fc40000000f00 */
[----:B------:R-:W-:Y:S02]  /*26b00*/  MOV R2, 0x26b20 ;  /* 0x00026b2000027802 */ /* 0x000fe40000000f00 */
[----:B-123--:R-:W-:Y:S05]  /*26b10*/  CALL.REL.NOINC `($__internal_17_$__cuda_sm70_shflsync_idx_p) ;  /* 0x00000ae000007944 */ /* 0x00efea0003c00000 */
[----:B------:R-:W-:Y:S01]  /*26b20*/  IMAD.MOV.U32 R184, RZ, RZ, R24 ;  /* 0x000000ffffb87224 */ /* 0x000fe200078e0018 */
[----:B------:R-:W-:Y:S01]  /*26b30*/  MOV R3, 0x181f ;  /* 0x0000181f00037802 */ /* 0x000fe20000000f00 */
[----:B------:R-:W-:Y:S01]  /*26b40*/  IMAD.MOV.U32 R187, RZ, RZ, 0x2 ;  /* 0x00000002ffbb7424 */ /* 0x000fe200078e00ff */
[----:B------:R-:W-:Y:S01]  /*26b50*/  MOV R12, R188 ;  /* 0x000000bc000c7202 */ /* 0x000fe20000000f00 */
[----:B------:R-:W-:Y:S01]  /*26b60*/  IMAD.MOV.U32 R189, RZ, RZ, -0x1 ;  /* 0xffffffffffbd7424 */ /* 0x000fe200078e00ff */
[----:B------:R-:W-:Y:S02]  /*26b70*/  MOV R13, R11 ;  /* 0x0000000b000d7202 */ /* 0x000fe40000000f00 */
[----:B------:R-:W-:Y:S02]  /*26b80*/  MOV R2, 0x26ba0 ;  /* 0x00026ba000027802 */ /* 0x000fe40000000f00 */
[----:B------:R-:W-:Y:S05]  /*26b90*/  CALL.REL.NOINC `($__internal_17_$__cuda_sm70_shflsync_idx_p) ;  /* 0x00000a6000007944 */ /* 0x000fea0003c00000 */
        /* <DEDUP_REMOVED lines=9> */
.L_x_3237:
[----:B------:R-:W-:Y:S01]  /*26c30*/  IMAD.MOV.U32 R184, RZ, RZ, R22 ;  /* 0x000000ffffb87224 */ /* 0x000fe200078e0016 */
[----:B------:R-:W-:Y:S01]  /*26c40*/  MOV R3, 0x181f ;  /* 0x0000181f00037802 */ /* 0x000fe20000000f00 */
[----:B------:R-:W-:Y:S01]  /*26c50*/  IMAD.MOV.U32 R187, RZ, RZ, 0x3 ;  /* 0x00000003ffbb7424 */ /* 0x000fe200078e00ff */
[----:B------:R-:W-:-:S02]  /*26c60*/  MOV R189, 0xffffffff ;  /* 0xffffffff00bd7802 */ /* 0x000fc40000000f00 */
[----:B------:R-:W-:Y:S02]  /*26c70*/  MOV R2, 0x26c90 ;  /* 0x00026c9000027802 */ /* 0x000fe40000000f00 */
[----:B----4-:R-:W-:Y:S05]  /*26c80*/  CALL.REL.NOINC `($__internal_17_$__cuda_sm70_shflsync_idx_p) ;  /* 0x0000097000007944 */ /* 0x010fea0003c00000 */
[----:B------:R-:W-:Y:S01]  /*26c90*/  MOV R13, R188 ;  /* 0x000000bc000d7202 */ /* 0x000fe20000000f00 */
[----:B------:R-:W-:Y:S05]  /*26ca0*/  BRA `(.L_x_3305) ;  /* 0xffff6e8000007947 */ /* 0x000fea000383ffff */
.L_x_3238:
[----:B------:R-:W-:Y:S01]  /*26cb0*/  IMAD.MOV.U32 R184, RZ, RZ, R34 ;  /* 0x000000ffffb87224 */ /* 0x000fe200078e0022 */
[----:B------:R-:W-:Y:S01]  /*26cc0*/  MOV R3, 0x181f ;  /* 0x0000181f00037802 */ /* 0x000fe20000000f00 */
[----:B------:R-:W-:Y:S01]  /*26cd0*/  IMAD.MOV.U32 R187, RZ, RZ, 0x3 ;  /* 0x00000003ffbb7424 */ /* 0x000fe200078e00ff */
[----:B------:R-:W-:Y:S02]  /*26ce0*/  MOV R189, 0xffffffff ;  /* 0xffffffff00bd7802 */ /* 0x000fe40000000f00 */
[----:B------:R-:W-:Y:S02]  /*26cf0*/  MOV R2, 0x26d10 ;  /* 0x00026d1000027802 */ /* 0x000fe40000000f00 */
[----:B-12-4-:R-:W-:Y:S05]  /*26d00*/  CALL.REL.NOINC `($__internal_17_$__cuda_sm70_shflsync_idx_p) ;  /* 0x000008f000007944 */ /* 0x016fea0003c00000 */
[----:B------:R-:W-:Y:S01]  /*26d10*/  IMAD.MOV.U32 R184, RZ, RZ, R24 ;  /* 0x000000ffffb87224 */ /* 0x000fe200078e0018 */
[----:B------:R-:W-:Y:S01]  /*26d20*/  MOV R187, 0x3 ;  /* 0x0000000300bb7802 */ /* 0x000fe20000000f00 */
[----:B------:R-:W-:Y:S01]  /*26d30*/  IMAD.MOV.U32 R3, RZ, RZ, 0x181f ;  /* 0x0000181fff037424 */ /* 0x000fe200078e00ff */
[----:B------:R-:W-:Y:S01]  /*26d40*/  MOV R189, 0xffffffff ;  /* 0xffffffff00bd7802 */ /* 0x000fe20000000f00 */
[----:B------:R-:W-:Y:S01]  /*26d50*/  IMAD.MOV.U32 R12, RZ, RZ, R188 ;  /* 0x000000ffff0c7224 */ /* 0x000fe200078e00bc */
[----:B------:R-:W-:-:S02]  /*26d60*/  MOV R2, 0x26d80 ;  /* 0x00026d8000027802 */ /* 0x000fc40000000f00 */
        /* <DEDUP_REMOVED lines=10> */
.L_x_3271:
        /* <DEDUP_REMOVED lines=8> */
.L_x_3272:
        /* <DEDUP_REMOVED lines=23> */
.L_x_3275:
        /* <DEDUP_REMOVED lines=29> */
.L_x_3278:
[----:B------:R-:W-:Y:S01]  /*271d0*/  IMAD.MOV.U32 R184, RZ, RZ, R18 ;  /* 0x000000ffffb87224 */ /* 0x000fe200078e0012 */
[----:B------:R-:W-:Y:S01]  /*271e0*/  MOV R3, 0x181f ;  /* 0x0000181f00037802 */ /* 0x000fe20000000f00 */
[----:B------:R-:W-:Y:S01]  /*271f0*/  IMAD.MOV.U32 R187, RZ, RZ, 0x2 ;  /* 0x00000002ffbb7424 */ /* 0x000fe200078e00ff */
[----:B------:R-:W-:-:S02]  /*27200*/  MOV R189, 0xffffffff ;  /* 0xffffffff00bd7802 */ /* 0x000fc40000000f00 */
[----:B------:R-:W-:Y:S02]  /*27210*/  MOV R2, 0x27230 ;  /* 0x0002723000027802 */ /* 0x000fe40000000f00 */
[----:B------:R-:W-:Y:S05]  /*27220*/  CALL.REL.NOINC `($__internal_17_$__cuda_sm70_shflsync_idx_p) ;  /* 0x000003d000007944 */ /* 0x000fea0003c00000 */
[----:B------:R-:W-:Y:S01]  /*27230*/  MOV R11, R188 ;  /* 0x000000bc000b7202 */ /* 0x000fe20000000f00 */
[----:B------:R-:W-:Y:S05]  /*27240*/  BRA `(.L_x_3310) ;  /* 0xffffae1000007947 */ /* 0x000fea000383ffff */
.L_x_3279:
[----:B------:R-:W-:Y:S01]  /*27250*/  IMAD.MOV.U32 R184, RZ, RZ, R28 ;  /* 0x000000ffffb87224 */ /* 0x000fe200078e001c */
[----:B------:R-:W-:Y:S01]  /*27260*/  MOV R3, 0x181f ;  /* 0x0000181f00037802 */ /* 0x000fe20000000f00 */
[----:B------:R-:W-:Y:S01]  /*27270*/  IMAD.MOV.U32 R187, RZ, RZ, 0x2 ;  /* 0x00000002ffbb7424 */ /* 0x000fe200078e00ff */
[----:B------:R-:W-:Y:S02]  /*27280*/  MOV R189, 0xffffffff ;  /* 0xffffffff00bd7802 */ /* 0x000fe40000000f00 */
[----:B------:R-:W-:Y:S02]  /*27290*/  MOV R2, 0x272b0 ;  /* 0x000272b000027802 */ /* 0x000fe40000000f00 */
[----:B-12---:R-:W-:Y:S05]  /*272a0*/  CALL.REL.NOINC `($__internal_17_$__cuda_sm70_shflsync_idx_p) ;  /* 0x0000035000007944 */ /* 0x006fea0003c00000 */
        /* <DEDUP_REMOVED lines=17> */
.L_x_3282:
[----:B------:R-:W-:Y:S01]  /*273c0*/  IMAD.MOV.U32 R184, RZ, RZ, R18 ;  /* 0x000000ffffb87224 */ /* 0x000fe200078e0012 */
[----:B------:R-:W-:Y:S01]  /*273d0*/  MOV R3, 0x181f ;  /* 0x0000181f00037802 */ /* 0x000fe20000000f00 */
[----:B------:R-:W-:Y:S01]  /*273e0*/  IMAD.MOV.U32 R187, RZ, RZ, 0x3 ;  /* 0x00000003ffbb7424 */ /* 0x000fe200078e00ff */
[----:B------:R-:W-:Y:S02]  /*273f0*/  MOV R189, 0xffffffff ;  /* 0xffffffff00bd7802 */ /* 0x000fe40000000f00 */
[----:B------:R-:W-:-:S02]  /*27400*/  MOV R2, 0x27420 ;  /* 0x0002742000027802 */ /* 0x000fc40000000f00 */
[----:B---3--:R-:W-:Y:S05]  /*27410*/  CALL.REL.NOINC `($__internal_17_$__cuda_sm70_shflsync_idx_p) ;  /* 0x000001e000007944 */ /* 0x008fea0003c00000 */
[----:B------:R-:W-:Y:S01]  /*27420*/  MOV R13, R188 ;  /* 0x000000bc000d7202 */ /* 0x000fe20000000f00 */
[----:B------:R-:W-:Y:S05]  /*27430*/  BRA `(.L_x_3312) ;  /* 0xffffb06000007947 */ /* 0x000fea000383ffff */
.L_x_3283:
        /* <DEDUP_REMOVED lines=9> */
[----:B------:R-:W-:Y:S01]  /*274d0*/  MOV R189, 0xffffffff ;  /* 0xffffffff00bd7802 */ /* 0x000fe20000000f00 */
[----:B------:R-:W-:Y:S01]  /*274e0*/  IMAD.MOV.U32 R12, RZ, RZ, R188 ;  /* 0x000000ffff0c7224 */ /* 0x000fe200078e00bc */
        /* <DEDUP_REMOVED lines=11> */
        .weak           $__internal_16_$__cuda_sm70_shflsync_bfly_p
        .type           $__internal_16_$__cuda_sm70_shflsync_bfly_p,@function
        .size           $__internal_16_$__cuda_sm70_shflsync_bfly_p,($__internal_17_$__cuda_sm70_shflsync_idx_p - $__internal_16_$__cuda_sm70_shflsync_bfly_p)
$__internal_16_$__cuda_sm70_shflsync_bfly_p:
[----:B------:R-:W-:Y:S02]  /*275a0*/  MOV R154, 0xffffffff ;  /* 0xffffffff009a7802 */ /* 0x000fe40000000f00 */
[----:B------:R-:W-:-:S02]  /*275b0*/  MOV R3, 0x1f ;  /* 0x0000001f00037802 */ /* 0x000fc40000000f00 */
[----:B------:R-:W-:Y:S04]  /*275c0*/  WARPSYNC R154 ;  /* 0x0000009a00007348 */ /* 0x000fe80003800000 */
[----:B------:R1:W2:Y:S02]  /*275d0*/  SHFL.BFLY PT, R0, R4, R0, R3 ;  /* 0x0c00000004007389 */ /* 0x0002a400000e0003 */
[----:B-1----:R-:W-:-:S04]  /*275e0*/  MOV R3, 0x0 ;  /* 0x0000000000037802 */ /* 0x002fc80000000f00 */
[----:B--2---:R-:W-:Y:S05]  /*275f0*/  RET.REL.NODEC R2 `(_ZN7cutlass13device_kernelIN5flash19enable_sm80_to_sm89INS1_16FlashAttnFwdSm80INS1_25CollectiveMainloopFwdSm80ILi8ELi1ELb0EN4cute5tupleIJNS5_1CILi128EEENS7_ILi48EEENS7_ILi256EEEEEELi256ENS_10bfloat16_tEfNS_4arch4Sm80ELb0ELb1ELb0ELb1ELb1ELb1ELb1ELb0EEENS1_21CollectiveEpilogueFwdINS6_IJS8_SA_S9_EEENS6_IJNS7_ILi1EEESI_SI_EEESC_SE_Li256ELb1ELb1ELb0ELb0EEENS1_19SingleTileSchedulerILb1ELb0ELb1ELi128EEEEEEEEEvNT_6ParamsE) ;  /* 0xfffd8a0002007950 */ /* 0x004fea0003c3ffff */
        .weak           $__internal_17_$__cuda_sm70_shflsync_idx_p
        .type           $__internal_17_$__cuda_sm70_shflsync_idx_p,@function
        .size           $__internal_17_$__cuda_sm70_shflsync_idx_p,(.L_x_3677 - $__internal_17_$__cuda_sm70_shflsync_idx_p)
$__internal_17_$__cuda_sm70_shflsync_idx_p:
[----:B------:R-:W-:Y:S04]  /*27600*/  WARPSYNC R189 ;  /* 0x000000bd00007348 */ /* 0x000fe80003800000 */
[----:B------:R1:W2:Y:S02]  /*27610*/  SHFL.IDX PT, R188, R184, R187, R3 ;  /* 0x000000bbb8bc7389 */ /* 0x0002a400000e0003 */
[----:B-1----:R-:W-:-:S04]  /*27620*/  MOV R3, 0x0 ;  /* 0x0000000000037802 */ /* 0x002fc80000000f00 */
[----:B--2---:R-:W-:Y:S05]  /*27630*/  RET.REL.NODEC R2 `(_ZN7cutlass13device_kernelIN5flash19enable_sm80_to_sm89INS1_16FlashAttnFwdSm80INS1_25CollectiveMainloopFwdSm80ILi8ELi1ELb0EN4cute5tupleIJNS5_1CILi128EEENS7_ILi48EEENS7_ILi256EEEEEELi256ENS_10bfloat16_tEfNS_4arch4Sm80ELb0ELb1ELb0ELb1ELb1ELb1ELb1ELb0EEENS1_21CollectiveEpilogueFwdINS6_IJS8_SA_S9_EEENS6_IJNS7_ILi1EEESI_SI_EEESC_SE_Li256ELb1ELb1ELb0ELb0EEENS1_19SingleTileSchedulerILb1ELb0ELb1ELi128EEEEEEEEEvNT_6ParamsE) ;  /* 0xfffd89c002007950 */ /* 0x004fea0003c3ffff */
.L_x_3314:
        /* <DEDUP_REMOVED lines=12> */
.L_x_3677:


//--------------------- .text._ZN7cutlass13device_kernelIN5flash19enable_sm80_to_sm89INS1_16FlashAttnFwdSm80INS1_25CollectiveMainloopFwdSm80ILi8ELi1ELb0EN4cute5tupleIJNS5_1CILi128EEENS7_ILi96EEENS7_ILi256EEEEEELi256ENS_10bfloat16_tEfNS_4arch4Sm80ELb1ELb0ELb0ELb0ELb1ELb0ELb1ELb0EEENS1_21CollectiveEpilogueFwdINS6_IJS8_SA_S9_EEENS6_IJNS7_ILi1EEESI_SI_EEESC_SE_Li256ELb0ELb1ELb0ELb0EEENS1_30DynamicPersistentTileSchedulerILi256ELi256ELb0ELb1ELb0EEEEEEEEEvNT_6ParamsE --------------------------
	.section	.text._ZN7cutlass13device_kernelIN5flash19enable_sm80_to_sm89INS1_16FlashAttnFwdSm80INS1_25CollectiveMainloopFwdSm80ILi8ELi1ELb0EN4cute5tupleIJNS5_1CILi128EEENS7_ILi96EEENS7_ILi256EEEEEELi256ENS_10bfloat16_tEfNS_4arch4Sm80ELb1ELb0ELb0ELb0ELb1ELb0ELb1ELb0EEENS1_21CollectiveEpilogueFwdINS6_IJS8_SA_S9_EEENS6_IJNS7_ILi1EEESI_SI_EEESC_SE_Li256ELb0ELb1ELb0ELb0EEENS1_30DynamicPersistentTileSchedulerILi256ELi256ELb0ELb1ELb0EEEEEEEEEvNT_6ParamsE,"ax",@progbits
	.sectioninfo	@"SHI_REGISTERS=255"
	.align	128
.text._ZN7cutlass13device_kernelIN5flash19enable_sm80_to_sm89INS1_16FlashAttnFwdSm80INS1_25CollectiveMainloopFwdSm80ILi8ELi1ELb0EN4cute5tupleIJNS5_1CILi128EEENS7_ILi96EEENS7_ILi256EEEEEELi256ENS_10bfloat16_tEfNS_4arch4Sm80ELb1ELb0ELb0ELb0ELb1ELb0ELb1ELb0EEENS1_21CollectiveEpilogueFwdINS6_IJS8_SA_S9_EEENS6_IJNS7_ILi1EEESI_SI_EEESC_SE_Li256ELb0ELb1ELb0ELb0EEENS1_30DynamicPersistentTileSchedulerILi256ELi256ELb0ELb1ELb0EEEEEEEEEvNT_6ParamsE:
        .type           _ZN7cutlass13device_kernelIN5flash19enable_sm80_to_sm89INS1_16FlashAttnFwdSm80INS1_25CollectiveMainloopFwdSm80ILi8ELi1ELb0EN4cute5tupleIJNS5_1CILi128EEENS7_ILi96EEENS7_ILi256EEEEEELi256ENS_10bfloat16_tEfNS_4arch4Sm80ELb1ELb0ELb0ELb0ELb1ELb0ELb1ELb0EEENS1_21CollectiveEpilogueFwdINS6_IJS8_SA_S9_EEENS6_IJNS7_ILi1EEESI_SI_EEESC_SE_Li256ELb0ELb1ELb0ELb0EEENS1_30DynamicPersistentTileSchedulerILi256ELi256ELb0ELb1ELb0EEEEEEEEEvNT_6ParamsE,@function
        .size           _ZN7cutlass13device_kernelIN5flash19enable_sm80_to_sm89INS1_16FlashAttnFwdSm80INS1_25CollectiveMainloopFwdSm80ILi8ELi1ELb0EN4cute5tupleIJNS5_1CILi128EEENS7_ILi96EEENS7_ILi256EEEEEELi256ENS_10bfloat16_tEfNS_4arch4Sm80ELb1ELb0ELb0ELb0ELb1ELb0ELb1ELb0EEENS1_21CollectiveEpilogueFwdINS6_IJS8_SA_S9_EEENS6_IJNS7_ILi1EEESI_SI_EEESC_SE_Li256ELb0ELb1ELb0ELb0EEENS1_30DynamicPersistentTileSchedulerILi256ELi256ELb0ELb1ELb0EEEEEEEEEvNT_6ParamsE,(.L_x_3681 - _ZN7cutlass13device_kernelIN5flash19enable_sm80_to_sm89INS1_16FlashAttnFwdSm80INS1_25CollectiveMainloopFwdSm80ILi8ELi1ELb0EN4cute5tupleIJNS5_1CILi128EEENS7_ILi96EEENS7_ILi256EEEEEELi256ENS_10bfloat16_tEfNS_4arch4Sm80ELb1ELb0ELb0ELb0ELb1ELb0ELb1ELb0EEENS1_21CollectiveEpilogueFwdINS6_IJS8_SA_S9_EEENS6_IJNS7_ILi1EEESI_SI_EEESC_SE_Li256ELb0ELb1ELb0ELb0EEENS1_30DynamicPersistentTileSchedulerILi256ELi256ELb0ELb1ELb0EEEEEEEEEvNT_6ParamsE)
        .other          _ZN7cutlass13device_kernelIN5flash19enable_sm80_to_sm89INS1_16FlashAttnFwdSm80INS1_25CollectiveMainloopFwdSm80ILi8ELi1ELb0EN4cute5tupleIJNS5_1CILi128EEENS7_ILi96EEENS7_ILi256EEEEEELi256ENS_10bfloat16_tEfNS_4arch4Sm80ELb1ELb0ELb0ELb0ELb1ELb0ELb1ELb0EEENS1_21CollectiveEpilogueFwdINS6_IJS8_SA_S9_EEENS6_IJNS7_ILi1EEESI_SI_EEESC_SE_Li256ELb0ELb1ELb0ELb0EEENS1_30DynamicPersistentTileSchedulerILi256ELi256ELb0ELb1ELb0EEEEEEEEEvNT_6ParamsE,@"STO_CUDA_ENTRY STV_DEFAULT"
_ZN7cutlass13device_kernelIN5flash19enable_sm80_to_sm89INS1_16FlashAttnFwdSm80INS1_25CollectiveMainloopFwdSm80ILi8ELi1ELb0EN4cute5tupleIJNS5_1CILi128EEENS7_ILi96EEENS7_ILi256EEEEEELi256ENS_10bfloat16_tEfNS_4arch4Sm80ELb1ELb0ELb0ELb0ELb1ELb0ELb1ELb0EEENS1_21CollectiveEpilogueFwdINS6_IJS8_SA_S9_EEENS6_IJNS7_ILi1EEESI_SI_EEESC_SE_Li256ELb0ELb1ELb0ELb0EEENS1_30DynamicPersistentTileSchedulerILi256ELi256ELb0ELb1ELb0EEEEEEEEEvNT_6ParamsE:
        /* <DEDUP_REMOVED lines=82> */
[----:B------:R-:W-:Y:S02]  /*0520*/  IADD3 R252, R245, 0x40, RZ ;  /* 0x00000040f5fc7810 */ /* 0x000fe40007ffe0ff */
[----:B------:R-:W-:Y:S01]  /*0530*/  R2P PR, R7, 0x6 ;  /* 0x0000000607007804 */ /* 0x000fe20000000000 */
[----:B------:R-:W-:Y:S01]  /*0540*/  IMAD.IADD R4, R2, 0x1, R0 ;  /* 0x0000000102047824 */ /* 0x000fe200078e0200 */
[----:B------:R-:W-:Y:S02]  /*0550*/  LEA.HI R0, R13, R19, RZ, 0x7 ;  /* 0x000000130d007211 */ /* 0x000fe400078f38ff */
[----:B------:R-:W-:Y:S02]  /*0560*/  IADD3 R251, R245, 0x80, RZ ;  /* 0x00000080f5fb7810 */ /* 0x000fe40007ffe0ff */
[----:B------:R-:W-:Y:S01]  /*0570*/  SHF.R.S32.HI R2, RZ, 0x7, R0 ;  /* 0x00000007ff027819 */ /* 0x000fe20000011400 */
[----:B------:R-:W-:Y:S01]  /*0580*/  IMAD R0, R17, 0x20, R18 ;  /* 0x0000002011007824 */ /* 0x000fe200078e0212 */
[----:B------:R-:W-:-:S02]  /*0590*/  IADD3 R2, R245, 0xc0, RZ ;  /* 0x000000c0f5027810 */ /* 0x000fc40007ffe0ff */
[CC--:B------:R-:W-:Y:S02]  /*05a0*/  IADD3 R239, R5.reuse, R232.reuse, R239 ;  /* 0x000000e805ef7210 */ /* 0x0c0fe40007ffe0ef */
[----:B------:R1:W-:Y:S01]  /*05b0*/  STL [R1+0x10], R0 ;  /* 0x0000100001007387 */ /* 0x0003e20000100800 */
[----:B------:R-:W-:Y:S02]  /*05c0*/  LOP3.LUT R232, R5, R232, RZ, 0xfc, !PT ;  /* 0x000000e805e87212 */ /* 0x000fe400078efcff */
        /* <DEDUP_REMOVED lines=24> */
[----:B------:R-:W-:Y:S01]  /*0750*/  IMAD.IADD R240, R239, 0x1, R233 ;  /* 0x00000001eff07824 */ /* 0x000fe200078e02e9 */
        /* <DEDUP_REMOVED lines=21> */
.L_x_3388:
        /* <DEDUP_REMOVED lines=19> */
.L_x_3316:
[----:B------:R-:W-:-:S04]  /*09e0*/  MOV R0, c[0x0][0x554] ;  /* 0x0001550000007a02 */ /* 0x000fc80000000f00 */
[----:B------:R-:W-:Y:S02]  /*09f0*/  ISETP.NE.AND P0, PT, R0, 0x1, PT ;  /* 0x000000010000780c */ /* 0x000fe40003f05270 */
[----:B------:R-:W-:-:S11]  /*0a00*/  MOV R0, R2 ;  /* 0x0000000200007202 */ /* 0x000fd60000000f00 */
[----:B------:R-:W-:-:S05]  /*0a10*/  @P0 IMAD.HI.U32 R4, R2, c[0x0][0x558], RZ ;  /* 0x0001560002040a27 */ /* 0x000fca00078e00ff */
[----:B------:R-:W-:-:S05]  /*0a20*/  @P0 SHF.R.U32.HI R0, RZ, c[0x0][0x55c], R4 ;  /* 0x00015700ff000a19 */ /* 0x000fca0000011604 */
[----:B------:R-:W-:Y:S02]  /*0a30*/  IMAD R4, R0, c[0x0][0x554], RZ ;  /* 0x0001550000047a24 */ /* 0x000fe400078e02ff */
.L_x_3317:
[----:B------:R-:W-:Y:S05]  /*0a40*/  BSYNC B0 ;  /* 0x0000000000007941 */ /* 0x000fea0003800000 */
.L_x_3315:
        /* <DEDUP_REMOVED lines=85> */
[----:B------:R-:W-:Y:S01]  /*0fa0*/  IMAD.MOV.U32 R162, RZ, RZ, RZ ;  /* 0x000000ffffa27224 */ /* 0x000fe200078e00ff */
[----:B------:R-:W-:Y:S01]  /*0fb0*/  CS2R R46, SRZ ;  /* 0x00000000002e7805 */ /* 0x000fe2000001ff00 */
[----:B------:R-:W-:Y:S01]  /*0fc0*/  MOV R158, RZ ;  /* 0x000000ff009e7202 */ /* 0x000fe20000000f00 */
[----:B------:R-:W-:Y:S01]  /*0fd0*/  CS2R R48, SRZ ;  /* 0x0000000000307805 */ /* 0x000fe2000001ff00 */
        /* <DEDUP_REMOVED lines=45> */
[----:B------:R-:W-:-:S05]  /*12b0*/  @P0 MOV R2, 0x4 ;  /* 0x0000000400020802 */ /* 0x000fca0000000f00 */
[----:B------:R-:W-:-:S05]  /*12c0*/  @P0 IMAD.WIDE R2, R12, R2, c[0x0][0x340] ;  /* 0x0000d0000c020625 */ /* 0x000fca00078e0202 */
[----:B------:R1:W5:Y:S01]  /*12d0*/  @P0 LDG.E R14, [R2.64] ;  /* 0x00000006020e0981 */ /* 0x000362000c1e1900 */
[----:B------:R-:W-:Y:S02]  /*12e0*/  SHF.R.S32.HI R15, RZ, 0x1f, R52 ;  /* 0x0000001fff0f7819 */ /* 0x000fe40000011434 */
[----:B------:R-:W-:Y:S02]  /*12f0*/  SHF.R.S32.HI R6, RZ, 0x1f, R12 ;  /* 0x0000001fff067819 */ /* 0x000fe4000001140c */
[----:B------:R-:W-:Y:S01]  /*1300*/  ISETP.GE.AND P6, PT, R245, c[0x0][0x198], PT ;  /* 0x00006600f5007a0c */ /* 0x000fe20003fc6270 */
[----:B------:R-:W-:Y:S01]  /*1310*/  IMAD R0, R15, c[0x0][0x1b8], RZ ;  /* 0x00006e000f007a24 */ /* 0x000fe200078e02ff */
[----:B------:R-:W-:Y:S02]  /*1320*/  ISETP.GE.AND P5, PT, R252, c[0x0][0x198], PT ;  /* 0x00006600fc007a0c */ /* 0x000fe40003fa6270 */
[----:B------:R-:W-:Y:S01]  /*1330*/  ISETP.GE.AND P4, PT, R251, c[0x0][0x198], PT ;  /* 0x00006600fb007a0c */ /* 0x000fe20003f86270 */
[----:B------:R-:W-:-:S02]  /*1340*/  IMAD R5, R52, c[0x0][0x1bc], R0 ;  /* 0x00006f0034057a24 */ /* 0x000fc400078e0200 */
        /* <DEDUP_REMOVED lines=8> */
[----:B--2---:R-:W-:-:S05]  /*13d0*/  IADD3 R4, R54, R55, RZ ;  /* 0x0000003736047210 */ /* 0x004fca0007ffe0ff */
[----:B------:R-:W-:-:S04]  /*13e0*/  @P2 IMAD.HI.U32 R7, R4, c[0x0][0x2c8], RZ ;  /* 0x0000b20004072a27 */ /* 0x000fc800078e00ff */
        /* <DEDUP_REMOVED lines=19> */
.L_x_3389:
[----:B------:R-:W-:Y:S05]  /*1520*/  BRA.DIV ~URZ, `(.L_x_3320) ;  /* 0x00012f827f007947 */ /* 0x000fea000b800000 */
[----:B------:R3:W4:Y:S02]  /*1530*/  SHFL.IDX PT, R0, R13, RZ, 0x181f ;  /* 0x00181fff0d007589 */ /* 0x00072400000e0000 */
.L_x_3390:
        /* <DEDUP_REMOVED lines=11> */
[----:B------:R-:W-:Y:S02]  /*15f0*/  SHF.R.S32.HI R2, RZ, 0x1f, R245 ;  /* 0x0000001fff027819 */ /* 0x000fe400000114f5 */
[CC--:B----4-:R-:W-:Y:S02]  /*1600*/  LEA R10, P0, R245.reuse, R0.reuse, 0x1 ;  /* 0x00000000f50a7211 */ /* 0x0d0fe400078008ff */
[----:B------:R-:W-:Y:S02]  /*1610*/  LEA R8, P2, R252, R0, 0x1 ;  /* 0x00000000fc087211 */ /* 0x000fe400078408ff */
[C---:B--2---:R-:W-:Y:S02]  /*1620*/  LEA.HI.X R11, R245.reuse, R4, R2, 0x1, P0 ;  /* 0x00000004f50b7211 */ /* 0x044fe400000f0c02 */
[----:B------:R-:W-:Y:S02]  /*1630*/  SHF.R.S32.HI R2, RZ, 0x1f, R252 ;  /* 0x0000001fff027819 */ /* 0x000fe400000114fc */
[C---:B------:R-:W-:Y:S01]  /*1640*/  IADD3 R17, R245.reuse, 0xc0, RZ ;  /* 0x000000c0f5117810 */ /* 0x040fe20007ffe0ff */
[----:B------:R-:W-:Y:S01]  /*1650*/  @!PT LDS RZ, [RZ] ;  /* 0x00000000fffff984 */ /* 0x000fe20000000800 */
[----:B------:R-:W-:Y:S01]  /*1660*/  @!PT LDS RZ, [RZ] ;  /* 0x00000000fffff984 */ /* 0x000fe20000000800 */
[----:B------:R-:W-:Y:S01]  /*1670*/  @!PT LDS RZ, [RZ] ;  /* 0x00000000fffff984 */ /* 0x000fe20000000800 */
[----:B------:R1:W-:Y:S01]  /*1680*/  LDGSTS.E.BYPASS.LTC128B.128 [R243+0x18100], [R10.64], !P6 ;  /* 0x181000000af37fae */ /* 0x0003e2000f101d46 */
[----:B------:R-:W-:-:S02]  /*1690*/  IADD3 R18, R245, 0xc0, RZ ;  /* 0x000000c0f5127810 */ /* 0x000fc40007ffe0ff */
[----:B------:R-:W-:Y:S02]  /*16a0*/  LEA R6, P1, R251, R0, 0x1 ;  /* 0x00000000fb067211 */ /* 0x000fe400078208ff */
[----:B------:R-:W-:Y:S02]  /*16b0*/  SHF.R.S32.HI R19, RZ, 0x1f, R251 ;  /* 0x0000001fff137819 */ /* 0x000fe400000114fb */
[----:B------:R-:W-:Y:S02]  /*16c0*/  LEA.HI.X R9, R252, R4, R2, 0x1, P2 ;  /* 0x00000004fc097211 */ /* 0x000fe400010f0c02 */
[----:B------:R-:W-:Y:S02]  /*16d0*/  SHF.R.S32.HI R18, RZ, 0x1f, R18 ;  /* 0x0000001fff127819 */ /* 0x000fe40000011412 */
[----:B------:R-:W-:Y:S01]  /*16e0*/  LEA R2, P0, R17, R0, 0x1 ;  /* 0x0000000011027211 */ /* 0x000fe200078008ff */
[----:B------:R1:W-:Y:S01]  /*16f0*/  LDGSTS.E.BYPASS.LTC128B.128 [R243+0x1c100], [R8.64], !P5 ;  /* 0x1c10000008f37fae */ /* 0x0003e2000e901d46 */
[----:B------:R-:W-:-:S02]  /*1700*/  LEA.HI.X R7, R251, R4, R19, 0x1, P1 ;  /* 0x00000004fb077211 */ /* 0x000fc400008f0c13 */
[----:B------:R-:W-:-:S03]  /*1710*/  LEA.HI.X R3, R17, R4, R18, 0x1, P0 ;  /* 0x0000000411037211 */ /* 0x000fc600000f0c12 */
[----:B------:R1:W-:Y:S04]  /*1720*/  LDGSTS.E.BYPASS.LTC128B.128 [R243+0x20100], [R6.64], !P4 ;  /* 0x2010000006f37fae */ /* 0x0003e8000e101d46 */
[----:B------:R1:W-:Y:S02]  /*1730*/  LDGSTS.E.BYPASS.LTC128B.128 [R243+0x24100], [R2.64], !P3 ;  /* 0x2410000002f37fae */ /* 0x0003e4000d901d46 */
.L_x_3322:
[----:B------:R-:W-:Y:S05]  /*1740*/  BSYNC B0 ;  /* 0x0000000000007941 */ /* 0x000fea0003800000 */
.L_x_3321:
[----:B------:R-:W-:Y:S05]  /*1750*/  BRA.DIV ~URZ, `(.L_x_3323) ;  /* 0x00012dc27f007947 */ /* 0x000fea000b800000 */
[----:B--2---:R2:W3:Y:S04]  /*1760*/  SHFL.IDX PT, R4, R5, 0x1, 0x181f ;  /* 0x00381f0005047f89 */ /* 0x0044e800000e0000 */
[----:B----4-:R2:W4:Y:S02]  /*1770*/  SHFL.IDX PT, R0, R13, 0x1, 0x181f ;  /* 0x00381f000d007f89 */ /* 0x01052400000e0000 */
.L_x_3391:
[----:B-1----:R-:W-:Y:S01]  /*1780*/  IADD3 R2, R12, 0x20, RZ ;  /* 0x000000200c027810 */ /* 0x002fe20007ffe0ff */
[----:B------:R-:W-:Y:S03]  /*1790*/  BSSY B0, `(.L_x_3324) ;  /* 0x0000018000007945 */ /* 0x000fe60003800000 */
[----:B------:R-:W-:-:S13]  /*17a0*/  ISETP.GE.AND P0, PT, R2, R16, PT ;  /* 0x000000100200720c */ /* 0x000fda0003f06270 */
[----:B------:R-:W-:Y:S05]  /*17b0*/  @P0 BRA `(.L_x_3325) ;  /* 0x0000015000000947 */ /* 0x000fea0003800000 */
[----:B------:R-:W-:Y:S02]  /*17c0*/  SHF.R.S32.HI R3, RZ, 0x1f, R245 ;  /* 0x0000001fff037819 */ /* 0x000fe400000114f5 */
[C---:B----4-:R-:W-:Y:S02]  /*17d0*/  LEA R10, P0, R245.reuse, R0, 0x1 ;  /* 0x00000000f50a7211 */ /* 0x050fe400078008ff */
[C---:B------:R-:W-:Y:S02]  /*17e0*/  IADD3 R17, R245.reuse, 0xc0, RZ ;  /* 0x000000c0f5117810 */ /* 0x040fe40007ffe0ff */
[C---:B------:R-:W-:Y:S02]  /*17f0*/  IADD3 R18, R245.reuse, 0xc0, RZ ;  /* 0x000000c0f5127810 */ /* 0x040fe40007ffe0ff */
[----:B---3--:R-:W-:Y:S02]  /*1800*/  LEA.HI.X R11, R245, R4, R3, 0x1, P0 ;  /* 0x00000004f50b7211 */ /* 0x008fe400000f0c03 */
[----:B------:R-:W-:-:S02]  /*1810*/  LEA R8, P2, R252, R0, 0x1 ;  /* 0x00000000fc087211 */ /* 0x000fc400078408ff */
[----:B------:R-:W-:Y:S01]  /*1820*/  SHF.R.S32.HI R3, RZ, 0x1f, R252 ;  /* 0x0000001fff037819 */ /* 0x000fe200000114fc */
[----:B------:R-:W-:Y:S01]  /*1830*/  @!PT LDS RZ, [RZ] ;  /* 0x00000000fffff984 */ /* 0x000fe20000000800 */
[----:B------:R-:W-:Y:S01]  /*1840*/  @!PT LDS RZ, [RZ] ;  /* 0x00000000fffff984 */ /* 0x000fe20000000800 */
[----:B------:R-:W-:Y:S01]  /*1850*/  @!PT LDS RZ, [RZ] ;  /* 0x00000000fffff984 */ /* 0x000fe20000000800 */
[----:B------:R1:W-:Y:S01]  /*1860*/  LDGSTS.E.BYPASS.LTC128B.128 [R243+0x19100], [R10.64], !P6 ;  /* 0x191000000af37fae */ /* 0x0003e2000f101d46 */
[-C--:B------:R-:W-:Y:S02]  /*1870*/  LEA R6, P1, R251, R0.reuse, 0x1 ;  /* 0x00000000fb067211 */ /* 0x080fe400078208ff */
[----:B------:R-:W-:Y:S02]  /*1880*/  SHF.R.S32.HI R19, RZ, 0x1f, R251 ;  /* 0x0000001fff137819 */ /* 0x000fe400000114fb */
[----:B------:R-:W-:Y:S02]  /*1890*/  SHF.R.S32.HI R18, RZ, 0x1f, R18 ;  /* 0x0000001fff127819 */ /* 0x000fe40000011412 */
[----:B------:R-:W-:Y:S02]  /*18a0*/  LEA R2, P0, R17, R0, 0x1 ;  /* 0x0000000011027211 */ /* 0x000fe400078008ff */
[----:B------:R-:W-:-:S02]  /*18b0*/  LEA.HI.X R9, R252, R4, R3, 0x1, P2 ;  /* 0x00000004fc097211 */ /* 0x000fc400010f0c03 */
[-C--:B------:R-:W-:Y:S02]  /*18c0*/  LEA.HI.X R7, R251, R4.reuse, R19, 0x1, P1 ;  /* 0x00000004fb077211 */ /* 0x080fe400008f0c13 */
[----:B------:R-:W-:Y:S01]  /*18d0*/  LEA.HI.X R3, R17, R4, R18, 0x1, P0 ;  /* 0x0000000411037211 */ /* 0x000fe200000f0c12 */
[----:B------:R1:W-:Y:S04]  /*18e0*/  LDGSTS.E.BYPASS.LTC128B.128 [R243+0x1d100], [R8.64], !P5 ;  /* 0x1d10000008f37fae */ /* 0x0003e8000e901d46 */
[----:B------:R1:W-:Y:S04]  /*18f0*/  LDGSTS.E.BYPASS.LTC128B.128 [R243+0x21100], [R6.64], !P4 ;  /* 0x2110000006f37fae */ /* 0x0003e8000e101d46 */
[----:B------:R1:W-:Y:S02]  /*1900*/  LDGSTS.E.BYPASS.LTC128B.128 [R243+0x25100], [R2.64], !P3 ;  /* 0x2510000002f37fae */ /* 0x0003e4000d901d46 */
.L_x_3325:
[----:B------:R-:W-:Y:S05]  /*1910*/  BSYNC B0 ;  /* 0x0000000000007941 */ /* 0x000fea0003800000 */
.L_x_3324:
[----:B------:R-:W-:Y:S05]  /*1920*/  BRA.DIV ~URZ, `(.L_x_3326) ;  /* 0x00012cc27f007947 */ /* 0x000fea000b800000 */
[----:B---3--:R3:W1:Y:S02]  /*1930*/  SHFL.IDX PT, R4, R5, 0x2, 0x181f ;  /* 0x00581f0005047f89 */ /* 0x00866400000e0000 */
.L_x_3392:
[----:B------:R-:W-:Y:S05]  /*1940*/  BRA.DIV ~URZ, `(.L_x_3327) ;  /* 0x00012d127f007947 */ /* 0x000fea000b800000 */
[----:B----4-:R4:W2:Y:S02]  /*1950*/  SHFL.IDX PT, R0, R13, 0x2, 0x181f ;  /* 0x00581f000d007f89 */ /* 0x0108a400000e0000 */
.L_x_3393:
[----:B-1----:R-:W-:Y:S01]  /*1960*/  IADD3 R2, R12, 0x40, RZ ;  /* 0x000000400c027810 */ /* 0x002fe20007ffe0ff */
[----:B------:R-:W-:Y:S03]  /*1970*/  BSSY B0, `(.L_x_3328) ;  /* 0x0000018000007945 */ /* 0x000fe60003800000 */
[----:B------:R-:W-:-:S13]  /*1980*/  ISETP.GE.AND P0, PT, R2, R16, PT ;  /* 0x000000100200720c */ /* 0x000fda0003f06270 */
[----:B------:R-:W-:Y:S05]  /*1990*/  @P0 BRA `(.L_x_3329) ;  /* 0x0000015000000947 */ /* 0x000fea0003800000 */
[----:B------:R-:W-:Y:S02]  /*19a0*/  SHF.R.S32.HI R3, RZ, 0x1f, R245 ;  /* 0x0000001fff037819 */ /* 0x000fe400000114f5 */
[C---:B--2---:R-:W-:Y:S02]  /*19b0*/  LEA R10, P0, R245.reuse, R0, 0x1 ;  /* 0x00000000f50a7211 */ /* 0x044fe400078008ff */
[C---:B------:R-:W-:Y:S02]  /*19c0*/  IADD3 R17, R245.reuse, 0xc0, RZ ;  /* 0x000000c0f5117810 */ /* 0x040fe40007ffe0ff */
[C---:B------:R-:W-:Y:S02]  /*19d0*/  IADD3 R18, R245.reuse, 0xc0, RZ ;  /* 0x000000c0f5127810 */ /* 0x040fe40007ffe0ff */
[----:B------:R-:W-:Y:S02]  /*19e0*/  LEA.HI.X R11, R245, R4, R3, 0x1, P0 ;  /* 0x00000004f50b7211 */ /* 0x000fe400000f0c03 */
        /* <DEDUP_REMOVED lines=16> */
.L_x_3329:
[----:B------:R-:W-:Y:S05]  /*1af0*/  BSYNC B0 ;  /* 0x0000000000007941 */ /* 0x000fea0003800000 */
.L_x_3328:
[----:B------:R-:W-:Y:S05]  /*1b00*/  BRA.DIV ~URZ, `(.L_x_3330) ;  /* 0x00012bc27f007947 */ /* 0x000fea000b800000 */
[----:B------:R1:W3:Y:S04]  /*1b10*/  SHFL.IDX PT, R4, R5, 0x3, 0x181f ;  /* 0x00781f0005047f89 */ /* 0x0002e800000e0000 */
[----:B--2---:R1:W2:Y:S02]  /*1b20*/  SHFL.IDX PT, R0, R13, 0x3, 0x181f ;  /* 0x00781f000d007f89 */ /* 0x0042a400000e0000 */
.L_x_3394:
[----:B-1----:R-:W-:Y:S01]  /*1b30*/  IADD3 R2, R12, 0x60, RZ ;  /* 0x000000600c027810 */ /* 0x002fe20007ffe0ff */
[----:B-----5:R-:W-:Y:S01]  /*1b40*/  IMAD.WIDE.U32 R158, R14, c[0x0][0x2b0], RZ ;  /* 0x0000ac000e9e7a25 */ /* 0x020fe200078e00ff */
[----:B------:R-:W-:-:S02]  /*1b50*/  SHF.R.S32.HI R20, RZ, 0x1f, R245 ;  /* 0x0000001fff147819 */ /* 0x000fc400000114f5 */
[----:B------:R-:W-:Y:S02]  /*1b60*/  ISETP.GE.AND P0, PT, R2, R16, PT ;  /* 0x000000100200720c */ /* 0x000fe40003f06270 */
[----:B------:R-:W-:Y:S01]  /*1b70*/  SHF.R.S32.HI R19, RZ, 0x1f, R252 ;  /* 0x0000001fff137819 */ /* 0x000fe200000114fc */
[----:B------:R1:W-:Y:S01]  /*1b80*/  STL.64 [R1+0x28], R158 ;  /* 0x0000289e01007387 */ /* 0x0003e20000100a00 */
[----:B------:R-:W-:Y:S02]  /*1b90*/  SHF.R.S32.HI R18, RZ, 0x1f, R251 ;  /* 0x0000001fff127819 */ /* 0x000fe400000114fb */
[C---:B------:R-:W-:Y:S02]  /*1ba0*/  IADD3 R28, R245.reuse, 0xc0, RZ ;  /* 0x000000c0f51c7810 */ /* 0x040fe40007ffe0ff */
[----:B------:R-:W-:-:S04]  /*1bb0*/  IADD3 R17, R245, 0xc0, RZ ;  /* 0x000000c0f5117810 */ /* 0x000fc80007ffe0ff */
[----:B------:R-:W-:Y:S02]  /*1bc0*/  SHF.R.S32.HI R17, RZ, 0x1f, R17 ;  /* 0x0000001fff117819 */ /* 0x000fe40000011411 */
[----:B--2---:R-:W-:-:S04]  /*1bd0*/  @!P0 LEA R10, P1, R245, R0, 0x1 ;  /* 0x00000000f50a8211 */ /* 0x004fc800078208ff */
[----:B---3--:R-:W-:Y:S02]  /*1be0*/  @!P0 LEA.HI.X R11, R245, R4, R20, 0x1, P1 ;  /* 0x00000004f50b8211 */ /* 0x008fe400008f0c14 */
[----:B------:R-:W-:-:S03]  /*1bf0*/  @!P0 LEA R8, P1, R252, R0, 0x1 ;  /* 0x00000000fc088211 */ /* 0x000fc600078208ff */
[----:B------:R-:W-:Y:S01]  /*1c00*/  @!PT LDS RZ, [RZ] ;  /* 0x00000000fffff984 */ /* 0x000fe20000000800 */
[----:B------:R-:W-:Y:S01]  /*1c10*/  @!PT LDS RZ, [RZ] ;  /* 0x00000000fffff984 */ /* 0x000fe20000000800 */
[----:B------:R-:W-:Y:S01]  /*1c20*/  @!PT LDS RZ, [RZ] ;  /* 0x00000000fffff984 */ /* 0x000fe20000000800 */
[----:B------:R1:W-:Y:S01]  /*1c30*/  @!P0 LDGSTS.E.BYPASS.LTC128B.128 [R243+0x1b100], [R10.64], !P6 ;  /* 0x1b1000000af38fae */ /* 0x0003e2000f101d46 */
[----:B------:R-:W-:Y:S02]  /*1c40*/  @!P0 LEA.HI.X R9, R252, R4, R19, 0x1, P1 ;  /* 0x00000004fc098211 */ /* 0x000fe400008f0c13 */
[----:B------:R-:W-:-:S03]  /*1c50*/  @!P0 LEA R6, P1, R251, R0, 0x1 ;  /* 0x00000000fb068211 */ /* 0x000fc600078208ff */
        /* <DEDUP_REMOVED lines=54> */
[----:B------:R-:W-:-:S04]  /*1fc0*/  IMAD R148, R148, c[0x0][0x1d0], R5 ;  /* 0x0000740094947a24 */ /* 0x000fc800078e0205 */
[----:B------:R-:W-:Y:S02]  /*1fd0*/  IMAD.IADD R26, R148, 0x1, -R7 ;  /* 0x00000001941a7824 */ /* 0x000fe400078e0a07 */
[----:B------:R-:W-:Y:S01]  /*1fe0*/  IMAD.WIDE.U32 R22, R21, c[0x0][0x210], RZ ;  /* 0x0000840015167a25 */ /* 0x000fe200078e00ff */
[----:B------:R-:W-:Y:S04]  /*1ff0*/  STL.64 [R1+0x20], R156 ;  /* 0x0000209c01007387 */ /* 0x000fe80000100a00 */
[----:B------:R-:W-:Y:S04]  /*2000*/  STL [R1+0x1c], R154 ;  /* 0x00001c9a01007387 */ /* 0x000fe80000100800 */
[----:B------:R-:W-:Y:S01]  /*2010*/  STL.64 [R1+0x30], R22 ;  /* 0x0000301601007387 */ /* 0x000fe20000100a00 */
[----:B------:R-:W-:-:S02]  /*2020*/  IMAD.SHL.U32 R151, R252, 0x2, RZ ;  /* 0x00000002fc977824 */ /* 0x000fc400078e00ff */
[----:B------:R-:W-:Y:S01]  /*2030*/  IMAD.SHL.U32 R152, R251, 0x2, RZ ;  /* 0x00000002fb987824 */ /* 0x000fe200078e00ff */
        /* <DEDUP_REMOVED lines=20> */
[C---:B------:R-:W-:Y:S01]  /*2180*/  @P0 ISETP.GE.AND P4, PT, R252.reuse, c[0x0][0x1d4], PT ;  /* 0x00007500fc000a0c */ /* 0x040fe20003f86270 */
[----:B------:R-:W4:Y:S01]  /*2190*/  SHFL.IDX PT, R11, R13, 0x1, 0x181f ;  /* 0x00381f000d0b7f89 */ /* 0x000f2200000e0000 */
[CC--:B-1----:R-:W-:Y:S02]  /*21a0*/  @P0 LEA R4, P2, R245.reuse, R0.reuse, 0x1 ;  /* 0x00000000f5040211 */ /* 0x0c2fe400078408ff */
[C---:B------:R-:W-:Y:S02]  /*21b0*/  @P0 LEA R6, P1, R252.reuse, R0, 0x1 ;  /* 0x00000000fc060211 */ /* 0x040fe400078208ff */
        /* <DEDUP_REMOVED lines=12> */
[C---:B------:R-:W-:Y:S01]  /*2280*/  @P1 ISETP.GE.AND P2, PT, R245.reuse, c[0x0][0x1d4], PT ;  /* 0x00007500f5001a0c */ /* 0x040fe20003f46270 */
        /* <DEDUP_REMOVED lines=25> */
[C---:B-1----:R-:W-:Y:S02]  /*2420*/  @P0 LEA R4, P2, R245.reuse, R0, 0x1 ;  /* 0x00000000f5040211 */ /* 0x042fe400078408ff */
        /* <DEDUP_REMOVED lines=10> */
[----:B------:R-:W-:Y:S01]  /*24d0*/  LEA R13, P1, R2, c[0x0][0x1f8], 0x1 ;  /* 0x00007e00020d7a11 */ /* 0x000fe200078208ff */
        /* <DEDUP_REMOVED lines=20> */
[----:B------:R-:W5:Y:S01]  /*2620*/  SHFL.IDX PT, R12, R13, 0x1, 0x181f ;  /* 0x00381f000d0c7f89 */ /* 0x000f6200000e0000 */
[----:B------:R-:W-:-:S03]  /*2630*/  IMAD.IADD R14, R21, 0x1, -R14 ;  /* 0x00000001150e7824 */ /* 0x000fc600078e0a0e */
[----:B------:R-:W1:Y:S02]  /*2640*/  SHFL.IDX PT, R3, R27, 0x1, 0x181f ;  /* 0x00381f001b037f89 */ /* 0x000e6400000e0000 */
        /* <DEDUP_REMOVED lines=8> */
[----:B-----5:R-:W-:Y:S01]  /*26d0*/  IADD3 R14, P1, R12, R150, RZ ;  /* 0x000000960c0e7210 */ /* 0x020fe20007f3e0ff */
[----:B------:R-:W-:Y:S01]  /*26e0*/  IMAD.X R19, R2, 0x1, R146, P4 ;  /* 0x0000000102137824 */ /* 0x000fe200020e0692 */
[----:B------:R-:W-:Y:S02]  /*26f0*/  IADD3 R24, P0, R12, R151, RZ ;  /* 0x000000970c187210 */ /* 0x000fe40007f1e0ff */
[----:B------:R-:W-:-:S02]  /*2700*/  ISETP.GE.AND P5, PT, R245, c[0x0][0x1d4], PT ;  /* 0x00007500f5007a0c */ /* 0x000fc40003fa6270 */
[----:B------:R-:W-:Y:S01]  /*2710*/  ISETP.GE.AND P4, PT, R252, c[0x0][0x1d4], PT ;  /* 0x00007500fc007a0c */ /* 0x000fe20003f86270 */
[C-C-:B-1----:R-:W-:Y:S01]  /*2720*/  IMAD.X R15, R3.reuse, 0x1, R144.reuse, P1 ;  /* 0x00000001030f7824 */ /* 0x142fe200008e0690 */
[----:B------:R-:W-:Y:S01]  /*2730*/  IADD3 R22, P3, R0, R150, RZ ;  /* 0x0000009600167210 */ /* 0x000fe20007f7e0ff */
[----:B------:R-:W-:Y:S01]  /*2740*/  IMAD.X R25, R3, 0x1, R145, P0 ;  /* 0x0000000103197824 */ /* 0x000fe200000e0691 */
[C---:B------:R-:W-:Y:S02]  /*2750*/  ISETP.LT.OR P1, PT, R26.reuse, 0x1, P5 ;  /* 0x000000011a00780c */ /* 0x040fe40002f21670 */
[----:B------:R-:W-:Y:S01]  /*2760*/  ISETP.LT.OR P0, PT, R26, 0x1, P4 ;  /* 0x000000011a00780c */ /* 0x000fe20002701670 */
[----:B------:R-:W-:Y:S01]  /*2770*/  IMAD.X R23, R2, 0x1, R144, P3 ;  /* 0x0000000102177824 */ /* 0x000fe200018e0690 */
[----:B------:R-:W-:Y:S01]  /*2780*/  IADD3 R16, P3, R0, R153, RZ ;  /* 0x0000009900107210 */ /* 0x000fe20007f7e0ff */
[----:B------:R-:W-:Y:S04]  /*2790*/  LDSM.16.M88.4 R4, [R239] ;  /* 0x00000000ef04783b */ /* 0x000fe80000000200 */
        /* <DEDUP_REMOVED lines=8> */
[----:B--2---:R-:W-:Y:S04]  /*2820*/  LDSM.16.M88.4 R8, [R240] ;  /* 0x00000000f008783b */ /* 0x004fe80000000200 */
        /* <DEDUP_REMOVED lines=26> */
[----:B----4-:R-:W-:-:S05]  /*29d0*/  IADD3 R12, P0, R0, R150, RZ ;  /* 0x00000096000c7210 */ /* 0x010fca0007f1e0ff */
[----:B---3--:R-:W-:Y:S01]  /*29e0*/  IMAD.X R13, R2, 0x1, R144, P0 ;  /* 0x00000001020d7824 */ /* 0x008fe200000e0690 */
[----:B------:R-:W-:-:S13]  /*29f0*/  ISETP.LT.OR P0, PT, R26, 0x21, P3 ;  /* 0x000000211a00780c */ /* 0x000fda0001f01670 */
[----:B------:R3:W-:Y:S01]  /*2a00*/  LDGSTS.E.BYPASS.LTC128B.128 [R243+0x7100], [R16.64], !P0 ;  /* 0x0710000010f37fae */ /* 0x0007e2000c101d46 */
[----:B------:R-:W-:Y:S01]  /*2a10*/  HMMA.16816.F32.BF16 R36, R4, R32, RZ ;  /* 0x000000200424723c */ /* 0x000fe200000418ff */
[----:B---3--:R-:W-:-:S05]  /*2a20*/  IADD3 R16, P0, R0, R151, RZ ;  /* 0x0000009700107210 */ /* 0x008fca0007f1e0ff */
[----:B------:R-:W-:Y:S01]  /*2a30*/  IMAD.X R17, R2, 0x1, R145, P0 ;  /* 0x0000000102117824 */ /* 0x000fe200000e0691 */
[C---:B------:R-:W-:Y:S01]  /*2a40*/  ISETP.LT.OR P0, PT, R26.reuse, 0x21, P1 ;  /* 0x000000211a00780c */ /* 0x040fe20000f01670 */
[C---:B------:R-:W-:Y:S11]  /*2a50*/  HMMA.16816.F32.BF16 R32, R4.reuse, R34, RZ ;  /* 0x000000220420723c */ /* 0x040ff600000418ff */
[----:B------:R-:W-:Y:S01]  /*2a60*/  @!UPT UIADD3 URZ, URZ, URZ, URZ ;  /* 0x0000003f3f3ff290 */ /* 0x000fe2000fffe03f */
[----:B------:R3:W-:Y:S01]  /*2a70*/  LDGSTS.E.BYPASS.LTC128B.128 [R243+0xa100], [R14.64], !P0 ;  /* 0x0a1000000ef37fae */ /* 0x0007e2000c101d46 */
[C---:B------:R-:W-:Y:S01]  /*2a80*/  ISETP.LT.OR P4, PT, R26.reuse, 0x41, P4 ;  /* 0x000000411a00780c */ /* 0x040fe20002781670 */
[----:B------:R-:W-:Y:S01]  /*2a90*/  IMAD.MOV.U32 R3, RZ, RZ, 0x40 ;  /* 0x00000040ff037424 */ /* 0x000fe200078e00ff */
[C---:B------:R-:W-:Y:S01]  /*2aa0*/  ISETP.LT.OR P3, PT, R26.reuse, 0x41, P3 ;  /* 0x000000411a00780c */ /* 0x040fe20001f61670 */
[----:B------:R-:W-:Y:S01]  /*2ab0*/  HMMA.16816.F32.BF16 R28, R4, R40, RZ ;  /* 0x00000028041c723c */ /* 0x000fe200000418ff */
[----:B------:R-:W-:Y:S02]  /*2ac0*/  ISETP.LT.OR P1, PT, R26, 0x41, P1 ;  /* 0x000000411a00780c */ /* 0x000fe40000f21670 */
[----:B---3--:R-:W-:-:S05]  /*2ad0*/  IADD3 R14, P0, R0, R152, RZ ;  /* 0x00000098000e7210 */ /* 0x008fca0007f1e0ff */
[----:B------:R-:W-:Y:S01]  /*2ae0*/  IMAD.X R15, R2, 0x1, R146, P0 ;  /* 0x00000001020f7824 */ /* 0x000fe200000e0692 */
[----:B------:R-:W-:Y:S01]  /*2af0*/  ISETP.LT.OR P0, PT, R26, 0x41, P5 ;  /* 0x000000411a00780c */ /* 0x000fe20002f01670 */
[C---:B-1----:R-:W-:Y:S08]  /*2b00*/  HMMA.16816.F32.BF16 R20, R4.reuse, R42, RZ ;  /* 0x0000002a0414723c */ /* 0x042ff000000418ff */
[C---:B------:R-:W-:Y:S04]  /*2b10*/  HMMA.16816.F32.BF16 R40, R4.reuse, R56, RZ ;  /* 0x000000380428723c */ /* 0x040fe800000418ff */
[----:B------:R1:W-:Y:S04]  /*2b20*/  LDGSTS.E.BYPASS.LTC128B.128 [R243+0x2100], [R12.64], !P0 ;  /* 0x021000000cf37fae */ /* 0x0003e8000c101d46 */
[C---:B------:R-:W-:Y:S01]  /*2b30*/  HMMA.16816.F32.BF16 R52, R4.reuse, R48, RZ ;  /* 0x000000300434723c */ /* 0x040fe200000418ff */
[----:B------:R2:W-:Y:S04]  /*2b40*/  LDGSTS.E.BYPASS.LTC128B.128 [R243+0x5100], [R16.64], !P4 ;  /* 0x0510000010f37fae */ /* 0x0005e8000e101d46 */
[----:B------:R1:W-:Y:S03]  /*2b50*/  LDGSTS.E.BYPASS.LTC128B.128 [R243+0x8100], [R14.64], !P3 ;  /* 0x081000000ef37fae */ /* 0x0003e6000d901d46 */
[C---:B------:R-:W-:Y:S08]  /*2b60*/  HMMA.16816.F32.BF16 R44, R4.reuse, R68, RZ ;  /* 0x00000044042c723c */ /* 0x040ff000000418ff */
[C---:B------:R-:W-:Y:S08]  /*2b70*/  HMMA.16816.F32.BF16 R56, R4.reuse, R58, RZ ;  /* 0x0000003a0438723c */ /* 0x040ff000000418ff */
[C---:B------:R-:W-:Y:S08]  /*2b80*/  HMMA.16816.F32.BF16 R48, R4.reuse, R50, RZ ;  /* 0x000000320430723c */ /* 0x040ff000000418ff */
        /* <DEDUP_REMOVED lines=8> */
[----:B------:R3:W-:Y:S06]  /*2c10*/  LDGSTS.E.BYPASS.LTC128B.128 [R243+0xb100], [R4.64], !P1 ;  /* 0x0b10000004f37fae */ /* 0x0007ec000c901d46 */
[----:B------:R-:W-:Y:S01]  /*2c20*/  HMMA.16816.F32.BF16 R96, R8, R66, R32 ;  /* 0x000000420860723c */ /* 0x000fe20000041820 */
[----:B------:R-:W-:Y:S01]  /*2c30*/  LDSM.16.M88.4 R64, [R231] ;  /* 0x00000000e740783b */ /* 0x000fe20000000200 */
[----:B------:R-:W-:-:S03]  /*2c40*/  IADD3 R2, R228, 0x9000, RZ ;  /* 0x00009000e4027810 */ /* 0x000fc60007ffe0ff */
[----:B------:R-:W-:Y:S03]  /*2c50*/  LDSM.16.M88.4 R76, [R231+0x800] ;  /* 0x00080000e74c783b */ /* 0x000fe60000000200 */
[C---:B------:R-:W-:Y:S01]  /*2c60*/  HMMA.16816.F32.BF16 R84, R8.reuse, R80, R40 ;  /* 0x000000500854723c */ /* 0x040fe20000041828 */
[----:B--2---:R-:W-:Y:S04]  /*2c70*/  LDSM.16.M88.4 R16, [R241] ;  /* 0x00000000f110783b */ /* 0x004fe80000000200 */
[----:B------:R-:W-:Y:S03]  /*2c80*/  LDSM.16.M88.4 R128, [R228+0xb800] ;  /* 0x00b80000e480783b */ /* 0x000fe60000000200 */
[----:B------:R-:W-:Y:S01]  /*2c90*/  HMMA.16816.F32.BF16 R92, R8, R60, R28 ;  /* 0x0000003c085c723c */ /* 0x000fe2000004181c */
[----:B------:R-:W-:Y:S04]  /*2ca0*/  LDSM.16.M88.4 R124, [R231+0xa800] ;  /* 0x00a80000e77c783b */ /* 0x000fe80000000200 */
[----:B---3--:R-:W2:Y:S01]  /*2cb0*/  LDSM.16.M88.4 R4, [R242] ;  /* 0x00000000f204783b */ /* 0x008ea20000000200 */
[----:B------:R-:W-:-:S02]  /*2cc0*/  IMAD.IADD R230, R2, 0x1, R0 ;  /* 0x0000000102e67824 */ /* 0x000fc400078e0200 */
[C---:B------:R-:W-:Y:S01]  /*2cd0*/  HMMA.16816.F32.BF16 R80, R8.reuse, R82, R56 ;  /* 0x000000520850723c */ /* 0x040fe20000041838 */
[----:B------:R-:W-:Y:S04]  /*2ce0*/  LDSM.16.M88.4 R32, [R231+0x2000] ;  /* 0x00200000e720783b */ /* 0x000fe80000000200 */
[----:B------:R-:W-:Y:S03]  /*2cf0*/  LDSM.16.M88.4 R36, [R230+-0x9000] ;  /* 0xff700000e624783b */ /* 0x000fe60000000200 */
[C---:B------:R-:W-:Y:S01]  /*2d00*/  HMMA.16816.F32.BF16 R56, R8.reuse, R114, R48 ;  /* 0x000000720838723c */ /* 0x040fe20000041830 */
[----:B------:R-:W3:Y:S04]  /*2d10*/  LDSM.16.M88.4 R48, [R231+0x1800] ;  /* 0x00180000e730783b */ /* 0x000ee80000000200 */
[----:B------:R-:W4:Y:S03]  /*2d20*/  LDSM.16.M88.4 R28, [R231+0x2800] ;  /* 0x00280000e71c783b */ /* 0x000f260000000200 */
[C---:B------:R-:W-:Y:S01]  /*2d30*/  HMMA.16816.F32.BF16 R88, R8.reuse, R62, R20 ;  /* 0x0000003e0858723c */ /* 0x040fe20000041814 */
[----:B------:R-:W1:Y:S04]  /*2d40*/  LDSM.16.M88.4 R60, [R231+0x1000] ;  /* 0x00100000e73c783b */ /* 0x000e680000000200 */
[----:B------:R-:W-:Y:S03]  /*2d50*/  LDSM.16.M88.4 R140, [R231+0x9000] ;  /* 0x00900000e78c783b */ /* 0x000fe60000000200 */
[C---:B------:R-:W-:Y:S01]  /*2d60*/  HMMA.16816.F32.BF16 R72, R8.reuse, R112, R52 ;  /* 0x000000700848723c */ /* 0x040fe20000041834 */
[----:B------:R-:W-:Y:S04]  /*2d70*/  LDSM.16.M88.4 R132, [R231+0xb000] ;  /* 0x00b00000e784783b */ /* 0x000fe80000000200 */
[----:B------:R-:W-:Y:S03]  /*2d80*/  LDSM.16.M88.4 R136, [R231+0xb800] ;  /* 0x00b80000e788783b */ /* 0x000fe60000000200 */
[C---:B------:R-:W-:Y:S01]  /*2d90*/  HMMA.16816.F32.BF16 R44, R8.reuse, R116, R44 ;  /* 0x00000074082c723c */ /* 0x040fe2000004182c */
[----:B------:R-:W0:Y:S07]  /*2da0*/  LDGDEPBAR ;  /* 0x00000000000079af */ /* 0x000e2e0000000000 */
[C---:B------:R-:W-:Y:S01]  /*2db0*/  HMMA.16816.F32.BF16 R40, R8.reuse, R118, R68 ;  /* 0x000000760828723c */ /* 0x040fe20000041844 */
[----:B------:R-:W4:Y:S07]  /*2dc0*/  LDSM.16.M88.4 R68, [R230+-0x7800] ;  /* 0xff880000e644783b */ /* 0x000f2e0000000200 */
[C---:B-----5:R-:W-:Y:S01]  /*2dd0*/  HMMA.16816.F32.BF16 R24, R8.reuse, R120, R108 ;  /* 0x000000780818723c */ /* 0x060fe2000004186c */
[----:B------:R-:W5:Y:S07]  /*2de0*/  LDSM.16.M88.4 R108, [R230+-0x8800] ;  /* 0xff780000e66c783b */ /* 0x000f6e0000000200 */
[----:B------:R-:W-:Y:S01]  /*2df0*/  HMMA.16816.F32.BF16 R20, R8, R122, R104 ;  /* 0x0000007a0814723c */ /* 0x000fe20000041868 */
[----:B------:R-:W-:Y:S07]  /*2e00*/  LDSM.16.M88.4 R104, [R228+0x3000] ;  /* 0x00300000e468783b */ /* 0x000fee0000000200 */
[C---:B--2---:R-:W-:Y:S01]  /*2e10*/  HMMA.16816.F32.BF16 R8, R4.reuse, R66, R96 ;  /* 0x000000420408723c */ /* 0x044fe20000041860 */
[----:B------:R-:W-:Y:S07]  /*2e20*/  LDSM.16.M88.4 R96, [R230+-0x8000] ;  /* 0xff800000e660783b */ /* 0x000fee0000000200 */
[C---:B-1----:R-:W-:Y:S01]  /*2e30*/  HMMA.16816.F32.BF16 R12, R4.reuse, R64, R100 ;  /* 0x00000040040c723c */ /* 0x042fe20000041864 */
[----:B------:R-:W1:Y:S07]  /*2e40*/  LDSM.16.M88.4 R100, [R230+-0x7000] ;  /* 0xff900000e664783b */ /* 0x000e6e0000000200 */
[C---:B---3--:R-:W-:Y:S08]  /*2e50*/  HMMA.16816.F32.BF16 R72, R4.reuse, R48, R72 ;  /* 0x000000300448723c */ /* 0x048ff00000041848 */
[C---:B------:R-:W-:Y:S08]  /*2e60*/  HMMA.16816.F32.BF16 R52, R4.reuse, R76, R92 ;  /* 0x0000004c0434723c */ /* 0x040ff0000004185c */
[C---:B------:R-:W-:Y:S08]  /*2e70*/  HMMA.16816.F32.BF16 R64, R4.reuse, R78, R88 ;  /* 0x0000004e0440723c */ /* 0x040ff00000041858 */
[C---:B------:R-:W-:Y:S08]  /*2e80*/  HMMA.16816.F32.BF16 R56, R4.reuse, R50, R56 ;  /* 0x000000320438723c */ /* 0x040ff00000041838 */
[C---:B------:R-:W-:Y:S01]  /*2e90*/  HMMA.16816.F32.BF16 R48, R4.reuse, R32, R44 ;  /* 0x000000200430723c */ /* 0x040fe2000004182c */
[----:B------:R-:W-:Y:S07]  /*2ea0*/  LDSM.16.M88.4 R44, [R229+0x3800] ;  /* 0x00380000e52c783b */ /* 0x000fee0000000200 */
[----:B------:R-:W-:Y:S08]  /*2eb0*/  HMMA.16816.F32.BF16 R88, R4, R34, R40 ;  /* 0x000000220458723c */ /* 0x000ff00000041828 */
[----:B------:R-:W-:Y:S01]  /*2ec0*/  HMMA.16816.F32.BF16 R32, R16, R38, R8 ;  /* 0x000000261020723c */ /* 0x000fe20000041808 */
[----:B------:R-:W2:Y:S07]  /*2ed0*/  LDSM.16.M88.4 R8, [R230+-0x6800] ;  /* 0xff980000e608783b */ /* 0x000eae0000000200 */
[C---:B----4-:R-:W-:Y:S01]  /*2ee0*/  HMMA.16816.F32.BF16 R92, R4.reuse, R28, R24 ;  /* 0x0000001c045c723c */ /* 0x050fe20000041818 */
[----:B------:R-:W-:Y:S07]  /*2ef0*/  LDSM.16.M88.4 R24, [R229+0x3000] ;  /* 0x00300000e518783b */ /* 0x000fee0000000200 */
[C---:B------:R-:W-:Y:S08]  /*2f00*/  HMMA.16816.F32.BF16 R84, R4.reuse, R60, R84 ;  /* 0x0000003c0454723c */ /* 0x040ff00000041854 */
[C---:B------:R-:W-:Y:S01]  /*2f10*/  HMMA.16816.F32.BF16 R76, R4.reuse, R62, R80 ;  /* 0x0000003e044c723c */ /* 0x040fe20000041850 */
[----:B------:R-:W-:Y:S07]  /*2f20*/  LDSM.16.M88.4 R60, [R229+0x4800] ;  /* 0x00480000e53c783b */ /* 0x000fee0000000200 */
[----:B------:R-:W-:Y:S01]  /*2f30*/  HMMA.16816.F32.BF16 R28, R4, R30, R20 ;  /* 0x0000001e041c723c */ /* 0x000fe20000041814 */
[----:B------:R-:W3:Y:S07]  /*2f40*/  LDSM.16.M88.4 R4, [R239+0x4000] ;  /* 0x00400000ef04783b */ /* 0x000eee0000000200 */
[C---:B------:R-:W-:Y:S08]  /*2f50*/  HMMA.16816.F32.BF16 R72, R16.reuse, R68, R72 ;  /* 0x000000441048723c */ /* 0x040ff00000041848 */
[C---:B-----5:R-:W-:Y:S08]  /*2f60*/  HMMA.16816.F32.BF16 R40, R16.reuse, R108, R52 ;  /* 0x0000006c1028723c */ /* 0x060ff00000041834 */
[C---:B------:R-:W-:Y:S01]  /*2f70*/  HMMA.16816.F32.BF16 R68, R16.reuse, R70, R56 ;  /* 0x000000461044723c */ /* 0x040fe20000041838 */
[----:B------:R-:W4:Y:S07]  /*2f80*/  LDSM.16.M88.4 R56, [R229+0x5000] ;  /* 0x00500000e538783b */ /* 0x000f2e0000000200 */
[C---:B-1----:R-:W-:Y:S08]  /*2f90*/  HMMA.16816.F32.BF16 R52, R16.reuse, R100, R48 ;  /* 0x000000641034723c */ /* 0x042ff00000041830 */
[C---:B------:R-:W-:Y:S01]  /*2fa0*/  HMMA.16816.F32.BF16 R20, R16.reuse, R36, R12 ;  /* 0x000000241014723c */ /* 0x040fe2000004180c */
[----:B------:R-:W-:Y:S07]  /*2fb0*/  LDSM.16.M88.4 R12, [R240+0x4000] ;  /* 0x00400000f00c783b */ /* 0x000fee0000000200 */
[C---:B------:R-:W-:Y:S01]  /*2fc0*/  HMMA.16816.F32.BF16 R48, R16.reuse, R102, R88 ;  /* 0x000000661030723c */ /* 0x040fe20000041858 */
[----:B------:R-:W1:Y:S04]  /*2fd0*/  LDSM.16.M88.4 R88, [R229+0x5800] ;  /* 0x00580000e558783b */ /* 0x000e680000000200 */
[----:B------:R-:W-:Y:S03]  /*2fe0*/  LDSM.16.M88.4 R100, [R228+0x4000] ;  /* 0x00400000e464783b */ /* 0x000fe60000000200 */
[C---:B------:R-:W-:Y:S01]  /*2ff0*/  HMMA.16816.F32.BF16 R36, R16.reuse, R110, R64 ;  /* 0x0000006e1024723c */ /* 0x040fe20000041840 */
[----:B------:R-:W5:Y:S04]  /*3000*/  LDSM.16.M88.4 R64, [R229+0x4000] ;  /* 0x00400000e540783b */ /* 0x000f680000000200 */
[----:B------:R-:W-:Y:S03]  /*3010*/  LDSM.16.M88.4 R108, [R228+0x4800] ;  /* 0x00480000e46c783b */ /* 0x000fe60000000200 */
[C---:B--2---:R-:W-:Y:S08]  /*3020*/  HMMA.16816.F32.BF16 R28, R16.reuse, R10, R28 ;  /* 0x0000000a101c723c */ /* 0x044ff0000004181c */
[C---:B------:R-:W-:Y:S08]  /*3030*/  HMMA.16816.F32.BF16 R80, R16.reuse, R96, R84 ;  /* 0x000000601050723c */ /* 0x040ff00000041854 */
[C---:B------:R-:W-:Y:S01]  /*3040*/  HMMA.16816.F32.BF16 R76, R16.reuse, R98, R76 ;  /* 0x00000062104c723c */ /* 0x040fe2000004184c */
[----:B------:R-:W2:Y:S07]  /*3050*/  LDSM.16.M88.4 R96, [R228+0x3800] ;  /* 0x00380000e460783b */ /* 0x000eae0000000200 */
[----:B------:R-:W-:Y:S08]  /*3060*/  HMMA.16816.F32.BF16 R84, R16, R8, R92 ;  /* 0x000000081054723c */ /* 0x000ff0000004185c */
[C---:B---3--:R-:W-:Y:S08]  /*3070*/  HMMA.16816.F32.BF16 R20, R4.reuse, R24, R20 ;  /* 0x000000180414723c */ /* 0x048ff00000041814 */
[C---:B------:R-:W-:Y:S01]  /*3080*/  HMMA.16816.F32.BF16 R16, R4.reuse, R26, R32 ;  /* 0x0000001a0410723c */ /* 0x040fe20000041820 */
[----:B------:R-:W-:Y:S07]  /*3090*/  LDSM.16.M88.4 R24, [R231+0x3000] ;  /* 0x00300000e718783b */ /* 0x000fee0000000200 */
[C---:B------:R-:W-:Y:S08]  /*30a0*/  HMMA.16816.F32.BF16 R92, R4.reuse, R62, R68 ;  /* 0x0000003e045c723c */ /* 0x040ff00000041844 */
[C---:B------:R-:W-:Y:S01]  /*30b0*/  HMMA.16816.F32.BF16 R32, R4.reuse, R44, R40 ;  /* 0x0000002c0420723c */ /* 0x040fe20000041828 */
[----:B------:R-:W3:Y:S07]  /*30c0*/  LDSM.16.M88.4 R40, [R228+0x5000] ;  /* 0x00500000e428783b */ /* 0x000eee0000000200 */
[C---:B----4-:R-:W-:Y:S08]  /*30d0*/  HMMA.16816.F32.BF16 R68, R4.reuse, R56, R52 ;  /* 0x000000380444723c */ /* 0x050ff00000041834 */
[C---:B------:R-:W-:Y:S08]  /*30e0*/  HMMA.16816.F32.BF16 R56, R4.reuse, R58, R48 ;  /* 0x0000003a0438723c */ /* 0x040ff00000041830 */
[C---:B------:R-:W-:Y:S08]  /*30f0*/  HMMA.16816.F32.BF16 R8, R4.reuse, R46, R36 ;  /* 0x0000002e0408723c */ /* 0x040ff00000041824 */
[C---:B-1----:R-:W-:Y:S01]  /*3100*/  HMMA.16816.F32.BF16 R48, R4.reuse, R90, R28 ;  /* 0x0000005a0430723c */ /* 0x042fe2000004181c */
[----:B------:R-:W1:Y:S07]  /*3110*/  LDSM.16.M88.4 R28, [R228+0x5800] ;  /* 0x00580000e41c783b */ /* 0x000e6e0000000200 */
[C---:B-----5:R-:W-:Y:S08]  /*3120*/  HMMA.16816.F32.BF16 R80, R4.reuse, R64, R80 ;  /* 0x000000400450723c */ /* 0x060ff00000041850 */
[C---:B------:R-:W-:Y:S01]  /*3130*/  HMMA.16816.F32.BF16 R76, R4.reuse, R66, R76 ;  /* 0x00000042044c723c */ /* 0x040fe2000004184c */
[----:B------:R-:W-:Y:S07]  /*3140*/  LDSM.16.M88.4 R64, [R231+0x4000] ;  /* 0x00400000e740783b */ /* 0x000fee0000000200 */
[C---:B------:R-:W-:Y:S08]  /*3150*/  HMMA.16816.F32.BF16 R72, R4.reuse, R60, R72 ;  /* 0x0000003c0448723c */ /* 0x040ff00000041848 */
[----:B------:R-:W-:Y:S01]  /*3160*/  HMMA.16816.F32.BF16 R52, R4, R88, R84 ;  /* 0x000000580434723c */ /* 0x000fe20000041854 */
[----:B------:R-:W-:Y:S07]  /*3170*/  LDSM.16.M88.4 R4, [R242+0x4000] ;  /* 0x00400000f204783b */ /* 0x000fee0000000200 */
[C---:B------:R-:W-:Y:S01]  /*3180*/  HMMA.16816.F32.BF16 R44, R12.reuse, R104, R20 ;  /* 0x000000680c2c723c */ /* 0x040fe20000041814 */
[----:B------:R-:W4:Y:S07]  /*3190*/  LDSM.16.M88.4 R20, [R231+0x3800] ;  /* 0x00380000e714783b */ /* 0x000f2e0000000200 */
[C---:B------:R-:W-:Y:S01]  /*31a0*/  HMMA.16816.F32.BF16 R36, R12.reuse, R106, R16 ;  /* 0x0000006a0c24723c */ /* 0x040fe20000041810 */
[----:B------:R-:W-:Y:S07]  /*31b0*/  LDSM.16.M88.4 R104, [R230+-0x5800] ;  /* 0xffa80000e668783b */ /* 0x000fee0000000200 */
[C---:B--2---:R-:W-:Y:S01]  /*31c0*/  HMMA.16816.F32.BF16 R16, R12.reuse, R98, R8 ;  /* 0x000000620c10723c */ /* 0x044fe20000041808 */
[----:B------:R-:W-:Y:S07]  /*31d0*/  LDSM.16.M88.4 R8, [R241+0x4000] ;  /* 0x00400000f108783b */ /* 0x000fee0000000200 */
[C---:B------:R-:W-:Y:S01]  /*31e0*/  HMMA.16816.F32.BF16 R88, R12.reuse, R110, R92 ;  /* 0x0000006e0c58723c */ /* 0x040fe2000004185c */
[----:B------:R-:W2:Y:S07]  /*31f0*/  LDSM.16.M88.4 R92, [R231+0x5800] ;  /* 0x00580000e75c783b */ /* 0x000eae0000000200 */
[C---:B------:R-:W-:Y:S01]  /*3200*/  HMMA.16816.F32.BF16 R60, R12.reuse, R100, R80 ;  /* 0x000000640c3c723c */ /* 0x040fe20000041850 */
[----:B------:R-:W5:Y:S07]  /*3210*/  LDSM.16.M88.4 R80, [R231+0x4800] ;  /* 0x00480000e750783b */ /* 0x000f6e0000000200 */
[C---:B------:R-:W-:Y:S01]  /*3220*/  HMMA.16816.F32.BF16 R32, R12.reuse, R96, R32 ;  /* 0x000000600c20723c */ /* 0x040fe20000041820 */
[----:B------:R-:W2:Y:S07]  /*3230*/  LDSM.16.M88.4 R96, [R231+0x5000] ;  /* 0x00500000e760783b */ /* 0x000eae0000000200 */
[C---:B---3--:R-:W-:Y:S08]  /*3240*/  HMMA.16816.F32.BF16 R84, R12.reuse, R40, R68 ;  /* 0x000000280c54723c */ /* 0x048ff00000041844 */
[C---:B------:R-:W-:Y:S08]  /*3250*/  HMMA.16816.F32.BF16 R68, R12.reuse, R42, R56 ;  /* 0x0000002a0c44723c */ /* 0x040ff00000041838 */
[C---:B-1----:R-:W-:Y:S08]  /*3260*/  HMMA.16816.F32.BF16 R40, R12.reuse, R28, R52 ;  /* 0x0000001c0c28723c */ /* 0x042ff00000041834 */
[C---:B------:R-:W-:Y:S01]  /*3270*/  HMMA.16816.F32.BF16 R72, R12.reuse, R108, R72 ;  /* 0x0000006c0c48723c */ /* 0x040fe20000041848 */
[----:B------:R-:W1:Y:S07]  /*3280*/  LDSM.16.M88.4 R108, [R230+-0x6000] ;  /* 0xffa00000e66c783b */ /* 0x000e6e0000000200 */
[C---:B------:R-:W-:Y:S08]  /*3290*/  HMMA.16816.F32.BF16 R56, R12.reuse, R30, R48 ;  /* 0x0000001e0c38723c */ /* 0x040ff00000041830 */
[----:B------:R-:W-:Y:S08]  /*32a0*/  HMMA.16816.F32.BF16 R76, R12, R102, R76 ;  /* 0x000000660c4c723c */ /* 0x000ff0000004184c */
[C---:B----4-:R-:W-:Y:S01]  /*32b0*/  HMMA.16816.F32.BF16 R12, R4.reuse, R22, R16 ;  /* 0x00000016040c723c */ /* 0x050fe20000041810 */
[----:B------:R-:W-:Y:S07]  /*32c0*/  LDSM.16.M88.4 R16, [R230+-0x4000] ;  /* 0xffc00000e610783b */ /* 0x000fee0000000200 */
[C---:B------:R-:W-:Y:S08]  /*32d0*/  HMMA.16816.F32.BF16 R52, R4.reuse, R24, R44 ;  /* 0x000000180434723c */ /* 0x040ff0000004182c */
[C---:B------:R-:W-:Y:S01]  /*32e0*/  HMMA.16816.F32.BF16 R44, R4.reuse, R20, R32 ;  /* 0x00000014042c723c */ /* 0x040fe20000041820 */
[----:B------:R-:W-:Y:S07]  /*32f0*/  LDSM.16.M88.4 R20, [R230+-0x4800] ;  /* 0xffb80000e614783b */ /* 0x000fee0000000200 */
[C---:B--2---:R-:W-:Y:S01]  /*3300*/  HMMA.16816.F32.BF16 R100, R4.reuse, R92, R40 ;  /* 0x0000005c0464723c */ /* 0x044fe20000041828 */
[----:B------:R-:W2:Y:S07]  /*3310*/  LDSM.16.M88.4 R40, [R230+-0x5000] ;  /* 0xffb00000e628783b */ /* 0x000eae0000000200 */
[C---:B------:R-:W-:Y:S08]  /*3320*/  HMMA.16816.F32.BF16 R48, R4.reuse, R26, R36 ;  /* 0x0000001a0430723c */ /* 0x040ff00000041824 */
[C---:B-----5:R-:W-:Y:S01]  /*3330*/  HMMA.16816.F32.BF16 R28, R4.reuse, R80, R72 ;  /* 0x00000050041c723c */ /* 0x060fe20000041848 */
[----:B------:R-:W-:Y:S07]  /*3340*/  LDSM.16.M88.4 R72, [R229+0x6000] ;  /* 0x00600000e548783b */ /* 0x000fee0000000200 */
[C---:B------:R-:W-:Y:S08]  /*3350*/  HMMA.16816.F32.BF16 R24, R4.reuse, R82, R88 ;  /* 0x000000520418723c */ /* 0x040ff00000041858 */
[C---:B------:R-:W-:Y:S08]  /*3360*/  HMMA.16816.F32.BF16 R84, R4.reuse, R96, R84 ;  /* 0x000000600454723c */ /* 0x040ff00000041854 */
[C---:B------:R-:W-:Y:S08]  /*3370*/  HMMA.16816.F32.BF16 R80, R4.reuse, R98, R68 ;  /* 0x000000620450723c */ /* 0x040ff00000041844 */
[C---:B------:R-:W-:Y:S01]  /*3380*/  HMMA.16816.F32.BF16 R96, R4.reuse, R94, R56 ;  /* 0x0000005e0460723c */ /* 0x040fe20000041838 */
[----:B------:R-:W3:Y:S07]  /*3390*/  LDSM.16.M88.4 R56, [R230+-0x3800] ;  /* 0xffc80000e638783b */ /* 0x000eee0000000200 */
[C---:B------:R-:W-:Y:S08]  /*33a0*/  HMMA.16816.F32.BF16 R36, R4.reuse, R64, R60 ;  /* 0x000000400424723c */ /* 0x040ff0000004183c */
[----:B------:R-:W-:Y:S01]  /*33b0*/  HMMA.16816.F32.BF16 R32, R4, R66, R76 ;  /* 0x000000420420723c */ /* 0x000fe2000004184c */
[----:B------:R-:W4:Y:S07]  /*33c0*/  LDSM.16.M88.4 R4, [R239+0x8000] ;  /* 0x00800000ef04783b */ /* 0x000f2e0000000200 */
[C---:B------:R-:W-:Y:S01]  /*33d0*/  HMMA.16816.F32.BF16 R76, R8.reuse, R106, R12 ;  /* 0x0000006a084c723c */ /* 0x040fe2000004180c */
[----:B------:R-:W5:Y:S07]  /*33e0*/  LDSM.16.M88.4 R12, [R229+0x6800] ;  /* 0x00680000e50c783b */ /* 0x000f6e0000000200 */
[C---:B-1----:R-:W-:Y:S01]  /*33f0*/  HMMA.16816.F32.BF16 R92, R8.reuse, R108, R52 ;  /* 0x0000006c085c723c */ /* 0x042fe20000041834 */
[----:B------:R-:W-:Y:S07]  /*3400*/  LDSM.16.M88.4 R52, [R229+0x7000] ;  /* 0x00700000e534783b */ /* 0x000fee0000000200 */
[C---:B------:R-:W-:Y:S01]  /*3410*/  HMMA.16816.F32.BF16 R88, R8.reuse, R104, R44 ;  /* 0x000000680858723c */ /* 0x040fe2000004182c */
[----:B------:R-:W-:Y:S07]  /*3420*/  LDSM.16.M88.4 R44, [R229+0x8000] ;  /* 0x00800000e52c783b */ /* 0x000fee0000000200 */
[C---:B--2---:R-:W-:Y:S08]  /*3430*/  HMMA.16816.F32.BF16 R64, R8.reuse, R40, R36 ;  /* 0x000000280840723c */ /* 0x044ff00000041824 */
[C---:B------:R-:W-:Y:S08]  /*3440*/  HMMA.16816.F32.BF16 R68, R8.reuse, R42, R32 ;  /* 0x0000002a0844723c */ /* 0x040ff00000041820 */
[C---:B------:R-:W-:Y:S08]  /*3450*/  HMMA.16816.F32.BF16 R108, R8.reuse, R110, R48 ;  /* 0x0000006e086c723c */ /* 0x040ff00000041830 */
[C---:B------:R-:W-:Y:S01]  /*3460*/  HMMA.16816.F32.BF16 R40, R8.reuse, R22, R24 ;  /* 0x000000160828723c */ /* 0x040fe20000041818 */
[----:B------:R-:W1:Y:S07]  /*3470*/  LDSM.16.M88.4 R24, [R229+0x7800] ;  /* 0x00780000e518783b */ /* 0x000e6e0000000200 */
[C---:B------:R-:W-:Y:S08]  /*3480*/  HMMA.16816.F32.BF16 R48, R8.reuse, R16, R84 ;  /* 0x000000100830723c */ /* 0x040ff00000041854 */
[C---:B------:R-:W-:Y:S01]  /*3490*/  HMMA.16816.F32.BF16 R36, R8.reuse, R18, R80 ;  /* 0x000000120824723c */ /* 0x040fe20000041850 */
[----:B------:R-:W-:Y:S07]  /*34a0*/  LDSM.16.M88.4 R80, [R228+0x8000] ;  /* 0x00800000e450783b */ /* 0x000fee0000000200 */
[C---:B------:R-:W-:Y:S01]  /*34b0*/  HMMA.16816.F32.BF16 R60, R8.reuse, R20, R28 ;  /* 0x00000014083c723c */ /* 0x040fe2000004181c */
[----:B------:R-:W2:Y:S04]  /*34c0*/  LDSM.16.M88.4 R20, [R229+0x8800] ;  /* 0x00880000e514783b */ /* 0x000ea80000000200 */
[----:B------:R-:W-:Y:S03]  /*34d0*/  LDSM.16.M88.4 R28, [R228+0x6000] ;  /* 0x00600000e41c783b */ /* 0x000fe60000000200 */
[C---:B---3--:R-:W-:Y:S08]  /*34e0*/  HMMA.16816.F32.BF16 R32, R8.reuse, R56, R100 ;  /* 0x000000380820723c */ /* 0x048ff00000041864 */
[----:B------:R-:W-:Y:S08]  /*34f0*/  HMMA.16816.F32.BF16 R16, R8, R58, R96 ;  /* 0x0000003a0810723c */ /* 0x000ff00000041860 */
[C---:B----4-:R-:W-:Y:S08]  /*3500*/  HMMA.16816.F32.BF16 R8, R4.reuse, R72, R92 ;  /* 0x000000480408723c */ /* 0x050ff0000004185c */
[C---:B-----5:R-:W-:Y:S08]  /*3510*/  HMMA.16816.F32.BF16 R100, R4.reuse, R12, R88 ;  /* 0x0000000c0464723c */ /* 0x060ff00000041858 */
[C---:B------:R-:W-:Y:S01]  /*3520*/  HMMA.16816.F32.BF16 R92, R4.reuse, R14, R76 ;  /* 0x0000000e045c723c */ /* 0x040fe2000004184c */
[----:B------:R-:W3:Y:S04]  /*3530*/  LDSM.16.M88.4 R12, [R240+0x8000] ;  /* 0x00800000f00c783b */ /* 0x000ee80000000200 */
[----:B------:R-:W-:Y:S03]  /*3540*/  LDSM.16.M88.4 R76, [R228+0x7000] ;  /* 0x00700000e44c783b */ /* 0x000fe60000000200 */
[C---:B------:R-:W-:Y:S01]  /*3550*/  HMMA.16816.F32.BF16 R56, R4.reuse, R74, R108 ;  /* 0x0000004a0438723c */ /* 0x040fe2000004186c */
[----:B------:R-:W4:Y:S07]  /*3560*/  LDSM.16.M88.4 R72, [R228+0x7800] ;  /* 0x00780000e448783b */ /* 0x000f2e0000000200 */
[C---:B-1----:R-:W-:Y:S01]  /*3570*/  HMMA.16816.F32.BF16 R108, R4.reuse, R24, R60 ;  /* 0x00000018046c723c */ /* 0x042fe2000004183c */
[----:B------:R-:W-:Y:S07]  /*3580*/  LDSM.16.M88.4 R60, [R231+0x6000] ;  /* 0x00600000e73c783b */ /* 0x000fee0000000200 */
[C---:B------:R-:W-:Y:S01]  /*3590*/  HMMA.16816.F32.BF16 R104, R4.reuse, R26, R40 ;  /* 0x0000001a0468723c */ /* 0x040fe20000041828 */
[----:B------:R-:W1:Y:S04]  /*35a0*/  LDSM.16.M88.4 R24, [R228+0x6800] ;  /* 0x00680000e418783b */ /* 0x000e680000000200 */
[----:B------:R-:W-:Y:S03]  /*35b0*/  LDSM.16.M88.4 R40, [R231+0x7800] ;  /* 0x00780000e728783b */ /* 0x000fe60000000200 */
[C---:B------:R-:W-:Y:S08]  /*35c0*/  HMMA.16816.F32.BF16 R116, R4.reuse, R52, R64 ;  /* 0x000000340474723c */ /* 0x040ff00000041840 */
[C---:B------:R-:W-:Y:S01]  /*35d0*/  HMMA.16816.F32.BF16 R112, R4.reuse, R54, R68 ;  /* 0x000000360470723c */ /* 0x040fe20000041844 */
[----:B------:R-:W-:Y:S07]  /*35e0*/  LDSM.16.M88.4 R68, [R228+0x8800] ;  /* 0x00880000e444783b */ /* 0x000fee0000000200 */
[C---:B------:R-:W-:Y:S01]  /*35f0*/  HMMA.16816.F32.BF16 R96, R4.reuse, R44, R48 ;  /* 0x0000002c0460723c */ /* 0x040fe20000041830 */
[----:B------:R-:W-:Y:S07]  /*3600*/  LDSM.16.M88.4 R48, [R231+0x6800] ;  /* 0x00680000e730783b */ /* 0x000fee0000000200 */
[C---:B------:R-:W-:Y:S01]  /*3610*/  HMMA.16816.F32.BF16 R88, R4.reuse, R46, R36 ;  /* 0x0000002e0458723c */ /* 0x040fe20000041824 */
[----:B------:R-:W-:Y:S07]  /*3620*/  LDSM.16.M88.4 R44, [R231+0x7000] ;  /* 0x00700000e72c783b */ /* 0x000fee0000000200 */
[C---:B--2---:R-:W-:Y:S08]  /*3630*/  HMMA.16816.F32.BF16 R84, R4.reuse, R20, R32 ;  /* 0x000000140454723c */ /* 0x044ff00000041820 */
[----:B------:R-:W-:Y:S08]  /*3640*/  HMMA.16816.F32.BF16 R64, R4, R22, R16 ;  /* 0x000000160440723c */ /* 0x000ff00000041810 */
[C---:B---3--:R-:W-:Y:S01]  /*3650*/  HMMA.16816.F32.BF16 R4, R12.reuse, R28, R8 ;  /* 0x0000001c0c04723c */ /* 0x048fe20000041808 */
[----:B------:R-:W2:Y:S07]  /*3660*/  LDSM.16.M88.4 R8, [R242+0x8000] ;  /* 0x00800000f208783b */ /* 0x000eae0000000200 */
[C---:B------:R-:W-:Y:S08]  /*3670*/  HMMA.16816.F32.BF16 R56, R12.reuse, R30, R56 ;  /* 0x0000001e0c38723c */ /* 0x040ff00000041838 */
[C---:B----4-:R-:W-:Y:S01]  /*3680*/  HMMA.16816.F32.BF16 R20, R12.reuse, R74, R104 ;  /* 0x0000004a0c14723c */ /* 0x050fe20000041868 */
[----:B------:R-:W-:Y:S07]  /*3690*/  LDSM.16.M88.4 R104, [R229+0x9800] ;  /* 0x00980000e568783b */ /* 0x000fee0000000200 */
[C---:B-1----:R-:W-:Y:S01]  /*36a0*/  HMMA.16816.F32.BF16 R52, R12.reuse, R24, R100 ;  /* 0x000000180c34723c */ /* 0x042fe20000041864 */
[----:B------:R-:W1:Y:S07]  /*36b0*/  LDSM.16.M88.4 R100, [R231+0x8800] ;  /* 0x00880000e764783b */ /* 0x000e6e0000000200 */
[C---:B------:R-:W-:Y:S08]  /*36c0*/  HMMA.16816.F32.BF16 R36, R12.reuse, R26, R92 ;  /* 0x0000001a0c24723c */ /* 0x040ff0000004185c */
[C---:B------:R-:W-:Y:S08]  /*36d0*/  HMMA.16816.F32.BF16 R16, R12.reuse, R80, R96 ;  /* 0x000000500c10723c */ /* 0x040ff00000041860 */
[----:B------:R-:W-:Y:S08]  /*36e0*/  HMMA.16816.F32.BF16 R88, R12, R82, R88 ;  /* 0x000000520c58723c */ /* 0x000ff00000041858 */
[C---:B--2---:R-:W-:Y:S01]  /*36f0*/  HMMA.16816.F32.BF16 R80, R8.reuse, R60, R4 ;  /* 0x0000003c0850723c */ /* 0x044fe20000041804 */
[----:B------:R-:W-:Y:S07]  /*3700*/  LDSM.16.M88.4 R4, [R241+0x8000] ;  /* 0x00800000f104783b */ /* 0x000fee0000000200 */
[----:B------:R-:W-:Y:S08]  /*3710*/  HMMA.16816.F32.BF16 R56, R8, R62, R56 ;  /* 0x0000003e0838723c */ /* 0x000ff00000041838 */
[----:B------:R-:W-:Y:S01]  /*3720*/  HMMA.16816.F32.BF16 R32, R12, R76, R116 ;  /* 0x0000004c0c20723c */ /* 0x000fe20000041874 */
[----:B------:R-:W2:Y:S07]  /*3730*/  LDSM.16.M88.4 R116, [R231+0x8000] ;  /* 0x00800000e774783b */ /* 0x000eae0000000200 */
[----:B------:R-:W-:Y:S01]  /*3740*/  HMMA.16816.F32.BF16 R60, R8, R42, R20 ;  /* 0x0000002a083c723c */ /* 0x000fe20000041814 */
[----:B------:R-:W3:Y:S07]  /*3750*/  LDSM.16.M88.4 R20, [R230+-0x2800] ;  /* 0xffd80000e614783b */ /* 0x000eee0000000200 */
[C---:B------:R-:W-:Y:S01]  /*3760*/  HMMA.16816.F32.BF16 R24, R12.reuse, R72, R108 ;  /* 0x000000480c18723c */ /* 0x040fe2000004186c */
[----:B------:R-:W-:Y:S07]  /*3770*/  LDSM.16.M88.4 R108, [R229+0x9000] ;  /* 0x00900000e56c783b */ /* 0x000fee0000000200 */
[C---:B------:R-:W-:Y:S01]  /*3780*/  HMMA.16816.F32.BF16 R28, R12.reuse, R78, R112 ;  /* 0x0000004e0c1c723c */ /* 0x040fe20000041870 */
[----:B------:R-:W-:Y:S07]  /*3790*/  LDSM.16.M88.4 R112, [R229+0xa000] ;  /* 0x00a00000e570783b */ /* 0x000fee0000000200 */
[----:B------:R-:W-:Y:S01]  /*37a0*/  HMMA.16816.F32.BF16 R96, R12, R68, R84 ;  /* 0x000000440c60723c */ /* 0x000fe20000041854 */
[----:B------:R-:W-:Y:S07]  /*37b0*/  LDSM.16.M88.4 R84, [R230+-0x3000] ;  /* 0xffd00000e654783b */ /* 0x000fee0000000200 */
[----:B------:R-:W-:Y:S08]  /*37c0*/  HMMA.16816.F32.BF16 R52, R8, R48, R52 ;  /* 0x000000300834723c */ /* 0x000ff00000041834 */
[----:B------:R-:W-:Y:S01]  /*37d0*/  HMMA.16816.F32.BF16 R92, R12, R70, R64 ;  /* 0x000000460c5c723c */ /* 0x000fe20000041840 */
[----:B------:R-:W-:Y:S07]  /*37e0*/  LDSM.16.M88.4 R12, [R239+0xc000] ;  /* 0x00c00000ef0c783b */ /* 0x000fee0000000200 */
[C---:B------:R-:W-:Y:S01]  /*37f0*/  HMMA.16816.F32.BF16 R76, R8.reuse, R50, R36 ;  /* 0x00000032084c723c */ /* 0x040fe20000041824 */
[----:B------:R-:W4:Y:S04]  /*3800*/  LDSM.16.M88.4 R48, [R230+-0x2000] ;  /* 0xffe00000e630783b */ /* 0x000f280000000200 */
[----:B------:R-:W5:Y:S03]  /*3810*/  LDSM.16.M88.4 R36, [R230+-0x800] ;  /* 0xfff80000e624783b */ /* 0x000f660000000200 */
[C---:B------:R-:W-:Y:S01]  /*3820*/  HMMA.16816.F32.BF16 R64, R8.reuse, R40, R24 ;  /* 0x000000280840723c */ /* 0x040fe20000041818 */
[----:B------:R-:W-:Y:S07]  /*3830*/  LDSM.16.M88.4 R40, [R230+-0x1000] ;  /* 0xfff00000e628783b */ /* 0x000fee0000000200 */
[C---:B------:R-:W-:Y:S08]  /*3840*/  HMMA.16816.F32.BF16 R72, R8.reuse, R44, R32 ;  /* 0x0000002c0848723c */ /* 0x040ff00000041820 */
[C---:B------:R-:W-:Y:S01]  /*3850*/  HMMA.16816.F32.BF16 R68, R8.reuse, R46, R28 ;  /* 0x0000002e0844723c */ /* 0x040fe2000004181c */
[----:B------:R-:W4:Y:S07]  /*3860*/  LDSM.16.M88.4 R44, [R230+-0x1800] ;  /* 0xffe80000e62c783b */ /* 0x000f2e0000000200 */
[C---:B-1----:R-:W-:Y:S08]  /*3870*/  HMMA.16816.F32.BF16 R24, R8.reuse, R100, R96 ;  /* 0x000000640818723c */ /* 0x042ff00000041860 */
[----:B--2---:R-:W-:Y:S08]  /*3880*/  HMMA.16816.F32.BF16 R32, R8, R116, R16 ;  /* 0x000000740820723c */ /* 0x004ff00000041810 */
[----:B---3--:R-:W-:Y:S08]  /*3890*/  HMMA.16816.F32.BF16 R52, R4, R20, R52 ;  /* 0x000000140434723c */ /* 0x008ff00000041834 */
[----:B------:R-:W-:Y:S08]  /*38a0*/  HMMA.16816.F32.BF16 R16, R8, R102, R92 ;  /* 0x000000660810723c */ /* 0x000ff0000004185c */
[----:B------:R-:W-:Y:S08]  /*38b0*/  HMMA.16816.F32.BF16 R20, R4, R22, R76 ;  /* 0x000000160414723c */ /* 0x000ff0000004184c */
[----:B------:R-:W-:Y:S08]  /*38c0*/  HMMA.16816.F32.BF16 R28, R8, R118, R88 ;  /* 0x00000076081c723c */ /* 0x000ff00000041858 */
[C---:B----4-:R-:W-:Y:S08]  /*38d0*/  HMMA.16816.F32.BF16 R96, R4.reuse, R48, R72 ;  /* 0x000000300460723c */ /* 0x050ff00000041848 */
[C---:B------:R-:W-:Y:S08]  /*38e0*/  HMMA.16816.F32.BF16 R100, R4.reuse, R50, R68 ;  /* 0x000000320464723c */ /* 0x040ff00000041844 */
[C---:B-----5:R-:W-:Y:S01]  /*38f0*/  HMMA.16816.F32.BF16 R92, R4.reuse, R36, R24 ;  /* 0x00000024045c723c */ /* 0x060fe20000041818 */
[----:B------:R-:W1:Y:S07]  /*3900*/  LDSM.16.M88.4 R24, [R229+0xa800] ;  /* 0x00a80000e518783b */ /* 0x000e6e0000000200 */
[C---:B------:R-:W-:Y:S08]  /*3910*/  HMMA.16816.F32.BF16 R8, R4.reuse, R84, R80 ;  /* 0x000000540408723c */ /* 0x040ff00000041850 */
[----:B------:R-:W-:Y:S08]  /*3920*/  HMMA.16816.F32.BF16 R56, R4, R86, R56 ;  /* 0x000000560438723c */ /* 0x000ff00000041838 */
[----:B------:R-:W-:Y:S08]  /*3930*/  HMMA.16816.F32.BF16 R72, R12, R104, R52 ;  /* 0x000000680c48723c */ /* 0x000ff00000041834 */
[----:B------:R-:W-:Y:S01]  /*3940*/  HMMA.16816.F32.BF16 R84, R4, R38, R16 ;  /* 0x000000260454723c */ /* 0x000fe20000041810 */
[----:B------:R-:W2:Y:S04]  /*3950*/  LDSM.16.M88.4 R16, [R229+0xb000] ;  /* 0x00b00000e510783b */ /* 0x000ea80000000200 */
[----:B------:R-:W-:Y:S03]  /*3960*/  LDSM.16.M88.4 R36, [R228+0x9000] ;  /* 0x00900000e424783b */ /* 0x000fe60000000200 */
[----:B------:R-:W-:Y:S01]  /*3970*/  HMMA.16816.F32.BF16 R52, R12, R106, R20 ;  /* 0x0000006a0c34723c */ /* 0x000fe20000041814 */
[----:B------:R-:W3:Y:S07]  /*3980*/  LDSM.16.M88.4 R20, [R229+0xb800] ;  /* 0x00b80000e514783b */ /* 0x000eee0000000200 */
[C---:B------:R-:W-:Y:S01]  /*3990*/  HMMA.16816.F32.BF16 R68, R4.reuse, R44, R64 ;  /* 0x0000002c0444723c */ /* 0x040fe20000041840 */
[----:B------:R-:W-:Y:S07]  /*39a0*/  LDSM.16.M88.4 R64, [R228+0x9800] ;  /* 0x00980000e440783b */ /* 0x000fee0000000200 */
[C---:B------:R-:W-:Y:S01]  /*39b0*/  HMMA.16816.F32.BF16 R88, R4.reuse, R46, R60 ;  /* 0x0000002e0458723c */ /* 0x040fe2000004183c */
[----:B------:R-:W-:Y:S07]  /*39c0*/  LDSM.16.M88.4 R60, [R228+0xa000] ;  /* 0x00a00000e43c783b */ /* 0x000fee0000000200 */
[C---:B------:R-:W-:Y:S08]  /*39d0*/  HMMA.16816.F32.BF16 R32, R4.reuse, R40, R32 ;  /* 0x000000280420723c */ /* 0x040ff00000041820 */
[----:B------:R-:W-:Y:S01]  /*39e0*/  HMMA.16816.F32.BF16 R28, R4, R42, R28 ;  /* 0x0000002a041c723c */ /* 0x000fe2000004181c */
[----:B------:R-:W4:Y:S07]  /*39f0*/  LDSM.16.M88.4 R4, [R240+0xc000] ;  /* 0x00c00000f004783b */ /* 0x000f2e0000000200 */
[C---:B------:R-:W-:Y:S01]  /*3a00*/  HMMA.16816.F32.BF16 R44, R12.reuse, R114, R100 ;  /* 0x000000720c2c723c */ /* 0x040fe20000041864 */
[----:B------:R-:W5:Y:S07]  /*3a10*/  LDSM.16.M88.4 R100, [R228+0xa800] ;  /* 0x00a80000e464783b */ /* 0x000f6e0000000200 */
[C---:B------:R-:W-:Y:S01]  /*3a20*/  HMMA.16816.F32.BF16 R76, R12.reuse, R110, R56 ;  /* 0x0000006e0c4c723c */ /* 0x040fe20000041838 */
[----:B------:R-:W3:Y:S07]  /*3a30*/  LDSM.16.M88.4 R56, [R228+0xb000] ;  /* 0x00b00000e438783b */ /* 0x000eee0000000200 */
[C---:B------:R-:W-:Y:S01]  /*3a40*/  HMMA.16816.F32.BF16 R80, R12.reuse, R108, R8 ;  /* 0x0000006c0c50723c */ /* 0x040fe20000041808 */
[----:B------:R-:W-:Y:S07]  /*3a50*/  LDSM.16.M88.4 R8, [R242+0xc000] ;  /* 0x00c00000f208783b */ /* 0x000fee0000000200 */
[C---:B------:R-:W-:Y:S01]  /*3a60*/  HMMA.16816.F32.BF16 R48, R12.reuse, R112, R96 ;  /* 0x000000700c30723c */ /* 0x040fe20000041860 */
[----:B------:R-:W4:Y:S07]  /*3a70*/  LDSM.16.M88.4 R96, [R231+0xa000] ;  /* 0x00a00000e760783b */ /* 0x000f2e0000000200 */
[C---:B-1----:R-:W-:Y:S08]  /*3a80*/  HMMA.16816.F32.BF16 R68, R12.reuse, R24, R68 ;  /* 0x000000180c44723c */ /* 0x042ff00000041844 */
[C---:B------:R-:W-:Y:S08]  /*3a90*/  HMMA.16816.F32.BF16 R40, R12.reuse, R26, R88 ;  /* 0x0000001a0c28723c */ /* 0x040ff00000041858 */
[C---:B--2---:R-:W-:Y:S08]  /*3aa0*/  HMMA.16816.F32.BF16 R32, R12.reuse, R16, R32 ;  /* 0x000000100c20723c */ /* 0x044ff00000041820 */
[C---:B------:R-:W-:Y:S08]  /*3ab0*/  HMMA.16816.F32.BF16 R28, R12.reuse, R18, R28 ;  /* 0x000000120c1c723c */ /* 0x040ff0000004181c */
[C---:B---3--:R-:W-:Y:S08]  /*3ac0*/  HMMA.16816.F32.BF16 R24, R12.reuse, R20, R92 ;  /* 0x000000140c18723c */ /* 0x048ff0000004185c */
[----:B------:R-:W-:Y:S01]  /*3ad0*/  HMMA.16816.F32.BF16 R12, R12, R22, R84 ;  /* 0x000000160c0c723c */ /* 0x000fe20000041854 */
[----:B------:R-:W1:Y:S07]  /*3ae0*/  LDSM.16.M88.4 R20, [R231+0x9800] ;  /* 0x00980000e714783b */ /* 0x000e6e0000000200 */
[C---:B----4-:R-:W-:Y:S01]  /*3af0*/  HMMA.16816.F32.BF16 R16, R4.reuse, R36, R80 ;  /* 0x000000240410723c */ /* 0x050fe20000041850 */
[----:B------:R-:W-:Y:S07]  /*3b00*/  LDSM.16.M88.4 R80, [R230] ;  /* 0x00000000e650783b */ /* 0x000fee0000000200 */
[C---:B------:R-:W-:Y:S08]  /*3b10*/  HMMA.16816.F32.BF16 R116, R4.reuse, R38, R76 ;  /* 0x000000260474723c */ /* 0x040ff0000004184c */
[C---:B------:R-:W-:Y:S08]  /*3b20*/  HMMA.16816.F32.BF16 R36, R4.reuse, R60, R48 ;  /* 0x0000003c0424723c */ /* 0x040ff00000041830 */
[C---:B------:R-:W-:Y:S01]  /*3b30*/  HMMA.16816.F32.BF16 R108, R4.reuse, R62, R44 ;  /* 0x0000003e046c723c */ /* 0x040fe2000004182c */
[----:B------:R-:W-:Y:S07]  /*3b40*/  LDSM.16.M88.4 R60, [R230+0x2000] ;  /* 0x00200000e63c783b */ /* 0x000fee0000000200 */
[C---:B-----5:R-:W-:Y:S01]  /*3b50*/  HMMA.16816.F32.BF16 R104, R4.reuse, R100, R68 ;  /* 0x000000640468723c */ /* 0x060fe20000041844 */
[----:B------:R-:W-:Y:S07]  /*3b60*/  LDSM.16.M88.4 R68, [R230+0x1000] ;  /* 0x00100000e644783b */ /* 0x000fee0000000200 */
[C---:B------:R-:W-:Y:S01]  /*3b70*/  HMMA.16816.F32.BF16 R120, R4.reuse, R64, R72 ;  /* 0x000000400478723c */ /* 0x040fe20000041848 */
[----:B------:R-:W-:Y:S07]  /*3b80*/  LDSM.16.M88.4 R72, [R230+0x800] ;  /* 0x00080000e648783b */ /* 0x000fee0000000200 */
[C---:B------:R-:W-:Y:S01]  /*3b90*/  HMMA.16816.F32.BF16 R112, R4.reuse, R66, R52 ;  /* 0x000000420470723c */ /* 0x040fe20000041834 */
[----:B------:R-:W-:Y:S07]  /*3ba0*/  LDSM.16.M88.4 R64, [R230+0x1800] ;  /* 0x00180000e640783b */ /* 0x000fee0000000200 */
[C---:B------:R-:W-:Y:S08]  /*3bb0*/  HMMA.16816.F32.BF16 R100, R4.reuse, R102, R40 ;  /* 0x000000660464723c */ /* 0x040ff00000041828 */
[C---:B------:R-:W-:Y:S08]  /*3bc0*/  HMMA.16816.F32.BF16 R92, R4.reuse, R56, R32 ;  /* 0x00000038045c723c */ /* 0x040ff00000041820 */
[C---:B------:R-:W-:Y:S01]  /*3bd0*/  HMMA.16816.F32.BF16 R88, R4.reuse, R58, R28 ;  /* 0x0000003a0458723c */ /* 0x040fe2000004181c */
[----:B------:R-:W-:Y:S07]  /*3be0*/  LDSM.16.M88.4 R56, [R230+0x2800] ;  /* 0x00280000e638783b */ /* 0x000fee0000000200 */
[C---:B------:R-:W-:Y:S08]  /*3bf0*/  HMMA.16816.F32.BF16 R84, R4.reuse, R128, R24 ;  /* 0x000000800454723c */ /* 0x040ff00000041818 */
[----:B------:R-:W-:Y:S01]  /*3c00*/  HMMA.16816.F32.BF16 R76, R4, R130, R12 ;  /* 0x00000082044c723c */ /* 0x000fe2000004180c */
[----:B------:R-:W2:Y:S01]  /*3c10*/  LDSM.16.M88.4 R4, [R241+0xc000] ;  /* 0x00c00000f104783b */ /* 0x000ea20000000200 */
[----:B------:R-:W-:Y:S01]  /*3c20*/  ISETP.GE.AND P0, PT, R163, 0x2, PT ;  /* 0x00000002a300780c */ /* 0x000fe20003f06270 */
[----:B------:R-:W-:-:S05]  /*3c30*/  DEPBAR.LE SB0, 0x0 ;  /* 0x000080000000791a */ /* 0x000fca0000000000 */
[C---:B------:R-:W-:Y:S08]  /*3c40*/  HMMA.16816.F32.BF16 R36, R8.reuse, R96, R36 ;  /* 0x000000600824723c */ /* 0x040ff00000041824 */
[C---:B------:R-:W-:Y:S08]  /*3c50*/  HMMA.16816.F32.BF16 R32, R8.reuse, R98, R108 ;  /* 0x000000620820723c */ /* 0x040ff0000004186c */
[C---:B------:R-:W-:Y:S08]  /*3c60*/  HMMA.16816.F32.BF16 R28, R8.reuse, R124, R104 ;  /* 0x0000007c081c723c */ /* 0x040ff00000041868 */
        /* <DEDUP_REMOVED lines=8> */
[----:B------:R-:W-:Y:S01]  /*3cf0*/  HMMA.16816.F32.BF16 R8, R8, R138, R76 ;  /* 0x0000008a0808723c */ /* 0x000fe2000004184c */
[----:B------:R-:W-:Y:S07]  /*3d00*/  BSSY B0, `(.L_x_3331) ;  /* 0x0000070000007945 */ /* 0x000fee0003800000 */
[C---:B--2---:R-:W-:Y:S01]  /*3d10*/  HMMA.16816.F32.BF16 R36, R4.reuse, R68, R36 ;  /* 0x000000440424723c */ /* 0x044fe20000041824 */
[----:B------:R-:W-:Y:S07]  /*3d20*/  BAR.SYNC.DEFER_BLOCKING 0x0 ;  /* 0x0000000000007b1d */ /* 0x000fee0000010000 */
[----:B------:R-:W-:Y:S01]  /*3d30*/  HMMA.16816.F32.BF16 R68, R4, R70, R32 ;  /* 0x000000460444723c */ /* 0x000fe20000041820 */
[----:B------:R-:W-:-:S07]  /*3d40*/  ISETP.GT.AND P6, PT, R160, 0x5f, PT ;  /* 0x0000005fa000780c */ /* 0x000fce0003fc4270 */
        /* <DEDUP_REMOVED lines=10> */
[----:B------:R-:W-:Y:S07]  /*3df0*/  @!UPT UIADD3 URZ, URZ, URZ, URZ ;  /* 0x0000003f3f3ff290 */ /* 0x000fee000fffe03f */
[----:B------:R-:W-:Y:S11]  /*3e00*/  @!P0 BRA `(.L_x_3332) ;  /* 0x000005f000008947 */ /* 0x000ff60003800000 */
        /* <DEDUP_REMOVED lines=29> */
.L_x_3395:
[----:B------:R-:W-:Y:S05]  /*3fe0*/  BRA.DIV ~URZ, `(.L_x_3334) ;  /* 0x000108227f007947 */ /* 0x000fea000b800000 */
[----:B------:R-:W3:Y:S01]  /*3ff0*/  SHFL.IDX PT, R3, R23, RZ, 0x181f ;  /* 0x00181fff17037589 */ /* 0x000ee200000e0000 */
[C---:B------:R-:W-:Y:S02]  /*4000*/  IADD3 R72, R245.reuse, 0xc0, RZ ;  /* 0x000000c0f5487810 */ /* 0x040fe40007ffe0ff */
[----:B------:R-:W-:Y:S01]  /*4010*/  ISETP.GE.AND P3, PT, R245, c[0x0][0x1d4], PT ;  /* 0x00007500f5007a0c */ /* 0x000fe20003f66270 */
[----:B------:R-:W4:Y:S03]  /*4020*/  SHFL.IDX PT, R0, R23, 0x1, 0x181f ;  /* 0x00381f0017007f89 */ /* 0x000f2600000e0000 */
[----:B------:R-:W-:Y:S01]  /*4030*/  SEL R5, RZ, 0x10, P3 ;  /* 0x00000010ff057807 */ /* 0x000fe20001800000 */
[----:B------:R-:W5:Y:S01]  /*4040*/  SHFL.IDX PT, R2, R22, 0x1, 0x181f ;  /* 0x00381f0016027f89 */ /* 0x000f6200000e0000 */
[----:B---3--:R-:W-:-:S02]  /*4050*/  IADD3 R20, P0, R3, R150, RZ ;  /* 0x0000009603147210 */ /* 0x008fc40007f1e0ff */
[C---:B------:R-:W-:Y:S02]  /*4060*/  IADD3 R18, P2, R3.reuse, R151, RZ ;  /* 0x0000009703127210 */ /* 0x040fe40007f5e0ff */
[----:B------:R-:W-:Y:S01]  /*4070*/  IADD3 R14, P1, R3, R153, RZ ;  /* 0x00000099030e7210 */ /* 0x000fe20007f3e0ff */
[--C-:B--2---:R-:W-:Y:S01]  /*4080*/  IMAD.X R21, R4, 0x1, R144.reuse, P0 ;  /* 0x0000000104157824 */ /* 0x104fe200000e0690 */
[----:B----4-:R-:W-:Y:S01]  /*4090*/  IADD3 R12, P0, R0, R150, RZ ;  /* 0x00000096000c7210 */ /* 0x010fe20007f1e0ff */
[----:B------:R-:W-:Y:S01]  /*40a0*/  IMAD.X R19, R4, 0x1, R145, P2 ;  /* 0x0000000104137824 */ /* 0x000fe200010e0691 */
[----:B------:R-:W-:Y:S01]  /*40b0*/  IADD3 R10, P2, R0, R151, RZ ;  /* 0x00000097000a7210 */ /* 0x000fe20007f5e0ff */
[----:B------:R-:W-:Y:S01]  /*40c0*/  IMAD.X R15, R4, 0x1, R147, P1 ;  /* 0x00000001040f7824 */ /* 0x000fe200008e0693 */
[-C--:B------:R-:W-:Y:S01]  /*40d0*/  IADD3 R8, P1, R0, R152.reuse, RZ ;  /* 0x0000009800087210 */ /* 0x080fe20007f3e0ff */
[----:B-----5:R-:W-:Y:S01]  /*40e0*/  IMAD.X R13, R2, 0x1, R144, P0 ;  /* 0x00000001020d7824 */ /* 0x020fe200000e0690 */
[----:B------:R-:W-:Y:S01]  /*40f0*/  IADD3 R6, P0, R0, R153, RZ ;  /* 0x0000009900067210 */ /* 0x000fe20007f1e0ff */
[----:B------:R-:W-:Y:S01]  /*4100*/  IMAD.X R11, R2, 0x1, R145, P2 ;  /* 0x00000001020b7824 */ /* 0x000fe200010e0691 */
[----:B------:R-:W-:Y:S01]  /*4110*/  ISETP.GE.AND P2, PT, R252, c[0x0][0x1d4], PT ;  /* 0x00007500fc007a0c */ /* 0x000fe20003f46270 */
[C---:B------:R-:W-:Y:S01]  /*4120*/  IMAD.X R9, R2.reuse, 0x1, R146, P1 ;  /* 0x0000000102097824 */ /* 0x040fe200008e0692 */
[----:B------:R-:W-:Y:S01]  /*4130*/  ISETP.GE.AND P1, PT, R251, c[0x0][0x1d4], PT ;  /* 0x00007500fb007a0c */ /* 0x000fe20003f26270 */
[----:B------:R-:W-:Y:S01]  /*4140*/  IMAD.X R7, R2, 0x1, R147, P0 ;  /* 0x0000000102077824 */ /* 0x000fe200000e0693 */
[----:B------:R-:W-:Y:S01]  /*4150*/  ISETP.GE.AND P0, PT, R72, c[0x0][0x1d4], PT ;  /* 0x0000750048007a0c */ /* 0x000fe20003f06270 */
[----:B------:R2:W-:Y:S01]  /*4160*/  LDGSTS.E.BYPASS.LTC128B.128 [R243+0xc100], [R20.64], !P3 ;  /* 0x0c10000014f37fae */ /* 0x0005e2000d901d46 */
[----:B------:R-:W-:-:S03]  /*4170*/  IADD3 R16, P4, R3, R152, RZ ;  /* 0x0000009803107210 */ /* 0x000fc60007f9e0ff */
[----:B------:R2:W3:Y:S02]  /*4180*/  SHFL.IDX PT, R0, R23, 0x2, 0x181f ;  /* 0x00581f0017007f89 */ /* 0x0004e400000e0000 */
[----:B------:R-:W-:Y:S02]  /*4190*/  IMAD.X R17, R4, 0x1, R146, P4 ;  /* 0x0000000104117824 */ /* 0x000fe400020e0692 */
        /* <DEDUP_REMOVED lines=11> */
.L_x_3396:
[----:B---3--:R-:W-:Y:S02]  /*4250*/  IADD3 R2, -R5, 0x10, RZ ;  /* 0x0000001005027810 */ /* 0x008fe40007ffe1ff */
[----:B--2---:R-:W-:Y:S02]  /*4260*/  IADD3 R6, -R13, 0x10, RZ ;  /* 0x000000100d067810 */ /* 0x004fe40007ffe1ff */
[----:B------:R-:W-:Y:S02]  /*4270*/  LOP3.LUT R2, R2, 0xf, RZ, 0xc0, !PT ;  /* 0x0000000f02027812 */ /* 0x000fe400078ec0ff */
[----:B------:R-:W-:Y:S02]  /*4280*/  IADD3 R3, -R14, 0x10, RZ ;  /* 0x000000100e037810 */ /* 0x000fe40007ffe1ff */
[----:B------:R-:W-:-:S02]  /*4290*/  IADD3 R10, P1, P0, R2, R0, R150 ;  /* 0x00000000020a7210 */ /* 0x000fc4000783e096 */
[----:B------:R-:W-:Y:S02]  /*42a0*/  LOP3.LUT R2, R6, 0xf, RZ, 0xc0, !PT ;  /* 0x0000000f06027812 */ /* 0x000fe400078ec0ff */
[----:B------:R-:W-:Y:S02]  /*42b0*/  IADD3 R7, -R12, 0x10, RZ ;  /* 0x000000100c077810 */ /* 0x000fe40007ffe1ff */
[----:B------:R-:W-:Y:S02]  /*42c0*/  LOP3.LUT R3, R3, 0xf, RZ, 0xc0, !PT ;  /* 0x0000000f03037812 */ /* 0x000fe400078ec0ff */
[----:B-1----:R-:W-:Y:S02]  /*42d0*/  IADD3.X R11, RZ, R4, R144, P1, P0 ;  /* 0x00000004ff0b7210 */ /* 0x002fe40000fe0490 */
[----:B------:R-:W-:Y:S02]  /*42e0*/  IADD3 R6, P1, P0, R2, R0, R152 ;  /* 0x0000000002067210 */ /* 0x000fe4000783e098 */
[----:B------:R-:W-:-:S02]  /*42f0*/  LOP3.LUT R2, R7, 0xf, RZ, 0xc0, !PT ;  /* 0x0000000f07027812 */ /* 0x000fc400078ec0ff */
[----:B------:R-:W-:Y:S02]  /*4300*/  IADD3 R8, P3, P2, R3, R0, R151 ;  /* 0x0000000003087210 */ /* 0x000fe40007a7e097 */
        /* <DEDUP_REMOVED lines=15> */
.L_x_3332:
[----:B------:R-:W-:Y:S05]  /*4400*/  BSYNC B0 ;  /* 0x0000000000007941 */ /* 0x000fea0003800000 */
.L_x_3331:
        /* <DEDUP_REMOVED lines=8> */
[----:B------:R-:W-:Y:S02]  /*4490*/  MOV R4, R0 ;  /* 0x0000000000047202 */ /* 0x000fe40000000f00 */
[----:B---3--:R-:W-:Y:S01]  /*44a0*/  IADD3 R0, -R3, 0x1, R148 ;  /* 0x0000000103007810 */ /* 0x008fe20007ffe194 */
[----:B------:R-:W-:Y:S01]  /*44b0*/  IMAD.IADD R6, R148, 0x1, -R3 ;  /* 0x0000000194067824 */ /* 0x000fe200078e0a03 */
[----:B------:R-:W-:Y:S02]  /*44c0*/  @P0 SHF.R.U32.HI R4, RZ, c[0x0][0x2cc], R2 ;  /* 0x0000b300ff040a19 */ /* 0x000fe40000011602 */
[----:B------:R-:W-:Y:S01]  /*44d0*/  IADD3 R5, R0, -c[0x0][0x168], RZ ;  /* 0x80005a0000057a10 */ /* 0x000fe20007ffe0ff */
[----:B------:R-:W-:Y:S05]  /*44e0*/  BRA.DIV ~URZ, `(.L_x_3335) ;  /* 0x000108227f007947 */ /* 0x000fea000b800000 */
[----:B------:R1:W2:Y:S02]  /*44f0*/  SHFL.IDX PT, R0, R4, RZ, 0x1c1f ;  /* 0x001c1fff04007589 */ /* 0x0002a400000e0000 */
.L_x_3397:
        /* <DEDUP_REMOVED lines=8> */
[----:B------:R-:W-:Y:S02]  /*4580*/  FSEL R9, R53, -INF , P1 ;  /* 0xff80000035097808 */ /* 0x000fe40000800000 */
[----:B------:R-:W-:Y:S02]  /*4590*/  FSEL R17, R49, -INF , P4 ;  /* 0xff80000031117808 */ /* 0x000fe40002000000 */
[----:B------:R-:W-:Y:S02]  /*45a0*/  FSEL R18, R44, -INF , P0 ;  /* 0xff8000002c127808 */ /* 0x000fe40000000000 */
[C---:B------:R-:W-:Y:S02]  /*45b0*/  ISETP.GT.AND P2, PT, R0.reuse, 0x8, PT ;  /* 0x000000080000780c */ /* 0x040fe40003f44270 */
[C---:B------:R-:W-:Y:S02]  /*45c0*/  ISETP.GT.AND P1, PT, R0.reuse, 0x11, PT ;  /* 0x000000110000780c */ /* 0x040fe40003f24270 */
[----:B------:R-:W-:-:S02]  /*45d0*/  ISETP.GT.AND P4, PT, R0, 0x19, PT ;  /* 0x000000190000780c */ /* 0x000fc40003f84270 */
[----:B------:R-:W-:Y:S02]  /*45e0*/  ISETP.GT.AND P0, PT, R0, 0x20, PT ;  /* 0x000000200000780c */ /* 0x000fe40003f04270 */
[----:B------:R-:W-:Y:S02]  /*45f0*/  FSEL R20, R40, -INF , P3 ;  /* 0xff80000028147808 */ /* 0x000fe40001800000 */
[----:B------:R-:W-:Y:S02]  /*4600*/  ISETP.GT.AND P3, PT, R0, 0x28, PT ;  /* 0x000000280000780c */ /* 0x000fe40003f64270 */
[----:B------:R-:W-:Y:S02]  /*4610*/  FSEL R16, R48, -INF , P2 ;  /* 0xff80000030107808 */ /* 0x000fe40001000000 */
        /* <DEDUP_REMOVED lines=8> */
[----:B------:R-:W-:Y:S02]  /*46a0*/  ISETP.GT.AND P3, PT, R0, 0x38, PT ;  /* 0x000000380000780c */ /* 0x000fe40003f64270 */
[----:B------:R-:W-:Y:S02]  /*46b0*/  FSEL R86, R37, -INF , P2 ;  /* 0xff80000025567808 */ /* 0x000fe40001000000 */
[----:B------:R-:W-:Y:S02]  /*46c0*/  FSEL R84, R69, -INF , P4 ;  /* 0xff80000045547808 */ /* 0x000fe40002000000 */
[----:B------:R-:W-:Y:S02]  /*46d0*/  FSEL R221, R32, -INF , P1 ;  /* 0xff80000020dd7808 */ /* 0x000fe40000800000 */
[----:B------:R-:W-:Y:S02]  /*46e0*/  FSEL R220, R33, -INF , P0 ;  /* 0xff80000021dc7808 */ /* 0x000fe40000000000 */
[----:B------:R-:W-:-:S02]  /*46f0*/  ISETP.GT.AND P4, PT, R0, 0x39, PT ;  /* 0x000000390000780c */ /* 0x000fc40003f84270 */
[C---:B------:R-:W-:Y:S02]  /*4700*/  ISETP.GT.AND P2, PT, R0.reuse, 0x40, PT ;  /* 0x000000400000780c */ /* 0x040fe40003f44270 */
[C---:B------:R-:W-:Y:S02]  /*4710*/  ISETP.GT.AND P1, PT, R0.reuse, 0x41, PT ;  /* 0x000000410000780c */ /* 0x040fe40003f24270 */
[----:B------:R-:W-:Y:S02]  /*4720*/  ISETP.GT.AND P0, PT, R0, 0x48, PT ;  /* 0x000000480000780c */ /* 0x000fe40003f04270 */
[----:B------:R-:W-:Y:S02]  /*4730*/  FSEL R219, R64, -INF , P3 ;  /* 0xff80000040db7808 */ /* 0x000fe40001800000 */
[----:B------:R-:W-:Y:S02]  /*4740*/  ISETP.GT.AND P3, PT, R0, 0x50, PT ;  /* 0x000000500000780c */ /* 0x000fe40003f64270 */
[----:B------:R-:W-:-:S02]  /*4750*/  FSEL R218, R65, -INF , P4 ;  /* 0xff80000041da7808 */ /* 0x000fc40002000000 */
        /* <DEDUP_REMOVED lines=8> */
[----:B------:R-:W-:Y:S02]  /*47e0*/  FSEL R226, R61, -INF , P4 ;  /* 0xff8000003de27808 */ /* 0x000fe40002000000 */
[----:B------:R-:W-:Y:S01]  /*47f0*/  FSEL R247, R25, -INF , P2 ;  /* 0xff80000019f77808 */ /* 0x000fe20001000000 */
[----:B------:R2:W-:Y:S01]  /*4800*/  STL [R1], R0 ;  /* 0x0000000001007387 */ /* 0x0005e20000100800 */
[----:B------:R-:W-:Y:S02]  /*4810*/  FSEL R244, R56, -INF , P1 ;  /* 0xff80000038f47808 */ /* 0x000fe40000800000 */
[----:B------:R-:W-:Y:S01]  /*4820*/  FSEL R238, R57, -INF , P0 ;  /* 0xff80000039ee7808 */ /* 0x000fe20000000000 */
[----:B------:R-:W-:Y:S05]  /*4830*/  BRA.DIV ~URZ, `(.L_x_3336) ;  /* 0x000105427f007947 */ /* 0x000fea000b800000 */
[----:B------:R-:W3:Y:S01]  /*4840*/  LDL R3, [R1] ;  /* 0x0000000001037983 */ /* 0x000ee20000100800 */
[----:B--2---:R-:W-:-:S03]  /*4850*/  FMNMX.FTZ R0, R8, R9, !PT ;  /* 0x0000000908007209 */ /* 0x004fc60007810000 */
        /* <DEDUP_REMOVED lines=19> */
[----:B------:R-:W-:-:S02]  /*4990*/  FSEL R13, R51, -INF , P0 ;  /* 0xff800000330d7808 */ /* 0x000fc40000000000 */
[C---:B------:R-:W-:Y:S02]  /*49a0*/  ISETP.GT.AND P1, PT, R5.reuse, 0x10, PT ;  /* 0x000000100500780c */ /* 0x040fe40003f24270 */
        /* <DEDUP_REMOVED lines=59> */
[C---:B------:R-:W-:Y:S02]  /*4d60*/  ISETP.GT.AND P0, PT, R5.reuse, 0x51, PT ;  /* 0x000000510500780c */ /* 0x040fe40003f04270 */
[----:B------:R-:W-:Y:S02]  /*4d70*/  FSEL R4, R26, -INF , P1 ;  /* 0xff8000001a047808 */ /* 0x000fe40000800000 */
[----:B------:R-:W-:Y:S02]  /*4d80*/  FMNMX.FTZ R2, R224, R2, !PT ;  /* 0x00000002e0027209 */ /* 0x000fe40007810000 */
[----:B------:R-:W-:Y:S01]  /*4d90*/  ISETP.GT.AND P1, PT, R5, 0x58, PT ;  /* 0x000000580500780c */ /* 0x000fe20003f24270 */
[----:B------:R-:W-:Y:S01]  /*4da0*/  STL [R1+0x8], R4 ;  /* 0x0000080401007387 */ /* 0x000fe20000100800 */
[----:B------:R-:W-:Y:S02]  /*4db0*/  FMNMX.FTZ R2, R4, R2, !PT ;  /* 0x0000000204027209 */ /* 0x000fe40007810000 */
[----:B------:R-:W-:-:S02]  /*4dc0*/  FSEL R250, R58, -INF , P1 ;  /* 0xff8000003afa7808 */ /* 0x000fc40000800000 */
[----:B---3--:R-:W-:Y:S02]  /*4dd0*/  FMNMX.FTZ R0, R3, R0, !PT ;  /* 0x0000000003007209 */ /* 0x008fe40007810000 */
[----:B------:R-:W-:Y:S02]  /*4de0*/  FSEL R3, R27, -INF , P0 ;  /* 0xff8000001b037808 */ /* 0x000fe40000000000 */
[----:B------:R-:W-:Y:S02]  /*4df0*/  FMNMX.FTZ R0, R247, R0, !PT ;  /* 0x00000000f7007209 */ /* 0x000fe40007810000 */
[----:B------:R-:W-:Y:S01]  /*4e00*/  ISETP.GT.AND P0, PT, R5, 0x59, PT ;  /* 0x000000590500780c */ /* 0x000fe20003f04270 */
[----:B------:R-:W-:Y:S01]  /*4e10*/  STL [R1+0x4], R3 ;  /* 0x0000040301007387 */ /* 0x000fe20000100800 */
[----:B------:R-:W-:Y:S02]  /*4e20*/  FMNMX.FTZ R0, R244, R0, !PT ;  /* 0x00000000f4007209 */ /* 0x000fe40007810000 */
[----:B------:R-:W-:-:S02]  /*4e30*/  FMNMX.FTZ R2, R3, R2, !PT ;  /* 0x0000000203027209 */ /* 0x000fc40007810000 */
        /* <DEDUP_REMOVED lines=11> */
.L_x_3398:
[C---:B------:R-:W-:Y:S01]  /*4ef0*/  FMUL.FTZ R0, R173.reuse, c[0x0][0x2d0] ;  /* 0x0000b400ad007a20 */ /* 0x040fe20000410000 */
[----:B------:R-:W-:Y:S01]  /*4f00*/  FSETP.NEU.FTZ.AND P0, PT, R173, -INF , PT ;  /* 0xff800000ad00780b */ /* 0x000fe20003f1d000 */
[----:B------:R-:W4:Y:S03]  /*4f10*/  LDL.LU R99, [R1] ;  /* 0x0000000001637983 */ /* 0x000f260000300800 */
[----:B------:R-:W-:Y:S02]  /*4f20*/  FSEL R0, R0, RZ, P0 ;  /* 0x000000ff00007208 */ /* 0x000fe40000000000 */
[----:B---3--:R-:W-:Y:S01]  /*4f30*/  FMNMX.FTZ R12, R12, R4, !PT ;  /* 0x000000040c0c7209 */ /* 0x008fe20007810000 */
[----:B------:R-:W-:Y:S01]  /*4f40*/  WARPSYNC 0xffffffff ;  /* 0xffffffff00007948 */ /* 0x000fe20003800000 */
[----:B------:R-:W-:Y:S01]  /*4f50*/  LDSM.16.MT88.4 R36, [R233] ;  /* 0x00000000e924783b */ /* 0x000fe20000004200 */
[--C-:B------:R-:W-:Y:S01]  /*4f60*/  FFMA.FTZ R2, R8, c[0x0][0x2d0], -R0.reuse ;  /* 0x0000b40008027a23 */ /* 0x100fe20000010800 */
[----:B------:R-:W-:Y:S01]  /*4f70*/  FSETP.NEU.FTZ.AND P0, PT, R12, -INF , PT ;  /* 0xff8000000c00780b */ /* 0x000fe20003f1d000 */
[--C-:B------:R-:W-:Y:S01]  /*4f80*/  FFMA.FTZ R3, R20, c[0x0][0x2d0], -R0.reuse ;  /* 0x0000b40014037a23 */ /* 0x100fe20000010800 */
[----:B------:R-:W-:Y:S01]  /*4f90*/  LDSM.16.MT88.4 R32, [R232+0x800] ;  /* 0x00080000e820783b */ /* 0x000fe20000004200 */
[----:B------:R1:W-:Y:S03]  /*4fa0*/  MUFU.EX2 R106, R2 ;  /* 0x00000002006a7308 */ /* 0x0003e60000000800 */
[----:B------:R-:W3:Y:S04]  /*4fb0*/  LDL.LU R95, [R1+0x4] ;  /* 0x00000400015f7983 */ /* 0x000ee80000300800 */
[----:B------:R-:W5:Y:S01]  /*4fc0*/  LDL.LU R94, [R1+0x8] ;  /* 0x00000800015e7983 */ /* 0x000f620000300800 */
[----:B------:R2:W-:Y:S03]  /*4fd0*/  MUFU.EX2 R102, R3 ;  /* 0x0000000300667308 */ /* 0x0005e60000000800 */
[----:B------:R-:W-:Y:S04]  /*4fe0*/  LDSM.16.MT88.4 R40, [R233+0x800] ;  /* 0x00080000e928783b */ /* 0x000fe80000004200 */
[----:B------:R-:W-:Y:S01]  /*4ff0*/  LDSM.16.MT88.4 R60, [R232+0x3000] ;  /* 0x00300000e83c783b */ /* 0x000fe20000004200 */
[----:B-1----:R-:W-:-:S03]  /*5000*/  FFMA.FTZ R2, R9, c[0x0][0x2d0], -R0 ;  /* 0x0000b40009027a23 */ /* 0x002fc60000010800 */
[----:B------:R-:W-:Y:S01]  /*5010*/  LDSM.16.MT88.4 R52, [R234] ;  /* 0x00000000ea34783b */ /* 0x000fe20000004200 */
[----:B------:R1:W1:Y:S03]  /*5020*/  MUFU.EX2 R107, R2 ;  /* 0x00000002006b7308 */ /* 0x0002660000000800 */
[----:B------:R-:W-:Y:S01]  /*5030*/  LDSM.16.MT88.4 R64, [R233+0x3000] ;  /* 0x00300000e940783b */ /* 0x000fe20000004200 */
[----:B--2---:R-:W-:-:S03]  /*5040*/  FFMA.FTZ R3, R21, c[0x0][0x2d0], -R0 ;  /* 0x0000b40015037a23 */ /* 0x004fc60000010800 */
[----:B------:R-:W2:Y:S01]  /*5050*/  LDSM.16.MT88.4 R20, [R232] ;  /* 0x00000000e814783b */ /* 0x000ea20000004200 */
[----:B------:R-:W-:Y:S03]  /*5060*/  MUFU.EX2 R104, R3 ;  /* 0x0000000300687308 */ /* 0x000fe60000000800 */
[----:B------:R-:W-:Y:S04]  /*5070*/  LDSM.16.MT88.4 R56, [R235+0x800] ;  /* 0x00080000eb38783b */ /* 0x000fe80000004200 */
[----:B------:R-:W-:Y:S01]  /*5080*/  LDSM.16.MT88.4 R44, [R234+0x800] ;  /* 0x00080000ea2c783b */ /* 0x000fe20000004200 */
[----:B-1----:R-:W-:Y:S01]  /*5090*/  FFMA.FTZ R2, R16, c[0x0][0x2d0], -R0 ;  /* 0x0000b40010027a23 */ /* 0x002fe20000010800 */
[----:B------:R-:W-:-:S02]  /*50a0*/  F2FP.BF16.PACK_AB R8, R107, R106 ;  /* 0x0000006a6b08723e */ /* 0x000fc400000010ff */
[----:B------:R-:W-:Y:S01]  /*50b0*/  LDSM.16.MT88.4 R72, [R233+0x3800] ;  /* 0x00380000e948783b */ /* 0x000fe20000004200 */
[----:B------:R1:W-:Y:S03]  /*50c0*/  MUFU.EX2 R105, R2 ;  /* 0x0000000200697308 */ /* 0x0003e60000000800 */
[----:B------:R-:W-:Y:S04]  /*50d0*/  LDSM.16.MT88.4 R76, [R232+0x6000] ;  /* 0x00600000e84c783b */ /* 0x000fe80000004200 */
[----:B------:R-:W-:Y:S01]  /*50e0*/  LDSM.16.MT88.4 R68, [R234+0x3000] ;  /* 0x00300000ea44783b */ /* 0x000fe20000004200 */
[----:B-1----:R-:W-:-:S04]  /*50f0*/  FFMA.FTZ R2, R17, c[0x0][0x2d0], -R0 ;  /* 0x0000b40011027a23 */ /* 0x002fc80000010800 */
[----:B------:R1:W-:Y:S02]  /*5100*/  MUFU.EX2 R100, R2 ;  /* 0x0000000200647308 */ /* 0x0003e40000000800 */
[----:B-1----:R-:W-:-:S06]  /*5110*/  FFMA.FTZ R2, R18, c[0x0][0x2d0], -R0 ;  /* 0x0000b40012027a23 */ /* 0x002fcc0000010800 */
[----:B------:R1:W-:Y:S02]  /*5120*/  MUFU.EX2 R97, R2 ;  /* 0x0000000200617308 */ /* 0x0003e40000000800 */
[----:B-1----:R-:W-:-:S06]  /*5130*/  FFMA.FTZ R2, R19, c[0x0][0x2d0], -R0 ;  /* 0x0000b40013027a23 */ /* 0x002fcc0000010800 */
[----:B------:R1:W1:Y:S02]  /*5140*/  MUFU.EX2 R93, R2 ;  /* 0x00000002005d7308 */ /* 0x0002640000000800 */
[----:B-1----:R-:W-:Y:S01]  /*5150*/  FMUL.FTZ R2, R12, c[0x0][0x2d0] ;  /* 0x0000b4000c027a20 */ /* 0x002fe20000410000 */
[----:B------:R-:W-:-:S04]  /*5160*/  F2FP.BF16.PACK_AB R4, R93, R97 ;  /* 0x000000615d04723e */ /* 0x000fc800000010ff */
[----:B------:R-:W-:-:S05]  /*5170*/  FSEL R2, R2, RZ, P0 ;  /* 0x000000ff02027208 */ /* 0x000fca0000000000 */
[----:B------:R-:W-:Y:S01]  /*5180*/  FFMA.FTZ R3, R6, c[0x0][0x2d0], -R2 ;  /* 0x0000b40006037a23 */ /* 0x000fe20000010802 */
[----:B------:R-:W-:-:S03]  /*5190*/  F2FP.BF16.PACK_AB R6, R104, R102 ;  /* 0x000000666806723e */ /* 0x000fc600000010ff */
[----:B------:R1:W-:Y:S02]  /*51a0*/  MUFU.EX2 R101, R3 ;  /* 0x0000000300657308 */ /* 0x0003e40000000800 */
[----:B-1----:R-:W-:-:S06]  /*51b0*/  FFMA.FTZ R3, R7, c[0x0][0x2d0], -R2 ;  /* 0x0000b40007037a23 */ /* 0x002fcc0000010802 */
[----:B------:R1:W1:Y:S02]  /*51c0*/  MUFU.EX2 R172, R3 ;  /* 0x0000000300ac7308 */ /* 0x0002640000000800 */
[----:B-1----:R-:W-:Y:S01]  /*51d0*/  FFMA.FTZ R3, R14, c[0x0][0x2d0], -R2 ;  /* 0x0000b4000e037a23 */ /* 0x002fe20000010802 */
[----:B------:R-:W-:-:S05]  /*51e0*/  F2FP.BF16.PACK_AB R9, R172, R101 ;  /* 0x00000065ac09723e */ /* 0x000fca00000010ff */
[----:B------:R1:W-:Y:S02]  /*51f0*/  MUFU.EX2 R98, R3 ;  /* 0x0000000300627308 */ /* 0x0003e40000000800 */
[----:B-1----:R-:W-:-:S06]  /*5200*/  FFMA.FTZ R3, R13, c[0x0][0x2d0], -R2 ;  /* 0x0000b4000d037a23 */ /* 0x002fcc0000010802 */
[----:B------:R1:W1:Y:S02]  /*5210*/  MUFU.EX2 R14, R3 ;  /* 0x00000003000e7308 */ /* 0x0002640000000800 */
[----:B-1----:R-:W-:Y:S01]  /*5220*/  FFMA.FTZ R3, R11, c[0x0][0x2d0], -R2 ;  /* 0x0000b4000b037a23 */ /* 0x002fe20000010802 */
[----:B------:R-:W-:-:S05]  /*5230*/  F2FP.BF16.PACK_AB R11, R14, R98 ;  /* 0x000000620e0b723e */ /* 0x000fca00000010ff */
[----:B------:R1:W-:Y:S02]  /*5240*/  MUFU.EX2 R96, R3 ;  /* 0x0000000300607308 */ /* 0x0003e40000000800 */
[----:B-1----:R-:W-:Y:S01]  /*5250*/  FFMA.FTZ R3, R10, c[0x0][0x2d0], -R2 ;  /* 0x0000b4000a037a23 */ /* 0x002fe20000010802 */
[----:B------:R-:W-:-:S05]  /*5260*/  F2FP.BF16.PACK_AB R10, R100, R105 ;  /* 0x00000069640a723e */ /* 0x000fca00000010ff */
[----:B------:R1:W1:Y:S02]  /*5270*/  MUFU.EX2 R92, R3 ;  /* 0x00000003005c7308 */ /* 0x0002640000000800 */
[C---:B--2---:R-:W-:Y:S08]  /*5280*/  HMMA.16816.F32.BF16 R16, R8.reuse, R20, RZ ;  /* 0x000000140810723c */ /* 0x044ff000000418ff */
[----:B------:R-:W-:Y:S01]  /*5290*/  HMMA.16816.F32.BF16 R28, R8, R22, RZ ;  /* 0x00000016081c723c */ /* 0x000fe200000418ff */
[----:B-1----:R-:W-:Y:S01]  /*52a0*/  FFMA.FTZ R3, R15, c[0x0][0x2d0], -R2 ;  /* 0x0000b4000f037a23 */ /* 0x002fe20000010802 */
[----:B------:R-:W-:-:S03]  /*52b0*/  F2FP.BF16.PACK_AB R5, R92, R96 ;  /* 0x000000605c05723e */ /* 0x000fc600000010ff */
[----:B------:R1:W-:Y:S03]  /*52c0*/  MUFU.EX2 R103, R3 ;  /* 0x0000000300677308 */ /* 0x0003e60000000800 */
[----:B------:R-:W-:Y:S01]  /*52d0*/  HMMA.16816.F32.BF16 R20, R8, R36, RZ ;  /* 0x000000240814723c */ /* 0x000fe200000418ff */
[----:B-1----:R-:W-:Y:S02]  /*52e0*/  FFMA.FTZ R3, R24, c[0x0][0x2d0], -R2 ;  /* 0x0000b40018037a23 */ /* 0x002fe40000010802 */
[----:B------:R-:W1:Y:S02]  /*52f0*/  LDSM.16.MT88.4 R24, [R235] ;  /* 0x00000000eb18783b */ /* 0x000e640000004200 */
[----:B------:R-:W2:Y:S02]  /*5300*/  MUFU.EX2 R13, R3 ;  /* 0x00000003000d7308 */ /* 0x000ea40000000800 */
[----:B--2---:R-:W-:Y:S01]  /*5310*/  F2FP.BF16.PACK_AB R7, R13, R103 ;  /* 0x000000670d07723e */ /* 0x004fe200000010ff */
[----:B------:R-:W-:-:S02]  /*5320*/  FFMA.FTZ R3, R87, c[0x0][0x2d0], -R0 ;  /* 0x0000b40057037a23 */ /* 0x000fc40000010800 */
[----:B----4-:R-:W-:-:S04]  /*5330*/  IMAD.MOV.U32 R15, RZ, RZ, R99 ;  /* 0x000000ffff0f7224 */ /* 0x010fc800078e0063 */
[----:B------:R-:W-:Y:S01]  /*5340*/  HMMA.16816.F32.BF16 R88, R4, R32, R16 ;  /* 0x000000200458723c */ /* 0x000fe20000041810 */
[----:B------:R-:W-:-:S06]  /*5350*/  FFMA.FTZ R15, R15, c[0x0][0x2d0], -R0 ;  /* 0x0000b4000f0f7a23 */ /* 0x000fcc0000010800 */
[----:B------:R-:W-:Y:S01]  /*5360*/  MUFU.EX2 R15, R15 ;  /* 0x0000000f000f7308 */ /* 0x000fe20000000800 */
        /* <DEDUP_REMOVED lines=12> */
[----:B------:R-:W4:Y:S07]  /*5430*/  LDSM.16.MT88.4 R52, [R235+0x3800] ;  /* 0x00380000eb34783b */ /* 0x000f2e0000004200 */
[----:B------:R-:W-:Y:S08]  /*5440*/  HMMA.16816.F32.BF16 R16, R8, R64, RZ ;  /* 0x000000400810723c */ /* 0x000ff000000418ff */
[C---:B------:R-:W-:Y:S08]  /*5450*/  HMMA.16816.F32.BF16 R184, R4.reuse, R58, R36 ;  /* 0x0000003a04b8723c */ /* 0x040ff00000041824 */
[C---:B------:R-:W-:Y:S08]  /*5460*/  HMMA.16816.F32.BF16 R196, R4.reuse, R44, R32 ;  /* 0x0000002c04c4723c */ /* 0x040ff00000041820 */
[C---:B------:R-:W-:Y:S01]  /*5470*/  HMMA.16816.F32.BF16 R180, R4.reuse, R46, R28 ;  /* 0x0000002e04b4723c */ /* 0x040fe2000004181c */
[----:B------:R-:W3:Y:S07]  /*5480*/  LDSM.16.MT88.4 R44, [R232+0x6800] ;  /* 0x00680000e82c783b */ /* 0x000eee0000004200 */
[----:B------:R-:W-:Y:S01]  /*5490*/  HMMA.16816.F32.BF16 R200, R4, R56, R48 ;  /* 0x0000003804c8723c */ /* 0x000fe20000041830 */
[----:B------:R-:W3:Y:S04]  /*54a0*/  LDSM.16.MT88.4 R56, [R233+0x6000] ;  /* 0x00600000e938783b */ /* 0x000ee80000004200 */
[----:B------:R-:W3:Y:S03]  /*54b0*/  LDSM.16.MT88.4 R48, [R234+0x3800] ;  /* 0x00380000ea30783b */ /* 0x000ee60000004200 */
[C---:B-1----:R-:W-:Y:S08]  /*54c0*/  HMMA.16816.F32.BF16 R36, R8.reuse, R60, RZ ;  /* 0x0000003c0824723c */ /* 0x042ff000000418ff */
[----:B------:R-:W-:Y:S01]  /*54d0*/  HMMA.16816.F32.BF16 R32, R8, R62, RZ ;  /* 0x0000003e0820723c */ /* 0x000fe200000418ff */
[----:B------:R-:W-:Y:S07]  /*54e0*/  LDSM.16.MT88.4 R60, [R234+0x6000] ;  /* 0x00600000ea3c783b */ /* 0x000fee0000004200 */
[C---:B--2---:R-:W-:Y:S08]  /*54f0*/  HMMA.16816.F32.BF16 R176, R4.reuse, R42, R20 ;  /* 0x0000002a04b0723c */ /* 0x044ff00000041814 */
[C---:B------:R-:W-:Y:S07]  /*5500*/  HMMA.16816.F32.BF16 R188, R4.reuse, R72, R16 ;  /* 0x0000004804bc723c */ /* 0x040fee0000041810 */
[----:B------:R-:W-:Y:S01]  /*5510*/  MOV R73, R107 ;  /* 0x0000006b00497202 */ /* 0x000fe20000000f00 */
[----:B------:R-:W-:Y:S01]  /*5520*/  HMMA.16816.F32.BF16 R192, R4, R40, R24 ;  /* 0x0000002804c0723c */ /* 0x000fe20000041818 */
[----:B------:R-:W-:-:S07]  /*5530*/  MOV R72, R106 ;  /* 0x0000006a00487202 */ /* 0x000fce0000000f00 */
[C---:B------:R-:W-:Y:S07]  /*5540*/  HMMA.16816.F32.BF16 R20, R8.reuse, R76, RZ ;  /* 0x0000004c0814723c */ /* 0x040fee00000418ff */
[----:B---3--:R-:W-:Y:S01]  /*5550*/  MOV R77, R95 ;  /* 0x0000005f004d7202 */ /* 0x008fe20000000f00 */
[----:B------:R-:W-:Y:S01]  /*5560*/  HMMA.16816.F32.BF16 R16, R8, R78, RZ ;  /* 0x0000004e0810723c */ /* 0x000fe200000418ff */
[----:B-----5:R-:W-:-:S06]  /*5570*/  MOV R76, R94 ;  /* 0x0000005e004c7202 */ /* 0x020fcc0000000f00 */
[----:B------:R-:W-:Y:S01]  /*5580*/  IMAD.MOV.U32 R79, RZ, RZ, R93 ;  /* 0x000000ffff4f7224 */ /* 0x000fe200078e005d */
[----:B------:R-:W-:Y:S01]  /*5590*/  HMMA.16816.F32.BF16 R40, R8, R66, RZ ;  /* 0x000000420828723c */ /* 0x000fe200000418ff */
[----:B------:R-:W-:Y:S07]  /*55a0*/  LDSM.16.MT88.4 R64, [R235+0x6000] ;  /* 0x00600000eb40783b */ /* 0x000fee0000004200 */
[C---:B----4-:R-:W-:Y:S01]  /*55b0*/  HMMA.16816.F32.BF16 R168, R4.reuse, R52, R36 ;  /* 0x0000003404a8723c */ /* 0x050fe20000041824 */
[----:B------:R-:W-:Y:S07]  /*55c0*/  LDSM.16.MT88.4 R36, [R235+0x6800] ;  /* 0x00680000eb24783b */ /* 0x000fee0000004200 */
[C---:B------:R-:W-:Y:S01]  /*55d0*/  HMMA.16816.F32.BF16 R152, R4.reuse, R54, R32 ;  /* 0x000000360498723c */ /* 0x040fe20000041820 */
[----:B------:R-:W1:Y:S07]  /*55e0*/  LDSM.16.MT88.4 R52, [R233+0x6800] ;  /* 0x00680000e934783b */ /* 0x000e6e0000004200 */
[C---:B------:R-:W-:Y:S08]  /*55f0*/  HMMA.16816.F32.BF16 R160, R4.reuse, R44, R20 ;  /* 0x0000002c04a0723c */ /* 0x040ff00000041814 */
[----:B------:R-:W-:Y:S01]  /*5600*/  HMMA.16816.F32.BF16 R140, R4, R46, R16 ;  /* 0x0000002e048c723c */ /* 0x000fe20000041810 */
[----:B------:R-:W-:Y:S07]  /*5610*/  LDSM.16.MT88.4 R44, [R234+0x6800] ;  /* 0x00680000ea2c783b */ /* 0x000fee0000004200 */
[----:B------:R-:W-:Y:S07]  /*5620*/  HMMA.16816.F32.BF16 R28, R8, R68, RZ ;  /* 0x00000044081c723c */ /* 0x000fee00000418ff */
[----:B------:R-:W-:Y:S01]  /*5630*/  IMAD.MOV.U32 R69, RZ, RZ, R105 ;  /* 0x000000ffff457224 */ /* 0x000fe200078e0069 */
[----:B------:R-:W-:Y:S01]  /*5640*/  HMMA.16816.F32.BF16 R156, R4, R74, R40 ;  /* 0x0000004a049c723c */ /* 0x000fe20000041828 */
[----:B------:R-:W2:Y:S01]  /*5650*/  LDSM.16.MT88.4 R40, [R232+0x9000] ;  /* 0x00900000e828783b */ /* 0x000ea20000004200 */
[----:B------:R-:W-:-:S05]  /*5660*/  MOV R68, R104 ;  /* 0x0000006800447202 */ /* 0x000fca0000000f00 */
[----:B------:R-:W-:Y:S01]  /*5670*/  MOV R75, R101 ;  /* 0x00000065004b7202 */ /* 0x000fe20000000f00 */
[----:B------:R-:W-:Y:S01]  /*5680*/  HMMA.16816.F32.BF16 R20, R8, R56, RZ ;  /* 0x000000380814723c */ /* 0x000fe200000418ff */
[----:B------:R-:W-:-:S06]  /*5690*/  MOV R74, R100 ;  /* 0x00000064004a7202 */ /* 0x000fcc0000000f00 */
[----:B------:R-:W-:Y:S01]  /*56a0*/  MOV R57, R98 ;  /* 0x0000006200397202 */ /* 0x000fe20000000f00 */
[----:B------:R-:W-:Y:S01]  /*56b0*/  HMMA.16816.F32.BF16 R16, R8, R58, RZ ;  /* 0x0000003a0810723c */ /* 0x000fe200000418ff */
[----:B------:R3:W-:Y:S01]  /*56c0*/  MUFU.EX2 R58, R3 ;  /* 0x00000003003a7308 */ /* 0x0007e20000000800 */
[----:B------:R-:W-:-:S05]  /*56d0*/  MOV R56, R97 ;  /* 0x0000006100387202 */ /* 0x000fca0000000f00 */
[----:B------:R-:W-:Y:S01]  /*56e0*/  IMAD.MOV.U32 R59, RZ, RZ, R96 ;  /* 0x000000ffff3b7224 */ /* 0x000fe200078e0060 */
[----:B------:R-:W-:Y:S07]  /*56f0*/  HMMA.16816.F32.BF16 R24, R8, R70, RZ ;  /* 0x000000460818723c */ /* 0x000fee00000418ff */
[----:B------:R-:W-:Y:S01]  /*5700*/  MOV R71, R103 ;  /* 0x0000006700477202 */ /* 0x000fe20000000f00 */
[----:B------:R-:W-:Y:S01]  /*5710*/  IMAD.MOV.U32 R70, RZ, RZ, R102 ;  /* 0x000000ffff467224 */ /* 0x000fe200078e0066 */
[----:B------:R-:W-:Y:S01]  /*5720*/  HMMA.16816.F32.BF16 R164, R4, R48, R28 ;  /* 0x0000003004a4723c */ /* 0x000fe2000004181c */
[----:B---3--:R-:W-:-:S07]  /*5730*/  FFMA.FTZ R3, R86, c[0x0][0x2d0], -R0 ;  /* 0x0000b40056037a23 */ /* 0x008fce0000010800 */
[C---:B-1----:R-:W-:Y:S08]  /*5740*/  HMMA.16816.F32.BF16 R100, R4.reuse, R52, R20 ;  /* 0x000000340464723c */ /* 0x042ff00000041814 */
[C---:B------:R-:W-:Y:S01]  /*5750*/  HMMA.16816.F32.BF16 R104, R4.reuse, R54, R16 ;  /* 0x000000360468723c */ /* 0x040fe20000041810 */
[----:B------:R-:W1:Y:S07]  /*5760*/  LDSM.16.MT88.4 R52, [R232+0x9800] ;  /* 0x00980000e834783b */ /* 0x000e6e0000004200 */
[----:B------:R-:W-:Y:S01]  /*5770*/  HMMA.16816.F32.BF16 R144, R4, R50, R24 ;  /* 0x000000320490723c */ /* 0x000fe20000041818 */
[----:B------:R-:W3:Y:S07]  /*5780*/  LDSM.16.MT88.4 R48, [R233+0x9000] ;  /* 0x00900000e930783b */ /* 0x000eee0000004200 */
[C---:B------:R-:W-:Y:S08]  /*5790*/  HMMA.16816.F32.BF16 R28, R8.reuse, R66, RZ ;  /* 0x00000042081c723c */ /* 0x040ff000000418ff */
[C---:B--2---:R-:W-:Y:S08]  /*57a0*/  HMMA.16816.F32.BF16 R16, R8.reuse, R40, RZ ;  /* 0x000000280810723c */ /* 0x044ff000000418ff */
[----:B------:R-:W-:Y:S01]  /*57b0*/  HMMA.16816.F32.BF16 R32, R8, R64, RZ ;  /* 0x000000400820723c */ /* 0x000fe200000418ff */
[----:B------:R2:W4:Y:S07]  /*57c0*/  MUFU.EX2 R65, R3 ;  /* 0x0000000300417308 */ /* 0x00052e0000000800 */
[C---:B------:R-:W-:Y:S01]  /*57d0*/  HMMA.16816.F32.BF16 R112, R4.reuse, R38, R28 ;  /* 0x000000260470723c */ /* 0x040fe2000004181c */
[----:B------:R-:W5:Y:S07]  /*57e0*/  LDSM.16.MT88.4 R28, [R233+0x9800] ;  /* 0x00980000e91c783b */ /* 0x000f6e0000004200 */
[----:B-1----:R-:W-:Y:S01]  /*57f0*/  HMMA.16816.F32.BF16 R132, R4, R52, R16 ;  /* 0x000000340484723c */ /* 0x002fe20000041810 */
[----:B--2---:R-:W-:-:S07]  /*5800*/  FFMA.FTZ R3, R85, c[0x0][0x2d0], -R0 ;  /* 0x0000b40055037a23 */ /* 0x004fce0000010800 */
[C---:B---3--:R-:W-:Y:S08]  /*5810*/  HMMA.16816.F32.BF16 R16, R8.reuse, R50, RZ ;  /* 0x000000320810723c */ /* 0x048ff000000418ff */
[C---:B------:R-:W-:Y:S01]  /*5820*/  HMMA.16816.F32.BF16 R24, R8.reuse, R60, RZ ;  /* 0x0000003c0818723c */ /* 0x040fe200000418ff */
[----:B------:R1:W-:Y:S07]  /*5830*/  MUFU.EX2 R60, R3 ;  /* 0x00000003003c7308 */ /* 0x0003ee0000000800 */
[----:B------:R-:W-:Y:S08]  /*5840*/  HMMA.16816.F32.BF16 R20, R8, R62, RZ ;  /* 0x0000003e0814723c */ /* 0x000ff000000418ff */
[----:B------:R-:W-:Y:S01]  /*5850*/  HMMA.16816.F32.BF16 R148, R4, R36, R32 ;  /* 0x000000240494723c */ /* 0x000fe20000041820 */
[----:B------:R-:W2:Y:S01]  /*5860*/  LDSM.16.MT88.4 R32, [R235+0x9000] ;  /* 0x00900000eb20783b */ /* 0x000ea20000004200 */
[----:B-1----:R-:W-:-:S04]  /*5870*/  FFMA.FTZ R3, R84, c[0x0][0x2d0], -R0 ;  /* 0x0000b40054037a23 */ /* 0x002fc80000010800 */
[----:B------:R1:W3:Y:S01]  /*5880*/  MUFU.EX2 R66, R3 ;  /* 0x0000000300427308 */ /* 0x0002e20000000800 */
[----:B------:R-:W-:Y:S01]  /*5890*/  MOV R37, R92 ;  /* 0x0000005c00257202 */ /* 0x000fe20000000f00 */
[C---:B-----5:R-:W-:Y:S01]  /*58a0*/  HMMA.16816.F32.BF16 R120, R4.reuse, R30, R16 ;  /* 0x0000001e0478723c */ /* 0x060fe20000041810 */
[----:B------:R-:W5:Y:S07]  /*58b0*/  LDSM.16.MT88.4 R16, [R234+0x9000] ;  /* 0x00900000ea10783b */ /* 0x000f6e0000004200 */
[----:B------:R-:W-:Y:S01]  /*58c0*/  HMMA.16816.F32.BF16 R136, R4, R44, R24 ;  /* 0x0000002c0488723c */ /* 0x000fe20000041818 */
[----:B-1----:R-:W-:-:S07]  /*58d0*/  FFMA.FTZ R3, R83, c[0x0][0x2d0], -R2 ;  /* 0x0000b40053037a23 */ /* 0x002fce0000010802 */
[----:B------:R-:W-:Y:S01]  /*58e0*/  HMMA.16816.F32.BF16 R116, R4, R46, R20 ;  /* 0x0000002e0474723c */ /* 0x000fe20000041814 */
[----:B------:R1:W-:Y:S07]  /*58f0*/  MUFU.EX2 R78, R3 ;  /* 0x00000003004e7308 */ /* 0x0003ee0000000800 */
[C---:B------:R-:W-:Y:S08]  /*5900*/  HMMA.16816.F32.BF16 R24, R8.reuse, R42, RZ ;  /* 0x0000002a0818723c */ /* 0x040ff000000418ff */
[----:B------:R-:W-:Y:S01]  /*5910*/  HMMA.16816.F32.BF16 R20, R8, R48, RZ ;  /* 0x000000300814723c */ /* 0x000fe200000418ff */
[----:B-1----:R-:W-:-:S04]  /*5920*/  FFMA.FTZ R3, R81, c[0x0][0x2d0], -R2 ;  /* 0x0000b40051037a23 */ /* 0x002fc80000010802 */
[----:B------:R1:W1:Y:S11]  /*5930*/  MUFU.EX2 R64, R3 ;  /* 0x0000000300407308 */ /* 0x0002760000000800 */
[----:B------:R-:W-:Y:S01]  /*5940*/  HMMA.16816.F32.BF16 R128, R4, R54, R24 ;  /* 0x000000360480723c */ /* 0x000fe20000041818 */
[----:B-1----:R-:W-:-:S07]  /*5950*/  FFMA.FTZ R3, R82, c[0x0][0x2d0], -R2 ;  /* 0x0000b40052037a23 */ /* 0x002fce0000010802 */
[----:B------:R-:W-:Y:S01]  /*5960*/  HMMA.16816.F32.BF16 R124, R4, R28, R20 ;  /* 0x0000001c047c723c */ /* 0x000fe20000041814 */
[----:B------:R-:W1:Y:S01]  /*5970*/  LDSM.16.MT88.4 R28, [R235+0x9800] ;  /* 0x00980000eb1c783b */ /* 0x000e620000004200 */
[----:B------:R3:W-:Y:S06]  /*5980*/  MUFU.EX2 R61, R3 ;  /* 0x00000003003d7308 */ /* 0x0007ec0000000800 */
[C---:B--2---:R-:W-:Y:S08]  /*5990*/  HMMA.16816.F32.BF16 R24, R8.reuse, R32, RZ ;  /* 0x000000200818723c */ /* 0x044ff000000418ff */
[----:B------:R-:W-:Y:S01]  /*59a0*/  HMMA.16816.F32.BF16 R20, R8, R34, RZ ;  /* 0x000000220814723c */ /* 0x000fe200000418ff */
[----:B---3--:R-:W-:-:S04]  /*59b0*/  FFMA.FTZ R3, R80, c[0x0][0x2d0], -R2 ;  /* 0x0000b40050037a23 */ /* 0x008fc80000010802 */
[----:B------:R2:W3:Y:S03]  /*59c0*/  MUFU.EX2 R67, R3 ;  /* 0x0000000300437308 */ /* 0x0004e60000000800 */
[C---:B-----5:R-:W-:Y:S08]  /*59d0*/  HMMA.16816.F32.BF16 R32, R8.reuse, R16, RZ ;  /* 0x000000100820723c */ /* 0x060ff000000418ff */
[----:B------:R-:W-:Y:S01]  /*59e0*/  HMMA.16816.F32.BF16 R8, R8, R18, RZ ;  /* 0x000000120808723c */ /* 0x000fe200000418ff */
[----:B------:R-:W5:Y:S01]  /*59f0*/  LDSM.16.MT88.4 R16, [R234+0x9800] ;  /* 0x00980000ea10783b */ /* 0x000f620000004200 */
[----:B--2---:R-:W-:-:S06]  /*5a00*/  FFMA.FTZ R3, R221, c[0x0][0x2d0], -R0 ;  /* 0x0000b400dd037a23 */ /* 0x004fcc0000010800 */
[C---:B-1----:R-:W-:Y:S08]  /*5a10*/  HMMA.16816.F32.BF16 R108, R4.reuse, R28, R24 ;  /* 0x0000001c046c723c */ /* 0x042ff00000041818 */
[C---:B------:R-:W-:Y:S08]  /*5a20*/  HMMA.16816.F32.BF16 R96, R4.reuse, R30, R20 ;  /* 0x0000001e0460723c */ /* 0x040ff00000041814 */
[C---:B-----5:R-:W-:Y:S08]  /*5a30*/  HMMA.16816.F32.BF16 R92, R4.reuse, R16, R32 ;  /* 0x00000010045c723c */ /* 0x060ff00000041820 */
[----:B------:R-:W-:Y:S01]  /*5a40*/  HMMA.16816.F32.BF16 R16, R4, R18, R8 ;  /* 0x000000120410723c */ /* 0x000fe20000041808 */
[----:B------:R-:W1:Y:S06]  /*5a50*/  LDSM.16.MT88.4 R8, [R232+0x1000] ;  /* 0x00100000e808783b */ /* 0x000e6c0000004200 */
[----:B----4-:R-:W-:-:S02]  /*5a60*/  F2FP.BF16.PACK_AB R4, R65, R58 ;  /* 0x0000003a4104723e */ /* 0x010fc400000010ff */
[----:B------:R-:W-:Y:S02]  /*5a70*/  F2FP.BF16.PACK_AB R6, R66, R60 ;  /* 0x0000003c4206723e */ /* 0x000fe400000010ff */
[----:B------:R-:W-:Y:S02]  /*5a80*/  F2FP.BF16.PACK_AB R5, R64, R78 ;  /* 0x0000004e4005723e */ /* 0x000fe400000010ff */
[----:B---3--:R-:W-:-:S07]  /*5a90*/  F2FP.BF16.PACK_AB R7, R67, R61 ;  /* 0x0000003d4307723e */ /* 0x008fce00000010ff */
        /* <DEDUP_REMOVED lines=8> */
[----:B------:R-:W-:Y:S01]  /*5b20*/  IMAD.MOV.U32 R215, RZ, RZ, R76 ;  /* 0x000000ffffd77224 */ /* 0x000fe200078e004c */
[----:B------:R-:W-:Y:S01]  /*5b30*/  HMMA.16816.F32.BF16 R48, R4, R10, R204 ;  /* 0x0000000a0430723c */ /* 0x000fe200000418cc */
[----:B------:R-:W1:Y:S01]  /*5b40*/  LDSM.16.MT88.4 R8, [R235+0x1000] ;  /* 0x00100000eb08783b */ /* 0x000e620000004200 */
[----:B------:R-:W-:-:S02]  /*5b50*/  MOV R214, R77 ;  /* 0x0000004d00d67202 */ /* 0x000fc40000000f00 */
[----:B------:R-:W-:Y:S02]  /*5b60*/  MOV R212, R37 ;  /* 0x0000002500d47202 */ /* 0x000fe40000000f00 */
[----:B------:R-:W-:Y:S01]  /*5b70*/  MOV R213, R70 ;  /* 0x0000004600d57202 */ /* 0x000fe20000000f00 */
[----:B------:R-:W-:Y:S01]  /*5b80*/  IMAD.MOV.U32 R206, RZ, RZ, R68 ;  /* 0x000000ffffce7224 */ /* 0x000fe200078e0044 */
[----:B------:R-:W-:Y:S01]  /*5b90*/  MOV R207, R71 ;  /* 0x0000004700cf7202 */ /* 0x000fe20000000f00 */
[C---:B-1----:R-:W-:Y:S07]  /*5ba0*/  HMMA.16816.F32.BF16 R80, R4.reuse, R8, R200 ;  /* 0x000000080450723c */ /* 0x042fee00000418c8 */
[----:B------:R-:W-:Y:S01]  /*5bb0*/  MOV R201, R66 ;  /* 0x0000004200c97202 */ /* 0x000fe20000000f00 */
[C---:B------:R-:W-:Y:S01]  /*5bc0*/  HMMA.16816.F32.BF16 R44, R4.reuse, R10, R184 ;  /* 0x0000000a042c723c */ /* 0x040fe200000418b8 */
[----:B------:R-:W1:Y:S01]  /*5bd0*/  LDSM.16.MT88.4 R8, [R234+0x1000] ;  /* 0x00100000ea08783b */ /* 0x000e620000004200 */
[----:B------:R-:W-:Y:S01]  /*5be0*/  IMAD.MOV.U32 R200, RZ, RZ, R67 ;  /* 0x000000ffffc87224 */ /* 0x000fe200078e0043 */
[----:B------:R-:W-:Y:S01]  /*5bf0*/  MOV R202, R61 ;  /* 0x0000003d00ca7202 */ /* 0x000fe20000000f00 */
[----:B------:R-:W-:Y:S01]  /*5c00*/  IMAD.MOV.U32 R203, RZ, RZ, R60 ;  /* 0x000000ffffcb7224 */ /* 0x000fe200078e003c */
[----:B------:R2:W-:Y:S02]  /*5c10*/  MUFU.EX2 R186, R3 ;  /* 0x0000000300ba7308 */ /* 0x0005e40000000800 */
[----:B------:R-:W-:Y:S01]  /*5c20*/  MOV R184, R79 ;  /* 0x0000004f00b87202 */ /* 0x000fe20000000f00 */
[----:B--2---:R-:W-:Y:S01]  /*5c30*/  FFMA.FTZ R3, R220, c[0x0][0x2d0], -R0 ;  /* 0x0000b400dc037a23 */ /* 0x004fe20000010800 */
[C---:B-1----:R-:W-:Y:S07]  /*5c40*/  HMMA.16816.F32.BF16 R76, R4.reuse, R8, R196 ;  /* 0x00000008044c723c */ /* 0x042fee00000418c4 */
[----:B------:R-:W-:Y:S01]  /*5c50*/  MOV R196, R74 ;  /* 0x0000004a00c47202 */ /* 0x000fe20000000f00 */
[----:B------:R-:W-:Y:S01]  /*5c60*/  HMMA.16816.F32.BF16 R40, R4, R10, R180 ;  /* 0x0000000a0428723c */ /* 0x000fe200000418b4 */
[----:B------:R-:W1:Y:S01]  /*5c70*/  LDSM.16.MT88.4 R8, [R232+0x4000] ;  /* 0x00400000e808783b */ /* 0x000e620000004200 */
[----:B------:R-:W-:Y:S01]  /*5c80*/  MOV R199, R59 ;  /* 0x0000003b00c77202 */ /* 0x000fe20000000f00 */
[----:B------:R-:W-:Y:S01]  /*5c90*/  IMAD.MOV.U32 R198, RZ, RZ, R56 ;  /* 0x000000ffffc67224 */ /* 0x000fe200078e0038 */
[----:B------:R-:W-:-:S03]  /*5ca0*/  MOV R197, R57 ;  /* 0x0000003900c57202 */ /* 0x000fc60000000f00 */
[----:B------:R-:W-:Y:S01]  /*5cb0*/  IMAD.MOV.U32 R183, RZ, RZ, R75 ;  /* 0x000000ffffb77224 */ /* 0x000fe200078e004b */
[----:B------:R-:W-:Y:S01]  /*5cc0*/  MOV R181, R72 ;  /* 0x0000004800b57202 */ /* 0x000fe20000000f00 */
[----:B------:R-:W-:Y:S01]  /*5cd0*/  IMAD.MOV.U32 R180, RZ, RZ, R73 ;  /* 0x000000ffffb47224 */ /* 0x000fe200078e0049 */
[----:B------:R-:W-:Y:S02]  /*5ce0*/  MOV R182, R69 ;  /* 0x0000004500b67202 */ /* 0x000fe40000000f00 */
[----:B------:R-:W-:Y:S02]  /*5cf0*/  MOV R221, R181 ;  /* 0x000000b500dd7202 */ /* 0x000fe40000000f00 */
[----:B------:R-:W-:Y:S01]  /*5d00*/  MOV R220, R180 ;  /* 0x000000b400dc7202 */ /* 0x000fe20000000f00 */
[C---:B-1----:R-:W-:Y:S01]  /*5d10*/  HMMA.16816.F32.BF16 R72, R4.reuse, R8, R192 ;  /* 0x000000080448723c */ /* 0x042fe200000418c0 */
[----:B------:R1:W2:Y:S07]  /*5d20*/  MUFU.EX2 R194, R3 ;  /* 0x0000000300c27308 */ /* 0x0002ae0000000800 */
[----:B------:R-:W-:Y:S01]  /*5d30*/  HMMA.16816.F32.BF16 R36, R4, R10, R176 ;  /* 0x0000000a0424723c */ /* 0x000fe200000418b0 */
[----:B------:R-:W3:Y:S01]  /*5d40*/  LDSM.16.MT88.4 R8, [R233+0x4000] ;  /* 0x00400000e908783b */ /* 0x000ee20000004200 */
[----:B-1----:R-:W-:-:S02]  /*5d50*/  FFMA.FTZ R3, R219, c[0x0][0x2d0], -R0 ;  /* 0x0000b400db037a23 */ /* 0x002fc40000010800 */
[----:B------:R-:W-:Y:S02]  /*5d60*/  IMAD.MOV.U32 R219, RZ, RZ, R182 ;  /* 0x000000ffffdb7224 */ /* 0x000fe400078e00b6 */
[----:B------:R1:W-:Y:S02]  /*5d70*/  MUFU.EX2 R185, R3 ;  /* 0x0000000300b97308 */ /* 0x0003e40000000800 */
[----:B-1----:R-:W-:Y:S01]  /*5d80*/  FFMA.FTZ R3, R218, c[0x0][0x2d0], -R0 ;  /* 0x0000b400da037a23 */ /* 0x002fe20000010800 */
[----:B------:R-:W-:-:S05]  /*5d90*/  MOV R218, R183 ;  /* 0x000000b700da7202 */ /* 0x000fca0000000f00 */
[----:B------:R1:W4:Y:S01]  /*5da0*/  MUFU.EX2 R204, R3 ;  /* 0x0000000300cc7308 */ /* 0x0003220000000800 */
[C---:B---3--:R-:W-:Y:S08]  /*5db0*/  HMMA.16816.F32.BF16 R68, R4.reuse, R8, R188 ;  /* 0x000000080444723c */ /* 0x048ff000000418bc */
[----:B------:R-:W-:Y:S01]  /*5dc0*/  HMMA.16816.F32.BF16 R32, R4, R10, R156 ;  /* 0x0000000a0420723c */ /* 0x000fe2000004189c */
[----:B------:R-:W3:Y:S01]  /*5dd0*/  LDSM.16.MT88.4 R8, [R235+0x4000] ;  /* 0x00400000eb08783b */ /* 0x000ee20000004200 */
[----:B-1----:R-:W-:Y:S01]  /*5de0*/  FFMA.FTZ R3, R217, c[0x0][0x2d0], -R2 ;  /* 0x0000b400d9037a23 */ /* 0x002fe20000010802 */
[----:B------:R-:W-:-:S03]  /*5df0*/  MOV R217, R196 ;  /* 0x000000c400d97202 */ /* 0x000fc60000000f00 */
[----:B------:R1:W-:Y:S02]  /*5e00*/  MUFU.EX2 R195, R3 ;  /* 0x0000000300c37308 */ /* 0x0003e40000000800 */
[----:B-1----:R-:W-:Y:S02]  /*5e10*/  FFMA.FTZ R3, R175, c[0x0][0x2d0], -R2 ;  /* 0x0000b400af037a23 */ /* 0x002fe40000010802 */
[----:B------:R-:W-:-:S04]  /*5e20*/  IMAD.MOV.U32 R175, RZ, RZ, R197 ;  /* 0x000000ffffaf7224 */ /* 0x000fc800078e00c5 */
[----:B------:R1:W5:Y:S01]  /*5e30*/  MUFU.EX2 R193, R3 ;  /* 0x0000000300c17308 */ /* 0x0003620000000800 */
[----:B---3--:R-:W-:Y:S01]  /*5e40*/  HMMA.16816.F32.BF16 R64, R4, R8, R168 ;  /* 0x000000080440723c */ /* 0x008fe200000418a8 */
[----:B-1----:R-:W-:Y:S01]  /*5e50*/  FFMA.FTZ R3, R216, c[0x0][0x2d0], -R2 ;  /* 0x0000b400d8037a23 */ /* 0x002fe20000010802 */
[----:B------:R-:W-:-:S05]  /*5e60*/  MOV R216, R198 ;  /* 0x000000c600d87202 */ /* 0x000fca0000000f00 */
[----:B------:R1:W-:Y:S01]  /*5e70*/  MUFU.EX2 R205, R3 ;  /* 0x0000000300cd7308 */ /* 0x0003e20000000800 */
[----:B------:R-:W-:Y:S01]  /*5e80*/  HMMA.16816.F32.BF16 R28, R4, R10, R152 ;  /* 0x0000000a041c723c */ /* 0x000fe20000041898 */
[----:B------:R-:W3:Y:S01]  /*5e90*/  LDSM.16.MT88.4 R8, [R234+0x4000] ;  /* 0x00400000ea08783b */ /* 0x000ee20000004200 */
[----:B-1----:R-:W-:Y:S01]  /*5ea0*/  FFMA.FTZ R3, R174, c[0x0][0x2d0], -R2 ;  /* 0x0000b400ae037a23 */ /* 0x002fe20000010802 */
[----:B------:R-:W-:-:S04]  /*5eb0*/  MOV R174, R199 ;  /* 0x000000c700ae7202 */ /* 0x000fc80000000f00 */
[----:B------:R1:W1:Y:S02]  /*5ec0*/  MUFU.EX2 R187, R3 ;  /* 0x0000000300bb7308 */ /* 0x0002640000000800 */
[----:B-1----:R-:W-:Y:S01]  /*5ed0*/  IMAD.MOV.U32 R3, RZ, RZ, R184 ;  /* 0x000000ffff037224 */ /* 0x002fe200078e00b8 */
        /* <DEDUP_REMOVED lines=27> */
[----:B--2---:R-:W-:-:S02]  /*6090*/  F2FP.BF16.PACK_AB R4, R194, R186 ;  /* 0x000000bac204723e */ /* 0x004fc400000010ff */
[----:B----4-:R-:W-:Y:S02]  /*60a0*/  F2FP.BF16.PACK_AB R6, R204, R185 ;  /* 0x000000b9cc06723e */ /* 0x010fe400000010ff */
[----:B-----5:R-:W-:Y:S02]  /*60b0*/  F2FP.BF16.PACK_AB R5, R193, R195 ;  /* 0x000000c3c105723e */ /* 0x020fe400000010ff */
[----:B------:R-:W-:-:S07]  /*60c0*/  F2FP.BF16.PACK_AB R7, R187, R205 ;  /* 0x000000cdbb07723e */ /* 0x000fce00000010ff */
        /* <DEDUP_REMOVED lines=10> */
[----:B------:R-:W-:Y:S02]  /*6170*/  MOV R52, R211 ;  /* 0x000000d300347202 */ /* 0x000fe40000000f00 */
[----:B-1----:R-:W-:Y:S07]  /*6180*/  HMMA.16816.F32.BF16 R208, R4, R8, R84 ;  /* 0x0000000804d0723c */ /* 0x002fee0000041854 */
[----:B------:R-:W-:Y:S01]  /*6190*/  IMAD.MOV.U32 R84, RZ, RZ, R200 ;  /* 0x000000ffff547224 */ /* 0x000fe200078e00c8 */
[----:B------:R-:W-:Y:S01]  /*61a0*/  MOV R85, R201 ;  /* 0x000000c900557202 */ /* 0x000fe20000000f00 */
[----:B------:R-:W-:Y:S01]  /*61b0*/  IMAD.MOV.U32 R87, RZ, RZ, R203 ;  /* 0x000000ffff577224 */ /* 0x000fe200078e00cb */
[----:B------:R-:W-:-:S02]  /*61c0*/  MOV R86, R202 ;  /* 0x000000ca00567202 */ /* 0x000fc40000000f00 */
[C---:B------:R-:W-:Y:S01]  /*61d0*/  HMMA.16816.F32.BF16 R200, R4.reuse, R10, R48 ;  /* 0x0000000a04c8723c */ /* 0x040fe20000041830 */
[----:B------:R-:W1:Y:S06]  /*61e0*/  LDSM.16.MT88.4 R8, [R235+0x1800] ;  /* 0x00180000eb08783b */ /* 0x000e6c0000004200 */
        /* <DEDUP_REMOVED lines=9> */
[----:B------:R-:W-:Y:S01]  /*6280*/  MOV R80, R91 ;  /* 0x0000005b00507202 */ /* 0x000fe20000000f00 */
[----:B------:R-:W-:-:S04]  /*6290*/  IMAD.MOV.U32 R81, RZ, RZ, R90 ;  /* 0x000000ffff517224 */ /* 0x000fc800078e005a */
        /* <DEDUP_REMOVED lines=17> */
[----:B------:R-:W-:Y:S01]  /*63b0*/  MOV R48, R49 ;  /* 0x0000003100307202 */ /* 0x000fe20000000f00 */
[----:B------:R-:W-:Y:S01]  /*63c0*/  IMAD.MOV.U32 R25, RZ, RZ, R175 ;  /* 0x000000ffff197224 */ /* 0x000fe200078e00af */
        /* <DEDUP_REMOVED lines=14> */
[----:B------:R-:W-:Y:S01]  /*64b0*/  IMAD.MOV.U32 R103, RZ, RZ, R80 ;  /* 0x000000ffff677224 */ /* 0x000fe200078e0050 */
        /* <DEDUP_REMOVED lines=9> */
[C---:B-1----:R-:W-:Y:S07]  /*6550*/  HMMA.16816.F32.BF16 R84, R4.reuse, R8, R148 ;  /* 0x000000080454723c */ /* 0x042fee0000041894 */
[----:B------:R-:W-:Y:S01]  /*6560*/  MOV R151, R52 ;  /* 0x0000003400977202 */ /* 0x000fe20000000f00 */
[----:B------:R-:W-:Y:S01]  /*6570*/  HMMA.16816.F32.BF16 R76, R4, R10, R112 ;  /* 0x0000000a044c723c */ /* 0x000fe20000041870 */
[----:B------:R-:W1:Y:S01]  /*6580*/  LDSM.16.MT88.4 R8, [R234+0x7800] ;  /* 0x00780000ea08783b */ /* 0x000e620000004200 */
[----:B------:R-:W-:Y:S01]  /*6590*/  IMAD.MOV.U32 R150, RZ, RZ, R53 ;  /* 0x000000ffff967224 */ /* 0x000fe200078e0035 */
[----:B------:R-:W-:-:S02]  /*65a0*/  MOV R149, R54 ;  /* 0x0000003600957202 */ /* 0x000fc40000000f00 */
[----:B------:R-:W-:Y:S02]  /*65b0*/  MOV R148, R55 ;  /* 0x0000003700947202 */ /* 0x000fe40000000f00 */
[----:B------:R-:W-:Y:S01]  /*65c0*/  IMAD.MOV.U32 R115, RZ, RZ, R3 ;  /* 0x000000ffff737224 */ /* 0x000fe200078e0003 */
[----:B------:R-:W-:Y:S01]  /*65d0*/  MOV R113, R217 ;  /* 0x000000d900717202 */ /* 0x000fe20000000f00 */
[--C-:B------:R-:W-:Y:S01]  /*65e0*/  FFMA.FTZ R3, R237, c[0x0][0x2d0], -R0.reuse ;  /* 0x0000b400ed037a23 */ /* 0x100fe20000010800 */
[----:B------:R-:W-:Y:S01]  /*65f0*/  MOV R112, R218 ;  /* 0x000000da00707202 */ /* 0x000fe20000000f00 */
[----:B------:R-:W-:Y:S01]  /*6600*/  IMAD.MOV.U32 R218, RZ, RZ, R219 ;  /* 0x000000ffffda7224 */ /* 0x000fe200078e00db */
[----:B------:R-:W-:Y:S01]  /*6610*/  MOV R114, R174 ;  /* 0x000000ae00727202 */ /* 0x000fe20000000f00 */
[----:B------:R2:W-:Y:S02]  /*6620*/  MUFU.EX2 R217, R3 ;  /* 0x0000000300d97308 */ /* 0x0005e40000000800 */
[----:B--2---:R-:W-:-:S06]  /*6630*/  FFMA.FTZ R3, R236, c[0x0][0x2d0], -R0 ;  /* 0x0000b400ec037a23 */ /* 0x004fcc0000010800 */
[----:B------:R2:W-:Y:S01]  /*6640*/  MUFU.EX2 R219, R3 ;  /* 0x0000000300db7308 */ /* 0x0005e20000000800 */
[C---:B-1----:R-:W-:Y:S07]  /*6650*/  HMMA.16816.F32.BF16 R68, R4.reuse, R8, R144 ;  /* 0x000000080444723c */ /* 0x042fee0000041890 */
[----:B------:R-:W-:Y:S01]  /*6660*/  MOV R146, R220 ;  /* 0x000000dc00927202 */ /* 0x000fe20000000f00 */
[----:B------:R-:W-:Y:S01]  /*6670*/  HMMA.16816.F32.BF16 R56, R4, R10, R116 ;  /* 0x0000000a0438723c */ /* 0x000fe20000041874 */
[----:B------:R-:W1:Y:S01]  /*6680*/  LDSM.16.MT88.4 R8, [R232+0xa800] ;  /* 0x00a80000e808783b */ /* 0x000e620000004200 */
[----:B--2---:R-:W-:Y:S01]  /*6690*/  FFMA.FTZ R3, R227, c[0x0][0x2d0], -R0 ;  /* 0x0000b400e3037a23 */ /* 0x004fe20000010800 */
[----:B------:R-:W-:-:S03]  /*66a0*/  MOV R147, R221 ;  /* 0x000000dd00937202 */ /* 0x000fc60000000f00 */
[----:B------:R2:W-:Y:S02]  /*66b0*/  MUFU.EX2 R220, R3 ;  /* 0x0000000300dc7308 */ /* 0x0005e40000000800 */
[----:B--2---:R-:W-:-:S06]  /*66c0*/  FFMA.FTZ R3, R226, c[0x0][0x2d0], -R0 ;  /* 0x0000b400e2037a23 */ /* 0x004fcc0000010800 */
[----:B------:R2:W3:Y:S01]  /*66d0*/  MUFU.EX2 R221, R3 ;  /* 0x0000000300dd7308 */ /* 0x0004e20000000800 */
[----:B-1----:R-:W-:Y:S01]  /*66e0*/  HMMA.16816.F32.BF16 R44, R4, R8, R140 ;  /* 0x00000008042c723c */ /* 0x002fe2000004188c */
[----:B--2---:R-:W-:-:S06]  /*66f0*/  FFMA.FTZ R3, R225, c[0x0][0x2d0], -R2 ;  /* 0x0000b400e1037a23 */ /* 0x004fcc0000010802 */
[----:B------:R1:W-:Y:S01]  /*6700*/  MUFU.EX2 R174, R3 ;  /* 0x0000000300ae7308 */ /* 0x0003e20000000800 */
[----:B------:R-:W-:Y:S01]  /*6710*/  HMMA.16816.F32.BF16 R32, R4, R10, R132 ;  /* 0x0000000a0420723c */ /* 0x000fe20000041884 */
[----:B------:R-:W2:Y:S01]  /*6720*/  LDSM.16.MT88.4 R8, [R233+0xa800] ;  /* 0x00a80000e908783b */ /* 0x000ea20000004200 */
[----:B-1----:R-:W-:-:S05]  /*6730*/  FFMA.FTZ R3, R222, c[0x0][0x2d0], -R2 ;  /* 0x0000b400de037a23 */ /* 0x002fca0000010802 */
[----:B------:R1:W-:Y:S02]  /*6740*/  MUFU.EX2 R216, R3 ;  /* 0x0000000300d87308 */ /* 0x0003e40000000800 */
[--C-:B-1----:R-:W-:Y:S01]  /*6750*/  FFMA.FTZ R3, R224, c[0x0][0x2d0], -R2.reuse ;  /* 0x0000b400e0037a23 */ /* 0x102fe20000010802 */
[C---:B--2---:R-:W-:Y:S08]  /*6760*/  HMMA.16816.F32.BF16 R80, R4.reuse, R8, R136 ;  /* 0x000000080450723c */ /* 0x044ff00000041888 */
[C---:B------:R-:W-:Y:S01]  /*6770*/  HMMA.16816.F32.BF16 R72, R4.reuse, R10, R128 ;  /* 0x0000000a0448723c */ /* 0x040fe20000041880 */
[----:B------:R-:W1:Y:S07]  /*6780*/  LDSM.16.MT88.4 R8, [R235+0xa800] ;  /* 0x00a80000eb08783b */ /* 0x000e6e0000004200 */
        /* <DEDUP_REMOVED lines=9> */
[----:B------:R-:W-:-:S02]  /*6820*/  FADD.FTZ R5, R112, R172 ;  /* 0x000000ac70057221 */ /* 0x000fc40000010000 */
[----:B------:R3:W4:Y:S01]  /*6830*/  MUFU.EX2 R175, R4 ;  /* 0x0000000400af7308 */ /* 0x0007220000000800 */
[----:B------:R-:W-:Y:S01]  /*6840*/  IMAD.MOV.U32 R112, RZ, RZ, R114 ;  /* 0x000000ffff707224 */ /* 0x000fe200078e0072 */
[----:B------:R-:W-:Y:S01]  /*6850*/  MOV R114, R148 ;  /* 0x0000009400727202 */ /* 0x000fe20000000f00 */
[----:B------:R-:W-:Y:S01]  /*6860*/  FADD.FTZ R25, R25, R5 ;  /* 0x0000000519197221 */ /* 0x000fe20000010000 */
[----:B------:R-:W-:Y:S01]  /*6870*/  MOV R148, R150 ;  /* 0x0000009600947202 */ /* 0x000fe20000000f00 */
[----:B------:R-:W-:Y:S01]  /*6880*/  IMAD.MOV.U32 R150, RZ, RZ, R104 ;  /* 0x000000ffff967224 */ /* 0x000fe200078e0068 */
[----:B------:R-:W-:Y:S02]  /*6890*/  MOV R104, R106 ;  /* 0x0000006a00687202 */ /* 0x000fe40000000f00 */
[----:B------:R-:W-:Y:S01]  /*68a0*/  MOV R106, R100 ;  /* 0x00000064006a7202 */ /* 0x000fe20000000f00 */
[----:B------:R-:W-:Y:S01]  /*68b0*/  IMAD.MOV.U32 R100, RZ, RZ, R102 ;  /* 0x000000ffff647224 */ /* 0x000fe200078e0066 */
[----:B------:R-:W-:Y:S01]  /*68c0*/  MOV R102, R20 ;  /* 0x0000001400667202 */ /* 0x000fe20000000f00 */
[----:B------:R-:W-:Y:S01]  /*68d0*/  IMAD.MOV.U32 R137, RZ, RZ, R150 ;  /* 0x000000ffff897224 */ /* 0x000fe200078e0096 */
[----:B------:R-:W-:Y:S01]  /*68e0*/  MOV R20, R22 ;  /* 0x0000001600147202 */ /* 0x000fe20000000f00 */
[----:B------:R-:W-:Y:S01]  /*68f0*/  IMAD.MOV.U32 R22, RZ, RZ, R26 ;  /* 0x000000ffff167224 */ /* 0x000fe200078e001a */
[----:B------:R-:W-:Y:S01]  /*6900*/  MOV R226, R102 ;  /* 0x0000006600e27202 */ /* 0x000fe20000000f00 */
[----:B------:R-:W-:Y:S01]  /*6910*/  IMAD.MOV.U32 R223, RZ, RZ, R100 ;  /* 0x000000ffffdf7224 */ /* 0x000fe200078e0064 */
[----:B------:R-:W-:Y:S01]  /*6920*/  MOV R236, R20 ;  /* 0x0000001400ec7202 */ /* 0x000fe20000000f00 */
[----:B---3--:R-:W-:Y:S01]  /*6930*/  FADD.FTZ R4, R147, R146 ;  /* 0x0000009293047221 */ /* 0x008fe20000010000 */
[----:B----4-:R-:W-:Y:S01]  /*6940*/  F2FP.BF16.PACK_AB R5, R175, R174 ;  /* 0x000000aeaf05723e */ /* 0x010fe200000010ff */
[----:B------:R-:W-:Y:S01]  /*6950*/  IMAD.MOV.U32 R224, RZ, RZ, R22 ;  /* 0x000000ffffe07224 */ /* 0x000fe200078e0016 */
[----:B------:R-:W-:Y:S01]  /*6960*/  MOV R139, R148 ;  /* 0x00000094008b7202 */ /* 0x000fe20000000f00 */
[----:B------:R-:W-:Y:S01]  /*6970*/  FADD.FTZ R4, R218, R4 ;  /* 0x00000004da047221 */ /* 0x000fe20000010000 */
[----:B------:R-:W-:Y:S01]  /*6980*/  MOV R130, R104 ;  /* 0x0000006800827202 */ /* 0x000fe20000000f00 */
[----:B------:R3:W4:Y:S01]  /*6990*/  MUFU.EX2 R218, R3 ;  /* 0x0000000300da7308 */ /* 0x0007220000000800 */
[----:B------:R-:W-:Y:S01]  /*69a0*/  MOV R128, R106 ;  /* 0x0000006a00807202 */ /* 0x000fe20000000f00 */
[----:B------:R-:W-:Y:S01]  /*69b0*/  IMAD.MOV.U32 R147, RZ, RZ, R112 ;  /* 0x000000ffff937224 */ /* 0x000fe200078e0070 */
[----:B------:R-:W-:-:S02]  /*69c0*/  MOV R26, R212 ;  /* 0x000000d4001a7202 */ /* 0x000fc40000000f00 */
[----:B------:R-:W-:Y:S01]  /*69d0*/  MOV R212, R13 ;  /* 0x0000000d00d47202 */ /* 0x000fe20000000f00 */
[----:B------:R-:W-:Y:S01]  /*69e0*/  FFMA.FTZ R13, R244, c[0x0][0x2d0], -R0 ;  /* 0x0000b400f40d7a23 */ /* 0x000fe20000010800 */
[----:B------:R-:W-:Y:S02]  /*69f0*/  MOV R145, R114 ;  /* 0x0000007200917202 */ /* 0x000fe40000000f00 */
[----:B------:R-:W-:Y:S02]  /*6a00*/  MOV R131, R212 ;  /* 0x000000d400837202 */ /* 0x000fe40000000f00 */
[----:B------:R-:W-:Y:S01]  /*6a10*/  MOV R244, R26 ;  /* 0x0000001a00f47202 */ /* 0x000fe20000000f00 */
[----:B---3--:R-:W-:Y:S01]  /*6a20*/  FADD.FTZ R3, R113, R4 ;  /* 0x0000000471037221 */ /* 0x008fe20000010000 */
[----:B------:R-:W-:Y:S01]  /*6a30*/  MOV R113, R115 ;  /* 0x0000007300717202 */ /* 0x000fe20000000f00 */
[----:B------:R-:W-:Y:S01]  /*6a40*/  IMAD.MOV.U32 R115, RZ, RZ, R149 ;  /* 0x000000ffff737224 */ /* 0x000fe200078e0095 */
[----:B------:R-:W-:Y:S01]  /*6a50*/  MOV R149, R151 ;  /* 0x0000009700957202 */ /* 0x000fe20000000f00 */
[----:B------:R-:W-:Y:S01]  /*6a60*/  FADD.FTZ R24, R24, R3 ;  /* 0x0000000318187221 */ /* 0x000fe20000010000 */
        /* <DEDUP_REMOVED lines=11> */
[--C-:B------:R-:W-:Y:S01]  /*6b20*/  FFMA.FTZ R14, R247, c[0x0][0x2d0], -R0.reuse ;  /* 0x0000b400f70e7a23 */ /* 0x100fe20000010800 */
[----:B------:R-:W-:Y:S01]  /*6b30*/  MOV R237, R21 ;  /* 0x0000001500ed7202 */ /* 0x000fe20000000f00 */
[----:B------:R-:W-:Y:S01]  /*6b40*/  IMAD.MOV.U32 R227, RZ, RZ, R103 ;  /* 0x000000ffffe37224 */ /* 0x000fe200078e0067 */
[----:B------:R-:W-:Y:S01]  /*6b50*/  MOV R247, R23 ;  /* 0x0000001700f77202 */ /* 0x000fe20000000f00 */
[----:B------:R-:W-:Y:S01]  /*6b60*/  FFMA.FTZ R0, R238, c[0x0][0x2d0], -R0 ;  /* 0x0000b400ee007a23 */ /* 0x000fe20000010800 */
[----:B------:R-:W3:Y:S01]  /*6b70*/  LDSM.16.MT88.4 R20, [R233+0x2000] ;  /* 0x00200000e914783b */ /* 0x000ee20000004200 */
[----:B------:R-:W-:Y:S01]  /*6b80*/  F2FP.BF16.PACK_AB R4, R219, R217 ;  /* 0x000000d9db04723e */ /* 0x000fe200000010ff */
[----:B------:R-:W-:Y:S01]  /*6b90*/  IMAD.MOV.U32 R238, RZ, RZ, R27 ;  /* 0x000000ffffee7224 */ /* 0x000fe200078e001b */
[----:B----4-:R-:W-:Y:S01]  /*6ba0*/  F2FP.BF16.PACK_AB R7, R218, R216 ;  /* 0x000000d8da07723e */ /* 0x010fe200000010ff */
[----:B------:R4:W-:Y:S01]  /*6bb0*/  MUFU.EX2 R172, R0 ;  /* 0x0000000000ac7308 */ /* 0x0009e20000000800 */
[----:B------:R-:W-:-:S02]  /*6bc0*/  MOV R225, R101 ;  /* 0x0000006500e17202 */ /* 0x000fc40000000f00 */
[----:B------:R-:W-:Y:S02]  /*6bd0*/  MOV R138, R149 ;  /* 0x00000095008a7202 */ /* 0x000fe40000000f00 */
[----:B------:R-:W-:Y:S01]  /*6be0*/  MOV R136, R151 ;  /* 0x0000009700887202 */ /* 0x000fe20000000f00 */
[----:B-1----:R-:W-:Y:S01]  /*6bf0*/  HMMA.16816.F32.BF16 R176, R4, R8, R176 ;  /* 0x0000000804b0723c */ /* 0x002fe200000418b0 */
[----:B------:R-:W-:Y:S01]  /*6c00*/  MOV R222, R107 ;  /* 0x0000006b00de7202 */ /* 0x000fe20000000f00 */
[----:B------:R-:W-:Y:S01]  /*6c10*/  MUFU.EX2 R26, R14 ;  /* 0x0000000e001a7308 */ /* 0x000fe20000000800 */
[----:B------:R-:W-:Y:S02]  /*6c20*/  MOV R3, R213 ;  /* 0x000000d500037202 */ /* 0x000fe40000000f00 */
[----:B------:R-:W-:-:S03]  /*6c30*/  MOV R146, R113 ;  /* 0x0000007100927202 */ /* 0x000fc60000000f00 */
[C---:B------:R-:W-:Y:S01]  /*6c40*/  HMMA.16816.F32.BF16 R92, R4.reuse, R10, R168 ;  /* 0x0000000a045c723c */ /* 0x040fe200000418a8 */
[----:B------:R-:W1:Y:S01]  /*6c50*/  LDSM.16.MT88.4 R8, [R234+0x2000] ;  /* 0x00200000ea08783b */ /* 0x000e620000004200 */
[----:B------:R-:W5:Y:S05]  /*6c60*/  MUFU.EX2 R27, R13 ;  /* 0x0000000d001b7308 */ /* 0x000f6a0000000800 */
[----:B------:R-:W-:Y:S01]  /*6c70*/  IMAD.MOV.U32 R171, RZ, RZ, R214 ;  /* 0x000000ffffab7224 */ /* 0x000fe200078e00d6 */
[----:B--2---:R-:W-:Y:S01]  /*6c80*/  HMMA.16816.F32.BF16 R140, R4, R16, R192 ;  /* 0x00000010048c723c */ /* 0x004fe200000418c0 */
[----:B------:R-:W-:Y:S01]  /*6c90*/  MOV R170, R215 ;  /* 0x000000d700aa7202 */ /* 0x000fe20000000f00 */
[----:B------:R-:W-:Y:S01]  /*6ca0*/  IMAD.MOV.U32 R168, RZ, RZ, R247 ;  /* 0x000000ffffa87224 */ /* 0x000fe200078e00f7 */
[----:B------:R-:W-:-:S02]  /*6cb0*/  MOV R169, R224 ;  /* 0x000000e000a97202 */ /* 0x000fc40000000f00 */
[----:B------:R-:W-:Y:S01]  /*6cc0*/  MOV R224, R128 ;  /* 0x0000008000e07202 */ /* 0x000fe20000000f00 */
[----:B----4-:R-:W-:Y:S01]  /*6cd0*/  FFMA.FTZ R0, R170, c[0x0][0x2d0], -R2 ;  /* 0x0000b400aa007a23 */ /* 0x010fe20000010802 */
[----:B------:R-:W-:Y:S01]  /*6ce0*/  MOV R247, R129 ;  /* 0x0000008100f77202 */ /* 0x000fe20000000f00 */
[----:B------:R-:W-:Y:S01]  /*6cf0*/  HMMA.16816.F32.BF16 R100, R4, R18, R184 ;  /* 0x000000120464723c */ /* 0x000fe200000418b8 */
[----:B------:R-:W2:Y:S01]  /*6d00*/  LDSM.16.MT88.4 R16, [R233+0x5000] ;  /* 0x00500000e910783b */ /* 0x000ea20000004200 */
[----:B------:R-:W-:Y:S01]  /*6d10*/  IMAD.MOV.U32 R128, RZ, RZ, R139 ;  /* 0x000000ffff807224 */ /* 0x000fe200078e008b */
[----:B------:R-:W-:Y:S02]  /*6d20*/  MOV R129, R144 ;  /* 0x0000009000817202 */ /* 0x000fe40000000f00 */
[----:B------:R-:W-:-:S03]  /*6d30*/  MOV R170, R137 ;  /* 0x0000008900aa7202 */ /* 0x000fc60000000f00 */
[C---:B---3--:R-:W-:Y:S08]  /*6d40*/  HMMA.16816.F32.BF16 R132, R4.reuse, R20, R208 ;  /* 0x000000140484723c */ /* 0x048ff000000418d0 */
[C---:B------:R-:W-:Y:S01]  /*6d50*/  HMMA.16816.F32.BF16 R96, R4.reuse, R22, R200 ;  /* 0x000000160460723c */ /* 0x040fe200000418c8 */
[----:B------:R-:W3:Y:S07]  /*6d60*/  LDSM.16.MT88.4 R20, [R232+0x5000] ;  /* 0x00500000e814783b */ /* 0x000eee0000004200 */
[C---:B-1----:R-:W-:Y:S01]  /*6d70*/  HMMA.16816.F32.BF16 R148, R4.reuse, R8, R180 ;  /* 0x000000080494723c */ /* 0x042fe200000418b4 */
[----:B------:R-:W-:Y:S07]  /*6d80*/  LDSM.16.MT88.4 R180, [R232+0x2800] ;  /* 0x00280000e8b4783b */ /* 0x000fee0000004200 */
[C---:B------:R-:W-:Y:S01]  /*6d90*/  HMMA.16816.F32.BF16 R104, R4.reuse, R10, R156 ;  /* 0x0000000a0468723c */ /* 0x040fe2000004189c */
[----:B------:R-:W1:Y:S07]  /*6da0*/  LDSM.16.MT88.4 R8, [R235+0x5000] ;  /* 0x00500000eb08783b */ /* 0x000e6e0000004200 */
[C---:B--2---:R-:W-:Y:S08]  /*6db0*/  HMMA.16816.F32.BF16 R212, R4.reuse, R16, R188 ;  /* 0x0000001004d4723c */ /* 0x044ff000000418bc */
[C---:B---3--:R-:W-:Y:S08]  /*6dc0*/  HMMA.16816.F32.BF16 R156, R4.reuse, R20, R204 ;  /* 0x00000014049c723c */ /* 0x048ff000000418cc */
[C---:B------:R-:W-:Y:S01]  /*6dd0*/  HMMA.16816.F32.BF16 R108, R4.reuse, R22, R196 ;  /* 0x00000016046c723c */ /* 0x040fe200000418c4 */
[----:B------:R-:W2:Y:S07]  /*6de0*/  LDSM.16.MT88.4 R20, [R234+0x5000] ;  /* 0x00500000ea14783b */ /* 0x000eae0000004200 */
[C---:B------:R-:W-:Y:S01]  /*6df0*/  HMMA.16816.F32.BF16 R204, R4.reuse, R18, R164 ;  /* 0x0000001204cc723c */ /* 0x040fe200000418a4 */
[----:B------:R-:W3:Y:S06]  /*6e00*/  LDSM.16.MT88.4 R16, [R232+0x8000] ;  /* 0x00800000e810783b */ /* 0x000eec0000004200 */
[----:B------:R-:W-:Y:S01]  /*6e10*/  MOV R167, R244 ;  /* 0x000000f400a77202 */ /* 0x000fe20000000f00 */
[----:B-1----:R-:W-:Y:S01]  /*6e20*/  HMMA.16816.F32.BF16 R200, R4, R8, R160 ;  /* 0x0000000804c8723c */ /* 0x002fe200000418a0 */
[----:B------:R-:W-:Y:S01]  /*6e30*/  IMAD.MOV.U32 R244, RZ, RZ, R130 ;  /* 0x000000fffff47224 */ /* 0x000fe200078e0082 */
[----:B------:R-:W-:Y:S01]  /*6e40*/  MOV R130, R145 ;  /* 0x0000009100827202 */ /* 0x000fe20000000f00 */
[----:B------:R-:W-:Y:S01]  /*6e50*/  LDSM.16.MT88.4 R160, [R232+0x5800] ;  /* 0x00580000e8a0783b */ /* 0x000fe20000004200 */
[----:B------:R-:W-:-:S02]  /*6e60*/  MOV R166, R238 ;  /* 0x000000ee00a67202 */ /* 0x000fc40000000f00 */
[----:B------:R-:W-:Y:S02]  /*6e70*/  MOV R238, R136 ;  /* 0x0000008800ee7202 */ /* 0x000fe40000000f00 */
[C---:B------:R-:W-:Y:S01]  /*6e80*/  HMMA.16816.F32.BF16 R196, R4.reuse, R10, R124 ;  /* 0x0000000a04c4723c */ /* 0x040fe2000004187c */
[----:B------:R-:W1:Y:S07]  /*6e90*/  LDSM.16.MT88.4 R8, [R233+0x8000] ;  /* 0x00800000e908783b */ /* 0x000e6e0000004200 */
[C---:B--2---:R-:W-:Y:S01]  /*6ea0*/  HMMA.16816.F32.BF16 R184, R4.reuse, R20, R152 ;  /* 0x0000001404b8723c */ /* 0x044fe20000041898 */
[----:B------:R-:W-:Y:S07]  /*6eb0*/  LDSM.16.MT88.4 R152, [R234+0x2800] ;  /* 0x00280000ea98783b */ /* 0x000fee0000004200 */
        /* <DEDUP_REMOVED lines=13> */
[----:B------:R-:W3:Y:S04]  /*6f90*/  LDSM.16.MT88.4 R16, [R235+0xb000] ;  /* 0x00b00000eb10783b */ /* 0x000ee80000004200 */
[----:B------:R-:W-:Y:S03]  /*6fa0*/  LDSM.16.MT88.4 R56, [R235+0x5800] ;  /* 0x00580000eb38783b */ /* 0x000fe60000004200 */
[C---:B-1----:R-:W-:Y:S08]  /*6fb0*/  HMMA.16816.F32.BF16 R44, R4.reuse, R8, R44 ;  /* 0x00000008042c723c */ /* 0x042ff0000004182c */
[C---:B------:R-:W-:Y:S01]  /*6fc0*/  HMMA.16816.F32.BF16 R32, R4.reuse, R10, R32 ;  /* 0x0000000a0420723c */ /* 0x040fe20000041820 */
[----:B------:R-:W1:Y:S07]  /*6fd0*/  LDSM.16.MT88.4 R8, [R234+0xb000] ;  /* 0x00b00000ea08783b */ /* 0x000e6e0000004200 */
[C---:B--2---:R-:W-:Y:S01]  /*6fe0*/  HMMA.16816.F32.BF16 R36, R4.reuse, R20, R80 ;  /* 0x000000140424723c */ /* 0x044fe20000041850 */
[----:B------:R-:W-:Y:S07]  /*6ff0*/  LDSM.16.MT88.4 R80, [R233+0x8800] ;  /* 0x00880000e950783b */ /* 0x000fee0000004200 */
[C---:B------:R-:W-:Y:S01]  /*7000*/  HMMA.16816.F32.BF16 R20, R4.reuse, R22, R72 ;  /* 0x000000160414723c */ /* 0x040fe20000041848 */
[----:B------:R-:W2:Y:S07]  /*7010*/  LDSM.16.MT88.4 R72, [R232+0x8800] ;  /* 0x00880000e848783b */ /* 0x000eae0000004200 */
[C---:B---3--:R-:W-:Y:S01]  /*7020*/  HMMA.16816.F32.BF16 R208, R4.reuse, R16, R64 ;  /* 0x0000001004d0723c */ /* 0x048fe20000041840 */
[----:B------:R-:W-:Y:S07]  /*7030*/  LDSM.16.MT88.4 R64, [R234+0x5800] ;  /* 0x00580000ea40783b */ /* 0x000fee0000004200 */
[C---:B------:R-:W-:Y:S08]  /*7040*/  HMMA.16816.F32.BF16 R16, R4.reuse, R18, R52 ;  /* 0x000000120410723c */ /* 0x040ff00000041834 */
[C---:B-1----:R-:W-:Y:S07]  /*7050*/  HMMA.16816.F32.BF16 R40, R4.reuse, R8, R40 ;  /* 0x000000080428723c */ /* 0x042fee0000041828 */
[----:B------:R-:W-:Y:S01]  /*7060*/  MOV R9, R129 ;  /* 0x0000008100097202 */ /* 0x000fe20000000f00 */
[----:B------:R-:W-:Y:S01]  /*7070*/  HMMA.16816.F32.BF16 R28, R4, R10, R28 ;  /* 0x0000000a041c723c */ /* 0x000fe2000004181c */
[----:B------:R1:W-:Y:S01]  /*7080*/  MUFU.EX2 R7, R0 ;  /* 0x0000000000077308 */ /* 0x0003e20000000800 */
[----:B------:R-:W-:Y:S01]  /*7090*/  MOV R8, R130 ;  /* 0x0000008200087202 */ /* 0x000fe20000000f00 */
[----:B------:R-:W3:Y:S04]  /*70a0*/  LDL R5, [R1+0x40] ;  /* 0x0000400001057983 */ /* 0x000ee80000100800 */
[----:B------:R-:W-:-:S02]  /*70b0*/  FADD.FTZ R4, R3, R25 ;  /* 0x0000001903047221 */ /* 0x000fc40000010000 */
[----:B------:R-:W-:Y:S02]  /*70c0*/  IMAD.MOV.U32 R11, RZ, RZ, R131 ;  /* 0x000000ffff0b7224 */ /* 0x000fe400078e0083 */
[--C-:B-1----:R-:W-:Y:S01]  /*70d0*/  FFMA.FTZ R0, R171, c[0x0][0x2d0], -R2.reuse ;  /* 0x0000b400ab007a23 */ /* 0x102fe20000010802 */
[----:B-----5:R-:W-:Y:S01]  /*70e0*/  F2FP.BF16.PACK_AB R130, R172, R27 ;  /* 0x0000001bac82723e */ /* 0x020fe200000010ff */
[--C-:B------:R-:W-:Y:S01]  /*70f0*/  FFMA.FTZ R3, R250, c[0x0][0x2d0], -R2.reuse ;  /* 0x0000b400fa037a23 */ /* 0x100fe20000010802 */
[----:B------:R-:W-:Y:S01]  /*7100*/  MOV R171, R138 ;  /* 0x0000008a00ab7202 */ /* 0x000fe20000000f00 */
[----:B------:R-:W-:Y:S01]  /*7110*/  FFMA.FTZ R2, R249, c[0x0][0x2d0], -R2 ;  /* 0x0000b400f9027a23 */ /* 0x000fe20000010802 */
[----:B------:R1:W4:Y:S01]  /*7120*/  MUFU.EX2 R14, R0 ;  /* 0x00000000000e7308 */ /* 0x0003220000000800 */
[----:B------:R-:W-:Y:S01]  /*7130*/  MOV R249, R128 ;  /* 0x0000008000f97202 */ /* 0x000fe20000000f00 */
[----:B------:R-:W-:Y:S01]  /*7140*/  FADD.FTZ R4, R147, R4 ;  /* 0x0000000493047221 */ /* 0x000fe20000010000 */
[----:B------:R-:W-:Y:S01]  /*7150*/  LDSM.16.MT88.4 R136, [R233+0x2800] ;  /* 0x00280000e988783b */ /* 0x000fe20000004200 */
[----:B------:R-:W-:Y:S01]  /*7160*/  IMAD.MOV.U32 R250, RZ, RZ, R171 ;  /* 0x000000fffffa7224 */ /* 0x000fe200078e00ab */
[----:B------:R-:W-:-:S03]  /*7170*/  MOV R25, R170 ;  /* 0x000000aa00197202 */ /* 0x000fc60000000f00 */
[----:B------:R5:W-:Y:S08]  /*7180*/  MUFU.EX2 R6, R3 ;  /* 0x0000000300067308 */ /* 0x000bf00000000800 */
[----:B------:R-:W2:Y:S01]  /*7190*/  MUFU.EX2 R13, R2 ;  /* 0x00000002000d7308 */ /* 0x000ea20000000800 */
[----:B------:R-:W-:Y:S01]  /*71a0*/  F2FP.BF16.PACK_AB R128, R26, R15 ;  /* 0x0000000f1a80723e */ /* 0x000fe200000010ff */
[----:B-1----:R-:W-:Y:S01]  /*71b0*/  FADD.FTZ R0, R146, R24 ;  /* 0x0000001892007221 */ /* 0x002fe20000010000 */
[----:B----4-:R-:W-:Y:S01]  /*71c0*/  F2FP.BF16.PACK_AB R129, R14, R7 ;  /* 0x000000070e81723e */ /* 0x010fe200000010ff */
[----:B------:R-:W-:Y:S02]  /*71d0*/  LDSM.16.MT88.4 R144, [R235+0x2800] ;  /* 0x00280000eb90783b */ /* 0x000fe40000004200 */
[----:B------:R-:W-:-:S04]  /*71e0*/  FADD.FTZ R0, R166, R0 ;  /* 0x00000000a6007221 */ /* 0x000fc80000010000 */
[----:B-----5:R-:W-:Y:S01]  /*71f0*/  FADD.FTZ R3, R168, R0 ;  /* 0x00000000a8037221 */ /* 0x020fe20000010000 */
[----:B--2---:R-:W-:Y:S01]  /*7200*/  F2FP.BF16.PACK_AB R131, R13, R6 ;  /* 0x000000060d83723e */ /* 0x004fe200000010ff */
[----:B------:R-:W-:-:S04]  /*7210*/  FADD.FTZ R2, R167, R4 ;  /* 0x00000004a7027221 */ /* 0x000fc80000010000 */
[----:B------:R-:W-:Y:S02]  /*7220*/  FADD.FTZ R0, R169, R2 ;  /* 0x00000002a9007221 */ /* 0x000fe40000010000 */
[C---:B------:R-:W-:Y:S01]  /*7230*/  HMMA.16816.F32.BF16 R68, R128.reuse, R72, R112 ;  /* 0x000000488044723c */ /* 0x040fe20000041870 */
[----:B------:R-:W1:Y:S07]  /*7240*/  LDSM.16.MT88.4 R112, [R233+0xb800] ;  /* 0x00b80000e970783b */ /* 0x000e6e0000004200 */
[C---:B------:R-:W-:Y:S01]  /*7250*/  HMMA.16816.F32.BF16 R156, R128.reuse, R160, R156 ;  /* 0x000000a0809c723c */ /* 0x040fe2000004189c */
[----:B------:R-:W-:Y:S01]  /*7260*/  MOV R4, c[0x0][0x2c4] ;  /* 0x0000b10000047a02 */ /* 0x000fe20000000f00 */
[----:B------:R-:W-:Y:S06]  /*7270*/  LDSM.16.MT88.4 R168, [R233+0x5800] ;  /* 0x00580000e9a8783b */ /* 0x000fec0000004200 */
[C---:B------:R-:W-:Y:S08]  /*7280*/  HMMA.16816.F32.BF16 R160, R128.reuse, R162, R108 ;  /* 0x000000a280a0723c */ /* 0x040ff0000004186c */
[C---:B-1----:R-:W-:Y:S08]  /*7290*/  HMMA.16816.F32.BF16 R108, R128.reuse, R112, R36 ;  /* 0x00000070806c723c */ /* 0x042ff00000041824 */
[----:B------:R-:W-:Y:S01]  /*72a0*/  HMMA.16816.F32.BF16 R112, R128, R114, R20 ;  /* 0x000000728070723c */ /* 0x000fe20000041814 */
[----:B------:R-:W2:Y:S01]  /*72b0*/  LDL.LU R20, [R1+0xc] ;  /* 0x00000c0001147983 */ /* 0x000ea20000300800 */
[----:B------:R-:W-:-:S02]  /*72c0*/  FADD.FTZ R0, R11, R0 ;  /* 0x000000000b007221 */ /* 0x000fc40000010000 */
[----:B------:R-:W-:Y:S02]  /*72d0*/  FADD.FTZ R2, R8, R3 ;  /* 0x0000000308027221 */ /* 0x000fe40000010000 */
[----:B------:R-:W-:Y:S02]  /*72e0*/  FADD.FTZ R0, R9, R0 ;  /* 0x0000000009007221 */ /* 0x000fe40000010000 */
[----:B------:R-:W-:Y:S01]  /*72f0*/  FADD.FTZ R2, R249, R2 ;  /* 0x00000002f9027221 */ /* 0x000fe20000010000 */
[----:B------:R-:W-:Y:S01]  /*7300*/  ISETP.NE.AND P1, PT, R4, 0x1, PT ;  /* 0x000000010400780c */ /* 0x000fe20003f25270 */
[----:B------:R-:W-:Y:S01]  /*7310*/  FADD.FTZ R0, R250, R0 ;  /* 0x00000000fa007221 */ /* 0x000fe20000010000 */
[----:B------:R-:W-:Y:S01]  /*7320*/  MOV R24, c[0x0][0x2ac] ;  /* 0x0000ab0000187a02 */ /* 0x000fe20000000f00 */
[----:B------:R-:W-:Y:S01]  /*7330*/  FADD.FTZ R2, R25, R2 ;  /* 0x0000000219027221 */ /* 0x000fe20000010000 */
[----:B------:R-:W-:Y:S01]  /*7340*/  HMMA.16816.F32.BF16 R132, R128, R136, R132 ;  /* 0x000000888084723c */ /* 0x000fe20000041884 */
        /* <DEDUP_REMOVED lines=59> */
[C---:B----4-:R-:W-:Y:S08]  /*7700*/  HMMA.16816.F32.BF16 R84, R128.reuse, R88, R84 ;  /* 0x000000588054723c */ /* 0x050ff00000041854 */
[C---:B------:R-:W-:Y:S08]  /*7710*/  HMMA.16816.F32.BF16 R100, R128.reuse, R104, R44 ;  /* 0x000000688064723c */ /* 0x040ff0000004182c */
        /* <DEDUP_REMOVED lines=15> */
.L_x_3348:
        /* <DEDUP_REMOVED lines=22> */
[----:B------:R-:W-:Y:S01]  /*7970*/  SHF.R.S32.HI R4, RZ, 0x1f, R246 ;  /* 0x0000001fff047819 */ /* 0x000fe200000114f6 */
[----:B------:R-:W-:Y:S01]  /*7980*/  IMAD.WIDE.U32 R2, R248, c[0x0][0x208], RZ ;  /* 0x00008200f8027a25 */ /* 0x000fe200078e00ff */
[C---:B------:R-:W-:Y:S02]  /*7990*/  IADD3 R7, R245.reuse, 0xc0, RZ ;  /* 0x000000c0f5077810 */ /* 0x040fe40007ffe0ff */
[----:B------:R-:W-:Y:S01]  /*79a0*/  IADD3 R12, R245, 0xc0, RZ ;  /* 0x000000c0f50c7810 */ /* 0x000fe20007ffe0ff */
[----:B------:R-:W3:Y:S01]  /*79b0*/  LDL R6, [R1+0x3c] ;  /* 0x00003c0001067983 */ /* 0x000ee20000100800 */
[----:B------:R-:W-:Y:S01]  /*79c0*/  SHF.R.S32.HI R7, RZ, 0x1f, R7 ;  /* 0x0000001fff077819 */ /* 0x000fe20000011407 */
[----:B------:R-:W-:Y:S02]  /*79d0*/  IMAD R0, R0, c[0x0][0x208], RZ ;  /* 0x0000820000007a24 */ /* 0x000fe400078e02ff */
[----:B------:R-:W-:Y:S02]  /*79e0*/  IMAD.SHL.U32 R31, R12, 0x2, RZ ;  /* 0x000000020c1f7824 */ /* 0x000fe400078e00ff */
[----:B------:R-:W-:Y:S02]  /*79f0*/  IMAD R0, R248, c[0x0][0x20c], R0 ;  /* 0x00008300f8007a24 */ /* 0x000fe400078e0200 */
[----:B------:R-:W-:Y:S02]  /*7a00*/  IMAD.SHL.U32 R30, R251, 0x2, RZ ;  /* 0x00000002fb1e7824 */ /* 0x000fe400078e00ff */
[----:B------:R-:W-:Y:S02]  /*7a10*/  IMAD.IADD R3, R3, 0x1, R0 ;  /* 0x0000000103037824 */ /* 0x000fe400078e0200 */
[----:B------:R-:W-:Y:S02]  /*7a20*/  IMAD R0, R4, c[0x0][0x218], RZ ;  /* 0x0000860004007a24 */ /* 0x000fe400078e02ff */
[C---:B------:R-:W-:Y:S04]  /*7a30*/  IMAD.WIDE.U32 R2, R246.reuse, c[0x0][0x218], R2 ;  /* 0x00008600f6027a25 */ /* 0x040fe800078e0002 */
[----:B------:R-:W-:Y:S02]  /*7a40*/  IMAD R0, R246, c[0x0][0x21c], R0 ;  /* 0x00008700f6007a24 */ /* 0x000fe400078e0200 */
[----:B------:R-:W-:Y:S02]  /*7a50*/  IMAD.SHL.U32 R29, R252, 0x2, RZ ;  /* 0x00000002fc1d7824 */ /* 0x000fe400078e00ff */
[----:B------:R-:W-:Y:S01]  /*7a60*/  IMAD.SHL.U32 R28, R245, 0x2, RZ ;  /* 0x00000002f51c7824 */ /* 0x000fe200078e00ff */
[----:B--2---:R-:W-:Y:S02]  /*7a70*/  IADD3 R5, P0, R14, R2, RZ ;  /* 0x000000020e057210 */ /* 0x004fe40007f1e0ff */
[----:B------:R-:W-:Y:S02]  /*7a80*/  SHF.L.U64.HI R14, R12, 0x1, R7 ;  /* 0x000000010c0e7819 */ /* 0x000fe40000010207 */
[----:B------:R-:W-:Y:S02]  /*7a90*/  SHF.R.S32.HI R7, RZ, 0x1f, R251 ;  /* 0x0000001fff077819 */ /* 0x000fe400000114fb */
[----:B---3--:R-:W-:Y:S02]  /*7aa0*/  IADD3.X R0, R6, R3, R0, P0, !PT ;  /* 0x0000000306007210 */ /* 0x008fe400007fe400 */
[----:B------:R-:W-:Y:S02]  /*7ab0*/  LEA R6, P0, R5, c[0x0][0x1f8], 0x1 ;  /* 0x00007e0005067a11 */ /* 0x000fe400078008ff */
        /* <DEDUP_REMOVED lines=8> */
.L_x_3399:
[----:B------:R-:W-:-:S05]  /*7b40*/  BRA.DIV ~URZ, `(.L_x_3341) ;  /* 0x0000da727f007947 */ /* 0x000fca000b800000 */
[----:B------:R-:W4:Y:S01]  /*7b50*/  SHFL.IDX PT, R3, R6, RZ, 0x181f ;  /* 0x00181fff06037589 */ /* 0x000f2200000e0000 */
[----:B------:R-:W-:Y:S02]  /*7b60*/  ISETP.GE.AND P4, PT, R245, c[0x0][0x1d4], PT ;  /* 0x00007500f5007a0c */ /* 0x000fe40003f86270 */
[----:B------:R-:W-:Y:S01]  /*7b70*/  ISETP.GE.AND P3, PT, R252, c[0x0][0x1d4], PT ;  /* 0x00007500fc007a0c */ /* 0x000fe20003f66270 */
[----:B------:R-:W5:Y:S01]  /*7b80*/  SHFL.IDX PT, R0, R6, 0x1, 0x181f ;  /* 0x00381f0006007f89 */ /* 0x000f6200000e0000 */
[----:B------:R-:W-:Y:S02]  /*7b90*/  ISETP.GE.AND P2, PT, R251, c[0x0][0x1d4], PT ;  /* 0x00007500fb007a0c */ /* 0x000fe40003f46270 */
[----:B------:R-:W-:Y:S01]  /*7ba0*/  IADD3 R36, R245, 0xc0, RZ ;  /* 0x000000c0f5247810 */ /* 0x000fe20007ffe0ff */
[----:B------:R-:W2:Y:S01]  /*7bb0*/  SHFL.IDX PT, R2, R5, 0x1, 0x181f ;  /* 0x00381f0005027f89 */ /* 0x000ea200000e0000 */
[----:B------:R-:W-:Y:S02]  /*7bc0*/  SEL R15, RZ, 0x10, P4 ;  /* 0x00000010ff0f7807 */ /* 0x000fe40002000000 */
[----:B------:R-:W-:Y:S02]  /*7bd0*/  ISETP.GE.AND P1, PT, R36, c[0x0][0x1d4], PT ;  /* 0x0000750024007a0c */ /* 0x000fe40003f26270 */
        /* <DEDUP_REMOVED lines=29> */
.L_x_3400:
        /* <DEDUP_REMOVED lines=28> */
.L_x_3339:
[----:B--234-:R-:W-:Y:S05]  /*7f70*/  BSYNC B0 ;  /* 0x0000000000007941 */ /* 0x01cfea0003800000 */
.L_x_3338:
        /* <DEDUP_REMOVED lines=52> */
[----:B------:R-:W2:Y:S06]  /*82c0*/  LDSM.16.M88.4 R184, [R230+-0x7000] ;  /* 0xff900000e6b8783b */ /* 0x000eac0000000200 */
        /* <DEDUP_REMOVED lines=18> */
[----:B------:R-:W2:Y:S06]  /*83f0*/  LDSM.16.M88.4 R188, [R229+0x5000] ;  /* 0x00500000e5bc783b */ /* 0x000eac0000000200 */
        /* <DEDUP_REMOVED lines=193> */
[----:B------:R-:W-:Y:S07]  /*9010*/  LDSM.16.M88.4 R192, [R230] ;  /* 0x00000000e6c0783b */ /* 0x000fee0000000200 */
        /* <DEDUP_REMOVED lines=16> */
[----:B------:R-:W-:Y:S05]  /*9120*/  DEPBAR.LE SB0, 0x0 ;  /* 0x000080000000791a */ /* 0x000fea0000000000 */
        /* <DEDUP_REMOVED lines=13> */
[----:B------:R-:W-:Y:S07]  /*9200*/  @!UPT UIADD3 URZ, URZ, URZ, URZ ;  /* 0x0000003f3f3ff290 */ /* 0x000fee000fffe03f */
[----:B------:R-:W-:-:S11]  /*9210*/  @!P0 BRA `(.L_x_3343) ;  /* 0x0000075000008947 */ /* 0x000fd60003800000 */
[----:B------:R-:W-:Y:S01]  /*9220*/  SHF.R.S32.HI R185, RZ, 0x1f, R251 ;  /* 0x0000001fffb97819 */ /* 0x000fe200000114fb */
[----:B------:R-:W2:Y:S01]  /*9230*/  LDL R2, [R1+0x18] ;  /* 0x0000180001027983 */ /* 0x000ea20000100800 */
[----:B------:R-:W-:Y:S01]  /*9240*/  SHF.R.S32.HI R186, RZ, 0x1f, R252 ;  /* 0x0000001fffba7819 */ /* 0x000fe200000114fc */
[----:B------:R-:W-:Y:S01]  /*9250*/  IMAD.MOV.U32 R3, RZ, RZ, c[0x0][0x2b8] ;  /* 0x0000ae00ff037624 */ /* 0x000fe200078e00ff */
[----:B------:R-:W-:Y:S01]  /*9260*/  SHF.L.U64.HI R187, R251, 0x1, R185 ;  /* 0x00000001fbbb7819 */ /* 0x000fe200000102b9 */
[----:B------:R-:W3:Y:S01]  /*9270*/  LDL R0, [R1+0x10] ;  /* 0x0000100001007983 */ /* 0x000ee20000100800 */
[----:B------:R-:W-:Y:S01]  /*9280*/  SHF.R.S32.HI R185, RZ, 0x1f, R245 ;  /* 0x0000001fffb97819 */ /* 0x000fe200000114f5 */
[----:B------:R-:W-:Y:S01]  /*9290*/  IMAD.MOV.U32 R246, RZ, RZ, RZ ;  /* 0x000000fffff67224 */ /* 0x000fe200078e00ff */
[----:B------:R-:W-:Y:S01]  /*92a0*/  ISETP.NE.AND P1, PT, R3, 0x1, PT ;  /* 0x000000010300780c */ /* 0x000fe20003f25270 */
[----:B------:R-:W-:Y:S01]  /*92b0*/  IMAD.SHL.U32 R196, R251, 0x2, RZ ;  /* 0x00000002fbc47824 */ /* 0x000fe200078e00ff */
[C---:B------:R-:W-:Y:S01]  /*92c0*/  SHF.L.U64.HI R186, R252.reuse, 0x1, R186 ;  /* 0x00000001fcba7819 */ /* 0x040fe200000102ba */
[----:B------:R-:W-:Y:S01]  /*92d0*/  IMAD.SHL.U32 R195, R252, 0x2, RZ ;  /* 0x00000002fcc37824 */ /* 0x000fe200078e00ff */
[C---:B------:R-:W-:Y:S01]  /*92e0*/  SHF.L.U64.HI R185, R245.reuse, 0x1, R185 ;  /* 0x00000001f5b97819 */ /* 0x040fe200000102b9 */
[C---:B------:R-:W-:Y:S01]  /*92f0*/  IMAD.SHL.U32 R194, R245.reuse, 0x2, RZ ;  /* 0x00000002f5c27824 */ /* 0x040fe200078e00ff */
[----:B------:R-:W4:Y:S06]  /*9300*/  LDL.64 R216, [R1+0x28] ;  /* 0x0000280001d87983 */ /* 0x000f2c0000100a00 */
[----:B------:R-:W5:Y:S04]  /*9310*/  LDL R172, [R1+0x38] ;  /* 0x0000380001ac7983 */ /* 0x000f680000100800 */
[----:B------:R-:W5:Y:S06]  /*9320*/  LDL.64 R220, [R1+0x20] ;  /* 0x0000200001dc7983 */ /* 0x000f6c0000100a00 */
[----:B------:R-:W5:Y:S01]  /*9330*/  LDL R218, [R1+0x1c] ;  /* 0x00001c0001da7983 */ /* 0x000f620000100800 */
[----:B----4-:R-:W-:Y:S01]  /*9340*/  IADD3 R217, R245, 0xc0, RZ ;  /* 0x000000c0f5d97810 */ /* 0x010fe20007ffe0ff */
[----:B--2---:R-:W-:Y:S03]  /*9350*/  IMAD R2, R247, 0x60, R2 ;  /* 0x00000060f7027824 */ /* 0x004fe600078e0202 */
[----:B------:R-:W-:Y:S02]  /*9360*/  SHF.R.S32.HI R217, RZ, 0x1f, R217 ;  /* 0x0000001fffd97819 */ /* 0x000fe400000114d9 */
[----:B---3--:R-:W-:Y:S05]  /*9370*/  IADD3 R2, R2, -0x60, R0 ;  /* 0xffffffa002027810 */ /* 0x008fea0007ffe000 */
[----:B------:R-:W-:Y:S04]  /*9380*/  @P1 IMAD.HI.U32 R3, R2, c[0x0][0x2bc], RZ ;  /* 0x0000af0002031a27 */ /* 0x000fe800078e00ff */
[----:B------:R-:W-:Y:S01]  /*9390*/  IMAD.MOV.U32 R0, RZ, RZ, R2 ;  /* 0x000000ffff007224 */ /* 0x000fe200078e0002 */
[----:B------:R-:W-:Y:S04]  /*93a0*/  @P1 SHF.R.U32.HI R0, RZ, c[0x0][0x2c0], R3 ;  /* 0x0000b000ff001a19 */ /* 0x000fe80000011603 */
[C---:B------:R-:W-:Y:S02]  /*93b0*/  @!P6 IADD3 R3, P0, R0.reuse, R216, RZ ;  /* 0x000000d80003e210 */ /* 0x040fe40007f1e0ff */
[----:B------:R-:W-:Y:S02]  /*93c0*/  IADD3 R216, R245, 0xc0, RZ ;  /* 0x000000c0f5d87810 */ /* 0x000fe40007ffe0ff */
[----:B-----5:R-:W-:Y:S01]  /*93d0*/  @!P6 LEA.HI.X.SX32 R173, R0, R172, 0x1, P0 ;  /* 0x000000ac00ade211 */ /* 0x020fe200000f0eff */
[----:B------:R-:W-:Y:S01]  /*93e0*/  IMAD.MOV R0, RZ, RZ, -R0 ;  /* 0x000000ffff007224 */ /* 0x000fe200078e0a00 */
[C---:B------:R-:W-:Y:S01]  /*93f0*/  @!P6 LEA R172, P0, R3.reuse, c[0x0][0x2a0], 0x2 ;  /* 0x0000a80003acea11 */ /* 0x040fe200078010ff */
[C---:B------:R-:W-:Y:S01]  /*9400*/  IMAD.SHL.U32 R197, R216.reuse, 0x2, RZ ;  /* 0x00000002d8c57824 */ /* 0x040fe200078e00ff */
[----:B------:R-:W-:Y:S01]  /*9410*/  SHF.L.U64.HI R188, R216, 0x1, R217 ;  /* 0x00000001d8bc7819 */ /* 0x000fe200000102d9 */
        /* <DEDUP_REMOVED lines=18> */
.L_x_3401:
[----:B------:R-:W-:-:S05]  /*9540*/  BRA.DIV ~URZ, `(.L_x_3345) ;  /* 0x0000c5e27f007947 */ /* 0x000fca000b800000 */
[----:B------:R-:W3:Y:S01]  /*9550*/  SHFL.IDX PT, R3, R184, RZ, 0x181f ;  /* 0x00181fffb8037589 */ /* 0x000ee200000e0000 */
[----:B------:R-:W-:Y:S02]  /*9560*/  ISETP.GE.AND P4, PT, R245, c[0x0][0x1d4], PT ;  /* 0x00007500f5007a0c */ /* 0x000fe40003f86270 */
[----:B------:R-:W-:Y:S01]  /*9570*/  ISETP.GE.AND P3, PT, R252, c[0x0][0x1d4], PT ;  /* 0x00007500fc007a0c */ /* 0x000fe20003f66270 */
[----:B------:R-:W4:Y:S01]  /*9580*/  SHFL.IDX PT, R0, R184, 0x1, 0x181f ;  /* 0x00381f00b8007f89 */ /* 0x000f2200000e0000 */
[----:B------:R-:W-:Y:S02]  /*9590*/  ISETP.GE.AND P2, PT, R251, c[0x0][0x1d4], PT ;  /* 0x00007500fb007a0c */ /* 0x000fe40003f46270 */
[----:B------:R-:W-:Y:S01]  /*95a0*/  IADD3 R198, R245, 0xc0, RZ ;  /* 0x000000c0f5c67810 */ /* 0x000fe20007ffe0ff */
[----:B------:R-:W5:Y:S01]  /*95b0*/  SHFL.IDX PT, R2, R173, 0x1, 0x181f ;  /* 0x00381f00ad027f89 */ /* 0x000f6200000e0000 */
[----:B------:R-:W-:Y:S02]  /*95c0*/  SEL R189, RZ, 0x10, P4 ;  /* 0x00000010ffbd7807 */ /* 0x000fe40002000000 */
[----:B------:R-:W-:Y:S02]  /*95d0*/  ISETP.GE.AND P1, PT, R198, c[0x0][0x1d4], PT ;  /* 0x00007500c6007a0c */ /* 0x000fe40003f26270 */
[C---:B---3--:R-:W-:Y:S05]  /*95e0*/  IADD3 R190, P0, R3.reuse, R194, RZ ;  /* 0x000000c203be7210 */ /* 0x048fea0007f1e0ff */
[C---:B--2---:R-:W-:Y:S05]  /*95f0*/  IMAD.X R191, R172.reuse, 0x1, R185, P0 ;  /* 0x00000001acbf7824 */ /* 0x044fea00000e06b9 */
[----:B------:R2:W-:Y:S02]  /*9600*/  LDGSTS.E.BYPASS.LTC128B.128 [R243+0xc100], [R190.64], !P4 ;  /* 0x0c100000bef37fae */ /* 0x0005e4000e101d46 */
[C---:B--2---:R-:W-:Y:S05]  /*9610*/  IADD3 R190, P0, R3.reuse, R195, RZ ;  /* 0x000000c303be7210 */ /* 0x044fea0007f1e0ff */
[C---:B------:R-:W-:Y:S05]  /*9620*/  IMAD.X R191, R172.reuse, 0x1, R186, P0 ;  /* 0x00000001acbf7824 */ /* 0x040fea00000e06ba */
[----:B------:R2:W-:Y:S02]  /*9630*/  LDGSTS.E.BYPASS.LTC128B.128 [R243+0xf100], [R190.64], !P3 ;  /* 0x0f100000bef37fae */ /* 0x0005e4000d901d46 */
[C---:B--2---:R-:W-:Y:S05]  /*9640*/  IADD3 R190, P0, R3.reuse, R196, RZ ;  /* 0x000000c403be7210 */ /* 0x044fea0007f1e0ff */
[C---:B------:R-:W-:Y:S01]  /*9650*/  IMAD.X R191, R172.reuse, 0x1, R187, P0 ;  /* 0x00000001acbf7824 */ /* 0x040fe200000e06bb */
[----:B------:R-:W-:Y:S04]  /*9660*/  IADD3 R192, P0, R3, R197, RZ ;  /* 0x000000c503c07210 */ /* 0x000fe80007f1e0ff */
[----:B------:R4:W-:Y:S01]  /*9670*/  LDGSTS.E.BYPASS.LTC128B.128 [R243+0x12100], [R190.64], !P2 ;  /* 0x12100000bef37fae */ /* 0x0009e2000d101d46 */
[----:B------:R-:W-:Y:S03]  /*9680*/  IMAD.X R193, R172, 0x1, R188, P0 ;  /* 0x00000001acc17824 */ /* 0x000fe600000e06bc */
[----:B------:R2:W3:Y:S04]  /*9690*/  SHFL.IDX PT, R172, R173, 0x2, 0x181f ;  /* 0x00581f00adac7f89 */ /* 0x0004e800000e0000 */
[----:B------:R1:W-:Y:S01]  /*96a0*/  LDGSTS.E.BYPASS.LTC128B.128 [R243+0x15100], [R192.64], !P1 ;  /* 0x15100000c0f37fae */ /* 0x0003e2000c901d46 */
[----:B----4-:R-:W-:Y:S05]  /*96b0*/  IADD3 R190, P0, R0, R194, RZ ;  /* 0x000000c200be7210 */ /* 0x010fea0007f1e0ff */
[----:B-----5:R-:W-:Y:S05]  /*96c0*/  IMAD.X R191, R2, 0x1, R185, P0 ;  /* 0x0000000102bf7824 */ /* 0x020fea00000e06b9 */
[----:B------:R4:W-:Y:S02]  /*96d0*/  LDGSTS.E.BYPASS.LTC128B.128 [R243+0xd100], [R190.64], !P4 ;  /* 0x0d100000bef37fae */ /* 0x0009e4000e101d46 */
[----:B----4-:R-:W-:Y:S05]  /*96e0*/  IADD3 R190, P0, R0, R195, RZ ;  /* 0x000000c300be7210 */ /* 0x010fea0007f1e0ff */
        /* <DEDUP_REMOVED lines=8> */
[----:B----4-:R-:W-:Y:S02]  /*9770*/  SEL R193, RZ, 0x10, P2 ;  /* 0x00000010ffc17807 */ /* 0x010fe40001000000 */
[----:B------:R-:W-:Y:S02]  /*9780*/  SEL R192, RZ, 0x10, P1 ;  /* 0x00000010ffc07807 */ /* 0x000fe40000800000 */
[----:B------:R4:W-:Y:S02]  /*9790*/  LDGSTS.E.BYPASS.LTC128B.128 [R243+0x16100], [R190.64], !P1 ;  /* 0x16100000bef37fae */ /* 0x0009e4000c901d46 */
[----:B----4-:R-:W-:Y:S02]  /*97a0*/  SEL R190, RZ, 0x10, P3 ;  /* 0x00000010ffbe7807 */ /* 0x010fe40001800000 */
.L_x_3402:
        /* <DEDUP_REMOVED lines=28> */
.L_x_3343:
[----:B------:R-:W-:Y:S05]  /*9970*/  BSYNC B0 ;  /* 0x0000000000007941 */ /* 0x000fea0003800000 */
.L_x_3342:
[----:B------:R-:W3:Y:S01]  /*9980*/  LDL R172, [R1+0x40] ;  /* 0x0000400001ac7983 */ /* 0x000ee20000100800 */
[----:B------:R-:W-:Y:S02]  /*9990*/  IMAD.MOV.U32 R173, RZ, RZ, c[0x0][0x2c4] ;  /* 0x0000b100ffad7624 */ /* 0x000fe400078e00ff */
[----:B------:R-:W-:Y:S01]  /*99a0*/  IMAD R0, R247, -0x60, RZ ;  /* 0xffffffa0f7007824 */ /* 0x000fe200078e02ff */
[----:B--2---:R-:W3:Y:S02]  /*99b0*/  LDL R3, [R1+0x4c] ;  /* 0x00004c0001037983 */ /* 0x004ee40000100800 */
[----:B------:R-:W-:Y:S02]  /*99c0*/  ISETP.NE.AND P0, PT, R173, 0x1, PT ;  /* 0x00000001ad00780c */ /* 0x000fe40003f05270 */
[----:B------:R-:W2:Y:S04]  /*99d0*/  LDL R2, [R1+0x50] ;  /* 0x0000500001027983 */ /* 0x000ea80000100800 */
[----:B------:R-:W0:Y:S01]  /*99e0*/  LDGDEPBAR ;  /* 0x00000000000079af */ /* 0x000e220000000000 */
[----:B---3--:R-:W-:Y:S01]  /*99f0*/  IADD3 R172, R3, R172, RZ ;  /* 0x000000ac03ac7210 */ /* 0x008fe20007ffe0ff */
[----:B------:R-:W-:Y:S01]  /*9a00*/  IMAD.MOV.U32 R3, RZ, RZ, c[0x0][0x2ac] ;  /* 0x0000ab00ff037624 */ /* 0x000fe200078e00ff */
[----:B--2---:R-:W-:Y:S04]  /*9a10*/  IADD3 R0, -R2, 0x1, R0 ;  /* 0x0000000102007810 */ /* 0x004fe80007ffe100 */
[----:B------:R-:W-:Y:S04]  /*9a20*/  @P0 IMAD.HI.U32 R2, R172, c[0x0][0x2c8], RZ ;  /* 0x0000b200ac020a27 */ /* 0x000fe800078e00ff */
[----:B------:R-:W-:Y:S01]  /*9a30*/  IMAD R0, R3, c[0x0][0x1d0], R0 ;  /* 0x0000740003007a24 */ /* 0x000fe200078e0200 */
[----:B------:R-:W-:Y:S04]  /*9a40*/  @P0 SHF.R.U32.HI R172, RZ, c[0x0][0x2cc], R2 ;  /* 0x0000b300ffac0a19 */ /* 0x000fe80000011602 */
[----:B------:R-:W-:Y:S01]  /*9a50*/  IADD3 R173, R0, -c[0x0][0x168], RZ ;  /* 0x80005a0000ad7a10 */ /* 0x000fe20007ffe0ff */
[----:B------:R-:W-:-:S05]  /*9a60*/  BRA.DIV ~URZ, `(.L_x_3346) ;  /* 0x0000c5c27f007947 */ /* 0x000fca000b800000 */
[----:B------:R1:W2:Y:S02]  /*9a70*/  SHFL.IDX PT, R0, R172, RZ, 0x1c1f ;  /* 0x001c1fffac007589 */ /* 0x0002a400000e0000 */
.L_x_3403:
[----:B--2---:R-:W-:Y:S05]  /*9a80*/  IMAD.IADD R0, R173, 0x1, R0 ;  /* 0x00000001ad007824 */ /* 0x004fea00078e0200 */
        /* <DEDUP_REMOVED lines=50> */
[----:B------:R-:W2:Y:S03]  /*9db0*/  SHFL.IDX PT, R0, R172, 0x1, 0x1c1f ;  /* 0x003c1f00ac007f89 */ /* 0x000ea600000e0000 */
[----:B------:R-:W-:Y:S04]  /*9dc0*/  FMNMX.FTZ R2, R5, R2, !PT ;  /* 0x0000000205027209 */ /* 0x000fe80007810000 */
[----:B------:R-:W-:Y:S04]  /*9dd0*/  FMNMX.FTZ R2, R8, R2, !PT ;  /* 0x0000000208027209 */ /* 0x000fe80007810000 */
[----:B------:R-:W-:Y:S04]  /*9de0*/  FMNMX.FTZ R2, R9, R2, !PT ;  /* 0x0000000209027209 */ /* 0x000fe80007810000 */
[----:B------:R-:W-:Y:S04]  /*9df0*/  FMNMX.FTZ R2, R196, R2, !PT ;  /* 0x00000002c4027209 */ /* 0x000fe80007810000 */
[----:B------:R-:W-:Y:S04]  /*9e00*/  FMNMX.FTZ R2, R195, R2, !PT ;  /* 0x00000002c3027209 */ /* 0x000fe80007810000 */
[----:B------:R-:W-:Y:S01]  /*9e10*/  FMNMX.FTZ R2, R194, R2, !PT ;  /* 0x00000002c2027209 */ /* 0x000fe20007810000 */
[----:B--2---:R-:W-:Y:S03]  /*9e20*/  IMAD.IADD R0, R173, 0x1, R0 ;  /* 0x00000001ad007824 */ /* 0x004fe600078e0200 */
[----:B------:R-:W-:Y:S02]  /*9e30*/  FMNMX.FTZ R2, R193, R2, !PT ;  /* 0x00000002c1027209 */ /* 0x000fe40007810000 */
[C---:B------:R-:W-:Y:S02]  /*9e40*/  ISETP.GT.AND P1, PT, R0.reuse, RZ, PT ;  /* 0x000000ff0000720c */ /* 0x040fe40003f24270 */
[----:B------:R-:W-:Y:S02]  /*9e50*/  ISETP.GT.AND P0, PT, R0, 0x1, PT ;  /* 0x000000010000780c */ /* 0x000fe40003f04270 */
[----:B------:R-:W-:Y:S02]  /*9e60*/  FSEL R6, R6, -INF , P1 ;  /* 0xff80000006067808 */ /* 0x000fe40000800000 */
[----:B------:R-:W-:Y:S02]  /*9e70*/  FSEL R7, R7, -INF , P0 ;  /* 0xff80000007077808 */ /* 0x000fe40000000000 */
[----:B------:R-:W-:Y:S02]  /*9e80*/  ISETP.GT.AND P1, PT, R0, 0x8, PT ;  /* 0x000000080000780c */ /* 0x000fe40003f24270 */
[----:B-1----:R-:W-:Y:S02]  /*9e90*/  FMNMX.FTZ R172, R6, R175, !PT ;  /* 0x000000af06ac7209 */ /* 0x002fe40007810000 */
[----:B------:R-:W-:Y:S02]  /*9ea0*/  ISETP.GT.AND P0, PT, R0, 0x9, PT ;  /* 0x000000090000780c */ /* 0x000fe40003f04270 */
[----:B------:R-:W-:Y:S02]  /*9eb0*/  FSEL R10, R10, -INF , P1 ;  /* 0xff8000000a0a7808 */ /* 0x000fe40000800000 */
[----:B------:R-:W-:Y:S02]  /*9ec0*/  FMNMX.FTZ R172, R7, R172, !PT ;  /* 0x000000ac07ac7209 */ /* 0x000fe40007810000 */
[----:B------:R-:W-:Y:S02]  /*9ed0*/  FSEL R11, R11, -INF , P0 ;  /* 0xff8000000b0b7808 */ /* 0x000fe40000000000 */
[----:B------:R-:W-:Y:S02]  /*9ee0*/  ISETP.GT.AND P1, PT, R0, 0x10, PT ;  /* 0x000000100000780c */ /* 0x000fe40003f24270 */
[----:B------:R-:W-:Y:S02]  /*9ef0*/  FMNMX.FTZ R172, R10, R172, !PT ;  /* 0x000000ac0aac7209 */ /* 0x000fe40007810000 */
        /* <DEDUP_REMOVED lines=83> */
.L_x_3404:
[----:B------:R-:W4:Y:S01]  /*a430*/  LDL.LU R17, [R1+0x4] ;  /* 0x0000040001117983 */ /* 0x000f220000300800 */
[C---:B------:R-:W-:Y:S01]  /*a440*/  FMUL.FTZ R188, R173.reuse, c[0x0][0x2d0] ;  /* 0x0000b400adbc7a20 */ /* 0x040fe20000410000 */
[----:B------:R-:W-:Y:S01]  /*a450*/  FSETP.NEU.FTZ.AND P0, PT, R173, -INF , PT ;  /* 0xff800000ad00780b */ /* 0x000fe20003f1d000 */
[----:B------:R-:W-:Y:S01]  /*a460*/  WARPSYNC 0xffffffff ;  /* 0xffffffff00007948 */ /* 0x000fe20003800000 */
[----:B---3--:R-:W-:Y:S01]  /*a470*/  FMNMX.FTZ R3, R0, R172, !PT ;  /* 0x000000ac00037209 */ /* 0x008fe20007810000 */
[----:B------:R-:W1:Y:S01]  /*a480*/  LDSM.16.MT88.4 R12, [R232] ;  /* 0x00000000e80c783b */ /* 0x000e620000004200 */
[----:B------:R-:W-:Y:S03]  /*a490*/  FSEL R188, R188, RZ, P0 ;  /* 0x000000ffbcbc7208 */ /* 0x000fe60000000000 */
[----:B--2---:R-:W-:Y:S02]  /*a4a0*/  FMUL.FTZ R172, R3, c[0x0][0x2d0] ;  /* 0x0000b40003ac7a20 */ /* 0x004fe40000410000 */
[--C-:B------:R-:W-:Y:S02]  /*a4b0*/  FFMA.FTZ R2, R5, c[0x0][0x2d0], -R188.reuse ;  /* 0x0000b40005027a23 */ /* 0x100fe400000108bc */
[--C-:B------:R-:W-:Y:S01]  /*a4c0*/  FFMA.FTZ R4, R4, c[0x0][0x2d0], -R188.reuse ;  /* 0x0000b40004047a23 */ /* 0x100fe200000108bc */
[----:B------:R-:W2:Y:S01]  /*a4d0*/  LDSM.16.MT88.4 R20, [R233] ;  /* 0x00000000e914783b */ /* 0x000ea20000004200 */
[----:B------:R3:W-:Y:S07]  /*a4e0*/  MUFU.EX2 R238, R2 ;  /* 0x0000000200ee7308 */ /* 0x0007ee0000000800 */
[----:B------:R-:W5:Y:S03]  /*a4f0*/  LDSM.16.MT88.4 R28, [R235] ;  /* 0x00000000eb1c783b */ /* 0x000f660000004200 */
[----:B------:R1:W-:Y:S05]  /*a500*/  MUFU.EX2 R184, R4 ;  /* 0x0000000400b87308 */ /* 0x0003ea0000000800 */
[----:B------:R-:W2:Y:S08]  /*a510*/  LDSM.16.MT88.4 R36, [R234] ;  /* 0x00000000ea24783b */ /* 0x000eb00000004200 */
[----:B------:R-:W2:Y:S01]  /*a520*/  LDSM.16.MT88.4 R44, [R232+0x3000] ;  /* 0x00300000e82c783b */ /* 0x000ea20000004200 */
[--C-:B---3--:R-:W-:Y:S04]  /*a530*/  FFMA.FTZ R2, R8, c[0x0][0x2d0], -R188.reuse ;  /* 0x0000b40008027a23 */ /* 0x108fe800000108bc */
[----:B------:R3:W-:Y:S01]  /*a540*/  MUFU.EX2 R250, R2 ;  /* 0x0000000200fa7308 */ /* 0x0007e20000000800 */
[----:B-1----:R-:W-:Y:S09]  /*a550*/  FFMA.FTZ R4, R9, c[0x0][0x2d0], -R188 ;  /* 0x0000b40009047a23 */ /* 0x002ff200000108bc */
[----:B------:R-:W-:Y:S01]  /*a560*/  MUFU.EX2 R16, R4 ;  /* 0x0000000400107308 */ /* 0x000fe20000000800 */
[----:B---3--:R-:W-:Y:S02]  /*a570*/  FSEL R2, R173, RZ, P0 ;  /* 0x000000ffad027208 */ /* 0x008fe40000000000 */
[----:B------:R-:W-:Y:S03]  /*a580*/  FSETP.NEU.FTZ.AND P0, PT, R3, -INF , PT ;  /* 0xff8000000300780b */ /* 0x000fe60003f1d000 */
[----:B------:R-:W-:Y:S01]  /*a590*/  FADD.FTZ R0, -R2, R174 ;  /* 0x000000ae02007221 */ /* 0x000fe20000010100 */
[----:B------:R-:W-:Y:S03]  /*a5a0*/  FSEL R172, R172, RZ, P0 ;  /* 0x000000ffacac7208 */ /* 0x000fe60000000000 */
[----:B------:R-:W-:Y:S02]  /*a5b0*/  FMUL.FTZ R0, R0, c[0x0][0x2d0] ;  /* 0x0000b40000007a20 */ /* 0x000fe40000410000 */
[--C-:B------:R-:W-:Y:S02]  /*a5c0*/  FFMA.FTZ R10, R10, c[0x0][0x2d0], -R172.reuse ;  /* 0x0000b4000a0a7a23 */ /* 0x100fe400000108ac */
[----:B------:R1:W4:Y:S01]  /*a5d0*/  MUFU.EX2 R2, R0 ;  /* 0x0000000000027308 */ /* 0x0003220000000800 */
[--C-:B------:R-:W-:Y:S02]  /*a5e0*/  FFMA.FTZ R11, R11, c[0x0][0x2d0], -R172.reuse ;  /* 0x0000b4000b0b7a23 */ /* 0x100fe400000108ac */
[--C-:B------:R-:W-:Y:S02]  /*a5f0*/  FFMA.FTZ R6, R6, c[0x0][0x2d0], -R172.reuse ;  /* 0x0000b40006067a23 */ /* 0x100fe400000108ac */
[----:B------:R-:W-:Y:S05]  /*a600*/  FFMA.FTZ R7, R7, c[0x0][0x2d0], -R172 ;  /* 0x0000b40007077a23 */ /* 0x000fea00000108ac */
[----:B------:R-:W-:Y:S10]  /*a610*/  MUFU.EX2 R244, R7 ;  /* 0x0000000700f47308 */ /* 0x000ff40000000800 */
[----:B------:R-:W-:Y:S01]  /*a620*/  MUFU.EX2 R249, R10 ;  /* 0x0000000a00f97308 */ /* 0x000fe20000000800 */
[----:B-1----:R-:W-:Y:S05]  /*a630*/  FSEL R0, R3, RZ, P0 ;  /* 0x000000ff03007208 */ /* 0x002fea0000000000 */
[----:B------:R-:W-:Y:S04]  /*a640*/  FADD.FTZ R0, -R0, R175 ;  /* 0x000000af00007221 */ /* 0x000fe80000010100 */
[----:B------:R-:W-:Y:S01]  /*a650*/  MUFU.EX2 R237, R6 ;  /* 0x0000000600ed7308 */ /* 0x000fe20000000800 */
[----:B------:R-:W-:Y:S09]  /*a660*/  FMUL.FTZ R0, R0, c[0x0][0x2d0] ;  /* 0x0000b40000007a20 */ /* 0x000ff20000410000 */
[----:B------:R-:W-:Y:S10]  /*a670*/  MUFU.EX2 R175, R11 ;  /* 0x0000000b00af7308 */ /* 0x000ff40000000800 */
[----:B------:R-:W1:Y:S01]  /*a680*/  MUFU.EX2 R0, R0 ;  /* 0x0000000000007308 */ /* 0x000e620000000800 */
[----:B----4-:R-:W-:Y:S01]  /*a690*/  FFMA.FTZ R174, R2, R17, R184 ;  /* 0x0000001102ae7223 */ /* 0x010fe200000100b8 */
[----:B------:R-:W-:Y:S01]  /*a6a0*/  F2FP.BF16.PACK_AB R184, R238, R184 ;  /* 0x000000b8eeb8723e */ /* 0x000fe200000010ff */
[----:B------:R-:W-:Y:S01]  /*a6b0*/  FMUL.FTZ R5, R2, R177 ;  /* 0x000000b102057220 */ /* 0x000fe20000410000 */
[----:B------:R-:W-:Y:S01]  /*a6c0*/  F2FP.BF16.PACK_AB R186, R16, R250 ;  /* 0x000000fa10ba723e */ /* 0x000fe200000010ff */
[----:B-1----:R-:W-:Y:S01]  /*a6d0*/  FMUL.FTZ R6, R0, R178 ;  /* 0x000000b200067220 */ /* 0x002fe20000410000 */
[----:B------:R-:W-:Y:S01]  /*a6e0*/  F2FP.BF16.PACK_AB R185, R244, R237 ;  /* 0x000000edf4b9723e */ /* 0x000fe200000010ff */
[----:B------:R-:W-:Y:S01]  /*a6f0*/  FMUL.FTZ R7, R0, R179 ;  /* 0x000000b300077220 */ /* 0x000fe20000410000 */
[----:B------:R-:W-:Y:S01]  /*a700*/  F2FP.BF16.PACK_AB R187, R175, R249 ;  /* 0x000000f9afbb723e */ /* 0x000fe200000010ff */
[C---:B------:R-:W-:Y:S01]  /*a710*/  FMUL.FTZ R4, R2.reuse, R176 ;  /* 0x000000b002047220 */ /* 0x040fe20000410000 */
[----:B------:R-:W3:Y:S01]  /*a720*/  LDL.LU R177, [R1+0x8] ;  /* 0x0000080001b17983 */ /* 0x000ee20000300800 */
[C---:B------:R-:W-:Y:S01]  /*a730*/  FMUL.FTZ R8, R2.reuse, R180 ;  /* 0x000000b402087220 */ /* 0x040fe20000410000 */
[----:B------:R-:W-:Y:S01]  /*a740*/  MOV R176, R16 ;  /* 0x0000001000b07202 */ /* 0x000fe20000000f00 */
[----:B------:R-:W-:Y:S02]  /*a750*/  FMUL.FTZ R9, R2, R181 ;  /* 0x000000b502097220 */ /* 0x000fe40000410000 */
[C---:B------:R-:W-:Y:S01]  /*a760*/  FMUL.FTZ R10, R0.reuse, R182 ;  /* 0x000000b6000a7220 */ /* 0x040fe20000410000 */
[C---:B------:R-:W-:Y:S05]  /*a770*/  HMMA.16816.F32.BF16 R4, R184.reuse, R12, R4 ;  /* 0x0000000cb804723c */ /* 0x040fea0000041804 */
[----:B------:R-:W-:Y:S02]  /*a780*/  FMUL.FTZ R11, R0, R183 ;  /* 0x000000b7000b7220 */ /* 0x000fe40000410000 */
[----:B------:R-:W-:Y:S01]  /*a790*/  LDSM.16.MT88.4 R180, [R232+0x2800] ;  /* 0x00280000e8b4783b */ /* 0x000fe20000004200 */
[C---:B------:R-:W-:Y:S04]  /*a7a0*/  FMUL.FTZ R12, R2.reuse, R132 ;  /* 0x00000084020c7220 */ /* 0x040fe80000410000 */
        /* <DEDUP_REMOVED lines=9> */
[C---:B------:R-:W-:Y:S02]  /*a840*/  FMUL.FTZ R19, R0.reuse, R139 ;  /* 0x0000008b00137220 */ /* 0x040fe40000410000 */
[----:B------:R-:W-:Y:S01]  /*a850*/  LDSM.16.MT88.4 R136, [R232+0x800] ;  /* 0x00080000e888783b */ /* 0x000fe20000004200 */
[----:B------:R-:W-:Y:S02]  /*a860*/  FMUL.FTZ R27, R0, R147 ;  /* 0x00000093001b7220 */ /* 0x000fe40000410000 */
[C---:B------:R-:W-:Y:S02]  /*a870*/  FMUL.FTZ R20, R2.reuse, R140 ;  /* 0x0000008c02147220 */ /* 0x040fe40000410000 */
[C---:B------:R-:W-:Y:S03]  /*a880*/  HMMA.16816.F32.BF16 R16, R184.reuse, R22, R16 ;  /* 0x00000016b810723c */ /* 0x040fe60000041810 */
[C---:B------:R-:W-:Y:S02]  /*a890*/  FMUL.FTZ R21, R2.reuse, R141 ;  /* 0x0000008d02157220 */ /* 0x040fe40000410000 */
[----:B------:R-:W-:Y:S02]  /*a8a0*/  FMUL.FTZ R24, R2, R144 ;  /* 0x0000009002187220 */ /* 0x000fe40000410000 */
[C---:B------:R-:W-:Y:S02]  /*a8b0*/  FMUL.FTZ R22, R0.reuse, R142 ;  /* 0x0000008e00167220 */ /* 0x040fe40000410000 */
[----:B------:R-:W-:Y:S02]  /*a8c0*/  FMUL.FTZ R23, R0, R143 ;  /* 0x0000008f00177220 */ /* 0x000fe40000410000 */
[----:B------:R-:W-:Y:S01]  /*a8d0*/  LDSM.16.MT88.4 R140, [R233+0x800] ;  /* 0x00080000e98c783b */ /* 0x000fe20000004200 */
[C---:B------:R-:W-:Y:S02]  /*a8e0*/  FMUL.FTZ R48, R2.reuse, R168 ;  /* 0x000000a802307220 */ /* 0x040fe40000410000 */
[C---:B------:R-:W-:Y:S02]  /*a8f0*/  FMUL.FTZ R49, R2.reuse, R169 ;  /* 0x000000a902317220 */ /* 0x040fe40000410000 */
[C---:B-----5:R-:W-:Y:S03]  /*a900*/  HMMA.16816.F32.BF16 R20, R184.reuse, R28, R20 ;  /* 0x0000001cb814723c */ /* 0x060fe60000041814 */
[----:B------:R-:W-:Y:S02]  /*a910*/  FMUL.FTZ R25, R2, R145 ;  /* 0x0000009102197220 */ /* 0x000fe40000410000 */
[C---:B------:R-:W-:Y:S02]  /*a920*/  FMUL.FTZ R26, R0.reuse, R146 ;  /* 0x00000092001a7220 */ /* 0x040fe40000410000 */
[C---:B------:R-:W-:Y:S02]  /*a930*/  FMUL.FTZ R50, R0.reuse, R170 ;  /* 0x000000aa00327220 */ /* 0x040fe40000410000 */
[----:B------:R-:W-:Y:S02]  /*a940*/  FMUL.FTZ R51, R0, R171 ;  /* 0x000000ab00337220 */ /* 0x000fe40000410000 */
[----:B------:R-:W-:Y:S01]  /*a950*/  LDSM.16.MT88.4 R168, [R233+0x5800] ;  /* 0x00580000e9a8783b */ /* 0x000fe20000004200 */
[C---:B------:R-:W-:Y:S03]  /*a960*/  HMMA.16816.F32.BF16 R24, R184.reuse, R30, R24 ;  /* 0x0000001eb818723c */ /* 0x040fe60000041818 */
[C---:B------:R-:W-:Y:S02]  /*a970*/  FMUL.FTZ R29, R2.reuse, R149 ;  /* 0x00000095021d7220 */ /* 0x040fe40000410000 */
[----:B------:R-:W-:Y:S02]  /*a980*/  FMUL.FTZ R28, R2, R148 ;  /* 0x00000094021c7220 */ /* 0x000fe40000410000 */
[C---:B------:R-:W-:Y:S02]  /*a990*/  FMUL.FTZ R30, R0.reuse, R150 ;  /* 0x00000096001e7220 */ /* 0x040fe40000410000 */
[----:B------:R-:W-:Y:S03]  /*a9a0*/  FMUL.FTZ R31, R0, R151 ;  /* 0x00000097001f7220 */ /* 0x000fe60000410000 */
[--C-:B------:R-:W-:Y:S02]  /*a9b0*/  FFMA.FTZ R150, R215, c[0x0][0x2d0], -R188.reuse ;  /* 0x0000b400d7967a23 */ /* 0x100fe400000108bc */
[--C-:B------:R-:W-:Y:S02]  /*a9c0*/  FFMA.FTZ R149, R214, c[0x0][0x2d0], -R188.reuse ;  /* 0x0000b400d6957a23 */ /* 0x100fe400000108bc */
[C---:B------:R-:W-:Y:S03]  /*a9d0*/  HMMA.16816.F32.BF16 R28, R184.reuse, R36, R28 ;  /* 0x00000024b81c723c */ /* 0x040fe6000004181c */
[----:B------:R-:W-:Y:S02]  /*a9e0*/  FMUL.FTZ R33, R2, R153 ;  /* 0x0000009902217220 */ /* 0x000fe40000410000 */
[C---:B------:R-:W-:Y:S02]  /*a9f0*/  FMUL.FTZ R34, R0.reuse, R154 ;  /* 0x0000009a00227220 */ /* 0x040fe40000410000 */
[----:B------:R-:W-:Y:S02]  /*aa00*/  FMUL.FTZ R35, R0, R155 ;  /* 0x0000009b00237220 */ /* 0x000fe40000410000 */
[----:B------:R-:W-:Y:S03]  /*aa10*/  FMUL.FTZ R32, R2, R152 ;  /* 0x0000009802207220 */ /* 0x000fe60000410000 */
[--C-:B------:R-:W-:Y:S02]  /*aa20*/  FFMA.FTZ R154, R212, c[0x0][0x2d0], -R188.reuse ;  /* 0x0000b400d49a7a23 */ /* 0x100fe400000108bc */
[--C-:B------:R-:W-:Y:S02]  /*aa30*/  FFMA.FTZ R153, R211, c[0x0][0x2d0], -R188.reuse ;  /* 0x0000b400d3997a23 */ /* 0x100fe400000108bc */
[C---:B------:R-:W-:Y:S03]  /*aa40*/  HMMA.16816.F32.BF16 R32, R184.reuse, R38, R32 ;  /* 0x00000026b820723c */ /* 0x040fe60000041820 */
[C---:B------:R-:W-:Y:S02]  /*aa50*/  FMUL.FTZ R36, R2.reuse, R156 ;  /* 0x0000009c02247220 */ /* 0x040fe40000410000 */
[----:B------:R-:W-:Y:S02]  /*aa60*/  FMUL.FTZ R37, R2, R157 ;  /* 0x0000009d02257220 */ /* 0x000fe40000410000 */
[C---:B------:R-:W-:Y:S02]  /*aa70*/  FMUL.FTZ R38, R0.reuse, R158 ;  /* 0x0000009e00267220 */ /* 0x040fe40000410000 */
[----:B------:R-:W-:Y:S03]  /*aa80*/  FMUL.FTZ R39, R0, R159 ;  /* 0x0000009f00277220 */ /* 0x000fe60000410000 */
[----:B------:R-:W-:Y:S02]  /*aa90*/  FFMA.FTZ R155, R210, c[0x0][0x2d0], -R188 ;  /* 0x0000b400d29b7a23 */ /* 0x000fe400000108bc */
[C---:B------:R-:W-:Y:S02]  /*aaa0*/  FMUL.FTZ R40, R2.reuse, R160 ;  /* 0x000000a002287220 */ /* 0x040fe40000410000 */
[C---:B------:R-:W-:Y:S03]  /*aab0*/  HMMA.16816.F32.BF16 R36, R184.reuse, R44, R36 ;  /* 0x0000002cb824723c */ /* 0x040fe60000041824 */
[----:B------:R-:W-:Y:S02]  /*aac0*/  FMUL.FTZ R41, R2, R161 ;  /* 0x000000a102297220 */ /* 0x000fe40000410000 */
[C---:B------:R-:W-:Y:S02]  /*aad0*/  FMUL.FTZ R42, R0.reuse, R162 ;  /* 0x000000a2002a7220 */ /* 0x040fe40000410000 */
[----:B------:R-:W-:Y:S02]  /*aae0*/  FMUL.FTZ R43, R0, R163 ;  /* 0x000000a3002b7220 */ /* 0x000fe40000410000 */
[C---:B------:R-:W-:Y:S03]  /*aaf0*/  FMUL.FTZ R44, R2.reuse, R164 ;  /* 0x000000a4022c7220 */ /* 0x040fe60000410000 */
[C---:B------:R-:W-:Y:S02]  /*ab00*/  FMUL.FTZ R45, R2.reuse, R165 ;  /* 0x000000a5022d7220 */ /* 0x040fe40000410000 */
[C---:B------:R-:W-:Y:S03]  /*ab10*/  HMMA.16816.F32.BF16 R40, R184.reuse, R46, R40 ;  /* 0x0000002eb828723c */ /* 0x040fe60000041828 */
        /* <DEDUP_REMOVED lines=38> */
[C---:B------:R-:W-:Y:S04]  /*ad80*/  FMUL.FTZ R82, R0.reuse, R82 ;  /* 0x0000005200527220 */ /* 0x040fe80000410000 */
        /* <DEDUP_REMOVED lines=46> */
[----:B------:R-:W-:Y:S02]  /*b070*/  FMUL.FTZ R123, R0, R123 ;  /* 0x0000007b007b7220 */ /* 0x000fe40000410000 */
[----:B------:R-:W-:Y:S04]  /*b080*/  FADD.FTZ R151, R238, R174 ;  /* 0x000000aeee977221 */ /* 0x000fe80000010000 */
[----:B------:R-:W-:Y:S02]  /*b090*/  FADD.FTZ R151, R250, R151 ;  /* 0x00000097fa977221 */ /* 0x000fe40000010000 */
[--C-:B------:R-:W-:Y:S02]  /*b0a0*/  FFMA.FTZ R148, R213, c[0x0][0x2d0], -R188.reuse ;  /* 0x0000b400d5947a23 */ /* 0x100fe400000108bc */
[C---:B------:R-:W-:Y:S02]  /*b0b0*/  FMUL.FTZ R124, R2.reuse, R124 ;  /* 0x0000007c027c7220 */ /* 0x040fe40000410000 */
[C---:B------:R-:W-:Y:S02]  /*b0c0*/  FMUL.FTZ R125, R2.reuse, R125 ;  /* 0x0000007d027d7220 */ /* 0x040fe40000410000 */
[C---:B------:R-:W-:Y:S02]  /*b0d0*/  FMUL.FTZ R128, R2.reuse, R128 ;  /* 0x0000008002807220 */ /* 0x040fe40000410000 */
[----:B------:R-:W-:Y:S02]  /*b0e0*/  FMUL.FTZ R129, R2, R129 ;  /* 0x0000008102817220 */ /* 0x000fe40000410000 */
[--C-:B------:R-:W-:Y:S02]  /*b0f0*/  FFMA.FTZ R2, R196, c[0x0][0x2d0], -R188.reuse ;  /* 0x0000b400c4027a23 */ /* 0x100fe400000108bc */
[C---:B------:R-:W-:Y:S02]  /*b100*/  FMUL.FTZ R126, R0.reuse, R126 ;  /* 0x0000007e007e7220 */ /* 0x040fe40000410000 */
[----:B------:R2:W-:Y:S01]  /*b110*/  MUFU.EX2 R157, R2 ;  /* 0x00000002009d7308 */ /* 0x0005e20000000800 */
[C---:B------:R-:W-:Y:S02]  /*b120*/  FMUL.FTZ R127, R0.reuse, R127 ;  /* 0x0000007f007f7220 */ /* 0x040fe40000410000 */
[C---:B------:R-:W-:Y:S02]  /*b130*/  FMUL.FTZ R130, R0.reuse, R130 ;  /* 0x0000008200827220 */ /* 0x040fe40000410000 */
[----:B------:R-:W-:Y:S02]  /*b140*/  FMUL.FTZ R131, R0, R131 ;  /* 0x0000008300837220 */ /* 0x000fe40000410000 */
[--C-:B------:R-:W-:Y:S01]  /*b150*/  FFMA.FTZ R156, R209, c[0x0][0x2d0], -R188.reuse ;  /* 0x0000b400d19c7a23 */ /* 0x100fe200000108bc */
[C---:B-1----:R-:W-:Y:S08]  /*b160*/  HMMA.16816.F32.BF16 R76, R184.reuse, R132, R76 ;  /* 0x00000084b84c723c */ /* 0x042ff0000004184c */
[C---:B------:R-:W-:Y:S01]  /*b170*/  HMMA.16816.F32.BF16 R80, R184.reuse, R134, R80 ;  /* 0x00000086b850723c */ /* 0x040fe20000041850 */
[----:B------:R-:W1:Y:S03]  /*b180*/  LDSM.16.MT88.4 R132, [R235+0x6000] ;  /* 0x00600000eb84783b */ /* 0x000e660000004200 */
[--C-:B--2---:R-:W-:Y:S04]  /*b190*/  FFMA.FTZ R2, R195, c[0x0][0x2d0], -R188.reuse ;  /* 0x0000b400c3027a23 */ /* 0x104fe800000108bc */
[----:B------:R2:W4:Y:S04]  /*b1a0*/  MUFU.EX2 R163, R2 ;  /* 0x0000000200a37308 */ /* 0x0005280000000800 */
[--C-:B--2---:R-:W-:Y:S06]  /*b1b0*/  FFMA.FTZ R2, R194, c[0x0][0x2d0], -R188.reuse ;  /* 0x0000b400c2027a23 */ /* 0x104fec00000108bc */
[----:B------:R2:W-:Y:S01]  /*b1c0*/  MUFU.EX2 R164, R2 ;  /* 0x0000000200a47308 */ /* 0x0005e20000000800 */
[C---:B-1----:R-:W-:Y:S08]  /*b1d0*/  HMMA.16816.F32.BF16 R84, R184.reuse, R132, R84 ;  /* 0x00000084b854723c */ /* 0x042ff00000041854 */
[C---:B------:R-:W-:Y:S01]  /*b1e0*/  HMMA.16816.F32.BF16 R88, R184.reuse, R134, R88 ;  /* 0x00000086b858723c */ /* 0x040fe20000041858 */
[----:B------:R-:W1:Y:S03]  /*b1f0*/  LDSM.16.MT88.4 R132, [R234+0x6000] ;  /* 0x00600000ea84783b */ /* 0x000e660000004200 */
[----:B--2---:R-:W-:Y:S04]  /*b200*/  FFMA.FTZ R2, R193, c[0x0][0x2d0], -R188 ;  /* 0x0000b400c1027a23 */ /* 0x004fe800000108bc */
[----:B------:R2:W-:Y:S04]  /*b210*/  MUFU.EX2 R167, R2 ;  /* 0x0000000200a77308 */ /* 0x0005e80000000800 */
[----:B--2---:R-:W-:Y:S01]  /*b220*/  FFMA.FTZ R2, R190, c[0x0][0x2d0], -R172 ;  /* 0x0000b400be027a23 */ /* 0x004fe200000108ac */
[C---:B-1----:R-:W-:Y:S03]  /*b230*/  HMMA.16816.F32.BF16 R92, R184.reuse, R132, R92 ;  /* 0x00000084b85c723c */ /* 0x042fe6000004185c */
[----:B------:R-:W-:Y:S02]  /*b240*/  FFMA.FTZ R190, R207, c[0x0][0x2d0], -R188 ;  /* 0x0000b400cfbe7a23 */ /* 0x000fe400000108bc */
[----:B------:R1:W-:Y:S03]  /*b250*/  MUFU.EX2 R158, R2 ;  /* 0x00000002009e7308 */ /* 0x0003e60000000800 */
[C---:B------:R-:W-:Y:S01]  /*b260*/  HMMA.16816.F32.BF16 R96, R184.reuse, R134, R96 ;  /* 0x00000086b860723c */ /* 0x040fe20000041860 */
[----:B------:R-:W2:Y:S06]  /*b270*/  LDSM.16.MT88.4 R132, [R232+0x9000] ;  /* 0x00900000e884783b */ /* 0x000eac0000004200 */
[----:B------:R-:W-:Y:S10]  /*b280*/  MUFU.EX2 R207, R149 ;  /* 0x0000009500cf7308 */ /* 0x000ff40000000800 */
[----:B------:R-:W-:Y:S01]  /*b290*/  MUFU.EX2 R190, R190 ;  /* 0x000000be00be7308 */ /* 0x000fe20000000800 */
[----:B-1----:R-:W-:Y:S02]  /*b2a0*/  FFMA.FTZ R2, R189, c[0x0][0x2d0], -R172 ;  /* 0x0000b400bd027a23 */ /* 0x002fe400000108ac */
[----:B------:R-:W-:Y:S07]  /*b2b0*/  FFMA.FTZ R189, R208, c[0x0][0x2d0], -R188 ;  /* 0x0000b400d0bd7a23 */ /* 0x000fee00000108bc */
[----:B------:R1:W-:Y:S10]  /*b2c0*/  MUFU.EX2 R208, R148 ;  /* 0x0000009400d07308 */ /* 0x0003f40000000800 */
[----:B------:R5:W3:Y:S01]  /*b2d0*/  MUFU.EX2 R159, R2 ;  /* 0x00000002009f7308 */ /* 0x000ae20000000800 */
[C---:B--2---:R-:W-:Y:S09]  /*b2e0*/  HMMA.16816.F32.BF16 R100, R184.reuse, R132, R100 ;  /* 0x00000084b864723c */ /* 0x044ff20000041864 */
[----:B------:R-:W-:Y:S01]  /*b2f0*/  MUFU.EX2 R189, R189 ;  /* 0x000000bd00bd7308 */ /* 0x000fe20000000800 */
[C---:B------:R-:W-:Y:S01]  /*b300*/  HMMA.16816.F32.BF16 R104, R184.reuse, R134, R104 ;  /* 0x00000086b868723c */ /* 0x040fe20000041868 */
[----:B------:R-:W2:Y:S02]  /*b310*/  LDSM.16.MT88.4 R132, [R233+0x9000] ;  /* 0x00900000e984783b */ /* 0x000ea40000004200 */
[----:B-1----:R-:W-:Y:S02]  /*b320*/  FADD.FTZ R148, R176, R151 ;  /* 0x00000097b0947221 */ /* 0x002fe40000010000 */
[----:B-----5:R-:W-:Y:S02]  /*b330*/  FFMA.FTZ R2, R191, c[0x0][0x2d0], -R172 ;  /* 0x0000b400bf027a23 */ /* 0x020fe400000108ac */
[----:B------:R-:W-:Y:S02]  /*b340*/  FFMA.FTZ R191, R206, c[0x0][0x2d0], -R188 ;  /* 0x0000b400cebf7a23 */ /* 0x000fe400000108bc */
[----:B------:R-:W-:Y:S10]  /*b350*/  MUFU.EX2 R206, R150 ;  /* 0x0000009600ce7308 */ /* 0x000ff40000000800 */
[----:B------:R3:W-:Y:S10]  /*b360*/  MUFU.EX2 R165, R2 ;  /* 0x0000000200a57308 */ /* 0x0007f40000000800 */
[----:B------:R-:W-:Y:S01]  /*b370*/  MUFU.EX2 R191, R191 ;  /* 0x000000bf00bf7308 */ /* 0x000fe20000000800 */
[C---:B--2---:R-:W-:Y:S08]  /*b380*/  HMMA.16816.F32.BF16 R108, R184.reuse, R132, R108 ;  /* 0x00000084b86c723c */ /* 0x044ff0000004186c */
[C---:B------:R-:W-:Y:S01]  /*b390*/  HMMA.16816.F32.BF16 R112, R184.reuse, R134, R112 ;  /* 0x00000086b870723c */ /* 0x040fe20000041870 */
[----:B------:R-:W1:Y:S03]  /*b3a0*/  LDSM.16.MT88.4 R132, [R235+0x9000] ;  /* 0x00900000eb84783b */ /* 0x000e660000004200 */
[----:B---3--:R-:W-:Y:S02]  /*b3b0*/  FFMA.FTZ R2, R0, R177, R237 ;  /* 0x000000b100027223 */ /* 0x008fe400000100ed */
[----:B------:R-:W-:Y:S04]  /*b3c0*/  FFMA.FTZ R0, R192, c[0x0][0x2d0], -R172 ;  /* 0x0000b400c0007a23 */ /* 0x000fe800000108ac */
[----:B------:R2:W3:Y:S02]  /*b3d0*/  MUFU.EX2 R166, R0 ;  /* 0x0000000000a67308 */ /* 0x0004e40000000800 */
[--C-:B--2---:R-:W-:Y:S08]  /*b3e0*/  FFMA.FTZ R0, R204, c[0x0][0x2d0], -R188.reuse ;  /* 0x0000b400cc007a23 */ /* 0x104ff000000108bc */
[----:B------:R2:W-:Y:S01]  /*b3f0*/  MUFU.EX2 R162, R0 ;  /* 0x0000000000a27308 */ /* 0x0005e20000000800 */
[C---:B-1----:R-:W-:Y:S08]  /*b400*/  HMMA.16816.F32.BF16 R116, R184.reuse, R132, R116 ;  /* 0x00000084b874723c */ /* 0x042ff00000041874 */
[C---:B------:R-:W-:Y:S01]  /*b410*/  HMMA.16816.F32.BF16 R120, R184.reuse, R134, R120 ;  /* 0x00000086b878723c */ /* 0x040fe20000041878 */
[----:B------:R-:W1:Y:S03]  /*b420*/  LDSM.16.MT88.4 R132, [R234+0x9000] ;  /* 0x00900000ea84783b */ /* 0x000e660000004200 */
[--C-:B--2---:R-:W-:Y:S04]  /*b430*/  FFMA.FTZ R0, R203, c[0x0][0x2d0], -R188.reuse ;  /* 0x0000b400cb007a23 */ /* 0x104fe800000108bc */
[----:B------:R2:W-:Y:S01]  /*b440*/  MUFU.EX2 R161, R0 ;  /* 0x0000000000a17308 */ /* 0x0005e20000000800 */
[C---:B-1----:R-:W-:Y:S03]  /*b450*/  HMMA.16816.F32.BF16 R124, R184.reuse, R132, R124 ;  /* 0x00000084b87c723c */ /* 0x042fe6000004187c */
[--C-:B--2---:R-:W-:Y:S04]  /*b460*/  FFMA.FTZ R0, R202, c[0x0][0x2d0], -R188.reuse ;  /* 0x0000b400ca007a23 */ /* 0x104fe800000108bc */
[----:B----4-:R-:W-:Y:S01]  /*b470*/  F2FP.BF16.PACK_AB R132, R163, R157 ;  /* 0x0000009da384723e */ /* 0x010fe200000010ff */
[----:B------:R-:W-:Y:S01]  /*b480*/  HMMA.16816.F32.BF16 R128, R184, R134, R128 ;  /* 0x00000086b880723c */ /* 0x000fe20000041880 */
[----:B------:R1:W-:Y:S03]  /*b490*/  MUFU.EX2 R145, R0 ;  /* 0x0000000000917308 */ /* 0x0003e60000000800 */
[----:B------:R-:W-:Y:S03]  /*b4a0*/  F2FP.BF16.PACK_AB R133, R159, R158 ;  /* 0x0000009e9f85723e */ /* 0x000fe600000010ff */
[----:B------:R-:W-:Y:S02]  /*b4b0*/  F2FP.BF16.PACK_AB R134, R167, R164 ;  /* 0x000000a4a786723e */ /* 0x000fe400000010ff */
[----:B---3--:R-:W-:Y:S03]  /*b4c0*/  F2FP.BF16.PACK_AB R135, R166, R165 ;  /* 0x000000a5a687723e */ /* 0x008fe600000010ff */
[----:B------:R-:W-:Y:S04]  /*b4d0*/  F2FP.BF16.PACK_AB R184, R190, R189 ;  /* 0x000000bdbeb8723e */ /* 0x000fe800000010ff */
[C---:B------:R-:W-:Y:S08]  /*b4e0*/  HMMA.16816.F32.BF16 R4, R132.reuse, R136, R4 ;  /* 0x000000888404723c */ /* 0x040ff00000041804 */
[C---:B------:R-:W-:Y:S01]  /*b4f0*/  HMMA.16816.F32.BF16 R8, R132.reuse, R138, R8 ;  /* 0x0000008a8408723c */ /* 0x040fe20000041808 */
[----:B------:R-:W2:Y:S03]  /*b500*/  LDSM.16.MT88.4 R136, [R235+0x800] ;  /* 0x00080000eb88783b */ /* 0x000ea60000004200 */
[----:B-1----:R-:W-:Y:S04]  /*b510*/  FFMA.FTZ R0, R201, c[0x0][0x2d0], -R188 ;  /* 0x0000b400c9007a23 */ /* 0x002fe800000108bc */
[C---:B------:R-:W-:Y:S01]  /*b520*/  HMMA.16816.F32.BF16 R12, R132.reuse, R140, R12 ;  /* 0x0000008c840c723c */ /* 0x040fe2000004180c */
[----:B------:R1:W-:Y:S07]  /*b530*/  MUFU.EX2 R146, R0 ;  /* 0x0000000000927308 */ /* 0x0003ee0000000800 */
[C---:B------:R-:W-:Y:S01]  /*b540*/  HMMA.16816.F32.BF16 R16, R132.reuse, R142, R16 ;  /* 0x0000008e8410723c */ /* 0x040fe20000041810 */
[----:B------:R-:W3:Y:S03]  /*b550*/  LDSM.16.MT88.4 R140, [R234+0x800] ;  /* 0x00080000ea8c783b */ /* 0x000ee60000004200 */
[--C-:B-1----:R-:W-:Y:S02]  /*b560*/  FFMA.FTZ R0, R197, c[0x0][0x2d0], -R172.reuse ;  /* 0x0000b400c5007a23 */ /* 0x102fe400000108ac */
[----:B------:R1:W-:Y:S02]  /*b570*/  MUFU.EX2 R197, R156 ;  /* 0x0000009c00c57308 */ /* 0x0003e40000000800 */
[C---:B--2---:R-:W-:Y:S08]  /*b580*/  HMMA.16816.F32.BF16 R20, R132.reuse, R136, R20 ;  /* 0x000000888414723c */ /* 0x044ff00000041814 */
[----:B------:R2:W-:Y:S01]  /*b590*/  MUFU.EX2 R160, R0 ;  /* 0x0000000000a07308 */ /* 0x0005e20000000800 */
[C---:B------:R-:W-:Y:S01]  /*b5a0*/  HMMA.16816.F32.BF16 R24, R132.reuse, R138, R24 ;  /* 0x0000008a8418723c */ /* 0x040fe20000041818 */
[----:B------:R-:W4:Y:S07]  /*b5b0*/  LDSM.16.MT88.4 R136, [R232+0x3800] ;  /* 0x00380000e888783b */ /* 0x000f2e0000004200 */
[C---:B---3--:R-:W-:Y:S04]  /*b5c0*/  HMMA.16816.F32.BF16 R28, R132.reuse, R140, R28 ;  /* 0x0000008c841c723c */ /* 0x048fe8000004181c */
[--C-:B-1----:R-:W-:Y:S04]  /*b5d0*/  FFMA.FTZ R156, R227, c[0x0][0x2d0], -R172.reuse ;  /* 0x0000b400e39c7a23 */ /* 0x102fe800000108ac */
[C---:B------:R-:W-:Y:S01]  /*b5e0*/  HMMA.16816.F32.BF16 R32, R132.reuse, R142, R32 ;  /* 0x0000008e8420723c */ /* 0x040fe20000041820 */
[----:B------:R-:W1:Y:S03]  /*b5f0*/  LDSM.16.MT88.4 R140, [R233+0x3800] ;  /* 0x00380000e98c783b */ /* 0x000e660000004200 */
[--C-:B--2---:R-:W-:Y:S02]  /*b600*/  FFMA.FTZ R0, R198, c[0x0][0x2d0], -R172.reuse ;  /* 0x0000b400c6007a23 */ /* 0x104fe400000108ac */
[----:B------:R-:W-:Y:S10]  /*b610*/  MUFU.EX2 R198, R155 ;  /* 0x0000009b00c67308 */ /* 0x000ff40000000800 */
[----:B------:R-:W2:Y:S01]  /*b620*/  MUFU.EX2 R144, R0 ;  /* 0x0000000000907308 */ /* 0x000ea20000000800 */
[C---:B----4-:R-:W-:Y:S08]  /*b630*/  HMMA.16816.F32.BF16 R36, R132.reuse, R136, R36 ;  /* 0x000000888424723c */ /* 0x050ff00000041824 */
[C---:B------:R-:W-:Y:S01]  /*b640*/  HMMA.16816.F32.BF16 R40, R132.reuse, R138, R40 ;  /* 0x0000008a8428723c */ /* 0x040fe20000041828 */
[----:B------:R-:W3:Y:S03]  /*b650*/  LDSM.16.MT88.4 R136, [R235+0x3800] ;  /* 0x00380000eb88783b */ /* 0x000ee60000004200 */
[----:B--2---:R-:W-:Y:S04]  /*b660*/  MOV R215, R144 ;  /* 0x0000009000d77202 */ /* 0x004fe80000000f00 */
[C---:B-1----:R-:W-:Y:S04]  /*b670*/  HMMA.16816.F32.BF16 R44, R132.reuse, R140, R44 ;  /* 0x0000008c842c723c */ /* 0x042fe8000004182c */
[--C-:B------:R-:W-:Y:S02]  /*b680*/  FFMA.FTZ R0, R199, c[0x0][0x2d0], -R172.reuse ;  /* 0x0000b400c7007a23 */ /* 0x100fe400000108ac */
[----:B------:R-:W-:Y:S02]  /*b690*/  MUFU.EX2 R199, R154 ;  /* 0x0000009a00c77308 */ /* 0x000fe40000000800 */
[C---:B------:R-:W-:Y:S01]  /*b6a0*/  HMMA.16816.F32.BF16 R48, R132.reuse, R142, R48 ;  /* 0x0000008e8430723c */ /* 0x040fe20000041830 */
[----:B------:R-:W1:Y:S07]  /*b6b0*/  LDSM.16.MT88.4 R140, [R234+0x3800] ;  /* 0x00380000ea8c783b */ /* 0x000e6e0000004200 */
[----:B------:R2:W-:Y:S01]  /*b6c0*/  MUFU.EX2 R238, R0 ;  /* 0x0000000000ee7308 */ /* 0x0005e20000000800 */
[C---:B---3--:R-:W-:Y:S03]  /*b6d0*/  HMMA.16816.F32.BF16 R52, R132.reuse, R136, R52 ;  /* 0x000000888434723c */ /* 0x048fe60000041834 */
[----:B--2---:R-:W-:Y:S05]  /*b6e0*/  FFMA.FTZ R0, R200, c[0x0][0x2d0], -R172 ;  /* 0x0000b400c8007a23 */ /* 0x004fea00000108ac */
[C---:B------:R-:W-:Y:S01]  /*b6f0*/  HMMA.16816.F32.BF16 R56, R132.reuse, R138, R56 ;  /* 0x0000008a8438723c */ /* 0x040fe20000041838 */
[----:B------:R-:W2:Y:S01]  /*b700*/  LDSM.16.MT88.4 R136, [R232+0x6800] ;  /* 0x00680000e888783b */ /* 0x000ea20000004200 */
[----:B------:R-:W-:Y:S06]  /*b710*/  MUFU.EX2 R200, R153 ;  /* 0x0000009900c87308 */ /* 0x000fec0000000800 */
[C---:B-1----:R-:W-:Y:S04]  /*b720*/  HMMA.16816.F32.BF16 R60, R132.reuse, R140, R60 ;  /* 0x0000008c843c723c */ /* 0x042fe8000004183c */
[----:B------:R1:W-:Y:S04]  /*b730*/  MUFU.EX2 R237, R0 ;  /* 0x0000000000ed7308 */ /* 0x0003e80000000800 */
[C---:B------:R-:W-:Y:S01]  /*b740*/  HMMA.16816.F32.BF16 R64, R132.reuse, R142, R64 ;  /* 0x0000008e8440723c */ /* 0x040fe20000041840 */
[----:B------:R-:W3:Y:S03]  /*b750*/  LDSM.16.MT88.4 R140, [R233+0x6800] ;  /* 0x00680000e98c783b */ /* 0x000ee60000004200 */
[----:B-1----:R-:W-:Y:S01]  /*b760*/  FADD.FTZ R0, R244, R2 ;  /* 0x00000002f4007221 */ /* 0x002fe20000010000 */
[----:B------:R-:W-:Y:S01]  /*b770*/  MOV R244, R146 ;  /* 0x0000009200f47202 */ /* 0x000fe20000000f00 */
[----:B------:R-:W-:Y:S01]  /*b780*/  FFMA.FTZ R2, R216, c[0x0][0x2d0], -R188 ;  /* 0x0000b400d8027a23 */ /* 0x000fe200000108bc */
[----:B------:R-:W-:Y:S01]  /*b790*/  MOV R216, R145 ;  /* 0x0000009100d87202 */ /* 0x000fe20000000f00 */
[----:B------:R-:W-:Y:S01]  /*b7a0*/  FADD.FTZ R152, R249, R0 ;  /* 0x00000000f9987221 */ /* 0x000fe20000010000 */
[C---:B--2---:R-:W-:Y:S01]  /*b7b0*/  HMMA.16816.F32.BF16 R68, R132.reuse, R136, R68 ;  /* 0x000000888444723c */ /* 0x044fe20000041844 */
[----:B------:R-:W-:Y:S02]  /*b7c0*/  LDSM.16.MT88.4 R144, [R235+0x1000] ;  /* 0x00100000eb90783b */ /* 0x000fe40000004200 */
[----:B------:R-:W-:Y:S02]  /*b7d0*/  FFMA.FTZ R188, R205, c[0x0][0x2d0], -R188 ;  /* 0x0000b400cdbc7a23 */ /* 0x000fe400000108bc */
[----:B------:R1:W-:Y:S01]  /*b7e0*/  MUFU.EX2 R205, R2 ;  /* 0x0000000200cd7308 */ /* 0x0003e20000000800 */
[----:B------:R-:W-:Y:S02]  /*b7f0*/  FFMA.FTZ R0, R217, c[0x0][0x2d0], -R172 ;  /* 0x0000b400d9007a23 */ /* 0x000fe400000108ac */
[C---:B------:R-:W-:Y:S01]  /*b800*/  HMMA.16816.F32.BF16 R72, R132.reuse, R138, R72 ;  /* 0x0000008a8448723c */ /* 0x040fe20000041848 */
[----:B------:R-:W2:Y:S06]  /*b810*/  LDSM.16.MT88.4 R136, [R235+0x6800] ;  /* 0x00680000eb88783b */ /* 0x000eac0000004200 */
[----:B------:R-:W4:Y:S01]  /*b820*/  MUFU.EX2 R192, R188 ;  /* 0x000000bc00c07308 */ /* 0x000f220000000800 */
[C---:B---3--:R-:W-:Y:S08]  /*b830*/  HMMA.16816.F32.BF16 R76, R132.reuse, R140, R76 ;  /* 0x0000008c844c723c */ /* 0x048ff0000004184c */
[C---:B------:R-:W-:Y:S01]  /*b840*/  HMMA.16816.F32.BF16 R80, R132.reuse, R142, R80 ;  /* 0x0000008e8450723c */ /* 0x040fe20000041850 */
[----:B------:R-:W3:Y:S01]  /*b850*/  LDSM.16.MT88.4 R140, [R234+0x6800] ;  /* 0x00680000ea8c783b */ /* 0x000ee20000004200 */
[----:B------:R5:W-:Y:S02]  /*b860*/  MUFU.EX2 R204, R0 ;  /* 0x0000000000cc7308 */ /* 0x000be40000000800 */
[----:B-1----:R-:W-:Y:S02]  /*b870*/  FADD.FTZ R2, R175, R152 ;  /* 0x00000098af027221 */ /* 0x002fe40000010000 */
[----:B------:R-:W-:Y:S03]  /*b880*/  FADD.FTZ R152, R157, R148 ;  /* 0x000000949d987221 */ /* 0x000fe60000010000 */
[----:B------:R-:W-:Y:S03]  /*b890*/  LDSM.16.MT88.4 R148, [R235+0x1800] ;  /* 0x00180000eb94783b */ /* 0x000fe60000004200 */
[----:B------:R-:W-:Y:S01]  /*b8a0*/  MUFU.EX2 R175, R156 ;  /* 0x0000009c00af7308 */ /* 0x000fe20000000800 */
[----:B------:R-:W-:Y:S01]  /*b8b0*/  FFMA.FTZ R157, R226, c[0x0][0x2d0], -R172 ;  /* 0x0000b400e29d7a23 */ /* 0x000fe200000108ac */
[----:B----4-:R-:W-:Y:S01]  /*b8c0*/  F2FP.BF16.PACK_AB R186, R192, R191 ;  /* 0x000000bfc0ba723e */ /* 0x010fe200000010ff */
[----:B------:R-:W-:Y:S02]  /*b8d0*/  FADD.FTZ R158, R158, R2 ;  /* 0x000000029e9e7221 */ /* 0x000fe40000010000 */
[----:B------:R-:W-:Y:S02]  /*b8e0*/  FFMA.FTZ R2, R236, c[0x0][0x2d0], -R172 ;  /* 0x0000b400ec027a23 */ /* 0x000fe400000108ac */
[----:B------:R-:W-:Y:S03]  /*b8f0*/  FADD.FTZ R158, R159, R158 ;  /* 0x0000009e9f9e7221 */ /* 0x000fe60000010000 */
[----:B------:R-:W1:Y:S01]  /*b900*/  MUFU.EX2 R188, R2 ;  /* 0x0000000200bc7308 */ /* 0x000e620000000800 */
[C---:B--2---:R-:W-:Y:S03]  /*b910*/  HMMA.16816.F32.BF16 R84, R132.reuse, R136, R84 ;  /* 0x000000888454723c */ /* 0x044fe60000041854 */
[----:B-----5:R-:W-:Y:S06]  /*b920*/  FFMA.FTZ R0, R218, c[0x0][0x2d0], -R172 ;  /* 0x0000b400da007a23 */ /* 0x020fec00000108ac */
[----:B------:R2:W4:Y:S01]  /*b930*/  MUFU.EX2 R203, R0 ;  /* 0x0000000000cb7308 */ /* 0x0005220000000800 */
[C---:B------:R-:W-:Y:S01]  /*b940*/  HMMA.16816.F32.BF16 R88, R132.reuse, R138, R88 ;  /* 0x0000008a8458723c */ /* 0x040fe20000041858 */
[----:B------:R-:W5:Y:S07]  /*b950*/  LDSM.16.MT88.4 R136, [R232+0x9800] ;  /* 0x00980000e888783b */ /* 0x000f6e0000004200 */
[C---:B---3--:R-:W-:Y:S01]  /*b960*/  HMMA.16816.F32.BF16 R92, R132.reuse, R140, R92 ;  /* 0x0000008c845c723c */ /* 0x048fe2000004185c */
[----:B------:R-:W-:Y:S03]  /*b970*/  MUFU.EX2 R174, R157 ;  /* 0x0000009d00ae7308 */ /* 0x000fe60000000800 */
[----:B-1----:R-:W-:Y:S01]  /*b980*/  F2FP.BF16.PACK_AB R185, R175, R188 ;  /* 0x000000bcafb9723e */ /* 0x002fe200000010ff */
[----:B------:R-:W-:Y:S03]  /*b990*/  FADD.FTZ R2, R165, R158 ;  /* 0x0000009ea5027221 */ /* 0x000fe60000010000 */
[C---:B------:R-:W-:Y:S01]  /*b9a0*/  HMMA.16816.F32.BF16 R96, R132.reuse, R142, R96 ;  /* 0x0000008e8460723c */ /* 0x040fe20000041860 */
[----:B------:R-:W1:Y:S03]  /*b9b0*/  LDSM.16.MT88.4 R140, [R233+0x9800] ;  /* 0x00980000e98c783b */ /* 0x000e660000004200 */
[----:B------:R-:W-:Y:S02]  /*b9c0*/  FADD.FTZ R2, R166, R2 ;  /* 0x00000002a6027221 */ /* 0x000fe40000010000 */
[----:B--2---:R-:W-:Y:S02]  /*b9d0*/  FFMA.FTZ R0, R219, c[0x0][0x2d0], -R172 ;  /* 0x0000b400db007a23 */ /* 0x004fe400000108ac */
[----:B------:R-:W-:Y:S02]  /*b9e0*/  FADD.FTZ R2, R160, R2 ;  /* 0x00000002a0027221 */ /* 0x000fe40000010000 */
[----:B------:R2:W3:Y:S02]  /*b9f0*/  MUFU.EX2 R202, R0 ;  /* 0x0000000000ca7308 */ /* 0x0004e40000000800 */
[----:B------:R-:W-:Y:S04]  /*ba00*/  FADD.FTZ R2, R215, R2 ;  /* 0x00000002d7027221 */ /* 0x000fe80000010000 */
[----:B------:R-:W-:Y:S04]  /*ba10*/  FADD.FTZ R2, R238, R2 ;  /* 0x00000002ee027221 */ /* 0x000fe80000010000 */
[----:B------:R-:W-:Y:S01]  /*ba20*/  FADD.FTZ R2, R237, R2 ;  /* 0x00000002ed027221 */ /* 0x000fe20000010000 */
[C---:B-----5:R-:W-:Y:S03]  /*ba30*/  HMMA.16816.F32.BF16 R100, R132.reuse, R136, R100 ;  /* 0x000000888464723c */ /* 0x060fe60000041864 */
[----:B------:R-:W-:Y:S04]  /*ba40*/  FADD.FTZ R2, R204, R2 ;  /* 0x00000002cc027221 */ /* 0x000fe80000010000 */
[----:B----4-:R-:W-:Y:S01]  /*ba50*/  FADD.FTZ R2, R203, R2 ;  /* 0x00000002cb027221 */ /* 0x010fe20000010000 */
[C---:B------:R-:W-:Y:S01]  /*ba60*/  HMMA.16816.F32.BF16 R104, R132.reuse, R138, R104 ;  /* 0x0000008a8468723c */ /* 0x040fe20000041868 */
[----:B------:R-:W4:Y:S03]  /*ba70*/  LDSM.16.MT88.4 R136, [R235+0x9800] ;  /* 0x00980000eb88783b */ /* 0x000f260000004200 */
[----:B--2---:R-:W-:Y:S02]  /*ba80*/  FFMA.FTZ R0, R220, c[0x0][0x2d0], -R172 ;  /* 0x0000b400dc007a23 */ /* 0x004fe400000108ac */
[----:B---3--:R-:W-:Y:S02]  /*ba90*/  FADD.FTZ R2, R202, R2 ;  /* 0x00000002ca027221 */ /* 0x008fe40000010000 */
[C---:B-1----:R-:W-:Y:S01]  /*baa0*/  HMMA.16816.F32.BF16 R108, R132.reuse, R140, R108 ;  /* 0x0000008c846c723c */ /* 0x042fe2000004186c */
[----:B------:R1:W2:Y:S07]  /*bab0*/  MUFU.EX2 R201, R0 ;  /* 0x0000000000c97308 */ /* 0x0002ae0000000800 */
[C---:B------:R-:W-:Y:S01]  /*bac0*/  HMMA.16816.F32.BF16 R112, R132.reuse, R142, R112 ;  /* 0x0000008e8470723c */ /* 0x040fe20000041870 */
[----:B------:R-:W3:Y:S03]  /*bad0*/  LDSM.16.MT88.4 R140, [R234+0x9800] ;  /* 0x00980000ea8c783b */ /* 0x000ee60000004200 */
[----:B-1----:R-:W-:Y:S02]  /*bae0*/  FFMA.FTZ R0, R221, c[0x0][0x2d0], -R172 ;  /* 0x0000b400dd007a23 */ /* 0x002fe400000108ac */
[----:B--2---:R-:W-:Y:S02]  /*baf0*/  FADD.FTZ R2, R201, R2 ;  /* 0x00000002c9027221 */ /* 0x004fe40000010000 */
[----:B------:R1:W2:Y:S01]  /*bb00*/  MUFU.EX2 R196, R0 ;  /* 0x0000000000c47308 */ /* 0x0002a20000000800 */
[C---:B----4-:R-:W-:Y:S08]  /*bb10*/  HMMA.16816.F32.BF16 R116, R132.reuse, R136, R116 ;  /* 0x000000888474723c */ /* 0x050ff00000041874 */
[C---:B------:R-:W-:Y:S01]  /*bb20*/  HMMA.16816.F32.BF16 R120, R132.reuse, R138, R120 ;  /* 0x0000008a8478723c */ /* 0x040fe20000041878 */
[----:B------:R-:W4:Y:S07]  /*bb30*/  LDSM.16.MT88.4 R136, [R232+0x1000] ;  /* 0x00100000e888783b */ /* 0x000f2e0000004200 */
[C---:B---3--:R-:W-:Y:S04]  /*bb40*/  HMMA.16816.F32.BF16 R124, R132.reuse, R140, R124 ;  /* 0x0000008c847c723c */ /* 0x048fe8000004187c */
[----:B-1----:R-:W-:Y:S02]  /*bb50*/  FFMA.FTZ R0, R222, c[0x0][0x2d0], -R172 ;  /* 0x0000b400de007a23 */ /* 0x002fe400000108ac */
[----:B--2---:R-:W-:Y:S02]  /*bb60*/  FADD.FTZ R2, R196, R2 ;  /* 0x00000002c4027221 */ /* 0x004fe40000010000 */
[----:B------:R-:W-:Y:S01]  /*bb70*/  HMMA.16816.F32.BF16 R128, R132, R142, R128 ;  /* 0x0000008e8480723c */ /* 0x000fe20000041880 */
[----:B------:R-:W1:Y:S01]  /*bb80*/  LDSM.16.MT88.4 R140, [R233+0x1000] ;  /* 0x00100000e98c783b */ /* 0x000e620000004200 */
[----:B------:R2:W3:Y:S05]  /*bb90*/  MUFU.EX2 R195, R0 ;  /* 0x0000000000c37308 */ /* 0x0004ea0000000800 */
[----:B------:R-:W-:Y:S02]  /*bba0*/  F2FP.BF16.PACK_AB R132, R161, R162 ;  /* 0x000000a2a184723e */ /* 0x000fe400000010ff */
[----:B------:R-:W-:Y:S03]  /*bbb0*/  F2FP.BF16.PACK_AB R133, R215, R160 ;  /* 0x000000a0d785723e */ /* 0x000fe600000010ff */
[----:B------:R-:W-:Y:S02]  /*bbc0*/  F2FP.BF16.PACK_AB R134, R244, R216 ;  /* 0x000000d8f486723e */ /* 0x000fe400000010ff */
[----:B------:R-:W-:Y:S07]  /*bbd0*/  F2FP.BF16.PACK_AB R135, R237, R238 ;  /* 0x000000eeed87723e */ /* 0x000fee00000010ff */
[C---:B----4-:R-:W-:Y:S03]  /*bbe0*/  HMMA.16816.F32.BF16 R4, R132.reuse, R136, R4 ;  /* 0x000000888404723c */ /* 0x050fe60000041804 */
[----:B--2---:R-:W-:Y:S02]  /*bbf0*/  FFMA.FTZ R0, R223, c[0x0][0x2d0], -R172 ;  /* 0x0000b400df007a23 */ /* 0x004fe400000108ac */
[----:B---3--:R-:W-:Y:S02]  /*bc00*/  FADD.FTZ R2, R195, R2 ;  /* 0x00000002c3027221 */ /* 0x008fe40000010000 */
[----:B------:R2:W3:Y:S01]  /*bc10*/  MUFU.EX2 R194, R0 ;  /* 0x0000000000c27308 */ /* 0x0004e20000000800 */
[C---:B------:R-:W-:Y:S01]  /*bc20*/  HMMA.16816.F32.BF16 R8, R132.reuse, R138, R8 ;  /* 0x0000008a8408723c */ /* 0x040fe20000041808 */
[----:B------:R-:W4:Y:S07]  /*bc30*/  LDSM.16.MT88.4 R136, [R234+0x1000] ;  /* 0x00100000ea88783b */ /* 0x000f2e0000004200 */
[C---:B-1----:R-:W-:Y:S08]  /*bc40*/  HMMA.16816.F32.BF16 R12, R132.reuse, R140, R12 ;  /* 0x0000008c840c723c */ /* 0x042ff0000004180c */
[C---:B------:R-:W-:Y:S01]  /*bc50*/  HMMA.16816.F32.BF16 R16, R132.reuse, R142, R16 ;  /* 0x0000008e8410723c */ /* 0x040fe20000041810 */
[----:B------:R-:W1:Y:S03]  /*bc60*/  LDSM.16.MT88.4 R140, [R232+0x4000] ;  /* 0x00400000e88c783b */ /* 0x000e660000004200 */
[--C-:B--2---:R-:W-:Y:S04]  /*bc70*/  FFMA.FTZ R0, R224, c[0x0][0x2d0], -R172.reuse ;  /* 0x0000b400e0007a23 */ /* 0x104fe800000108ac */
[C---:B------:R-:W-:Y:S01]  /*bc80*/  HMMA.16816.F32.BF16 R20, R132.reuse, R144, R20 ;  /* 0x000000908414723c */ /* 0x040fe20000041814 */
[----:B------:R2:W-:Y:S03]  /*bc90*/  MUFU.EX2 R193, R0 ;  /* 0x0000000000c17308 */ /* 0x0005e60000000800 */
[----:B------:R-:W-:Y:S02]  /*bca0*/  FFMA.FTZ R172, R225, c[0x0][0x2d0], -R172 ;  /* 0x0000b400e1ac7a23 */ /* 0x000fe400000108ac */
[----:B---3--:R-:W-:Y:S02]  /*bcb0*/  FADD.FTZ R2, R194, R2 ;  /* 0x00000002c2027221 */ /* 0x008fe40000010000 */
[C---:B------:R-:W-:Y:S01]  /*bcc0*/  HMMA.16816.F32.BF16 R24, R132.reuse, R146, R24 ;  /* 0x000000928418723c */ /* 0x040fe20000041818 */
[----:B------:R-:W3:Y:S02]  /*bcd0*/  LDSM.16.MT88.4 R144, [R233+0x4000] ;  /* 0x00400000e990783b */ /* 0x000ee40000004200 */
[----:B------:R-:W5:Y:S05]  /*bce0*/  MUFU.EX2 R172, R172 ;  /* 0x000000ac00ac7308 */ /* 0x000f6a0000000800 */
[C---:B----4-:R-:W-:Y:S08]  /*bcf0*/  HMMA.16816.F32.BF16 R28, R132.reuse, R136, R28 ;  /* 0x00000088841c723c */ /* 0x050ff0000004181c */
[C---:B------:R-:W-:Y:S01]  /*bd00*/  HMMA.16816.F32.BF16 R32, R132.reuse, R138, R32 ;  /* 0x0000008a8420723c */ /* 0x040fe20000041820 */
[----:B------:R-:W4:Y:S03]  /*bd10*/  LDSM.16.MT88.4 R136, [R235+0x4000] ;  /* 0x00400000eb88783b */ /* 0x000f260000004200 */
[----:B--2---:R-:W-:Y:S04]  /*bd20*/  FADD.FTZ R0, R163, R152 ;  /* 0x00000098a3007221 */ /* 0x004fe80000010000 */
[C---:B-1----:R-:W-:Y:S01]  /*bd30*/  HMMA.16816.F32.BF16 R36, R132.reuse, R140, R36 ;  /* 0x0000008c8424723c */ /* 0x042fe20000041824 */
[----:B------:R-:W-:Y:S03]  /*bd40*/  LDSM.16.MT88.4 R152, [R234+0x2000] ;  /* 0x00200000ea98783b */ /* 0x000fe60000004200 */
[----:B-----5:R-:W-:Y:S01]  /*bd50*/  F2FP.BF16.PACK_AB R187, R172, R174 ;  /* 0x000000aeacbb723e */ /* 0x020fe200000010ff */
[----:B------:R-:W-:Y:S03]  /*bd60*/  FADD.FTZ R0, R164, R0 ;  /* 0x00000000a4007221 */ /* 0x000fe60000010000 */
[C---:B------:R-:W-:Y:S01]  /*bd70*/  HMMA.16816.F32.BF16 R40, R132.reuse, R142, R40 ;  /* 0x0000008e8428723c */ /* 0x040fe20000041828 */
[----:B------:R-:W1:Y:S03]  /*bd80*/  LDSM.16.MT88.4 R140, [R234+0x4000] ;  /* 0x00400000ea8c783b */ /* 0x000e660000004200 */
[----:B------:R-:W-:Y:S04]  /*bd90*/  FADD.FTZ R0, R167, R0 ;  /* 0x00000000a7007221 */ /* 0x000fe80000010000 */
[C---:B---3--:R-:W-:Y:S04]  /*bda0*/  HMMA.16816.F32.BF16 R44, R132.reuse, R144, R44 ;  /* 0x00000090842c723c */ /* 0x048fe8000004182c */
[----:B------:R-:W-:Y:S04]  /*bdb0*/  FADD.FTZ R0, R162, R0 ;  /* 0x00000000a2007221 */ /* 0x000fe80000010000 */
[C---:B------:R-:W-:Y:S01]  /*bdc0*/  HMMA.16816.F32.BF16 R48, R132.reuse, R146, R48 ;  /* 0x000000928430723c */ /* 0x040fe20000041830 */
[----:B------:R-:W2:Y:S03]  /*bdd0*/  LDSM.16.MT88.4 R144, [R232+0x7000] ;  /* 0x00700000e890783b */ /* 0x000ea60000004200 */
[----:B------:R-:W-:Y:S04]  /*bde0*/  FADD.FTZ R0, R161, R0 ;  /* 0x00000000a1007221 */ /* 0x000fe80000010000 */
[----:B------:R-:W-:Y:S01]  /*bdf0*/  FADD.FTZ R0, R216, R0 ;  /* 0x00000000d8007221 */ /* 0x000fe20000010000 */
[C---:B----4-:R-:W-:Y:S01]  /*be00*/  HMMA.16816.F32.BF16 R52, R132.reuse, R136, R52 ;  /* 0x000000888434723c */ /* 0x050fe20000041834 */
[----:B------:R-:W-:Y:S02]  /*be10*/  LDSM.16.MT88.4 R160, [R232+0x5800] ;  /* 0x00580000e8a0783b */ /* 0x000fe40000004200 */
        /* <DEDUP_REMOVED lines=90> */
[----:B------:R-:W-:Y:S02]  /*c3c0*/  F2FP.BF16.PACK_AB R132, R200, R199 ;  /* 0x000000c7c884723e */ /* 0x000fe400000010ff */
[----:B------:R-:W-:Y:S03]  /*c3d0*/  F2FP.BF16.PACK_AB R134, R197, R198 ;  /* 0x000000c6c586723e */ /* 0x000fe600000010ff */
[----:B------:R-:W-:Y:S02]  /*c3e0*/  F2FP.BF16.PACK_AB R133, R195, R196 ;  /* 0x000000c4c385723e */ /* 0x000fe400000010ff */
[C---:B------:R-:W-:Y:S07]  /*c3f0*/  F2FP.BF16.PACK_AB R135, R193.reuse, R194 ;  /* 0x000000c2c187723e */ /* 0x040fee00000010ff */
        /* <DEDUP_REMOVED lines=11> */
[----:B------:R-:W-:Y:S07]  /*c4b0*/  LDSM.16.MT88.4 R152, [R233+0x8000] ;  /* 0x00800000e998783b */ /* 0x000fee0000004200 */
        /* <DEDUP_REMOVED lines=34> */
[C---:B------:R-:W-:Y:S01]  /*c6e0*/  HMMA.16816.F32.BF16 R176, R184.reuse, R180, R4 ;  /* 0x000000b4b8b0723c */ /* 0x040fe20000041804 */
[----:B------:R-:W1:Y:S07]  /*c6f0*/  LDSM.16.MT88.4 R4, [R235+0x5800] ;  /* 0x00580000eb04783b */ /* 0x000e6e0000004200 */
[C---:B------:R-:W-:Y:S01]  /*c700*/  HMMA.16816.F32.BF16 R180, R184.reuse, R182, R8 ;  /* 0x000000b6b8b4723c */ /* 0x040fe20000041808 */
[----:B------:R-:W4:Y:S07]  /*c710*/  LDSM.16.MT88.4 R8, [R234+0x5800] ;  /* 0x00580000ea08783b */ /* 0x000f2e0000004200 */
[C---:B--2---:R-:W-:Y:S01]  /*c720*/  HMMA.16816.F32.BF16 R132, R184.reuse, R136, R12 ;  /* 0x00000088b884723c */ /* 0x044fe2000004180c */
[----:B------:R-:W2:Y:S07]  /*c730*/  LDSM.16.MT88.4 R12, [R232+0x8800] ;  /* 0x00880000e80c783b */ /* 0x000eae0000004200 */
[C---:B------:R-:W-:Y:S01]  /*c740*/  HMMA.16816.F32.BF16 R136, R184.reuse, R138, R16 ;  /* 0x0000008ab888723c */ /* 0x040fe20000041810 */
[----:B------:R-:W5:Y:S07]  /*c750*/  LDSM.16.MT88.4 R16, [R233+0x8800] ;  /* 0x00880000e910783b */ /* 0x000f6e0000004200 */
[C---:B------:R-:W-:Y:S01]  /*c760*/  HMMA.16816.F32.BF16 R140, R184.reuse, R144, R20 ;  /* 0x00000090b88c723c */ /* 0x040fe20000041814 */
[----:B------:R-:W1:Y:S07]  /*c770*/  LDSM.16.MT88.4 R20, [R235+0x8800] ;  /* 0x00880000eb14783b */ /* 0x000e6e0000004200 */
[C---:B------:R-:W-:Y:S01]  /*c780*/  HMMA.16816.F32.BF16 R144, R184.reuse, R146, R24 ;  /* 0x00000092b890723c */ /* 0x040fe20000041818 */
[----:B------:R-:W1:Y:S07]  /*c790*/  LDSM.16.MT88.4 R24, [R234+0x8800] ;  /* 0x00880000ea18783b */ /* 0x000e6e0000004200 */
        /* <DEDUP_REMOVED lines=15> */
[C---:B-----5:R-:W-:Y:S01]  /*c890*/  HMMA.16816.F32.BF16 R76, R184.reuse, R16, R76 ;  /* 0x00000010b84c723c */ /* 0x060fe2000004184c */
[----:B------:R-:W4:Y:S07]  /*c8a0*/  LDL R16, [R1+0x14] ;  /* 0x0000140001107983 */ /* 0x000f2e0000100800 */
        /* <DEDUP_REMOVED lines=10> */
[C---:B--2---:R-:W-:Y:S07]  /*c950*/  HMMA.16816.F32.BF16 R116, R184.reuse, R12, R116 ;  /* 0x0000000cb874723c */ /* 0x044fee0000041874 */
        /* <DEDUP_REMOVED lines=17> */
[C---:B----4-:R-:W-:Y:S02]  /*ca70*/  ISETP.GT.AND P0, PT, R247.reuse, R16, PT ;  /* 0x00000010f700720c */ /* 0x050fe40003f04270 */
[----:B------:R-:W-:Y:S11]  /*ca80*/  IADD3 R247, R247, -0x1, RZ ;  /* 0xfffffffff7f77810 */ /* 0x000ff60007ffe0ff */
[----:B-1----:R-:W-:-:S05]  /*ca90*/  @P0 BRA `(.L_x_3348) ;  /* 0xffffad7000000947 */ /* 0x002fca000383ffff */
.L_x_3337:
[----:B-1----:R-:W-:-:S13]  /*caa0*/  ISETP.GE.AND P0, PT, R247, RZ, PT ;  /* 0x000000fff700720c */ /* 0x002fda0003f06270 */
[----:B------:R-:W-:Y:S05]  /*cab0*/  @!P0 BRA `(.L_x_3349) ;  /* 0x00004a8000008947 */ /* 0x000fea0003800000 */
[----:B------:R-:W-:Y:S02]  /*cac0*/  MOV R175, R12 ;  /* 0x0000000c00af7202 */ /* 0x000fe40000000f00 */
[----:B------:R-:W-:Y:S02]  /*cad0*/  MOV R174, R173 ;  /* 0x000000ad00ae7202 */ /* 0x000fe40000000f00 */
.L_x_3356:
[----:B------:R-:W-:Y:S01]  /*cae0*/  SHF.R.S32.HI R0, RZ, 0x1f, R248 ;  /* 0x0000001fff007819 */ /* 0x000fe200000114f8 */
[----:B------:R-:W2:Y:S01]  /*caf0*/  LDL.64 R6, [R1+0x30] ;  /* 0x0000300001067983 */ /* 0x000ea20000100a00 */
[----:B------:R-:W-:Y:S01]  /*cb00*/  SHF.R.S32.HI R4, RZ, 0x1f, R246 ;  /* 0x0000001fff047819 */ /* 0x000fe200000114f6 */
[----:B------:R-:W-:Y:S04]  /*cb10*/  DEPBAR.LE SB0, 0x0 ;  /* 0x000080000000791a */ /* 0x000fe80000000000 */
[----:B------:R-:W3:Y:S01]  /*cb20*/  LDL R5, [R1+0x3c] ;  /* 0x00003c0001057983 */ /* 0x000ee20000100800 */
[----:B------:R-:W-:Y:S01]  /*cb30*/  IADD3 R13, R245, 0xc0, RZ ;  /* 0x000000c0f50d7810 */ /* 0x000fe20007ffe0ff */
[----:B------:R-:W-:Y:S01]  /*cb40*/  WARPSYNC 0xffffffff ;  /* 0xffffffff00007948 */ /* 0x000fe20003800000 */
[----:B------:R-:W-:Y:S01]  /*cb50*/  IADD3 R238, R228, 0xb800, RZ ;  /* 0x0000b800e4ee7810 */ /* 0x000fe20007ffe0ff */
[----:B------:R-:W-:Y:S01]  /*cb60*/  BAR.SYNC.DEFER_BLOCKING 0x0 ;  /* 0x0000000000007b1d */ /* 0x000fe20000010000 */
[----:B------:R-:W-:Y:S01]  /*cb70*/  SHF.R.S32.HI R13, RZ, 0x1f, R13 ;  /* 0x0000001fff0d7819 */ /* 0x000fe2000001140d */
[----:B------:R-:W-:Y:S01]  /*cb80*/  IMAD R0, R0, c[0x0][0x208], RZ ;  /* 0x0000820000007a24 */ /* 0x000fe200078e02ff */
[----:B------:R-:W-:Y:S01]  /*cb90*/  IADD3 R237, R228, 0xb000, RZ ;  /* 0x0000b000e4ed7810 */ /* 0x000fe20007ffe0ff */
[----:B------:R-:W-:Y:S01]  /*cba0*/  IMAD.WIDE.U32 R2, R248, c[0x0][0x208], RZ ;  /* 0x00008200f8027a25 */ /* 0x000fe200078e00ff */
[C---:B------:R-:W-:Y:S02]  /*cbb0*/  IADD3 R236, R228.reuse, 0xa800, RZ ;  /* 0x0000a800e4ec7810 */ /* 0x040fe40007ffe0ff */
[----:B------:R-:W-:Y:S01]  /*cbc0*/  IADD3 R227, R228, 0xa000, RZ ;  /* 0x0000a000e4e37810 */ /* 0x000fe20007ffe0ff */
[----:B------:R-:W-:Y:S01]  /*cbd0*/  IMAD R0, R248, c[0x0][0x20c], R0 ;  /* 0x00008300f8007a24 */ /* 0x000fe200078e0200 */
[----:B------:R-:W-:Y:S01]  /*cbe0*/  IADD3 R226, R228, 0x9800, RZ ;  /* 0x00009800e4e27810 */ /* 0x000fe20007ffe0ff */
[----:B------:R-:W-:Y:S01]  /*cbf0*/  IMAD R4, R4, c[0x0][0x218], RZ ;  /* 0x0000860004047a24 */ /* 0x000fe200078e02ff */
[C---:B------:R-:W-:Y:S01]  /*cc00*/  IADD3 R225, R228.reuse, 0x9000, RZ ;  /* 0x00009000e4e17810 */ /* 0x040fe20007ffe0ff */
[----:B------:R-:W-:Y:S01]  /*cc10*/  IMAD.IADD R3, R3, 0x1, R0 ;  /* 0x0000000103037824 */ /* 0x000fe200078e0200 */
[----:B------:R-:W-:Y:S01]  /*cc20*/  IADD3 R224, R228, 0x8800, RZ ;  /* 0x00008800e4e07810 */ /* 0x000fe20007ffe0ff */
[----:B------:R-:W-:Y:S01]  /*cc30*/  IMAD R4, R246, c[0x0][0x21c], R4 ;  /* 0x00008700f6047a24 */ /* 0x000fe200078e0204 */
[----:B------:R-:W-:Y:S01]  /*cc40*/  IADD3 R223, R228, 0x8000, RZ ;  /* 0x00008000e4df7810 */ /* 0x000fe20007ffe0ff */
        /* <DEDUP_REMOVED lines=8> */
[C---:B------:R-:W-:Y:S01]  /*ccd0*/  IADD3 R218, R228.reuse, 0x5800, RZ ;  /* 0x00005800e4da7810 */ /* 0x040fe20007ffe0ff */
[C---:B------:R-:W-:Y:S01]  /*cce0*/  IMAD.SHL.U32 R36, R245.reuse, 0x2, RZ ;  /* 0x00000002f5247824 */ /* 0x040fe200078e00ff */
        /* <DEDUP_REMOVED lines=19> */
[----:B------:R-:W-:Y:S02]  /*ce20*/  IADD3 R6, R245, 0xc0, RZ ;  /* 0x000000c0f5067810 */ /* 0x000fe40007ffe0ff */
[----:B---3--:R-:W-:Y:S03]  /*ce30*/  IADD3.X R4, R5, R3, R4, P0, !PT ;  /* 0x0000000305047210 */ /* 0x008fe600007fe404 */
[----:B------:R-:W-:Y:S01]  /*ce40*/  IMAD.SHL.U32 R45, R6, 0x2, RZ ;  /* 0x00000002062d7824 */ /* 0x000fe200078e00ff */
[----:B------:R-:W-:Y:S02]  /*ce50*/  SHF.R.S32.HI R5, RZ, 0x1f, R251 ;  /* 0x0000001fff057819 */ /* 0x000fe400000114fb */
[----:B------:R-:W-:Y:S02]  /*ce60*/  LEA R7, P0, R12, c[0x0][0x1f8], 0x1 ;  /* 0x00007e000c077a11 */ /* 0x000fe400078008ff */
[----:B------:R-:W-:Y:S02]  /*ce70*/  SHF.L.U64.HI R20, R6, 0x1, R13 ;  /* 0x0000000106147819 */ /* 0x000fe4000001020d */
[----:B------:R-:W-:Y:S02]  /*ce80*/  SHF.R.S32.HI R6, RZ, 0x1f, R252 ;  /* 0x0000001fff067819 */ /* 0x000fe400000114fc */
[----:B------:R-:W-:Y:S02]  /*ce90*/  SHF.L.U64.HI R15, R251, 0x1, R5 ;  /* 0x00000001fb0f7819 */ /* 0x000fe40000010205 */
[----:B------:R-:W-:Y:S02]  /*cea0*/  SHF.R.S32.HI R5, RZ, 0x1f, R245 ;  /* 0x0000001fff057819 */ /* 0x000fe400000114f5 */
[----:B------:R-:W-:Y:S02]  /*ceb0*/  LEA.HI.X R12, R12, c[0x0][0x1fc], R4, 0x1, P0 ;  /* 0x00007f000c0c7a11 */ /* 0x000fe400000f0c04 */
[----:B------:R-:W-:Y:S02]  /*cec0*/  SHF.L.U64.HI R14, R252, 0x1, R6 ;  /* 0x00000001fc0e7819 */ /* 0x000fe40000010206 */
[----:B------:R-:W-:Y:S01]  /*ced0*/  SHF.L.U64.HI R13, R245, 0x1, R5 ;  /* 0x00000001f50d7819 */ /* 0x000fe20000010205 */
[----:B------:R-:W-:-:S05]  /*cee0*/  BRA.DIV ~URZ, `(.L_x_3350) ;  /* 0x000099227f007947 */ /* 0x000fca000b800000 */
[----:B-1--4-:R1:W2:Y:S02]  /*cef0*/  SHFL.IDX PT, R2, R12, RZ, 0x181f ;  /* 0x00181fff0c027589 */ /* 0x0122a400000e0000 */
.L_x_3405:
[----:B------:R-:W3:Y:S01]  /*cf00*/  SHFL.IDX PT, R6, R7, RZ, 0x181f ;  /* 0x00181fff07067589 */ /* 0x000ee200000e0000 */
[----:B------:R-:W-:Y:S01]  /*cf10*/  ISETP.GE.AND P1, PT, R245, c[0x0][0x1d4], PT ;  /* 0x00007500f5007a0c */ /* 0x000fe20003f26270 */
[----:B------:R-:W-:Y:S01]  /*cf20*/  BSSY B0, `(.L_x_3351) ;  /* 0x00001cb000007945 */ /* 0x000fe20003800000 */
[----:B------:R-:W-:Y:S02]  /*cf30*/  ISETP.GE.AND P5, PT, R252, c[0x0][0x1d4], PT ;  /* 0x00007500fc007a0c */ /* 0x000fe40003fa6270 */
[----:B------:R-:W4:Y:S01]  /*cf40*/  SHFL.IDX PT, R4, R7, 0x1, 0x181f ;  /* 0x00381f0007047f89 */ /* 0x000f2200000e0000 */
[----:B------:R-:W-:Y:S02]  /*cf50*/  ISETP.GE.AND P4, PT, R251, c[0x0][0x1d4], PT ;  /* 0x00007500fb007a0c */ /* 0x000fe40003f86270 */
[----:B------:R-:W-:Y:S02]  /*cf60*/  IADD3 R249, R245, 0xc0, RZ ;  /* 0x000000c0f5f97810 */ /* 0x000fe40007ffe0ff */
[----:B------:R5:W-:Y:S01]  /*cf70*/  SHFL.IDX PT, R3, R7, 0x2, 0x181f ;  /* 0x00581f0007037f89 */ /* 0x000be200000e0000 */
[----:B------:R-:W-:Y:S02]  /*cf80*/  SEL R244, RZ, 0x10, P1 ;  /* 0x00000010fff47807 */ /* 0x000fe40000800000 */
[----:B------:R-:W-:Y:S02]  /*cf90*/  ISETP.GE.AND P3, PT, R249, c[0x0][0x1d4], PT ;  /* 0x00007500f9007a0c */ /* 0x000fe40003f66270 */
[----:B------:R-:W1:Y:S01]  /*cfa0*/  SHFL.IDX PT, R5, R12, 0x1, 0x181f ;  /* 0x00381f000c057f89 */ /* 0x000e6200000e0000 */
[----:B------:R-:W-:Y:S02]  /*cfb0*/  SEL R21, RZ, 0x10, P5 ;  /* 0x00000010ff157807 */ /* 0x000fe40002800000 */
[----:B------:R-:W-:Y:S02]  /*cfc0*/  SEL R46, RZ, 0x10, P4 ;  /* 0x00000010ff2e7807 */ /* 0x000fe40002000000 */
[----:B------:R-:W-:Y:S02]  /*cfd0*/  SEL R47, RZ, 0x10, P3 ;  /* 0x00000010ff2f7807 */ /* 0x000fe40001800000 */
[----:B------:R-:W-:Y:S02]  /*cfe0*/  IADD3 R38, -R46, 0x10, RZ ;  /* 0x000000102e267810 */ /* 0x000fe40007ffe1ff */
[----:B------:R-:W-:Y:S02]  /*cff0*/  IADD3 R44, -R47, 0x10, RZ ;  /* 0x000000102f2c7810 */ /* 0x000fe40007ffe1ff */
[----:B------:R-:W-:Y:S02]  /*d000*/  LOP3.LUT R38, R38, 0xf, RZ, 0xc0, !PT ;  /* 0x0000000f26267812 */ /* 0x000fe400078ec0ff */
[----:B------:R-:W-:Y:S02]  /*d010*/  LOP3.LUT R44, R44, 0xf, RZ, 0xc0, !PT ;  /* 0x0000000f2c2c7812 */ /* 0x000fe400078ec0ff */
[CC--:B---3--:R-:W-:Y:S02]  /*d020*/  IADD3 R28, P0, R6.reuse, R36.reuse, RZ ;  /* 0x00000024061c7210 */ /* 0x0c8fe40007f1e0ff */
[----:B------:R-:W-:Y:S03]  /*d030*/  IADD3 R22, P2, R6, R37, RZ ;  /* 0x0000002506167210 */ /* 0x000fe60007f5e0ff */
[----:B--2---:R-:W-:Y:S01]  /*d040*/  IMAD.X R29, R2, 0x1, R13, P0 ;  /* 0x00000001021d7824 */ /* 0x004fe200000e060d */
[----:B------:R-:W-:Y:S01]  /*d050*/  IADD3 R30, P0, R6, R39, RZ ;  /* 0x00000027061e7210 */ /* 0x000fe20007f1e0ff */
[C---:B------:R-:W-:Y:S01]  /*d060*/  IMAD.X R23, R2.reuse, 0x1, R14, P2 ;  /* 0x0000000102177824 */ /* 0x040fe200010e060e */
[----:B------:R-:W-:Y:S02]  /*d070*/  ISETP.NE.U32.AND P2, PT, R21, RZ, PT ;  /* 0x000000ff1500720c */ /* 0x000fe40003f45070 */
[----:B------:R2:W-:Y:S01]  /*d080*/  LDGSTS.E.BYPASS.LTC128B.128 [R243+0x100], [R28.64], !P1 ;  /* 0x001000001cf37fae */ /* 0x0005e2000c901d46 */
[----:B------:R-:W-:Y:S01]  /*d090*/  IMAD.X R31, R2, 0x1, R15, P0 ;  /* 0x00000001021f7824 */ /* 0x000fe200000e060f */
[----:B------:R-:W-:Y:S03]  /*d0a0*/  IADD3 R6, P0, R6, R45, RZ ;  /* 0x0000002d06067210 */ /* 0x000fe60007f1e0ff */
[----:B------:R4:W-:Y:S02]  /*d0b0*/  LDGSTS.E.BYPASS.LTC128B.128 [R243+0x3100], [R22.64], !P5 ;  /* 0x0310000016f37fae */ /* 0x0009e4000e901d46 */
[----:B-----5:R-:W-:Y:S03]  /*d0c0*/  IMAD.X R7, R2, 0x1, R20, P0 ;  /* 0x0000000102077824 */ /* 0x020fe600000e0614 */
[----:B------:R3:W-:Y:S05]  /*d0d0*/  LDGSTS.E.BYPASS.LTC128B.128 [R243+0x6100], [R30.64], !P4 ;  /* 0x061000001ef37fae */ /* 0x0007ea000e101d46 */
[----:B------:R5:W-:Y:S05]  /*d0e0*/  LDGSTS.E.BYPASS.LTC128B.128 [R243+0x9100], [R6.64], !P3 ;  /* 0x0910000006f37fae */ /* 0x000bea000d901d46 */
[----:B------:R-:W2:Y:S01]  /*d0f0*/  SHFL.IDX PT, R2, R12, 0x2, 0x181f ;  /* 0x00581f000c027f89 */ /* 0x000ea200000e0000 */
[----:B----4-:R-:W-:Y:S05]  /*d100*/  IADD3 R22, P0, R4, R36, RZ ;  /* 0x0000002404167210 */ /* 0x010fea0007f1e0ff */
[C---:B-1----:R-:W-:Y:S01]  /*d110*/  IMAD.X R23, R5.reuse, 0x1, R13, P0 ;  /* 0x0000000105177824 */ /* 0x042fe200000e060d */
[----:B---3--:R-:W-:Y:S04]  /*d120*/  IADD3 R30, -R244, 0x10, RZ ;  /* 0x00000010f41e7810 */ /* 0x008fe80007ffe1ff */
[----:B------:R1:W-:Y:S01]  /*d130*/  LDGSTS.E.BYPASS.LTC128B.128 [R243+0x1100], [R22.64], !P1 ;  /* 0x0110000016f37fae */ /* 0x0003e2000c901d46 */
[----:B-----5:R-:W-:Y:S02]  /*d140*/  IADD3 R6, P0, R4, R37, RZ ;  /* 0x0000002504067210 */ /* 0x020fe40007f1e0ff */
[----:B------:R-:W-:Y:S03]  /*d150*/  LOP3.LUT R30, R30, 0xf, RZ, 0xc0, !PT ;  /* 0x0000000f1e1e7812 */ /* 0x000fe600078ec0ff */
[C---:B------:R-:W-:Y:S01]  /*d160*/  IMAD.X R7, R5.reuse, 0x1, R14, P0 ;  /* 0x0000000105077824 */ /* 0x040fe200000e060e */
[C---:B--2---:R-:W-:Y:S04]  /*d170*/  IADD3 R28, P0, R4.reuse, R45, RZ ;  /* 0x0000002d041c7210 */ /* 0x044fe80007f1e0ff */
[----:B------:R2:W-:Y:S01]  /*d180*/  LDGSTS.E.BYPASS.LTC128B.128 [R243+0x4100], [R6.64], !P5 ;  /* 0x0410000006f37fae */ /* 0x0005e2000e901d46 */
[C---:B------:R-:W-:Y:S01]  /*d190*/  IMAD.X R29, R5.reuse, 0x1, R20, P0 ;  /* 0x00000001051d7824 */ /* 0x040fe200000e0614 */
[----:B-1----:R-:W-:Y:S05]  /*d1a0*/  IADD3 R22, P1, R4, R39, RZ ;  /* 0x0000002704167210 */ /* 0x002fea0007f3e0ff */
[----:B------:R-:W-:Y:S01]  /*d1b0*/  IMAD.X R23, R5, 0x1, R15, P1 ;  /* 0x0000000105177824 */ /* 0x000fe200008e060f */
[-C--:B------:R-:W-:Y:S02]  /*d1c0*/  IADD3 R30, P1, P0, R30, R3.reuse, R36 ;  /* 0x000000031e1e7210 */ /* 0x080fe4000783e024 */
[----:B------:R-:W-:Y:S02]  /*d1d0*/  IADD3 R36, -R21, 0x10, RZ ;  /* 0x0000001015247810 */ /* 0x000fe40007ffe1ff */
[-C--:B------:R-:W-:Y:S01]  /*d1e0*/  IADD3.X R31, RZ, R2.reuse, R13, P1, P0 ;  /* 0x00000002ff1f7210 */ /* 0x080fe20000fe040d */
[C---:B--2---:R-:W-:Y:S01]  /*d1f0*/  HMMA.16816.F32.BF16 R4, R48.reuse, R8, RZ ;  /* 0x000000083004723c */ /* 0x044fe200000418ff */
[----:B------:R1:W-:Y:S02]  /*d200*/  LDGSTS.E.BYPASS.LTC128B.128 [R243+0x7100], [R22.64], !P4 ;  /* 0x0710000016f37fae */ /* 0x0003e4000e101d46 */
[----:B------:R-:W-:Y:S03]  /*d210*/  LOP3.LUT R36, R36, 0xf, RZ, 0xc0, !PT ;  /* 0x0000000f24247812 */ /* 0x000fe600078ec0ff */
[----:B------:R2:W-:Y:S01]  /*d220*/  LDGSTS.E.BYPASS.LTC128B.128 [R243+0xa100], [R28.64], !P3 ;  /* 0x0a1000001cf37fae */ /* 0x0005e2000d901d46 */
[-C--:B------:R-:W-:Y:S01]  /*d230*/  IADD3 R36, P1, P0, R36, R3.reuse, R37 ;  /* 0x0000000324247210 */ /* 0x080fe2000783e025 */
[C---:B------:R-:W-:Y:S04]  /*d240*/  HMMA.16816.F32.BF16 R8, R48.reuse, R10, RZ ;  /* 0x0000000a3008723c */ /* 0x040fe800000418ff */
[-C--:B------:R-:W-:Y:S02]  /*d250*/  IADD3.X R37, RZ, R2.reuse, R14, P1, P0 ;  /* 0x00000002ff257210 */ /* 0x080fe40000fe040e */
[-C--:B------:R-:W-:Y:S06]  /*d260*/  IADD3 R38, P1, P0, R38, R3.reuse, R39 ;  /* 0x0000000326267210 */ /* 0x080fec000783e027 */
[-C--:B------:R-:W-:Y:S02]  /*d270*/  IADD3.X R39, RZ, R2.reuse, R15, P1, P0 ;  /* 0x00000002ff277210 */ /* 0x080fe40000fe040f */
[C---:B------:R-:W-:Y:S01]  /*d280*/  HMMA.16816.F32.BF16 R12, R48.reuse, R16, RZ ;  /* 0x00000010300c723c */ /* 0x040fe200000418ff */
[----:B------:R-:W-:Y:S04]  /*d290*/  IADD3 R44, P1, P0, R44, R3, R45 ;  /* 0x000000032c2c7210 */ /* 0x000fe8000783e02d */
[----:B------:R-:W-:Y:S02]  /*d2a0*/  IADD3.X R45, RZ, R2, R20, P1, P0 ;  /* 0x00000002ff2d7210 */ /* 0x000fe40000fe0414 */
[----:B------:R-:W-:Y:S01]  /*d2b0*/  ISETP.NE.U32.AND P0, PT, R244, RZ, PT ;  /* 0x000000fff400720c */ /* 0x000fe20003f05070 */
[C---:B------:R-:W-:Y:S01]  /*d2c0*/  HMMA.16816.F32.BF16 R16, R48.reuse, R18, RZ ;  /* 0x000000123010723c */ /* 0x040fe200000418ff */
[----:B------:R-:W-:Y:S07]  /*d2d0*/  ISETP.NE.U32.AND P1, PT, R46, RZ, PT ;  /* 0x000000ff2e00720c */ /* 0x000fee0003f25070 */
[C---:B-1----:R-:W-:Y:S04]  /*d2e0*/  HMMA.16816.F32.BF16 R20, R48.reuse, R24, RZ ;  /* 0x000000183014723c */ /* 0x042fe800000418ff */
[----:B------:R2:W-:Y:S01]  /*d2f0*/  LDGSTS.E.BYPASS.LTC128B.128.ZFILL [R243+0x2100], [R30.64], P0 ;  /* 0x021000001ef37fae */ /* 0x0005e20008141d46 */
[----:B------:R-:W-:Y:S03]  /*d300*/  ISETP.NE.U32.AND P0, PT, R47, RZ, PT ;  /* 0x000000ff2f00720c */ /* 0x000fe60003f05070 */
[C---:B------:R-:W-:Y:S01]  /*d310*/  HMMA.16816.F32.BF16 R24, R48.reuse, R26, RZ ;  /* 0x0000001a3018723c */ /* 0x040fe200000418ff */
[----:B------:R1:W-:Y:S05]  /*d320*/  LDGSTS.E.BYPASS.LTC128B.128.ZFILL [R243+0x5100], [R36.64], P2 ;  /* 0x0510000024f37fae */ /* 0x0003ea0009141d46 */
[----:B------:R1:W-:Y:S05]  /*d330*/  LDGSTS.E.BYPASS.LTC128B.128.ZFILL [R243+0x8100], [R38.64], P1 ;  /* 0x0810000026f37fae */ /* 0x0003ea0008941d46 */
[----:B------:R3:W-:Y:S01]  /*d340*/  LDGSTS.E.BYPASS.LTC128B.128.ZFILL [R243+0xb100], [R44.64], P0 ;  /* 0x0b1000002cf37fae */ /* 0x0007e20008141d46 */
[----:B------:R-:W-:Y:S04]  /*d350*/  ISETP.GE.AND P0, PT, R247, 0x1, PT ;  /* 0x00000001f700780c */ /* 0x000fe80003f06270 */
        /* <DEDUP_REMOVED lines=25> */
[----:B------:R-:W5:Y:S05]  /*d4f0*/  LDSM.16.M88.4 R188, [R231+0x2000] ;  /* 0x00200000e7bc783b */ /* 0x000f6a0000000200 */
[----:B------:R-:W-:Y:S02]  /*d500*/  LDSM.16.M88.4 R212, [R231+0x3000] ;  /* 0x00300000e7d4783b */ /* 0x000fe40000000200 */
[C---:B-1----:R-:W-:Y:S08]  /*d510*/  HMMA.16816.F32.BF16 R4, R184.reuse, R192, R4 ;  /* 0x000000c0b804723c */ /* 0x042ff00000041804 */
        /* <DEDUP_REMOVED lines=16> */
[----:B------:R-:W5:Y:S05]  /*d620*/  LDSM.16.M88.4 R184, [R230+-0x7000] ;  /* 0xff900000e6b8783b */ /* 0x000f6a0000000200 */
[----:B------:R-:W-:Y:S02]  /*d630*/  LDSM.16.M88.4 R208, [R229+0x3000] ;  /* 0x00300000e5d0783b */ /* 0x000fe40000000200 */
[C---:B-1----:R-:W-:Y:S08]  /*d640*/  HMMA.16816.F32.BF16 R4, R192.reuse, R196, R4 ;  /* 0x000000c4c004723c */ /* 0x042ff00000041804 */
        /* <DEDUP_REMOVED lines=16> */
[----:B------:R-:W1:Y:S05]  /*d750*/  LDSM.16.M88.4 R192, [R229+0x5000] ;  /* 0x00500000e5c0783b */ /* 0x000e6a0000000200 */
[----:B------:R-:W1:Y:S02]  /*d760*/  LDSM.16.M88.4 R196, [R229+0x5800] ;  /* 0x00580000e5c4783b */ /* 0x000e640000000200 */
[C---:B--2---:R-:W-:Y:S08]  /*d770*/  HMMA.16816.F32.BF16 R4, R200.reuse, R208, R4 ;  /* 0x000000d0c804723c */ /* 0x044ff00000041804 */
[C---:B------:R-:W-:Y:S01]  /*d780*/  HMMA.16816.F32.BF16 R8, R200.reuse, R210, R8 ;  /* 0x000000d2c808723c */ /* 0x040fe20000041808 */
[----:B------:R-:W-:Y:S07]  /*d790*/  LDSM.16.M88.4 R208, [R0] ;  /* 0x0000000000d0783b */ /* 0x000fee0000000200 */
[C---:B---3--:R-:W-:Y:S08]  /*d7a0*/  HMMA.16816.F32.BF16 R12, R200.reuse, R204, R12 ;  /* 0x000000ccc80c723c */ /* 0x048ff0000004180c */
[C---:B------:R-:W-:Y:S01]  /*d7b0*/  HMMA.16816.F32.BF16 R16, R200.reuse, R206, R16 ;  /* 0x000000cec810723c */ /* 0x040fe20000041810 */
[----:B------:R-:W2:Y:S07]  /*d7c0*/  LDSM.16.M88.4 R204, [R240+0x4000] ;  /* 0x00400000f0cc783b */ /* 0x000eae0000000200 */
[C---:B----4-:R-:W-:Y:S08]  /*d7d0*/  HMMA.16816.F32.BF16 R20, R200.reuse, R188, R20 ;  /* 0x000000bcc814723c */ /* 0x050ff00000041814 */
[C---:B------:R-:W-:Y:S01]  /*d7e0*/  HMMA.16816.F32.BF16 R24, R200.reuse, R190, R24 ;  /* 0x000000bec818723c */ /* 0x040fe20000041818 */
[----:B------:R-:W3:Y:S07]  /*d7f0*/  LDSM.16.M88.4 R188, [R172] ;  /* 0x00000000acbc783b */ /* 0x000eee0000000200 */
[C---:B-----5:R-:W-:Y:S08]  /*d800*/  HMMA.16816.F32.BF16 R28, R200.reuse, R184, R28 ;  /* 0x000000b8c81c723c */ /* 0x060ff0000004181c */
[C---:B------:R-:W-:Y:S01]  /*d810*/  HMMA.16816.F32.BF16 R32, R200.reuse, R186, R32 ;  /* 0x000000bac820723c */ /* 0x040fe20000041820 */
[----:B------:R-:W4:Y:S07]  /*d820*/  LDSM.16.M88.4 R184, [R173] ;  /* 0x00000000adb8783b */ /* 0x000f2e0000000200 */
[C---:B-1----:R-:W-:Y:S08]  /*d830*/  HMMA.16816.F32.BF16 R36, R200.reuse, R192, R36 ;  /* 0x000000c0c824723c */ /* 0x042ff00000041824 */
[C---:B------:R-:W-:Y:S01]  /*d840*/  HMMA.16816.F32.BF16 R40, R200.reuse, R194, R40 ;  /* 0x000000c2c828723c */ /* 0x040fe20000041828 */
[----:B------:R-:W1:Y:S07]  /*d850*/  LDSM.16.M88.4 R192, [R216] ;  /* 0x00000000d8c0783b */ /* 0x000e6e0000000200 */
[C---:B------:R-:W-:Y:S08]  /*d860*/  HMMA.16816.F32.BF16 R44, R200.reuse, R196, R44 ;  /* 0x000000c4c82c723c */ /* 0x040ff0000004182c */
[----:B------:R-:W-:Y:S01]  /*d870*/  HMMA.16816.F32.BF16 R48, R200, R198, R48 ;  /* 0x000000c6c830723c */ /* 0x000fe20000041830 */
[----:B------:R-:W5:Y:S05]  /*d880*/  LDSM.16.M88.4 R196, [R217] ;  /* 0x00000000d9c4783b */ /* 0x000f6a0000000200 */
[----:B------:R-:W1:Y:S02]  /*d890*/  LDSM.16.M88.4 R200, [R218] ;  /* 0x00000000dac8783b */ /* 0x000e640000000200 */
        /* <DEDUP_REMOVED lines=12> */
[C---:B-----5:R-:W-:Y:S08]  /*d960*/  HMMA.16816.F32.BF16 R36, R204.reuse, R196, R36 ;  /* 0x000000c4cc24723c */ /* 0x060ff00000041824 */
[C---:B------:R-:W-:Y:S01]  /*d970*/  HMMA.16816.F32.BF16 R40, R204.reuse, R198, R40 ;  /* 0x000000c6cc28723c */ /* 0x040fe20000041828 */
[----:B------:R-:W5:Y:S07]  /*d980*/  LDSM.16.M88.4 R196, [R231+0x5000] ;  /* 0x00500000e7c4783b */ /* 0x000f6e0000000200 */
[C---:B------:R-:W-:Y:S08]  /*d990*/  HMMA.16816.F32.BF16 R44, R204.reuse, R200, R44 ;  /* 0x000000c8cc2c723c */ /* 0x040ff0000004182c */
[----:B------:R-:W-:Y:S01]  /*d9a0*/  HMMA.16816.F32.BF16 R48, R204, R202, R48 ;  /* 0x000000cacc30723c */ /* 0x000fe20000041830 */
[----:B------:R-:W1:Y:S05]  /*d9b0*/  LDSM.16.M88.4 R200, [R231+0x5800] ;  /* 0x00580000e7c8783b */ /* 0x000e6a0000000200 */
[----:B------:R-:W-:Y:S02]  /*d9c0*/  LDSM.16.M88.4 R204, [R241+0x4000] ;  /* 0x00400000f1cc783b */ /* 0x000fe40000000200 */
[C---:B--2---:R-:W-:Y:S08]  /*d9d0*/  HMMA.16816.F32.BF16 R4, R208.reuse, R212, R4 ;  /* 0x000000d4d004723c */ /* 0x044ff00000041804 */
[C---:B------:R-:W-:Y:S01]  /*d9e0*/  HMMA.16816.F32.BF16 R8, R208.reuse, R214, R8 ;  /* 0x000000d6d008723c */ /* 0x040fe20000041808 */
[----:B------:R-:W2:Y:S07]  /*d9f0*/  LDSM.16.M88.4 R212, [R230+-0x6000] ;  /* 0xffa00000e6d4783b */ /* 0x000eae0000000200 */
[C---:B---3--:R-:W-:Y:S08]  /*da00*/  HMMA.16816.F32.BF16 R12, R208.reuse, R188, R12 ;  /* 0x000000bcd00c723c */ /* 0x048ff0000004180c */
[C---:B------:R-:W-:Y:S01]  /*da10*/  HMMA.16816.F32.BF16 R16, R208.reuse, R190, R16 ;  /* 0x000000bed010723c */ /* 0x040fe20000041810 */
[----:B------:R-:W3:Y:S07]  /*da20*/  LDSM.16.M88.4 R188, [R230+-0x5800] ;  /* 0xffa80000e6bc783b */ /* 0x000eee0000000200 */
[C---:B----4-:R-:W-:Y:S08]  /*da30*/  HMMA.16816.F32.BF16 R20, R208.reuse, R184, R20 ;  /* 0x000000b8d014723c */ /* 0x050ff00000041814 */
[C---:B------:R-:W-:Y:S01]  /*da40*/  HMMA.16816.F32.BF16 R24, R208.reuse, R186, R24 ;  /* 0x000000bad018723c */ /* 0x040fe20000041818 */
[----:B------:R-:W4:Y:S07]  /*da50*/  LDSM.16.M88.4 R184, [R230+-0x5000] ;  /* 0xffb00000e6b8783b */ /* 0x000f2e0000000200 */
[C---:B-1----:R-:W-:Y:S08]  /*da60*/  HMMA.16816.F32.BF16 R28, R208.reuse, R192, R28 ;  /* 0x000000c0d01c723c */ /* 0x042ff0000004181c */
[C---:B------:R-:W-:Y:S01]  /*da70*/  HMMA.16816.F32.BF16 R32, R208.reuse, R194, R32 ;  /* 0x000000c2d020723c */ /* 0x040fe20000041820 */
[----:B------:R-:W1:Y:S07]  /*da80*/  LDSM.16.M88.4 R192, [R230+-0x4800] ;  /* 0xffb80000e6c0783b */ /* 0x000e6e0000000200 */
[C---:B-----5:R-:W-:Y:S08]  /*da90*/  HMMA.16816.F32.BF16 R36, R208.reuse, R196, R36 ;  /* 0x000000c4d024723c */ /* 0x060ff00000041824 */
[C---:B------:R-:W-:Y:S01]  /*daa0*/  HMMA.16816.F32.BF16 R40, R208.reuse, R198, R40 ;  /* 0x000000c6d028723c */ /* 0x040fe20000041828 */
[----:B------:R-:W5:Y:S07]  /*dab0*/  LDSM.16.M88.4 R196, [R230+-0x4000] ;  /* 0xffc00000e6c4783b */ /* 0x000f6e0000000200 */
[C---:B------:R-:W-:Y:S08]  /*dac0*/  HMMA.16816.F32.BF16 R44, R208.reuse, R200, R44 ;  /* 0x000000c8d02c723c */ /* 0x040ff0000004182c */
[----:B------:R-:W-:Y:S01]  /*dad0*/  HMMA.16816.F32.BF16 R48, R208, R202, R48 ;  /* 0x000000cad030723c */ /* 0x000fe20000041830 */
[----:B------:R-:W-:Y:S05]  /*dae0*/  LDSM.16.M88.4 R200, [R239+0x8000] ;  /* 0x00800000efc8783b */ /* 0x000fea0000000200 */
[----:B------:R-:W-:Y:S02]  /*daf0*/  LDSM.16.M88.4 R208, [R229+0x6000] ;  /* 0x00600000e5d0783b */ /* 0x000fe40000000200 */
[C---:B--2---:R-:W-:Y:S08]  /*db00*/  HMMA.16816.F32.BF16 R4, R204.reuse, R212, R4 ;  /* 0x000000d4cc04723c */ /* 0x044ff00000041804 */
[C---:B------:R-:W-:Y:S01]  /*db10*/  HMMA.16816.F32.BF16 R8, R204.reuse, R214, R8 ;  /* 0x000000d6cc08723c */ /* 0x040fe20000041808 */
[----:B------:R-:W-:Y:S05]  /*db20*/  LDSM.16.M88.4 R212, [R219] ;  /* 0x00000000dbd4783b */ /* 0x000fea0000000200 */
[----:B------:R-:W-:Y:S02]  /*db30*/  LDSM.16.M88.4 R216, [R220] ;  /* 0x00000000dcd8783b */ /* 0x000fe40000000200 */
[C---:B---3--:R-:W-:Y:S08]  /*db40*/  HMMA.16816.F32.BF16 R12, R204.reuse, R188, R12 ;  /* 0x000000bccc0c723c */ /* 0x048ff0000004180c */
[C---:B------:R-:W-:Y:S01]  /*db50*/  HMMA.16816.F32.BF16 R16, R204.reuse, R190, R16 ;  /* 0x000000becc10723c */ /* 0x040fe20000041810 */
[----:B------:R-:W2:Y:S07]  /*db60*/  LDSM.16.M88.4 R188, [R230+-0x3800] ;  /* 0xffc80000e6bc783b */ /* 0x000eae0000000200 */
[C---:B----4-:R-:W-:Y:S08]  /*db70*/  HMMA.16816.F32.BF16 R20, R204.reuse, R184, R20 ;  /* 0x000000b8cc14723c */ /* 0x050ff00000041814 */
[C---:B------:R-:W-:Y:S01]  /*db80*/  HMMA.16816.F32.BF16 R24, R204.reuse, R186, R24 ;  /* 0x000000bacc18723c */ /* 0x040fe20000041818 */
[----:B------:R-:W3:Y:S07]  /*db90*/  LDSM.16.M88.4 R184, [R229+0x6800] ;  /* 0x00680000e5b8783b */ /* 0x000eee0000000200 */
[C---:B-1----:R-:W-:Y:S08]  /*dba0*/  HMMA.16816.F32.BF16 R28, R204.reuse, R192, R28 ;  /* 0x000000c0cc1c723c */ /* 0x042ff0000004181c */
[C---:B------:R-:W-:Y:S01]  /*dbb0*/  HMMA.16816.F32.BF16 R32, R204.reuse, R194, R32 ;  /* 0x000000c2cc20723c */ /* 0x040fe20000041820 */
[----:B------:R-:W1:Y:S07]  /*dbc0*/  LDSM.16.M88.4 R192, [R229+0x7000] ;  /* 0x00700000e5c0783b */ /* 0x000e6e0000000200 */
[C---:B-----5:R-:W-:Y:S08]  /*dbd0*/  HMMA.16816.F32.BF16 R36, R204.reuse, R196, R36 ;  /* 0x000000c4cc24723c */ /* 0x060ff00000041824 */
[C---:B------:R-:W-:Y:S01]  /*dbe0*/  HMMA.16816.F32.BF16 R40, R204.reuse, R198, R40 ;  /* 0x000000c6cc28723c */ /* 0x040fe20000041828 */
[----:B------:R-:W4:Y:S07]  /*dbf0*/  LDSM.16.M88.4 R196, [R229+0x7800] ;  /* 0x00780000e5c4783b */ /* 0x000f2e0000000200 */
[C---:B--2---:R-:W-:Y:S08]  /*dc00*/  HMMA.16816.F32.BF16 R44, R204.reuse, R188, R44 ;  /* 0x000000bccc2c723c */ /* 0x044ff0000004182c */
[----:B------:R-:W-:Y:S01]  /*dc10*/  HMMA.16816.F32.BF16 R48, R204, R190, R48 ;  /* 0x000000becc30723c */ /* 0x000fe20000041830 */
[----:B------:R-:W2:Y:S05]  /*dc20*/  LDSM.16.M88.4 R188, [R229+0x8000] ;  /* 0x00800000e5bc783b */ /* 0x000eaa0000000200 */
[----:B------:R-:W5:Y:S02]  /*dc30*/  LDSM.16.M88.4 R204, [R229+0x8800] ;  /* 0x00880000e5cc783b */ /* 0x000f640000000200 */
[C---:B------:R-:W-:Y:S08]  /*dc40*/  HMMA.16816.F32.BF16 R4, R200.reuse, R208, R4 ;  /* 0x000000d0c804723c */ /* 0x040ff00000041804 */
[C---:B------:R-:W-:Y:S01]  /*dc50*/  HMMA.16816.F32.BF16 R8, R200.reuse, R210, R8 ;  /* 0x000000d2c808723c */ /* 0x040fe20000041808 */
[----:B------:R-:W2:Y:S07]  /*dc60*/  LDSM.16.M88.4 R208, [R240+0x8000] ;  /* 0x00800000f0d0783b */ /* 0x000eae0000000200 */
[C---:B---3--:R-:W-:Y:S08]  /*dc70*/  HMMA.16816.F32.BF16 R12, R200.reuse, R184, R12 ;  /* 0x000000b8c80c723c */ /* 0x048ff0000004180c */
[C---:B------:R-:W-:Y:S01]  /*dc80*/  HMMA.16816.F32.BF16 R16, R200.reuse, R186, R16 ;  /* 0x000000bac810723c */ /* 0x040fe20000041810 */
[----:B------:R-:W3:Y:S07]  /*dc90*/  LDSM.16.M88.4 R184, [R221] ;  /* 0x00000000ddb8783b */ /* 0x000eee0000000200 */
[C---:B-1----:R-:W-:Y:S08]  /*dca0*/  HMMA.16816.F32.BF16 R20, R200.reuse, R192, R20 ;  /* 0x000000c0c814723c */ /* 0x042ff00000041814 */
[C---:B------:R-:W-:Y:S01]  /*dcb0*/  HMMA.16816.F32.BF16 R24, R200.reuse, R194, R24 ;  /* 0x000000c2c818723c */ /* 0x040fe20000041818 */
[----:B------:R-:W1:Y:S05]  /*dcc0*/  LDSM.16.M88.4 R192, [R222] ;  /* 0x00000000dec0783b */ /* 0x000e6a0000000200 */
[----:B------:R-:W1:Y:S02]  /*dcd0*/  LDSM.16.M88.4 R220, [R223] ;  /* 0x00000000dfdc783b */ /* 0x000e640000000200 */
[C---:B----4-:R-:W-:Y:S08]  /*dce0*/  HMMA.16816.F32.BF16 R28, R200.reuse, R196, R28 ;  /* 0x000000c4c81c723c */ /* 0x050ff0000004181c */
[C---:B------:R-:W-:Y:S01]  /*dcf0*/  HMMA.16816.F32.BF16 R32, R200.reuse, R198, R32 ;  /* 0x000000c6c820723c */ /* 0x040fe20000041820 */
[----:B------:R-:W4:Y:S07]  /*dd00*/  LDSM.16.M88.4 R196, [R224] ;  /* 0x00000000e0c4783b */ /* 0x000f2e0000000200 */
[C---:B--2---:R-:W-:Y:S08]  /*dd10*/  HMMA.16816.F32.BF16 R36, R200.reuse, R188, R36 ;  /* 0x000000bcc824723c */ /* 0x044ff00000041824 */
[C---:B------:R-:W-:Y:S01]  /*dd20*/  HMMA.16816.F32.BF16 R40, R200.reuse, R190, R40 ;  /* 0x000000bec828723c */ /* 0x040fe20000041828 */
[----:B------:R-:W-:Y:S07]  /*dd30*/  LDSM.16.M88.4 R188, [R242+0x8000] ;  /* 0x00800000f2bc783b */ /* 0x000fee0000000200 */
[C---:B-----5:R-:W-:Y:S08]  /*dd40*/  HMMA.16816.F32.BF16 R44, R200.reuse, R204, R44 ;  /* 0x000000ccc82c723c */ /* 0x060ff0000004182c */
[----:B------:R-:W-:Y:S01]  /*dd50*/  HMMA.16816.F32.BF16 R48, R200, R206, R48 ;  /* 0x000000cec830723c */ /* 0x000fe20000041830 */
[----:B------:R-:W2:Y:S05]  /*dd60*/  LDSM.16.M88.4 R200, [R231+0x6000] ;  /* 0x00600000e7c8783b */ /* 0x000eaa0000000200 */
[----:B------:R-:W5:Y:S02]  /*dd70*/  LDSM.16.M88.4 R204, [R231+0x6800] ;  /* 0x00680000e7cc783b */ /* 0x000f640000000200 */
[C---:B------:R-:W-:Y:S08]  /*dd80*/  HMMA.16816.F32.BF16 R4, R208.reuse, R212, R4 ;  /* 0x000000d4d004723c */ /* 0x040ff00000041804 */
[C---:B------:R-:W-:Y:S01]  /*dd90*/  HMMA.16816.F32.BF16 R8, R208.reuse, R214, R8 ;  /* 0x000000d6d008723c */ /* 0x040fe20000041808 */
[----:B------:R-:W-:Y:S07]  /*dda0*/  LDSM.16.M88.4 R212, [R231+0x8000] ;  /* 0x00800000e7d4783b */ /* 0x000fee0000000200 */
[C---:B------:R-:W-:Y:S08]  /*ddb0*/  HMMA.16816.F32.BF16 R12, R208.reuse, R216, R12 ;  /* 0x000000d8d00c723c */ /* 0x040ff0000004180c */
[C---:B------:R-:W-:Y:S01]  /*ddc0*/  HMMA.16816.F32.BF16 R16, R208.reuse, R218, R16 ;  /* 0x000000dad010723c */ /* 0x040fe20000041810 */
[----:B------:R-:W-:Y:S07]  /*ddd0*/  LDSM.16.M88.4 R216, [R230+-0x3000] ;  /* 0xffd00000e6d8783b */ /* 0x000fee0000000200 */
        /* <DEDUP_REMOVED lines=8> */
[----:B------:R-:W-:Y:S07]  /*de60*/  LDSM.16.M88.4 R220, [R230+-0x2800] ;  /* 0xffd80000e6dc783b */ /* 0x000fee0000000200 */
[C---:B----4-:R-:W-:Y:S08]  /*de70*/  HMMA.16816.F32.BF16 R44, R208.reuse, R196, R44 ;  /* 0x000000c4d02c723c */ /* 0x050ff0000004182c */
[----:B------:R-:W-:Y:S01]  /*de80*/  HMMA.16816.F32.BF16 R48, R208, R198, R48 ;  /* 0x000000c6d030723c */ /* 0x000fe20000041830 */
[----:B------:R-:W4:Y:S05]  /*de90*/  LDSM.16.M88.4 R196, [R231+0x8800] ;  /* 0x00880000e7c4783b */ /* 0x000f2a0000000200 */
[----:B------:R-:W1:Y:S02]  /*dea0*/  LDSM.16.M88.4 R208, [R241+0x8000] ;  /* 0x00800000f1d0783b */ /* 0x000e640000000200 */
[C---:B--2---:R-:W-:Y:S08]  /*deb0*/  HMMA.16816.F32.BF16 R4, R188.reuse, R200, R4 ;  /* 0x000000c8bc04723c */ /* 0x044ff00000041804 */
[C---:B------:R-:W-:Y:S01]  /*dec0*/  HMMA.16816.F32.BF16 R8, R188.reuse, R202, R8 ;  /* 0x000000cabc08723c */ /* 0x040fe20000041808 */
[----:B------:R-:W2:Y:S07]  /*ded0*/  LDSM.16.M88.4 R200, [R230+-0x2000] ;  /* 0xffe00000e6c8783b */ /* 0x000eae0000000200 */
[C---:B-----5:R-:W-:Y:S08]  /*dee0*/  HMMA.16816.F32.BF16 R12, R188.reuse, R204, R12 ;  /* 0x000000ccbc0c723c */ /* 0x060ff0000004180c */
[C---:B------:R-:W-:Y:S01]  /*def0*/  HMMA.16816.F32.BF16 R16, R188.reuse, R206, R16 ;  /* 0x000000cebc10723c */ /* 0x040fe20000041810 */
[----:B------:R-:W-:Y:S07]  /*df00*/  LDSM.16.M88.4 R204, [R229+0x9000] ;  /* 0x00900000e5cc783b */ /* 0x000fee0000000200 */
[C---:B---3--:R-:W-:Y:S08]  /*df10*/  HMMA.16816.F32.BF16 R20, R188.reuse, R184, R20 ;  /* 0x000000b8bc14723c */ /* 0x048ff00000041814 */
[C---:B------:R-:W-:Y:S01]  /*df20*/  HMMA.16816.F32.BF16 R24, R188.reuse, R186, R24 ;  /* 0x000000babc18723c */ /* 0x040fe20000041818 */
[----:B------:R-:W3:Y:S07]  /*df30*/  LDSM.16.M88.4 R184, [R230+-0x1800] ;  /* 0xffe80000e6b8783b */ /* 0x000eee0000000200 */
[C---:B-1----:R-:W-:Y:S08]  /*df40*/  HMMA.16816.F32.BF16 R28, R188.reuse, R192, R28 ;  /* 0x000000c0bc1c723c */ /* 0x042ff0000004181c */
[C---:B------:R-:W-:Y:S01]  /*df50*/  HMMA.16816.F32.BF16 R32, R188.reuse, R194, R32 ;  /* 0x000000c2bc20723c */ /* 0x040fe20000041820 */
[----:B------:R-:W-:Y:S07]  /*df60*/  LDSM.16.M88.4 R192, [R230+-0x800] ;  /* 0xfff80000e6c0783b */ /* 0x000fee0000000200 */
[C---:B------:R-:W-:Y:S08]  /*df70*/  HMMA.16816.F32.BF16 R36, R188.reuse, R212, R36 ;  /* 0x000000d4bc24723c */ /* 0x040ff00000041824 */
[C---:B------:R-:W-:Y:S01]  /*df80*/  HMMA.16816.F32.BF16 R40, R188.reuse, R214, R40 ;  /* 0x000000d6bc28723c */ /* 0x040fe20000041828 */
[----:B------:R-:W-:Y:S07]  /*df90*/  LDSM.16.M88.4 R212, [R229+0x9800] ;  /* 0x00980000e5d4783b */ /* 0x000fee0000000200 */
[C---:B----4-:R-:W-:Y:S08]  /*dfa0*/  HMMA.16816.F32.BF16 R44, R188.reuse, R196, R44 ;  /* 0x000000c4bc2c723c */ /* 0x050ff0000004182c */
[----:B------:R-:W-:Y:S01]  /*dfb0*/  HMMA.16816.F32.BF16 R48, R188, R198, R48 ;  /* 0x000000c6bc30723c */ /* 0x000fe20000041830 */
[----:B------:R-:W1:Y:S05]  /*dfc0*/  LDSM.16.M88.4 R188, [R230+-0x1000] ;  /* 0xfff00000e6bc783b */ /* 0x000e6a0000000200 */
[----:B------:R-:W4:Y:S02]  /*dfd0*/  LDSM.16.M88.4 R196, [R239+0xc000] ;  /* 0x00c00000efc4783b */ /* 0x000f240000000200 */
        /* <DEDUP_REMOVED lines=17> */
[----:B------:R-:W1:Y:S05]  /*e0f0*/  LDSM.16.M88.4 R192, [R225] ;  /* 0x00000000e1c0783b */ /* 0x000e6a0000000200 */
[----:B------:R-:W-:Y:S02]  /*e100*/  LDSM.16.M88.4 R208, [R236] ;  /* 0x00000000ecd0783b */ /* 0x000fe40000000200 */
[C---:B----4-:R-:W-:Y:S08]  /*e110*/  HMMA.16816.F32.BF16 R4, R196.reuse, R204, R4 ;  /* 0x000000ccc404723c */ /* 0x050ff00000041804 */
[C---:B------:R-:W-:Y:S01]  /*e120*/  HMMA.16816.F32.BF16 R8, R196.reuse, R206, R8 ;  /* 0x000000cec408723c */ /* 0x040fe20000041808 */
[----:B------:R-:W-:Y:S07]  /*e130*/  LDSM.16.M88.4 R204, [R227] ;  /* 0x00000000e3cc783b */ /* 0x000fee0000000200 */
[C---:B------:R-:W-:Y:S08]  /*e140*/  HMMA.16816.F32.BF16 R12, R196.reuse, R212, R12 ;  /* 0x000000d4c40c723c */ /* 0x040ff0000004180c */
[C---:B------:R-:W-:Y:S01]  /*e150*/  HMMA.16816.F32.BF16 R16, R196.reuse, R214, R16 ;  /* 0x000000d6c410723c */ /* 0x040fe20000041810 */
[----:B------:R-:W-:Y:S07]  /*e160*/  LDSM.16.M88.4 R212, [R237] ;  /* 0x00000000edd4783b */ /* 0x000fee0000000200 */
[C---:B--2---:R-:W-:Y:S08]  /*e170*/  HMMA.16816.F32.BF16 R20, R196.reuse, R200, R20 ;  /* 0x000000c8c414723c */ /* 0x044ff00000041814 */
[C---:B------:R-:W-:Y:S01]  /*e180*/  HMMA.16816.F32.BF16 R24, R196.reuse, R202, R24 ;  /* 0x000000cac418723c */ /* 0x040fe20000041818 */
[----:B------:R-:W2:Y:S05]  /*e190*/  LDSM.16.M88.4 R200, [R226] ;  /* 0x00000000e2c8783b */ /* 0x000eaa0000000200 */
[----:B------:R-:W-:Y:S02]  /*e1a0*/  LDSM.16.M88.4 R224, [R231+0x9000] ;  /* 0x00900000e7e0783b */ /* 0x000fe40000000200 */
[C---:B------:R-:W-:Y:S08]  /*e1b0*/  HMMA.16816.F32.BF16 R28, R196.reuse, R216, R28 ;  /* 0x000000d8c41c723c */ /* 0x040ff0000004181c */
[C---:B------:R-:W-:Y:S01]  /*e1c0*/  HMMA.16816.F32.BF16 R32, R196.reuse, R218, R32 ;  /* 0x000000dac420723c */ /* 0x040fe20000041820 */
[----:B------:R-:W4:Y:S07]  /*e1d0*/  LDSM.16.M88.4 R216, [R238] ;  /* 0x00000000eed8783b */ /* 0x000f2e0000000200 */
[C---:B------:R-:W-:Y:S08]  /*e1e0*/  HMMA.16816.F32.BF16 R36, R196.reuse, R220, R36 ;  /* 0x000000dcc424723c */ /* 0x040ff00000041824 */
[C---:B------:R-:W-:Y:S01]  /*e1f0*/  HMMA.16816.F32.BF16 R40, R196.reuse, R222, R40 ;  /* 0x000000dec428723c */ /* 0x040fe20000041828 */
[----:B------:R-:W5:Y:S07]  /*e200*/  LDSM.16.M88.4 R220, [R242+0xc000] ;  /* 0x00c00000f2dc783b */ /* 0x000f6e0000000200 */
[C---:B---3--:R-:W-:Y:S08]  /*e210*/  HMMA.16816.F32.BF16 R44, R196.reuse, R184, R44 ;  /* 0x000000b8c42c723c */ /* 0x048ff0000004182c */
[----:B------:R-:W-:Y:S01]  /*e220*/  HMMA.16816.F32.BF16 R48, R196, R186, R48 ;  /* 0x000000bac430723c */ /* 0x000fe20000041830 */
[----:B------:R-:W3:Y:S05]  /*e230*/  LDSM.16.M88.4 R184, [R231+0x9800] ;  /* 0x00980000e7b8783b */ /* 0x000eea0000000200 */
[----:B------:R-:W3:Y:S02]  /*e240*/  LDSM.16.M88.4 R196, [R231+0xa000] ;  /* 0x00a00000e7c4783b */ /* 0x000ee40000000200 */
        /* <DEDUP_REMOVED lines=17> */
[----:B------:R-:W-:Y:S05]  /*e360*/  LDSM.16.M88.4 R188, [R230] ;  /* 0x00000000e6bc783b */ /* 0x000fea0000000200 */
[----:B------:R-:W-:Y:S02]  /*e370*/  LDSM.16.M88.4 R216, [R230+0x1800] ;  /* 0x00180000e6d8783b */ /* 0x000fe40000000200 */
[C---:B-----5:R-:W-:Y:S08]  /*e380*/  HMMA.16816.F32.BF16 R4, R220.reuse, R224, R4 ;  /* 0x000000e0dc04723c */ /* 0x060ff00000041804 */
[C---:B------:R-:W-:Y:S01]  /*e390*/  HMMA.16816.F32.BF16 R8, R220.reuse, R226, R8 ;  /* 0x000000e2dc08723c */ /* 0x040fe20000041808 */
[----:B------:R-:W-:Y:S07]  /*e3a0*/  LDSM.16.M88.4 R224, [R230+0x2000] ;  /* 0x00200000e6e0783b */ /* 0x000fee0000000200 */
[C---:B---3--:R-:W-:Y:S08]  /*e3b0*/  HMMA.16816.F32.BF16 R12, R220.reuse, R184, R12 ;  /* 0x000000b8dc0c723c */ /* 0x048ff0000004180c */
[C---:B------:R-:W-:Y:S01]  /*e3c0*/  HMMA.16816.F32.BF16 R16, R220.reuse, R186, R16 ;  /* 0x000000badc10723c */ /* 0x040fe20000041810 */
[----:B------:R-:W3:Y:S07]  /*e3d0*/  LDSM.16.M88.4 R184, [R241+0xc000] ;  /* 0x00c00000f1b8783b */ /* 0x000eee0000000200 */
[C---:B------:R-:W-:Y:S08]  /*e3e0*/  HMMA.16816.F32.BF16 R20, R220.reuse, R196, R20 ;  /* 0x000000c4dc14723c */ /* 0x040ff00000041814 */
[C---:B------:R-:W-:Y:S01]  /*e3f0*/  HMMA.16816.F32.BF16 R24, R220.reuse, R198, R24 ;  /* 0x000000c6dc18723c */ /* 0x040fe20000041818 */
[----:B------:R-:W4:Y:S01]  /*e400*/  LDSM.16.M88.4 R196, [R230+0x2800] ;  /* 0x00280000e6c4783b */ /* 0x000f220000000200 */
[----:B------:R-:W-:Y:S04]  /*e410*/  DEPBAR.LE SB0, 0x0 ;  /* 0x000080000000791a */ /* 0x000fe80000000000 */
[----:B------:R-:W-:Y:S02]  /*e420*/  BAR.SYNC.DEFER_BLOCKING 0x0 ;  /* 0x0000000000007b1d */ /* 0x000fe40000010000 */
        /* <DEDUP_REMOVED lines=25> */
[----:B------:R-:W-:Y:S01]  /*e5c0*/  IMAD.MOV.U32 R246, RZ, RZ, RZ ;  /* 0x000000fffff67224 */ /* 0x000fe200078e00ff */
[----:B------:R-:W-:Y:S01]  /*e5d0*/  SHF.R.S32.HI R185, RZ, 0x1f, R245 ;  /* 0x0000001fffb97819 */ /* 0x000fe200000114f5 */
[----:B------:R-:W-:Y:S01]  /*e5e0*/  IMAD.SHL.U32 R196, R249, 0x2, RZ ;  /* 0x00000002f9c47824 */ /* 0x000fe200078e00ff */
[----:B------:R-:W-:Y:S01]  /*e5f0*/  ISETP.NE.AND P2, PT, R0, 0x1, PT ;  /* 0x000000010000780c */ /* 0x000fe20003f45270 */
[----:B------:R-:W-:Y:S01]  /*e600*/  IMAD.SHL.U32 R195, R251, 0x2, RZ ;  /* 0x00000002fbc37824 */ /* 0x000fe200078e00ff */
[C---:B------:R-:W-:Y:S01]  /*e610*/  SHF.L.U64.HI R186, R252.reuse, 0x1, R186 ;  /* 0x00000001fcba7819 */ /* 0x040fe200000102ba */
[----:B------:R-:W-:Y:S01]  /*e620*/  IMAD.SHL.U32 R194, R252, 0x2, RZ ;  /* 0x00000002fcc27824 */ /* 0x000fe200078e00ff */
[C---:B------:R-:W-:Y:S01]  /*e630*/  SHF.L.U64.HI R185, R245.reuse, 0x1, R185 ;  /* 0x00000001f5b97819 */ /* 0x040fe200000102b9 */
[----:B------:R-:W-:Y:S01]  /*e640*/  IMAD.SHL.U32 R189, R245, 0x2, RZ ;  /* 0x00000002f5bd7824 */ /* 0x000fe200078e00ff */
[----:B------:R-:W3:Y:S04]  /*e650*/  LDL R3, [R1+0x10] ;  /* 0x0000100001037983 */ /* 0x000ee80000100800 */
[----:B------:R-:W4:Y:S06]  /*e660*/  LDL.64 R172, [R1+0x28] ;  /* 0x0000280001ac7983 */ /* 0x000f2c0000100a00 */
        /* <DEDUP_REMOVED lines=15> */
[----:B------:R-:W-:Y:S01]  /*e760*/  SHF.R.S32.HI R250, RZ, 0x1f, R250 ;  /* 0x0000001ffffa7819 */ /* 0x000fe200000114fa */
[----:B------:R-:W-:Y:S01]  /*e770*/  IMAD.WIDE.U32 R2, R248, c[0x0][0x1e0], RZ ;  /* 0x00007800f8027a25 */ /* 0x000fe200078e00ff */
[----:B------:R-:W-:Y:S01]  /*e780*/  SHF.R.S32.HI R0, RZ, 0x1f, R248 ;  /* 0x0000001fff007819 */ /* 0x000fe200000114f8 */
[----:B------:R-:W2:Y:S01]  /*e790*/  @!P6 LDG.E R246, [R172.64] ;  /* 0x00000006acf6e981 */ /* 0x000ea2000c1e1900 */
[----:B------:R-:W-:Y:S03]  /*e7a0*/  SHF.L.U64.HI R188, R249, 0x1, R250 ;  /* 0x00000001f9bc7819 */ /* 0x000fe600000102fa */
        /* <DEDUP_REMOVED lines=13> */
.L_x_3406:
[----:B------:R-:W-:-:S05]  /*e880*/  BRA.DIV ~URZ, `(.L_x_3354) ;  /* 0x000080627f007947 */ /* 0x000fca000b800000 */
[----:B------:R-:W3:Y:S01]  /*e890*/  SHFL.IDX PT, R0, R184, RZ, 0x181f ;  /* 0x00181fffb8007589 */ /* 0x000ee200000e0000 */
[C---:B------:R-:W-:Y:S02]  /*e8a0*/  IADD3 R190, -R244.reuse, 0x10, RZ ;  /* 0x00000010f4be7810 */ /* 0x040fe40007ffe1ff */
[----:B------:R-:W-:Y:S02]  /*e8b0*/  ISETP.NE.U32.AND P2, PT, R244, RZ, PT ;  /* 0x000000fff400720c */ /* 0x000fe40003f45070 */
[----:B------:R-:W-:Y:S04]  /*e8c0*/  LOP3.LUT R190, R190, 0xf, RZ, 0xc0, !PT ;  /* 0x0000000fbebe7812 */ /* 0x000fe800078ec0ff */
[----:B---3--:R-:W-:Y:S04]  /*e8d0*/  IADD3 R2, P1, P0, R190, R0, R189 ;  /* 0x00000000be027210 */ /* 0x008fe8000783e0bd */
[----:B--2---:R-:W-:Y:S02]  /*e8e0*/  IADD3.X R3, RZ, R172, R185, P1, P0 ;  /* 0x000000acff037210 */ /* 0x004fe40000fe04b9 */
[----:B------:R-:W-:Y:S03]  /*e8f0*/  IADD3 R192, P0, R0, R194, RZ ;  /* 0x000000c200c07210 */ /* 0x000fe60007f1e0ff */
[----:B------:R-:W-:Y:S01]  /*e900*/  @!PT LDS RZ, [RZ] ;  /* 0x00000000fffff984 */ /* 0x000fe20000000800 */
[----:B------:R-:W-:Y:S01]  /*e910*/  @!PT LDS RZ, [RZ] ;  /* 0x00000000fffff984 */ /* 0x000fe20000000800 */
[----:B------:R2:W-:Y:S02]  /*e920*/  LDGSTS.E.BYPASS.LTC128B.128.ZFILL [R243+0xc100], [R2.64], P2 ;  /* 0x0c10000002f37fae */ /* 0x0005e40009141d46 */
[----:B------:R-:W-:Y:S05]  /*e930*/  IMAD.X R193, R172, 0x1, R186, P0 ;  /* 0x00000001acc17824 */ /* 0x000fea00000e06ba */
[----:B------:R3:W-:Y:S01]  /*e940*/  LDGSTS.E.BYPASS.LTC128B.128 [R243+0xf100], [R192.64], !P5 ;  /* 0x0f100000c0f37fae */ /* 0x0007e2000e901d46 */
[-C--:B--2---:R-:W-:Y:S05]  /*e950*/  IADD3 R2, P0, R0, R195.reuse, RZ ;  /* 0x000000c300027210 */ /* 0x084fea0007f1e0ff */
[----:B------:R-:W-:Y:S05]  /*e960*/  IMAD.X R3, R172, 0x1, R187, P0 ;  /* 0x00000001ac037824 */ /* 0x000fea00000e06bb */
[----:B------:R2:W-:Y:S02]  /*e970*/  LDGSTS.E.BYPASS.LTC128B.128 [R243+0x12100], [R2.64], !P4 ;  /* 0x1210000002f37fae */ /* 0x0005e4000e101d46 */
[----:B--2---:R-:W-:Y:S02]  /*e980*/  IADD3 R2, P0, R0, R196, RZ ;  /* 0x000000c400027210 */ /* 0x004fe40007f1e0ff */
[----:B------:R-:W2:Y:S03]  /*e990*/  SHFL.IDX PT, R0, R184, 0x1, 0x181f ;  /* 0x00381f00b8007f89 */ /* 0x000ea600000e0000 */
[----:B------:R-:W-:Y:S02]  /*e9a0*/  IMAD.X R3, R172, 0x1, R188, P0 ;  /* 0x00000001ac037824 */ /* 0x000fe400000e06bc */
[----:B------:R-:W-:Y:S04]  /*e9b0*/  SHFL.IDX PT, R172, R173, 0x2, 0x181f ;  /* 0x00581f00adac7f89 */ /* 0x000fe800000e0000 */
[----:B------:R4:W-:Y:S01]  /*e9c0*/  LDGSTS.E.BYPASS.LTC128B.128 [R243+0x15100], [R2.64], !P3 ;  /* 0x1510000002f37fae */ /* 0x0009e2000d901d46 */
[----:B--2---:R-:W-:Y:S03]  /*e9d0*/  IADD3 R190, P1, P0, R190, R0, R189 ;  /* 0x00000000bebe7210 */ /* 0x004fe6000783e0bd */
[----:B----4-:R-:W2:Y:S02]  /*e9e0*/  SHFL.IDX PT, R2, R173, 0x1, 0x181f ;  /* 0x00381f00ad027f89 */ /* 0x010ea400000e0000 */
[----:B--2---:R-:W-:Y:S05]  /*e9f0*/  IADD3.X R191, RZ, R2, R185, P1, P0 ;  /* 0x00000002ffbf7210 */ /* 0x004fea0000fe04b9 */
[----:B------:R2:W-:Y:S02]  /*ea00*/  LDGSTS.E.BYPASS.LTC128B.128.ZFILL [R243+0xd100], [R190.64], P2 ;  /* 0x0d100000bef37fae */ /* 0x0005e40009141d46 */
[----:B--2---:R-:W-:Y:S05]  /*ea10*/  IADD3 R190, P0, R0, R194, RZ ;  /* 0x000000c200be7210 */ /* 0x004fea0007f1e0ff */
[----:B------:R-:W-:Y:S05]  /*ea20*/  IMAD.X R191, R2, 0x1, R186, P0 ;  /* 0x0000000102bf7824 */ /* 0x000fea00000e06ba */
[----:B------:R2:W-:Y:S02]  /*ea30*/  LDGSTS.E.BYPASS.LTC128B.128 [R243+0x10100], [R190.64], !P5 ;  /* 0x10100000bef37fae */ /* 0x0005e4000e901d46 */
[----:B--2---:R-:W-:Y:S05]  /*ea40*/  IADD3 R190, P0, R0, R195, RZ ;  /* 0x000000c300be7210 */ /* 0x004fea0007f1e0ff */
[----:B------:R-:W-:Y:S01]  /*ea50*/  IMAD.X R191, R2, 0x1, R187, P0 ;  /* 0x0000000102bf7824 */ /* 0x000fe200000e06bb */
[----:B---3--:R-:W-:Y:S02]  /*ea60*/  IADD3 R192, P0, R0, R196, RZ ;  /* 0x000000c400c07210 */ /* 0x008fe40007f1e0ff */
[----:B------:R2:W3:Y:S03]  /*ea70*/  SHFL.IDX PT, R0, R184, 0x2, 0x181f ;  /* 0x00581f00b8007f89 */ /* 0x0004e600000e0000 */
[----:B------:R-:W-:Y:S01]  /*ea80*/  IMAD.X R193, R2, 0x1, R188, P0 ;  /* 0x0000000102c17824 */ /* 0x000fe200000e06bc */
[----:B------:R2:W-:Y:S04]  /*ea90*/  LDGSTS.E.BYPASS.LTC128B.128 [R243+0x13100], [R190.64], !P4 ;  /* 0x13100000bef37fae */ /* 0x0005e8000e101d46 */
[----:B------:R2:W-:Y:S03]  /*eaa0*/  LDGSTS.E.BYPASS.LTC128B.128 [R243+0x16100], [R192.64], !P3 ;  /* 0x16100000c0f37fae */ /* 0x0005e6000d901d46 */
.L_x_3407:
[C---:B--2---:R-:W-:Y:S02]  /*eab0*/  IADD3 R192, -R244.reuse, 0x10, RZ ;  /* 0x00000010f4c07810 */ /* 0x044fe40007ffe1ff */
[----:B------:R-:W-:Y:S02]  /*eac0*/  ISETP.NE.U32.AND P2, PT, R244, RZ, PT ;  /* 0x000000fff400720c */ /* 0x000fe40003f45070 */
[----:B------:R-:W-:Y:S04]  /*ead0*/  LOP3.LUT R192, R192, 0xf, RZ, 0xc0, !PT ;  /* 0x0000000fc0c07812 */ /* 0x000fe800078ec0ff */
[----:B---3--:R-:W-:Y:S04]  /*eae0*/  IADD3 R192, P1, P0, R192, R0, R189 ;  /* 0x00000000c0c07210 */ /* 0x008fe8000783e0bd */
        /* <DEDUP_REMOVED lines=14> */
.L_x_3352:
[----:B------:R-:W-:Y:S05]  /*ebd0*/  BSYNC B0 ;  /* 0x0000000000007941 */ /* 0x000fea0003800000 */
.L_x_3351:
        /* <DEDUP_REMOVED lines=50> */
[----:B-1----:R-:W1:Y:S04]  /*ef00*/  SHFL.BFLY PT, R173, R172, 0x2, 0x1f ;  /* 0x0c401f00acad7f89 */ /* 0x002e6800000e0000 */
[----:B------:R-:W2:Y:S01]  /*ef10*/  SHFL.BFLY PT, R0, R184, 0x2, 0x1f ;  /* 0x0c401f00b8007f89 */ /* 0x000ea200000e0000 */
[----:B-1----:R-:W-:Y:S02]  /*ef20*/  FMNMX.FTZ R173, R172, R173, !PT ;  /* 0x000000adacad7209 */ /* 0x002fe40007810000 */
[----:B--2---:R-:W-:Y:S03]  /*ef30*/  FMNMX.FTZ R172, R184, R0, !PT ;  /* 0x00000000b8ac7209 */ /* 0x004fe60007810000 */
[----:B------:R-:W1:Y:S04]  /*ef40*/  SHFL.BFLY PT, R2, R173, 0x1, 0x1f ;  /* 0x0c201f00ad027f89 */ /* 0x000e6800000e0000 */
[----:B------:R2:W3:Y:S01]  /*ef50*/  SHFL.BFLY PT, R0, R172, 0x1, 0x1f ;  /* 0x0c201f00ac007f89 */ /* 0x0004e200000e0000 */
[----:B-1----:R-:W-:Y:S04]  /*ef60*/  FMNMX.FTZ R173, R173, R2, !PT ;  /* 0x00000002adad7209 */ /* 0x002fe80007810000 */
.L_x_3408:
[----:B---3--:R-:W-:Y:S01]  /*ef70*/  FMNMX.FTZ R3, R0, R172, !PT ;  /* 0x000000ac00037209 */ /* 0x008fe20007810000 */
[C---:B------:R-:W-:Y:S01]  /*ef80*/  FADD.FTZ R2, -R173.reuse, R174 ;  /* 0x000000aead027221 */ /* 0x040fe20000010100 */
[----:B------:R-:W-:Y:S01]  /*ef90*/  WARPSYNC 0xffffffff ;  /* 0xffffffff00007948 */ /* 0x000fe20003800000 */
[----:B------:R-:W-:Y:S01]  /*efa0*/  FMUL.FTZ R174, R173, c[0x0][0x2d0] ;  /* 0x0000b400adae7a20 */ /* 0x000fe20000410000 */
[----:B------:R-:W1:Y:S01]  /*efb0*/  LDSM.16.MT88.4 R188, [R232] ;  /* 0x00000000e8bc783b */ /* 0x000e620000004200 */
[----:B------:R-:W-:Y:S01]  /*efc0*/  FADD.FTZ R0, -R3, R175 ;  /* 0x000000af03007221 */ /* 0x000fe20000010100 */
[----:B------:R-:W-:Y:S01]  /*efd0*/  ISETP.GT.AND P0, PT, R247, RZ, PT ;  /* 0x000000fff700720c */ /* 0x000fe20003f04270 */
[----:B------:R-:W-:Y:S02]  /*efe0*/  FMUL.FTZ R175, R3, c[0x0][0x2d0] ;  /* 0x0000b40003af7a20 */ /* 0x000fe40000410000 */
[----:B------:R-:W-:Y:S02]  /*eff0*/  FMUL.FTZ R2, R2, c[0x0][0x2d0] ;  /* 0x0000b40002027a20 */ /* 0x000fe40000410000 */
[----:B------:R-:W-:Y:S01]  /*f000*/  FMUL.FTZ R0, R0, c[0x0][0x2d0] ;  /* 0x0000b40000007a20 */ /* 0x000fe20000410000 */
[----:B------:R-:W3:Y:S01]  /*f010*/  LDL.LU R199, [R1+0x4] ;  /* 0x0000040001c77983 */ /* 0x000ee20000300800 */
[--C-:B------:R-:W-:Y:S02]  /*f020*/  FFMA.FTZ R4, R4, c[0x0][0x2d0], -R174.reuse ;  /* 0x0000b40004047a23 */ /* 0x100fe400000108ae */
[--C-:B------:R-:W-:Y:S01]  /*f030*/  FFMA.FTZ R5, R5, c[0x0][0x2d0], -R174.reuse ;  /* 0x0000b40005057a23 */ /* 0x100fe200000108ae */
[----:B------:R-:W4:Y:S01]  /*f040*/  MUFU.EX2 R2, R2 ;  /* 0x0000000200027308 */ /* 0x000f220000000800 */
[--C-:B------:R-:W-:Y:S01]  /*f050*/  FFMA.FTZ R6, R6, c[0x0][0x2d0], -R175.reuse ;  /* 0x0000b40006067a23 */ /* 0x100fe200000108af */
[----:B------:R-:W5:Y:S01]  /*f060*/  LDL.LU R197, [R1+0x8] ;  /* 0x0000080001c57983 */ /* 0x000f620000300800 */
        /* <DEDUP_REMOVED lines=22> */
[----:B--2---:R-:W-:Y:S01]  /*f1d0*/  MUFU.EX2 R172, R6 ;  /* 0x0000000600ac7308 */ /* 0x004fe20000000800 */
        /* <DEDUP_REMOVED lines=27> */
[--C-:B------:R-:W-:Y:S02]  /*f390*/  FFMA.FTZ R46, R46, c[0x0][0x2d0], -R175.reuse ;  /* 0x0000b4002e2e7a23 */ /* 0x100fe400000108af */
[--C-:B------:R-:W-:Y:S01]  /*f3a0*/  FFMA.FTZ R47, R47, c[0x0][0x2d0], -R175.reuse ;  /* 0x0000b4002f2f7a23 */ /* 0x100fe200000108af */
[----:B------:R-:W1:Y:S01]  /*f3b0*/  MUFU.EX2 R203, R11 ;  /* 0x0000000b00cb7308 */ /* 0x000e620000000800 */
[----:B------:R-:W-:Y:S01]  /*f3c0*/  FFMA.FTZ R50, R50, c[0x0][0x2d0], -R175 ;  /* 0x0000b40032327a23 */ /* 0x000fe200000108af */
[----:B------:R-:W-:Y:S08]  /*f3d0*/  MOV R175, R3 ;  /* 0x0000000300af7202 */ /* 0x000ff00000000f00 */
[----:B------:R-:W-:Y:S10]  /*f3e0*/  MUFU.EX2 R212, R16 ;  /* 0x0000001000d47308 */ /* 0x000ff40000000800 */
[----:B------:R-:W1:Y:S10]  /*f3f0*/  MUFU.EX2 R213, R17 ;  /* 0x0000001100d57308 */ /* 0x000e740000000800 */
[----:B------:R-:W-:Y:S10]  /*f400*/  MUFU.EX2 R210, R18 ;  /* 0x0000001200d27308 */ /* 0x000ff40000000800 */
[----:B------:R1:W-:Y:S10]  /*f410*/  MUFU.EX2 R211, R19 ;  /* 0x0000001300d37308 */ /* 0x0003f40000000800 */
[----:B------:R-:W-:Y:S10]  /*f420*/  MUFU.EX2 R208, R21 ;  /* 0x0000001500d07308 */ /* 0x000ff40000000800 */
[----:B------:R-:W-:Y:S01]  /*f430*/  MUFU.EX2 R206, R23 ;  /* 0x0000001700ce7308 */ /* 0x000fe20000000800 */
[----:B-1----:R-:W-:Y:S09]  /*f440*/  LDSM.16.MT88.4 R16, [R235+0x800] ;  /* 0x00080000eb10783b */ /* 0x002ff20000004200 */
[----:B------:R-:W-:Y:S10]  /*f450*/  MUFU.EX2 R207, R24 ;  /* 0x0000001800cf7308 */ /* 0x000ff40000000800 */
[----:B------:R-:W-:Y:S10]  /*f460*/  MUFU.EX2 R209, R25 ;  /* 0x0000001900d17308 */ /* 0x000ff40000000800 */
[----:B------:R-:W-:Y:S10]  /*f470*/  MUFU.EX2 R205, R26 ;  /* 0x0000001a00cd7308 */ /* 0x000ff40000000800 */
[----:B------:R1:W-:Y:S10]  /*f480*/  MUFU.EX2 R204, R27 ;  /* 0x0000001b00cc7308 */ /* 0x0003f40000000800 */
[----:B------:R2:W-:Y:S10]  /*f490*/  MUFU.EX2 R198, R14 ;  /* 0x0000000e00c67308 */ /* 0x0005f40000000800 */
[----:B------:R-:W-:Y:S01]  /*f4a0*/  MUFU.EX2 R174, R174 ;  /* 0x000000ae00ae7308 */ /* 0x000fe20000000800 */
[----:B-1----:R-:W-:Y:S09]  /*f4b0*/  LDSM.16.MT88.4 R24, [R235+0x1000] ;  /* 0x00100000eb18783b */ /* 0x002ff20000004200 */
[----:B------:R-:W-:Y:S10]  /*f4c0*/  MUFU.EX2 R51, R51 ;  /* 0x0000003300337308 */ /* 0x000ff40000000800 */
[----:B------:R-:W-:Y:S10]  /*f4d0*/  MUFU.EX2 R200, R13 ;  /* 0x0000000d00c87308 */ /* 0x000ff40000000800 */
[----:B------:R-:W1:Y:S10]  /*f4e0*/  MUFU.EX2 R196, R15 ;  /* 0x0000000f00c47308 */ /* 0x000e740000000800 */
[----:B------:R-:W-:Y:S10]  /*f4f0*/  MUFU.EX2 R49, R41 ;  /* 0x0000002900317308 */ /* 0x000ff40000000800 */
[----:B------:R-:W-:Y:S10]  /*f500*/  MUFU.EX2 R41, R38 ;  /* 0x0000002600297308 */ /* 0x000ff40000000800 */
[----:B------:R-:W-:Y:S10]  /*f510*/  MUFU.EX2 R42, R42 ;  /* 0x0000002a002a7308 */ /* 0x000ff40000000800 */
[----:B------:R-:W-:Y:S10]  /*f520*/  MUFU.EX2 R43, R43 ;  /* 0x0000002b002b7308 */ /* 0x000ff40000000800 */
[----:B------:R-:W-:Y:S10]  /*f530*/  MUFU.EX2 R38, R45 ;  /* 0x0000002d00267308 */ /* 0x000ff40000000800 */
[----:B------:R-:W-:Y:S10]  /*f540*/  MUFU.EX2 R46, R46 ;  /* 0x0000002e002e7308 */ /* 0x000ff40000000800 */
[----:B------:R-:W-:Y:S10]  /*f550*/  MUFU.EX2 R47, R47 ;  /* 0x0000002f002f7308 */ /* 0x000ff40000000800 */
[----:B------:R-:W-:Y:S01]  /*f560*/  MUFU.EX2 R50, R50 ;  /* 0x0000003200327308 */ /* 0x000fe20000000800 */
[C---:B----4-:R-:W-:Y:S01]  /*f570*/  FMUL.FTZ R4, R2.reuse, R176 ;  /* 0x000000b002047220 */ /* 0x050fe20000410000 */
[----:B------:R-:W-:Y:S01]  /*f580*/  F2FP.BF16.PACK_AB R184, R193, R192 ;  /* 0x000000c0c1b8723e */ /* 0x000fe200000010ff */
[----:B------:R-:W-:Y:S01]  /*f590*/  FMUL.FTZ R5, R2, R177 ;  /* 0x000000b102057220 */ /* 0x000fe20000410000 */
[----:B--2---:R-:W-:Y:S01]  /*f5a0*/  F2FP.BF16.PACK_AB R186, R202, R195 ;  /* 0x000000c3caba723e */ /* 0x004fe200000010ff */
[----:B------:R-:W-:Y:S01]  /*f5b0*/  FMUL.FTZ R6, R0, R178 ;  /* 0x000000b200067220 */ /* 0x000fe20000410000 */
[----:B------:R-:W-:Y:S01]  /*f5c0*/  F2FP.BF16.PACK_AB R185, R194, R172 ;  /* 0x000000acc2b9723e */ /* 0x000fe200000010ff */
[----:B------:R-:W-:Y:S01]  /*f5d0*/  FMUL.FTZ R7, R0, R179 ;  /* 0x000000b300077220 */ /* 0x000fe20000410000 */
[----:B------:R-:W-:Y:S01]  /*f5e0*/  F2FP.BF16.PACK_AB R187, R203, R201 ;  /* 0x000000c9cbbb723e */ /* 0x000fe200000010ff */
[----:B------:R-:W2:Y:S01]  /*f5f0*/  LDSM.16.MT88.4 R176, [R233] ;  /* 0x00000000e9b0783b */ /* 0x000ea20000004200 */
[C---:B------:R-:W-:Y:S01]  /*f600*/  FMUL.FTZ R8, R2.reuse, R180 ;  /* 0x000000b402087220 */ /* 0x040fe20000410000 */
[----:B------:R-:W-:Y:S01]  /*f610*/  F2FP.BF16.PACK_AB R14, R213, R212 ;  /* 0x000000d4d50e723e */ /* 0x000fe200000010ff */
[----:B------:R-:W-:Y:S01]  /*f620*/  FMUL.FTZ R9, R2, R181 ;  /* 0x000000b502097220 */ /* 0x000fe20000410000 */
[----:B-1----:R-:W-:Y:S01]  /*f630*/  F2FP.BF16.PACK_AB R13, R196, R198 ;  /* 0x000000c6c40d723e */ /* 0x002fe200000010ff */
[C---:B------:R-:W-:Y:S01]  /*f640*/  FMUL.FTZ R10, R0.reuse, R182 ;  /* 0x000000b6000a7220 */ /* 0x040fe20000410000 */
[C---:B------:R-:W-:Y:S01]  /*f650*/  HMMA.16816.F32.BF16 R4, R184.reuse, R188, R4 ;  /* 0x000000bcb804723c */ /* 0x040fe20000041804 */
[----:B------:R-:W-:Y:S04]  /*f660*/  MUFU.EX2 R189, R31 ;  /* 0x0000001f00bd7308 */ /* 0x000fe80000000800 */
[----:B------:R-:W-:Y:S01]  /*f670*/  FMUL.FTZ R11, R0, R183 ;  /* 0x000000b7000b7220 */ /* 0x000fe20000410000 */
[----:B------:R-:W-:Y:S01]  /*f680*/  F2FP.BF16.PACK_AB R15, R211, R210 ;  /* 0x000000d2d30f723e */ /* 0x000fe200000010ff */
[----:B------:R-:W-:Y:S01]  /*f690*/  LDSM.16.MT88.4 R180, [R233+0x800] ;  /* 0x00080000e9b4783b */ /* 0x000fe20000004200 */
[C---:B------:R-:W-:Y:S03]  /*f6a0*/  FMUL.FTZ R132, R2.reuse, R132 ;  /* 0x0000008402847220 */ /* 0x040fe60000410000 */
[----:B------:R-:W1:Y:S01]  /*f6b0*/  MUFU.EX2 R188, R12 ;  /* 0x0000000c00bc7308 */ /* 0x000e620000000800 */
[C---:B------:R-:W-:Y:S03]  /*f6c0*/  HMMA.16816.F32.BF16 R8, R184.reuse, R190, R8 ;  /* 0x000000beb808723c */ /* 0x040fe60000041808 */
[----:B------:R-:W-:Y:S02]  /*f6d0*/  FMUL.FTZ R133, R2, R133 ;  /* 0x0000008502857220 */ /* 0x000fe40000410000 */
[C---:B------:R-:W-:Y:S02]  /*f6e0*/  FMUL.FTZ R134, R0.reuse, R134 ;  /* 0x0000008600867220 */ /* 0x040fe40000410000 */
[----:B------:R-:W-:Y:S02]  /*f6f0*/  FMUL.FTZ R135, R0, R135 ;  /* 0x0000008700877220 */ /* 0x000fe40000410000 */
[----:B------:R-:W-:Y:S03]  /*f700*/  MUFU.EX2 R191, R28 ;  /* 0x0000001c00bf7308 */ /* 0x000fe60000000800 */
[C---:B------:R-:W-:Y:S02]  /*f710*/  FMUL.FTZ R136, R2.reuse, R136 ;  /* 0x0000008802887220 */ /* 0x040fe40000410000 */
[----:B------:R-:W-:Y:S02]  /*f720*/  FMUL.FTZ R137, R2, R137 ;  /* 0x0000008902897220 */ /* 0x000fe40000410000 */
[C---:B------:R-:W-:Y:S02]  /*f730*/  FMUL.FTZ R138, R0.reuse, R138 ;  /* 0x0000008a008a7220 */ /* 0x040fe40000410000 */
[----:B------:R-:W-:Y:S01]  /*f740*/  FMUL.FTZ R139, R0, R139 ;  /* 0x0000008b008b7220 */ /* 0x000fe20000410000 */
[----:B------:R-:W-:Y:S01]  /*f750*/  MUFU.EX2 R190, R30 ;  /* 0x0000001e00be7308 */ /* 0x000fe20000000800 */
[C---:B------:R-:W-:Y:S01]  /*f760*/  FMUL.FTZ R140, R2.reuse, R140 ;  /* 0x0000008c028c7220 */ /* 0x040fe20000410000 */
[C---:B--2---:R-:W-:Y:S03]  /*f770*/  HMMA.16816.F32.BF16 R132, R184.reuse, R176, R132 ;  /* 0x000000b0b884723c */ /* 0x044fe60000041884 */
[----:B------:R-:W-:Y:S01]  /*f780*/  FMUL.FTZ R141, R2, R141 ;  /* 0x0000008d028d7220 */ /* 0x000fe20000410000 */
[----:B-1----:R-:W-:Y:S01]  /*f790*/  F2FP.BF16.PACK_AB R12, R200, R188 ;  /* 0x000000bcc80c723e */ /* 0x002fe200000010ff */
[C---:B------:R-:W-:Y:S02]  /*f7a0*/  FMUL.FTZ R142, R0.reuse, R142 ;  /* 0x0000008e008e7220 */ /* 0x040fe40000410000 */
[----:B------:R-:W-:Y:S01]  /*f7b0*/  FMUL.FTZ R143, R0, R143 ;  /* 0x0000008f008f7220 */ /* 0x000fe20000410000 */
[C---:B------:R-:W-:Y:S01]  /*f7c0*/  HMMA.16816.F32.BF16 R136, R184.reuse, R178, R136 ;  /* 0x000000b2b888723c */ /* 0x040fe20000041888 */
[----:B------:R-:W1:Y:S03]  /*f7d0*/  LDSM.16.MT88.4 R176, [R235] ;  /* 0x00000000ebb0783b */ /* 0x000e660000004200 */
        /* <DEDUP_REMOVED lines=23> */
[----:B------:R-:W1:Y:S03]  /*f950*/  LDSM.16.MT88.4 R176, [R234] ;  /* 0x00000000eab0783b */ /* 0x000e660000004200 */
        /* <DEDUP_REMOVED lines=99> */
[----:B---3--:R-:W-:Y:S02]  /*ff90*/  FFMA.FTZ R2, R2, R199, R192 ;  /* 0x000000c702027223 */ /* 0x008fe400000100c0 */
[----:B------:R-:W2:Y:S01]  /*ffa0*/  MUFU.EX2 R199, R20 ;  /* 0x0000001400c77308 */ /* 0x000ea20000000800 */
[----:B-----5:R-:W-:Y:S02]  /*ffb0*/  FFMA.FTZ R172, R0, R197, R172 ;  /* 0x000000c500ac7223 */ /* 0x020fe400000100ac */
[----:B------:R-:W-:Y:S02]  /*ffc0*/  FADD.FTZ R0, R193, R2 ;  /* 0x00000002c1007221 */ /* 0x000fe40000010000 */
[----:B------:R-:W-:Y:S02]  /*ffd0*/  FADD.FTZ R2, R194, R172 ;  /* 0x000000acc2027221 */ /* 0x000fe40000010000 */
[----:B------:R-:W-:Y:S02]  /*ffe0*/  FADD.FTZ R0, R195, R0 ;  /* 0x00000000c3007221 */ /* 0x000fe40000010000 */
[----:B------:R-:W-:Y:S01]  /*fff0*/  FADD.FTZ R2, R201, R2 ;  /* 0x00000002c9027221 */ /* 0x000fe20000010000 */
[----:B------:R3:W4:Y:S01]  /*10000*/  MUFU.EX2 R197, R22 ;  /* 0x0000001600c57308 */ /* 0x0007220000000800 */
[----:B------:R-:W-:Y:S09]  /*10010*/  FADD.FTZ R0, R202, R0 ;  /* 0x00000000ca007221 */ /* 0x000ff20000010000 */
[----:B------:R5:W2:Y:S01]  /*10020*/  MUFU.EX2 R192, R29 ;  /* 0x0000001d00c07308 */ /* 0x000aa20000000800 */
[C---:B-1----:R-:W-:Y:S09]  /*10030*/  HMMA.16816.F32.BF16 R60, R184.reuse, R176, R60 ;  /* 0x000000b0b83c723c */ /* 0x042ff2000004183c */
[----:B------:R-:W-:Y:S01]  /*10040*/  MUFU.EX2 R194, R33 ;  /* 0x0000002100c27308 */ /* 0x000fe20000000800 */
[----:B---3--:R-:W-:Y:S01]  /*10050*/  LDSM.16.MT88.4 R20, [R233+0x1000] ;  /* 0x00100000e914783b */ /* 0x008fe20000004200 */
[C---:B------:R-:W-:Y:S08]  /*10060*/  HMMA.16816.F32.BF16 R64, R184.reuse, R178, R64 ;  /* 0x000000b2b840723c */ /* 0x040ff00000041840 */
[----:B------:R1:W-:Y:S01]  /*10070*/  MUFU.EX2 R193, R32 ;  /* 0x0000002000c17308 */ /* 0x0003e20000000800 */
[----:B------:R-:W3:Y:S08]  /*10080*/  LDSM.16.MT88.4 R176, [R232+0x6000] ;  /* 0x00600000e8b0783b */ /* 0x000ef00000004200 */
[----:B-----5:R-:W-:Y:S01]  /*10090*/  LDSM.16.MT88.4 R28, [R235+0x1800] ;  /* 0x00180000eb1c783b */ /* 0x020fe20000004200 */
[----:B------:R-:W-:Y:S10]  /*100a0*/  MUFU.EX2 R172, R40 ;  /* 0x0000002800ac7308 */ /* 0x000ff40000000800 */
[----:B------:R-:W-:Y:S01]  /*100b0*/  MUFU.EX2 R40, R39 ;  /* 0x0000002700287308 */ /* 0x000fe20000000800 */
[----:B-1----:R-:W-:Y:S02]  /*100c0*/  FADD.FTZ R32, R203, R2 ;  /* 0x00000002cb207221 */ /* 0x002fe40000010000 */
[----:B------:R-:W-:Y:S02]  /*100d0*/  FADD.FTZ R2, R188, R0 ;  /* 0x00000000bc027221 */ /* 0x000fe40000010000 */
[----:B------:R-:W-:Y:S02]  /*100e0*/  FADD.FTZ R0, R198, R32 ;  /* 0x00000020c6007221 */ /* 0x000fe40000010000 */
[----:B------:R-:W-:Y:S03]  /*100f0*/  FADD.FTZ R2, R200, R2 ;  /* 0x00000002c8027221 */ /* 0x000fe60000010000 */
[----:B------:R-:W-:Y:S01]  /*10100*/  MUFU.EX2 R39, R48 ;  /* 0x0000003000277308 */ /* 0x000fe20000000800 */
[----:B------:R-:W-:Y:S02]  /*10110*/  FADD.FTZ R0, R196, R0 ;  /* 0x00000000c4007221 */ /* 0x000fe40000010000 */
[----:B------:R-:W-:Y:S02]  /*10120*/  FADD.FTZ R2, R212, R2 ;  /* 0x00000002d4027221 */ /* 0x000fe40000010000 */
[----:B------:R-:W-:Y:S02]  /*10130*/  FADD.FTZ R0, R210, R0 ;  /* 0x00000000d2007221 */ /* 0x000fe40000010000 */
[----:B------:R-:W-:Y:S02]  /*10140*/  FADD.FTZ R2, R213, R2 ;  /* 0x00000002d5027221 */ /* 0x000fe40000010000 */
        /* <DEDUP_REMOVED lines=25> */
[----:B------:R-:W3:Y:S10]  /*102e0*/  MUFU.EX2 R187, R34 ;  /* 0x0000002200bb7308 */ /* 0x000ef40000000800 */
[----:B------:R5:W1:Y:S10]  /*102f0*/  MUFU.EX2 R186, R35 ;  /* 0x0000002300ba7308 */ /* 0x000a740000000800 */
[----:B------:R2:W2:Y:S10]  /*10300*/  MUFU.EX2 R184, R36 ;  /* 0x0000002400b87308 */ /* 0x0004b40000000800 */
[----:B------:R-:W3:Y:S01]  /*10310*/  MUFU.EX2 R185, R37 ;  /* 0x0000002500b97308 */ /* 0x000ee20000000800 */
[----:B-----5:R-:W-:Y:S01]  /*10320*/  LDSM.16.MT88.4 R32, [R234+0x2000] ;  /* 0x00200000ea20783b */ /* 0x020fe20000004200 */
[C---:B-1----:R-:W-:Y:S08]  /*10330*/  HMMA.16816.F32.BF16 R4, R12.reuse, R176, R4 ;  /* 0x000000b00c04723c */ /* 0x042ff00000041804 */
[----:B------:R-:W1:Y:S01]  /*10340*/  MUFU.EX2 R37, R44 ;  /* 0x0000002c00257308 */ /* 0x000e620000000800 */
[----:B--2---:R-:W-:Y:S03]  /*10350*/  FADD.FTZ R36, R199, R2 ;  /* 0x00000002c7247221 */ /* 0x004fe60000010000 */
[----:B----4-:R-:W-:Y:S01]  /*10360*/  FADD.FTZ R2, R197, R0 ;  /* 0x00000000c5027221 */ /* 0x010fe20000010000 */
[C---:B------:R-:W-:Y:S01]  /*10370*/  HMMA.16816.F32.BF16 R8, R12.reuse, R178, R8 ;  /* 0x000000b20c08723c */ /* 0x040fe20000041808 */
[----:B------:R-:W2:Y:S02]  /*10380*/  LDSM.16.MT88.4 R176, [R234+0x800] ;  /* 0x00080000eab0783b */ /* 0x000ea40000004200 */
[----:B------:R-:W-:Y:S02]  /*10390*/  FADD.FTZ R2, R206, R2 ;  /* 0x00000002ce027221 */ /* 0x000fe40000010000 */
[----:B------:R-:W-:Y:S03]  /*103a0*/  FADD.FTZ R0, R208, R36 ;  /* 0x00000024d0007221 */ /* 0x000fe60000010000 */
        /* <DEDUP_REMOVED lines=14> */
[----:B---3--:R-:W-:Y:S01]  /*10490*/  FADD.FTZ R2, R187, R2 ;  /* 0x00000002bb027221 */ /* 0x008fe20000010000 */
        /* <DEDUP_REMOVED lines=8> */
[----:B------:R-:W-:Y:S04]  /*10520*/  FADD.FTZ R2, R42, R2 ;  /* 0x000000022a027221 */ /* 0x000fe80000010000 */
[----:B------:R-:W-:Y:S04]  /*10530*/  FADD.FTZ R0, R184, R0 ;  /* 0x00000000b8007221 */ /* 0x000fe80000010000 */
[----:B------:R-:W-:Y:S04]  /*10540*/  FADD.FTZ R0, R185, R0 ;  /* 0x00000000b9007221 */ /* 0x000fe80000010000 */
[----:B------:R-:W-:Y:S01]  /*10550*/  FADD.FTZ R0, R172, R0 ;  /* 0x00000000ac007221 */ /* 0x000fe20000010000 */
[C---:B----4-:R-:W-:Y:S03]  /*10560*/  HMMA.16816.F32.BF16 R156, R12.reuse, R16, R156 ;  /* 0x000000100c9c723c */ /* 0x050fe6000004189c */
[----:B------:R-:W-:Y:S05]  /*10570*/  FADD.FTZ R0, R49, R0 ;  /* 0x0000000031007221 */ /* 0x000fea0000010000 */
        /* <DEDUP_REMOVED lines=33> */
[----:B------:R-:W-:Y:S07]  /*10790*/  HMMA.16816.F32.BF16 R128, R12, R178, R128 ;  /* 0x000000b20c80723c */ /* 0x000fee0000041880 */
[----:B------:R-:W-:Y:S02]  /*107a0*/  F2FP.BF16.PACK_AB R12, R208, R199 ;  /* 0x000000c7d00c723e */ /* 0x000fe400000010ff */
[----:B------:R-:W-:Y:S03]  /*107b0*/  F2FP.BF16.PACK_AB R14, R209, R207 ;  /* 0x000000cfd10e723e */ /* 0x000fe600000010ff */
[----:B------:R-:W-:Y:S02]  /*107c0*/  F2FP.BF16.PACK_AB R13, R206, R197 ;  /* 0x000000c5ce0d723e */ /* 0x000fe400000010ff */
[----:B------:R-:W-:Y:S07]  /*107d0*/  F2FP.BF16.PACK_AB R15, R204, R205 ;  /* 0x000000cdcc0f723e */ /* 0x000fee00000010ff */
[C---:B---3--:R-:W-:Y:S08]  /*107e0*/  HMMA.16816.F32.BF16 R4, R12.reuse, R16, R4 ;  /* 0x000000100c04723c */ /* 0x048ff00000041804 */
        /* <DEDUP_REMOVED lines=50> */
[----:B------:R-:W-:Y:S07]  /*10b10*/  F2FP.BF16.PACK_AB R15, R186, R187 ;  /* 0x000000bbba0f723e */ /* 0x000fee00000010ff */
        /* <DEDUP_REMOVED lines=94> */
[C---:B-----5:R-:W-:Y:S08]  /*11100*/  HMMA.16816.F32.BF16 R116, R12.reuse, R32, R116 ;  /* 0x000000200c74723c */ /* 0x060ff00000041874 */
[C---:B------:R-:W-:Y:S01]  /*11110*/  HMMA.16816.F32.BF16 R120, R12.reuse, R34, R120 ;  /* 0x000000220c78723c */ /* 0x040fe20000041878 */
[----:B------:R-:W-:Y:S07]  /*11120*/  LDSM.16.MT88.4 R32, [R233+0x5800] ;  /* 0x00580000e920783b */ /* 0x000fee0000004200 */
[C---:B---3--:R-:W-:Y:S08]  /*11130*/  HMMA.16816.F32.BF16 R124, R12.reuse, R20, R124 ;  /* 0x000000140c7c723c */ /* 0x048ff0000004187c */
[----:B------:R-:W-:Y:S01]  /*11140*/  HMMA.16816.F32.BF16 R128, R12, R22, R128 ;  /* 0x000000160c80723c */ /* 0x000fe20000041880 */
[----:B------:R-:W3:Y:S06]  /*11150*/  LDSM.16.MT88.4 R20, [R235+0x2800] ;  /* 0x00280000eb14783b */ /* 0x000eec0000004200 */
[----:B-1----:R-:W-:Y:S02]  /*11160*/  F2FP.BF16.PACK_AB R12, R38, R37 ;  /* 0x00000025260c723e */ /* 0x002fe400000010ff */
[----:B------:R-:W-:Y:S03]  /*11170*/  F2FP.BF16.PACK_AB R14, R174, R39 ;  /* 0x00000027ae0e723e */ /* 0x000fe600000010ff */
[----:B------:R-:W-:Y:S02]  /*11180*/  F2FP.BF16.PACK_AB R13, R47, R46 ;  /* 0x0000002e2f0d723e */ /* 0x000fe400000010ff */
[----:B------:R-:W-:Y:S07]  /*11190*/  F2FP.BF16.PACK_AB R15, R51, R50 ;  /* 0x00000032330f723e */ /* 0x000fee00000010ff */
        /* <DEDUP_REMOVED lines=12> */
[----:B------:R-:W5:Y:S07]  /*11260*/  LDSM.16.MT88.4 R24, [R235+0x8800] ;  /* 0x00880000eb18783b */ /* 0x000f6e0000004200 */
[C---:B------:R-:W-:Y:S08]  /*11270*/  HMMA.16816.F32.BF16 R156, R12.reuse, R28, R156 ;  /* 0x0000001c0c9c723c */ /* 0x040ff0000004189c */
[C---:B------:R-:W-:Y:S01]  /*11280*/  HMMA.16816.F32.BF16 R160, R12.reuse, R30, R160 ;  /* 0x0000001e0ca0723c */ /* 0x040fe200000418a0 */
[----:B------:R-:W2:Y:S07]  /*11290*/  LDSM.16.MT88.4 R28, [R234+0x8800] ;  /* 0x00880000ea1c783b */ /* 0x000eae0000004200 */
[C---:B------:R-:W-:Y:S08]  /*112a0*/  HMMA.16816.F32.BF16 R164, R12.reuse, R32, R164 ;  /* 0x000000200ca4723c */ /* 0x040ff000000418a4 */
[C---:B------:R-:W-:Y:S08]  /*112b0*/  HMMA.16816.F32.BF16 R168, R12.reuse, R34, R168 ;  /* 0x000000220ca8723c */ /* 0x040ff000000418a8 */
        /* <DEDUP_REMOVED lines=10> */
[C---:B------:R-:W-:Y:S08]  /*11360*/  HMMA.16816.F32.BF16 R80, R12.reuse, R22, R80 ;  /* 0x000000160c50723c */ /* 0x040ff00000041850 */
[C---:B-----5:R-:W-:Y:S08]  /*11370*/  HMMA.16816.F32.BF16 R84, R12.reuse, R24, R84 ;  /* 0x000000180c54723c */ /* 0x060ff00000041854 */
[C---:B------:R-:W-:Y:S08]  /*11380*/  HMMA.16816.F32.BF16 R88, R12.reuse, R26, R88 ;  /* 0x0000001a0c58723c */ /* 0x040ff00000041858 */
[C---:B------:R-:W-:Y:S08]  /*11390*/  HMMA.16816.F32.BF16 R92, R12.reuse, R28, R92 ;  /* 0x0000001c0c5c723c */ /* 0x040ff0000004185c */
[C---:B------:R-:W-:Y:S08]  /*113a0*/  HMMA.16816.F32.BF16 R96, R12.reuse, R30, R96 ;  /* 0x0000001e0c60723c */ /* 0x040ff00000041860 */
[C---:B-1----:R-:W-:Y:S08]  /*113b0*/  HMMA.16816.F32.BF16 R100, R12.reuse, R4, R100 ;  /* 0x000000040c64723c */ /* 0x042ff00000041864 */
[C---:B------:R-:W-:Y:S01]  /*113c0*/  HMMA.16816.F32.BF16 R104, R12.reuse, R6, R104 ;  /* 0x000000060c68723c */ /* 0x040fe20000041868 */
[----:B------:R-:W1:Y:S07]  /*113d0*/  LDSM.16.MT88.4 R4, [R234+0xb800] ;  /* 0x00b80000ea04783b */ /* 0x000e6e0000004200 */
[C---:B----4-:R-:W-:Y:S08]  /*113e0*/  HMMA.16816.F32.BF16 R108, R12.reuse, R8, R108 ;  /* 0x000000080c6c723c */ /* 0x050ff0000004186c */
[C---:B------:R-:W-:Y:S08]  /*113f0*/  HMMA.16816.F32.BF16 R112, R12.reuse, R10, R112 ;  /* 0x0000000a0c70723c */ /* 0x040ff00000041870 */
[C---:B--2---:R-:W-:Y:S08]  /*11400*/  HMMA.16816.F32.BF16 R116, R12.reuse, R16, R116 ;  /* 0x000000100c74723c */ /* 0x044ff00000041874 */
        /* <DEDUP_REMOVED lines=12> */
[----:B------:R-:W-:Y:S01]  /*114d0*/  FADD.FTZ R4, R174, R4 ;  /* 0x00000004ae047221 */ /* 0x000fe20000010000 */
[----:B------:R-:W-:Y:S01]  /*114e0*/  MOV R174, R173 ;  /* 0x000000ad00ae7202 */ /* 0x000fe20000000f00 */
[----:B------:R-:W-:Y:S01]  /*114f0*/  FADD.FTZ R2, R51, R2 ;  /* 0x0000000233027221 */ /* 0x000fe20000010000 */
[----:B------:R-:W-:Y:S02]  /*11500*/  MOV R247, R0 ;  /* 0x0000000000f77202 */ /* 0x000fe40000000f00 */
[----:B------:R1:W-:Y:S04]  /*11510*/  STL [R1+0x4], R4 ;  /* 0x0000040401007387 */ /* 0x0003e80000100800 */
[----:B------:R1:W-:Y:S02]  /*11520*/  STL [R1+0x8], R2 ;  /* 0x0000080201007387 */ /* 0x0003e40000100800 */
[----:B-1----:R-:W-:-:S05]  /*11530*/  @P0 BRA `(.L_x_3356) ;  /* 0xffffb5a000000947 */ /* 0x002fca000383ffff */
.L_x_3349:
[----:B------:R-:W-:Y:S05]  /*11540*/  BRA.DIV ~URZ, `(.L_x_3357) ;  /* 0x000058e27f007947 */ /* 0x000fea000b800000 */
[----:B------:R-:W2:Y:S04]  /*11550*/  LDL R0, [R1+0x4] ;  /* 0x0000040001007983 */ /* 0x000ea80000100800 */
[----:B--2---:R1:W2:Y:S02]  /*11560*/  SHFL.BFLY PT, R4, R0, 0x2, 0x1f ;  /* 0x0c401f0000047f89 */ /* 0x0042a400000e0000 */
.L_x_3409:
        /* <DEDUP_REMOVED lines=9> */
.L_x_3410:
        /* <DEDUP_REMOVED lines=76> */
[----:B------:R4:W5:Y:S01]  /*11ac0*/  @P0 MUFU.LG2 R2, R3 ;  /* 0x0000000300020308 */ /* 0x0009620000000c00 */
[----:B-1-3--:R-:W-:Y:S02]  /*11ad0*/  @P1 FMUL.FTZ R5, R4, 0.69314718246459960938 ;  /* 0x3f31721804051820 */ /* 0x00afe40000410000 */
[----:B------:R-:W-:Y:S02]  /*11ae0*/  @P1 FMUL.FTZ R4, R6, c[0x0][0x2d0] ;  /* 0x0000b40006041a20 */ /* 0x000fe40000410000 */
[----:B--2---:R-:W-:Y:S02]  /*11af0*/  FMUL.FTZ R178, R0, R178 ;  /* 0x000000b200b27220 */ /* 0x004fe40000410000 */
[----:B------:R-:W-:Y:S02]  /*11b00*/  @P1 FFMA.FTZ R172, R4, R173, R5 ;  /* 0x000000ad04ac1223 */ /* 0x000fe40000010005 */
[----:B------:R-:W-:-:S02]  /*11b10*/  FMUL.FTZ R179, R0, R179 ;  /* 0x000000b300b37220 */ /* 0x000fc40000410000 */
[C---:B------:R-:W-:Y:S02]  /*11b20*/  FMUL.FTZ R182, R0.reuse, R182 ;  /* 0x000000b600b67220 */ /* 0x040fe40000410000 */
[C---:B------:R-:W-:Y:S02]  /*11b30*/  FMUL.FTZ R61, R0.reuse, R183 ;  /* 0x000000b7003d7220 */ /* 0x040fe40000410000 */
[----:B------:R-:W-:Y:S01]  /*11b40*/  FMUL.FTZ R134, R0, R134 ;  /* 0x0000008600867220 */ /* 0x000fe20000410000 */
[----:B----4-:R-:W-:Y:S01]  /*11b50*/  @P0 MOV R3, 0x3f317218 ;  /* 0x3f31721800030802 */ /* 0x010fe20000000f00 */
[----:B-----5:R-:W-:Y:S02]  /*11b60*/  @P0 FMUL.FTZ R2, R2, 0.69314718246459960938 ;  /* 0x3f31721802020820 */ /* 0x020fe40000410000 */
        /* <DEDUP_REMOVED lines=59> */
[----:B------:R-:W-:Y:S01]  /*11f20*/  FMUL.FTZ R131, R0, R131 ;  /* 0x0000008300837220 */ /* 0x000fe20000410000 */
[----:B------:R-:W-:Y:S01]  /*11f30*/  PRMT R0, R52, 0x7610, R0 ;  /* 0x0000761034007816 */ /* 0x000fe20000000000 */
[----:B------:R-:W-:Y:S02]  /*11f40*/  @P0 FFMA.FTZ R65, R3, R12, R2 ;  /* 0x0000000c03410223 */ /* 0x000fe40000010002 */
.L_x_3318:
        /* <DEDUP_REMOVED lines=19> */
.L_x_3360:
[----:B-1----:R-:W-:Y:S05]  /*12080*/  BSYNC B0 ;  /* 0x0000000000007941 */ /* 0x002fea0003800000 */
.L_x_3359:
        /* <DEDUP_REMOVED lines=145> */
[----:B-1----:R-:W-:Y:S01]  /*129a0*/  SHF.R.S32.HI R67, RZ, 0x1f, R69 ;  /* 0x0000001fff437819 */ /* 0x002fe20000011445 */
[----:B------:R-:W-:Y:S01]  /*129b0*/  IMAD.MOV.U32 R250, RZ, RZ, RZ ;  /* 0x000000fffffa7224 */ /* 0x000fe200078e00ff */
[----:B------:R-:W-:Y:S01]  /*129c0*/  MOV R2, 0x12a20 ;  /* 0x00012a2000027802 */ /* 0x000fe20000000f00 */
[----:B------:R-:W-:Y:S01]  /*129d0*/  IMAD.MOV.U32 R3, RZ, RZ, 0x1f ;  /* 0x0000001fff037424 */ /* 0x000fe200078e00ff */
[----:B------:R-:W-:-:S04]  /*129e0*/  LEA.HI R67, R67, R69, RZ, 0x7 ;  /* 0x0000004543437211 */ /* 0x000fc800078f38ff */
[----:B------:R-:W-:-:S05]  /*129f0*/  SHF.R.S32.HI R67, RZ, 0x7, R67 ;  /* 0x00000007ff437819 */ /* 0x000fca0000011443 */
[----:B------:R-:W-:Y:S02]  /*12a00*/  IMAD.MOV.U32 R249, RZ, RZ, R67 ;  /* 0x000000fffff97224 */ /* 0x000fe400078e0043 */
[----:B------:R-:W-:Y:S05]  /*12a10*/  CALL.REL.NOINC `($__internal_19_$__cuda_sm70_shflsync_idx_p) ;  /* 0x000049b000007944 */ /* 0x000fea0003c00000 */
.L_x_3363:
        /* <DEDUP_REMOVED lines=12> */
[----:B------:R-:W-:Y:S01]  /*12ae0*/  IADD3 R80, R245, 0xc0, RZ ;  /* 0x000000c0f5507810 */ /* 0x000fe20007ffe0ff */
[----:B------:R-:W-:Y:S01]  /*12af0*/  BSSY B0, `(.L_x_3364) ;  /* 0x0000071000007945 */ /* 0x000fe20003800000 */
[----:B------:R-:W-:-:S02]  /*12b00*/  SHF.R.S32.HI R82, RZ, 0x1f, R251 ;  /* 0x0000001fff527819 */ /* 0x000fc400000114fb */
[----:B------:R-:W-:Y:S02]  /*12b10*/  SHF.R.S32.HI R80, RZ, 0x1f, R80 ;  /* 0x0000001fff507819 */ /* 0x000fe40000011450 */
[----:B------:R-:W-:Y:S02]  /*12b20*/  SHF.R.S32.HI R83, RZ, 0x1f, R252 ;  /* 0x0000001fff537819 */ /* 0x000fe400000114fc */
[----:B------:R-:W-:Y:S02]  /*12b30*/  SHF.R.S32.HI R84, RZ, 0x1f, R245 ;  /* 0x0000001fff547819 */ /* 0x000fe400000114f5 */
[----:B----4-:R-:W-:Y:S01]  /*12b40*/  SHF.R.S32.HI R5, RZ, 0x1f, R10 ;  /* 0x0000001fff057819 */ /* 0x010fe2000001140a */
[----:B--2---:R-:W-:-:S04]  /*12b50*/  IMAD.IADD R4, R2, 0x1, R15 ;  /* 0x0000000102047824 */ /* 0x004fc800078e020f */
[----:B------:R-:W-:Y:S02]  /*12b60*/  IMAD R6, R5, c[0x0][0x490], RZ ;  /* 0x0001240005067a24 */ /* 0x000fe400078e02ff */
[----:B------:R-:W-:Y:S01]  /*12b70*/  @P0 IMAD.HI.U32 R7, R4, c[0x0][0x4ec], RZ ;  /* 0x00013b0004070a27 */ /* 0x000fe200078e00ff */
[----:B------:R-:W-:-:S03]  /*12b80*/  MOV R0, R4 ;  /* 0x0000000400007202 */ /* 0x000fc60000000f00 */
[----:B------:R-:W-:Y:S01]  /*12b90*/  IMAD.WIDE.U32 R2, R10, c[0x0][0x490], RZ ;  /* 0x000124000a027a25 */ /* 0x000fe200078e00ff */
[----:B------:R-:W-:-:S03]  /*12ba0*/  @P0 SHF.R.U32.HI R0, RZ, c[0x0][0x4f0], R7 ;  /* 0x00013c00ff000a19 */ /* 0x000fc60000011607 */
[----:B------:R-:W-:Y:S01]  /*12bb0*/  IMAD R6, R10, c[0x0][0x494], R6 ;  /* 0x000125000a067a24 */ /* 0x000fe200078e0206 */
[----:B------:R-:W-:Y:S01]  /*12bc0*/  SHF.R.S32.HI R11, RZ, 0x1f, R12 ;  /* 0x0000001fff0b7819 */ /* 0x000fe2000001140c */
[----:B------:R-:W-:Y:S02]  /*12bd0*/  IMAD.MOV R8, RZ, RZ, -R0 ;  /* 0x000000ffff087224 */ /* 0x000fe400078e0a00 */
        /* <DEDUP_REMOVED lines=9> */
[----:B------:R-:W-:Y:S02]  /*12c70*/  IADD3.X R5, R8, R7, R3, P1, !PT ;  /* 0x0000000708057210 */ /* 0x000fe40000ffe403 */
[----:B---3--:R-:W-:Y:S01]  /*12c80*/  IADD3 R8, R14, R15, RZ ;  /* 0x0000000f0e087210 */ /* 0x008fe20007ffe0ff */
[----:B------:R-:W-:-:S02]  /*12c90*/  IMAD R3, R6, c[0x0][0x488], RZ ;  /* 0x0001220006037a24 */ /* 0x000fc400078e02ff */
[C---:B------:R-:W-:Y:S02]  /*12ca0*/  IMAD R9, R10.reuse, c[0x0][0x3ec], R0 ;  /* 0x0000fb000a097a24 */ /* 0x040fe400078e0200 */
        /* <DEDUP_REMOVED lines=9> */
[----:B-1----:R-:W-:Y:S01]  /*12d40*/  SHF.R.S32.HI R14, RZ, 0x1f, R16 ;  /* 0x0000001fff0e7819 */ /* 0x002fe20000011410 */
[----:B------:R-:W-:Y:S01]  /*12d50*/  IMAD.MOV.U32 R2, RZ, RZ, R6 ;  /* 0x000000ffff027224 */ /* 0x000fe200078e0006 */
[----:B------:R-:W-:Y:S01]  /*12d60*/  LEA.HI.X R5, R4, c[0x0][0x454], R5, 0x2, P0 ;  /* 0x0001150004057a11 */ /* 0x000fe200000f1405 */
[----:B------:R-:W-:Y:S01]  /*12d70*/  IMAD R6, R11, c[0x0][0x3f0], RZ ;  /* 0x0000fc000b067a24 */ /* 0x000fe200078e02ff */
[----:B------:R-:W-:Y:S01]  /*12d80*/  LEA.HI R14, R14, R16, RZ, 0x5 ;  /* 0x000000100e0e7211 */ /* 0x000fe200078f28ff */
[----:B------:R-:W-:Y:S02]  /*12d90*/  SHFL.IDX PT, R4, R9, 0x1, 0x1c1f ;  /* 0x003c1f0009047f89 */ /* 0x000fe400000e0000 */
[----:B------:R-:W-:Y:S01]  /*12da0*/  IMAD R10, R12, c[0x0][0x3f4], R6 ;  /* 0x0000fd000c0a7a24 */ /* 0x000fe200078e0206 */
[----:B------:R-:W-:Y:S01]  /*12db0*/  LOP3.LUT R14, R14, 0xffffffe0, RZ, 0xc0, !PT ;  /* 0xffffffe00e0e7812 */ /* 0x000fe200078ec0ff */
[----:B------:R1:W-:Y:S01]  /*12dc0*/  SHFL.IDX PT, R6, R9, RZ, 0x1c1f ;  /* 0x001c1fff09067589 */ /* 0x0003e200000e0000 */
[----:B------:R-:W-:-:S03]  /*12dd0*/  IMAD.MOV R11, RZ, RZ, -R0 ;  /* 0x000000ffff0b7224 */ /* 0x000fc600078e0a00 */
[----:B------:R-:W2:Y:S01]  /*12de0*/  SHFL.IDX PT, R7, R5, RZ, 0x1c1f ;  /* 0x001c1fff05077589 */ /* 0x000ea200000e0000 */
[----:B------:R-:W-:-:S03]  /*12df0*/  IADD3 R14, -R14, R16, RZ ;  /* 0x000000100e0e7210 */ /* 0x000fc60007ffe1ff */
        /* <DEDUP_REMOVED lines=8> */
[----:B------:R-:W-:-:S03]  /*12e80*/  SHF.R.S32.HI R12, RZ, 0x1f, R0 ;  /* 0x0000001fff0c7819 */ /* 0x000fc60000011400 */
[----:B------:R-:W-:Y:S02]  /*12e90*/  IMAD.IADD R3, R3, 0x1, R10 ;  /* 0x0000000103037824 */ /* 0x000fe400078e020a */
[----:B------:R-:W-:-:S04]  /*12ea0*/  IMAD R10, R12, c[0x0][0x3e0], RZ ;  /* 0x0000f8000c0a7a24 */ /* 0x000fc800078e02ff */
[----:B--2---:R1:W-:Y:S01]  /*12eb0*/  @!P1 ST.E [R6.64], R172 ;  /* 0x000000ac06009985 */ /* 0x0043e2000c101906 */
[----:B------:R-:W-:-:S03]  /*12ec0*/  IMAD R9, R0, c[0x0][0x3e4], R10 ;  /* 0x0000f90000097a24 */ /* 0x000fc600078e020a */
[----:B---3--:R1:W-:Y:S01]  /*12ed0*/  @!P0 ST.E [R4.64], R65 ;  /* 0x0000004104008985 */ /* 0x0083e2000c101906 */
[----:B------:R-:W-:Y:S01]  /*12ee0*/  IMAD.WIDE.U32 R2, R0, c[0x0][0x3e0], R2 ;  /* 0x0000f80000027a25 */ /* 0x000fe200078e0002 */
[----:B------:R-:W-:Y:S02]  /*12ef0*/  SHF.R.S32.HI R0, RZ, 0x1f, R8 ;  /* 0x0000001fff007819 */ /* 0x000fe40000011408 */
[----:B------:R1:W2:Y:S04]  /*12f00*/  LDS.128 R44, [R243+0x1080] ;  /* 0x00108000f32c7984 */ /* 0x0002a80000000c00 */
        /* <DEDUP_REMOVED lines=11> */
[----:B------:R-:W-:Y:S01]  /*12fc0*/  SHF.R.S32.HI R13, RZ, 0x1f, R16 ;  /* 0x0000001fff0d7819 */ /* 0x000fe20000011410 */
[----:B------:R-:W-:Y:S01]  /*12fd0*/  IMAD R0, R0, c[0x0][0x3d8], RZ ;  /* 0x0000f60000007a24 */ /* 0x000fe200078e02ff */
[----:B------:R-:W-:-:S02]  /*12fe0*/  IADD3 R3, R3, R9, RZ ;  /* 0x0000000903037210 */ /* 0x000fc40007ffe0ff */
[----:B------:R-:W-:Y:S01]  /*12ff0*/  LEA.HI R13, R13, R16, RZ, 0x3 ;  /* 0x000000100d0d7211 */ /* 0x000fe200078f18ff */
[C---:B------:R-:W-:Y:S02]  /*13000*/  IMAD R0, R8.reuse, c[0x0][0x3dc], R0 ;  /* 0x0000f70008007a24 */ /* 0x040fe400078e0200 */
[----:B------:R-:W-:Y:S01]  /*13010*/  IMAD.WIDE.U32 R2, R8, c[0x0][0x3d8], R2 ;  /* 0x0000f60008027a25 */ /* 0x000fe200078e0002 */
[----:B------:R-:W-:-:S03]  /*13020*/  SHF.R.S32.HI R13, RZ, 0x3, R13 ;  /* 0x00000003ff0d7819 */ /* 0x000fc6000001140d */
[----:B------:R-:W-:Y:S01]  /*13030*/  IMAD.IADD R0, R3, 0x1, R0 ;  /* 0x0000000103007824 */ /* 0x000fe200078e0200 */
[C---:B------:R-:W-:Y:S02]  /*13040*/  LEA R14, P0, R2.reuse, c[0x0][0x380], 0x1 ;  /* 0x0000e000020e7a11 */ /* 0x040fe400078008ff */
[----:B------:R-:W-:Y:S02]  /*13050*/  IADD3 R13, R13, R15, RZ ;  /* 0x0000000f0d0d7210 */ /* 0x000fe40007ffe0ff */
        /* <DEDUP_REMOVED lines=18> */
[----:B------:R-:W-:Y:S02]  /*13180*/  @!P0 LEA R4, P4, R15, R0, 0x1 ;  /* 0x000000000f048211 */ /* 0x000fe400078808ff */
[-C--:B------:R-:W-:Y:S02]  /*13190*/  @!P2 LEA.HI.X R9, R252, R2.reuse, R83, 0x1, P6 ;  /* 0x00000002fc09a211 */ /* 0x080fe400030f0c53 */
[-C--:B------:R-:W-:Y:S02]  /*131a0*/  @!P1 LEA.HI.X R7, R251, R2.reuse, R82, 0x1, P5 ;  /* 0x00000002fb079211 */ /* 0x080fe400028f0c52 */
[----:B------:R-:W-:Y:S01]  /*131b0*/  @!P0 LEA.HI.X R5, R15, R2, R80, 0x1, P4 ;  /* 0x000000020f058211 */ /* 0x000fe200020f0c50 */
[----:B--2---:R1:W-:Y:S04]  /*131c0*/  @!P3 ST.E.128 [R10.64], R28 ;  /* 0x0000001c0a00b985 */ /* 0x0043e8000c101d06 */
[----:B---3--:R1:W-:Y:S04]  /*131d0*/  @!P2 ST.E.128 [R8.64], R24 ;  /* 0x000000180800a985 */ /* 0x0083e8000c101d06 */
[----:B----4-:R1:W-:Y:S04]  /*131e0*/  @!P1 ST.E.128 [R6.64], R20 ;  /* 0x0000001406009985 */ /* 0x0103e8000c101d06 */
[----:B-----5:R1:W-:Y:S02]  /*131f0*/  @!P0 ST.E.128 [R4.64], R16 ;  /* 0x0000001004008985 */ /* 0x0203e4000c101d06 */
.L_x_3365:
[----:B--234-:R-:W-:Y:S05]  /*13200*/  BSYNC B0 ;  /* 0x0000000000007941 */ /* 0x01cfea0003800000 */
.L_x_3364:
        /* <DEDUP_REMOVED lines=11> */
[C---:B------:R-:W-:Y:S02]  /*132c0*/  @!P2 LEA R8, P6, R252.reuse, R0, 0x1 ;  /* 0x00000000fc08a211 */ /* 0x040fe400078c08ff */
        /* <DEDUP_REMOVED lines=10> */
.L_x_3367:
[----:B------:R-:W-:Y:S05]  /*13370*/  BSYNC B0 ;  /* 0x0000000000007941 */ /* 0x000fea0003800000 */
.L_x_3366:
        /* <DEDUP_REMOVED lines=11> */
[C---:B------:R-:W-:Y:S02]  /*13430*/  @!P2 LEA R8, P6, R252.reuse, R0, 0x1 ;  /* 0x00000000fc08a211 */ /* 0x040fe400078c08ff */
        /* <DEDUP_REMOVED lines=10> */
.L_x_3369:
[----:B------:R-:W-:Y:S05]  /*134e0*/  BSYNC B0 ;  /* 0x0000000000007941 */ /* 0x000fea0003800000 */
.L_x_3368:
        /* <DEDUP_REMOVED lines=8> */
[-C--:B---3--:R-:W-:Y:S02]  /*13570*/  @!P2 LEA R8, P5, R245, R0.reuse, 0x1 ;  /* 0x00000000f508a211 */ /* 0x088fe400078a08ff */
[CC--:B------:R-:W-:Y:S02]  /*13580*/  @!P1 LEA R6, P4, R252.reuse, R0.reuse, 0x1 ;  /* 0x00000000fc069211 */ /* 0x0c0fe400078808ff */
        /* <DEDUP_REMOVED lines=13> */
.L_x_3362:
        /* <DEDUP_REMOVED lines=42> */
.L_x_3372:
[----:B------:R-:W-:Y:S05]  /*13900*/  BSYNC B0 ;  /* 0x0000000000007941 */ /* 0x000fea0003800000 */
.L_x_3371:
        /* <DEDUP_REMOVED lines=31> */
.L_x_3411:
[----:B------:R-:W-:Y:S05]  /*13b00*/  BRA.DIV ~URZ, `(.L_x_3374) ;  /* 0x000035027f007947 */ /* 0x000fea000b800000 */
[----:B------:R3:W4:Y:S02]  /*13b10*/  SHFL.IDX PT, R0, R13, RZ, 0x181f ;  /* 0x00181fff0d007589 */ /* 0x00072400000e0000 */
.L_x_3412:
        /* <DEDUP_REMOVED lines=12> */
[----:B------:R-:W-:Y:S02]  /*13be0*/  ISETP.GE.AND P2, PT, R252, c[0x0][0x3c8], PT ;  /* 0x0000f200fc007a0c */ /* 0x000fe40003f46270 */
[----:B------:R-:W-:Y:S02]  /*13bf0*/  IADD3 R15, R245, 0xc0, RZ ;  /* 0x000000c0f50f7810 */ /* 0x000fe40007ffe0ff */
[----:B------:R-:W-:Y:S02]  /*13c00*/  ISETP.GE.AND P1, PT, R251, c[0x0][0x3c8], PT ;  /* 0x0000f200fb007a0c */ /* 0x000fe40003f26270 */
[----:B------:R-:W-:Y:S02]  /*13c10*/  ISETP.GE.AND P0, PT, R15, c[0x0][0x3c8], PT ;  /* 0x0000f2000f007a0c */ /* 0x000fe40003f06270 */
[----:B------:R-:W-:-:S02]  /*13c20*/  SHF.R.S32.HI R2, RZ, 0x1f, R245 ;  /* 0x0000001fff027819 */ /* 0x000fc400000114f5 */
[C---:B------:R-:W-:Y:S02]  /*13c30*/  IADD3 R16, R245.reuse, 0xc0, RZ ;  /* 0x000000c0f5107810 */ /* 0x040fe40007ffe0ff */
[CC--:B----4-:R-:W-:Y:S02]  /*13c40*/  @!P3 LEA R10, P4, R245.reuse, R0.reuse, 0x1 ;  /* 0x00000000f50ab211 */ /* 0x0d0fe400078808ff */
[----:B------:R-:W-:Y:S02]  /*13c50*/  @!P2 LEA R8, P6, R252, R0, 0x1 ;  /* 0x00000000fc08a211 */ /* 0x000fe400078c08ff */
[----:B--2---:R-:W-:Y:S02]  /*13c60*/  @!P3 LEA.HI.X R11, R245, R4, R2, 0x1, P4 ;  /* 0x00000004f50bb211 */ /* 0x004fe400020f0c02 */
[----:B------:R-:W-:Y:S02]  /*13c70*/  SHF.R.S32.HI R2, RZ, 0x1f, R252 ;  /* 0x0000001fff027819 */ /* 0x000fe400000114fc */
[----:B------:R-:W-:Y:S01]  /*13c80*/  @!P1 LEA R6, P5, R251, R0, 0x1 ;  /* 0x00000000fb069211 */ /* 0x000fe200078a08ff */
[----:B------:R1:W-:Y:S01]  /*13c90*/  @!P3 ST.E.128 [R10.64], RZ ;  /* 0x000000ff0a00b985 */ /* 0x0003e2000c101d06 */
[----:B------:R-:W-:-:S02]  /*13ca0*/  SHF.R.S32.HI R17, RZ, 0x1f, R251 ;  /* 0x0000001fff117819 */ /* 0x000fc400000114fb */
[----:B------:R-:W-:Y:S02]  /*13cb0*/  @!P2 LEA.HI.X R9, R252, R4, R2, 0x1, P6 ;  /* 0x00000004fc09a211 */ /* 0x000fe400030f0c02 */
[----:B------:R-:W-:Y:S02]  /*13cc0*/  SHF.R.S32.HI R16, RZ, 0x1f, R16 ;  /* 0x0000001fff107819 */ /* 0x000fe40000011410 */
[----:B------:R-:W-:Y:S01]  /*13cd0*/  @!P0 LEA R2, P4, R15, R0, 0x1 ;  /* 0x000000000f028211 */ /* 0x000fe200078808ff */
[----:B------:R1:W-:Y:S01]  /*13ce0*/  @!P2 ST.E.128 [R8.64], RZ ;  /* 0x000000ff0800a985 */ /* 0x0003e2000c101d06 */
[-C--:B------:R-:W-:Y:S02]  /*13cf0*/  @!P1 LEA.HI.X R7, R251, R4.reuse, R17, 0x1, P5 ;  /* 0x00000004fb079211 */ /* 0x080fe400028f0c11 */
[----:B------:R-:W-:-:S03]  /*13d00*/  @!P0 LEA.HI.X R3, R15, R4, R16, 0x1, P4 ;  /* 0x000000040f038211 */ /* 0x000fc600020f0c10 */
[----:B------:R1:W-:Y:S04]  /*13d10*/  @!P1 ST.E.128 [R6.64], RZ ;  /* 0x000000ff06009985 */ /* 0x0003e8000c101d06 */
[----:B------:R1:W-:Y:S02]  /*13d20*/  @!P0 ST.E.128 [R2.64], RZ ;  /* 0x000000ff02008985 */ /* 0x0003e4000c101d06 */
.L_x_3376:
[----:B------:R-:W-:Y:S05]  /*13d30*/  BSYNC B0 ;  /* 0x0000000000007941 */ /* 0x000fea0003800000 */
.L_x_3375:
[----:B------:R-:W-:Y:S05]  /*13d40*/  BRA.DIV ~URZ, `(.L_x_3377) ;  /* 0x000033327f007947 */ /* 0x000fea000b800000 */
[----:B--2---:R2:W1:Y:S04]  /*13d50*/  SHFL.IDX PT, R4, R5, 0x1, 0x181f ;  /* 0x00381f0005047f89 */ /* 0x00446800000e0000 */
[----:B----4-:R2:W4:Y:S02]  /*13d60*/  SHFL.IDX PT, R0, R13, 0x1, 0x181f ;  /* 0x00381f000d007f89 */ /* 0x01052400000e0000 */
.L_x_3413:
[----:B-1----:R-:W-:Y:S01]  /*13d70*/  IADD3 R2, R12, 0x20, RZ ;  /* 0x000000200c027810 */ /* 0x002fe20007ffe0ff */
[----:B------:R-:W-:Y:S03]  /*13d80*/  BSSY B0, `(.L_x_3378) ;  /* 0x0000019000007945 */ /* 0x000fe60003800000 */
[----:B------:R-:W-:-:S13]  /*13d90*/  ISETP.GE.AND P0, PT, R2, R14, PT ;  /* 0x0000000e0200720c */ /* 0x000fda0003f06270 */
[----:B------:R-:W-:Y:S05]  /*13da0*/  @P0 BRA `(.L_x_3379) ;  /* 0x0000016000000947 */ /* 0x000fea0003800000 */
[C---:B------:R-:W-:Y:S02]  /*13db0*/  ISETP.GE.AND P3, PT, R245.reuse, c[0x0][0x3c8], PT ;  /* 0x0000f200f5007a0c */ /* 0x040fe40003f66270 */
[----:B------:R-:W-:Y:S02]  /*13dc0*/  IADD3 R15, R245, 0xc0, RZ ;  /* 0x000000c0f50f7810 */ /* 0x000fe40007ffe0ff */
[----:B------:R-:W-:Y:S02]  /*13dd0*/  ISETP.GE.AND P2, PT, R252, c[0x0][0x3c8], PT ;  /* 0x0000f200fc007a0c */ /* 0x000fe40003f46270 */
[----:B------:R-:W-:Y:S02]  /*13de0*/  ISETP.GE.AND P1, PT, R251, c[0x0][0x3c8], PT ;  /* 0x0000f200fb007a0c */ /* 0x000fe40003f26270 */
[----:B------:R-:W-:Y:S02]  /*13df0*/  ISETP.GE.AND P0, PT, R15, c[0x0][0x3c8], PT ;  /* 0x0000f2000f007a0c */ /* 0x000fe40003f06270 */
[----:B------:R-:W-:-:S02]  /*13e00*/  SHF.R.S32.HI R3, RZ, 0x1f, R245 ;  /* 0x0000001fff037819 */ /* 0x000fc400000114f5 */
[C---:B------:R-:W-:Y:S02]  /*13e10*/  IADD3 R16, R245.reuse, 0xc0, RZ ;  /* 0x000000c0f5107810 */ /* 0x040fe40007ffe0ff */
[C---:B----4-:R-:W-:Y:S02]  /*13e20*/  @!P3 LEA R10, P4, R245.reuse, R0, 0x1 ;  /* 0x00000000f50ab211 */ /* 0x050fe400078808ff */
[----:B------:R-:W-:Y:S02]  /*13e30*/  SHF.R.S32.HI R17, RZ, 0x1f, R251 ;  /* 0x0000001fff117819 */ /* 0x000fe400000114fb */
[----:B------:R-:W-:Y:S02]  /*13e40*/  @!P3 LEA.HI.X R11, R245, R4, R3, 0x1, P4 ;  /* 0x00000004f50bb211 */ /* 0x000fe400020f0c03 */
[-C--:B------:R-:W-:Y:S02]  /*13e50*/  @!P2 LEA R8, P6, R252, R0.reuse, 0x1 ;  /* 0x00000000fc08a211 */ /* 0x080fe400078c08ff */
[----:B------:R-:W-:Y:S01]  /*13e60*/  SHF.R.S32.HI R3, RZ, 0x1f, R252 ;  /* 0x0000001fff037819 */ /* 0x000fe200000114fc */
[----:B------:R1:W-:Y:S01]  /*13e70*/  @!P3 ST.E.128 [R10.64], RZ ;  /* 0x000000ff0a00b985 */ /* 0x0003e2000c101d06 */
[----:B------:R-:W-:-:S02]  /*13e80*/  @!P1 LEA R6, P5, R251, R0, 0x1 ;  /* 0x00000000fb069211 */ /* 0x000fc400078a08ff */
[----:B------:R-:W-:Y:S02]  /*13e90*/  SHF.R.S32.HI R16, RZ, 0x1f, R16 ;  /* 0x0000001fff107819 */ /* 0x000fe40000011410 */
[----:B------:R-:W-:Y:S02]  /*13ea0*/  @!P0 LEA R2, P4, R15, R0, 0x1 ;  /* 0x000000000f028211 */ /* 0x000fe400078808ff */
[-C--:B------:R-:W-:Y:S02]  /*13eb0*/  @!P2 LEA.HI.X R9, R252, R4.reuse, R3, 0x1, P6 ;  /* 0x00000004fc09a211 */ /* 0x080fe400030f0c03 */
[-C--:B------:R-:W-:Y:S02]  /*13ec0*/  @!P1 LEA.HI.X R7, R251, R4.reuse, R17, 0x1, P5 ;  /* 0x00000004fb079211 */ /* 0x080fe400028f0c11 */
[----:B------:R-:W-:Y:S01]  /*13ed0*/  @!P0 LEA.HI.X R3, R15, R4, R16, 0x1, P4 ;  /* 0x000000040f038211 */ /* 0x000fe200020f0c10 */
[----:B------:R1:W-:Y:S04]  /*13ee0*/  @!P2 ST.E.128 [R8.64], RZ ;  /* 0x000000ff0800a985 */ /* 0x0003e8000c101d06 */
[----:B------:R1:W-:Y:S04]  /*13ef0*/  @!P1 ST.E.128 [R6.64], RZ ;  /* 0x000000ff06009985 */ /* 0x0003e8000c101d06 */
[----:B------:R1:W-:Y:S02]  /*13f00*/  @!P0 ST.E.128 [R2.64], RZ ;  /* 0x000000ff02008985 */ /* 0x0003e4000c101d06 */
.L_x_3379:
[----:B------:R-:W-:Y:S05]  /*13f10*/  BSYNC B0 ;  /* 0x0000000000007941 */ /* 0x000fea0003800000 */
.L_x_3378:
[----:B------:R-:W-:Y:S05]  /*13f20*/  BRA.DIV ~URZ, `(.L_x_3380) ;  /* 0x000032227f007947 */ /* 0x000fea000b800000 */
[----:B------:R1:W2:Y:S02]  /*13f30*/  SHFL.IDX PT, R4, R5, 0x2, 0x181f ;  /* 0x00581f0005047f89 */ /* 0x0002a400000e0000 */
.L_x_3414:
[----:B------:R-:W-:Y:S05]  /*13f40*/  BRA.DIV ~URZ, `(.L_x_3381) ;  /* 0x000032727f007947 */ /* 0x000fea000b800000 */
[----:B----4-:R4:W1:Y:S02]  /*13f50*/  SHFL.IDX PT, R0, R13, 0x2, 0x181f ;  /* 0x00581f000d007f89 */ /* 0x01086400000e0000 */
.L_x_3415:
        /* <DEDUP_REMOVED lines=11> */
[C---:B------:R-:W-:Y:S02]  /*14010*/  @!P3 LEA R10, P4, R245.reuse, R0, 0x1 ;  /* 0x00000000f50ab211 */ /* 0x040fe400078808ff */
[----:B------:R-:W-:Y:S02]  /*14020*/  SHF.R.S32.HI R17, RZ, 0x1f, R251 ;  /* 0x0000001fff117819 */ /* 0x000fe400000114fb */
[----:B--2---:R-:W-:Y:S02]  /*14030*/  @!P3 LEA.HI.X R11, R245, R4, R3, 0x1, P4 ;  /* 0x00000004f50bb211 */ /* 0x004fe400020f0c03 */
        /* <DEDUP_REMOVED lines=12> */
.L_x_3383:
[----:B------:R-:W-:Y:S05]  /*14100*/  BSYNC B0 ;  /* 0x0000000000007941 */ /* 0x000fea0003800000 */
.L_x_3382:
[----:B------:R-:W-:Y:S05]  /*14110*/  BRA.DIV ~URZ, `(.L_x_3384) ;  /* 0x000031127f007947 */ /* 0x000fea000b800000 */
[----:B--2---:R2:W1:Y:S04]  /*14120*/  SHFL.IDX PT, R4, R5, 0x3, 0x181f ;  /* 0x00781f0005047f89 */ /* 0x00446800000e0000 */
[----:B------:R2:W3:Y:S02]  /*14130*/  SHFL.IDX PT, R0, R13, 0x3, 0x181f ;  /* 0x00781f000d007f89 */ /* 0x0004e400000e0000 */
.L_x_3416:
[----:B-1----:R-:W-:-:S04]  /*14140*/  IADD3 R2, R12, 0x60, RZ ;  /* 0x000000600c027810 */ /* 0x002fc80007ffe0ff */
[----:B------:R-:W-:-:S13]  /*14150*/  ISETP.GE.AND P0, PT, R2, R14, PT ;  /* 0x0000000e0200720c */ /* 0x000fda0003f06270 */
[----:B------:R-:W-:Y:S05]  /*14160*/  @P0 BRA `(.L_x_3370) ;  /* 0x0000016000000947 */ /* 0x000fea0003800000 */
[C---:B------:R-:W-:Y:S02]  /*14170*/  ISETP.GE.AND P3, PT, R245.reuse, c[0x0][0x3c8], PT ;  /* 0x0000f200f5007a0c */ /* 0x040fe40003f66270 */
[----:B--2---:R-:W-:Y:S02]  /*14180*/  IADD3 R5, R245, 0xc0, RZ ;  /* 0x000000c0f5057810 */ /* 0x004fe40007ffe0ff */
[----:B------:R-:W-:Y:S02]  /*14190*/  ISETP.GE.AND P2, PT, R252, c[0x0][0x3c8], PT ;  /* 0x0000f200fc007a0c */ /* 0x000fe40003f46270 */
[----:B------:R-:W-:Y:S02]  /*141a0*/  ISETP.GE.AND P1, PT, R251, c[0x0][0x3c8], PT ;  /* 0x0000f200fb007a0c */ /* 0x000fe40003f26270 */
[----:B------:R-:W-:Y:S02]  /*141b0*/  ISETP.GE.AND P0, PT, R5, c[0x0][0x3c8], PT ;  /* 0x0000f20005007a0c */ /* 0x000fe40003f06270 */
[----:B------:R-:W-:-:S02]  /*141c0*/  SHF.R.S32.HI R3, RZ, 0x1f, R245 ;  /* 0x0000001fff037819 */ /* 0x000fc400000114f5 */
[C---:B---34-:R-:W-:Y:S02]  /*141d0*/  IADD3 R13, R245.reuse, 0xc0, RZ ;  /* 0x000000c0f50d7810 */ /* 0x058fe40007ffe0ff */
[C---:B------:R-:W-:Y:S02]  /*141e0*/  @!P3 LEA R10, P4, R245.reuse, R0, 0x1 ;  /* 0x00000000f50ab211 */ /* 0x040fe400078808ff */
        /* <DEDUP_REMOVED lines=14> */
.L_x_3370:
[----:B------:R-:W-:Y:S05]  /*142d0*/  BSYNC B1 ;  /* 0x0000000000017941 */ /* 0x000fea0003800000 */
.L_x_3361:
        /* <DEDUP_REMOVED lines=10> */
.L_x_3417:
[----:B-1----:R-:W1:Y:S01]  /*14380*/  S2R R2, SR_TID.X ;  /* 0x0000000000027919 */ /* 0x002e620000002100 */
[----:B------:R-:W-:Y:S03]  /*14390*/  WARPSYNC 0xffffffff ;  /* 0xffffffff00007948 */ /* 0x000fe60003800000 */
[----:B------:R-:W-:Y:S06]  /*143a0*/  BAR.SYNC.DEFER_BLOCKING 0x4, 0x100 ;  /* 0x0104000000007b1d */ /* 0x000fec0000010000 */
[----:B--2---:R2:W-:Y:S01]  /*143b0*/  STL [R1+0x54], R0 ;  /* 0x0000540001007387 */ /* 0x0045e20000100800 */
[----:B-1----:R-:W-:-:S13]  /*143c0*/  LOP3.LUT P0, RZ, R2, 0xff, RZ, 0xc0, !PT ;  /* 0x000000ff02ff7812 */ /* 0x002fda000780c0ff */
[----:B------:R2:W-:Y:S04]  /*143d0*/  @!P0 STS [0x28100], R81 ;  /* 0x02810051ff008388 */ /* 0x0005e80000000800 */
[----:B------:R-:W-:Y:S06]  /*143e0*/  BAR.ARV 0x5, 0x100 ;  /* 0x0144000000007b1d */ /* 0x000fec0000002000 */
.L_x_3385:
[----:B--23--:R-:W2:Y:S02]  /*143f0*/  LDL R0, [R1+0x54] ;  /* 0x0000540001007983 */ /* 0x00cea40000100800 */
[----:B--2---:R-:W-:-:S13]  /*14400*/  ISETP.GE.AND P0, PT, R0, c[0x0][0x538], PT ;  /* 0x00014e0000007a0c */ /* 0x004fda0003f06270 */
[----:B-1--4-:R-:W-:Y:S01]  /*14410*/  @P0 CALL.REL.NOINC `(.L_x_3387) ;  /* 0x0000001000000944 */ /* 0x012fe20003c00000 */
[----:B------:R-:W-:Y:S05]  /*14420*/  BRA `(.L_x_3388) ;  /* 0xfffec48000007947 */ /* 0x000fea000383ffff */
.L_x_3387:
[----:B------:R-:W-:Y:S05]  /*14430*/  EXIT ;  /* 0x000000000000794d */ /* 0x000fea0003800000 */
.L_x_3319:
[----:B------:R-:W-:Y:S01]  /*14440*/  IMAD.MOV.U32 R249, RZ, RZ, R5 ;  /* 0x000000fffff97224 */ /* 0x000fe200078e0005 */
[----:B------:R-:W-:Y:S01]  /*14450*/  MOV R250, RZ ;  /* 0x000000ff00fa7202 */ /* 0x000fe20000000f00 */
[----:B------:R-:W-:Y:S01]  /*14460*/  IMAD.MOV.U32 R3, RZ, RZ, 0x181f ;  /* 0x0000181fff037424 */ /* 0x000fe200078e00ff */
[----:B------:R-:W-:Y:S02]  /*14470*/  MOV R2, 0x14490 ;  /* 0x0001449000027802 */ /* 0x000fe40000000f00 */
[----:B-----5:R-:W-:Y:S05]  /*14480*/  CALL.REL.NOINC `($__internal_19_$__cuda_sm70_shflsync_idx_p) ;  /* 0x00002f4000007944 */ /* 0x020fea0003c00000 */
[----:B------:R-:W-:Y:S01]  /*14490*/  MOV R4, R250 ;  /* 0x000000fa00047202 */ /* 0x000fe20000000f00 */
[----:B-1---5:R-:W-:Y:S05]  /*144a0*/  BRA `(.L_x_3389) ;  /* 0xfffed07000007947 */ /* 0x022fea000383ffff */
.L_x_3320:
[----:B------:R-:W-:Y:S01]  /*144b0*/  IMAD.MOV.U32 R249, RZ, RZ, R13 ;  /* 0x000000fffff97224 */ /* 0x000fe200078e000d */
[----:B------:R-:W-:Y:S01]  /*144c0*/  MOV R250, RZ ;  /* 0x000000ff00fa7202 */ /* 0x000fe20000000f00 */
[----:B------:R-:W-:Y:S01]  /*144d0*/  IMAD.MOV.U32 R3, RZ, RZ, 0x181f ;  /* 0x0000181fff037424 */ /* 0x000fe200078e00ff */
[----:B------:R-:W-:Y:S02]  /*144e0*/  MOV R2, 0x14500 ;  /* 0x0001450000027802 */ /* 0x000fe40000000f00 */
[----:B-12--5:R-:W-:Y:S05]  /*144f0*/  CALL.REL.NOINC `($__internal_19_$__cuda_sm70_shflsync_idx_p) ;  /* 0x00002ed000007944 */ /* 0x026fea0003c00000 */
[----:B-----5:R-:W-:Y:S01]  /*14500*/  MOV R0, R250 ;  /* 0x000000fa00007202 */ /* 0x020fe20000000f00 */
[----:B-1----:R-:W-:Y:S05]  /*14510*/  BRA `(.L_x_3390) ;  /* 0xfffed02000007947 */ /* 0x002fea000383ffff */
.L_x_3323:
[----:B------:R-:W-:Y:S01]  /*14520*/  IMAD.MOV.U32 R249, RZ, RZ, R5 ;  /* 0x000000fffff97224 */ /* 0x000fe200078e0005 */
[----:B------:R-:W-:Y:S01]  /*14530*/  MOV R250, 0x1 ;  /* 0x0000000100fa7802 */ /* 0x000fe20000000f00 */
[----:B-1----:R-:W-:Y:S01]  /*14540*/  IMAD.MOV.U32 R3, RZ, RZ, 0x181f ;  /* 0x0000181fff037424 */ /* 0x002fe200078e00ff */
[----:B------:R-:W-:-:S02]  /*14550*/  MOV R2, 0x14570 ;  /* 0x0001457000027802 */ /* 0x000fc40000000f00 */
[----:B--2-45:R-:W-:Y:S05]  /*14560*/  CALL.REL.NOINC `($__internal_19_$__cuda_sm70_shflsync_idx_p) ;  /* 0x00002e6000007944 */ /* 0x034fea0003c00000 */
[----:B------:R-:W-:Y:S01]  /*14570*/  IMAD.MOV.U32 R4, RZ, RZ, R250 ;  /* 0x000000ffff047224 */ /* 0x000fe200078e00fa */
[----:B------:R-:W-:Y:S01]  /*14580*/  MOV R250, 0x1 ;  /* 0x0000000100fa7802 */ /* 0x000fe20000000f00 */
[----:B------:R-:W-:Y:S01]  /*14590*/  IMAD.MOV.U32 R249, RZ, RZ, R13 ;  /* 0x000000fffff97224 */ /* 0x000fe200078e000d */
[----:B------:R-:W-:-:S02]  /*145a0*/  MOV R3, 0x181f ;  /* 0x0000181f00037802 */ /* 0x000fc40000000f00 */
[----:B------:R-:W-:Y:S02]  /*145b0*/  MOV R2, 0x145d0 ;  /* 0x000145d000027802 */ /* 0x000fe40000000f00 */
[----:B-1---5:R-:W-:Y:S05]  /*145c0*/  CALL.REL.NOINC `($__internal_19_$__cuda_sm70_shflsync_idx_p) ;  /* 0x00002e0000007944 */ /* 0x022fea0003c00000 */
[----:B-----5:R-:W-:Y:S01]  /*145d0*/  MOV R0, R250 ;  /* 0x000000fa00007202 */ /* 0x020fe20000000f00 */
[----:B-1----:R-:W-:Y:S05]  /*145e0*/  BRA `(.L_x_3391) ;  /* 0xfffed19000007947 */ /* 0x002fea000383ffff */
.L_x_3326:
[----:B------:R-:W-:Y:S01]  /*145f0*/  IMAD.MOV.U32 R249, RZ, RZ, R5 ;  /* 0x000000fffff97224 */ /* 0x000fe200078e0005 */
[----:B------:R-:W-:Y:S01]  /*14600*/  MOV R250, 0x2 ;  /* 0x0000000200fa7802 */ /* 0x000fe20000000f00 */
[----:B-1----:R-:W-:Y:S01]  /*14610*/  IMAD.MOV.U32 R3, RZ, RZ, 0x181f ;  /* 0x0000181fff037424 */ /* 0x002fe200078e00ff */
[----:B------:R-:W-:Y:S02]  /*14620*/  MOV R2, 0x14640 ;  /* 0x0001464000027802 */ /* 0x000fe40000000f00 */
[----:B--2345:R-:W-:Y:S05]  /*14630*/  CALL.REL.NOINC `($__internal_19_$__cuda_sm70_shflsync_idx_p) ;  /* 0x00002d9000007944 */ /* 0x03cfea0003c00000 */
[----:B------:R-:W-:Y:S01]  /*14640*/  MOV R4, R250 ;  /* 0x000000fa00047202 */ /* 0x000fe20000000f00 */
[----:B-1---5:R-:W-:Y:S05]  /*14650*/  BRA `(.L_x_3392) ;  /* 0xfffed2e000007947 */ /* 0x022fea000383ffff */
.L_x_3327:
[----:B------:R-:W-:Y:S01]  /*14660*/  IMAD.MOV.U32 R249, RZ, RZ, R13 ;  /* 0x000000fffff97224 */ /* 0x000fe200078e000d */
[----:B------:R-:W-:Y:S01]  /*14670*/  MOV R250, 0x2 ;  /* 0x0000000200fa7802 */ /* 0x000fe20000000f00 */
[----:B-1----:R-:W-:Y:S01]  /*14680*/  IMAD.MOV.U32 R3, RZ, RZ, 0x181f ;  /* 0x0000181fff037424 */ /* 0x002fe200078e00ff */
[----:B------:R-:W-:Y:S02]  /*14690*/  MOV R2, 0x146b0 ;  /* 0x000146b000027802 */ /* 0x000fe40000000f00 */
[----:B--2345:R-:W-:Y:S05]  /*146a0*/  CALL.REL.NOINC `($__internal_19_$__cuda_sm70_shflsync_idx_p) ;  /* 0x00002d2000007944 */ /* 0x03cfea0003c00000 */
[----:B-----5:R-:W-:Y:S01]  /*146b0*/  MOV R0, R250 ;  /* 0x000000fa00007202 */ /* 0x020fe20000000f00 */
[----:B-1----:R-:W-:Y:S05]  /*146c0*/  BRA `(.L_x_3393) ;  /* 0xfffed29000007947 */ /* 0x002fea000383ffff */
.L_x_3330:
[----:B------:R-:W-:Y:S01]  /*146d0*/  IMAD.MOV.U32 R249, RZ, RZ, R5 ;  /* 0x000000fffff97224 */ /* 0x000fe200078e0005 */
[----:B------:R-:W-:Y:S01]  /*146e0*/  MOV R250, 0x3 ;  /* 0x0000000300fa7802 */ /* 0x000fe20000000f00 */
[----:B-1----:R-:W-:Y:S01]  /*146f0*/  IMAD.MOV.U32 R3, RZ, RZ, 0x181f ;  /* 0x0000181fff037424 */ /* 0x002fe200078e00ff */
[----:B------:R-:W-:-:S02]  /*14700*/  MOV R2, 0x14720 ;  /* 0x0001472000027802 */ /* 0x000fc40000000f00 */
[----:B--2345:R-:W-:Y:S05]  /*14710*/  CALL.REL.NOINC `($__internal_19_$__cuda_sm70_shflsync_idx_p) ;  /* 0x00002cb000007944 */ /* 0x03cfea0003c00000 */
        /* <DEDUP_REMOVED lines=8> */
.L_x_3333:
[----:B------:R-:W-:Y:S01]  /*147a0*/  IMAD.MOV.U32 R249, RZ, RZ, R22 ;  /* 0x000000fffff97224 */ /* 0x000fe200078e0016 */
[----:B------:R-:W-:Y:S01]  /*147b0*/  MOV R250, RZ ;  /* 0x000000ff00fa7202 */ /* 0x000fe20000000f00 */
[----:B------:R-:W-:Y:S01]  /*147c0*/  IMAD.MOV.U32 R3, RZ, RZ, 0x181f ;  /* 0x0000181fff037424 */ /* 0x000fe200078e00ff */
[----:B------:R-:W-:Y:S02]  /*147d0*/  MOV R2, 0x147f0 ;  /* 0x000147f000027802 */ /* 0x000fe40000000f00 */
[----:B------:R-:W-:Y:S05]  /*147e0*/  CALL.REL.NOINC `($__internal_19_$__cuda_sm70_shflsync_idx_p) ;  /* 0x00002be000007944 */ /* 0x000fea0003c00000 */
[----:B------:R-:W-:Y:S01]  /*147f0*/  MOV R4, R250 ;  /* 0x000000fa00047202 */ /* 0x000fe20000000f00 */
[----:B-1---5:R-:W-:Y:S05]  /*14800*/  BRA `(.L_x_3395) ;  /* 0xfffef7d000007947 */ /* 0x022fea000383ffff */
.L_x_3334:
[----:B------:R-:W-:Y:S01]  /*14810*/  IMAD.MOV.U32 R249, RZ, RZ, R23 ;  /* 0x000000fffff97224 */ /* 0x000fe200078e0017 */
[----:B------:R-:W-:Y:S01]  /*14820*/  MOV R250, RZ ;  /* 0x000000ff00fa7202 */ /* 0x000fe20000000f00 */
[----:B------:R-:W-:Y:S01]  /*14830*/  IMAD.MOV.U32 R3, RZ, RZ, 0x181f ;  /* 0x0000181fff037424 */ /* 0x000fe200078e00ff */
[----:B------:R-:W-:Y:S02]  /*14840*/  MOV R2, 0x14860 ;  /* 0x0001486000027802 */ /* 0x000fe40000000f00 */
[----:B-12---:R-:W-:Y:S05]  /*14850*/  CALL.REL.NOINC `($__internal_19_$__cuda_sm70_shflsync_idx_p) ;  /* 0x00002b7000007944 */ /* 0x006fea0003c00000 */
[C---:B------:R-:W-:Y:S01]  /*14860*/  IADD3 R10, P1, R250.reuse, R150, RZ ;  /* 0x00000096fa0a7210 */ /* 0x040fe20007f3e0ff */
[----:B------:R-:W-:Y:S01]  /*14870*/  IMAD.MOV.U32 R249, RZ, RZ, R22 ;  /* 0x000000fffff97224 */ /* 0x000fe200078e0016 */
[----:B------:R-:W-:-:S02]  /*14880*/  IADD3 R8, P0, R250, R151, RZ ;  /* 0x00000097fa087210 */ /* 0x000fc40007f1e0ff */
[C---:B-----5:R-:W-:Y:S01]  /*14890*/  IADD3 R0, R245.reuse, 0xc0, RZ ;  /* 0x000000c0f5007810 */ /* 0x060fe20007ffe0ff */
[C---:B------:R-:W-:Y:S01]  /*148a0*/  IMAD.X R11, R4.reuse, 0x1, R144, P1 ;  /* 0x00000001040b7824 */ /* 0x040fe200008e0690 */
[----:B------:R-:W-:Y:S01]  /*148b0*/  ISETP.GE.AND P3, PT, R245, c[0x0][0x1d4], PT ;  /* 0x00007500f5007a0c */ /* 0x000fe20003f66270 */
[----:B------:R-:W-:Y:S01]  /*148c0*/  IMAD.X R9, R4, 0x1, R145, P0 ;  /* 0x0000000104097824 */ /* 0x000fe200000e0691 */
[----:B------:R-:W-:Y:S02]  /*148d0*/  ISETP.GE.AND P2, PT, R252, c[0x0][0x1d4], PT ;  /* 0x00007500fc007a0c */ /* 0x000fe40003f46270 */
[----:B------:R-:W-:Y:S02]  /*148e0*/  ISETP.GE.AND P1, PT, R251, c[0x0][0x1d4], PT ;  /* 0x00007500fb007a0c */ /* 0x000fe40003f26270 */
[----:B------:R-:W-:Y:S02]  /*148f0*/  ISETP.GE.AND P0, PT, R0, c[0x0][0x1d4], PT ;  /* 0x0000750000007a0c */ /* 0x000fe40003f06270 */
[----:B------:R-:W-:-:S02]  /*14900*/  IADD3 R6, P5, R250, R152, RZ ;  /* 0x00000098fa067210 */ /* 0x000fc40007fbe0ff */
[----:B------:R-:W-:Y:S01]  /*14910*/  IADD3 R2, P4, R250, R153, RZ ;  /* 0x00000099fa027210 */ /* 0x000fe20007f9e0ff */
[----:B------:R-:W-:Y:S01]  /*14920*/  IMAD.MOV.U32 R250, RZ, RZ, 0x1 ;  /* 0x00000001fffa7424 */ /* 0x000fe200078e00ff */
[----:B------:R-:W-:Y:S01]  /*14930*/  SEL R5, RZ, 0x10, P3 ;  /* 0x00000010ff057807 */ /* 0x000fe20001800000 */
[C---:B------:R-:W-:Y:S01]  /*14940*/  IMAD.X R7, R4.reuse, 0x1, R146, P5 ;  /* 0x0000000104077824 */ /* 0x040fe200028e0692 */
[----:B------:R-:W-:Y:S01]  /*14950*/  @!PT LDS RZ, [RZ] ;  /* 0x00000000fffff984 */ /* 0x000fe20000000800 */
[----:B------:R-:W-:Y:S01]  /*14960*/  @!PT LDS RZ, [RZ] ;  /* 0x00000000fffff984 */ /* 0x000fe20000000800 */
[----:B------:R-:W-:Y:S01]  /*14970*/  @!PT LDS RZ, [RZ] ;  /* 0x00000000fffff984 */ /* 0x000fe20000000800 */
[----:B------:R2:W-:Y:S01]  /*14980*/  LDGSTS.E.BYPASS.LTC128B.128 [R243+0xc100], [R10.64], !P3 ;  /* 0x0c1000000af37fae */ /* 0x0005e2000d901d46 */
[----:B------:R-:W-:Y:S01]  /*14990*/  IMAD.X R3, R4, 0x1, R147, P4 ;  /* 0x0000000104037824 */ /* 0x000fe200020e0693 */
[----:B------:R-:W-:Y:S02]  /*149a0*/  SEL R14, RZ, 0x10, P2 ;  /* 0x00000010ff0e7807 */ /* 0x000fe40001000000 */
[----:B------:R2:W-:Y:S01]  /*149b0*/  LDGSTS.E.BYPASS.LTC128B.128 [R243+0xf100], [R8.64], !P2 ;  /* 0x0f10000008f37fae */ /* 0x0005e2000d101d46 */
[----:B------:R-:W-:Y:S02]  /*149c0*/  SEL R13, RZ, 0x10, P1 ;  /* 0x00000010ff0d7807 */ /* 0x000fe40000800000 */
[----:B------:R-:W-:Y:S01]  /*149d0*/  SEL R12, RZ, 0x10, P0 ;  /* 0x00000010ff0c7807 */ /* 0x000fe20000000000 */
[----:B------:R2:W-:Y:S04]  /*149e0*/  LDGSTS.E.BYPASS.LTC128B.128 [R243+0x12100], [R6.64], !P1 ;  /* 0x1210000006f37fae */ /* 0x0005e8000c901d46 */
[----:B------:R3:W-:Y:S02]  /*149f0*/  LDGSTS.E.BYPASS.LTC128B.128 [R243+0x15100], [R2.64], !P0 ;  /* 0x1510000002f37fae */ /* 0x0007e4000c101d46 */
[----:B---3--:R-:W-:Y:S01]  /*14a00*/  IMAD.MOV.U32 R3, RZ, RZ, 0x181f ;  /* 0x0000181fff037424 */ /* 0x008fe200078e00ff */
[----:B------:R-:W-:-:S02]  /*14a10*/  MOV R2, 0x14a30 ;  /* 0x00014a3000027802 */ /* 0x000fc40000000f00 */
[----:B-12---:R-:W-:Y:S05]  /*14a20*/  CALL.REL.NOINC `($__internal_19_$__cuda_sm70_shflsync_idx_p) ;  /* 0x000029a000007944 */ /* 0x006fea0003c00000 */
[----:B-----5:R-:W-:Y:S01]  /*14a30*/  IMAD.MOV.U32 R0, RZ, RZ, R250 ;  /* 0x000000ffff007224 */ /* 0x020fe200078e00fa */
[----:B------:R-:W-:Y:S01]  /*14a40*/  MOV R250, 0x1 ;  /* 0x0000000100fa7802 */ /* 0x000fe20000000f00 */
[----:B------:R-:W-:Y:S01]  /*14a50*/  IMAD.MOV.U32 R249, RZ, RZ, R23 ;  /* 0x000000fffff97224 */ /* 0x000fe200078e0017 */
[----:B------:R-:W-:-:S02]  /*14a60*/  MOV R3, 0x181f ;  /* 0x0000181f00037802 */ /* 0x000fc40000000f00 */
[----:B------:R-:W-:Y:S02]  /*14a70*/  MOV R2, 0x14a90 ;  /* 0x00014a9000027802 */ /* 0x000fe40000000f00 */
[----:B-1----:R-:W-:Y:S05]  /*14a80*/  CALL.REL.NOINC `($__internal_19_$__cuda_sm70_shflsync_idx_p) ;  /* 0x0000294000007944 */ /* 0x002fea0003c00000 */
[----:B------:R-:W-:Y:S01]  /*14a90*/  IADD3 R10, -R5, 0x10, RZ ;  /* 0x00000010050a7810 */ /* 0x000fe20007ffe1ff */
[----:B------:R-:W-:Y:S01]  /*14aa0*/  IMAD.MOV.U32 R249, RZ, RZ, R22 ;  /* 0x000000fffff97224 */ /* 0x000fe200078e0016 */
[----:B------:R-:W-:Y:S02]  /*14ab0*/  IADD3 R6, -R13, 0x10, RZ ;  /* 0x000000100d067810 */ /* 0x000fe40007ffe1ff */
[----:B------:R-:W-:Y:S02]  /*14ac0*/  IADD3 R2, -R14, 0x10, RZ ;  /* 0x000000100e027810 */ /* 0x000fe40007ffe1ff */
[----:B------:R-:W-:Y:S02]  /*14ad0*/  LOP3.LUT R10, R10, 0xf, RZ, 0xc0, !PT ;  /* 0x0000000f0a0a7812 */ /* 0x000fe400078ec0ff */
[----:B------:R-:W-:Y:S02]  /*14ae0*/  IADD3 R3, -R12, 0x10, RZ ;  /* 0x000000100c037810 */ /* 0x000fe40007ffe1ff */
[----:B------:R-:W-:-:S02]  /*14af0*/  LOP3.LUT R6, R6, 0xf, RZ, 0xc0, !PT ;  /* 0x0000000f06067812 */ /* 0x000fc400078ec0ff */
[----:B------:R-:W-:Y:S02]  /*14b00*/  LOP3.LUT R2, R2, 0xf, RZ, 0xc0, !PT ;  /* 0x0000000f02027812 */ /* 0x000fe400078ec0ff */
[-C--:B------:R-:W-:Y:S02]  /*14b10*/  IADD3 R10, P1, P0, R10, R250.reuse, R150 ;  /* 0x000000fa0a0a7210 */ /* 0x080fe4000783e096 */
[----:B------:R-:W-:Y:S02]  /*14b20*/  LOP3.LUT R3, R3, 0xf, RZ, 0xc0, !PT ;  /* 0x0000000f03037812 */ /* 0x000fe400078ec0ff */
[-C--:B------:R-:W-:Y:S02]  /*14b30*/  IADD3 R6, P3, P2, R6, R250.reuse, R152 ;  /* 0x000000fa06067210 */ /* 0x080fe40007a7e098 */
[----:B------:R-:W-:Y:S02]  /*14b40*/  IADD3 R8, P5, P4, R2, R250, R151 ;  /* 0x000000fa02087210 */ /* 0x000fe40007cbe097 */
[----:B-----5:R-:W-:-:S02]  /*14b50*/  IADD3.X R11, RZ, R0, R144, P1, P0 ;  /* 0x00000000ff0b7210 */ /* 0x020fc40000fe0490 */
[----:B------:R-:W-:Y:S01]  /*14b60*/  IADD3 R2, P1, P0, R3, R250, R153 ;  /* 0x000000fa03027210 */ /* 0x000fe2000783e099 */
[----:B------:R-:W-:Y:S01]  /*14b70*/  IMAD.MOV.U32 R250, RZ, RZ, 0x2 ;  /* 0x00000002fffa7424 */ /* 0x000fe200078e00ff */
[-C--:B------:R-:W-:Y:S02]  /*14b80*/  IADD3.X R7, RZ, R0.reuse, R146, P3, P2 ;  /* 0x00000000ff077210 */ /* 0x080fe40001fe4492 */
[----:B------:R-:W-:Y:S02]  /*14b90*/  ISETP.NE.U32.AND P3, PT, R5, RZ, PT ;  /* 0x000000ff0500720c */ /* 0x000fe40003f65070 */
[----:B------:R-:W-:Y:S02]  /*14ba0*/  ISETP.NE.U32.AND P2, PT, R14, RZ, PT ;  /* 0x000000ff0e00720c */ /* 0x000fe40003f45070 */
[----:B------:R-:W-:Y:S02]  /*14bb0*/  IADD3.X R3, RZ, R0, R147, P1, P0 ;  /* 0x00000000ff037210 */ /* 0x000fe40000fe0493 */
[----:B------:R-:W-:-:S02]  /*14bc0*/  ISETP.NE.U32.AND P1, PT, R13, RZ, PT ;  /* 0x000000ff0d00720c */ /* 0x000fc40003f25070 */
[----:B------:R-:W-:Y:S02]  /*14bd0*/  ISETP.NE.U32.AND P0, PT, R12, RZ, PT ;  /* 0x000000ff0c00720c */ /* 0x000fe40003f05070 */
[----:B------:R-:W-:-:S03]  /*14be0*/  IADD3.X R9, RZ, R0, R145, P5, P4 ;  /* 0x00000000ff097210 */ /* 0x000fc60002fe8491 */
        /* <DEDUP_REMOVED lines=9> */
[----:B-12---:R-:W-:Y:S05]  /*14c80*/  CALL.REL.NOINC `($__internal_19_$__cuda_sm70_shflsync_idx_p) ;  /* 0x0000274000007944 */ /* 0x006fea0003c00000 */
        /* <DEDUP_REMOVED lines=8> */
.L_x_3335:
[----:B------:R-:W-:Y:S01]  /*14d10*/  IMAD.MOV.U32 R249, RZ, RZ, R4 ;  /* 0x000000fffff97224 */ /* 0x000fe200078e0004 */
[----:B------:R-:W-:Y:S01]  /*14d20*/  MOV R250, RZ ;  /* 0x000000ff00fa7202 */ /* 0x000fe20000000f00 */
[----:B------:R-:W-:Y:S01]  /*14d30*/  IMAD.MOV.U32 R3, RZ, RZ, 0x1c1f ;  /* 0x00001c1fff037424 */ /* 0x000fe200078e00ff */
[----:B------:R-:W-:Y:S02]  /*14d40*/  MOV R2, 0x14d60 ;  /* 0x00014d6000027802 */ /* 0x000fe40000000f00 */
[----:B------:R-:W-:Y:S05]  /*14d50*/  CALL.REL.NOINC `($__internal_19_$__cuda_sm70_shflsync_idx_p) ;  /* 0x0000267000007944 */ /* 0x000fea0003c00000 */
[----:B-----5:R-:W-:Y:S01]  /*14d60*/  MOV R0, R250 ;  /* 0x000000fa00007202 */ /* 0x020fe20000000f00 */
[----:B-1----:R-:W-:Y:S05]  /*14d70*/  BRA `(.L_x_3397) ;  /* 0xfffef78000007947 */ /* 0x002fea000383ffff */
.L_x_3336:
[----:B------:R-:W-:Y:S01]  /*14d80*/  IMAD.MOV.U32 R249, RZ, RZ, R4 ;  /* 0x000000fffff97224 */ /* 0x000fe200078e0004 */
[----:B------:R-:W-:Y:S01]  /*14d90*/  MOV R250, 0x1 ;  /* 0x0000000100fa7802 */ /* 0x000fe20000000f00 */
[----:B------:R-:W-:Y:S01]  /*14da0*/  IMAD.MOV.U32 R3, RZ, RZ, 0x1c1f ;  /* 0x00001c1fff037424 */ /* 0x000fe200078e00ff */
[----:B------:R-:W-:Y:S02]  /*14db0*/  MOV R2, 0x14dd0 ;  /* 0x00014dd000027802 */ /* 0x000fe40000000f00 */
[----:B-12---:R-:W-:Y:S05]  /*14dc0*/  CALL.REL.NOINC `($__internal_19_$__cuda_sm70_shflsync_idx_p) ;  /* 0x0000260000007944 */ /* 0x006fea0003c00000 */
[----:B------:R-:W2:Y:S01]  /*14dd0*/  LDL R2, [R1] ;  /* 0x0000000001027983 */ /* 0x000ea20000100800 */
        /* <DEDUP_REMOVED lines=80> */
[----:B------:R-:W-:Y:S02]  /*152e0*/  ISETP.GT.AND P0, PT, R0, 0x51, PT ;  /* 0x000000510000780c */ /* 0x000fe40003f04270 */
[----:B------:R-:W-:Y:S02]  /*152f0*/  FSEL R3, R26, -INF , P1 ;  /* 0xff8000001a037808 */ /* 0x000fe40000800000 */
[----:B------:R-:W-:Y:S02]  /*15300*/  FMNMX.FTZ R4, R224, R4, !PT ;  /* 0x00000004e0047209 */ /* 0x000fe40007810000 */
[----:B------:R-:W-:Y:S01]  /*15310*/  ISETP.GT.AND P1, PT, R0, 0x58, PT ;  /* 0x000000580000780c */ /* 0x000fe20003f24270 */
[----:B------:R-:W-:Y:S01]  /*15320*/  STL [R1+0x8], R3 ;  /* 0x0000080301007387 */ /* 0x000fe20000100800 */
[----:B------:R-:W-:Y:S02]  /*15330*/  FMNMX.FTZ R4, R3, R4, !PT ;  /* 0x0000000403047209 */ /* 0x000fe40007810000 */
[----:B------:R-:W-:-:S02]  /*15340*/  FSEL R250, R58, -INF , P1 ;  /* 0xff8000003afa7808 */ /* 0x000fc40000800000 */
[----:B--2---:R-:W-:Y:S02]  /*15350*/  FMNMX.FTZ R173, R2, R173, !PT ;  /* 0x000000ad02ad7209 */ /* 0x004fe40007810000 */
[----:B------:R-:W-:Y:S02]  /*15360*/  FSEL R2, R27, -INF , P0 ;  /* 0xff8000001b027808 */ /* 0x000fe40000000000 */
[----:B------:R-:W-:Y:S02]  /*15370*/  FMNMX.FTZ R173, R247, R173, !PT ;  /* 0x000000adf7ad7209 */ /* 0x000fe40007810000 */
[----:B------:R-:W-:Y:S01]  /*15380*/  ISETP.GT.AND P0, PT, R0, 0x59, PT ;  /* 0x000000590000780c */ /* 0x000fe20003f04270 */
[----:B------:R2:W-:Y:S01]  /*15390*/  STL [R1+0x4], R2 ;  /* 0x0000040201007387 */ /* 0x0005e20000100800 */
[----:B------:R-:W-:Y:S01]  /*153a0*/  FMNMX.FTZ R173, R244, R173, !PT ;  /* 0x000000adf4ad7209 */ /* 0x000fe20007810000 */
[----:B------:R-:W-:Y:S01]  /*153b0*/  IMAD.MOV.U32 R0, RZ, RZ, 0x2 ;  /* 0x00000002ff007424 */ /* 0x000fe200078e00ff */
[----:B------:R-:W-:-:S02]  /*153c0*/  FMNMX.FTZ R4, R2, R4, !PT ;  /* 0x0000000402047209 */ /* 0x000fc40007810000 */
[----:B------:R-:W-:Y:S02]  /*153d0*/  FMNMX.FTZ R173, R238, R173, !PT ;  /* 0x000000adeead7209 */ /* 0x000fe40007810000 */
[----:B------:R-:W-:Y:S02]  /*153e0*/  FSEL R249, R59, -INF , P0 ;  /* 0xff8000003bf97808 */ /* 0x000fe40000000000 */
[----:B------:R-:W-:Y:S01]  /*153f0*/  FMNMX.FTZ R4, R250, R4, !PT ;  /* 0x00000004fa047209 */ /* 0x000fe20007810000 */
[----:B------:R-:W-:-:S03]  /*15400*/  IMAD.MOV.U32 R172, RZ, RZ, R173 ;  /* 0x000000ffffac7224 */ /* 0x000fc600078e00ad */
[----:B------:R-:W-:Y:S02]  /*15410*/  FMNMX.FTZ R4, R249, R4, !PT ;  /* 0x00000004f9047209 */ /* 0x000fe40007810000 */
[----:B--2---:R-:W-:Y:S02]  /*15420*/  MOV R2, 0x15440 ;  /* 0x0001544000027802 */ /* 0x004fe40000000f00 */
[----:B-1----:R-:W-:Y:S05]  /*15430*/  CALL.REL.NOINC `($__internal_18_$__cuda_sm70_shflsync_bfly_p) ;  /* 0x00001f3000007944 */ /* 0x002fea0003c00000 */
[----:B------:R-:W-:Y:S01]  /*15440*/  FMNMX.FTZ R173, R173, R0, !PT ;  /* 0x00000000adad7209 */ /* 0x000fe20007810000 */
[----:B------:R-:W-:Y:S01]  /*15450*/  IMAD.MOV.U32 R0, RZ, RZ, 0x1 ;  /* 0x00000001ff007424 */ /* 0x000fe200078e00ff */
[----:B------:R-:W-:-:S03]  /*15460*/  MOV R2, 0x15490 ;  /* 0x0001549000027802 */ /* 0x000fc60000000f00 */
[----:B------:R-:W-:Y:S02]  /*15470*/  IMAD.MOV.U32 R172, RZ, RZ, R173 ;  /* 0x000000ffffac7224 */ /* 0x000fe400078e00ad */
[----:B------:R-:W-:Y:S05]  /*15480*/  CALL.REL.NOINC `($__internal_18_$__cuda_sm70_shflsync_bfly_p) ;  /* 0x00001ee000007944 */ /* 0x000fea0003c00000 */
[----:B------:R-:W-:Y:S01]  /*15490*/  FMNMX.FTZ R173, R173, R0, !PT ;  /* 0x00000000adad7209 */ /* 0x000fe20007810000 */
[----:B------:R-:W-:Y:S01]  /*154a0*/  IMAD.MOV.U32 R172, RZ, RZ, R4 ;  /* 0x000000ffffac7224 */ /* 0x000fe200078e0004 */
[----:B------:R-:W-:Y:S01]  /*154b0*/  MOV R2, 0x154e0 ;  /* 0x000154e000027802 */ /* 0x000fe20000000f00 */
[----:B------:R-:W-:Y:S02]  /*154c0*/  IMAD.MOV.U32 R0, RZ, RZ, 0x2 ;  /* 0x00000002ff007424 */ /* 0x000fe400078e00ff */
[----:B------:R-:W-:Y:S05]  /*154d0*/  CALL.REL.NOINC `($__internal_18_$__cuda_sm70_shflsync_bfly_p) ;  /* 0x00001e9000007944 */ /* 0x000fea0003c00000 */
[----:B------:R-:W-:Y:S01]  /*154e0*/  FMNMX.FTZ R4, R4, R0, !PT ;  /* 0x0000000004047209 */ /* 0x000fe20007810000 */
[----:B------:R-:W-:Y:S01]  /*154f0*/  IMAD.MOV.U32 R0, RZ, RZ, 0x1 ;  /* 0x00000001ff007424 */ /* 0x000fe200078e00ff */
[----:B------:R-:W-:-:S03]  /*15500*/  MOV R2, 0x15530 ;  /* 0x0001553000027802 */ /* 0x000fc60000000f00 */
[----:B------:R-:W-:Y:S02]  /*15510*/  IMAD.MOV.U32 R172, RZ, RZ, R4 ;  /* 0x000000ffffac7224 */ /* 0x000fe400078e0004 */
[----:B------:R-:W-:Y:S05]  /*15520*/  CALL.REL.NOINC `($__internal_18_$__cuda_sm70_shflsync_bfly_p) ;  /* 0x00001e4000007944 */ /* 0x000fea0003c00000 */
[----:B------:R-:W-:Y:S01]  /*15530*/  MOV R12, R0 ;  /* 0x00000000000c7202 */ /* 0x000fe20000000f00 */
[----:B------:R-:W-:Y:S05]  /*15540*/  BRA `(.L_x_3398) ;  /* 0xfffef9a000007947 */ /* 0x000fea000383ffff */
.L_x_3340:
[----:B------:R-:W-:Y:S01]  /*15550*/  MOV R250, RZ ;  /* 0x000000ff00fa7202 */ /* 0x000fe20000000f00 */
[----:B------:R-:W-:Y:S01]  /*15560*/  IMAD.MOV.U32 R249, RZ, RZ, R5 ;  /* 0x000000fffff97224 */ /* 0x000fe200078e0005 */
[----:B------:R-:W-:Y:S01]  /*15570*/  MOV R2, 0x155a0 ;  /* 0x000155a000027802 */ /* 0x000fe20000000f00 */
[----:B------:R-:W-:Y:S02]  /*15580*/  IMAD.MOV.U32 R3, RZ, RZ, 0x181f ;  /* 0x0000181fff037424 */ /* 0x000fe400078e00ff */
[----:B-1----:R-:W-:Y:S05]  /*15590*/  CALL.REL.NOINC `($__internal_19_$__cuda_sm70_shflsync_idx_p) ;  /* 0x00001e3000007944 */ /* 0x002fea0003c00000 */
[----:B------:R-:W-:Y:S01]  /*155a0*/  MOV R4, R250 ;  /* 0x000000fa00047202 */ /* 0x000fe20000000f00 */
[----:B-1---5:R-:W-:-:S05]  /*155b0*/  BRA `(.L_x_3399) ;  /* 0xffff258000007947 */ /* 0x022fca000383ffff */
.L_x_3341:
[----:B------:R-:W-:Y:S01]  /*155c0*/  MOV R250, RZ ;  /* 0x000000ff00fa7202 */ /* 0x000fe20000000f00 */
[----:B------:R-:W-:Y:S01]  /*155d0*/  IMAD.MOV.U32 R249, RZ, RZ, R6 ;  /* 0x000000fffff97224 */ /* 0x000fe200078e0006 */
[----:B------:R-:W-:Y:S01]  /*155e0*/  MOV R2, 0x15610 ;  /* 0x0001561000027802 */ /* 0x000fe20000000f00 */
[----:B------:R-:W-:Y:S02]  /*155f0*/  IMAD.MOV.U32 R3, RZ, RZ, 0x181f ;  /* 0x0000181fff037424 */ /* 0x000fe400078e00ff */
[----:B-123--:R-:W-:Y:S05]  /*15600*/  CALL.REL.NOINC `($__internal_19_$__cuda_sm70_shflsync_idx_p) ;  /* 0x00001dc000007944 */ /* 0x00efea0003c00000 */
[----:B------:R-:W-:Y:S01]  /*15610*/  ISETP.GE.AND P3, PT, R245, c[0x0][0x1d4], PT ;  /* 0x00007500f5007a0c */ /* 0x000fe20003f66270 */
[----:B------:R-:W-:Y:S01]  /*15620*/  IMAD.MOV.U32 R249, RZ, RZ, R5 ;  /* 0x000000fffff97224 */ /* 0x000fe200078e0005 */
[----:B------:R-:W-:Y:S02]  /*15630*/  IADD3 R20, P0, R250, R28, RZ ;  /* 0x0000001cfa147210 */ /* 0x000fe40007f1e0ff */
[----:B------:R-:W-:Y:S02]  /*15640*/  ISETP.GE.AND P2, PT, R252, c[0x0][0x1d4], PT ;  /* 0x00007500fc007a0c */ /* 0x000fe40003f46270 */
[----:B------:R-:W-:Y:S01]  /*15650*/  ISETP.GE.AND P1, PT, R251, c[0x0][0x1d4], PT ;  /* 0x00007500fb007a0c */ /* 0x000fe20003f26270 */
[----:B------:R-:W-:Y:S01]  /*15660*/  IMAD.X R21, R4, 0x1, R7, P0 ;  /* 0x0000000104157824 */ /* 0x000fe200000e0607 */
[----:B------:R-:W-:Y:S02]  /*15670*/  IADD3 R2, P0, R250, R29, RZ ;  /* 0x0000001dfa027210 */ /* 0x000fe40007f1e0ff */
[----:B-----5:R-:W-:Y:S02]  /*15680*/  IADD3 R0, R245, 0xc0, RZ ;  /* 0x000000c0f5007810 */ /* 0x020fe40007ffe0ff */
[----:B------:R-:W-:Y:S01]  /*15690*/  SEL R15, RZ, 0x10, P3 ;  /* 0x00000010ff0f7807 */ /* 0x000fe20001800000 */
[----:B------:R-:W-:Y:S01]  /*156a0*/  @!PT LDS RZ, [RZ] ;  /* 0x00000000fffff984 */ /* 0x000fe20000000800 */
[----:B------:R-:W-:Y:S01]  /*156b0*/  @!PT LDS RZ, [RZ] ;  /* 0x00000000fffff984 */ /* 0x000fe20000000800 */
[----:B------:R-:W-:Y:S01]  /*156c0*/  @!PT LDS RZ, [RZ] ;  /* 0x00000000fffff984 */ /* 0x000fe20000000800 */
[----:B------:R2:W-:Y:S01]  /*156d0*/  LDGSTS.E.BYPASS.LTC128B.128 [R243+0x100], [R20.64], !P3 ;  /* 0x0010000014f37fae */ /* 0x0005e2000d901d46 */
[----:B------:R-:W-:Y:S01]  /*156e0*/  SEL R23, RZ, 0x10, P1 ;  /* 0x00000010ff177807 */ /* 0x000fe20000800000 */
[----:B------:R-:W-:Y:S05]  /*156f0*/  IMAD.X R3, R4, 0x1, R12, P0 ;  /* 0x0000000104037824 */ /* 0x000fea00000e060c */
[----:B------:R3:W-:Y:S01]  /*15700*/  LDGSTS.E.BYPASS.LTC128B.128 [R243+0x3100], [R2.64], !P2 ;  /* 0x0310000002f37fae */ /* 0x0007e2000d101d46 */
[----:B--2---:R-:W-:Y:S02]  /*15710*/  SEL R20, RZ, 0x10, P2 ;  /* 0x00000010ff147807 */ /* 0x004fe40001000000 */
[----:B---3--:R-:W-:Y:S05]  /*15720*/  IADD3 R2, P0, R250, R30, RZ ;  /* 0x0000001efa027210 */ /* 0x008fea0007f1e0ff */
[----:B------:R-:W-:Y:S05]  /*15730*/  IMAD.X R3, R4, 0x1, R13, P0 ;  /* 0x0000000104037824 */ /* 0x000fea00000e060d */
[----:B------:R2:W-:Y:S02]  /*15740*/  LDGSTS.E.BYPASS.LTC128B.128 [R243+0x6100], [R2.64], !P1 ;  /* 0x0610000002f37fae */ /* 0x0005e4000c901d46 */
[----:B--2---:R-:W-:Y:S01]  /*15750*/  IADD3 R2, P0, R250, R31, RZ ;  /* 0x0000001ffa027210 */ /* 0x004fe20007f1e0ff */
[----:B------:R-:W-:Y:S04]  /*15760*/  IMAD.MOV.U32 R250, RZ, RZ, 0x1 ;  /* 0x00000001fffa7424 */ /* 0x000fe800078e00ff */
[----:B------:R-:W-:Y:S01]  /*15770*/  IMAD.X R3, R4, 0x1, R14, P0 ;  /* 0x0000000104037824 */ /* 0x000fe200000e060e */
[----:B------:R-:W-:Y:S04]  /*15780*/  ISETP.GE.AND P0, PT, R0, c[0x0][0x1d4], PT ;  /* 0x0000750000007a0c */ /* 0x000fe80003f06270 */
[----:B------:R-:W-:Y:S09]  /*15790*/  SEL R22, RZ, 0x10, P0 ;  /* 0x00000010ff167807 */ /* 0x000ff20000000000 */
[----:B------:R2:W-:Y:S02]  /*157a0*/  LDGSTS.E.BYPASS.LTC128B.128 [R243+0x9100], [R2.64], !P0 ;  /* 0x0910000002f37fae */ /* 0x0005e4000c101d46 */
[----:B--2---:R-:W-:Y:S01]  /*157b0*/  MOV R2, 0x157e0 ;  /* 0x000157e000027802 */ /* 0x004fe20000000f00 */
[----:B------:R-:W-:Y:S02]  /*157c0*/  IMAD.MOV.U32 R3, RZ, RZ, 0x181f ;  /* 0x0000181fff037424 */ /* 0x000fe400078e00ff */
[----:B-1----:R-:W-:Y:S05]  /*157d0*/  CALL.REL.NOINC `($__internal_19_$__cuda_sm70_shflsync_idx_p) ;  /* 0x00001bf000007944 */ /* 0x002fea0003c00000 */
[----:B------:R-:W-:Y:S01]  /*157e0*/  MOV R3, 0x181f ;  /* 0x0000181f00037802 */ /* 0x000fe20000000f00 */
[----:B-----5:R-:W-:Y:S01]  /*157f0*/  IMAD.MOV.U32 R0, RZ, RZ, R250 ;  /* 0x000000ffff007224 */ /* 0x020fe200078e00fa */
[----:B------:R-:W-:Y:S01]  /*15800*/  MOV R250, 0x1 ;  /* 0x0000000100fa7802 */ /* 0x000fe20000000f00 */
[----:B------:R-:W-:Y:S01]  /*15810*/  IMAD.MOV.U32 R249, RZ, RZ, R6 ;  /* 0x000000fffff97224 */ /* 0x000fe200078e0006 */
[----:B------:R-:W-:Y:S02]  /*15820*/  MOV R2, 0x15840 ;  /* 0x0001584000027802 */ /* 0x000fe40000000f00 */
[----:B-1----:R-:W-:Y:S05]  /*15830*/  CALL.REL.NOINC `($__internal_19_$__cuda_sm70_shflsync_idx_p) ;  /* 0x00001b9000007944 */ /* 0x002fea0003c00000 */
[C---:B------:R-:W-:Y:S01]  /*15840*/  IADD3 R2, -R15.reuse, 0x10, RZ ;  /* 0x000000100f027810 */ /* 0x040fe20007ffe1ff */
[----:B------:R-:W-:Y:S01]  /*15850*/  IMAD.MOV.U32 R249, RZ, RZ, R5 ;  /* 0x000000fffff97224 */ /* 0x000fe200078e0005 */
        /* <DEDUP_REMOVED lines=24> */
[----:B------:R-:W-:Y:S03]  /*159e0*/  IMAD.MOV.U32 R250, RZ, RZ, 0x2 ;  /* 0x00000002fffa7424 */ /* 0x000fe600078e00ff */
[----:B------:R-:W-:Y:S05]  /*159f0*/  IADD3.X R3, RZ, R0, R14, P1, P0 ;  /* 0x00000000ff037210 */ /* 0x000fea0000fe040e */
[----:B------:R2:W-:Y:S02]  /*15a00*/  LDGSTS.E.BYPASS.LTC128B.128.ZFILL [R243+0xa100], [R2.64], P2 ;  /* 0x0a10000002f37fae */ /* 0x0005e40009141d46 */
[----:B--2---:R-:W-:Y:S01]  /*15a10*/  MOV R2, 0x15a40 ;  /* 0x00015a4000027802 */ /* 0x004fe20000000f00 */
[----:B------:R-:W-:Y:S02]  /*15a20*/  IMAD.MOV.U32 R3, RZ, RZ, 0x181f ;  /* 0x0000181fff037424 */ /* 0x000fe400078e00ff */
[----:B-1----:R-:W-:Y:S05]  /*15a30*/  CALL.REL.NOINC `($__internal_19_$__cuda_sm70_shflsync_idx_p) ;  /* 0x0000199000007944 */ /* 0x002fea0003c00000 */
[----:B------:R-:W-:Y:S01]  /*15a40*/  MOV R3, 0x181f ;  /* 0x0000181f00037802 */ /* 0x000fe20000000f00 */
[----:B------:R-:W-:Y:S01]  /*15a50*/  IMAD.MOV.U32 R4, RZ, RZ, R250 ;  /* 0x000000ffff047224 */ /* 0x000fe200078e00fa */
[----:B------:R-:W-:Y:S01]  /*15a60*/  MOV R250, 0x2 ;  /* 0x0000000200fa7802 */ /* 0x000fe20000000f00 */
[----:B------:R-:W-:Y:S01]  /*15a70*/  IMAD.MOV.U32 R249, RZ, RZ, R6 ;  /* 0x000000fffff97224 */ /* 0x000fe200078e0006 */
[----:B------:R-:W-:Y:S02]  /*15a80*/  MOV R2, 0x15aa0 ;  /* 0x00015aa000027802 */ /* 0x000fe40000000f00 */
[----:B-1---5:R-:W-:Y:S05]  /*15a90*/  CALL.REL.NOINC `($__internal_19_$__cuda_sm70_shflsync_idx_p) ;  /* 0x0000193000007944 */ /* 0x022fea0003c00000 */
[----:B-----5:R-:W-:Y:S01]  /*15aa0*/  MOV R0, R250 ;  /* 0x000000fa00007202 */ /* 0x020fe20000000f00 */
[----:B-1----:R-:W-:-:S05]  /*15ab0*/  BRA `(.L_x_3400) ;  /* 0xffff22f000007947 */ /* 0x002fca000383ffff */
.L_x_3344:
[----:B------:R-:W-:Y:S01]  /*15ac0*/  MOV R250, RZ ;  /* 0x000000ff00fa7202 */ /* 0x000fe20000000f00 */
[----:B------:R-:W-:Y:S01]  /*15ad0*/  IMAD.MOV.U32 R249, RZ, RZ, R173 ;  /* 0x000000fffff97224 */ /* 0x000fe200078e00ad */
[----:B------:R-:W-:Y:S01]  /*15ae0*/  MOV R2, 0x15b10 ;  /* 0x00015b1000027802 */ /* 0x000fe20000000f00 */
[----:B------:R-:W-:Y:S02]  /*15af0*/  IMAD.MOV.U32 R3, RZ, RZ, 0x181f ;  /* 0x0000181fff037424 */ /* 0x000fe400078e00ff */
[----:B------:R-:W-:Y:S05]  /*15b00*/  CALL.REL.NOINC `($__internal_19_$__cuda_sm70_shflsync_idx_p) ;  /* 0x000018c000007944 */ /* 0x000fea0003c00000 */
[----:B------:R-:W-:Y:S01]  /*15b10*/  MOV R172, R250 ;  /* 0x000000fa00ac7202 */ /* 0x000fe20000000f00 */
[----:B-1---5:R-:W-:-:S05]  /*15b20*/  BRA `(.L_x_3401) ;  /* 0xffff3a1000007947 */ /* 0x022fca000383ffff */
.L_x_3345:
[----:B------:R-:W-:Y:S01]  /*15b30*/  MOV R250, RZ ;  /* 0x000000ff00fa7202 */ /* 0x000fe20000000f00 */
[----:B------:R-:W-:Y:S01]  /*15b40*/  IMAD.MOV.U32 R249, RZ, RZ, R184 ;  /* 0x000000fffff97224 */ /* 0x000fe200078e00b8 */
[----:B------:R-:W-:Y:S01]  /*15b50*/  MOV R2, 0x15b80 ;  /* 0x00015b8000027802 */ /* 0x000fe20000000f00 */
[----:B------:R-:W-:Y:S02]  /*15b60*/  IMAD.MOV.U32 R3, RZ, RZ, 0x181f ;  /* 0x0000181fff037424 */ /* 0x000fe400078e00ff */
[----:B-12---:R-:W-:Y:S05]  /*15b70*/  CALL.REL.NOINC `($__internal_19_$__cuda_sm70_shflsync_idx_p) ;  /* 0x0000185000007944 */ /* 0x006fea0003c00000 */
        /* <DEDUP_REMOVED lines=75> */
.L_x_3346:
[----:B------:R-:W-:Y:S01]  /*16030*/  MOV R250, RZ ;  /* 0x000000ff00fa7202 */ /* 0x000fe20000000f00 */
[----:B------:R-:W-:Y:S01]  /*16040*/  IMAD.MOV.U32 R249, RZ, RZ, R172 ;  /* 0x000000fffff97224 */ /* 0x000fe200078e00ac */
[----:B------:R-:W-:Y:S01]  /*16050*/  MOV R2, 0x16080 ;  /* 0x0001608000027802 */ /* 0x000fe20000000f00 */
[----:B------:R-:W-:Y:S02]  /*16060*/  IMAD.MOV.U32 R3, RZ, RZ, 0x1c1f ;  /* 0x00001c1fff037424 */ /* 0x000fe400078e00ff */
[----:B------:R-:W-:Y:S05]  /*16070*/  CALL.REL.NOINC `($__internal_19_$__cuda_sm70_shflsync_idx_p) ;  /* 0x0000135000007944 */ /* 0x000fea0003c00000 */
[----:B-----5:R-:W-:Y:S01]  /*16080*/  MOV R0, R250 ;  /* 0x000000fa00007202 */ /* 0x020fe20000000f00 */
[----:B-1----:R-:W-:-:S05]  /*16090*/  BRA `(.L_x_3403) ;  /* 0xffff39e000007947 */ /* 0x002fca000383ffff */
.L_x_3347:
[----:B------:R-:W-:Y:S01]  /*160a0*/  MOV R250, 0x1 ;  /* 0x0000000100fa7802 */ /* 0x000fe20000000f00 */
[----:B------:R-:W-:Y:S01]  /*160b0*/  IMAD.MOV.U32 R249, RZ, RZ, R172 ;  /* 0x000000fffff97224 */ /* 0x000fe200078e00ac */
[----:B------:R-:W-:Y:S01]  /*160c0*/  MOV R2, 0x160f0 ;  /* 0x000160f000027802 */ /* 0x000fe20000000f00 */
[----:B------:R-:W-:Y:S02]  /*160d0*/  IMAD.MOV.U32 R3, RZ, RZ, 0x1c1f ;  /* 0x00001c1fff037424 */ /* 0x000fe400078e00ff */
[----:B-1----:R-:W-:Y:S05]  /*160e0*/  CALL.REL.NOINC `($__internal_19_$__cuda_sm70_shflsync_idx_p) ;  /* 0x000012e000007944 */ /* 0x002fea0003c00000 */
        /* <DEDUP_REMOVED lines=99> */
[----:B-1----:R-:W-:Y:S05]  /*16720*/  CALL.REL.NOINC `($__internal_18_$__cuda_sm70_shflsync_bfly_p) ;  /* 0x00000c4000007944 */ /* 0x002fea0003c00000 */
[----:B------:R-:W-:Y:S01]  /*16730*/  FMNMX.FTZ R172, R172, R0, !PT ;  /* 0x00000000acac7209 */ /* 0x000fe20007810000 */
[----:B------:R-:W-:Y:S01]  /*16740*/  IMAD.MOV.U32 R0, RZ, RZ, 0x1 ;  /* 0x00000001ff007424 */ /* 0x000fe200078e00ff */
[----:B------:R-:W-:Y:S02]  /*16750*/  MOV R2, 0x16770 ;  /* 0x0001677000027802 */ /* 0x000fe40000000f00 */
        /* <DEDUP_REMOVED lines=8> */
[----:B------:R-:W-:Y:S02]  /*167e0*/  MOV R2, 0x16800 ;  /* 0x0001680000027802 */ /* 0x000fe40000000f00 */
[----:B------:R-:W-:Y:S05]  /*167f0*/  CALL.REL.NOINC `($__internal_18_$__cuda_sm70_shflsync_bfly_p) ;  /* 0x00000b7000007944 */ /* 0x000fea0003c00000 */
[----:B------:R-:W-:-:S05]  /*16800*/  BRA `(.L_x_3404) ;  /* 0xffff3c2000007947 */ /* 0x000fca000383ffff */
.L_x_3350:
[----:B-1--4-:R-:W-:Y:S01]  /*16810*/  MOV R250, RZ ;  /* 0x000000ff00fa7202 */ /* 0x012fe20000000f00 */
[----:B------:R-:W-:Y:S01]  /*16820*/  IMAD.MOV.U32 R249, RZ, RZ, R12 ;  /* 0x000000fffff97224 */ /* 0x000fe200078e000c */
[----:B------:R-:W-:Y:S01]  /*16830*/  MOV R2, 0x16860 ;  /* 0x0001686000027802 */ /* 0x000fe20000000f00 */
[----:B------:R-:W-:Y:S02]  /*16840*/  IMAD.MOV.U32 R3, RZ, RZ, 0x181f ;  /* 0x0000181fff037424 */ /* 0x000fe400078e00ff */
[----:B------:R-:W-:Y:S05]  /*16850*/  CALL.REL.NOINC `($__internal_19_$__cuda_sm70_shflsync_idx_p) ;  /* 0x00000b7000007944 */ /* 0x000fea0003c00000 */
[----:B------:R-:W-:Y:S01]  /*16860*/  MOV R2, R250 ;  /* 0x000000fa00027202 */ /* 0x000fe20000000f00 */
[----:B-1---5:R-:W-:-:S05]  /*16870*/  BRA `(.L_x_3405) ;  /* 0xffff668000007947 */ /* 0x022fca000383ffff */
.L_x_3353:
[----:B------:R-:W-:Y:S01]  /*16880*/  MOV R250, RZ ;  /* 0x000000ff00fa7202 */ /* 0x000fe20000000f00 */
[----:B------:R-:W-:Y:S01]  /*16890*/  IMAD.MOV.U32 R249, RZ, RZ, R173 ;  /* 0x000000fffff97224 */ /* 0x000fe200078e00ad */
[----:B------:R-:W-:Y:S01]  /*168a0*/  MOV R2, 0x168d0 ;  /* 0x000168d000027802 */ /* 0x000fe20000000f00 */
[----:B------:R-:W-:Y:S02]  /*168b0*/  IMAD.MOV.U32 R3, RZ, RZ, 0x181f ;  /* 0x0000181fff037424 */ /* 0x000fe400078e00ff */
[----:B------:R-:W-:Y:S05]  /*168c0*/  CALL.REL.NOINC `($__internal_19_$__cuda_sm70_shflsync_idx_p) ;  /* 0x00000b0000007944 */ /* 0x000fea0003c00000 */
[----:B------:R-:W-:Y:S01]  /*168d0*/  MOV R172, R250 ;  /* 0x000000fa00ac7202 */ /* 0x000fe20000000f00 */
[----:B-1---5:R-:W-:-:S05]  /*168e0*/  BRA `(.L_x_3406) ;  /* 0xffff7f9000007947 */ /* 0x022fca000383ffff */
.L_x_3354:
[----:B------:R-:W-:Y:S01]  /*168f0*/  MOV R250, RZ ;  /* 0x000000ff00fa7202 */ /* 0x000fe20000000f00 */
[----:B------:R-:W-:Y:S01]  /*16900*/  IMAD.MOV.U32 R249, RZ, RZ, R184 ;  /* 0x000000fffff97224 */ /* 0x000fe200078e00b8 */
[----:B------:R-:W-:Y:S01]  /*16910*/  MOV R2, 0x16940 ;  /* 0x0001694000027802 */ /* 0x000fe20000000f00 */
[----:B------:R-:W-:Y:S02]  /*16920*/  IMAD.MOV.U32 R3, RZ, RZ, 0x181f ;  /* 0x0000181fff037424 */ /* 0x000fe400078e00ff */
[----:B-12---:R-:W-:Y:S05]  /*16930*/  CALL.REL.NOINC `($__internal_19_$__cuda_sm70_shflsync_idx_p) ;  /* 0x00000a9000007944 */ /* 0x006fea0003c00000 */
[----:B------:R-:W-:Y:S01]  /*16940*/  IADD3 R2, -R244, 0x10, RZ ;  /* 0x00000010f4027810 */ /* 0x000fe20007ffe1ff */
[----:B------:R-:W-:Y:S03]  /*16950*/  IMAD.MOV.U32 R249, RZ, RZ, R173 ;  /* 0x000000fffff97224 */ /* 0x000fe600078e00ad */
        /* <DEDUP_REMOVED lines=16> */
[----:B------:R-:W-:Y:S04]  /*16a60*/  IMAD.MOV.U32 R250, RZ, RZ, 0x1 ;  /* 0x00000001fffa7424 */ /* 0x000fe800078e00ff */
[----:B------:R-:W-:Y:S05]  /*16a70*/  IMAD.X R3, R172, 0x1, R188, P0 ;  /* 0x00000001ac037824 */ /* 0x000fea00000e06bc */
[----:B------:R2:W-:Y:S02]  /*16a80*/  LDGSTS.E.BYPASS.LTC128B.128 [R243+0x15100], [R2.64], !P3 ;  /* 0x1510000002f37fae */ /* 0x0005e4000d901d46 */
[----:B--2---:R-:W-:Y:S01]  /*16a90*/  MOV R2, 0x16ac0 ;  /* 0x00016ac000027802 */ /* 0x004fe20000000f00 */
[----:B------:R-:W-:Y:S02]  /*16aa0*/  IMAD.MOV.U32 R3, RZ, RZ, 0x181f ;  /* 0x0000181fff037424 */ /* 0x000fe400078e00ff */
[----:B-1-3-5:R-:W-:Y:S05]  /*16ab0*/  CALL.REL.NOINC `($__internal_19_$__cuda_sm70_shflsync_idx_p) ;  /* 0x0000091000007944 */ /* 0x02afea0003c00000 */
[----:B------:R-:W-:Y:S01]  /*16ac0*/  MOV R3, 0x181f ;  /* 0x0000181f00037802 */ /* 0x000fe20000000f00 */
[----:B-----5:R-:W-:Y:S01]  /*16ad0*/  IMAD.MOV.U32 R0, RZ, RZ, R250 ;  /* 0x000000ffff007224 */ /* 0x020fe200078e00fa */
[----:B------:R-:W-:Y:S01]  /*16ae0*/  MOV R250, 0x1 ;  /* 0x0000000100fa7802 */ /* 0x000fe20000000f00 */
[----:B------:R-:W-:Y:S01]  /*16af0*/  IMAD.MOV.U32 R249, RZ, RZ, R184 ;  /* 0x000000fffff97224 */ /* 0x000fe200078e00b8 */
[----:B------:R-:W-:Y:S02]  /*16b00*/  MOV R2, 0x16b20 ;  /* 0x00016b2000027802 */ /* 0x000fe40000000f00 */
[----:B-1----:R-:W-:Y:S05]  /*16b10*/  CALL.REL.NOINC `($__internal_19_$__cuda_sm70_shflsync_idx_p) ;  /* 0x000008b000007944 */ /* 0x002fea0003c00000 */
[----:B------:R-:W-:Y:S01]  /*16b20*/  IADD3 R2, -R244, 0x10, RZ ;  /* 0x00000010f4027810 */ /* 0x000fe20007ffe1ff */
[----:B------:R-:W-:Y:S03]  /*16b30*/  IMAD.MOV.U32 R249, RZ, RZ, R173 ;  /* 0x000000fffff97224 */ /* 0x000fe600078e00ad */
        /* <DEDUP_REMOVED lines=21> */
[----:B-1-3--:R-:W-:Y:S05]  /*16c90*/  CALL.REL.NOINC `($__internal_19_$__cuda_sm70_shflsync_idx_p) ;  /* 0x0000073000007944 */ /* 0x00afea0003c00000 */
        /* <DEDUP_REMOVED lines=8> */
.L_x_3355:
[----:B------:R-:W-:Y:S02]  /*16d20*/  MOV R0, 0x2 ;  /* 0x0000000200007802 */ /* 0x000fe40000000f00 */
        /* <DEDUP_REMOVED lines=16> */
.L_x_3357:
[----:B------:R1:W5:Y:S01]  /*16e30*/  LDL R172, [R1+0x4] ;  /* 0x0000040001ac7983 */ /* 0x0003620000100800 */
[----:B------:R-:W-:-:S02]  /*16e40*/  MOV R0, 0x2 ;  /* 0x0000000200007802 */ /* 0x000fc40000000f00 */
[----:B------:R-:W-:Y:S02]  /*16e50*/  MOV R2, 0x16e70 ;  /* 0x00016e7000027802 */ /* 0x000fe40000000f00 */
[----:B-1---5:R-:W-:Y:S05]  /*16e60*/  CALL.REL.NOINC `($__internal_18_$__cuda_sm70_shflsync_bfly_p) ;  /* 0x0000050000007944 */ /* 0x022fea0003c00000 */
[----:B------:R-:W-:Y:S01]  /*16e70*/  MOV R4, R0 ;  /* 0x0000000000047202 */ /* 0x000fe20000000f00 */
[----:B------:R-:W-:Y:S05]  /*16e80*/  BRA `(.L_x_3409) ;  /* 0xffffa6e000007947 */ /* 0x000fea000383ffff */
.L_x_3358:
[----:B------:R-:W-:Y:S01]  /*16e90*/  IMAD.MOV.U32 R172, RZ, RZ, R4 ;  /* 0x000000ffffac7224 */ /* 0x000fe200078e0004 */
[----:B------:R-:W-:Y:S02]  /*16ea0*/  MOV R0, 0x1 ;  /* 0x0000000100007802 */ /* 0x000fe40000000f00 */
[----:B------:R-:W-:Y:S02]  /*16eb0*/  MOV R2, 0x16ed0 ;  /* 0x00016ed000027802 */ /* 0x000fe40000000f00 */
[----:B------:R-:W-:Y:S05]  /*16ec0*/  CALL.REL.NOINC `($__internal_18_$__cuda_sm70_shflsync_bfly_p) ;  /* 0x000004a000007944 */ /* 0x000fea0003c00000 */
[----:B------:R1:W5:Y:S01]  /*16ed0*/  LDL R172, [R1+0x8] ;  /* 0x0000080001ac7983 */ /* 0x0003620000100800 */
[----:B------:R-:W-:Y:S01]  /*16ee0*/  FADD.FTZ R4, R4, R0 ;  /* 0x0000000004047221 */ /* 0x000fe20000010000 */
[----:B------:R-:W-:Y:S02]  /*16ef0*/  MOV R0, 0x2 ;  /* 0x0000000200007802 */ /* 0x000fe40000000f00 */
[----:B------:R-:W-:Y:S02]  /*16f00*/  MOV R2, 0x16f20 ;  /* 0x00016f2000027802 */ /* 0x000fe40000000f00 */
[----:B-1---5:R-:W-:Y:S05]  /*16f10*/  CALL.REL.NOINC `($__internal_18_$__cuda_sm70_shflsync_bfly_p) ;  /* 0x0000045000007944 */ /* 0x022fea0003c00000 */
[----:B------:R-:W2:Y:S02]  /*16f20*/  LDL.LU R2, [R1+0x8] ;  /* 0x0000080001027983 */ /* 0x000ea40000300800 */
[----:B--2---:R-:W-:Y:S01]  /*16f30*/  FADD.FTZ R5, R2, R0 ;  /* 0x0000000002057221 */ /* 0x004fe20000010000 */
[----:B------:R-:W-:-:S02]  /*16f40*/  MOV R0, 0x1 ;  /* 0x0000000100007802 */ /* 0x000fc40000000f00 */
[----:B------:R-:W-:Y:S02]  /*16f50*/  MOV R2, 0x16f80 ;  /* 0x00016f8000027802 */ /* 0x000fe40000000f00 */
[----:B------:R-:W-:Y:S02]  /*16f60*/  MOV R172, R5 ;  /* 0x0000000500ac7202 */ /* 0x000fe40000000f00 */
[----:B------:R-:W-:Y:S05]  /*16f70*/  CALL.REL.NOINC `($__internal_18_$__cuda_sm70_shflsync_bfly_p) ;  /* 0x000003f000007944 */ /* 0x000fea0003c00000 */
[----:B------:R-:W-:Y:S01]  /*16f80*/  MOV R3, R0 ;  /* 0x0000000000037202 */ /* 0x000fe20000000f00 */
[----:B------:R-:W-:Y:S05]  /*16f90*/  BRA `(.L_x_3410) ;  /* 0xffffa66000007947 */ /* 0x000fea000383ffff */
.L_x_3373:
[----:B------:R-:W-:Y:S01]  /*16fa0*/  IMAD.MOV.U32 R249, RZ, RZ, R5 ;  /* 0x000000fffff97224 */ /* 0x000fe200078e0005 */
[----:B------:R-:W-:Y:S01]  /*16fb0*/  MOV R250, RZ ;  /* 0x000000ff00fa7202 */ /* 0x000fe20000000f00 */
[----:B------:R-:W-:Y:S01]  /*16fc0*/  IMAD.MOV.U32 R3, RZ, RZ, 0x181f ;  /* 0x0000181fff037424 */ /* 0x000fe200078e00ff */
[----:B------:R-:W-:Y:S02]  /*16fd0*/  MOV R2, 0x16ff0 ;  /* 0x00016ff000027802 */ /* 0x000fe40000000f00 */
[----:B------:R-:W-:Y:S05]  /*16fe0*/  CALL.REL.NOINC `($__internal_19_$__cuda_sm70_shflsync_idx_p) ;  /* 0x000003e000007944 */ /* 0x000fea0003c00000 */
[----:B------:R-:W-:Y:S01]  /*16ff0*/  MOV R4, R250 ;  /* 0x000000fa00047202 */ /* 0x000fe20000000f00 */
[----:B-1---5:R-:W-:Y:S05]  /*17000*/  BRA `(.L_x_3411) ;  /* 0xffffcaf000007947 */ /* 0x022fea000383ffff */
.L_x_3374:
[----:B------:R-:W-:Y:S01]  /*17010*/  IMAD.MOV.U32 R249, RZ, RZ, R13 ;  /* 0x000000fffff97224 */ /* 0x000fe200078e000d */
[----:B------:R-:W-:Y:S01]  /*17020*/  MOV R250, RZ ;  /* 0x000000ff00fa7202 */ /* 0x000fe20000000f00 */
[----:B------:R-:W-:Y:S01]  /*17030*/  IMAD.MOV.U32 R3, RZ, RZ, 0x181f ;  /* 0x0000181fff037424 */ /* 0x000fe200078e00ff */
[----:B------:R-:W-:-:S02]  /*17040*/  MOV R2, 0x17060 ;  /* 0x0001706000027802 */ /* 0x000fc40000000f00 */
[----:B-12---:R-:W-:Y:S05]  /*17050*/  CALL.REL.NOINC `($__internal_19_$__cuda_sm70_shflsync_idx_p) ;  /* 0x0000037000007944 */ /* 0x006fea0003c00000 */
[----:B-----5:R-:W-:Y:S01]  /*17060*/  MOV R0, R250 ;  /* 0x000000fa00007202 */ /* 0x020fe20000000f00 */
[----:B-1----:R-:W-:Y:S05]  /*17070*/  BRA `(.L_x_3412) ;  /* 0xffffcaa000007947 */ /* 0x002fea000383ffff */
.L_x_3377:
[----:B------:R-:W-:Y:S01]  /*17080*/  IMAD.MOV.U32 R249, RZ, RZ, R5 ;  /* 0x000000fffff97224 */ /* 0x000fe200078e0005 */
[----:B------:R-:W-:Y:S01]  /*17090*/  MOV R250, 0x1 ;  /* 0x0000000100fa7802 */ /* 0x000fe20000000f00 */
[----:B-1----:R-:W-:Y:S01]  /*170a0*/  IMAD.MOV.U32 R3, RZ, RZ, 0x181f ;  /* 0x0000181fff037424 */ /* 0x002fe200078e00ff */
[----:B------:R-:W-:-:S02]  /*170b0*/  MOV R2, 0x170d0 ;  /* 0x000170d000027802 */ /* 0x000fc40000000f00 */
[----:B--234-:R-:W-:Y:S05]  /*170c0*/  CALL.REL.NOINC `($__internal_19_$__cuda_sm70_shflsync_idx_p) ;  /* 0x0000030000007944 */ /* 0x01cfea0003c00000 */
        /* <DEDUP_REMOVED lines=8> */
.L_x_3380:
[----:B------:R-:W-:Y:S01]  /*17150*/  IMAD.MOV.U32 R249, RZ, RZ, R5 ;  /* 0x000000fffff97224 */ /* 0x000fe200078e0005 */
[----:B------:R-:W-:Y:S01]  /*17160*/  MOV R250, 0x2 ;  /* 0x0000000200fa7802 */ /* 0x000fe20000000f00 */
[----:B-1----:R-:W-:Y:S01]  /*17170*/  IMAD.MOV.U32 R3, RZ, RZ, 0x181f ;  /* 0x0000181fff037424 */ /* 0x002fe200078e00ff */
[----:B------:R-:W-:Y:S02]  /*17180*/  MOV R2, 0x171a0 ;  /* 0x000171a000027802 */ /* 0x000fe40000000f00 */
[----:B--234-:R-:W-:Y:S05]  /*17190*/  CALL.REL.NOINC `($__internal_19_$__cuda_sm70_shflsync_idx_p) ;  /* 0x0000023000007944 */ /* 0x01cfea0003c00000 */
[----:B------:R-:W-:Y:S01]  /*171a0*/  MOV R4, R250 ;  /* 0x000000fa00047202 */ /* 0x000fe20000000f00 */
[----:B-1---5:R-:W-:Y:S05]  /*171b0*/  BRA `(.L_x_3414) ;  /* 0xffffcd8000007947 */ /* 0x022fea000383ffff */
.L_x_3381:
[----:B------:R-:W-:Y:S01]  /*171c0*/  IMAD.MOV.U32 R249, RZ, RZ, R13 ;  /* 0x000000fffff97224 */ /* 0x000fe200078e000d */
[----:B------:R-:W-:Y:S01]  /*171d0*/  MOV R250, 0x2 ;  /* 0x0000000200fa7802 */ /* 0x000fe20000000f00 */
[----:B-1----:R-:W-:Y:S01]  /*171e0*/  IMAD.MOV.U32 R3, RZ, RZ, 0x181f ;  /* 0x0000181fff037424 */ /* 0x002fe200078e00ff */
[----:B------:R-:W-:Y:S02]  /*171f0*/  MOV R2, 0x17210 ;  /* 0x0001721000027802 */ /* 0x000fe40000000f00 */
[----:B--234-:R-:W-:Y:S05]  /*17200*/  CALL.REL.NOINC `($__internal_19_$__cuda_sm70_shflsync_idx_p) ;  /* 0x000001c000007944 */ /* 0x01cfea0003c00000 */
[----:B-----5:R-:W-:Y:S01]  /*17210*/  MOV R0, R250 ;  /* 0x000000fa00007202 */ /* 0x020fe20000000f00 */
[----:B-1----:R-:W-:Y:S05]  /*17220*/  BRA `(.L_x_3415) ;  /* 0xffffcd3000007947 */ /* 0x002fea000383ffff */
.L_x_3384:
        /* <DEDUP_REMOVED lines=13> */
.L_x_3386:
[----:B------:R-:W-:Y:S01]  /*17300*/  IMAD.MOV.U32 R249, RZ, RZ, R81 ;  /* 0x000000fffff97224 */ /* 0x000fe200078e0051 */
[----:B------:R-:W-:Y:S01]  /*17310*/  MOV R250, RZ ;  /* 0x000000ff00fa7202 */ /* 0x000fe20000000f00 */
[----:B-1----:R-:W-:Y:S01]  /*17320*/  IMAD.MOV.U32 R3, RZ, RZ, 0x1f ;  /* 0x0000001fff037424 */ /* 0x002fe200078e00ff */
[----:B------:R-:W-:Y:S02]  /*17330*/  MOV R2, 0x17350 ;  /* 0x0001735000027802 */ /* 0x000fe40000000f00 */
[----:B--234-:R-:W-:Y:S05]  /*17340*/  CALL.REL.NOINC `($__internal_19_$__cuda_sm70_shflsync_idx_p) ;  /* 0x0000008000007944 */ /* 0x01cfea0003c00000 */
[----:B-----5:R-:W-:Y:S01]  /*17350*/  MOV R0, R250 ;  /* 0x000000fa00007202 */ /* 0x020fe20000000f00 */
[----:B-1----:R-:W-:Y:S05]  /*17360*/  BRA `(.L_x_3417) ;  /* 0xffffd01000007947 */ /* 0x002fea000383ffff */
        .weak           $__internal_18_$__cuda_sm70_shflsync_bfly_p
        .type           $__internal_18_$__cuda_sm70_shflsync_bfly_p,@function
        .size           $__internal_18_$__cuda_sm70_shflsync_bfly_p,($__internal_19_$__cuda_sm70_shflsync_idx_p - $__internal_18_$__cuda_sm70_shflsync_bfly_p)
$__internal_18_$__cuda_sm70_shflsync_bfly_p:
[----:B------:R-:W-:Y:S02]  /*17370*/  MOV R185, 0xffffffff ;  /* 0xffffffff00b97802 */ /* 0x000fe40000000f00 */
[----:B------:R-:W-:Y:S02]  /*17380*/  MOV R3, 0x1f ;  /* 0x0000001f00037802 */ /* 0x000fe40000000f00 */
[----:B------:R-:W-:Y:S04]  /*17390*/  WARPSYNC R185 ;  /* 0x000000b900007348 */ /* 0x000fe80003800000 */
[----:B------:R1:W2:Y:S02]  /*173a0*/  SHFL.BFLY PT, R0, R172, R0, R3 ;  /* 0x0c000000ac007389 */ /* 0x0002a400000e0003 */
[----:B-1----:R-:W-:-:S04]  /*173b0*/  MOV R3, 0x0 ;  /* 0x0000000000037802 */ /* 0x002fc80000000f00 */
[----:B--2---:R-:W-:Y:S05]  /*173c0*/  RET.REL.NODEC R2 `(_ZN7cutlass13device_kernelIN5flash19enable_sm80_to_sm89INS1_16FlashAttnFwdSm80INS1_25CollectiveMainloopFwdSm80ILi8ELi1ELb0EN4cute5tupleIJNS5_1CILi128EEENS7_ILi96EEENS7_ILi256EEEEEELi256ENS_10bfloat16_tEfNS_4arch4Sm80ELb1ELb0ELb0ELb0ELb1ELb0ELb1ELb0EEENS1_21CollectiveEpilogueFwdINS6_IJS8_SA_S9_EEENS6_IJNS7_ILi1EEESI_SI_EEESC_SE_Li256ELb0ELb1ELb0ELb0EEENS1_30DynamicPersistentTileSchedulerILi256ELi256ELb0ELb1ELb0EEEEEEEEEvNT_6ParamsE) ;  /* 0xfffe8c3002007950 */ /* 0x004fea0003c3ffff */
        .weak           $__internal_19_$__cuda_sm70_shflsync_idx_p
        .type           $__internal_19_$__cuda_sm70_shflsync_idx_p,@function
        .size           $__internal_19_$__cuda_sm70_shflsync_idx_p,(.L_x_3681 - $__internal_19_$__cuda_sm70_shflsync_idx_p)
$__internal_19_$__cuda_sm70_shflsync_idx_p:
[----:B------:R1:W-:Y:S02]  /*173d0*/  STL [R1+0x80], R0 ;  /* 0x0000800001007387 */ /* 0x0003e40000100800 */
[----:B-1----:R-:W-:-:S04]  /*173e0*/  MOV R0, 0xffffffff ;  /* 0xffffffff00007802 */ /* 0x002fc80000000f00 */
[----:B------:R-:W-:Y:S04]  /*173f0*/  WARPSYNC R0 ;  /* 0x0000000000007348 */ /* 0x000fe80003800000 */
[----:B------:R1:W2:Y:S04]  /*17400*/  SHFL.IDX PT, R250, R249, R250, R3 ;  /* 0x000000faf9fa7389 */ /* 0x0002a800000e0003 */
[----:B-1----:R1:W5:Y:S01]  /*17410*/  LDL.LU R0, [R1+0x80] ;  /* 0x0000800001007983 */ /* 0x0023620000300800 */
[----:B------:R-:W-:-:S04]  /*17420*/  MOV R3, 0x0 ;  /* 0x0000000000037802 */ /* 0x000fc80000000f00 */
[----:B--2---:R-:W-:Y:S05]  /*17430*/  RET.REL.NODEC R2 `(_ZN7cutlass13device_kernelIN5flash19enable_sm80_to_sm89INS1_16FlashAttnFwdSm80INS1_25CollectiveMainloopFwdSm80ILi8ELi1ELb0EN4cute5tupleIJNS5_1CILi128EEENS7_ILi96EEENS7_ILi256EEEEEELi256ENS_10bfloat16_tEfNS_4arch4Sm80ELb1ELb0ELb0ELb0ELb1ELb0ELb1ELb0EEENS1_21CollectiveEpilogueFwdINS6_IJS8_SA_S9_EEENS6_IJNS7_ILi1EEESI_SI_EEESC_SE_Li256ELb0ELb1ELb0ELb0EEENS1_30DynamicPersistentTileSchedulerILi256ELi256ELb0ELb1ELb0EEEEEEEEEvNT_6ParamsE) ;  /* 0xfffe8bc002007950 */ /* 0x004fea0003c3ffff */
.L_x_3418:
        /* <DEDUP_REMOVED lines=12> */
.L_x_3681:


//--------------------- .text._ZN7cutlass13device_kernelIN5flash19enable_sm80_to_sm89INS1_16FlashAttnFwdSm80INS1_25CollectiveMainloopFwdSm80ILi8ELi1ELb0EN4cute5tupleIJNS5_1CILi128EEENS7_ILi96EEENS7_ILi256EEEEEELi256ENS_10bfloat16_tEfNS_4arch4Sm80ELb1ELb0ELb0ELb1ELb1ELb0ELb1ELb0EEENS1_21CollectiveEpilogueFwdINS6_IJS8_SA_S9_EEENS6_IJNS7_ILi1EEESI_SI_EEESC_SE_Li256ELb1ELb1ELb0ELb0EEENS1_19SingleTileSchedulerILb1ELb0ELb1ELi128EEEEEEEEEvNT_6ParamsE --------------------------
	.section	.text._ZN7cutlass13device_kernelIN5flash19enable_sm80_to_sm89INS1_16FlashAttnFwdSm80INS1_25CollectiveMainloopFwdSm80ILi8ELi1ELb0EN4cute5tupleIJNS5_1CILi128EEENS7_ILi96EEENS7_ILi256EEEEEELi256ENS_10bfloat16_tEfNS_4arch4Sm80ELb1ELb0ELb0ELb1ELb1ELb0ELb1ELb0EEENS1_21CollectiveEpilogueFwdINS6_IJS8_SA_S9_EEENS6_IJNS7_ILi1EEESI_SI_EEESC_SE_Li256ELb1ELb1ELb0ELb0EEENS1_19SingleTileSchedulerILb1ELb0ELb1ELi128EEEEEEEEEvNT_6ParamsE,"ax",@progbits
	.sectioninfo	@"SHI_REGISTERS=255"
	.align	128
.text._ZN7cutlass13device_kernelIN5flash19enable_sm80_to_sm89INS1_16FlashAttnFwdSm80INS1_25CollectiveMainloopFwdSm80ILi8ELi1ELb0EN4cute5tupleIJNS5_1CILi128EEENS7_ILi96EEENS7_ILi256EEEEEELi256ENS_10bfloat16_tEfNS_4arch4Sm80ELb1ELb0ELb0ELb1ELb1ELb0ELb1ELb0EEENS1_21CollectiveEpilogueFwdINS6_IJS8_SA_S9_EEENS6_IJNS7_ILi1EEESI_SI_EEESC_SE_Li256ELb1ELb1ELb0ELb0EEENS1_19SingleTileSchedulerILb1ELb0ELb1ELi128EEEEEEEEEvNT_6ParamsE:
        .type           _ZN7cutlass13device_kernelIN5flash19enable_sm80_to_sm89INS1_16FlashAttnFwdSm80INS1_25CollectiveMainloopFwdSm80ILi8ELi1ELb0EN4cute5tupleIJNS5_1CILi128EEENS7_ILi96EEENS7_ILi256EEEEEELi256ENS_10bfloat16_tEfNS_4arch4Sm80ELb1ELb0ELb0ELb1ELb1ELb0ELb1ELb0EEENS1_21CollectiveEpilogueFwdINS6_IJS8_SA_S9_EEENS6_IJNS7_ILi1EEESI_SI_EEESC_SE_Li256ELb1ELb1ELb0ELb0EEENS1_19SingleTileSchedulerILb1ELb0ELb1ELi128EEEEEEEEEvNT_6ParamsE,@function
        .size           _ZN7cutlass13device_kernelIN5flash19enable_sm80_to_sm89INS1_16FlashAttnFwdSm80INS1_25CollectiveMainloopFwdSm80ILi8ELi1ELb0EN4cute5tupleIJNS5_1CILi128EEENS7_ILi96EEENS7_ILi256EEEEEELi256ENS_10bfloat16_tEfNS_4arch4Sm80ELb1ELb0ELb0ELb1ELb1ELb0ELb1ELb0EEENS1_21CollectiveEpilogueFwdINS6_IJS8_SA_S9_EEENS6_IJNS7_ILi1EEESI_SI_EEESC_SE_Li256ELb1ELb1ELb0ELb0EEENS1_19SingleTileSchedulerILb1ELb0ELb1ELi128EEEEEEEEEvNT_6ParamsE,(.L_x_3684 - _ZN7cutlass13device_kernelIN5flash19enable_sm80_to_sm89INS1_16FlashAttnFwdSm80INS1_25CollectiveMainloopFwdSm80ILi8ELi1ELb0EN4cute5tupleIJNS5_1CILi128EEENS7_ILi96EEENS7_ILi256EEEEEELi256ENS_10bfloat16_tEfNS_4arch4Sm80ELb1ELb0ELb0ELb1ELb1ELb0ELb1ELb0EEENS1_21CollectiveEpilogueFwdINS6_IJS8_SA_S9_EEENS6_IJNS7_ILi1EEESI_SI_EEESC_SE_Li256ELb1ELb1ELb0ELb0EEENS1_19SingleTileSchedulerILb1ELb0ELb1ELi128EEEEEEEEEvNT_6ParamsE)
        .other          _ZN7cutlass13device_kernelIN5flash19enable_sm80_to_sm89INS1_16FlashAttnFwdSm80INS1_25CollectiveMainloopFwdSm80ILi8ELi1ELb0EN4cute5tupleIJNS5_1CILi128EEENS7_ILi96EEENS7_ILi256EEEEEELi256ENS_10bfloat16_tEfNS_4arch4Sm80ELb1ELb0ELb0ELb1ELb1ELb0ELb1ELb0EEENS1_21CollectiveEpilogueFwdINS6_IJS8_SA_S9_EEENS6_IJNS7_ILi1EEESI_SI_EEESC_SE_Li256ELb1ELb1ELb0ELb0EEENS1_19SingleTileSchedulerILb1ELb0ELb1ELi128EEEEEEEEEvNT_6ParamsE,@"STO_CUDA_ENTRY STV_DEFAULT"
_ZN7cutlass13device_kernelIN5flash19enable_sm80_to_sm89INS1_16FlashAttnFwdSm80INS1_25CollectiveMainloopFwdSm80ILi8ELi1ELb0EN4cute5tupleIJNS5_1CILi128EEENS7_ILi96EEENS7_ILi256EEEEEELi256ENS_10bfloat16_tEfNS_4arch4Sm80ELb1ELb0ELb0ELb1ELb1ELb0ELb1ELb0EEENS1_21CollectiveEpilogueFwdINS6_IJS8_SA_S9_EEENS6_IJNS7_ILi1EEESI_SI_EEESC_SE_Li256ELb1ELb1ELb0ELb0EEENS1_19SingleTileSchedulerILb1ELb0ELb1ELi128EEEEEEEEEvNT_6ParamsE:
        /* <DEDUP_REMOVED lines=21> */
.L_x_3420:
        /* <DEDUP_REMOVED lines=13> */
.L_x_3422:
[----:B------:R-:W-:Y:S02]  /*0220*/  ULDC UR5, c[0x0][0x54c] ;  /* 0x0001530000057ab9 */ /* 0x000fe40000000800 */
.L_x_3421:
[----:B------:R-:W-:Y:S02]  /*0230*/  ULDC UR4, c[0x0][0x548] ;  /* 0x0001520000047ab9 */ /* 0x000fe40000000800 */
[----:B------:R-:W-:-:S02]  /*0240*/  USHF.L.U32 UR11, UR10, 0x7, URZ ;  /* 0x000000070a0b7899 */ /* 0x000fc4000800063f */
[----:B------:R-:W-:-:S04]  /*0250*/  UIMAD UR4, UR5, UR4, URZ ;  /* 0x00000004050472a4 */ /* 0x000fc8000f8e023f */
[----:B------:R-:W-:-:S04]  /*0260*/  UISETP.GE.AND UP0, UPT, UR11, UR4, UPT ;  /* 0x000000040b00728c */ /* 0x000fc8000bf06270 */
[----:B------:R-:W-:Y:S01]  /*0270*/  USEL UR14, UR14, 0xffffffff, !UP0 ;  /* 0xffffffff0e0e7887 */ /* 0x000fe2000c000000 */
[----:B------:R-:W-:Y:S05]  /*0280*/  BRA `(.L_x_3423) ;  /* 0x000001b000007947 */ /* 0x000fea0003800000 */
.L_x_3419:
        /* <DEDUP_REMOVED lines=8> */
.L_x_3424:
        /* <DEDUP_REMOVED lines=13> */
.L_x_3426:
[----:B------:R-:W-:Y:S02]  /*03e0*/  ULDC UR5, c[0x0][0x54c] ;  /* 0x0001530000057ab9 */ /* 0x000fe40000000800 */
.L_x_3425:
[----:B------:R-:W-:Y:S02]  /*03f0*/  ULDC UR4, c[0x0][0x548] ;  /* 0x0001520000047ab9 */ /* 0x000fe40000000800 */
[----:B------:R-:W-:-:S02]  /*0400*/  USHF.L.U32 UR11, UR10, 0x7, URZ ;  /* 0x000000070a0b7899 */ /* 0x000fc4000800063f */
[----:B------:R-:W-:-:S04]  /*0410*/  UIMAD UR4, UR5, UR4, URZ ;  /* 0x00000004050472a4 */ /* 0x000fc8000f8e023f */
[----:B------:R-:W-:-:S04]  /*0420*/  UISETP.GE.AND UP0, UPT, UR11, UR4, UPT ;  /* 0x000000040b00728c */ /* 0x000fc8000bf06270 */
[----:B------:R-:W-:-:S06]  /*0430*/  USEL UR14, UR14, 0xffffffff, !UP0 ;  /* 0xffffffff0e0e7887 */ /* 0x000fcc000c000000 */
.L_x_3423:
        /* <DEDUP_REMOVED lines=47> */
.L_x_3427:
        /* <DEDUP_REMOVED lines=10> */
.L_x_3428:
        /* <DEDUP_REMOVED lines=12> */
.L_x_3429:
        /* <DEDUP_REMOVED lines=8> */
[----:B------:R-:W-:Y:S01]  /*0910*/  UIADD3 UR6, UR7, 0x5f, URZ ;  /* 0x0000005f07067890 */ /* 0x000fe2000fffe03f */
[----:B------:R-:W-:Y:S01]  /*0920*/  IMAD.MOV.U32 R128, RZ, RZ, RZ ;  /* 0x000000ffff807224 */ /* 0x000fe200078e00ff */
[----:B------:R-:W-:Y:S01]  /*0930*/  MOV R126, RZ ;  /* 0x000000ff007e7202 */ /* 0x000fe20000000f00 */
[----:B------:R-:W-:Y:S01]  /*0940*/  CS2R R8, SRZ ;  /* 0x0000000000087805 */ /* 0x000fe2000001ff00 */
[----:B------:R-:W-:Y:S01]  /*0950*/  IMAD.MOV.U32 R124, RZ, RZ, RZ ;  /* 0x000000ffff7c7224 */ /* 0x000fe200078e00ff */
[----:B------:R-:W-:Y:S01]  /*0960*/  @UP1 UIADD3 UR20, UR11, 0x7f, URZ ;  /* 0x0000007f0b141890 */ /* 0x000fe2000fffe03f */
[----:B------:R-:W-:Y:S01]  /*0970*/  MOV R122, RZ ;  /* 0x000000ff007a7202 */ /* 0x000fe20000000f00 */
[----:B------:R-:W-:Y:S01]  /*0980*/  CS2R R12, SRZ ;  /* 0x00000000000c7805 */ /* 0x000fe2000001ff00 */
[----:B------:R-:W-:Y:S01]  /*0990*/  IMAD.MOV.U32 R120, RZ, RZ, RZ ;  /* 0x000000ffff787224 */ /* 0x000fe200078e00ff */
[----:B------:R-:W-:Y:S01]  /*09a0*/  UIMAD.WIDE.U32 UR20, UR20, UR4, URZ ;  /* 0x00000004141472a5 */ /* 0x000fe2000f8e003f */
[----:B------:R-:W-:Y:S01]  /*09b0*/  MOV R118, RZ ;  /* 0x000000ff00767202 */ /* 0x000fe20000000f00 */
[----:B------:R-:W-:Y:S01]  /*09c0*/  UIADD3 UR4, UR11, 0x7f, URZ ;  /* 0x0000007f0b047890 */ /* 0x000fe2000fffe03f */
[----:B------:R-:W-:Y:S01]  /*09d0*/  CS2R R16, SRZ ;  /* 0x0000000000107805 */ /* 0x000fe2000001ff00 */
[----:B------:R-:W-:Y:S01]  /*09e0*/  @UP1 USHF.R.U32.HI UR4, URZ, UR5, UR21 ;  /* 0x000000053f041299 */ /* 0x000fe20008011615 */
[----:B------:R-:W-:Y:S01]  /*09f0*/  IMAD.MOV.U32 R116, RZ, RZ, RZ ;  /* 0x000000ffff747224 */ /* 0x000fe200078e00ff */
[----:B---3--:R-:W-:Y:S01]  /*0a00*/  UIADD3 UR5, UR7, 0x60, -UR13 ;  /* 0x0000006007057890 */ /* 0x008fe2000fffe80d */
[----:B------:R-:W-:Y:S01]  /*0a10*/  MOV R114, RZ ;  /* 0x000000ff00727202 */ /* 0x000fe20000000f00 */
[----:B------:R-:W-:Y:S01]  /*0a20*/  UIMAD.WIDE UR20, UR6, 0x2aaaaaab, URZ ;  /* 0x2aaaaaab061478a5 */ /* 0x000fe2000f8e023f */
[----:B------:R-:W-:Y:S01]  /*0a30*/  CS2R R18, SRZ ;  /* 0x0000000000127805 */ /* 0x000fe2000001ff00 */
[----:B------:R-:W-:Y:S01]  /*0a40*/  UIADD3 UR4, UR5, UR4, URZ ;  /* 0x0000000405047290 */ /* 0x000fe2000fffe03f */
[----:B------:R-:W-:Y:S01]  /*0a50*/  IMAD.MOV.U32 R112, RZ, RZ, RZ ;  /* 0x000000ffff707224 */ /* 0x000fe200078e00ff */
[----:B------:R-:W-:Y:S01]  /*0a60*/  MOV R110, RZ ;  /* 0x000000ff006e7202 */ /* 0x000fe20000000f00 */
[----:B------:R-:W-:Y:S01]  /*0a70*/  CS2R R20, SRZ ;  /* 0x0000000000147805 */ /* 0x000fe2000001ff00 */
[----:B------:R-:W-:Y:S01]  /*0a80*/  UIMAD.WIDE UR4, UR4, 0x2aaaaaab, URZ ;  /* 0x2aaaaaab040478a5 */ /* 0x000fe2000f8e023f */
[----:B------:R-:W-:Y:S01]  /*0a90*/  IMAD.MOV.U32 R108, RZ, RZ, RZ ;  /* 0x000000ffff6c7224 */ /* 0x000fe200078e00ff */
[----:B------:R-:W-:Y:S01]  /*0aa0*/  UMOV UR19, UR21 ;  /* 0x0000001500137c82 */ /* 0x000fe20008000000 */
[----:B------:R-:W-:Y:S01]  /*0ab0*/  CS2R R106, SRZ ;  /* 0x00000000006a7805 */ /* 0x000fe2000001ff00 */
[----:B------:R-:W-:Y:S01]  /*0ac0*/  USHF.R.U32.HI UR6, URZ, 0x1f, UR19 ;  /* 0x0000001f3f067899 */ /* 0x000fe20008011613 */
[----:B------:R-:W-:Y:S01]  /*0ad0*/  MOV R104, RZ ;  /* 0x000000ff00687202 */ /* 0x000fe20000000f00 */
[----:B------:R-:W-:Y:S01]  /*0ae0*/  USHF.R.U32.HI UR4, URZ, 0x1f, UR5 ;  /* 0x0000001f3f047899 */ /* 0x000fe20008011605 */
[----:B------:R-:W-:Y:S01]  /*0af0*/  CS2R R102, SRZ ;  /* 0x0000000000667805 */ /* 0x000fe2000001ff00 */
[----:B------:R-:W-:Y:S01]  /*0b00*/  ULEA.HI.SX32 UR6, UR19, UR6, 0x1c ;  /* 0x0000000613067291 */ /* 0x000fe2000f8fe23f */
[----:B------:R-:W-:Y:S01]  /*0b10*/  IMAD.MOV.U32 R23, RZ, RZ, RZ ;  /* 0x000000ffff177224 */ /* 0x000fe200078e00ff */
[----:B------:R-:W-:Y:S01]  /*0b20*/  ULEA.HI.SX32 UR4, UR5, UR4, 0x1c ;  /* 0x0000000405047291 */ /* 0x000fe2000f8fe23f */
[----:B------:R-:W-:Y:S01]  /*0b30*/  MOV R100, RZ ;  /* 0x000000ff00647202 */ /* 0x000fe20000000f00 */
[----:B------:R-:W-:Y:S01]  /*0b40*/  CS2R R98, SRZ ;  /* 0x0000000000627805 */ /* 0x000fe2000001ff00 */
[----:B------:R-:W-:Y:S01]  /*0b50*/  CS2R R24, SRZ ;  /* 0x0000000000187805 */ /* 0x000fe2000001ff00 */
[----:B------:R-:W-:Y:S01]  /*0b60*/  UISETP.LT.AND UP0, UPT, UR6, UR4, UPT ;  /* 0x000000040600728c */ /* 0x000fe2000bf01270 */
[----:B------:R-:W-:Y:S01]  /*0b70*/  IMAD.MOV.U32 R96, RZ, RZ, RZ ;  /* 0x000000ffff607224 */ /* 0x000fe200078e00ff */
[----:B------:R-:W-:Y:S01]  /*0b80*/  CS2R R94, SRZ ;  /* 0x00000000005e7805 */ /* 0x000fe2000001ff00 */
[----:B------:R-:W-:Y:S01]  /*0b90*/  MOV R92, RZ ;  /* 0x000000ff005c7202 */ /* 0x000fe20000000f00 */
[----:B------:R-:W-:Y:S01]  /*0ba0*/  USEL UR6, UR6, UR4, UP0 ;  /* 0x0000000406067287 */ /* 0x000fe20008000000 */
[----:B------:R-:W-:Y:S01]  /*0bb0*/  CS2R R90, SRZ ;  /* 0x00000000005a7805 */ /* 0x000fe2000001ff00 */
[----:B------:R-:W-:Y:S01]  /*0bc0*/  CS2R R26, SRZ ;  /* 0x00000000001a7805 */ /* 0x000fe2000001ff00 */
[----:B------:R-:W-:Y:S01]  /*0bd0*/  IMAD.MOV.U32 R88, RZ, RZ, RZ ;  /* 0x000000ffff587224 */ /* 0x000fe200078e00ff */
[----:B------:R-:W-:Y:S01]  /*0be0*/  UISETP.GE.AND UP0, UPT, UR6, 0x1, UPT ;  /* 0x000000010600788c */ /* 0x000fe2000bf06270 */
[----:B------:R-:W-:Y:S01]  /*0bf0*/  CS2R R86, SRZ ;  /* 0x0000000000567805 */ /* 0x000fe2000001ff00 */
[----:B------:R-:W-:Y:S01]  /*0c00*/  MOV R84, RZ ;  /* 0x000000ff00547202 */ /* 0x000fe20000000f00 */
[----:B------:R-:W-:Y:S01]  /*0c10*/  CS2R R82, SRZ ;  /* 0x0000000000527805 */ /* 0x000fe2000001ff00 */
[----:B------:R-:W-:Y:S01]  /*0c20*/  CS2R R28, SRZ ;  /* 0x00000000001c7805 */ /* 0x000fe2000001ff00 */
[----:B------:R-:W-:Y:S01]  /*0c30*/  IMAD.MOV.U32 R80, RZ, RZ, RZ ;  /* 0x000000ffff507224 */ /* 0x000fe200078e00ff */
[----:B------:R-:W-:Y:S01]  /*0c40*/  PLOP3.LUT P0, PT, PT, PT, UP0, 0x80, 0x0 ;  /* 0x000000000000781c */ /* 0x000fe20003f0f008 */
        /* <DEDUP_REMOVED lines=72> */
[----:B------:R-:W-:Y:S02]  /*10d0*/  UIMAD.WIDE.U32 UR20, UR9, UR4, UR20 ;  /* 0x00000004091472a5 */ /* 0x000fe4000f8e0014 */
[----:B------:R-:W-:Y:S02]  /*10e0*/  UIMAD UR15, UR9, UR5, UR15 ;  /* 0x00000005090f72a4 */ /* 0x000fe4000f8e020f */
[----:B------:R-:W-:Y:S02]  /*10f0*/  USEL UR18, UR18, URZ, !UP2 ;  /* 0x0000003f12127287 */ /* 0x000fe4000d000000 */
[----:B------:R-:W-:-:S02]  /*1100*/  ULDC.64 UR4, c[0x0][0x1c0] ;  /* 0x0000700000047ab9 */ /* 0x000fc40000000a00 */
[----:B------:R-:W-:Y:S01]  /*1110*/  USEL UR19, UR14, URZ, !UP2 ;  /* 0x0000003f0e137287 */ /* 0x000fe2000d000000 */
        /* <DEDUP_REMOVED lines=16> */
[----:B------:R-:W-:Y:S01]  /*1220*/  IMAD.U32 R3, RZ, RZ, UR5 ;  /* 0x00000005ff037e24 */ /* 0x000fe2000f8e00ff */
[----:B------:R1:W-:Y:S02]  /*1230*/  STL [R1+0x4c], R159 ;  /* 0x00004c9f01007387 */ /* 0x0003e40000100800 */
[C---:B------:R-:W-:Y:S01]  /*1240*/  IADD3 R42, R157.reuse, 0x40, RZ ;  /* 0x000000409d2a7810 */ /* 0x040fe20007ffe0ff */
[----:B------:R-:W-:Y:S01]  /*1250*/  @P1 IMAD.HI.U32 R2, R4, c[0x0][0x2c8], RZ ;  /* 0x0000b20004021a27 */ /* 0x000fe200078e00ff */
[----:B------:R1:W-:Y:S01]  /*1260*/  STL [R1+0x44], R157 ;  /* 0x0000449d01007387 */ /* 0x0003e20000100800 */
[C---:B------:R-:W-:Y:S02]  /*1270*/  IADD3 R64, R157.reuse, 0x80, RZ ;  /* 0x000000809d407810 */ /* 0x040fe40007ffe0ff */
[----:B------:R-:W-:Y:S01]  /*1280*/  IMAD.MOV.U32 R0, RZ, RZ, R4 ;  /* 0x000000ffff007224 */ /* 0x000fe200078e0004 */
[----:B------:R-:W-:Y:S01]  /*1290*/  @P0 SHF.R.U32.HI R0, RZ, c[0x0][0x2cc], R2 ;  /* 0x0000b300ff000a19 */ /* 0x000fe20000011602 */
[----:B------:R-:W-:Y:S01]  /*12a0*/  IMAD.U32 R2, RZ, RZ, UR20 ;  /* 0x00000014ff027e24 */ /* 0x000fe2000f8e00ff */
[----:B------:R-:W-:-:S02]  /*12b0*/  IADD3 R41, R157, 0xc0, RZ ;  /* 0x000000c09d297810 */ /* 0x000fc40007ffe0ff */
[--C-:B------:R-:W-:Y:S01]  /*12c0*/  SHF.R.S32.HI R6, RZ, 0x1f, R0.reuse ;  /* 0x0000001fff067819 */ /* 0x100fe20000011400 */
[----:B------:R-:W-:Y:S01]  /*12d0*/  IMAD.MOV R5, RZ, RZ, -R0 ;  /* 0x000000ffff057224 */ /* 0x000fe200078e0a00 */
[----:B------:R-:W-:Y:S01]  /*12e0*/  ISETP.GE.AND P4, PT, R157, c[0x0][0x198], PT ;  /* 0x000066009d007a0c */ /* 0x000fe20003f86270 */
[----:B------:R-:W-:Y:S01]  /*12f0*/  IMAD.WIDE.U32 R2, R0, c[0x0][0x1b0], R2 ;  /* 0x00006c0000027a25 */ /* 0x000fe200078e0002 */
[----:B------:R-:W-:Y:S02]  /*1300*/  ISETP.GE.AND P3, PT, R42, c[0x0][0x198], PT ;  /* 0x000066002a007a0c */ /* 0x000fe40003f66270 */
[----:B------:R-:W-:Y:S01]  /*1310*/  ISETP.GE.AND P6, PT, R64, c[0x0][0x198], PT ;  /* 0x0000660040007a0c */ /* 0x000fe20003fc6270 */
[----:B------:R-:W-:Y:S01]  /*1320*/  IMAD R4, R5, c[0x0][0x2c4], R4 ;  /* 0x0000b10005047a24 */ /* 0x000fe200078e0204 */
[----:B------:R-:W-:Y:S01]  /*1330*/  ISETP.GE.AND P5, PT, R41, c[0x0][0x198], PT ;  /* 0x0000660029007a0c */ /* 0x000fe20003fa6270 */
        /* <DEDUP_REMOVED lines=9> */
[----:B------:R-:W-:Y:S02]  /*13d0*/  IMAD.IADD R4, R3, 0x1, R5 ;  /* 0x0000000103047824 */ /* 0x000fe400078e0205 */
[----:B------:R-:W-:Y:S02]  /*13e0*/  IMAD.IADD R3, R149, 0x1, -R0 ;  /* 0x0000000195037824 */ /* 0x000fe400078e0a00 */
[----:B------:R-:W-:Y:S01]  /*13f0*/  IMAD.SHL.U32 R0, R24, 0x40, RZ ;  /* 0x0000004018007824 */ /* 0x000fe200078e00ff */
[----:B------:R-:W-:Y:S02]  /*1400*/  LEA.HI.X R14, R2, c[0x0][0x164], R4, 0x1, P0 ;  /* 0x00005900020e7a11 */ /* 0x000fe400000f0c04 */
[----:B------:R-:W-:Y:S01]  /*1410*/  SHF.R.S32.HI R2, RZ, 0x1f, R3 ;  /* 0x0000001fff027819 */ /* 0x000fe20000011403 */
[----:B------:R1:W3:Y:S01]  /*1420*/  SHFL.IDX PT, R4, R15, RZ, 0x181f ;  /* 0x00181fff0f047589 */ /* 0x0002e200000e0000 */
[----:B------:R-:W-:-:S02]  /*1430*/  LOP3.LUT R0, R0, 0x1c0, RZ, 0xc0, !PT ;  /* 0x000001c000007812 */ /* 0x000fc400078ec0ff */
[----:B------:R-:W-:Y:S01]  /*1440*/  LEA.HI R19, R2, R3, RZ, 0x3 ;  /* 0x0000000302137211 */ /* 0x000fe200078f18ff */
[----:B------:R1:W4:Y:S01]  /*1450*/  SHFL.IDX PT, R5, R14, RZ, 0x181f ;  /* 0x00181fff0e057589 */ /* 0x00032200000e0000 */
[----:B------:R-:W-:Y:S02]  /*1460*/  ISETP.GE.AND P0, PT, R13, UR4, PT ;  /* 0x000000040d007c0c */ /* 0x000fe4000bf06270 */
[----:B------:R-:W-:Y:S02]  /*1470*/  LOP3.LUT R6, R19, 0xfffffff8, RZ, 0xc0, !PT ;  /* 0xfffffff813067812 */ /* 0x000fe400078ec0ff */
[----:B------:R-:W-:Y:S02]  /*1480*/  SHF.R.U32.HI R2, RZ, 0x3, R0 ;  /* 0x00000003ff027819 */ /* 0x000fe40000011600 */
[----:B------:R-:W-:Y:S01]  /*1490*/  LOP3.LUT R0, R0, 0x38, R157, 0xf8, !PT ;  /* 0x0000003800007812 */ /* 0x000fe200078ef89d */
[----:B------:R-:W-:Y:S02]  /*14a0*/  IMAD.IADD R18, R3, 0x1, -R6 ;  /* 0x0000000103127824 */ /* 0x000fe400078e0a06 */
[----:B------:R-:W-:Y:S01]  /*14b0*/  IMAD.MOV.U32 R3, RZ, RZ, 0x10 ;  /* 0x00000010ff037424 */ /* 0x000fe200078e00ff */
[----:B------:R-:W-:Y:S01]  /*14c0*/  LOP3.LUT R2, R0, R2, RZ, 0x3c, !PT ;  /* 0x0000000200027212 */ /* 0x000fe200078e3cff */
[----:B------:R-:W-:Y:S01]  /*14d0*/  IMAD.MOV.U32 R6, RZ, RZ, 0x20 ;  /* 0x00000020ff067424 */ /* 0x000fe200078e00ff */
[----:B--2---:R2:W5:Y:S01]  /*14e0*/  @P2 R2UR UR19, R7 ;  /* 0x00000000071323c2 */ /* 0x00456200000e0000 */
[----:B------:R-:W-:Y:S01]  /*14f0*/  R2P PR, R18, 0x6 ;  /* 0x0000000612007804 */ /* 0x000fe20000000000 */
[----:B-----5:R-:W-:-:S04]  /*1500*/  @!UP0 UMOV UR19, UR14 ;  /* 0x0000000e00138c82 */ /* 0x020fc80008000000 */
[----:B------:R-:W-:Y:S02]  /*1510*/  SEL R3, R3, 0xfffffff0, !P1 ;  /* 0xfffffff003037807 */ /* 0x000fe40004800000 */
[----:B--2---:R-:W-:-:S05]  /*1520*/  LEA.HI R7, R148, R149, RZ, 0x6 ;  /* 0x0000009594077211 */ /* 0x004fca00078f30ff */
[----:B------:R-:W-:-:S05]  /*1530*/  IMAD.SHL.U32 R0, R7, 0x8, RZ ;  /* 0x0000000807007824 */ /* 0x000fca00078e00ff */
[----:B------:R-:W-:Y:S02]  /*1540*/  LOP3.LUT R251, R2, 0xfffffe00, R0, 0xf8, !PT ;  /* 0xfffffe0002fb7812 */ /* 0x000fe400078ef800 */
[----:B------:R-:W-:Y:S01]  /*1550*/  SEL R2, R6, 0xffffffe0, !P2 ;  /* 0xffffffe006027807 */ /* 0x000fe20005000000 */
[----:B------:R-:W-:Y:S05]  /*1560*/  @P0 BRA `(.L_x_3432) ;  /* 0x0000013000000947 */ /* 0x000fea0003800000 */
[----:B-1-34-:R-:W-:Y:S01]  /*1570*/  SHF.R.S32.HI R7, RZ, 0x1f, R42 ;  /* 0x0000001fff077819 */ /* 0x01afe2000001142a */
[----:B------:R-:W-:Y:S01]  /*1580*/  IMAD.WIDE R10, R157, 0x2, R4 ;  /* 0x000000029d0a7825 */ /* 0x000fe200078e0204 */
[----:B------:R-:W-:Y:S02]  /*1590*/  SHF.R.S32.HI R6, RZ, 0x1f, R64 ;  /* 0x0000001fff067819 */ /* 0x000fe40000011440 */
[----:B------:R-:W-:Y:S02]  /*15a0*/  SHF.R.S32.HI R0, RZ, 0x1f, R41 ;  /* 0x0000001fff007819 */ /* 0x000fe40000011429 */
[----:B------:R-:W-:Y:S02]  /*15b0*/  LEA.HI R7, R7, R42, RZ, 0x3 ;  /* 0x0000002a07077211 */ /* 0x000fe400078f18ff */
[----:B------:R-:W-:-:S02]  /*15c0*/  LEA.HI R6, R6, R64, RZ, 0x3 ;  /* 0x0000004006067211 */ /* 0x000fc400078f18ff */
        /* <DEDUP_REMOVED lines=13> */
.L_x_3432:
[----:B-1-34-:R-:W-:Y:S05]  /*16a0*/  BSYNC B0 ;  /* 0x0000000000007941 */ /* 0x01afea0003800000 */
.L_x_3431:
[----:B------:R-:W-:Y:S01]  /*16b0*/  IADD3 R0, R13, 0x20, RZ ;  /* 0x000000200d007810 */ /* 0x000fe20007ffe0ff */
[----:B------:R1:W2:Y:S01]  /*16c0*/  SHFL.IDX PT, R5, R14, 0x1, 0x181f ;  /* 0x00381f000e057f89 */ /* 0x0002a200000e0000 */
[----:B------:R-:W-:Y:S02]  /*16d0*/  BSSY B0, `(.L_x_3433) ;  /* 0x0000017000007945 */ /* 0x000fe40003800000 */
[----:B------:R-:W-:Y:S01]  /*16e0*/  ISETP.GE.AND P0, PT, R0, UR4, PT ;  /* 0x0000000400007c0c */ /* 0x000fe2000bf06270 */
        /* <DEDUP_REMOVED lines=21> */
.L_x_3434:
[----:B------:R-:W-:Y:S05]  /*1840*/  BSYNC B0 ;  /* 0x0000000000007941 */ /* 0x000fea0003800000 */
.L_x_3433:
[----:B--2---:R-:W-:Y:S01]  /*1850*/  IADD3 R0, R13, 0x40, RZ ;  /* 0x000000400d007810 */ /* 0x004fe20007ffe0ff */
[----:B------:R2:W4:Y:S01]  /*1860*/  SHFL.IDX PT, R5, R14, 0x2, 0x181f ;  /* 0x00581f000e057f89 */ /* 0x00052200000e0000 */
[----:B------:R-:W-:Y:S02]  /*1870*/  BSSY B0, `(.L_x_3435) ;  /* 0x0000017000007945 */ /* 0x000fe40003800000 */
[----:B------:R-:W-:Y:S01]  /*1880*/  ISETP.GE.AND P0, PT, R0, UR4, PT ;  /* 0x0000000400007c0c */ /* 0x000fe2000bf06270 */
[----:B---3--:R2:W3:-:S12]  /*1890*/  SHFL.IDX PT, R4, R15, 0x2, 0x181f ;  /* 0x00581f000f047f89 */ /* 0x0084d800000e0000 */
        /* <DEDUP_REMOVED lines=20> */
.L_x_3436:
[----:B------:R-:W-:Y:S05]  /*19e0*/  BSYNC B0 ;  /* 0x0000000000007941 */ /* 0x000fea0003800000 */
.L_x_3435:
[----:B------:R-:W-:Y:S01]  /*19f0*/  IMAD.MOV.U32 R160, RZ, RZ, c[0x0][0x2b8] ;  /* 0x0000ae00ffa07624 */ /* 0x000fe200078e00ff */
[----:B------:R-:W-:Y:S01]  /*1a00*/  UMOV UR15, 0x60 ;  /* 0x00000060000f7882 */ /* 0x000fe20000000000 */
[----:B---3--:R-:W-:Y:S01]  /*1a10*/  SHFL.IDX PT, R4, R15, 0x3, 0x181f ;  /* 0x00781f000f047f89 */ /* 0x008fe200000e0000 */
[----:B------:R-:W-:Y:S01]  /*1a20*/  UIMAD UR15, UR6, UR15, -0x60 ;  /* 0xffffffa0060f74a4 */ /* 0x000fe2000f8e020f */
[----:B------:R-:W-:Y:S01]  /*1a30*/  IADD3 R6, R13, 0x60, RZ ;  /* 0x000000600d067810 */ /* 0x000fe20007ffe0ff */
[----:B------:R-:W-:Y:S01]  /*1a40*/  IMAD.SHL.U32 R251, R251, 0x2, RZ ;  /* 0x00000002fbfb7824 */ /* 0x000fe200078e00ff */
[----:B------:R-:W-:Y:S01]  /*1a50*/  ISETP.NE.AND P2, PT, R160, 0x1, PT ;  /* 0x00000001a000780c */ /* 0x000fe20003f45270 */
[----:B----4-:R-:W3:Y:S01]  /*1a60*/  SHFL.IDX PT, R5, R14, 0x3, 0x181f ;  /* 0x00781f000e057f89 */ /* 0x010ee200000e0000 */
[----:B------:R-:W-:Y:S01]  /*1a70*/  ISETP.GE.AND P0, PT, R6, UR4, PT ;  /* 0x0000000406007c0c */ /* 0x000fe2000bf06270 */
[----:B------:R-:W-:Y:S01]  /*1a80*/  USHF.R.S32.HI UR18, URZ, 0x1f, UR19 ;  /* 0x0000001f3f127899 */ /* 0x000fe20008011413 */
[----:B------:R-:W-:Y:S01]  /*1a90*/  IADD3 R0, R159, UR15, RZ ;  /* 0x0000000f9f007c10 */ /* 0x000fe2000fffe0ff */
[----:B------:R-:W-:Y:S01]  /*1aa0*/  ULDC.64 UR4, c[0x0][0x2b0] ;  /* 0x0000ac0000047ab9 */ /* 0x000fe20000000a00 */
[----:B------:R-:W-:Y:S01]  /*1ab0*/  SHF.R.S32.HI R12, RZ, 0x1f, R41 ;  /* 0x0000001fff0c7819 */ /* 0x000fe20000011429 */
[----:B------:R-:W-:Y:S01]  /*1ac0*/  UIMAD UR18, UR18, UR4, URZ ;  /* 0x00000004121272a4 */ /* 0x000fe2000f8e023f */
[C---:B------:R-:W-:Y:S01]  /*1ad0*/  IADD3 R11, R0.reuse, UR12, RZ ;  /* 0x0000000c000b7c10 */ /* 0x040fe2000fffe0ff */
[----:B------:R-:W-:Y:S01]  /*1ae0*/  UIMAD.WIDE.U32 UR20, UR19, UR4, URZ ;  /* 0x00000004131472a5 */ /* 0x000fe2000f8e003f */
[----:B------:R-:W-:Y:S01]  /*1af0*/  ISETP.GE.AND P1, PT, R0, UR7, PT ;  /* 0x0000000700007c0c */ /* 0x000fe2000bf26270 */
[----:B------:R-:W-:Y:S01]  /*1b00*/  UIMAD UR18, UR19, UR5, UR18 ;  /* 0x00000005131272a4 */ /* 0x000fe2000f8e0212 */
[----:B------:R-:W-:Y:S01]  /*1b10*/  SHF.R.S32.HI R0, RZ, 0x1f, R42 ;  /* 0x0000001fff007819 */ /* 0x000fe2000001142a */
[----:B------:R-:W-:Y:S01]  /*1b20*/  @P2 IMAD.HI.U32 R6, R11, c[0x0][0x2bc], RZ ;  /* 0x0000af000b062a27 */ /* 0x000fe200078e00ff */
[----:B------:R-:W-:Y:S01]  /*1b30*/  LEA.HI R12, R12, R41, RZ, 0x3 ;  /* 0x000000290c0c7211 */ /* 0x000fe200078f18ff */
[----:B------:R-:W-:Y:S01]  /*1b40*/  UIADD3 UR18, UR21, UR18, URZ ;  /* 0x0000001215127290 */ /* 0x000fe2000fffe03f */
[----:B------:R-:W-:Y:S01]  /*1b50*/  LEA.HI R0, R0, R42, RZ, 0x3 ;  /* 0x0000002a00007211 */ /* 0x000fe200078f18ff */
[----:B------:R-:W-:Y:S01]  /*1b60*/  IMAD.MOV.U32 R10, RZ, RZ, R11 ;  /* 0x000000ffff0a7224 */ /* 0x000fe200078e000b */
[----:B------:R-:W-:Y:S01]  /*1b70*/  @P2 SHF.R.U32.HI R10, RZ, c[0x0][0x2c0], R6 ;  /* 0x0000b000ff0a2a19 */ /* 0x000fe20000011606 */
[----:B------:R-:W-:Y:S01]  /*1b80*/  IMAD.MOV.U32 R20, RZ, RZ, RZ ;  /* 0x000000ffff147224 */ /* 0x000fe200078e00ff */
[----:B------:R-:W-:Y:S01]  /*1b90*/  SHF.R.S32.HI R6, RZ, 0x1f, R64 ;  /* 0x0000001fff067819 */ /* 0x000fe20000011440 */
[----:B------:R-:W-:Y:S01]  /*1ba0*/  ULDC.64 UR4, c[0x0][0x1e8] ;  /* 0x00007a0000047ab9 */ /* 0x000fe20000000a00 */
[----:B------:R-:W-:-:S02]  /*1bb0*/  LOP3.LUT R155, R0, 0xfffffff8, RZ, 0xc0, !PT ;  /* 0xfffffff8009b7812 */ /* 0x000fc400078ec0ff */
[----:B------:R-:W-:Y:S01]  /*1bc0*/  LEA.HI R6, R6, R64, RZ, 0x3 ;  /* 0x0000004006067211 */ /* 0x000fe200078f18ff */
[--C-:B---3--:R-:W-:Y:S01]  /*1bd0*/  @!P0 IMAD.WIDE R8, R157, 0x2, R4.reuse ;  /* 0x000000029d088825 */ /* 0x108fe200078e0204 */
[----:B------:R-:W-:Y:S02]  /*1be0*/  LOP3.LUT R151, R12, 0xfffffff8, RZ, 0xc0, !PT ;  /* 0xfffffff80c977812 */ /* 0x000fe400078ec0ff */
[----:B------:R-:W-:Y:S01]  /*1bf0*/  ISETP.GT.OR P1, PT, R159, 0x5f, P1 ;  /* 0x0000005f9f00780c */ /* 0x000fe20000f24670 */
[----:B------:R-:W-:Y:S01]  /*1c00*/  UIMAD UR19, UR8, UR4, URZ ;  /* 0x00000004081372a4 */ /* 0x000fe2000f8e023f */
[----:B------:R-:W-:Y:S01]  /*1c10*/  LOP3.LUT R153, R6, 0xfffffff8, RZ, 0xc0, !PT ;  /* 0xfffffff806997812 */ /* 0x000fe200078ec0ff */
[----:B------:R-:W-:Y:S01]  /*1c20*/  @!P0 IMAD.WIDE R6, R155, 0x2, R4 ;  /* 0x000000029b068825 */ /* 0x000fe200078e0204 */
[----:B------:R-:W-:Y:S01]  /*1c30*/  @!PT LDS RZ, [RZ] ;  /* 0x00000000fffff984 */ /* 0x000fe20000000800 */
[----:B------:R3:W-:Y:S04]  /*1c40*/  @!P0 LDGSTS.E.BYPASS.LTC128B.128 [R251+0x1b100], [R8.64], !P4 ;  /* 0x1b10000008fb8fae */ /* 0x0007e8000e101d50 */
[----:B------:R4:W-:Y:S01]  /*1c50*/  @!P0 LDGSTS.E.BYPASS.LTC128B.128 [R251+0x1f100], [R6.64], !P3 ;  /* 0x1f10000006fb8fae */ /* 0x0009e2000d901d50 */
[----:B------:R-:W-:-:S03]  /*1c60*/  UIMAD.WIDE.U32 UR22, UR9, UR4, URZ ;  /* 0x00000004091672a5 */ /* 0x000fc6000f8e003f */
[----:B------:R-:W-:Y:S01]  /*1c70*/  STL [R1+0x64], R155 ;  /* 0x0000649b01007387 */ /* 0x000fe20000100800 */
[C---:B------:R-:W-:Y:S01]  /*1c80*/  @!P1 IADD3 R0, P2, R10.reuse, UR20, RZ ;  /* 0x000000140a009c10 */ /* 0x040fe2000ff5e0ff */
[----:B------:R-:W-:Y:S02]  /*1c90*/  UIMAD UR19, UR9, UR5, UR19 ;  /* 0x00000005091372a4 */ /* 0x000fe4000f8e0213 */
[----:B------:R-:W-:Y:S01]  /*1ca0*/  STL [R1+0x60], R153 ;  /* 0x0000609901007387 */ /* 0x000fe20000100800 */
[----:B------:R-:W-:Y:S01]  /*1cb0*/  ULDC.64 UR4, c[0x0][0x210] ;  /* 0x0000840000047ab9 */ /* 0x000fe20000000a00 */
[----:B---3--:R-:W-:Y:S01]  /*1cc0*/  @!P0 IMAD.WIDE R8, R153, 0x2, R4 ;  /* 0x0000000299088825 */ /* 0x008fe200078e0204 */
[----:B----4-:R-:W-:-:S03]  /*1cd0*/  @!P1 LEA.HI.X.SX32 R7, R10, UR18, 0x1, P2 ;  /* 0x000000120a079c11 */ /* 0x010fc600090f0eff */
[----:B------:R-:W-:Y:S01]  /*1ce0*/  @!P0 IMAD.WIDE R4, R151, 0x2, R4 ;  /* 0x0000000297048825 */ /* 0x000fe200078e0204 */
[----:B------:R3:W-:Y:S01]  /*1cf0*/  @!P0 LDGSTS.E.BYPASS.LTC128B.128 [R251+0x23100], [R8.64], !P6 ;  /* 0x2310000008fb8fae */ /* 0x0007e2000f101d50 */
[----:B------:R-:W-:-:S03]  /*1d00*/  @!P1 LEA R6, P2, R0, c[0x0][0x2a0], 0x2 ;  /* 0x0000a80000069a11 */ /* 0x000fc600078410ff */
[----:B------:R4:W-:Y:S01]  /*1d10*/  @!P0 LDGSTS.E.BYPASS.LTC128B.128 [R251+0x27100], [R4.64], !P5 ;  /* 0x2710000004fb8fae */ /* 0x0009e2000e901d50 */
[----:B------:R-:W-:-:S03]  /*1d20*/  @!P1 LEA.HI.X R7, R0, c[0x0][0x2a4], R7, 0x2, P2 ;  /* 0x0000a90000079a11 */ /* 0x000fc600010f1407 */
[----:B------:R-:W0:Y:S04]  /*1d30*/  LDGDEPBAR ;  /* 0x00000000000079af */ /* 0x000e280000000000 */
[----:B------:R-:W-:Y:S01]  /*1d40*/  BAR.SYNC.DEFER_BLOCKING 0x0 ;  /* 0x0000000000007b1d */ /* 0x000fe20000010000 */
[----:B------:R-:W-:-:S05]  /*1d50*/  UIADD3 UR19, UR23, UR19, URZ ;  /* 0x0000001317137290 */ /* 0x000fca000fffe03f */
[----:B------:R-:W-:Y:S04]  /*1d60*/  STL [R1+0x48], R151 ;  /* 0x0000489701007387 */ /* 0x000fe80000100800 */
[----:B--2---:R5:W2:Y:S01]  /*1d70*/  @!P1 LDG.E R20, [R6.64] ;  /* 0x0000001006149981 */ /* 0x004aa2000c1e1900 */
[----:B------:R-:W-:Y:S01]  /*1d80*/  IMAD.MOV R0, RZ, RZ, -R10 ;  /* 0x000000ffff007224 */ /* 0x000fe200078e0a0a */
[----:B------:R-:W-:Y:S01]  /*1d90*/  SHF.R.S32.HI R10, RZ, 0x4, R16 ;  /* 0x00000004ff0a7819 */ /* 0x000fe20000011410 */
[----:B---3--:R-:W-:Y:S01]  /*1da0*/  IMAD.SHL.U32 R9, R24, 0x8, RZ ;  /* 0x0000000818097824 */ /* 0x008fe200078e00ff */
[----:B------:R-:W-:Y:S01]  /*1db0*/  UIMAD UR8, UR8, UR4, URZ ;  /* 0x00000004080872a4 */ /* 0x000fe2000f8e023f */
[----:B------:R-:W-:Y:S01]  /*1dc0*/  IMAD R21, R0, c[0x0][0x2b8], R11 ;  /* 0x0000ae0000157a24 */ /* 0x000fe200078e020b */
[----:B------:R-:W-:Y:S01]  /*1dd0*/  LEA.HI R8, R16, R10, RZ, 0x1 ;  /* 0x0000000a10087211 */ /* 0x000fe200078f08ff */
[----:B------:R-:W-:Y:S01]  /*1de0*/  IMAD.SHL.U32 R0, R40, 0x40, RZ ;  /* 0x0000004028007824 */ /* 0x000fe200078e00ff */
[----:B------:R-:W-:Y:S01]  /*1df0*/  UIMAD.WIDE.U32 UR24, UR9, UR4, URZ ;  /* 0x00000004091872a5 */ /* 0x000fe2000f8e003f */
[----:B----4-:R-:W-:Y:S01]  /*1e00*/  IMAD.WIDE.U32 R4, R21, c[0x0][0x1e0], RZ ;  /* 0x0000780015047a25 */ /* 0x010fe200078e00ff */
[----:B------:R-:W-:Y:S01]  /*1e10*/  LOP3.LUT R8, R8, 0xfffffffe, RZ, 0xc0, !PT ;  /* 0xfffffffe08087812 */ /* 0x000fe200078ec0ff */
[----:B------:R-:W-:Y:S01]  /*1e20*/  UIMAD UR8, UR9, UR5, UR8 ;  /* 0x00000005090872a4 */ /* 0x000fe2000f8e0208 */
[----:B------:R-:W-:Y:S01]  /*1e30*/  LOP3.LUT R0, R0, 0x1c0, RZ, 0xc0, !PT ;  /* 0x000001c000007812 */ /* 0x000fe200078ec0ff */
[----:B------:R-:W-:Y:S01]  /*1e40*/  UIADD3 UR4, UR6, -0x1, URZ ;  /* 0xffffffff06047890 */ /* 0x000fe2000fffe03f */
[----:B------:R-:W-:Y:S01]  /*1e50*/  LOP3.LUT P1, RZ, R40, 0x2, RZ, 0xc0, !PT ;  /* 0x0000000228ff7812 */ /* 0x000fe2000782c0ff */
[----:B------:R-:W-:Y:S01]  /*1e60*/  IMAD.IADD R17, R10, 0x1, -R8 ;  /* 0x000000010a117824 */ /* 0x000fe200078e0a08 */
[----:B------:R-:W-:Y:S01]  /*1e70*/  LOP3.LUT R9, R0, 0x8, R9, 0xf8, !PT ;  /* 0x0000000800097812 */ /* 0x000fe200078ef809 */
[----:B------:R-:W-:Y:S01]  /*1e80*/  UIADD3 UR8, UR25, UR8, URZ ;  /* 0x0000000819087290 */ /* 0x000fe2000fffe03f */
[----:B------:R-:W-:Y:S01]  /*1e90*/  SHF.R.U32.HI R0, RZ, 0x3, R0 ;  /* 0x00000003ff007819 */ /* 0x000fe20000011600 */
[----:B------:R-:W-:Y:S01]  /*1ea0*/  UIMAD UR4, UR4, -0x60, UR7 ;  /* 0xffffffa0040478a4 */ /* 0x000fe2000f8e0207 */
[----:B------:R-:W-:Y:S01]  /*1eb0*/  STL [R1+0x2c], R21 ;  /* 0x00002c1501007387 */ /* 0x000fe20000100800 */
[----:B------:R-:W-:Y:S01]  /*1ec0*/  ISETP.GE.AND P2, PT, R157, c[0x0][0x1d4], PT ;  /* 0x000075009d007a0c */ /* 0x000fe20003f46270 */
[----:B------:R-:W-:Y:S01]  /*1ed0*/  UISETP.GE.AND UP0, UPT, UR6, 0x2, UPT ;  /* 0x000000020600788c */ /* 0x000fe2000bf06270 */
[----:B------:R-:W-:-:S02]  /*1ee0*/  LOP3.LUT R11, R9, R0, RZ, 0x3c, !PT ;  /* 0x00000000090b7212 */ /* 0x000fc400078e3cff */
[----:B-----5:R-:W-:Y:S02]  /*1ef0*/  SHF.R.S32.HI R6, RZ, 0x1f, R21 ;  /* 0x0000001fff067819 */ /* 0x020fe40000011415 */
[----:B------:R-:W-:Y:S02]  /*1f00*/  IADD3 R24, -R24, UR4, RZ ;  /* 0x0000000418187c10 */ /* 0x000fe4000fffe1ff */
[----:B------:R-:W-:Y:S01]  /*1f10*/  ISETP.GE.AND P5, PT, R42, c[0x0][0x1d4], PT ;  /* 0x000075002a007a0c */ /* 0x000fe20003fa6270 */
[----:B------:R-:W-:Y:S01]  /*1f20*/  IMAD R7, R6, c[0x0][0x1e0], RZ ;  /* 0x0000780006077a24 */ /* 0x000fe200078e02ff */
[----:B------:R-:W-:Y:S01]  /*1f30*/  ISETP.GE.AND P4, PT, R64, c[0x0][0x1d4], PT ;  /* 0x0000750040007a0c */ /* 0x000fe20003f86270 */
[----:B------:R-:W-:Y:S01]  /*1f40*/  IMAD R0, R6, c[0x0][0x208], RZ ;  /* 0x0000820006007a24 */ /* 0x000fe200078e02ff */
[----:B------:R-:W-:Y:S01]  /*1f50*/  ISETP.GE.AND P6, PT, R41, c[0x0][0x1d4], PT ;  /* 0x0000750029007a0c */ /* 0x000fe20003fc6270 */
[C---:B------:R-:W-:Y:S01]  /*1f60*/  IMAD R7, R21.reuse, c[0x0][0x1e4], R7 ;  /* 0x0000790015077a24 */ /* 0x040fe200078e0207 */
[----:B------:R-:W-:Y:S01]  /*1f70*/  LEA.HI R147, R148, R149, RZ, 0x5 ;  /* 0x0000009594937211 */ /* 0x000fe200078f28ff */
[----:B------:R-:W-:Y:S01]  /*1f80*/  IMAD R0, R21, c[0x0][0x20c], R0 ;  /* 0x0000830015007a24 */ /* 0x000fe200078e0200 */
[----:B------:R-:W-:Y:S01]  /*1f90*/  SHF.R.S32.HI R158, RZ, 0x1f, R157 ;  /* 0x0000001fff9e7819 */ /* 0x000fe2000001149d */
[----:B------:R-:W-:Y:S01]  /*1fa0*/  IMAD.IADD R5, R5, 0x1, R7 ;  /* 0x0000000105057824 */ /* 0x000fe200078e0207 */
[----:B------:R-:W-:-:S02]  /*1fb0*/  SHF.R.S32.HI R146, RZ, 0x5, R147 ;  /* 0x00000005ff927819 */ /* 0x000fc40000011493 */
[----:B------:R-:W-:Y:S02]  /*1fc0*/  SHF.R.S32.HI R156, RZ, 0x1f, R155 ;  /* 0x0000001fff9c7819 */ /* 0x000fe4000001149b */
[----:B------:R-:W-:Y:S02]  /*1fd0*/  SHF.R.S32.HI R154, RZ, 0x1f, R153 ;  /* 0x0000001fff9a7819 */ /* 0x000fe40000011499 */
[----:B------:R-:W-:Y:S02]  /*1fe0*/  SHF.R.S32.HI R152, RZ, 0x1f, R151 ;  /* 0x0000001fff987819 */ /* 0x000fe40000011497 */
[----:B------:R-:W-:Y:S02]  /*1ff0*/  SEL R150, RZ, 0x10, P6 ;  /* 0x00000010ff967807 */ /* 0x000fe40003000000 */
[----:B------:R-:W-:Y:S02]  /*2000*/  IADD3 R252, R251, 0x100, RZ ;  /* 0x00000100fbfc7810 */ /* 0x000fe40007ffe0ff */
[----:B--2---:R-:W-:Y:S01]  /*2010*/  SHF.R.S32.HI R9, RZ, 0x1f, R20 ;  /* 0x0000001fff097819 */ /* 0x004fe20000011414 */
[----:B------:R-:W-:Y:S01]  /*2020*/  IMAD.WIDE.U32 R6, R20, c[0x0][0x1f0], R4 ;  /* 0x00007c0014067a25 */ /* 0x000fe200078e0004 */
[----:B------:R-:W-:Y:S03]  /*2030*/  STL [R1+0x28], R20 ;  /* 0x0000281401007387 */ /* 0x000fe60000100800 */
[----:B------:R-:W-:Y:S01]  /*2040*/  IMAD R8, R9, c[0x0][0x1f0], RZ ;  /* 0x00007c0009087a24 */ /* 0x000fe200078e02ff */
[----:B------:R-:W-:Y:S01]  /*2050*/  IADD3 R6, P0, R6, UR22, RZ ;  /* 0x0000001606067c10 */ /* 0x000fe2000ff1e0ff */
[----:B------:R-:W-:Y:S01]  /*2060*/  IMAD.WIDE.U32 R4, R21, c[0x0][0x208], RZ ;  /* 0x0000820015047a25 */ /* 0x000fe200078e00ff */
[----:B------:R-:W-:Y:S03]  /*2070*/  STL [R1+0x74], R158 ;  /* 0x0000749e01007387 */ /* 0x000fe60000100800 */
[----:B------:R-:W-:Y:S01]  /*2080*/  IMAD R8, R20, c[0x0][0x1f4], R8 ;  /* 0x00007d0014087a24 */ /* 0x000fe200078e0208 */
[----:B------:R-:W-:Y:S01]  /*2090*/  STL [R1+0x6c], R156 ;  /* 0x00006c9c01007387 */ /* 0x000fe20000100800 */
[----:B------:R-:W-:-:S02]  /*20a0*/  IMAD.IADD R5, R5, 0x1, R0 ;  /* 0x0000000105057824 */ /* 0x000fc400078e0200 */
[----:B------:R-:W-:Y:S01]  /*20b0*/  IMAD R0, R17, 0x200, R11 ;  /* 0x0000020011007824 */ /* 0x000fe200078e020b */
[----:B------:R-:W-:Y:S01]  /*20c0*/  IADD3.X R7, R7, UR19, R8, P0, !PT ;  /* 0x0000001307077c10 */ /* 0x000fe200087fe408 */
[----:B------:R-:W-:Y:S01]  /*20d0*/  STL [R1+0x70], R154 ;  /* 0x0000709a01007387 */ /* 0x000fe20000100800 */
[----:B------:R-:W-:Y:S01]  /*20e0*/  LEA R10, P0, R6, c[0x0][0x1c8], 0x1 ;  /* 0x00007200060a7a11 */ /* 0x000fe200078008ff */
[----:B------:R-:W-:Y:S02]  /*20f0*/  IMAD.SHL.U32 R216, R0, 0x2, RZ ;  /* 0x0000000200d87824 */ /* 0x000fe400078e00ff */
[----:B------:R-:W-:Y:S01]  /*2100*/  IMAD R0, R9, c[0x0][0x218], RZ ;  /* 0x0000860009007a24 */ /* 0x000fe200078e02ff */
[----:B-1----:R-:W-:Y:S01]  /*2110*/  LEA.HI.X R14, R6, c[0x0][0x1cc], R7, 0x1, P0 ;  /* 0x00007300060e7a11 */ /* 0x002fe200000f0c07 */
[----:B------:R-:W-:Y:S01]  /*2120*/  IMAD.WIDE.U32 R6, R20, c[0x0][0x218], R4 ;  /* 0x0000860014067a25 */ /* 0x000fe200078e0004 */
[C---:B------:R-:W-:Y:S01]  /*2130*/  IADD3 R9, R216.reuse, 0xc100, RZ ;  /* 0x0000c100d8097810 */ /* 0x040fe20007ffe0ff */
[----:B------:R-:W-:Y:S01]  /*2140*/  SHFL.IDX PT, R4, R10, RZ, 0x181f ;  /* 0x00181fff0a047589 */ /* 0x000fe200000e0000 */
[----:B------:R-:W-:Y:S01]  /*2150*/  IADD3 R227, R216, 0xc120, RZ ;  /* 0x0000c120d8e37810 */ /* 0x000fe20007ffe0ff */
[----:B------:R-:W-:Y:S01]  /*2160*/  IMAD R8, R20, c[0x0][0x21c], R0 ;  /* 0x0000870014087a24 */ /* 0x000fe200078e0200 */
[----:B------:R-:W-:Y:S01]  /*2170*/  IADD3 R0, P0, R6, UR24, RZ ;  /* 0x0000001806007c10 */ /* 0x000fe2000ff1e0ff */
[----:B------:R-:W1:Y:S01]  /*2180*/  SHFL.IDX PT, R5, R14, RZ, 0x181f ;  /* 0x00181fff0e057589 */ /* 0x000e6200000e0000 */
[----:B------:R-:W-:Y:S01]  /*2190*/  @P1 IADD3 R227, R9, -0x20, RZ ;  /* 0xffffffe009e31810 */ /* 0x000fe20007ffe0ff */
[----:B------:R-:W-:Y:S01]  /*21a0*/  IMAD.U32 R9, RZ, RZ, UR9 ;  /* 0x00000009ff097e24 */ /* 0x000fe2000f8e00ff */
[----:B------:R-:W-:Y:S01]  /*21b0*/  IADD3.X R8, R7, UR8, R8, P0, !PT ;  /* 0x0000000807087c10 */ /* 0x000fe200087fe408 */
[----:B------:R-:W-:Y:S01]  /*21c0*/  IMAD R7, R21, c[0x0][0x1e0], RZ ;  /* 0x0000780015077a24 */ /* 0x000fe200078e02ff */
[----:B------:R-:W-:Y:S01]  /*21d0*/  LEA R6, P0, R0, c[0x0][0x1f8], 0x1 ;  /* 0x00007e0000067a11 */ /* 0x000fe200078008ff */
[----:B------:R-:W-:Y:S01]  /*21e0*/  STL [R1+0x50], R152 ;  /* 0x0000509801007387 */ /* 0x000fe20000100800 */
[----:B------:R-:W-:Y:S01]  /*21f0*/  IADD3 R250, R227, 0x800, RZ ;  /* 0x00000800e3fa7810 */ /* 0x000fe20007ffe0ff */
[----:B------:R-:W-:Y:S01]  /*2200*/  IMAD R7, R20, c[0x0][0x1f0], R7 ;  /* 0x00007c0014077a24 */ /* 0x000fe200078e0207 */
[----:B------:R-:W-:Y:S01]  /*2210*/  LEA.HI.X R0, R0, c[0x0][0x1fc], R8, 0x1, P0 ;  /* 0x00007f0000007a11 */ /* 0x000fe200000f0c08 */
[----:B------:R-:W2:Y:S01]  /*2220*/  SHFL.IDX PT, R15, R6, RZ, 0x181f ;  /* 0x00181fff060f7589 */ /* 0x000ea200000e0000 */
[----:B------:R-:W-:Y:S01]  /*2230*/  ISETP.GE.AND P0, PT, R24, 0x1, PT ;  /* 0x000000011800780c */ /* 0x000fe20003f06270 */
[----:B------:R-:W-:Y:S01]  /*2240*/  IMAD R16, R9, c[0x0][0x1e8], R7 ;  /* 0x00007a0009107a24 */ /* 0x000fe200078e0207 */
[C---:B------:R-:W-:Y:S01]  /*2250*/  IADD3 R249, R227.reuse, 0x1000, RZ ;  /* 0x00001000e3f97810 */ /* 0x040fe20007ffe0ff */
[----:B------:R-:W3:Y:S01]  /*2260*/  SHFL.IDX PT, R32, R0, RZ, 0x181f ;  /* 0x00181fff00207589 */ /* 0x000ee200000e0000 */
[----:B------:R-:W-:-:S02]  /*2270*/  IADD3 R248, R227, 0x1800, RZ ;  /* 0x00001800e3f87810 */ /* 0x000fc40007ffe0ff */
[C---:B------:R-:W-:Y:S01]  /*2280*/  IADD3 R247, R227.reuse, 0x2000, RZ ;  /* 0x00002000e3f77810 */ /* 0x040fe20007ffe0ff */
[----:B------:R-:W4:Y:S01]  /*2290*/  SHFL.IDX PT, R20, R6, 0x1, 0x181f ;  /* 0x00381f0006147f89 */ /* 0x000f2200000e0000 */
[C---:B------:R-:W-:Y:S02]  /*22a0*/  IADD3 R246, R227.reuse, 0x2800, RZ ;  /* 0x00002800e3f67810 */ /* 0x040fe40007ffe0ff */
[C---:B------:R-:W-:Y:S01]  /*22b0*/  IADD3 R245, R227.reuse, 0x3000, RZ ;  /* 0x00003000e3f57810 */ /* 0x040fe20007ffe0ff */
[----:B------:R-:W5:Y:S01]  /*22c0*/  SHFL.IDX PT, R33, R0, 0x1, 0x181f ;  /* 0x00381f0000217f89 */ /* 0x000f6200000e0000 */
[----:B------:R-:W-:Y:S01]  /*22d0*/  IADD3 R244, R227, 0x3800, RZ ;  /* 0x00003800e3f47810 */ /* 0x000fe20007ffe0ff */
[----:B-1----:R-:W-:Y:S01]  /*22e0*/  @P0 IMAD.WIDE R12, R157, 0x2, R4 ;  /* 0x000000029d0c0825 */ /* 0x002fe200078e0204 */
[C---:B------:R-:W-:Y:S01]  /*22f0*/  IADD3 R243, R227.reuse, 0x4000, RZ ;  /* 0x00004000e3f37810 */ /* 0x040fe20007ffe0ff */
[----:B------:R1:W2:Y:S01]  /*2300*/  SHFL.IDX PT, R21, R6, 0x2, 0x181f ;  /* 0x00581f0006157f89 */ /* 0x0002a200000e0000 */
[----:B------:R-:W-:-:S02]  /*2310*/  IADD3 R242, R227, 0x4800, RZ ;  /* 0x00004800e3f27810 */ /* 0x000fc40007ffe0ff */
[C---:B------:R-:W-:Y:S01]  /*2320*/  IADD3 R241, R227.reuse, 0x5000, RZ ;  /* 0x00005000e3f17810 */ /* 0x040fe20007ffe0ff */
[----:B------:R2:W-:Y:S01]  /*2330*/  SHFL.IDX PT, R8, R10, 0x1, 0x181f ;  /* 0x00381f000a087f89 */ /* 0x0005e200000e0000 */
[C---:B------:R-:W-:Y:S02]  /*2340*/  IADD3 R240, R227.reuse, 0x5800, RZ ;  /* 0x00005800e3f07810 */ /* 0x040fe40007ffe0ff */
[C---:B------:R-:W-:Y:S01]  /*2350*/  IADD3 R239, R227.reuse, 0x6000, RZ ;  /* 0x00006000e3ef7810 */ /* 0x040fe20007ffe0ff */
[----:B------:R-:W3:Y:S01]  /*2360*/  SHFL.IDX PT, R9, R14, 0x1, 0x181f ;  /* 0x00381f000e097f89 */ /* 0x000ee200000e0000 */
[C---:B------:R-:W-:Y:S02]  /*2370*/  IADD3 R238, R227.reuse, 0x6800, RZ ;  /* 0x00006800e3ee7810 */ /* 0x040fe40007ffe0ff */
[C---:B------:R-:W-:Y:S01]  /*2380*/  IADD3 R237, R227.reuse, 0x7000, RZ ;  /* 0x00007000e3ed7810 */ /* 0x040fe20007ffe0ff */
[----:B------:R3:W4:Y:S01]  /*2390*/  SHFL.IDX PT, R25, R0, 0x2, 0x181f ;  /* 0x00581f0000197f89 */ /* 0x00072200000e0000 */
[----:B------:R-:W-:-:S02]  /*23a0*/  IADD3 R236, R227, 0x7800, RZ ;  /* 0x00007800e3ec7810 */ /* 0x000fc40007ffe0ff */
[C---:B------:R-:W-:Y:S01]  /*23b0*/  IADD3 R235, R227.reuse, 0x8000, RZ ;  /* 0x00008000e3eb7810 */ /* 0x040fe20007ffe0ff */
[----:B------:R4:W-:Y:S01]  /*23c0*/  @P0 LDGSTS.E.BYPASS.LTC128B.128 [R251+0xc100], [R12.64], !P2 ;  /* 0x0c1000000cfb0fae */ /* 0x0009e2000d101d50 */
[C---:B------:R-:W-:Y:S02]  /*23d0*/  IADD3 R234, R227.reuse, 0x8800, RZ ;  /* 0x00008800e3ea7810 */ /* 0x040fe40007ffe0ff */
[C---:B------:R-:W-:Y:S02]  /*23e0*/  IADD3 R233, R227.reuse, 0x9000, RZ ;  /* 0x00009000e3e97810 */ /* 0x040fe40007ffe0ff */
[----:B------:R-:W-:Y:S01]  /*23f0*/  IADD3 R232, R227, 0x9800, RZ ;  /* 0x00009800e3e87810 */ /* 0x000fe20007ffe0ff */
[--C-:B-1----:R-:W-:Y:S01]  /*2400*/  @P0 IMAD.WIDE R6, R153, 0x2, R4.reuse ;  /* 0x0000000299060825 */ /* 0x102fe200078e0204 */
[C---:B------:R-:W-:Y:S02]  /*2410*/  IADD3 R231, R227.reuse, 0xa000, RZ ;  /* 0x0000a000e3e77810 */ /* 0x040fe40007ffe0ff */
[----:B------:R-:W-:Y:S01]  /*2420*/  IADD3 R230, R227, 0xa800, RZ ;  /* 0x0000a800e3e67810 */ /* 0x000fe20007ffe0ff */
[----:B--2---:R-:W-:Y:S01]  /*2430*/  @P0 IMAD.WIDE R10, R155, 0x2, R4 ;  /* 0x000000029b0a0825 */ /* 0x004fe200078e0204 */
[----:B------:R-:W-:-:S02]  /*2440*/  IADD3 R229, R227, 0xb000, RZ ;  /* 0x0000b000e3e57810 */ /* 0x000fc40007ffe0ff */
[----:B------:R-:W-:Y:S01]  /*2450*/  IADD3 R228, R227, 0xb800, RZ ;  /* 0x0000b800e3e47810 */ /* 0x000fe20007ffe0ff */
[----:B------:R-:W-:Y:S01]  /*2460*/  @P0 IMAD.WIDE R4, R151, 0x2, R4 ;  /* 0x0000000297040825 */ /* 0x000fe200078e0204 */
[----:B------:R1:W-:Y:S03]  /*2470*/  @P0 LDGSTS.E.BYPASS.LTC128B.128 [R251+0xf100], [R10.64], !P5 ;  /* 0x0f1000000afb0fae */ /* 0x0003e6000e901d50 */
[----:B---3--:R-:W-:Y:S01]  /*2480*/  IMAD.SHL.U32 R0, R18, 0x40, RZ ;  /* 0x0000004012007824 */ /* 0x008fe200078e00ff */
[----:B------:R2:W-:Y:S04]  /*2490*/  @P0 LDGSTS.E.BYPASS.LTC128B.128 [R251+0x12100], [R6.64], !P4 ;  /* 0x1210000006fb0fae */ /* 0x0005e8000e101d50 */
[----:B------:R3:W-:Y:S01]  /*24a0*/  @P0 LDGSTS.E.BYPASS.LTC128B.128 [R251+0x15100], [R4.64], !P6 ;  /* 0x1510000004fb0fae */ /* 0x0007e2000f101d50 */
[----:B------:R-:W-:Y:S01]  /*24b0*/  ISETP.GE.AND P0, PT, R24, 0x21, PT ;  /* 0x000000211800780c */ /* 0x000fe20003f06270 */
[----:B----4-:R-:W-:Y:S01]  /*24c0*/  IMAD.WIDE R12, R157, 0x2, RZ ;  /* 0x000000029d0c7825 */ /* 0x010fe200078e02ff */
[----:B------:R-:W-:-:S04]  /*24d0*/  LOP3.LUT R0, R0, 0x1c0, RZ, 0xc0, !PT ;  /* 0x000001c000007812 */ /* 0x000fc800078ec0ff */
[----:B------:R-:W-:-:S05]  /*24e0*/  IADD3 R38, P1, R15, R12, RZ ;  /* 0x0000000c0f267210 */ /* 0x000fca0007f3e0ff */
[----:B------:R-:W-:Y:S01]  /*24f0*/  IMAD.X R39, R32, 0x1, R13, P1 ;  /* 0x0000000120277824 */ /* 0x000fe200008e060d */
[----:B------:R-:W-:-:S05]  /*2500*/  IADD3 R36, P1, R12, R20, RZ ;  /* 0x000000140c247210 */ /* 0x000fca0007f3e0ff */
[----:B-----5:R-:W-:Y:S01]  /*2510*/  IMAD.X R37, R13, 0x1, R33, P1 ;  /* 0x000000010d257824 */ /* 0x020fe200008e0621 */
[----:B------:R-:W-:Y:S01]  /*2520*/  IADD3 R34, P1, R12, R21, RZ ;  /* 0x000000150c227210 */ /* 0x000fe20007f3e0ff */
[----:B-1----:R-:W-:Y:S01]  /*2530*/  @P0 IMAD.WIDE R10, R157, 0x2, R8 ;  /* 0x000000029d0a0825 */ /* 0x002fe200078e0208 */
[----:B--2---:R-:W-:Y:S01]  /*2540*/  LEA R6, R16, c[0x0][0x1c8], 0x1 ;  /* 0x0000720010067a11 */ /* 0x004fe200078e08ff */
[----:B------:R-:W-:Y:S02]  /*2550*/  SHFL.IDX PT, R7, R14, 0x2, 0x181f ;  /* 0x00581f000e077f89 */ /* 0x000fe400000e0000 */
[----:B------:R-:W-:Y:S02]  /*2560*/  IMAD.X R35, R13, 0x1, R25, P1 ;  /* 0x000000010d237824 */ /* 0x000fe400008e0619 */
[--C-:B---3--:R-:W-:Y:S01]  /*2570*/  @P0 IMAD.WIDE R4, R155, 0x2, R8.reuse ;  /* 0x000000029b040825 */ /* 0x108fe200078e0208 */
[----:B------:R1:W-:Y:S03]  /*2580*/  @P0 LDGSTS.E.BYPASS.LTC128B.128 [R251+0xd100], [R10.64], !P2 ;  /* 0x0d1000000afb0fae */ /* 0x0003e6000d101d50 */
[--C-:B------:R-:W-:Y:S01]  /*2590*/  @P0 IMAD.WIDE R12, R153, 0x2, R8.reuse ;  /* 0x00000002990c0825 */ /* 0x100fe200078e0208 */
[----:B------:R-:W1:Y:S03]  /*25a0*/  SHFL.IDX PT, R6, R6, 0x2, 0x181f ;  /* 0x00581f0006067f89 */ /* 0x000e6600000e0000 */
[----:B------:R-:W-:Y:S01]  /*25b0*/  @P0 IMAD.WIDE R8, R151, 0x2, R8 ;  /* 0x0000000297080825 */ /* 0x000fe200078e0208 */
[----:B------:R2:W-:Y:S04]  /*25c0*/  @P0 LDGSTS.E.BYPASS.LTC128B.128 [R251+0x10100], [R4.64], !P5 ;  /* 0x1010000004fb0fae */ /* 0x0005e8000e901d50 */
[----:B------:R3:W-:Y:S04]  /*25d0*/  @P0 LDGSTS.E.BYPASS.LTC128B.128 [R251+0x13100], [R12.64], !P4 ;  /* 0x131000000cfb0fae */ /* 0x0007e8000e101d50 */
[----:B------:R4:W-:Y:S01]  /*25e0*/  @P0 LDGSTS.E.BYPASS.LTC128B.128 [R251+0x16100], [R8.64], !P6 ;  /* 0x1610000008fb0fae */ /* 0x0009e2000f101d50 */
[----:B------:R-:W-:-:S13]  /*25f0*/  ISETP.GT.AND P0, PT, R24, 0x40, PT ;  /* 0x000000401800780c */ /* 0x000fda0003f04270 */
[----:B-1----:R-:W-:-:S05]  /*2600*/  @P0 IMAD.WIDE R10, R157, 0x2, R6 ;  /* 0x000000029d0a0825 */ /* 0x002fca00078e0206 */
[----:B------:R1:W-:Y:S01]  /*2610*/  @P0 LDGSTS.E.BYPASS.LTC128B.128 [R251+0xe100], [R10.64], !P2 ;  /* 0x0e1000000afb0fae */ /* 0x0003e2000d101d50 */
[----:B--2---:R-:W-:-:S05]  /*2620*/  IMAD.WIDE R4, R155, 0x2, RZ ;  /* 0x000000029b047825 */ /* 0x004fca00078e02ff */
[----:B------:R-:W-:Y:S01]  /*2630*/  IADD3 R30, P1, R15, R4, RZ ;  /* 0x000000040f1e7210 */ /* 0x000fe20007f3e0ff */
[----:B----4-:R-:W-:-:S04]  /*2640*/  IMAD.SHL.U32 R8, R17, 0x8, RZ ;  /* 0x0000000811087824 */ /* 0x010fc800078e00ff */
[----:B------:R-:W-:Y:S01]  /*2650*/  IMAD.X R31, R32, 0x1, R5, P1 ;  /* 0x00000001201f7824 */ /* 0x000fe200008e0605 */
[----:B------:R-:W-:Y:S02]  /*2660*/  IADD3 R28, P1, R4, R20, RZ ;  /* 0x00000014041c7210 */ /* 0x000fe40007f3e0ff */
[----:B---3--:R-:W-:Y:S01]  /*2670*/  LOP3.LUT R12, R0, 0x8, R8, 0xf8, !PT ;  /* 0x00000008000c7812 */ /* 0x008fe200078ef808 */
[----:B------:R-:W-:Y:S01]  /*2680*/  @P0 IMAD.WIDE R8, R155, 0x2, R6 ;  /* 0x000000029b080825 */ /* 0x000fe200078e0206 */
[----:B------:R-:W-:-:S03]  /*2690*/  SHF.R.U32.HI R0, RZ, 0x3, R0 ;  /* 0x00000003ff007819 */ /* 0x000fc60000011600 */
[----:B------:R-:W-:Y:S01]  /*26a0*/  IMAD.X R29, R5, 0x1, R33, P1 ;  /* 0x00000001051d7824 */ /* 0x000fe200008e0621 */
[----:B------:R2:W-:Y:S01]  /*26b0*/  @P0 LDGSTS.E.BYPASS.LTC128B.128 [R251+0x11100], [R8.64], !P5 ;  /* 0x1110000008fb0fae */ /* 0x0005e2000e901d50 */
[----:B------:R-:W-:Y:S02]  /*26c0*/  IADD3 R26, P1, R4, R21, RZ ;  /* 0x00000015041a7210 */ /* 0x000fe40007f3e0ff */
[----:B------:R-:W-:Y:S01]  /*26d0*/  LOP3.LUT R145, R12, R0, RZ, 0x3c, !PT ;  /* 0x000000000c917212 */ /* 0x000fe200078e3cff */
[----:B------:R-:W-:Y:S02]  /*26e0*/  IMAD.SHL.U32 R0, R19, 0x40, RZ ;  /* 0x0000004013007824 */ /* 0x000fe400078e00ff */
[----:B------:R-:W-:Y:S02]  /*26f0*/  IMAD.X R27, R5, 0x1, R25, P1 ;  /* 0x00000001051b7824 */ /* 0x000fe400008e0619 */
[----:B------:R-:W-:Y:S01]  /*2700*/  IMAD.WIDE R4, R153, 0x2, RZ ;  /* 0x0000000299047825 */ /* 0x000fe200078e02ff */
[----:B------:R-:W-:-:S04]  /*2710*/  LOP3.LUT R144, R0, 0xfffffe00, RZ, 0xc0, !PT ;  /* 0xfffffe0000907812 */ /* 0x000fc800078ec0ff */
[----:B------:R-:W-:Y:S01]  /*2720*/  IADD3 R16, P1, R4, R20, RZ ;  /* 0x0000001404107210 */ /* 0x000fe20007f3e0ff */
[----:B------:R-:W-:-:S04]  /*2730*/  IMAD R0, R146, 0x400, R144 ;  /* 0x0000040092007824 */ /* 0x000fc800078e0290 */
[----:B------:R-:W-:Y:S02]  /*2740*/  IMAD.X R17, R5, 0x1, R33, P1 ;  /* 0x0000000105117824 */ /* 0x000fe400008e0621 */
[----:B------:R-:W-:-:S04]  /*2750*/  IMAD.IADD R0, R145, 0x1, R0 ;  /* 0x0000000191007824 */ /* 0x000fc800078e0200 */
[----:B------:R-:W-:Y:S02]  /*2760*/  IMAD.SHL.U32 R223, R0, 0x2, RZ ;  /* 0x0000000200df7824 */ /* 0x000fe400078e00ff */
[----:B------:R-:W-:Y:S02]  /*2770*/  IMAD.MOV.U32 R0, RZ, RZ, 0x40 ;  /* 0x00000040ff007424 */ /* 0x000fe400078e00ff */
[----:B--2---:R-:W-:-:S04]  /*2780*/  @P0 IMAD.WIDE R8, R153, 0x2, R6 ;  /* 0x0000000299080825 */ /* 0x004fc800078e0206 */
[----:B------:R-:W-:Y:S01]  /*2790*/  @P0 IMAD.WIDE R6, R151, 0x2, R6 ;  /* 0x0000000297060825 */ /* 0x000fe200078e0206 */
[----:B------:R1:W-:Y:S03]  /*27a0*/  @P0 LDGSTS.E.BYPASS.LTC128B.128 [R251+0x14100], [R8.64], !P4 ;  /* 0x1410000008fb0fae */ /* 0x0003e6000e101d50 */
[--C-:B------:R-:W-:Y:S01]  /*27b0*/  IMAD R224, R3, 0x2, R223.reuse ;  /* 0x0000000203e07824 */ /* 0x100fe200078e02df */
[----:B------:R2:W-:Y:S01]  /*27c0*/  @P0 LDGSTS.E.BYPASS.LTC128B.128 [R251+0x17100], [R6.64], !P6 ;  /* 0x1710000006fb0fae */ /* 0x0005e2000f101d50 */
[----:B------:R-:W-:Y:S01]  /*27d0*/  IADD3 R18, P0, R15, R4, RZ ;  /* 0x000000040f127210 */ /* 0x000fe20007f1e0ff */
[C---:B------:R-:W-:Y:S02]  /*27e0*/  IMAD R226, R2.reuse, 0x2, R223 ;  /* 0x0000000202e27824 */ /* 0x040fe400078e02df */
[----:B------:R-:W0:Y:S01]  /*27f0*/  LDGDEPBAR ;  /* 0x00000000000079af */ /* 0x000e220000000000 */
[----:B------:R-:W-:-:S02]  /*2800*/  IMAD R225, R2, 0x2, R224 ;  /* 0x0000000202e17824 */ /* 0x000fc400078e02e0 */
[----:B------:R-:W-:Y:S01]  /*2810*/  IMAD.X R19, R32, 0x1, R5, P0 ;  /* 0x0000000120137824 */ /* 0x000fe200000e0605 */
[----:B------:R-:W-:-:S05]  /*2820*/  IADD3 R22, P0, R4, R21, RZ ;  /* 0x0000001504167210 */ /* 0x000fca0007f1e0ff */
[----:B------:R-:W-:Y:S02]  /*2830*/  IMAD.X R23, R5, 0x1, R25, P0 ;  /* 0x0000000105177824 */ /* 0x000fe400000e0619 */
[----:B--2---:R-:W-:Y:S01]  /*2840*/  IMAD.WIDE R6, R151, 0x2, RZ ;  /* 0x0000000297067825 */ /* 0x004fe200078e02ff */
        /* <DEDUP_REMOVED lines=8> */
[C---:B------:R-:W-:Y:S01]  /*28d0*/  IMAD.X R13, R7.reuse, 0x1, R33, P1 ;  /* 0x00000001070d7824 */ /* 0x040fe200008e0621 */
[----:B------:R-:W-:Y:S01]  /*28e0*/  ISETP.GE.AND P1, PT, R42, c[0x0][0x1d4], PT ;  /* 0x000075002a007a0c */ /* 0x000fe20003f26270 */
[----:B------:R-:W-:Y:S01]  /*28f0*/  IMAD.X R21, R7, 0x1, R25, P0 ;  /* 0x0000000107157824 */ /* 0x000fe200000e0619 */
[----:B------:R-:W-:-:S02]  /*2900*/  ISETP.LT.OR P0, PT, R24, 0x1, P3 ;  /* 0x000000011800780c */ /* 0x000fc40001f01670 */
[----:B------:R-:W-:Y:S01]  /*2910*/  ISETP.GE.AND P3, PT, R64, c[0x0][0x1d4], PT ;  /* 0x0000750040007a0c */ /* 0x000fe20003f66270 */
[----:B------:R-:W-:Y:S04]  /*2920*/  LDSM.16.M88.4 R4, [R223+0x18100] ;  /* 0x01810000df04783b */ /* 0x000fe80000000200 */
[----:B-1----:R-:W-:Y:S04]  /*2930*/  LDSM.16.M88.4 R8, [R224+0x18100] ;  /* 0x01810000e008783b */ /* 0x002fe80000000200 */
[----:B------:R-:W1:Y:S04]  /*2940*/  LDSM.16.M88.4 R44, [R216+0xc100] ;  /* 0x00c10000d82c783b */ /* 0x000e680000000200 */
[----:B------:R-:W-:Y:S04]  /*2950*/  LDSM.16.M88.4 R48, [R216+0xc900] ;  /* 0x00c90000d830783b */ /* 0x000fe80000000200 */
[----:B------:R-:W-:Y:S04]  /*2960*/  LDSM.16.M88.4 R56, [R216+0xd100] ;  /* 0x00d10000d838783b */ /* 0x000fe80000000200 */
[----:B------:R-:W-:Y:S04]  /*2970*/  LDSM.16.M88.4 R60, [R216+0xd900] ;  /* 0x00d90000d83c783b */ /* 0x000fe80000000200 */
[----:B------:R-:W-:Y:S04]  /*2980*/  LDSM.16.M88.4 R68, [R216+0xe100] ;  /* 0x00e10000d844783b */ /* 0x000fe80000000200 */
[----:B------:R-:W2:Y:S04]  /*2990*/  LDSM.16.M88.4 R80, [R216+0xe900] ;  /* 0x00e90000d850783b */ /* 0x000ea80000000200 */
[----:B------:R-:W3:Y:S04]  /*29a0*/  LDSM.16.M88.4 R76, [R227] ;  /* 0x00000000e34c783b */ /* 0x000ee80000000200 */
[----:B------:R-:W-:Y:S04]  /*29b0*/  LDSM.16.M88.4 R72, [R227+0x800] ;  /* 0x00080000e348783b */ /* 0x000fe80000000200 */
[----:B------:R-:W-:Y:S04]  /*29c0*/  LDSM.16.M88.4 R92, [R227+0x1000] ;  /* 0x00100000e35c783b */ /* 0x000fe80000000200 */
[----:B------:R-:W-:Y:S04]  /*29d0*/  LDSM.16.M88.4 R112, [R227+0x1800] ;  /* 0x00180000e370783b */ /* 0x000fe80000000200 */
[----:B------:R-:W4:Y:S01]  /*29e0*/  LDSM.16.M88.4 R116, [R227+0x2000] ;  /* 0x00200000e374783b */ /* 0x000f220000000200 */
[C---:B-1----:R-:W-:Y:S03]  /*29f0*/  HMMA.16816.F32.BF16 R52, R4.reuse, R44, RZ ;  /* 0x0000002c0434723c */ /* 0x042fe600000418ff */
[----:B------:R-:W1:Y:S04]  /*2a00*/  LDSM.16.M88.4 R120, [R227+0x2800] ;  /* 0x00280000e378783b */ /* 0x000e680000000200 */
[----:B------:R-:W-:Y:S01]  /*2a10*/  @!PT LDS RZ, [RZ] ;  /* 0x00000000fffff984 */ /* 0x000fe20000000800 */
[----:B------:R-:W-:Y:S01]  /*2a20*/  @!PT LDS RZ, [RZ] ;  /* 0x00000000fffff984 */ /* 0x000fe20000000800 */
[----:B------:R-:W-:Y:S01]  /*2a30*/  @!PT LDS RZ, [RZ] ;  /* 0x00000000fffff984 */ /* 0x000fe20000000800 */
[----:B------:R5:W-:Y:S01]  /*2a40*/  LDGSTS.E.BYPASS.LTC128B.128 [R251+0x100], [R38.64], !P0 ;  /* 0x0010000026fb7fae */ /* 0x000be2000c101d50 */
[C---:B------:R-:W-:Y:S01]  /*2a50*/  ISETP.LT.OR P0, PT, R24.reuse, 0x1, P1 ;  /* 0x000000011800780c */ /* 0x040fe20000f01670 */
[C---:B--2---:R-:W-:Y:S11]  /*2a60*/  HMMA.16816.F32.BF16 R108, R4.reuse, R80, RZ ;  /* 0x00000050046c723c */ /* 0x044ff600000418ff */
[----:B------:R-:W-:Y:S01]  /*2a70*/  @!UPT UIADD3 URZ, URZ, URZ, URZ ;  /* 0x0000003f3f3ff290 */ /* 0x000fe2000fffe03f */
[----:B------:R2:W-:Y:S01]  /*2a80*/  LDGSTS.E.BYPASS.LTC128B.128 [R251+0x3100], [R30.64], !P0 ;  /* 0x031000001efb7fae */ /* 0x0005e2000c101d50 */
[C---:B------:R-:W-:Y:S02]  /*2a90*/  ISETP.LT.OR P0, PT, R24.reuse, 0x1, P3 ;  /* 0x000000011800780c */ /* 0x040fe40001f01670 */
[----:B------:R-:W-:Y:S01]  /*2aa0*/  ISETP.GE.AND P3, PT, R41, c[0x0][0x1d4], PT ;  /* 0x0000750029007a0c */ /* 0x000fe20003f66270 */
[----:B------:R-:W-:Y:S10]  /*2ab0*/  HMMA.16816.F32.BF16 R104, R4, R82, RZ ;  /* 0x000000520468723c */ /* 0x000ff400000418ff */
[----:B------:R1:W-:Y:S01]  /*2ac0*/  LDGSTS.E.BYPASS.LTC128B.128 [R251+0x6100], [R18.64], !P0 ;  /* 0x0610000012fb7fae */ /* 0x0003e2000c101d50 */
[----:B------:R-:W-:Y:S01]  /*2ad0*/  ISETP.LT.OR P0, PT, R24, 0x1, P3 ;  /* 0x000000011800780c */ /* 0x000fe20001f01670 */
[----:B---3--:R-:W-:Y:S11]  /*2ae0*/  HMMA.16816.F32.BF16 R100, R8, R76, R52 ;  /* 0x0000004c0864723c */ /* 0x008ff60000041834 */
[----:B------:R-:W-:Y:S01]  /*2af0*/  @!UPT UIADD3 URZ, URZ, URZ, URZ ;  /* 0x0000003f3f3ff290 */ /* 0x000fe2000fffe03f */
[----:B------:R3:W-:Y:S01]  /*2b00*/  LDGSTS.E.BYPASS.LTC128B.128 [R251+0x9100], [R14.64], !P0 ;  /* 0x091000000efb7fae */ /* 0x0007e2000c101d50 */
[----:B------:R-:W-:-:S04]  /*2b10*/  ISETP.GE.AND P0, PT, R157, c[0x0][0x1d4], PT ;  /* 0x000075009d007a0c */ /* 0x000fc80003f06270 */
[C---:B------:R-:W-:Y:S11]  /*2b20*/  ISETP.LT.OR P0, PT, R24.reuse, 0x21, P0 ;  /* 0x000000211800780c */ /* 0x040ff60000701670 */
[----:B------:R-:W-:Y:S02]  /*2b30*/  @!UPT UIADD3 URZ, URZ, URZ, URZ ;  /* 0x0000003f3f3ff290 */ /* 0x000fe4000fffe03f */
[----:B------:R5:W-:Y:S01]  /*2b40*/  LDGSTS.E.BYPASS.LTC128B.128 [R251+0x1100], [R36.64], !P0 ;  /* 0x0110000024fb7fae */ /* 0x000be2000c101d50 */
[----:B------:R-:W-:Y:S11]  /*2b50*/  ISETP.LT.OR P0, PT, R24, 0x21, P1 ;  /* 0x000000211800780c */ /* 0x000ff60000f01670 */
[----:B------:R-:W-:Y:S02]  /*2b60*/  @!UPT UIADD3 URZ, URZ, URZ, URZ ;  /* 0x0000003f3f3ff290 */ /* 0x000fe4000fffe03f */
[----:B------:R2:W-:Y:S01]  /*2b70*/  LDGSTS.E.BYPASS.LTC128B.128 [R251+0x4100], [R28.64], !P0 ;  /* 0x041000001cfb7fae */ /* 0x0005e2000c101d50 */
[----:B------:R-:W-:-:S04]  /*2b80*/  ISETP.GE.AND P0, PT, R64, c[0x0][0x1d4], PT ;  /* 0x0000750040007a0c */ /* 0x000fc80003f06270 */
[C---:B------:R-:W-:Y:S01]  /*2b90*/  ISETP.LT.OR P0, PT, R24.reuse, 0x21, P0 ;  /* 0x000000211800780c */ /* 0x040fe20000701670 */
[C---:B-----5:R-:W-:Y:S11]  /*2ba0*/  HMMA.16816.F32.BF16 R36, R4.reuse, R68, RZ ;  /* 0x000000440424723c */ /* 0x060ff600000418ff */
[----:B------:R-:W-:Y:S01]  /*2bb0*/  @!UPT UIADD3 URZ, URZ, URZ, URZ ;  /* 0x0000003f3f3ff290 */ /* 0x000fe2000fffe03f */
[----:B------:R1:W-:Y:S01]  /*2bc0*/  LDGSTS.E.BYPASS.LTC128B.128 [R251+0x7100], [R16.64], !P0 ;  /* 0x0710000010fb7fae */ /* 0x0003e2000c101d50 */
[----:B------:R-:W-:Y:S01]  /*2bd0*/  ISETP.LT.OR P0, PT, R24, 0x21, P3 ;  /* 0x000000211800780c */ /* 0x000fe20001f01670 */
[----:B--2---:R-:W-:Y:S11]  /*2be0*/  HMMA.16816.F32.BF16 R28, R4, R48, RZ ;  /* 0x00000030041c723c */ /* 0x004ff600000418ff */
[----:B------:R-:W-:Y:S01]  /*2bf0*/  @!UPT UIADD3 URZ, URZ, URZ, URZ ;  /* 0x0000003f3f3ff290 */ /* 0x000fe2000fffe03f */
[----:B------:R3:W-:Y:S01]  /*2c00*/  LDGSTS.E.BYPASS.LTC128B.128 [R251+0xa100], [R12.64], !P0 ;  /* 0x0a1000000cfb7fae */ /* 0x0007e2000c101d50 */
[----:B------:R-:W-:-:S04]  /*2c10*/  ISETP.GE.AND P0, PT, R157, c[0x0][0x1d4], PT ;  /* 0x000075009d007a0c */ /* 0x000fc80003f06270 */
[C---:B------:R-:W-:Y:S01]  /*2c20*/  ISETP.LT.OR P0, PT, R24.reuse, 0x41, P0 ;  /* 0x000000411800780c */ /* 0x040fe20000701670 */
[----:B----4-:R-:W-:Y:S08]  /*2c30*/  HMMA.16816.F32.BF16 R36, R8, R116, R36 ;  /* 0x000000740824723c */ /* 0x010ff00000041824 */
[----:B-1----:R-:W-:Y:S04]  /*2c40*/  HMMA.16816.F32.BF16 R16, R4, R50, RZ ;  /* 0x000000320410723c */ /* 0x002fe800000418ff */
[----:B------:R1:W-:Y:S01]  /*2c50*/  LDGSTS.E.BYPASS.LTC128B.128 [R251+0x2100], [R34.64], !P0 ;  /* 0x0210000022fb7fae */ /* 0x0003e2000c101d50 */
[----:B------:R-:W-:-:S02]  /*2c60*/  ISETP.LT.OR P0, PT, R24, 0x41, P1 ;  /* 0x000000411800780c */ /* 0x000fc40000f01670 */
[----:B------:R-:W-:Y:S01]  /*2c70*/  ISETP.GE.AND P1, PT, R64, c[0x0][0x1d4], PT ;  /* 0x0000750040007a0c */ /* 0x000fe20003f26270 */
[----:B------:R-:W-:Y:S03]  /*2c80*/  HMMA.16816.F32.BF16 R48, R4, R58, RZ ;  /* 0x0000003a0430723c */ /* 0x000fe600000418ff */
[----:B------:R-:W-:-:S05]  /*2c90*/  ISETP.LT.OR P1, PT, R24, 0x41, P1 ;  /* 0x000000411800780c */ /* 0x000fca0000f21670 */
[----:B---3--:R-:W-:Y:S02]  /*2ca0*/  HMMA.16816.F32.BF16 R12, R4, R56, RZ ;  /* 0x00000038040c723c */ /* 0x008fe400000418ff */
[----:B------:R2:W-:Y:S01]  /*2cb0*/  LDGSTS.E.BYPASS.LTC128B.128 [R251+0x5100], [R26.64], !P0 ;  /* 0x051000001afb7fae */ /* 0x0005e2000c101d50 */
[----:B------:R-:W-:-:S04]  /*2cc0*/  LOP3.LUT P0, RZ, R40, 0x4, RZ, 0xc0, !PT ;  /* 0x0000000428ff7812 */ /* 0x000fc8000780c0ff */
[----:B------:R-:W-:Y:S01]  /*2cd0*/  SEL R0, R0, 0xffffffc0, !P0 ;  /* 0xffffffc000007807 */ /* 0x000fe20004000000 */
[C---:B------:R-:W-:Y:S01]  /*2ce0*/  HMMA.16816.F32.BF16 R40, R4.reuse, R62, RZ ;  /* 0x0000003e0428723c */ /* 0x040fe200000418ff */
[----:B------:R-:W-:Y:S01]  /*2cf0*/  ISETP.LT.OR P0, PT, R24, 0x41, P3 ;  /* 0x000000411800780c */ /* 0x000fe20001f01670 */
[----:B------:R3:W-:Y:S01]  /*2d00*/  LDGSTS.E.BYPASS.LTC128B.128 [R251+0x8100], [R22.64], !P1 ;  /* 0x0810000016fb7fae */ /* 0x0007e2000c901d50 */
[----:B------:R-:W-:Y:S01]  /*2d10*/  ISETP.GT.AND P3, PT, R159, 0x5f, PT ;  /* 0x0000005f9f00780c */ /* 0x000fe20003f64270 */
[----:B------:R-:W-:Y:S02]  /*2d20*/  IMAD.IADD R222, R216, 0x1, R0 ;  /* 0x00000001d8de7824 */ /* 0x000fe400078e0200 */
[----:B------:R-:W-:Y:S02]  /*2d30*/  IMAD.IADD R221, R0, 0x1, R227 ;  /* 0x0000000100dd7824 */ /* 0x000fe400078e02e3 */
[C---:B-1----:R-:W-:Y:S06]  /*2d40*/  HMMA.16816.F32.BF16 R32, R4.reuse, R46, RZ ;  /* 0x0000002e0420723c */ /* 0x042fec00000418ff */
[----:B------:R3:W-:Y:S01]  /*2d50*/  LDGSTS.E.BYPASS.LTC128B.128 [R251+0xb100], [R20.64], !P0 ;  /* 0x0b10000014fb7fae */ /* 0x0007e2000c101d50 */
[----:B------:R-:W-:Y:S01]  /*2d60*/  PLOP3.LUT P0, PT, PT, PT, UP0, 0x40, 0x0 ;  /* 0x000000000000781c */ /* 0x000fe20003f0e808 */
[C---:B------:R-:W-:Y:S02]  /*2d70*/  HMMA.16816.F32.BF16 R44, R4.reuse, R60, RZ ;  /* 0x0000003c042c723c */ /* 0x040fe400000418ff */
[----:B------:R-:W-:Y:S04]  /*2d80*/  LDSM.16.M88.4 R64, [R222+0xc100] ;  /* 0x00c10000de40783b */ /* 0x000fe80000000200 */
[----:B------:R-:W-:Y:S02]  /*2d90*/  LDSM.16.M88.4 R60, [R222+0xd100] ;  /* 0x00d10000de3c783b */ /* 0x000fe40000000200 */
[----:B------:R-:W-:Y:S02]  /*2da0*/  HMMA.16816.F32.BF16 R56, R4, R70, RZ ;  /* 0x000000460438723c */ /* 0x000fe400000418ff */
[----:B------:R-:W1:Y:S04]  /*2db0*/  LDSM.16.M88.4 R4, [R226+0x18100] ;  /* 0x01810000e204783b */ /* 0x000e680000000200 */
[----:B--2---:R-:W-:Y:S02]  /*2dc0*/  LDSM.16.M88.4 R24, [R222+0xe900] ;  /* 0x00e90000de18783b */ /* 0x004fe40000000200 */
[C---:B------:R-:W-:Y:S02]  /*2dd0*/  HMMA.16816.F32.BF16 R96, R8.reuse, R78, R32 ;  /* 0x0000004e0860723c */ /* 0x040fe40000041820 */
[----:B------:R-:W-:Y:S04]  /*2de0*/  LDSM.16.M88.4 R128, [R227+0xb800] ;  /* 0x00b80000e380783b */ /* 0x000fe80000000200 */
[----:B------:R-:W-:Y:S02]  /*2df0*/  LDSM.16.M88.4 R140, [R222+0x15100] ;  /* 0x01510000de8c783b */ /* 0x000fe40000000200 */
[C---:B------:R-:W-:Y:S02]  /*2e00*/  HMMA.16816.F32.BF16 R52, R8.reuse, R114, R40 ;  /* 0x000000720834723c */ /* 0x040fe40000041828 */
[----:B------:R-:W2:Y:S04]  /*2e10*/  LDSM.16.M88.4 R40, [R222+0xd900] ;  /* 0x00d90000de28783b */ /* 0x000ea80000000200 */
[----:B------:R-:W-:Y:S02]  /*2e20*/  LDSM.16.M88.4 R124, [R222+0x16900] ;  /* 0x01690000de7c783b */ /* 0x000fe40000000200 */
[C---:B------:R-:W-:Y:S02]  /*2e30*/  HMMA.16816.F32.BF16 R88, R8.reuse, R72, R28 ;  /* 0x000000480858723c */ /* 0x040fe4000004181c */
[----:B------:R-:W-:Y:S04]  /*2e40*/  LDSM.16.M88.4 R28, [R222+0xe100] ;  /* 0x00e10000de1c783b */ /* 0x000fe80000000200 */
[----:B------:R-:W-:Y:S02]  /*2e50*/  LDSM.16.M88.4 R132, [R222+0x17100] ;  /* 0x01710000de84783b */ /* 0x000fe40000000200 */
[C---:B------:R-:W-:Y:S02]  /*2e60*/  HMMA.16816.F32.BF16 R84, R8.reuse, R74, R16 ;  /* 0x0000004a0854723c */ /* 0x040fe40000041810 */
[----:B------:R-:W4:Y:S04]  /*2e70*/  LDSM.16.M88.4 R72, [R222+0xc900] ;  /* 0x00c90000de48783b */ /* 0x000f280000000200 */
[----:B------:R-:W-:Y:S02]  /*2e80*/  LDSM.16.M88.4 R16, [R225+0x18100] ;  /* 0x01810000e110783b */ /* 0x000fe40000000200 */
[C---:B------:R-:W-:Y:S02]  /*2e90*/  HMMA.16816.F32.BF16 R68, R8.reuse, R112, R44 ;  /* 0x000000700844723c */ /* 0x040fe4000004182c */
[----:B------:R-:W5:Y:S04]  /*2ea0*/  LDSM.16.M88.4 R112, [R221] ;  /* 0x00000000dd70783b */ /* 0x000f680000000200 */
[----:B------:R-:W-:Y:S02]  /*2eb0*/  LDSM.16.M88.4 R136, [R222+0x17900] ;  /* 0x01790000de88783b */ /* 0x000fe40000000200 */
[C---:B------:R-:W-:Y:S02]  /*2ec0*/  HMMA.16816.F32.BF16 R80, R8.reuse, R92, R12 ;  /* 0x0000005c0850723c */ /* 0x040fe4000004180c */
[----:B------:R-:W0:Y:S06]  /*2ed0*/  LDGDEPBAR ;  /* 0x00000000000079af */ /* 0x000e2c0000000000 */
[C---:B------:R-:W-:Y:S01]  /*2ee0*/  HMMA.16816.F32.BF16 R76, R8.reuse, R94, R48 ;  /* 0x0000005e084c723c */ /* 0x040fe20000041830 */
[----:B------:R-:W-:Y:S07]  /*2ef0*/  LDSM.16.M88.4 R92, [R221+0x1000] ;  /* 0x00100000dd5c783b */ /* 0x000fee0000000200 */
[C---:B---3--:R-:W-:Y:S01]  /*2f00*/  HMMA.16816.F32.BF16 R20, R8.reuse, R120, R108 ;  /* 0x000000780814723c */ /* 0x048fe2000004186c */
[----:B------:R-:W-:Y:S07]  /*2f10*/  LDSM.16.M88.4 R108, [R221+0x800] ;  /* 0x00080000dd6c783b */ /* 0x000fee0000000200 */
[C---:B------:R-:W-:Y:S08]  /*2f20*/  HMMA.16816.F32.BF16 R32, R8.reuse, R118, R56 ;  /* 0x000000760820723c */ /* 0x040ff00000041838 */
[----:B------:R-:W-:Y:S01]  /*2f30*/  HMMA.16816.F32.BF16 R12, R8, R122, R104 ;  /* 0x0000007a080c723c */ /* 0x000fe20000041868 */
[----:B------:R-:W-:Y:S07]  /*2f40*/  LDSM.16.M88.4 R104, [R227+0x3000] ;  /* 0x00300000e368783b */ /* 0x000fee0000000200 */
[C---:B-1----:R-:W-:Y:S01]  /*2f50*/  HMMA.16816.F32.BF16 R8, R4.reuse, R64, R100 ;  /* 0x000000400408723c */ /* 0x042fe20000041864 */
[----:B------:R-:W-:Y:S07]  /*2f60*/  LDSM.16.M88.4 R100, [R227+0x4000] ;  /* 0x00400000e364783b */ /* 0x000fee0000000200 */
[C---:B------:R-:W-:Y:S01]  /*2f70*/  HMMA.16816.F32.BF16 R44, R4.reuse, R66, R96 ;  /* 0x00000042042c723c */ /* 0x040fe20000041860 */
[----:B------:R-:W1:Y:S04]  /*2f80*/  LDSM.16.M88.4 R64, [R221+0x1800] ;  /* 0x00180000dd40783b */ /* 0x000e680000000200 */
[----:B------:R-:W3:Y:S03]  /*2f90*/  LDSM.16.M88.4 R96, [R221+0x2000] ;  /* 0x00200000dd60783b */ /* 0x000ee60000000200 */
[C---:B--2---:R-:W-:Y:S08]  /*2fa0*/  HMMA.16816.F32.BF16 R68, R4.reuse, R40, R68 ;  /* 0x000000280444723c */ /* 0x044ff00000041844 */
[C---:B----4-:R-:W-:Y:S08]  /*2fb0*/  HMMA.16816.F32.BF16 R48, R4.reuse, R72, R88 ;  /* 0x000000480430723c */ /* 0x050ff00000041858 */
[C---:B------:R-:W-:Y:S08]  /*2fc0*/  HMMA.16816.F32.BF16 R56, R4.reuse, R42, R52 ;  /* 0x0000002a0438723c */ /* 0x040ff00000041834 */
[C---:B------:R-:W-:Y:S08]  /*2fd0*/  HMMA.16816.F32.BF16 R80, R4.reuse, R60, R80 ;  /* 0x0000003c0450723c */ /* 0x040ff00000041850 */
[C---:B------:R-:W-:Y:S01]  /*2fe0*/  HMMA.16816.F32.BF16 R76, R4.reuse, R62, R76 ;  /* 0x0000003e044c723c */ /* 0x040fe2000004184c */
[----:B------:R-:W-:Y:S07]  /*2ff0*/  LDSM.16.M88.4 R60, [R216+0x10900] ;  /* 0x01090000d83c783b */ /* 0x000fee0000000200 */
[C---:B------:R-:W-:Y:S01]  /*3000*/  HMMA.16816.F32.BF16 R88, R4.reuse, R24, R20 ;  /* 0x000000180458723c */ /* 0x040fe20000041814 */
[----:B------:R-:W2:Y:S07]  /*3010*/  LDSM.16.M88.4 R20, [R221+0x2800] ;  /* 0x00280000dd14783b */ /* 0x000eae0000000200 */
[C---:B------:R-:W-:Y:S08]  /*3020*/  HMMA.16816.F32.BF16 R84, R4.reuse, R74, R84 ;  /* 0x0000004a0454723c */ /* 0x040ff00000041854 */
[C---:B------:R-:W-:Y:S08]  /*3030*/  HMMA.16816.F32.BF16 R52, R4.reuse, R28, R36 ;  /* 0x0000001c0434723c */ /* 0x040ff00000041824 */
[C---:B------:R-:W-:Y:S01]  /*3040*/  HMMA.16816.F32.BF16 R32, R4.reuse, R30, R32 ;  /* 0x0000001e0420723c */ /* 0x040fe20000041820 */
[----:B------:R-:W-:Y:S07]  /*3050*/  LDSM.16.M88.4 R28, [R216+0xf100] ;  /* 0x00f10000d81c783b */ /* 0x000fee0000000200 */
[----:B------:R-:W-:Y:S01]  /*3060*/  HMMA.16816.F32.BF16 R24, R4, R26, R12 ;  /* 0x0000001a0418723c */ /* 0x000fe2000004180c */
[----:B------:R-:W4:Y:S04]  /*3070*/  LDSM.16.M88.4 R4, [R223+0x1c100] ;  /* 0x01c10000df04783b */ /* 0x000f280000000200 */
[----:B------:R-:W-:Y:S03]  /*3080*/  LDSM.16.M88.4 R12, [R224+0x1c100] ;  /* 0x01c10000e00c783b */ /* 0x000fe60000000200 */
[C---:B-----5:R-:W-:Y:S01]  /*3090*/  HMMA.16816.F32.BF16 R36, R16.reuse, R114, R44 ;  /* 0x000000721024723c */ /* 0x060fe2000004182c */
[----:B------:R-:W5:Y:S07]  /*30a0*/  LDSM.16.M88.4 R44, [R216+0xf900] ;  /* 0x00f90000d82c783b */ /* 0x000f6e0000000200 */
[C---:B-1----:R-:W-:Y:S08]  /*30b0*/  HMMA.16816.F32.BF16 R72, R16.reuse, R64, R68 ;  /* 0x000000401048723c */ /* 0x042ff00000041844 */
[C---:B------:R-:W-:Y:S01]  /*30c0*/  HMMA.16816.F32.BF16 R68, R16.reuse, R66, R56 ;  /* 0x000000421044723c */ /* 0x040fe20000041838 */
[----:B------:R-:W1:Y:S04]  /*30d0*/  LDSM.16.M88.4 R56, [R216+0x11100] ;  /* 0x01110000d838783b */ /* 0x000e680000000200 */
[----:B------:R-:W1:Y:S03]  /*30e0*/  LDSM.16.M88.4 R64, [R216+0x10100] ;  /* 0x01010000d840783b */ /* 0x000e660000000200 */
[C---:B------:R-:W-:Y:S08]  /*30f0*/  HMMA.16816.F32.BF16 R80, R16.reuse, R92, R80 ;  /* 0x0000005c1050723c */ /* 0x040ff00000041850 */
[C---:B------:R-:W-:Y:S01]  /*3100*/  HMMA.16816.F32.BF16 R76, R16.reuse, R94, R76 ;  /* 0x0000005e104c723c */ /* 0x040fe2000004184c */
[----:B------:R-:W1:Y:S07]  /*3110*/  LDSM.16.M88.4 R92, [R216+0x11900] ;  /* 0x01190000d85c783b */ /* 0x000e6e0000000200 */
[C---:B------:R-:W-:Y:S08]  /*3120*/  HMMA.16816.F32.BF16 R8, R16.reuse, R112, R8 ;  /* 0x000000701008723c */ /* 0x040ff00000041808 */
[C---:B------:R-:W-:Y:S08]  /*3130*/  HMMA.16816.F32.BF16 R84, R16.reuse, R110, R84 ;  /* 0x0000006e1054723c */ /* 0x040ff00000041854 */
[C---:B------:R-:W-:Y:S01]  /*3140*/  HMMA.16816.F32.BF16 R40, R16.reuse, R108, R48 ;  /* 0x0000006c1028723c */ /* 0x040fe20000041830 */
[----:B------:R-:W-:Y:S07]  /*3150*/  LDSM.16.M88.4 R108, [R227+0x4800] ;  /* 0x00480000e36c783b */ /* 0x000fee0000000200 */
[C---:B---3--:R-:W-:Y:S08]  /*3160*/  HMMA.16816.F32.BF16 R52, R16.reuse, R96, R52 ;  /* 0x000000601034723c */ /* 0x048ff00000041834 */
[C---:B------:R-:W-:Y:S01]  /*3170*/  HMMA.16816.F32.BF16 R48, R16.reuse, R98, R32 ;  /* 0x000000621030723c */ /* 0x040fe20000041820 */
[----:B------:R-:W3:Y:S07]  /*3180*/  LDSM.16.M88.4 R96, [R227+0x3800] ;  /* 0x00380000e360783b */ /* 0x000eee0000000200 */
[C---:B--2---:R-:W-:Y:S08]  /*3190*/  HMMA.16816.F32.BF16 R88, R16.reuse, R20, R88 ;  /* 0x000000141058723c */ /* 0x044ff00000041858 */
[----:B------:R-:W-:Y:S08]  /*31a0*/  HMMA.16816.F32.BF16 R32, R16, R22, R24 ;  /* 0x000000161020723c */ /* 0x000ff00000041818 */
[C---:B----4-:R-:W-:Y:S01]  /*31b0*/  HMMA.16816.F32.BF16 R20, R4.reuse, R30, R36 ;  /* 0x0000001e0414723c */ /* 0x050fe20000041824 */
[----:B------:R-:W-:Y:S07]  /*31c0*/  LDSM.16.M88.4 R36, [R227+0x5800] ;  /* 0x00580000e324783b */ /* 0x000fee0000000200 */
[C---:B------:R-:W-:Y:S01]  /*31d0*/  HMMA.16816.F32.BF16 R24, R4.reuse, R28, R8 ;  /* 0x0000001c0418723c */ /* 0x040fe20000041808 */
[----:B------:R-:W-:Y:S07]  /*31e0*/  LDSM.16.M88.4 R28, [R222+0xf100] ;  /* 0x00f10000de1c783b */ /* 0x000fee0000000200 */
[C---:B-----5:R-:W-:Y:S08]  /*31f0*/  HMMA.16816.F32.BF16 R8, R4.reuse, R46, R84 ;  /* 0x0000002e0408723c */ /* 0x060ff00000041854 */
[C---:B------:R-:W-:Y:S08]  /*3200*/  HMMA.16816.F32.BF16 R72, R4.reuse, R60, R72 ;  /* 0x0000003c0448723c */ /* 0x040ff00000041848 */
[C---:B------:R-:W-:Y:S08]  /*3210*/  HMMA.16816.F32.BF16 R84, R4.reuse, R62, R68 ;  /* 0x0000003e0454723c */ /* 0x040ff00000041844 */
[C---:B------:R-:W-:Y:S01]  /*3220*/  HMMA.16816.F32.BF16 R16, R4.reuse, R44, R40 ;  /* 0x0000002c0410723c */ /* 0x040fe20000041828 */
[----:B------:R-:W2:Y:S07]  /*3230*/  LDSM.16.M88.4 R44, [R227+0x5000] ;  /* 0x00500000e32c783b */ /* 0x000eae0000000200 */
[C---:B-1----:R-:W-:Y:S08]  /*3240*/  HMMA.16816.F32.BF16 R68, R4.reuse, R56, R52 ;  /* 0x000000380444723c */ /* 0x042ff00000041834 */
[C---:B------:R-:W-:Y:S08]  /*3250*/  HMMA.16816.F32.BF16 R60, R4.reuse, R58, R48 ;  /* 0x0000003a043c723c */ /* 0x040ff00000041830 */
[C---:B------:R-:W-:Y:S08]  /*3260*/  HMMA.16816.F32.BF16 R80, R4.reuse, R64, R80 ;  /* 0x000000400450723c */ /* 0x040ff00000041850 */
[C---:B------:R-:W-:Y:S01]  /*3270*/  HMMA.16816.F32.BF16 R76, R4.reuse, R66, R76 ;  /* 0x00000042044c723c */ /* 0x040fe2000004184c */
[----:B------:R-:W-:Y:S07]  /*3280*/  LDSM.16.M88.4 R64, [R222+0x10100] ;  /* 0x01010000de40783b */ /* 0x000fee0000000200 */
[C---:B------:R-:W-:Y:S01]  /*3290*/  HMMA.16816.F32.BF16 R56, R4.reuse, R92, R88 ;  /* 0x0000005c0438723c */ /* 0x040fe20000041858 */
[----:B------:R-:W-:Y:S07]  /*32a0*/  LDSM.16.M88.4 R88, [R222+0x11100] ;  /* 0x01110000de58783b */ /* 0x000fee0000000200 */
[----:B------:R-:W-:Y:S01]  /*32b0*/  HMMA.16816.F32.BF16 R52, R4, R94, R32 ;  /* 0x0000005e0434723c */ /* 0x000fe20000041820 */
[----:B------:R-:W1:Y:S07]  /*32c0*/  LDSM.16.M88.4 R4, [R226+0x1c100] ;  /* 0x01c10000e204783b */ /* 0x000e6e0000000200 */
[C---:B------:R-:W-:Y:S08]  /*32d0*/  HMMA.16816.F32.BF16 R40, R12.reuse, R106, R20 ;  /* 0x0000006a0c28723c */ /* 0x040ff00000041814 */
[C---:B------:R-:W-:Y:S01]  /*32e0*/  HMMA.16816.F32.BF16 R48, R12.reuse, R104, R24 ;  /* 0x000000680c30723c */ /* 0x040fe20000041818 */
[----:B------:R-:W4:Y:S04]  /*32f0*/  LDSM.16.M88.4 R24, [R222+0xf900] ;  /* 0x00f90000de18783b */ /* 0x000f280000000200 */
[----:B------:R-:W-:Y:S03]  /*3300*/  LDSM.16.M88.4 R104, [R221+0x3800] ;  /* 0x00380000dd68783b */ /* 0x000fe60000000200 */
[C---:B------:R-:W-:Y:S08]  /*3310*/  HMMA.16816.F32.BF16 R76, R12.reuse, R102, R76 ;  /* 0x000000660c4c723c */ /* 0x040ff0000004184c */
[C---:B---3--:R-:W-:Y:S08]  /*3320*/  HMMA.16816.F32.BF16 R32, R12.reuse, R96, R16 ;  /* 0x000000600c20723c */ /* 0x048ff00000041810 */
[C---:B------:R-:W-:Y:S01]  /*3330*/  HMMA.16816.F32.BF16 R20, R12.reuse, R98, R8 ;  /* 0x000000620c14723c */ /* 0x040fe20000041808 */
[----:B------:R-:W-:Y:S04]  /*3340*/  LDSM.16.M88.4 R8, [R225+0x1c100] ;  /* 0x01c10000e108783b */ /* 0x000fe80000000200 */
[----:B------:R-:W-:Y:S03]  /*3350*/  LDSM.16.M88.4 R96, [R222+0x11900] ;  /* 0x01190000de60783b */ /* 0x000fe60000000200 */
[C---:B------:R-:W-:Y:S08]  /*3360*/  HMMA.16816.F32.BF16 R72, R12.reuse, R108, R72 ;  /* 0x0000006c0c48723c */ /* 0x040ff00000041848 */
[C---:B------:R-:W-:Y:S01]  /*3370*/  HMMA.16816.F32.BF16 R84, R12.reuse, R110, R84 ;  /* 0x0000006e0c54723c */ /* 0x040fe20000041854 */
[----:B------:R-:W3:Y:S07]  /*3380*/  LDSM.16.M88.4 R108, [R221+0x3000] ;  /* 0x00300000dd6c783b */ /* 0x000eee0000000200 */
[C---:B------:R-:W-:Y:S01]  /*3390*/  HMMA.16816.F32.BF16 R16, R12.reuse, R100, R80 ;  /* 0x000000640c10723c */ /* 0x040fe20000041850 */
[----:B------:R-:W5:Y:S07]  /*33a0*/  LDSM.16.M88.4 R80, [R222+0x10900] ;  /* 0x01090000de50783b */ /* 0x000f6e0000000200 */
[C---:B--2---:R-:W-:Y:S08]  /*33b0*/  HMMA.16816.F32.BF16 R68, R12.reuse, R44, R68 ;  /* 0x0000002c0c44723c */ /* 0x044ff00000041844 */
[C---:B------:R-:W-:Y:S08]  /*33c0*/  HMMA.16816.F32.BF16 R60, R12.reuse, R46, R60 ;  /* 0x0000002e0c3c723c */ /* 0x040ff0000004183c */
[C---:B------:R-:W-:Y:S08]  /*33d0*/  HMMA.16816.F32.BF16 R56, R12.reuse, R36, R56 ;  /* 0x000000240c38723c */ /* 0x040ff00000041838 */
[----:B------:R-:W-:Y:S08]  /*33e0*/  HMMA.16816.F32.BF16 R52, R12, R38, R52 ;  /* 0x000000260c34723c */ /* 0x000ff00000041834 */
[C---:B-1----:R-:W-:Y:S01]  /*33f0*/  HMMA.16816.F32.BF16 R12, R4.reuse, R30, R40 ;  /* 0x0000001e040c723c */ /* 0x042fe20000041828 */
[----:B------:R-:W1:Y:S07]  /*3400*/  LDSM.16.M88.4 R40, [R221+0x4000] ;  /* 0x00400000dd28783b */ /* 0x000e6e0000000200 */
[C---:B------:R-:W-:Y:S08]  /*3410*/  HMMA.16816.F32.BF16 R48, R4.reuse, R28, R48 ;  /* 0x0000001c0430723c */ /* 0x040ff00000041830 */
[C---:B------:R-:W-:Y:S08]  /*3420*/  HMMA.16816.F32.BF16 R28, R4.reuse, R66, R76 ;  /* 0x00000042041c723c */ /* 0x040ff0000004184c */
[C---:B----4-:R-:W-:Y:S08]  /*3430*/  HMMA.16816.F32.BF16 R44, R4.reuse, R24, R32 ;  /* 0x00000018042c723c */ /* 0x050ff00000041820 */
[C---:B------:R-:W-:Y:S08]  /*3440*/  HMMA.16816.F32.BF16 R36, R4.reuse, R26, R20 ;  /* 0x0000001a0424723c */ /* 0x040ff00000041814 */
[----:B------:R-:W-:Y:S01]  /*3450*/  HMMA.16816.F32.BF16 R32, R4, R64, R16 ;  /* 0x000000400420723c */ /* 0x000fe20000041810 */
[----:B------:R-:W2:Y:S07]  /*3460*/  LDSM.16.M88.4 R16, [R221+0x4800] ;  /* 0x00480000dd10783b */ /* 0x000eae0000000200 */
[----:B---3--:R-:W-:Y:S08]  /*3470*/  HMMA.16816.F32.BF16 R92, R8, R108, R48 ;  /* 0x0000006c085c723c */ /* 0x008ff00000041830 */
[C---:B-----5:R-:W-:Y:S01]  /*3480*/  HMMA.16816.F32.BF16 R24, R4.reuse, R80, R72 ;  /* 0x000000500418723c */ /* 0x060fe20000041848 */
[----:B------:R-:W-:Y:S07]  /*3490*/  LDSM.16.M88.4 R72, [R216+0x12100] ;  /* 0x01210000d848783b */ /* 0x000fee0000000200 */
[C---:B------:R-:W-:Y:S08]  /*34a0*/  HMMA.16816.F32.BF16 R20, R4.reuse, R82, R84 ;  /* 0x000000520414723c */ /* 0x040ff00000041854 */
[----:B------:R-:W-:Y:S01]  /*34b0*/  HMMA.16816.F32.BF16 R100, R4, R96, R56 ;  /* 0x000000600464723c */ /* 0x000fe20000041838 */
[----:B------:R-:W-:Y:S07]  /*34c0*/  LDSM.16.M88.4 R56, [R221+0x5800] ;  /* 0x00580000dd38783b */ /* 0x000fee0000000200 */
[----:B------:R-:W-:Y:S01]  /*34d0*/  HMMA.16816.F32.BF16 R108, R8, R110, R12 ;  /* 0x0000006e086c723c */ /* 0x000fe2000004180c */
[----:B------:R-:W3:Y:S07]  /*34e0*/  LDSM.16.M88.4 R12, [R221+0x5000] ;  /* 0x00500000dd0c783b */ /* 0x000eee0000000200 */
[C---:B------:R-:W-:Y:S08]  /*34f0*/  HMMA.16816.F32.BF16 R84, R4.reuse, R88, R68 ;  /* 0x000000580454723c */ /* 0x040ff00000041844 */
        /* <DEDUP_REMOVED lines=9> */
[C---:B--2---:R-:W-:Y:S01]  /*3590*/  HMMA.16816.F32.BF16 R60, R8.reuse, R16, R24 ;  /* 0x00000010083c723c */ /* 0x044fe20000041818 */
[----:B------:R-:W2:Y:S07]  /*35a0*/  LDSM.16.M88.4 R24, [R216+0x13900] ;  /* 0x01390000d818783b */ /* 0x000eae0000000200 */
[C---:B------:R-:W-:Y:S08]  /*35b0*/  HMMA.16816.F32.BF16 R64, R8.reuse, R40, R32 ;  /* 0x000000280840723c */ /* 0x040ff00000041820 */
[C---:B------:R-:W-:Y:S01]  /*35c0*/  HMMA.16816.F32.BF16 R40, R8.reuse, R18, R20 ;  /* 0x000000120828723c */ /* 0x040fe20000041814 */
[----:B------:R-:W5:Y:S07]  /*35d0*/  LDSM.16.M88.4 R20, [R216+0x14900] ;  /* 0x01490000d814783b */ /* 0x000f6e0000000200 */
[C---:B---3--:R-:W-:Y:S08]  /*35e0*/  HMMA.16816.F32.BF16 R48, R8.reuse, R12, R84 ;  /* 0x0000000c0830723c */ /* 0x048ff00000041854 */
[C---:B------:R-:W-:Y:S01]  /*35f0*/  HMMA.16816.F32.BF16 R36, R8.reuse, R14, R80 ;  /* 0x0000000e0824723c */ /* 0x040fe20000041850 */
[----:B------:R-:W-:Y:S04]  /*3600*/  LDSM.16.M88.4 R12, [R224+0x20100] ;  /* 0x02010000e00c783b */ /* 0x000fe80000000200 */
[----:B------:R-:W-:Y:S03]  /*3610*/  LDSM.16.M88.4 R80, [R227+0x8000] ;  /* 0x00800000e350783b */ /* 0x000fe60000000200 */
[C---:B------:R-:W-:Y:S08]  /*3620*/  HMMA.16816.F32.BF16 R32, R8.reuse, R56, R100 ;  /* 0x000000380820723c */ /* 0x040ff00000041864 */
[----:B------:R-:W-:Y:S08]  /*3630*/  HMMA.16816.F32.BF16 R16, R8, R58, R96 ;  /* 0x0000003a0810723c */ /* 0x000ff00000041860 */
[C---:B----4-:R-:W-:Y:S08]  /*3640*/  HMMA.16816.F32.BF16 R8, R4.reuse, R72, R92 ;  /* 0x000000480408723c */ /* 0x050ff0000004185c */
[C---:B-1----:R-:W-:Y:S08]  /*3650*/  HMMA.16816.F32.BF16 R100, R4.reuse, R28, R88 ;  /* 0x0000001c0464723c */ /* 0x042ff00000041858 */
[C---:B------:R-:W-:Y:S01]  /*3660*/  HMMA.16816.F32.BF16 R92, R4.reuse, R30, R76 ;  /* 0x0000001e045c723c */ /* 0x040fe2000004184c */
[----:B------:R-:W1:Y:S04]  /*3670*/  LDSM.16.M88.4 R28, [R227+0x6000] ;  /* 0x00600000e31c783b */ /* 0x000e680000000200 */
[----:B------:R-:W-:Y:S03]  /*3680*/  LDSM.16.M88.4 R76, [R227+0x7000] ;  /* 0x00700000e34c783b */ /* 0x000fe60000000200 */
[C---:B------:R-:W-:Y:S01]  /*3690*/  HMMA.16816.F32.BF16 R56, R4.reuse, R74, R108 ;  /* 0x0000004a0438723c */ /* 0x040fe2000004186c */
[----:B------:R-:W3:Y:S07]  /*36a0*/  LDSM.16.M88.4 R72, [R227+0x7800] ;  /* 0x00780000e348783b */ /* 0x000eee0000000200 */
[C---:B--2---:R-:W-:Y:S01]  /*36b0*/  HMMA.16816.F32.BF16 R108, R4.reuse, R24, R60 ;  /* 0x00000018046c723c */ /* 0x044fe2000004183c */
[----:B------:R-:W-:Y:S07]  /*36c0*/  LDSM.16.M88.4 R60, [R222+0x12100] ;  /* 0x01210000de3c783b */ /* 0x000fee0000000200 */
[C---:B------:R-:W-:Y:S01]  /*36d0*/  HMMA.16816.F32.BF16 R104, R4.reuse, R26, R40 ;  /* 0x0000001a0468723c */ /* 0x040fe20000041828 */
[----:B------:R-:W2:Y:S04]  /*36e0*/  LDSM.16.M88.4 R24, [R227+0x6800] ;  /* 0x00680000e318783b */ /* 0x000ea80000000200 */
        /* <DEDUP_REMOVED lines=8> */
[C---:B-----5:R-:W-:Y:S08]  /*3770*/  HMMA.16816.F32.BF16 R84, R4.reuse, R20, R32 ;  /* 0x000000140454723c */ /* 0x060ff00000041820 */
[----:B------:R-:W-:Y:S08]  /*3780*/  HMMA.16816.F32.BF16 R64, R4, R22, R16 ;  /* 0x000000160440723c */ /* 0x000ff00000041810 */
[C---:B-1----:R-:W-:Y:S01]  /*3790*/  HMMA.16816.F32.BF16 R4, R12.reuse, R28, R8 ;  /* 0x0000001c0c04723c */ /* 0x042fe20000041808 */
[----:B------:R-:W1:Y:S07]  /*37a0*/  LDSM.16.M88.4 R8, [R226+0x20100] ;  /* 0x02010000e208783b */ /* 0x000e6e0000000200 */
[C---:B------:R-:W-:Y:S08]  /*37b0*/  HMMA.16816.F32.BF16 R56, R12.reuse, R30, R56 ;  /* 0x0000001e0c38723c */ /* 0x040ff00000041838 */
[C---:B---3--:R-:W-:Y:S01]  /*37c0*/  HMMA.16816.F32.BF16 R20, R12.reuse, R74, R104 ;  /* 0x0000004a0c14723c */ /* 0x048fe20000041868 */
[----:B------:R-:W-:Y:S07]  /*37d0*/  LDSM.16.M88.4 R104, [R216+0x15900] ;  /* 0x01590000d868783b */ /* 0x000fee0000000200 */
[C---:B--2---:R-:W-:Y:S01]  /*37e0*/  HMMA.16816.F32.BF16 R52, R12.reuse, R24, R100 ;  /* 0x000000180c34723c */ /* 0x044fe20000041864 */
[----:B------:R-:W-:Y:S07]  /*37f0*/  LDSM.16.M88.4 R100, [R222+0x14900] ;  /* 0x01490000de64783b */ /* 0x000fee0000000200 */
[C---:B------:R-:W-:Y:S08]  /*3800*/  HMMA.16816.F32.BF16 R36, R12.reuse, R26, R92 ;  /* 0x0000001a0c24723c */ /* 0x040ff0000004185c */
[C---:B------:R-:W-:Y:S08]  /*3810*/  HMMA.16816.F32.BF16 R16, R12.reuse, R80, R96 ;  /* 0x000000500c10723c */ /* 0x040ff00000041860 */
[----:B------:R-:W-:Y:S08]  /*3820*/  HMMA.16816.F32.BF16 R88, R12, R82, R88 ;  /* 0x000000520c58723c */ /* 0x000ff00000041858 */
[C---:B-1----:R-:W-:Y:S01]  /*3830*/  HMMA.16816.F32.BF16 R80, R8.reuse, R60, R4 ;  /* 0x0000003c0850723c */ /* 0x042fe20000041804 */
[----:B------:R-:W-:Y:S07]  /*3840*/  LDSM.16.M88.4 R4, [R225+0x20100] ;  /* 0x02010000e104783b */ /* 0x000fee0000000200 */
[----:B------:R-:W-:Y:S08]  /*3850*/  HMMA.16816.F32.BF16 R56, R8, R62, R56 ;  /* 0x0000003e0838723c */ /* 0x000ff00000041838 */
[----:B------:R-:W-:Y:S01]  /*3860*/  HMMA.16816.F32.BF16 R32, R12, R76, R116 ;  /* 0x0000004c0c20723c */ /* 0x000fe20000041874 */
[----:B------:R-:W1:Y:S07]  /*3870*/  LDSM.16.M88.4 R116, [R222+0x14100] ;  /* 0x01410000de74783b */ /* 0x000e6e0000000200 */
[----:B------:R-:W-:Y:S01]  /*3880*/  HMMA.16816.F32.BF16 R60, R8, R42, R20 ;  /* 0x0000002a083c723c */ /* 0x000fe20000041814 */
[----:B------:R-:W2:Y:S07]  /*3890*/  LDSM.16.M88.4 R20, [R221+0x6800] ;  /* 0x00680000dd14783b */ /* 0x000eae0000000200 */
[C---:B------:R-:W-:Y:S01]  /*38a0*/  HMMA.16816.F32.BF16 R24, R12.reuse, R72, R108 ;  /* 0x000000480c18723c */ /* 0x040fe2000004186c */
[----:B------:R-:W-:Y:S07]  /*38b0*/  LDSM.16.M88.4 R108, [R216+0x15100] ;  /* 0x01510000d86c783b */ /* 0x000fee0000000200 */
[C---:B------:R-:W-:Y:S01]  /*38c0*/  HMMA.16816.F32.BF16 R28, R12.reuse, R78, R112 ;  /* 0x0000004e0c1c723c */ /* 0x040fe20000041870 */
[----:B------:R-:W-:Y:S07]  /*38d0*/  LDSM.16.M88.4 R112, [R216+0x16100] ;  /* 0x01610000d870783b */ /* 0x000fee0000000200 */
[----:B------:R-:W-:Y:S01]  /*38e0*/  HMMA.16816.F32.BF16 R96, R12, R68, R84 ;  /* 0x000000440c60723c */ /* 0x000fe20000041854 */
[----:B------:R-:W-:Y:S07]  /*38f0*/  LDSM.16.M88.4 R84, [R221+0x6000] ;  /* 0x00600000dd54783b */ /* 0x000fee0000000200 */
[----:B------:R-:W-:Y:S08]  /*3900*/  HMMA.16816.F32.BF16 R52, R8, R48, R52 ;  /* 0x000000300834723c */ /* 0x000ff00000041834 */
[----:B------:R-:W-:Y:S01]  /*3910*/  HMMA.16816.F32.BF16 R92, R12, R70, R64 ;  /* 0x000000460c5c723c */ /* 0x000fe20000041840 */
[----:B------:R-:W-:Y:S07]  /*3920*/  LDSM.16.M88.4 R12, [R223+0x24100] ;  /* 0x02410000df0c783b */ /* 0x000fee0000000200 */
[C---:B------:R-:W-:Y:S01]  /*3930*/  HMMA.16816.F32.BF16 R76, R8.reuse, R50, R36 ;  /* 0x00000032084c723c */ /* 0x040fe20000041824 */
[----:B------:R-:W3:Y:S04]  /*3940*/  LDSM.16.M88.4 R48, [R221+0x7000] ;  /* 0x00700000dd30783b */ /* 0x000ee80000000200 */
[----:B------:R-:W4:Y:S03]  /*3950*/  LDSM.16.M88.4 R36, [R221+0x8800] ;  /* 0x00880000dd24783b */ /* 0x000f260000000200 */
[C---:B------:R-:W-:Y:S08]  /*3960*/  HMMA.16816.F32.BF16 R72, R8.reuse, R44, R32 ;  /* 0x0000002c0848723c */ /* 0x040ff00000041820 */
[C---:B------:R-:W-:Y:S01]  /*3970*/  HMMA.16816.F32.BF16 R64, R8.reuse, R40, R24 ;  /* 0x000000280840723c */ /* 0x040fe20000041818 */
[----:B------:R-:W-:Y:S07]  /*3980*/  LDSM.16.M88.4 R40, [R221+0x8000] ;  /* 0x00800000dd28783b */ /* 0x000fee0000000200 */
[C---:B------:R-:W-:Y:S01]  /*3990*/  HMMA.16816.F32.BF16 R68, R8.reuse, R46, R28 ;  /* 0x0000002e0844723c */ /* 0x040fe2000004181c */
[----:B------:R-:W5:Y:S07]  /*39a0*/  LDSM.16.M88.4 R44, [R221+0x7800] ;  /* 0x00780000dd2c783b */ /* 0x000f6e0000000200 */
[C---:B-1----:R-:W-:Y:S08]  /*39b0*/  HMMA.16816.F32.BF16 R32, R8.reuse, R116, R16 ;  /* 0x000000740820723c */ /* 0x042ff00000041810 */
[----:B------:R-:W-:Y:S08]  /*39c0*/  HMMA.16816.F32.BF16 R24, R8, R100, R96 ;  /* 0x000000640818723c */ /* 0x000ff00000041860 */
[----:B--2---:R-:W-:Y:S08]  /*39d0*/  HMMA.16816.F32.BF16 R52, R4, R20, R52 ;  /* 0x000000140434723c */ /* 0x004ff00000041834 */
[----:B------:R-:W-:Y:S08]  /*39e0*/  HMMA.16816.F32.BF16 R16, R8, R102, R92 ;  /* 0x000000660810723c */ /* 0x000ff0000004185c */
[----:B------:R-:W-:Y:S08]  /*39f0*/  HMMA.16816.F32.BF16 R20, R4, R22, R76 ;  /* 0x000000160414723c */ /* 0x000ff0000004184c */
[----:B------:R-:W-:Y:S08]  /*3a00*/  HMMA.16816.F32.BF16 R28, R8, R118, R88 ;  /* 0x00000076081c723c */ /* 0x000ff00000041858 */
[C---:B---3--:R-:W-:Y:S08]  /*3a10*/  HMMA.16816.F32.BF16 R96, R4.reuse, R48, R72 ;  /* 0x000000300460723c */ /* 0x048ff00000041848 */
[C---:B------:R-:W-:Y:S08]  /*3a20*/  HMMA.16816.F32.BF16 R8, R4.reuse, R84, R80 ;  /* 0x000000540408723c */ /* 0x040ff00000041850 */
[C---:B------:R-:W-:Y:S08]  /*3a30*/  HMMA.16816.F32.BF16 R56, R4.reuse, R86, R56 ;  /* 0x000000560438723c */ /* 0x040ff00000041838 */
[C---:B------:R-:W-:Y:S08]  /*3a40*/  HMMA.16816.F32.BF16 R100, R4.reuse, R50, R68 ;  /* 0x000000320464723c */ /* 0x040ff00000041844 */
[----:B----4-:R-:W-:Y:S01]  /*3a50*/  HMMA.16816.F32.BF16 R92, R4, R36, R24 ;  /* 0x00000024045c723c */ /* 0x010fe20000041818 */
[----:B------:R-:W1:Y:S07]  /*3a60*/  LDSM.16.M88.4 R24, [R216+0x16900] ;  /* 0x01690000d818783b */ /* 0x000e6e0000000200 */
[----:B------:R-:W-:Y:S08]  /*3a70*/  HMMA.16816.F32.BF16 R72, R12, R104, R52 ;  /* 0x000000680c48723c */ /* 0x000ff00000041834 */
[----:B------:R-:W-:Y:S01]  /*3a80*/  HMMA.16816.F32.BF16 R84, R4, R38, R16 ;  /* 0x000000260454723c */ /* 0x000fe20000041810 */
[----:B------:R-:W2:Y:S04]  /*3a90*/  LDSM.16.M88.4 R16, [R216+0x17100] ;  /* 0x01710000d810783b */ /* 0x000ea80000000200 */
[----:B------:R-:W-:Y:S03]  /*3aa0*/  LDSM.16.M88.4 R36, [R227+0x9000] ;  /* 0x00900000e324783b */ /* 0x000fe60000000200 */
[----:B------:R-:W-:Y:S01]  /*3ab0*/  HMMA.16816.F32.BF16 R52, R12, R106, R20 ;  /* 0x0000006a0c34723c */ /* 0x000fe20000041814 */
[----:B------:R-:W3:Y:S07]  /*3ac0*/  LDSM.16.M88.4 R20, [R216+0x17900] ;  /* 0x01790000d814783b */ /* 0x000eee0000000200 */
[C---:B-----5:R-:W-:Y:S01]  /*3ad0*/  HMMA.16816.F32.BF16 R68, R4.reuse, R44, R64 ;  /* 0x0000002c0444723c */ /* 0x060fe20000041840 */
        /* <DEDUP_REMOVED lines=11> */
[----:B------:R-:W3:Y:S07]  /*3b90*/  LDSM.16.M88.4 R8, [R226+0x24100] ;  /* 0x02410000e208783b */ /* 0x000eee0000000200 */
[C---:B-1----:R-:W-:Y:S08]  /*3ba0*/  HMMA.16816.F32.BF16 R68, R12.reuse, R24, R68 ;  /* 0x000000180c44723c */ /* 0x042ff00000041844 */
[C---:B------:R-:W-:Y:S08]  /*3bb0*/  HMMA.16816.F32.BF16 R40, R12.reuse, R26, R88 ;  /* 0x0000001a0c28723c */ /* 0x040ff00000041858 */
[C---:B------:R-:W-:Y:S01]  /*3bc0*/  HMMA.16816.F32.BF16 R48, R12.reuse, R112, R96 ;  /* 0x000000700c30723c */ /* 0x040fe20000041860 */
[----:B------:R-:W-:Y:S07]  /*3bd0*/  LDSM.16.M88.4 R96, [R222+0x16100] ;  /* 0x01610000de60783b */ /* 0x000fee0000000200 */
[C---:B--2---:R-:W-:Y:S08]  /*3be0*/  HMMA.16816.F32.BF16 R32, R12.reuse, R16, R32 ;  /* 0x000000100c20723c */ /* 0x044ff00000041820 */
[C---:B------:R-:W-:Y:S08]  /*3bf0*/  HMMA.16816.F32.BF16 R28, R12.reuse, R18, R28 ;  /* 0x000000120c1c723c */ /* 0x040ff0000004181c */
[C---:B---3--:R-:W-:Y:S08]  /*3c00*/  HMMA.16816.F32.BF16 R24, R12.reuse, R20, R92 ;  /* 0x000000140c18723c */ /* 0x048ff0000004185c */
[----:B------:R-:W-:Y:S01]  /*3c10*/  HMMA.16816.F32.BF16 R12, R12, R22, R84 ;  /* 0x000000160c0c723c */ /* 0x000fe20000041854 */
[----:B------:R-:W1:Y:S07]  /*3c20*/  LDSM.16.M88.4 R20, [R222+0x15900] ;  /* 0x01590000de14783b */ /* 0x000e6e0000000200 */
[C---:B----4-:R-:W-:Y:S01]  /*3c30*/  HMMA.16816.F32.BF16 R16, R4.reuse, R36, R80 ;  /* 0x000000240410723c */ /* 0x050fe20000041850 */
[----:B------:R-:W-:Y:S07]  /*3c40*/  LDSM.16.M88.4 R80, [R221+0x9000] ;  /* 0x00900000dd50783b */ /* 0x000fee0000000200 */
[C---:B------:R-:W-:Y:S01]  /*3c50*/  HMMA.16816.F32.BF16 R120, R4.reuse, R64, R72 ;  /* 0x000000400478723c */ /* 0x040fe20000041848 */
[----:B------:R-:W-:Y:S07]  /*3c60*/  LDSM.16.M88.4 R72, [R221+0x9800] ;  /* 0x00980000dd48783b */ /* 0x000fee0000000200 */
[C---:B------:R-:W-:Y:S08]  /*3c70*/  HMMA.16816.F32.BF16 R116, R4.reuse, R38, R76 ;  /* 0x000000260474723c */ /* 0x040ff0000004184c */
[C---:B------:R-:W-:Y:S01]  /*3c80*/  HMMA.16816.F32.BF16 R112, R4.reuse, R66, R52 ;  /* 0x000000420470723c */ /* 0x040fe20000041834 */
[----:B------:R-:W-:Y:S07]  /*3c90*/  LDSM.16.M88.4 R64, [R221+0xa800] ;  /* 0x00a80000dd40783b */ /* 0x000fee0000000200 */
[C---:B-----5:R-:W-:Y:S01]  /*3ca0*/  HMMA.16816.F32.BF16 R104, R4.reuse, R100, R68 ;  /* 0x000000640468723c */ /* 0x060fe20000041844 */
[----:B------:R-:W-:Y:S07]  /*3cb0*/  LDSM.16.M88.4 R68, [R221+0xa000] ;  /* 0x00a00000dd44783b */ /* 0x000fee0000000200 */
[C---:B------:R-:W-:Y:S08]  /*3cc0*/  HMMA.16816.F32.BF16 R36, R4.reuse, R60, R48 ;  /* 0x0000003c0424723c */ /* 0x040ff00000041830 */
        /* <DEDUP_REMOVED lines=9> */
[----:B------:R-:W-:-:S06]  /*3d60*/  DEPBAR.LE SB0, 0x0 ;  /* 0x000080000000791a */ /* 0x000fcc0000000000 */
        /* <DEDUP_REMOVED lines=40> */
[----:B------:R-:W-:Y:S01]  /*3ff0*/  SEL R36, RZ, 0x10, P2 ;  /* 0x00000010ff247807 */ /* 0x000fe20001000000 */
[C---:B------:R-:W-:Y:S01]  /*4000*/  IMAD.SHL.U32 R16, R157.reuse, 0x2, RZ ;  /* 0x000000029d107824 */ /* 0x040fe200078e00ff */
[----:B------:R-:W-:Y:S01]  /*4010*/  SEL R35, RZ, 0x10, P5 ;  /* 0x00000010ff237807 */ /* 0x000fe20002800000 */
[----:B------:R-:W-:Y:S01]  /*4020*/  IMAD R9, R0, c[0x0][0x2b8], R4 ;  /* 0x0000ae0000097a24 */ /* 0x000fe200078e0204 */
[----:B------:R-:W-:Y:S01]  /*4030*/  SHF.L.U64.HI R14, R157, 0x1, R158 ;  /* 0x000000019d0e7819 */ /* 0x000fe2000001029e */
[----:B------:R-:W-:Y:S01]  /*4040*/  IMAD.SHL.U32 R12, R155, 0x2, RZ ;  /* 0x000000029b0c7824 */ /* 0x000fe200078e00ff */
[----:B------:R-:W-:Y:S01]  /*4050*/  SEL R34, RZ, 0x10, P4 ;  /* 0x00000010ff227807 */ /* 0x000fe20002000000 */
[----:B------:R-:W-:Y:S01]  /*4060*/  IMAD.WIDE.U32 R4, R9, c[0x0][0x1e0], RZ ;  /* 0x0000780009047a25 */ /* 0x000fe200078e00ff */
[----:B------:R-:W-:Y:S01]  /*4070*/  SHF.R.S32.HI R0, RZ, 0x1f, R9 ;  /* 0x0000001fff007819 */ /* 0x000fe20000011409 */
[----:B------:R1:W-:Y:S01]  /*4080*/  STL [R1+0x2c], R9 ;  /* 0x00002c0901007387 */ /* 0x0003e20000100800 */
[----:B------:R-:W-:Y:S01]  /*4090*/  SHF.L.U64.HI R13, R155, 0x1, R156 ;  /* 0x000000019b0d7819 */ /* 0x000fe2000001029c */
[C---:B------:R-:W-:Y:S01]  /*40a0*/  IMAD.SHL.U32 R10, R153.reuse, 0x2, RZ ;  /* 0x00000002990a7824 */ /* 0x040fe200078e00ff */
[----:B------:R-:W-:Y:S01]  /*40b0*/  SHF.L.U64.HI R11, R153, 0x1, R154 ;  /* 0x00000001990b7819 */ /* 0x000fe2000001029a */
[----:B------:R-:W-:Y:S01]  /*40c0*/  IMAD R0, R0, c[0x0][0x1e0], RZ ;  /* 0x0000780000007a24 */ /* 0x000fe200078e02ff */
[----:B------:R-:W-:-:S03]  /*40d0*/  SHF.L.U64.HI R15, R151, 0x1, R152 ;  /* 0x00000001970f7819 */ /* 0x000fc60000010298 */
[----:B------:R-:W-:-:S04]  /*40e0*/  IMAD R0, R9, c[0x0][0x1e4], R0 ;  /* 0x0000790009007a24 */ /* 0x000fc800078e0200 */
[----:B------:R-:W-:Y:S02]  /*40f0*/  IMAD.IADD R5, R5, 0x1, R0 ;  /* 0x0000000105057824 */ /* 0x000fe400078e0200 */
[----:B-1----:R-:W-:Y:S01]  /*4100*/  IMAD.SHL.U32 R9, R151, 0x2, RZ ;  /* 0x0000000297097824 */ /* 0x002fe200078e00ff */
[----:B--2---:R-:W-:Y:S01]  /*4110*/  SHF.R.S32.HI R0, RZ, 0x1f, R8 ;  /* 0x0000001fff007819 */ /* 0x004fe20000011408 */
[----:B------:R-:W-:Y:S01]  /*4120*/  IMAD.WIDE.U32 R4, R8, c[0x0][0x1f0], R4 ;  /* 0x00007c0008047a25 */ /* 0x000fe200078e0004 */
[----:B------:R1:W-:Y:S03]  /*4130*/  STL [R1+0x28], R8 ;  /* 0x0000280801007387 */ /* 0x0003e60000100800 */
[----:B------:R-:W-:-:S04]  /*4140*/  IMAD R0, R0, c[0x0][0x1f0], RZ ;  /* 0x00007c0000007a24 */ /* 0x000fc800078e02ff */
[----:B------:R-:W-:Y:S01]  /*4150*/  IMAD R6, R8, c[0x0][0x1f4], R0 ;  /* 0x00007d0008067a24 */ /* 0x000fe200078e0200 */
[----:B------:R-:W-:-:S04]  /*4160*/  IADD3 R0, P0, R4, UR22, RZ ;  /* 0x0000001604007c10 */ /* 0x000fc8000ff1e0ff */
[----:B------:R-:W-:Y:S02]  /*4170*/  IADD3.X R4, R5, UR19, R6, P0, !PT ;  /* 0x0000001305047c10 */ /* 0x000fe400087fe406 */
[----:B------:R-:W-:Y:S02]  /*4180*/  LEA R7, P0, R0, c[0x0][0x1c8], 0x1 ;  /* 0x0000720000077a11 */ /* 0x000fe400078008ff */
[----:B------:R-:W-:-:S04]  /*4190*/  IADD3 R5, -R36, 0x10, RZ ;  /* 0x0000001024057810 */ /* 0x000fc80007ffe1ff */
[----:B------:R-:W-:Y:S02]  /*41a0*/  LOP3.LUT R5, R5, 0xf, RZ, 0xc0, !PT ;  /* 0x0000000f05057812 */ /* 0x000fe400078ec0ff */
[----:B-1----:R-:W-:Y:S02]  /*41b0*/  LEA.HI.X R8, R0, c[0x0][0x1cc], R4, 0x1, P0 ;  /* 0x0000730000087a11 */ /* 0x002fe400000f0c04 */
[----:B------:R-:W1:Y:S04]  /*41c0*/  SHFL.IDX PT, R0, R7, 0x2, 0x181f ;  /* 0x00581f0007007f89 */ /* 0x000e6800000e0000 */
[----:B------:R-:W2:Y:S04]  /*41d0*/  SHFL.IDX PT, R4, R8, 0x2, 0x181f ;  /* 0x00581f0008047f89 */ /* 0x000ea800000e0000 */
[----:B------:R-:W-:Y:S01]  /*41e0*/  SHFL.IDX PT, R6, R8, RZ, 0x181f ;  /* 0x00181fff08067589 */ /* 0x000fe200000e0000 */
[----:B-1----:R-:W-:-:S02]  /*41f0*/  IADD3 R32, P1, P0, R5, R0, R16 ;  /* 0x0000000005207210 */ /* 0x002fc4000783e010 */
[----:B------:R-:W-:Y:S02]  /*4200*/  IADD3 R5, -R35, 0x10, RZ ;  /* 0x0000001023057810 */ /* 0x000fe40007ffe1ff */
[----:B--2---:R-:W-:Y:S02]  /*4210*/  IADD3.X R33, RZ, R4, R14, P1, P0 ;  /* 0x00000004ff217210 */ /* 0x004fe40000fe040e */
[----:B------:R-:W-:-:S04]  /*4220*/  LOP3.LUT R5, R5, 0xf, RZ, 0xc0, !PT ;  /* 0x0000000f05057812 */ /* 0x000fc800078ec0ff */
        /* <DEDUP_REMOVED lines=11> */
[----:B------:R-:W2:Y:S04]  /*42e0*/  SHFL.IDX PT, R0, R7, 0x1, 0x181f ;  /* 0x00381f0007007f89 */ /* 0x000ea800000e0000 */
[----:B------:R-:W3:Y:S01]  /*42f0*/  SHFL.IDX PT, R4, R8, 0x1, 0x181f ;  /* 0x00381f0008047f89 */ /* 0x000ee200000e0000 */
        /* <DEDUP_REMOVED lines=13> */
[----:B---3--:R-:W-:Y:S01]  /*43d0*/  IMAD.X R17, R4, 0x1, R14, P0 ;  /* 0x0000000104117824 */ /* 0x008fe200000e060e */
        /* <DEDUP_REMOVED lines=18> */
.L_x_3437:
[----:B------:R-:W-:Y:S01]  /*4500*/  LOP3.LUT R0, R147, 0xffffffe0, RZ, 0xc0, !PT ;  /* 0xffffffe093007812 */ /* 0x000fe200078ec0ff */
[----:B------:R-:W-:Y:S01]  /*4510*/  STL [R1+0x84], R223 ;  /* 0x000084df01007387 */ /* 0x000fe20000100800 */
[----:B------:R-:W-:Y:S02]  /*4520*/  LEA.HI R4, R148, R149, RZ, 0x2 ;  /* 0x0000009594047211 */ /* 0x000fe400078f10ff */
[----:B-1----:R-:W-:Y:S01]  /*4530*/  SHF.R.S32.HI R6, RZ, 0x1f, R146 ;  /* 0x0000001fff067819 */ /* 0x002fe20000011492 */
[C---:B------:R-:W-:Y:S01]  /*4540*/  IMAD.IADD R0, R149.reuse, 0x1, -R0 ;  /* 0x0000000195007824 */ /* 0x040fe200078e0a00 */
[----:B------:R-:W-:Y:S01]  /*4550*/  LOP3.LUT R4, R4, 0xfffffffc, RZ, 0xc0, !PT ;  /* 0xfffffffc04047812 */ /* 0x000fe200078ec0ff */
[----:B------:R-:W-:Y:S01]  /*4560*/  STL [R1+0x80], R222 ;  /* 0x000080de01007387 */ /* 0x000fe20000100800 */
[----:B------:R-:W-:Y:S02]  /*4570*/  LEA.HI R6, R6, R146, RZ, 0x3 ;  /* 0x0000009206067211 */ /* 0x000fe400078f18ff */
[----:B------:R-:W-:Y:S01]  /*4580*/  SHF.R.S32.HI R5, RZ, 0x1f, R0 ;  /* 0x0000001fff057819 */ /* 0x000fe20000011400 */
[----:B------:R-:W-:Y:S01]  /*4590*/  IMAD.IADD R4, R149, 0x1, -R4 ;  /* 0x0000000195047824 */ /* 0x000fe200078e0a04 */
[----:B------:R-:W-:Y:S01]  /*45a0*/  LOP3.LUT R6, R6, 0xffffff8, RZ, 0xc0, !PT ;  /* 0x0ffffff806067812 */ /* 0x000fe200078ec0ff */
[----:B------:R-:W-:Y:S01]  /*45b0*/  STL [R1+0x7c], R221 ;  /* 0x00007cdd01007387 */ /* 0x000fe20000100800 */
[----:B------:R-:W-:-:S02]  /*45c0*/  LEA.HI R5, R5, R0, RZ, 0x2 ;  /* 0x0000000005057211 */ /* 0x000fc400078f10ff */
[----:B------:R-:W-:Y:S01]  /*45d0*/  LEA.HI R7, R4, R4, RZ, 0x1 ;  /* 0x0000000404077211 */ /* 0x000fe200078f08ff */
[----:B------:R-:W-:Y:S01]  /*45e0*/  STL [R1+0x78], R216 ;  /* 0x000078d801007387 */ /* 0x000fe20000100800 */
[----:B------:R-:W-:Y:S02]  /*45f0*/  IADD3 R8, -R6, R146, RZ ;  /* 0x0000009206087210 */ /* 0x000fe40007ffe1ff */
[----:B------:R-:W-:Y:S02]  /*4600*/  LEA.HI.SX32 R6, R5, UR11, 0x1e ;  /* 0x0000000b05067c11 */ /* 0x000fe4000f8ff2ff */
[----:B------:R-:W-:Y:S01]  /*4610*/  PLOP3.LUT P0, PT, PT, PT, UP1, 0x80, 0x0 ;  /* 0x000000000000781c */ /* 0x000fe20003f0f018 */
[----:B------:R-:W-:Y:S01]  /*4620*/  @UP1 USHF.L.U32 UR10, UR10, 0x7, URZ ;  /* 0x000000070a0a1899 */ /* 0x000fe2000800063f */
[----:B------:R-:W-:Y:S01]  /*4630*/  LOP3.LUT R7, R7, 0x1ffffffe, RZ, 0xc0, !PT ;  /* 0x1ffffffe07077812 */ /* 0x000fe200078ec0ff */
[----:B------:R-:W-:Y:S01]  /*4640*/  IMAD R6, R8, 0x10, R6 ;  /* 0x0000001008067824 */ /* 0x000fe200078e0206 */
[----:B------:R-:W-:Y:S01]  /*4650*/  LOP3.LUT R5, R5, 0x7ffffffc, RZ, 0xc0, !PT ;  /* 0x7ffffffc05057812 */ /* 0x000fe200078ec0ff */
[----:B------:R-:W-:Y:S01]  /*4660*/  UIADD3 UR6, UR6, -0x2, URZ ;  /* 0xfffffffe06067890 */ /* 0x000fe2000fffe03f */
[----:B------:R-:W0:Y:S01]  /*4670*/  LDGDEPBAR ;  /* 0x00000000000079af */ /* 0x000e220000000000 */
[----:B------:R-:W-:-:S02]  /*4680*/  IMAD.IADD R4, R4, 0x1, -R7 ;  /* 0x0000000104047824 */ /* 0x000fc400078e0a07 */
[----:B------:R-:W-:Y:S01]  /*4690*/  IMAD.IADD R5, R0, 0x1, -R5 ;  /* 0x0000000100057824 */ /* 0x000fe200078e0a05 */
[----:B------:R-:W-:Y:S02]  /*46a0*/  MOV R0, UR4 ;  /* 0x0000000400007c02 */ /* 0x000fe40008000f00 */
[----:B------:R-:W-:Y:S01]  /*46b0*/  LEA R9, R4, R6, 0x3 ;  /* 0x0000000604097211 */ /* 0x000fe200078e18ff */
[----:B------:R-:W-:-:S04]  /*46c0*/  IMAD.SHL.U32 R8, R5, 0x2, RZ ;  /* 0x0000000205087824 */ /* 0x000fc800078e00ff */
[----:B------:R-:W-:Y:S01]  /*46d0*/  @P0 IMAD.HI.U32 R6, R9, c[0x0][0x2c8], RZ ;  /* 0x0000b20009060a27 */ /* 0x000fe200078e00ff */
[----:B------:R-:W-:Y:S01]  /*46e0*/  PLOP3.LUT P0, PT, PT, PT, UP1, 0x80, 0x0 ;  /* 0x000000000000781c */ /* 0x000fe20003f0f018 */
[----:B------:R-:W-:Y:S01]  /*46f0*/  STL [R1+0x58], R9 ;  /* 0x0000580901007387 */ /* 0x000fe20000100800 */
[----:B------:R-:W-:Y:S01]  /*4700*/  IADD3 R0, -R8, 0x1, R0 ;  /* 0x0000000108007810 */ /* 0x000fe20007ffe100 */
[----:B------:R-:W-:Y:S02]  /*4710*/  IMAD.MOV.U32 R4, RZ, RZ, R9 ;  /* 0x000000ffff047224 */ /* 0x000fe400078e0009 */
[----:B------:R-:W-:Y:S01]  /*4720*/  STL [R1+0x5c], R8 ;  /* 0x00005c0801007387 */ /* 0x000fe20000100800 */
[----:B------:R-:W-:-:S07]  /*4730*/  IADD3 R5, R0, -UR13, RZ ;  /* 0x8000000d00057c10 */ /* 0x000fce000fffe0ff */
[----:B------:R-:W-:Y:S02]  /*4740*/  @P0 SHF.R.U32.HI R4, RZ, c[0x0][0x2cc], R6 ;  /* 0x0000b300ff040a19 */ /* 0x000fe40000011606 */
[----:B------:R-:W-:Y:S01]  /*4750*/  IADD3 R6, -R8, UR4, RZ ;  /* 0x0000000408067c10 */ /* 0x000fe2000fffe1ff */
[----:B------:R-:W-:Y:S02]  /*4760*/  ULDC.64 UR4, c[0x0][0x2c8] ;  /* 0x0000b20000047ab9 */ /* 0x000fe40000000a00 */
[----:B------:R-:W1:Y:S04]  /*4770*/  SHFL.IDX PT, R7, R4, RZ, 0x1c1f ;  /* 0x001c1fff04077589 */ /* 0x000e6800000e0000 */
[----:B------:R-:W2:Y:S01]  /*4780*/  SHFL.IDX PT, R4, R4, 0x1, 0x1c1f ;  /* 0x003c1f0004047f89 */ /* 0x000ea200000e0000 */
[C---:B-1----:R-:W-:Y:S01]  /*4790*/  IMAD.IADD R0, R5.reuse, 0x1, R7 ;  /* 0x0000000105007824 */ /* 0x042fe200078e0207 */
[----:B--2---:R-:W-:-:S04]  /*47a0*/  IADD3 R5, R5, R4, RZ ;  /* 0x0000000405057210 */ /* 0x004fc80007ffe0ff */
[----:B------:R-:W-:-:S04]  /*47b0*/  IMNMX R0, R6, R0, PT ;  /* 0x0000000006007217 */ /* 0x000fc80003800200 */
[----:B------:R-:W-:-:S04]  /*47c0*/  ISETP.GT.AND P0, PT, R0, RZ, PT ;  /* 0x000000ff0000720c */ /* 0x000fc80003f04270 */
[----:B------:R-:W-:Y:S02]  /*47d0*/  FSEL R7, R84, -INF , P0 ;  /* 0xff80000054077808 */ /* 0x000fe40000000000 */
[----:B------:R-:W-:-:S04]  /*47e0*/  ISETP.GT.AND P0, PT, R0, 0x1, PT ;  /* 0x000000010000780c */ /* 0x000fc80003f04270 */
        /* <DEDUP_REMOVED lines=65> */
[----:B------:R-:W-:-:S02]  /*4c00*/  IMNMX R0, R6, R5, PT ;  /* 0x0000000506007217 */ /* 0x000fc40003800200 */
[----:B------:R-:W-:Y:S02]  /*4c10*/  FSEL R25, R57, -INF , P0 ;  /* 0xff80000039197808 */ /* 0x000fe40000000000 */
[----:B------:R-:W-:Y:S02]  /*4c20*/  ISETP.GT.AND P0, PT, R0, RZ, PT ;  /* 0x000000ff0000720c */ /* 0x000fe40003f04270 */
[----:B------:R-:W-:Y:S02]  /*4c30*/  FMNMX.FTZ R4, R103, R4, !PT ;  /* 0x0000000467047209 */ /* 0x000fe40007810000 */
[----:B------:R-:W-:Y:S02]  /*4c40*/  FSEL R15, R86, -INF , P0 ;  /* 0xff800000560f7808 */ /* 0x000fe40000000000 */
[----:B------:R-:W-:Y:S02]  /*4c50*/  ISETP.GT.AND P0, PT, R0, 0x1, PT ;  /* 0x000000010000780c */ /* 0x000fe40003f04270 */
[----:B------:R-:W-:-:S02]  /*4c60*/  FMNMX.FTZ R4, R25, R4, !PT ;  /* 0x0000000419047209 */ /* 0x000fc40007810000 */
[----:B------:R-:W-:Y:S02]  /*4c70*/  FSEL R17, R87, -INF , P0 ;  /* 0xff80000057117808 */ /* 0x000fe40000000000 */
[----:B------:R-:W-:Y:S01]  /*4c80*/  ISETP.GT.AND P0, PT, R0, 0x8, PT ;  /* 0x000000080000780c */ /* 0x000fe20003f04270 */
[----:B------:R-:W1:Y:S01]  /*4c90*/  SHFL.BFLY PT, R6, R4, 0x2, 0x1f ;  /* 0x0c401f0004067f89 */ /* 0x000e6200000e0000 */
        /* <DEDUP_REMOVED lines=60> */
[----:B-1----:R-:W-:Y:S02]  /*5060*/  FMNMX.FTZ R4, R6, R4, !PT ;  /* 0x0000000406047209 */ /* 0x002fe40007810000 */
[----:B------:R-:W-:Y:S02]  /*5070*/  FSEL R222, R58, -INF , P0 ;  /* 0xff8000003ade7808 */ /* 0x000fe40000000000 */
[----:B------:R-:W-:Y:S01]  /*5080*/  ISETP.GT.AND P0, PT, R0, 0x59, PT ;  /* 0x000000590000780c */ /* 0x000fe20003f04270 */
[----:B------:R-:W1:Y:S01]  /*5090*/  SHFL.BFLY PT, R173, R4, 0x1, 0x1f ;  /* 0x0c201f0004ad7f89 */ /* 0x000e6200000e0000 */
[----:B------:R-:W-:-:S02]  /*50a0*/  FMNMX.FTZ R172, R206, R172, !PT ;  /* 0x000000acceac7209 */ /* 0x000fc40007810000 */
[----:B------:R-:W-:Y:S02]  /*50b0*/  FSEL R212, R59, -INF , P0 ;  /* 0xff8000003bd47808 */ /* 0x000fe40000000000 */
        /* <DEDUP_REMOVED lines=9> */
[----:B------:R-:W1:Y:S02]  /*5150*/  SHFL.BFLY PT, R4, R172, 0x1, 0x1f ;  /* 0x0c201f00ac047f89 */ /* 0x000e6400000e0000 */
[----:B------:R2:W-:Y:S02]  /*5160*/  MUFU.EX2 R207, R0 ;  /* 0x0000000000cf7308 */ /* 0x0005e40000000800 */
[----:B--2---:R-:W-:-:S06]  /*5170*/  FFMA.FTZ R0, R8, c[0x0][0x2d0], -R13 ;  /* 0x0000b40008007a23 */ /* 0x004fcc000001080d */
[----:B------:R2:W3:Y:S01]  /*5180*/  MUFU.EX2 R210, R0 ;  /* 0x0000000000d27308 */ /* 0x0004e20000000800 */
[----:B-1----:R-:W-:Y:S01]  /*5190*/  FMNMX.FTZ R172, R4, R172, !PT ;  /* 0x000000ac04ac7209 */ /* 0x002fe20007810000 */
[----:B------:R-:W-:-:S03]  /*51a0*/  FFMA.FTZ R4, R16, c[0x0][0x2d0], -R13 ;  /* 0x0000b40010047a23 */ /* 0x000fc6000001080d */
[----:B------:R-:W-:-:S03]  /*51b0*/  FSETP.NEU.FTZ.AND P0, PT, R172, -INF , PT ;  /* 0xff800000ac00780b */ /* 0x000fc60003f1d000 */
[----:B------:R-:W-:Y:S01]  /*51c0*/  MUFU.EX2 R213, R4 ;  /* 0x0000000400d57308 */ /* 0x000fe20000000800 */
[----:B--2---:R-:W-:Y:S01]  /*51d0*/  FFMA.FTZ R0, R9, c[0x0][0x2d0], -R13 ;  /* 0x0000b40009007a23 */ /* 0x004fe2000001080d */
[----:B---3--:R-:W-:-:S06]  /*51e0*/  F2FP.BF16.PACK_AB R8, R210, R207 ;  /* 0x000000cfd208723e */ /* 0x008fcc00000010ff */
[----:B------:R1:W-:Y:S02]  /*51f0*/  MUFU.EX2 R107, R0 ;  /* 0x00000000006b7308 */ /* 0x0003e40000000800 */
[----:B-1----:R-:W-:-:S06]  /*5200*/  FFMA.FTZ R0, R10, c[0x0][0x2d0], -R13 ;  /* 0x0000b4000a007a23 */ /* 0x002fcc000001080d */
[----:B------:R1:W2:Y:S02]  /*5210*/  MUFU.EX2 R223, R0 ;  /* 0x0000000000df7308 */ /* 0x0002a40000000800 */
[----:B-1----:R-:W-:Y:S01]  /*5220*/  FFMA.FTZ R0, R11, c[0x0][0x2d0], -R13 ;  /* 0x0000b4000b007a23 */ /* 0x002fe2000001080d */
[----:B--2---:R-:W-:-:S05]  /*5230*/  F2FP.BF16.PACK_AB R10, R223, R107 ;  /* 0x0000006bdf0a723e */ /* 0x004fca00000010ff */
[----:B------:R1:W-:Y:S02]  /*5240*/  MUFU.EX2 R216, R0 ;  /* 0x0000000000d87308 */ /* 0x0003e40000000800 */
[----:B-1----:R-:W-:Y:S02]  /*5250*/  FFMA.FTZ R0, R12, c[0x0][0x2d0], -R13 ;  /* 0x0000b4000c007a23 */ /* 0x002fe4000001080d */
[----:B------:R-:W-:-:S04]  /*5260*/  FMUL.FTZ R12, R172, c[0x0][0x2d0] ;  /* 0x0000b400ac0c7a20 */ /* 0x000fc80000410000 */
[----:B------:R1:W-:Y:S01]  /*5270*/  MUFU.EX2 R211, R0 ;  /* 0x0000000000d37308 */ /* 0x0003e20000000800 */
[----:B------:R-:W-:Y:S01]  /*5280*/  FSEL R12, R12, RZ, P0 ;  /* 0x000000ff0c0c7208 */ /* 0x000fe20000000000 */
[----:B-1----:R-:W-:-:S06]  /*5290*/  FFMA.FTZ R0, R14, c[0x0][0x2d0], -R13 ;  /* 0x0000b4000e007a23 */ /* 0x002fcc000001080d */
[----:B------:R1:W-:Y:S02]  /*52a0*/  MUFU.EX2 R101, R0 ;  /* 0x0000000000657308 */ /* 0x0003e40000000800 */
[----:B-1----:R-:W-:-:S04]  /*52b0*/  IMAD.IADD R0, R144, 0x1, R145 ;  /* 0x0000000190007824 */ /* 0x002fc800078e0291 */
[----:B------:R-:W-:Y:S02]  /*52c0*/  IMAD.SHL.U32 R217, R0, 0x2, RZ ;  /* 0x0000000200d97824 */ /* 0x000fe400078e00ff */
[----:B------:R-:W-:Y:S02]  /*52d0*/  FFMA.FTZ R0, R15, c[0x0][0x2d0], -R12 ;  /* 0x0000b4000f007a23 */ /* 0x000fe4000001080c */
[C---:B------:R-:W-:Y:S01]  /*52e0*/  IMAD R220, R2.reuse, 0x2, R217 ;  /* 0x0000000202dc7824 */ /* 0x040fe200078e02d9 */
[----:B------:R-:W-:Y:S01]  /*52f0*/  LEA R218, R3, R217, 0x1 ;  /* 0x000000d903da7211 */ /* 0x000fe200078e08ff */
[----:B------:R1:W-:Y:S01]  /*5300*/  MUFU.EX2 R15, R0 ;  /* 0x00000000000f7308 */ /* 0x0003e20000000800 */
[----:B------:R-:W2:Y:S02]  /*5310*/  LDSM.16.MT88.4 R4, [R217+0x100] ;  /* 0x00010000d904783b */ /* 0x000ea40000004200 */
[----:B------:R-:W-:Y:S01]  /*5320*/  LEA R219, R2, R218, 0x1 ;  /* 0x000000da02db7211 */ /* 0x000fe200078e08ff */
[----:B------:R-:W-:Y:S01]  /*5330*/  IMAD.MOV.U32 R2, RZ, RZ, R88 ;  /* 0x000000ffff027224 */ /* 0x000fe200078e0058 */
[----:B------:R-:W-:Y:S04]  /*5340*/  LDSM.16.MT88.4 R44, [R217+0x900] ;  /* 0x00090000d92c783b */ /* 0x000fe80000004200 */
[----:B------:R-:W-:Y:S04]  /*5350*/  LDSM.16.MT88.4 R36, [R218+0x900] ;  /* 0x00090000da24783b */ /* 0x000fe80000004200 */
[----:B------:R-:W3:Y:S01]  /*5360*/  LDSM.16.MT88.4 R28, [R220+0x100] ;  /* 0x00010000dc1c783b */ /* 0x000ee20000004200 */
[----:B-1----:R-:W-:-:S03]  /*5370*/  FFMA.FTZ R0, R17, c[0x0][0x2d0], -R12 ;  /* 0x0000b40011007a23 */ /* 0x002fc6000001080c */
[----:B------:R-:W1:Y:S01]  /*5380*/  LDSM.16.MT88.4 R72, [R217+0x3100] ;  /* 0x00310000d948783b */ /* 0x000e620000004200 */
[----:B------:R4:W4:Y:S03]  /*5390*/  MUFU.EX2 R14, R0 ;  /* 0x00000000000e7308 */ /* 0x0009260000000800 */
[----:B------:R-:W-:Y:S04]  /*53a0*/  LDSM.16.MT88.4 R84, [R220+0x3100] ;  /* 0x00310000dc54783b */ /* 0x000fe80000004200 */
[----:B------:R-:W-:Y:S04]  /*53b0*/  LDSM.16.MT88.4 R80, [R218+0x3100] ;  /* 0x00310000da50783b */ /* 0x000fe80000004200 */
[----:B------:R-:W-:Y:S04]  /*53c0*/  LDSM.16.MT88.4 R64, [R219+0x900] ;  /* 0x00090000db40783b */ /* 0x000fe80000004200 */
[----:B------:R-:W-:Y:S01]  /*53d0*/  LDSM.16.MT88.4 R68, [R220+0x3900] ;  /* 0x00390000dc44783b */ /* 0x000fe20000004200 */
[----:B----4-:R-:W-:Y:S01]  /*53e0*/  FFMA.FTZ R0, R18, c[0x0][0x2d0], -R12 ;  /* 0x0000b40012007a23 */ /* 0x010fe2000001080c */
[----:B------:R-:W-:-:S02]  /*53f0*/  F2FP.BF16.PACK_AB R9, R14, R15 ;  /* 0x0000000f0e09723e */ /* 0x000fc400000010ff */
[----:B------:R-:W4:Y:S01]  /*5400*/  LDSM.16.MT88.4 R16, [R218+0x100] ;  /* 0x00010000da10783b */ /* 0x000f220000004200 */
[----:B------:R2:W-:Y:S03]  /*5410*/  MUFU.EX2 R3, R0 ;  /* 0x0000000000037308 */ /* 0x0005e60000000800 */
[----:B------:R-:W-:Y:S04]  /*5420*/  LDSM.16.MT88.4 R60, [R217+0x3900] ;  /* 0x00390000d93c783b */ /* 0x000fe80000004200 */
[----:B------:R-:W-:Y:S04]  /*5430*/  LDSM.16.MT88.4 R76, [R219+0x3100] ;  /* 0x00310000db4c783b */ /* 0x000fe80000004200 */
[----:B------:R-:W-:Y:S04]  /*5440*/  LDSM.16.MT88.4 R56, [R218+0x3900] ;  /* 0x00390000da38783b */ /* 0x000fe80000004200 */
[----:B------:R-:W-:Y:S01]  /*5450*/  LDSM.16.MT88.4 R88, [R220+0x900] ;  /* 0x00090000dc58783b */ /* 0x000fe20000004200 */
[----:B--2---:R-:W-:-:S03]  /*5460*/  FFMA.FTZ R0, R22, c[0x0][0x2d0], -R12 ;  /* 0x0000b40016007a23 */ /* 0x004fc6000001080c */
[----:B------:R-:W-:Y:S01]  /*5470*/  LDSM.16.MT88.4 R96, [R218+0x6100] ;  /* 0x00610000da60783b */ /* 0x000fe20000004200 */
[----:B------:R2:W1:Y:S03]  /*5480*/  MUFU.EX2 R100, R0 ;  /* 0x0000000000647308 */ /* 0x0004660000000800 */
[----:B------:R-:W-:Y:S01]  /*5490*/  LDSM.16.MT88.4 R92, [R219+0x3900] ;  /* 0x00390000db5c783b */ /* 0x000fe20000004200 */
[----:B--2---:R-:W-:Y:S01]  /*54a0*/  FFMA.FTZ R0, R21, c[0x0][0x2d0], -R12 ;  /* 0x0000b40015007a23 */ /* 0x004fe2000001080c */
[----:B-1----:R-:W-:-:S03]  /*54b0*/  F2FP.BF16.PACK_AB R11, R100, R3 ;  /* 0x00000003640b723e */ /* 0x002fc600000010ff */
[----:B------:R1:W-:Y:S04]  /*54c0*/  MUFU.EX2 R111, R0 ;  /* 0x00000000006f7308 */ /* 0x0003e80000000800 */
[C---:B------:R-:W-:Y:S07]  /*54d0*/  HMMA.16816.F32.BF16 R40, R8.reuse, R4, RZ ;  /* 0x000000040828723c */ /* 0x040fee00000418ff */
[----:B------:R-:W-:Y:S01]  /*54e0*/  F2FP.BF16.PACK_AB R4, R211, R216 ;  /* 0x000000d8d304723e */ /* 0x000fe200000010ff */
[----:B------:R-:W-:Y:S01]  /*54f0*/  HMMA.16816.F32.BF16 R32, R8, R6, RZ ;  /* 0x000000060820723c */ /* 0x000fe200000418ff */
[----:B-1----:R-:W-:-:S06]  /*5500*/  FFMA.FTZ R0, R20, c[0x0][0x2d0], -R12 ;  /* 0x0000b40014007a23 */ /* 0x002fcc000001080c */
[----:B------:R-:W-:Y:S01]  /*5510*/  F2FP.BF16.PACK_AB R6, R213, R101 ;  /* 0x00000065d506723e */ /* 0x000fe200000010ff */
[----:B------:R1:W2:Y:S01]  /*5520*/  MUFU.EX2 R105, R0 ;  /* 0x0000000000697308 */ /* 0x0002a20000000800 */
[C---:B---3--:R-:W-:Y:S08]  /*5530*/  HMMA.16816.F32.BF16 R52, R8.reuse, R28, RZ ;  /* 0x0000001c0834723c */ /* 0x048ff000000418ff */
[C---:B------:R-:W-:Y:S01]  /*5540*/  HMMA.16816.F32.BF16 R48, R8.reuse, R30, RZ ;  /* 0x0000001e0830723c */ /* 0x040fe200000418ff */
[--C-:B-1----:R-:W-:Y:S01]  /*5550*/  FFMA.FTZ R0, R23, c[0x0][0x2d0], -R12.reuse ;  /* 0x0000b40017007a23 */ /* 0x102fe2000001080c */
[----:B--2---:R-:W-:Y:S01]  /*5560*/  F2FP.BF16.PACK_AB R5, R105, R111 ;  /* 0x0000006f6905723e */ /* 0x004fe200000010ff */
[----:B------:R-:W1:Y:S05]  /*5570*/  LDSM.16.MT88.4 R20, [R219+0x100] ;  /* 0x00010000db14783b */ /* 0x000e6a0000004200 */
[----:B------:R-:W-:Y:S01]  /*5580*/  HMMA.16816.F32.BF16 R28, R8, R74, RZ ;  /* 0x0000004a081c723c */ /* 0x000fe200000418ff */
[----:B------:R2:W-:Y:S02]  /*5590*/  MUFU.EX2 R102, R0 ;  /* 0x0000000000667308 */ /* 0x0005e40000000800 */
[----:B--2---:R-:W-:-:S06]  /*55a0*/  FFMA.FTZ R0, R24, c[0x0][0x2d0], -R12 ;  /* 0x0000b40018007a23 */ /* 0x004fcc000001080c */
[----:B------:R2:W3:Y:S02]  /*55b0*/  MUFU.EX2 R110, R0 ;  /* 0x00000000006e7308 */ /* 0x0004e40000000800 */
[----:B--2---:R-:W-:Y:S01]  /*55c0*/  IMAD.MOV.U32 R0, RZ, RZ, R25 ;  /* 0x000000ffff007224 */ /* 0x004fe200078e0019 */
[----:B---3--:R-:W-:Y:S01]  /*55d0*/  F2FP.BF16.PACK_AB R7, R110, R102 ;  /* 0x000000666e07723e */ /* 0x008fe200000010ff */
[C---:B----4-:R-:W-:Y:S08]  /*55e0*/  HMMA.16816.F32.BF16 R24, R8.reuse, R16, RZ ;  /* 0x000000100818723c */ /* 0x050ff000000418ff */
[----:B------:R-:W-:Y:S08]  /*55f0*/  HMMA.16816.F32.BF16 R16, R8, R18, RZ ;  /* 0x000000120810723c */ /* 0x000ff000000418ff */
[----:B------:R-:W-:Y:S08]  /*5600*/  HMMA.16816.F32.BF16 R192, R4, R44, R40 ;  /* 0x0000002c04c0723c */ /* 0x000ff00000041828 */
[----:B-1----:R-:W-:Y:S08]  /*5610*/  HMMA.16816.F32.BF16 R40, R8, R20, RZ ;  /* 0x000000140828723c */ /* 0x002ff000000418ff */
[C---:B------:R-:W-:Y:S08]  /*5620*/  HMMA.16816.F32.BF16 R188, R4.reuse, R46, R32 ;  /* 0x0000002e04bc723c */ /* 0x040ff00000041820 */
[C---:B------:R-:W-:Y:S08]  /*5630*/  HMMA.16816.F32.BF16 R184, R4.reuse, R36, R24 ;  /* 0x0000002404b8723c */ /* 0x040ff00000041818 */
[----:B------:R-:W-:Y:S08]  /*5640*/  HMMA.16816.F32.BF16 R180, R4, R38, R16 ;  /* 0x0000002604b4723c */ /* 0x000ff00000041810 */
[C---:B------:R-:W-:Y:S08]  /*5650*/  HMMA.16816.F32.BF16 R36, R8.reuse, R22, RZ ;  /* 0x000000160824723c */ /* 0x040ff000000418ff */
[C---:B------:R-:W-:Y:S01]  /*5660*/  HMMA.16816.F32.BF16 R32, R8.reuse, R72, RZ ;  /* 0x000000480820723c */ /* 0x040fe200000418ff */
[----:B------:R-:W1:Y:S07]  /*5670*/  LDSM.16.MT88.4 R72, [R217+0x6100] ;  /* 0x00610000d948783b */ /* 0x000e6e0000004200 */
[C---:B------:R-:W-:Y:S08]  /*5680*/  HMMA.16816.F32.BF16 R44, R8.reuse, R86, RZ ;  /* 0x00000056082c723c */ /* 0x040ff000000418ff */
[C---:B------:R-:W-:Y:S08]  /*5690*/  HMMA.16816.F32.BF16 R20, R8.reuse, R82, RZ ;  /* 0x000000520814723c */ /* 0x040ff000000418ff */
[C---:B------:R-:W-:Y:S01]  /*56a0*/  HMMA.16816.F32.BF16 R16, R8.reuse, R84, RZ ;  /* 0x000000540810723c */ /* 0x040fe200000418ff */
[----:B------:R-:W-:Y:S07]  /*56b0*/  LDSM.16.MT88.4 R84, [R220+0x6900] ;  /* 0x00690000dc54783b */ /* 0x000fee0000004200 */
[----:B------:R-:W-:Y:S01]  /*56c0*/  HMMA.16816.F32.BF16 R24, R8, R80, RZ ;  /* 0x000000500818723c */ /* 0x000fe200000418ff */
[----:B------:R-:W-:Y:S07]  /*56d0*/  LDSM.16.MT88.4 R80, [R219+0x6900] ;  /* 0x00690000db50783b */ /* 0x000fee0000004200 */
[C---:B------:R-:W-:Y:S01]  /*56e0*/  HMMA.16816.F32.BF16 R128, R4.reuse, R64, R40 ;  /* 0x000000400480723c */ /* 0x040fe20000041828 */
[----:B------:R-:W2:Y:S07]  /*56f0*/  LDSM.16.MT88.4 R40, [R220+0x6100] ;  /* 0x00610000dc28783b */ /* 0x000eae0000004200 */
[C---:B------:R-:W-:Y:S01]  /*5700*/  HMMA.16816.F32.BF16 R176, R4.reuse, R66, R36 ;  /* 0x0000004204b0723c */ /* 0x040fe20000041824 */
[----:B------:R-:W3:Y:S07]  /*5710*/  LDSM.16.MT88.4 R36, [R217+0x6900] ;  /* 0x00690000d924783b */ /* 0x000eee0000004200 */
[C---:B------:R-:W-:Y:S01]  /*5720*/  HMMA.16816.F32.BF16 R196, R4.reuse, R70, R44 ;  /* 0x0000004604c4723c */ /* 0x040fe2000004182c */
[----:B------:R-:W4:Y:S07]  /*5730*/  LDSM.16.MT88.4 R44, [R219+0x6100] ;  /* 0x00610000db2c783b */ /* 0x000f2e0000004200 */
[----:B------:R-:W-:Y:S08]  /*5740*/  HMMA.16816.F32.BF16 R168, R4, R60, R32 ;  /* 0x0000003c04a8723c */ /* 0x000ff00000041820 */
[----:B------:R-:W-:Y:S08]  /*5750*/  HMMA.16816.F32.BF16 R32, R8, R76, RZ ;  /* 0x0000004c0820723c */ /* 0x000ff000000418ff */
[----:B------:R-:W-:Y:S08]  /*5760*/  HMMA.16816.F32.BF16 R164, R4, R62, R28 ;  /* 0x0000003e04a4723c */ /* 0x000ff0000004181c */
[----:B------:R-:W-:Y:S01]  /*5770*/  HMMA.16816.F32.BF16 R28, R8, R78, RZ ;  /* 0x0000004e081c723c */ /* 0x000fe200000418ff */
[----:B------:R-:W-:Y:S07]  /*5780*/  LDSM.16.MT88.4 R76, [R219+0x9100] ;  /* 0x00910000db4c783b */ /* 0x000fee0000004200 */
[C---:B------:R-:W-:Y:S08]  /*5790*/  HMMA.16816.F32.BF16 R144, R4.reuse, R58, R20 ;  /* 0x0000003a0490723c */ /* 0x040ff00000041814 */
[----:B------:R-:W-:Y:S01]  /*57a0*/  HMMA.16816.F32.BF16 R148, R4, R68, R16 ;  /* 0x000000440494723c */ /* 0x000fe20000041810 */
[----:B------:R-:W2:Y:S07]  /*57b0*/  LDSM.16.MT88.4 R68, [R218+0x6900] ;  /* 0x00690000da44783b */ /* 0x000eae0000004200 */
[----:B-1----:R-:W-:Y:S08]  /*57c0*/  HMMA.16816.F32.BF16 R20, R8, R74, RZ ;  /* 0x0000004a0814723c */ /* 0x002ff000000418ff */
[C---:B------:R-:W-:Y:S01]  /*57d0*/  HMMA.16816.F32.BF16 R132, R4.reuse, R90, R48 ;  /* 0x0000005a0484723c */ /* 0x040fe20000041830 */
[----:B------:R-:W1:Y:S07]  /*57e0*/  LDSM.16.MT88.4 R48, [R217+0x9100] ;  /* 0x00910000d930783b */ /* 0x000e6e0000004200 */
[----:B------:R-:W-:Y:S08]  /*57f0*/  HMMA.16816.F32.BF16 R140, R4, R56, R24 ;  /* 0x00000038048c723c */ /* 0x000ff00000041818 */
[C---:B------:R-:W-:Y:S01]  /*5800*/  HMMA.16816.F32.BF16 R24, R8.reuse, R72, RZ ;  /* 0x000000480818723c */ /* 0x040fe200000418ff */
[----:B------:R-:W1:Y:S07]  /*5810*/  LDSM.16.MT88.4 R72, [R220+0x9100] ;  /* 0x00910000dc48783b */ /* 0x000e6e0000004200 */
[----:B------:R-:W-:Y:S07]  /*5820*/  HMMA.16816.F32.BF16 R16, R8, R96, RZ ;  /* 0x000000600810723c */ /* 0x000fee00000418ff */
[----:B------:R-:W-:Y:S01]  /*5830*/  IMAD.MOV.U32 R97, RZ, RZ, R116 ;  /* 0x000000ffff617224 */ /* 0x000fe200078e0074 */
[----:B------:R-:W-:Y:S01]  /*5840*/  HMMA.16816.F32.BF16 R160, R4, R92, R32 ;  /* 0x0000005c04a0723c */ /* 0x000fe20000041820 */
[----:B------:R-:W-:-:S06]  /*5850*/  MOV R96, R111 ;  /* 0x0000006f00607202 */ /* 0x000fcc0000000f00 */
[----:B------:R-:W-:Y:S01]  /*5860*/  IMAD.MOV.U32 R93, RZ, RZ, R110 ;  /* 0x000000ffff5d7224 */ /* 0x000fe200078e006e */
[----:B--2---:R-:W-:Y:S01]  /*5870*/  HMMA.16816.F32.BF16 R32, R8, R40, RZ ;  /* 0x000000280820723c */ /* 0x004fe200000418ff */
[----:B------:R-:W-:-:S07]  /*5880*/  IMAD.MOV.U32 R92, RZ, RZ, R109 ;  /* 0x000000ffff5c7224 */ /* 0x000fce00078e006d */
[----:B------:R-:W-:Y:S07]  /*5890*/  HMMA.16816.F32.BF16 R156, R4, R94, R28 ;  /* 0x0000005e049c723c */ /* 0x000fee000004181c */
[----:B------:R-:W-:Y:S01]  /*58a0*/  MOV R95, R108 ;  /* 0x0000006c005f7202 */ /* 0x000fe20000000f00 */
[----:B------:R-:W-:Y:S08]  /*58b0*/  HMMA.16816.F32.BF16 R28, R8, R42, RZ ;  /* 0x0000002a081c723c */ /* 0x000ff000000418ff */
[C---:B---3--:R-:W-:Y:S08]  /*58c0*/  HMMA.16816.F32.BF16 R120, R4.reuse, R38, R20 ;  /* 0x000000260478723c */ /* 0x048ff00000041814 */
[----:B------:R-:W-:Y:S01]  /*58d0*/  HMMA.16816.F32.BF16 R136, R4, R88, R52 ;  /* 0x000000580488723c */ /* 0x000fe20000041834 */
[----:B------:R-:W2:Y:S04]  /*58e0*/  LDSM.16.MT88.4 R52, [R218+0x9100] ;  /* 0x00910000da34783b */ /* 0x000ea80000004200 */
[----:B------:R-:W3:Y:S03]  /*58f0*/  LDSM.16.MT88.4 R88, [R217+0x9900] ;  /* 0x00990000d958783b */ /* 0x000ee60000004200 */
[----:B----4-:R-:W-:Y:S08]  /*5900*/  HMMA.16816.F32.BF16 R20, R8, R46, RZ ;  /* 0x0000002e0814723c */ /* 0x010ff000000418ff */
[C---:B------:R-:W-:Y:S08]  /*5910*/  HMMA.16816.F32.BF16 R152, R4.reuse, R36, R24 ;  /* 0x000000240498723c */ /* 0x040ff00000041818 */
[----:B------:R-:W-:Y:S07]  /*5920*/  HMMA.16816.F32.BF16 R116, R4, R68, R16 ;  /* 0x000000440474723c */ /* 0x000fee0000041810 */
[----:B------:R-:W-:Y:S01]  /*5930*/  IMAD.MOV.U32 R68, RZ, RZ, R107 ;  /* 0x000000ffff447224 */ /* 0x000fe200078e006b */
[----:B------:R-:W-:Y:S01]  /*5940*/  HMMA.16816.F32.BF16 R24, R8, R44, RZ ;  /* 0x0000002c0818723c */ /* 0x000fe200000418ff */
[----:B------:R-:W-:-:S07]  /*5950*/  IMAD.MOV.U32 R69, RZ, RZ, R97 ;  /* 0x000000ffff457224 */ /* 0x000fce00078e0061 */
[C---:B-1----:R-:W-:Y:S08]  /*5960*/  HMMA.16816.F32.BF16 R16, R8.reuse, R48, RZ ;  /* 0x000000300810723c */ /* 0x042ff000000418ff */
[C---:B------:R-:W-:Y:S08]  /*5970*/  HMMA.16816.F32.BF16 R60, R8.reuse, R50, RZ ;  /* 0x00000032083c723c */ /* 0x040ff000000418ff */
[C---:B------:R-:W-:Y:S07]  /*5980*/  HMMA.16816.F32.BF16 R48, R8.reuse, R72, RZ ;  /* 0x000000480830723c */ /* 0x040fee00000418ff */
[----:B------:R-:W-:Y:S01]  /*5990*/  IMAD.MOV.U32 R72, RZ, RZ, R106 ;  /* 0x000000ffff487224 */ /* 0x000fe200078e006a */
[----:B------:R-:W-:Y:S01]  /*59a0*/  HMMA.16816.F32.BF16 R44, R8, R74, RZ ;  /* 0x0000004a082c723c */ /* 0x000fe200000418ff */
[----:B------:R-:W-:-:S06]  /*59b0*/  MOV R73, R105 ;  /* 0x0000006900497202 */ /* 0x000fcc0000000f00 */
[----:B------:R-:W-:Y:S01]  /*59c0*/  IMAD.MOV.U32 R74, RZ, RZ, R104 ;  /* 0x000000ffff4a7224 */ /* 0x000fe200078e0068 */
[----:B--2---:R-:W-:Y:S01]  /*59d0*/  HMMA.16816.F32.BF16 R56, R8, R52, RZ ;  /* 0x000000340838723c */ /* 0x004fe200000418ff */
[----:B------:R-:W-:-:S07]  /*59e0*/  IMAD.MOV.U32 R75, RZ, RZ, R103 ;  /* 0x000000ffff4b7224 */ /* 0x000fce00078e0067 */
[----:B------:R-:W-:Y:S07]  /*59f0*/  HMMA.16816.F32.BF16 R104, R4, R84, R32 ;  /* 0x000000540468723c */ /* 0x000fee0000041820 */
[----:B------:R-:W-:Y:S01]  /*5a00*/  MOV R34, R102 ;  /* 0x0000006600227202 */ /* 0x000fe20000000f00 */
[----:B------:R-:W-:Y:S01]  /*5a10*/  IMAD.MOV.U32 R33, RZ, RZ, R101 ;  /* 0x000000ffff217224 */ /* 0x000fe200078e0065 */
[----:B------:R-:W-:Y:S01]  /*5a20*/  HMMA.16816.F32.BF16 R52, R8, R54, RZ ;  /* 0x000000360834723c */ /* 0x000fe200000418ff */
[----:B------:R-:W-:-:S02]  /*5a30*/  IMAD.MOV.U32 R32, RZ, RZ, R100 ;  /* 0x000000ffff207224 */ /* 0x000fc400078e0064 */
[----:B------:R-:W-:-:S05]  /*5a40*/  IMAD.MOV.U32 R35, RZ, RZ, R69 ;  /* 0x000000ffff237224 */ /* 0x000fca00078e0045 */
[C---:B------:R-:W-:Y:S07]  /*5a50*/  HMMA.16816.F32.BF16 R100, R4.reuse, R86, R28 ;  /* 0x000000560464723c */ /* 0x040fee000004181c */
[----:B------:R-:W-:Y:S01]  /*5a60*/  MOV R31, R95 ;  /* 0x0000005f001f7202 */ /* 0x000fe20000000f00 */
[----:B------:R-:W-:Y:S01]  /*5a70*/  IMAD.MOV.U32 R30, RZ, RZ, R92 ;  /* 0x000000ffff1e7224 */ /* 0x000fe200078e005c */
[----:B---3--:R-:W-:Y:S01]  /*5a80*/  HMMA.16816.F32.BF16 R84, R4, R88, R16 ;  /* 0x000000580454723c */ /* 0x008fe20000041810 */
[----:B------:R-:W-:Y:S01]  /*5a90*/  IMAD.MOV.U32 R29, RZ, RZ, R93 ;  /* 0x000000ffff1d7224 */ /* 0x000fe200078e005d */
[----:B------:R-:W-:Y:S01]  /*5aa0*/  LDSM.16.MT88.4 R16, [R220+0x9900] ;  /* 0x00990000dc10783b */ /* 0x000fe20000004200 */
[----:B------:R-:W-:-:S05]  /*5ab0*/  MOV R28, R96 ;  /* 0x00000060001c7202 */ /* 0x000fca0000000f00 */
[----:B------:R-:W-:Y:S01]  /*5ac0*/  HMMA.16816.F32.BF16 R92, R4, R82, R20 ;  /* 0x00000052045c723c */ /* 0x000fe20000041814 */
[----:B------:R-:W1:Y:S07]  /*5ad0*/  LDSM.16.MT88.4 R20, [R218+0x9900] ;  /* 0x00990000da14783b */ /* 0x000e6e0000004200 */
[C---:B------:R-:W-:Y:S08]  /*5ae0*/  HMMA.16816.F32.BF16 R64, R8.reuse, R98, RZ ;  /* 0x000000620840723c */ /* 0x040ff000000418ff */
[C---:B------:R-:W-:Y:S08]  /*5af0*/  HMMA.16816.F32.BF16 R40, R8.reuse, R76, RZ ;  /* 0x0000004c0828723c */ /* 0x040ff000000418ff */
[----:B------:R-:W-:Y:S01]  /*5b00*/  HMMA.16816.F32.BF16 R36, R8, R78, RZ ;  /* 0x0000004e0824723c */ /* 0x000fe200000418ff */
[----:B------:R-:W2:Y:S07]  /*5b10*/  LDSM.16.MT88.4 R8, [R219+0x9900] ;  /* 0x00990000db08783b */ /* 0x000eae0000004200 */
[C---:B------:R-:W-:Y:S07]  /*5b20*/  HMMA.16816.F32.BF16 R88, R4.reuse, R90, R60 ;  /* 0x0000005a0458723c */ /* 0x040fee000004183c */
[----:B------:R-:W-:Y:S01]  /*5b30*/  IMAD.MOV.U32 R62, RZ, RZ, R0 ;  /* 0x000000ffff3e7224 */ /* 0x000fe200078e0000 */
[----:B------:R-:W-:Y:S01]  /*5b40*/  HMMA.16816.F32.BF16 R96, R4, R80, R24 ;  /* 0x000000500460723c */ /* 0x000fe20000041818 */
[----:B------:R-:W-:Y:S01]  /*5b50*/  FFMA.FTZ R0, R127, c[0x0][0x2d0], -R13 ;  /* 0x0000b4007f007a23 */ /* 0x000fe2000001080d */
[----:B------:R-:W-:Y:S01]  /*5b60*/  MOV R61, R222 ;  /* 0x000000de003d7202 */ /* 0x000fe20000000f00 */
[----:B------:R-:W-:Y:S01]  /*5b70*/  IMAD.MOV.U32 R63, RZ, RZ, R2 ;  /* 0x000000ffff3f7224 */ /* 0x000fe200078e0002 */
[----:B------:R-:W-:Y:S01]  /*5b80*/  LDSM.16.MT88.4 R24, [R219+0x1100] ;  /* 0x00110000db18783b */ /* 0x000fe20000004200 */
[----:B------:R-:W-:-:S02]  /*5b90*/  FFMA.FTZ R2, R113, c[0x0][0x2d0], -R12 ;  /* 0x0000b40071027a23 */ /* 0x000fc4000001080c */
[----:B------:R-:W-:Y:S01]  /*5ba0*/  IMAD.MOV.U32 R127, RZ, RZ, R30 ;  /* 0x000000ffff7f7224 */ /* 0x000fe200078e001e */
[----:B-1----:R-:W-:Y:S01]  /*5bb0*/  HMMA.16816.F32.BF16 R80, R4, R20, R56 ;  /* 0x000000140450723c */ /* 0x002fe20000041838 */
[----:B------:R1:W3:Y:S01]  /*5bc0*/  MUFU.EX2 R20, R0 ;  /* 0x0000000000147308 */ /* 0x0002e20000000800 */
[----:B------:R-:W-:-:S05]  /*5bd0*/  IMAD.MOV.U32 R30, RZ, RZ, R33 ;  /* 0x000000ffff1e7224 */ /* 0x000fca00078e0021 */
[----:B------:R-:W-:Y:S01]  /*5be0*/  IMAD.MOV.U32 R59, RZ, RZ, R74 ;  /* 0x000000ffff3b7224 */ /* 0x000fe200078e004a */
[C---:B------:R-:W-:Y:S01]  /*5bf0*/  HMMA.16816.F32.BF16 R76, R4.reuse, R22, R52 ;  /* 0x00000016044c723c */ /* 0x040fe20000041834 */
[----:B------:R-:W-:Y:S01]  /*5c00*/  MOV R58, R75 ;  /* 0x0000004b003a7202 */ /* 0x000fe20000000f00 */
[----:B------:R-:W-:Y:S02]  /*5c10*/  IMAD.MOV.U32 R57, RZ, RZ, R72 ;  /* 0x000000ffff397224 */ /* 0x000fe400078e0048 */
[----:B------:R-:W-:Y:S02]  /*5c20*/  IMAD.MOV.U32 R56, RZ, RZ, R73 ;  /* 0x000000ffff387224 */ /* 0x000fe400078e0049 */
[----:B------:R-:W-:Y:S01]  /*5c30*/  IMAD.MOV.U32 R113, RZ, RZ, R59 ;  /* 0x000000ffff717224 */ /* 0x000fe200078e003b */
[----:B------:R-:W-:Y:S01]  /*5c40*/  MOV R54, R68 ;  /* 0x0000004400367202 */ /* 0x000fe20000000f00 */
[----:B------:R-:W-:Y:S01]  /*5c50*/  HMMA.16816.F32.BF16 R108, R4, R70, R64 ;  /* 0x00000046046c723c */ /* 0x000fe20000041840 */
[----:B-1----:R-:W-:-:S02]  /*5c60*/  FFMA.FTZ R0, R126, c[0x0][0x2d0], -R13 ;  /* 0x0000b4007e007a23 */ /* 0x002fc4000001080d */
[----:B------:R3:W-:Y:S05]  /*5c70*/  MUFU.EX2 R126, R2 ;  /* 0x00000002007e7308 */ /* 0x0007ea0000000800 */
[C---:B------:R-:W-:Y:S03]  /*5c80*/  HMMA.16816.F32.BF16 R72, R4.reuse, R16, R48 ;  /* 0x000000100448723c */ /* 0x040fe60000041830 */
[----:B------:R1:W4:Y:S05]  /*5c90*/  MUFU.EX2 R55, R0 ;  /* 0x0000000000377308 */ /* 0x00032a0000000800 */
[----:B------:R-:W-:Y:S01]  /*5ca0*/  HMMA.16816.F32.BF16 R64, R4, R18, R44 ;  /* 0x000000120440723c */ /* 0x000fe2000004182c */
[----:B------:R-:W-:Y:S01]  /*5cb0*/  LDSM.16.MT88.4 R16, [R218+0x1100] ;  /* 0x00110000da10783b */ /* 0x000fe20000004200 */
[----:B---3--:R-:W-:-:S03]  /*5cc0*/  IMAD.MOV.U32 R2, RZ, RZ, R20 ;  /* 0x000000ffff027224 */ /* 0x008fc600078e0014 */
[----:B------:R-:W3:Y:S03]  /*5cd0*/  LDSM.16.MT88.4 R20, [R217+0x1100] ;  /* 0x00110000d914783b */ /* 0x000ee60000004200 */
[----:B--2---:R-:W-:Y:S01]  /*5ce0*/  HMMA.16816.F32.BF16 R48, R4, R8, R40 ;  /* 0x000000080430723c */ /* 0x004fe20000041828 */
[----:B-1----:R-:W-:-:S04]  /*5cf0*/  FFMA.FTZ R0, R125, c[0x0][0x2d0], -R13 ;  /* 0x0000b4007d007a23 */ /* 0x002fc8000001080d */
[----:B------:R1:W-:Y:S03]  /*5d00*/  MUFU.EX2 R125, R0 ;  /* 0x00000000007d7308 */ /* 0x0003e60000000800 */
[----:B------:R-:W-:Y:S01]  /*5d10*/  HMMA.16816.F32.BF16 R36, R4, R10, R36 ;  /* 0x0000000a0424723c */ /* 0x000fe20000041824 */
[----:B------:R-:W2:Y:S06]  /*5d20*/  LDSM.16.MT88.4 R8, [R220+0x1100] ;  /* 0x00110000dc08783b */ /* 0x000eac0000004200 */
[----:B----4-:R-:W-:Y:S01]  /*5d30*/  F2FP.BF16.PACK_AB R4, R55, R2 ;  /* 0x000000023704723e */ /* 0x010fe200000010ff */
[----:B-1----:R-:W-:-:S04]  /*5d40*/  FFMA.FTZ R0, R124, c[0x0][0x2d0], -R13 ;  /* 0x0000b4007c007a23 */ /* 0x002fc8000001080d */
[----:B------:R1:W4:Y:S02]  /*5d50*/  MUFU.EX2 R222, R0 ;  /* 0x0000000000de7308 */ /* 0x0003240000000800 */
[----:B-1----:R-:W-:Y:S01]  /*5d60*/  FFMA.FTZ R0, R115, c[0x0][0x2d0], -R12 ;  /* 0x0000b40073007a23 */ /* 0x002fe2000001080c */
[----:B----4-:R-:W-:Y:S02]  /*5d70*/  F2FP.BF16.PACK_AB R6, R222, R125 ;  /* 0x0000007dde06723e */ /* 0x010fe400000010ff */
[----:B------:R-:W-:-:S03]  /*5d80*/  MOV R115, R29 ;  /* 0x0000001d00737202 */ /* 0x000fc60000000f00 */
[----:B------:R1:W4:Y:S01]  /*5d90*/  MUFU.EX2 R52, R0 ;  /* 0x0000000000347308 */ /* 0x0003220000000800 */
[----:B------:R-:W-:Y:S01]  /*5da0*/  MOV R29, R32 ;  /* 0x00000020001d7202 */ /* 0x000fe20000000f00 */
[----:B-1----:R-:W-:Y:S02]  /*5db0*/  FFMA.FTZ R0, R114, c[0x0][0x2d0], -R12 ;  /* 0x0000b40072007a23 */ /* 0x002fe4000001080c */
[----:B------:R-:W-:-:S04]  /*5dc0*/  IMAD.MOV.U32 R114, RZ, RZ, R28 ;  /* 0x000000ffff727224 */ /* 0x000fc800078e001c */
[----:B------:R1:W-:Y:S01]  /*5dd0*/  MUFU.EX2 R124, R0 ;  /* 0x00000000007c7308 */ /* 0x0003e20000000800 */
[----:B------:R-:W-:Y:S02]  /*5de0*/  IMAD.MOV.U32 R28, RZ, RZ, R31 ;  /* 0x000000ffff1c7224 */ /* 0x000fe400078e001f */
[----:B------:R-:W-:Y:S02]  /*5df0*/  IMAD.MOV.U32 R31, RZ, RZ, R34 ;  /* 0x000000ffff1f7224 */ /* 0x000fe400078e0022 */
[----:B-1----:R-:W-:Y:S01]  /*5e00*/  FFMA.FTZ R0, R112, c[0x0][0x2d0], -R12 ;  /* 0x0000b40070007a23 */ /* 0x002fe2000001080c */
[----:B------:R-:W-:-:S03]  /*5e10*/  MOV R112, R58 ;  /* 0x0000003a00707202 */ /* 0x000fc60000000f00 */
[----:B------:R4:W1:Y:S02]  /*5e20*/  MUFU.EX2 R40, R0 ;  /* 0x0000000000287308 */ /* 0x0008640000000800 */
[----:B----4-:R-:W-:Y:S02]  /*5e30*/  MOV R0, R52 ;  /* 0x0000003400007202 */ /* 0x010fe40000000f00 */
[----:B-1----:R-:W-:Y:S02]  /*5e40*/  F2FP.BF16.PACK_AB R7, R40, R126 ;  /* 0x0000007e2807723e */ /* 0x002fe400000010ff */
[----:B------:R-:W-:-:S07]  /*5e50*/  F2FP.BF16.PACK_AB R5, R124, R0 ;  /* 0x000000007c05723e */ /* 0x000fce00000010ff */
[C---:B---3--:R-:W-:Y:S07]  /*5e60*/  HMMA.16816.F32.BF16 R68, R4.reuse, R20, R192 ;  /* 0x000000140444723c */ /* 0x048fee00000418c0 */
[----:B------:R-:W-:Y:S01]  /*5e70*/  IMAD.MOV.U32 R192, RZ, RZ, R61 ;  /* 0x000000ffffc07224 */ /* 0x000fe200078e003d */
[----:B------:R-:W-:Y:S01]  /*5e80*/  MOV R194, R40 ;  /* 0x0000002800c27202 */ /* 0x000fe20000000f00 */
[----:B------:R-:W-:Y:S01]  /*5e90*/  IMAD.MOV.U32 R193, RZ, RZ, R62 ;  /* 0x000000ffffc17224 */ /* 0x000fe200078e003e */
[----:B--2---:R-:W-:Y:S01]  /*5ea0*/  HMMA.16816.F32.BF16 R44, R4, R8, R136 ;  /* 0x00000008042c723c */ /* 0x004fe20000041888 */
[----:B------:R-:W-:-:S07]  /*5eb0*/  IMAD.MOV.U32 R195, RZ, RZ, R63 ;  /* 0x000000ffffc37224 */ /* 0x000fce00078e003f */
[C---:B------:R-:W-:Y:S01]  /*5ec0*/  HMMA.16816.F32.BF16 R60, R4.reuse, R22, R188 ;  /* 0x00000016043c723c */ /* 0x040fe200000418bc */
[----:B------:R-:W1:Y:S06]  /*5ed0*/  LDSM.16.MT88.4 R20, [R220+0x4100] ;  /* 0x00410000dc14783b */ /* 0x000e6c0000004200 */
[----:B------:R-:W-:Y:S01]  /*5ee0*/  IMAD.MOV.U32 R188, RZ, RZ, R54 ;  /* 0x000000ffffbc7224 */ /* 0x000fe200078e0036 */
[----:B------:R-:W-:Y:S01]  /*5ef0*/  MOV R191, R55 ;  /* 0x0000003700bf7202 */ /* 0x000fe20000000f00 */
[----:B------:R-:W-:Y:S01]  /*5f00*/  IMAD.MOV.U32 R189, RZ, RZ, R56 ;  /* 0x000000ffffbd7224 */ /* 0x000fe200078e0038 */
[----:B------:R-:W-:Y:S01]  /*5f10*/  HMMA.16816.F32.BF16 R52, R4, R18, R180 ;  /* 0x000000120434723c */ /* 0x000fe200000418b4 */
[----:B------:R-:W-:-:S07]  /*5f20*/  IMAD.MOV.U32 R190, RZ, RZ, R57 ;  /* 0x000000ffffbe7224 */ /* 0x000fce00078e0039 */
[C---:B------:R-:W-:Y:S01]  /*5f30*/  HMMA.16816.F32.BF16 R56, R4.reuse, R16, R184 ;  /* 0x000000100438723c */ /* 0x040fe200000418b8 */
[----:B------:R-:W2:Y:S06]  /*5f40*/  LDSM.16.MT88.4 R16, [R217+0x4100] ;  /* 0x00410000d910783b */ /* 0x000eac0000004200 */
[----:B------:R-:W-:Y:S01]  /*5f50*/  MOV R187, R35 ;  /* 0x0000002300bb7202 */ /* 0x000fe20000000f00 */
[C---:B------:R-:W-:Y:S01]  /*5f60*/  HMMA.16816.F32.BF16 R40, R4.reuse, R10, R132 ;  /* 0x0000000a0428723c */ /* 0x040fe20000041884 */
[----:B------:R-:W3:Y:S07]  /*5f70*/  LDSM.16.MT88.4 R8, [R218+0x4100] ;  /* 0x00410000da08783b */ /* 0x000eee0000004200 */
[C---:B------:R-:W-:Y:S08]  /*5f80*/  HMMA.16816.F32.BF16 R32, R4.reuse, R24, R128 ;  /* 0x000000180420723c */ /* 0x040ff00000041880 */
[C---:B-1----:R-:W-:Y:S07]  /*5f90*/  HMMA.16816.F32.BF16 R148, R4.reuse, R20, R148 ;  /* 0x000000140494723c */ /* 0x042fee0000041894 */
[----:B------:R-:W-:Y:S01]  /*5fa0*/  IMAD.MOV.U32 R20, RZ, RZ, R30 ;  /* 0x000000ffff147224 */ /* 0x000fe200078e001e */
[C---:B------:R-:W-:Y:S01]  /*5fb0*/  HMMA.16816.F32.BF16 R128, R4.reuse, R26, R176 ;  /* 0x0000001a0480723c */ /* 0x040fe200000418b0 */
[----:B------:R-:W-:Y:S01]  /*5fc0*/  MOV R21, R189 ;  /* 0x000000bd00157202 */ /* 0x000fe20000000f00 */
[----:B------:R-:W-:Y:S05]  /*5fd0*/  LDSM.16.MT88.4 R24, [R217+0xa100] ;  /* 0x00a10000d918783b */ /* 0x000fea0000004200 */
[----:B------:R-:W-:Y:S01]  /*5fe0*/  IMAD.MOV.U32 R179, RZ, RZ, R187 ;  /* 0x000000ffffb37224 */ /* 0x000fe200078e00bb */
[----:B------:R-:W-:Y:S01]  /*5ff0*/  HMMA.16816.F32.BF16 R196, R4, R22, R196 ;  /* 0x0000001604c4723c */ /* 0x000fe200000418c4 */
[----:B------:R-:W-:-:S06]  /*6000*/  IMAD.MOV.U32 R178, RZ, RZ, R188 ;  /* 0x000000ffffb27224 */ /* 0x000fcc00078e00bc */
[----:B------:R-:W-:Y:S01]  /*6010*/  IMAD.MOV.U32 R23, RZ, RZ, R191 ;  /* 0x000000ffff177224 */ /* 0x000fe200078e00bf */
[C---:B--2---:R-:W-:Y:S08]  /*6020*/  HMMA.16816.F32.BF16 R132, R4.reuse, R16, R168 ;  /* 0x000000100484723c */ /* 0x044ff000000418a8 */
[C---:B------:R-:W-:Y:S01]  /*6030*/  HMMA.16816.F32.BF16 R136, R4.reuse, R18, R164 ;  /* 0x000000120488723c */ /* 0x040fe200000418a4 */
[----:B------:R-:W1:Y:S06]  /*6040*/  LDSM.16.MT88.4 R16, [R219+0x4100] ;  /* 0x00410000db10783b */ /* 0x000e6c0000004200 */
[----:B------:R-:W-:Y:S01]  /*6050*/  IMAD.MOV.U32 R165, RZ, RZ, R127 ;  /* 0x000000ffffa57224 */ /* 0x000fe200078e007f */
[----:B------:R-:W-:Y:S01]  /*6060*/  MOV R166, R28 ;  /* 0x0000001c00a67202 */ /* 0x000fe20000000f00 */
[----:B------:R-:W-:Y:S01]  /*6070*/  IMAD.MOV.U32 R167, RZ, RZ, R29 ;  /* 0x000000ffffa77224 */ /* 0x000fe200078e001d */
[----:B------:R-:W-:Y:S01]  /*6080*/  MOV R127, R31 ;  /* 0x0000001f007f7202 */ /* 0x000fe20000000f00 */
[----:B------:R-:W-:Y:S01]  /*6090*/  IMAD.MOV.U32 R164, RZ, RZ, R190 ;  /* 0x000000ffffa47224 */ /* 0x000fe200078e00be */
[----:B------:R-:W2:Y:S01]  /*60a0*/  LDSM.16.MT88.4 R28, [R218+0x7100] ;  /* 0x00710000da1c783b */ /* 0x000ea20000004200 */
[C---:B---3--:R-:W-:Y:S08]  /*60b0*/  HMMA.16816.F32.BF16 R140, R4.reuse, R8, R140 ;  /* 0x00000008048c723c */ /* 0x048ff0000004188c */
[C---:B------:R-:W-:Y:S01]  /*60c0*/  HMMA.16816.F32.BF16 R144, R4.reuse, R10, R144 ;  /* 0x0000000a0490723c */ /* 0x040fe20000041890 */
[----:B------:R-:W3:Y:S07]  /*60d0*/  LDSM.16.MT88.4 R8, [R217+0x7100] ;  /* 0x00710000d908783b */ /* 0x000eee0000004200 */
[C---:B-1----:R-:W-:Y:S08]  /*60e0*/  HMMA.16816.F32.BF16 R188, R4.reuse, R16, R160 ;  /* 0x0000001004bc723c */ /* 0x042ff000000418a0 */
[C---:B------:R-:W-:Y:S01]  /*60f0*/  HMMA.16816.F32.BF16 R184, R4.reuse, R18, R156 ;  /* 0x0000001204b8723c */ /* 0x040fe2000004189c */
[----:B------:R-:W1:Y:S07]  /*6100*/  LDSM.16.MT88.4 R16, [R220+0x7100] ;  /* 0x00710000dc10783b */ /* 0x000e6e0000004200 */
[C---:B--2---:R-:W-:Y:S07]  /*6110*/  HMMA.16816.F32.BF16 R160, R4.reuse, R28, R116 ;  /* 0x0000001c04a0723c */ /* 0x044fee0000041874 */
[----:B------:R-:W-:Y:S01]  /*6120*/  IMAD.MOV.U32 R29, RZ, RZ, R192 ;  /* 0x000000ffff1d7224 */ /* 0x000fe200078e00c0 */
[----:B------:R-:W-:Y:S01]  /*6130*/  MOV R28, R193 ;  /* 0x000000c1001c7202 */ /* 0x000fe20000000f00 */
[----:B------:R-:W-:Y:S01]  /*6140*/  IMAD.MOV.U32 R119, RZ, RZ, R194 ;  /* 0x000000ffff777224 */ /* 0x000fe200078e00c2 */
[----:B---3--:R-:W-:Y:S01]  /*6150*/  HMMA.16816.F32.BF16 R168, R4, R10, R120 ;  /* 0x0000000a04a8723c */ /* 0x008fe20000041878 */
[----:B------:R-:W-:-:S07]  /*6160*/  IMAD.MOV.U32 R118, RZ, RZ, R195 ;  /* 0x000000ffff767224 */ /* 0x000fce00078e00c3 */
[C---:B------:R-:W-:Y:S07]  /*6170*/  HMMA.16816.F32.BF16 R192, R4.reuse, R30, R108 ;  /* 0x0000001e04c0723c */ /* 0x040fee000004186c */
[----:B------:R-:W-:Y:S01]  /*6180*/  MOV R110, R178 ;  /* 0x000000b2006e7202 */ /* 0x000fe20000000f00 */
[----:B------:R-:W-:Y:S01]  /*6190*/  IMAD.MOV.U32 R111, RZ, RZ, R179 ;  /* 0x000000ffff6f7224 */ /* 0x000fe200078e00b3 */
[----:B------:R-:W-:Y:S01]  /*61a0*/  HMMA.16816.F32.BF16 R120, R4, R24, R84 ;  /* 0x000000180478723c */ /* 0x000fe20000041854 */
[----:B------:R-:W-:-:S02]  /*61b0*/  IMAD.MOV.U32 R109, RZ, RZ, R210 ;  /* 0x000000ffff6d7224 */ /* 0x000fc400078e00d2 */
[----:B------:R-:W-:Y:S02]  /*61c0*/  IMAD.MOV.U32 R108, RZ, RZ, R207 ;  /* 0x000000ffff6c7224 */ /* 0x000fe400078e00cf */
[----:B------:R-:W-:Y:S02]  /*61d0*/  IMAD.MOV.U32 R31, RZ, RZ, R113 ;  /* 0x000000ffff1f7224 */ /* 0x000fe400078e0071 */
[----:B------:R-:W-:Y:S01]  /*61e0*/  IMAD.MOV.U32 R25, RZ, RZ, R20 ;  /* 0x000000ffff197224 */ /* 0x000fe200078e0014 */
[----:B-1----:R-:W-:Y:S01]  /*61f0*/  HMMA.16816.F32.BF16 R176, R4, R16, R104 ;  /* 0x0000001004b0723c */ /* 0x002fe20000041868 */
[----:B------:R-:W-:Y:S01]  /*6200*/  MOV R24, R21 ;  /* 0x0000001500187202 */ /* 0x000fe20000000f00 */
[----:B------:R-:W-:-:S05]  /*6210*/  IMAD.MOV.U32 R30, RZ, RZ, R114 ;  /* 0x000000ffff1e7224 */ /* 0x000fca00078e0072 */
[----:B------:R-:W-:Y:S01]  /*6220*/  IMAD.MOV.U32 R107, RZ, RZ, R164 ;  /* 0x000000ffff6b7224 */ /* 0x000fe200078e00a4 */
[----:B------:R-:W-:Y:S01]  /*6230*/  MOV R106, R165 ;  /* 0x000000a5006a7202 */ /* 0x000fe20000000f00 */
[----:B------:R-:W-:Y:S01]  /*6240*/  IMAD.MOV.U32 R105, RZ, RZ, R166 ;  /* 0x000000ffff697224 */ /* 0x000fe200078e00a6 */
[C---:B------:R-:W-:Y:S01]  /*6250*/  HMMA.16816.F32.BF16 R180, R4.reuse, R8, R152 ;  /* 0x0000000804b4723c */ /* 0x040fe20000041898 */
[----:B------:R-:W-:Y:S01]  /*6260*/  IMAD.MOV.U32 R104, RZ, RZ, R167 ;  /* 0x000000ffff687224 */ /* 0x000fe200078e00a7 */
[----:B------:R-:W1:Y:S06]  /*6270*/  LDSM.16.MT88.4 R8, [R219+0x7100] ;  /* 0x00710000db08783b */ /* 0x000e6c0000004200 */
[C---:B------:R-:W-:Y:S01]  /*6280*/  HMMA.16816.F32.BF16 R164, R4.reuse, R18, R100 ;  /* 0x0000001204a4723c */ /* 0x040fe20000041864 */
[----:B------:R-:W2:Y:S06]  /*6290*/  LDSM.16.MT88.4 R16, [R220+0xa100] ;  /* 0x00a10000dc10783b */ /* 0x000eac0000004200 */
[----:B------:R-:W-:Y:S01]  /*62a0*/  MOV R100, R23 ;  /* 0x0000001700647202 */ /* 0x000fe20000000f00 */
[----:B------:R-:W-:Y:S01]  /*62b0*/  HMMA.16816.F32.BF16 R152, R4, R26, R88 ;  /* 0x0000001a0498723c */ /* 0x000fe20000041858 */
[----:B------:R-:W3:Y:S01]  /*62c0*/  LDSM.16.MT88.4 R20, [R218+0xa100] ;  /* 0x00a10000da14783b */ /* 0x000ee20000004200 */
[----:B------:R-:W-:Y:S01]  /*62d0*/  IMAD.MOV.U32 R101, RZ, RZ, R111 ;  /* 0x000000ffff657224 */ /* 0x000fe200078e006f */
[----:B------:R-:W-:Y:S01]  /*62e0*/  MOV R102, R29 ;  /* 0x0000001d00667202 */ /* 0x000fe20000000f00 */
[----:B------:R-:W-:Y:S01]  /*62f0*/  IMAD.MOV.U32 R111, RZ, RZ, R212 ;  /* 0x000000ffff6f7224 */ /* 0x000fe200078e00d4 */
[----:B------:R-:W-:Y:S01]  /*6300*/  MOV R103, R206 ;  /* 0x000000ce00677202 */ /* 0x000fe20000000f00 */
[----:B------:R-:W-:-:S02]  /*6310*/  IMAD.MOV.U32 R29, RZ, RZ, R2 ;  /* 0x000000ffff1d7224 */ /* 0x000fc400078e0002 */
[----:B------:R-:W-:Y:S02]  /*6320*/  IMAD.MOV.U32 R27, RZ, RZ, R118 ;  /* 0x000000ffff1b7224 */ /* 0x000fe400078e0076 */
[----:B------:R-:W-:Y:S02]  /*6330*/  IMAD.MOV.U32 R26, RZ, RZ, R119 ;  /* 0x000000ffff1a7224 */ /* 0x000fe400078e0077 */
[----:B------:R-:W-:Y:S01]  /*6340*/  FFMA.FTZ R2, R175, c[0x0][0x2d0], -R12 ;  /* 0x0000b400af027a23 */ /* 0x000fe2000001080c */
[C---:B-1----:R-:W-:Y:S07]  /*6350*/  HMMA.16816.F32.BF16 R156, R4.reuse, R8, R96 ;  /* 0x00000008049c723c */ /* 0x042fee0000041860 */
[----:B------:R-:W-:Y:S01]  /*6360*/  IMAD.MOV.U32 R99, RZ, RZ, R124 ;  /* 0x000000ffff637224 */ /* 0x000fe200078e007c */
[----:B------:R-:W-:Y:S01]  /*6370*/  MOV R97, R126 ;  /* 0x0000007e00617202 */ /* 0x000fe20000000f00 */
[----:B------:R-:W-:Y:S01]  /*6380*/  IMAD.MOV.U32 R98, RZ, RZ, R125 ;  /* 0x000000ffff627224 */ /* 0x000fe200078e007d */
[----:B--2---:R-:W-:Y:S01]  /*6390*/  HMMA.16816.F32.BF16 R88, R4, R18, R64 ;  /* 0x000000120458723c */ /* 0x004fe20000041840 */
[----:B------:R-:W-:-:S06]  /*63a0*/  IMAD.MOV.U32 R96, RZ, RZ, R127 ;  /* 0x000000ffff607224 */ /* 0x000fcc00078e007f */
[----:B------:R-:W-:Y:S01]  /*63b0*/  IMAD.MOV.U32 R65, RZ, RZ, R99 ;  /* 0x000000ffff417224 */ /* 0x000fe200078e0063 */
        /* <DEDUP_REMOVED lines=9> */
[----:B------:R-:W-:Y:S01]  /*6450*/  FFMA.FTZ R0, R205, c[0x0][0x2d0], -R13 ;  /* 0x0000b400cd007a23 */ /* 0x000fe2000001080d */
[C---:B------:R-:W-:Y:S01]  /*6460*/  HMMA.16816.F32.BF16 R124, R4.reuse, R10, R92 ;  /* 0x0000000a047c723c */ /* 0x040fe2000004185c */
[----:B------:R-:W-:Y:S01]  /*6470*/  MOV R110, R211 ;  /* 0x000000d3006e7202 */ /* 0x000fe20000000f00 */
[----:B------:R-:W1:Y:S01]  /*6480*/  LDSM.16.MT88.4 R8, [R219+0xa100] ;  /* 0x00a10000db08783b */ /* 0x000e620000004200 */
[----:B------:R2:W-:Y:S01]  /*6490*/  MUFU.EX2 R212, R0 ;  /* 0x0000000000d47308 */ /* 0x0005e20000000800 */
[----:B------:R-:W-:Y:S01]  /*64a0*/  IMAD.MOV.U32 R81, RZ, RZ, R213 ;  /* 0x000000ffff517224 */ /* 0x000fe200078e00d5 */
[----:B------:R-:W-:Y:S01]  /*64b0*/  MOV R80, R115 ;  /* 0x0000007300507202 */ /* 0x000fe20000000f00 */
[----:B------:R-:W-:Y:S01]  /*64c0*/  IMAD.MOV.U32 R82, RZ, RZ, R28 ;  /* 0x000000ffff527224 */ /* 0x000fe200078e001c */
[----:B------:R-:W-:Y:S01]  /*64d0*/  MOV R28, R112 ;  /* 0x00000070001c7202 */ /* 0x000fe20000000f00 */
[C---:B------:R-:W-:Y:S01]  /*64e0*/  HMMA.16816.F32.BF16 R92, R4.reuse, R16, R72 ;  /* 0x00000010045c723c */ /* 0x040fe20000041848 */
[----:B------:R-:W3:Y:S01]  /*64f0*/  LDSM.16.MT88.4 R16, [R218+0x1900] ;  /* 0x00190000da10783b */ /* 0x000ee20000004200 */
[----:B------:R-:W-:Y:S01]  /*6500*/  IMAD.MOV.U32 R205, RZ, RZ, R80 ;  /* 0x000000ffffcd7224 */ /* 0x000fe200078e0050 */
[----:B------:R4:W-:Y:S04]  /*6510*/  MUFU.EX2 R208, R2 ;  /* 0x0000000200d07308 */ /* 0x0009e80000000800 */
[----:B------:R-:W-:Y:S01]  /*6520*/  IMAD.MOV.U32 R75, RZ, RZ, R82 ;  /* 0x000000ffff4b7224 */ /* 0x000fe200078e0052 */
[----:B------:R-:W-:Y:S01]  /*6530*/  HMMA.16816.F32.BF16 R112, R4, R22, R76 ;  /* 0x000000160470723c */ /* 0x000fe2000004184c */
[----:B--2---:R-:W-:Y:S01]  /*6540*/  FFMA.FTZ R0, R204, c[0x0][0x2d0], -R13 ;  /* 0x0000b400cc007a23 */ /* 0x004fe2000001080d */
[----:B------:R-:W-:-:S03]  /*6550*/  MOV R204, R81 ;  /* 0x0000005100cc7202 */ /* 0x000fc60000000f00 */
[----:B------:R2:W1:Y:S01]  /*6560*/  MUFU.EX2 R211, R0 ;  /* 0x0000000000d37308 */ /* 0x0004620000000800 */
[----:B----4-:R-:W-:Y:S01]  /*6570*/  MOV R2, R102 ;  /* 0x0000006600027202 */ /* 0x010fe20000000f00 */
[----:B--2---:R-:W-:Y:S01]  /*6580*/  FFMA.FTZ R0, R203, c[0x0][0x2d0], -R13 ;  /* 0x0000b400cb007a23 */ /* 0x004fe2000001080d */
[C---:B-1----:R-:W-:Y:S05]  /*6590*/  HMMA.16816.F32.BF16 R84, R4.reuse, R8, R48 ;  /* 0x000000080454723c */ /* 0x042fea0000041830 */
[----:B------:R1:W-:Y:S02]  /*65a0*/  MUFU.EX2 R210, R0 ;  /* 0x0000000000d27308 */ /* 0x0003e40000000800 */
[----:B------:R-:W-:Y:S01]  /*65b0*/  IMAD.MOV.U32 R48, RZ, RZ, R24 ;  /* 0x000000ffff307224 */ /* 0x000fe200078e0018 */
[----:B------:R-:W-:Y:S01]  /*65c0*/  HMMA.16816.F32.BF16 R76, R4, R10, R36 ;  /* 0x0000000a044c723c */ /* 0x000fe20000041824 */
[----:B------:R-:W-:Y:S01]  /*65d0*/  LDSM.16.MT88.4 R8, [R220+0x1900] ;  /* 0x00190000dc08783b */ /* 0x000fe20000004200 */
[----:B------:R-:W-:Y:S01]  /*65e0*/  MOV R49, R25 ;  /* 0x0000001900317202 */ /* 0x000fe20000000f00 */
[----:B------:R-:W-:-:S02]  /*65f0*/  IMAD.MOV.U32 R50, RZ, RZ, R96 ;  /* 0x000000ffff327224 */ /* 0x000fc400078e0060 */
[----:B------:R-:W-:Y:S02]  /*6600*/  IMAD.MOV.U32 R51, RZ, RZ, R97 ;  /* 0x000000ffff337224 */ /* 0x000fe400078e0061 */
[----:B------:R-:W-:Y:S01]  /*6610*/  F2FP.BF16.PACK_AB R4, R211, R212 ;  /* 0x000000d4d304723e */ /* 0x000fe200000010ff */
[----:B------:R-:W-:Y:S01]  /*6620*/  IMAD.MOV.U32 R37, RZ, RZ, R83 ;  /* 0x000000ffff257224 */ /* 0x000fe200078e0053 */
[----:B------:R-:W-:Y:S01]  /*6630*/  MOV R38, R26 ;  /* 0x0000001a00267202 */ /* 0x000fe20000000f00 */
[----:B-1----:R-:W-:Y:S02]  /*6640*/  FFMA.FTZ R0, R202, c[0x0][0x2d0], -R13 ;  /* 0x0000b400ca007a23 */ /* 0x002fe4000001080d */
[----:B------:R-:W-:Y:S02]  /*6650*/  IMAD.MOV.U32 R39, RZ, RZ, R27 ;  /* 0x000000ffff277224 */ /* 0x000fe400078e001b */
[----:B------:R1:W2:Y:S01]  /*6660*/  MUFU.EX2 R213, R0 ;  /* 0x0000000000d57308 */ /* 0x0002a20000000800 */
[----:B------:R-:W-:Y:S01]  /*6670*/  LDSM.16.MT88.4 R24, [R219+0x1900] ;  /* 0x00190000db18783b */ /* 0x000fe20000004200 */
[----:B------:R-:W-:-:S02]  /*6680*/  IMAD.MOV.U32 R36, RZ, RZ, R66 ;  /* 0x000000ffff247224 */ /* 0x000fc400078e0042 */
[----:B------:R-:W-:Y:S02]  /*6690*/  IMAD.MOV.U32 R96, RZ, RZ, R105 ;  /* 0x000000ffff607224 */ /* 0x000fe400078e0069 */
[----:B------:R-:W-:Y:S02]  /*66a0*/  IMAD.MOV.U32 R97, RZ, RZ, R106 ;  /* 0x000000ffff617224 */ /* 0x000fe400078e006a */
[----:B------:R-:W-:Y:S01]  /*66b0*/  IMAD.MOV.U32 R175, RZ, RZ, R38 ;  /* 0x000000ffffaf7224 */ /* 0x000fe200078e0026 */
[----:B------:R-:W-:Y:S01]  /*66c0*/  MOV R38, R96 ;  /* 0x0000006000267202 */ /* 0x000fe20000000f00 */
[----:B-1----:R-:W-:Y:S01]  /*66d0*/  FFMA.FTZ R0, R201, c[0x0][0x2d0], -R12 ;  /* 0x0000b400c9007a23 */ /* 0x002fe2000001080c */
[----:B--2---:R-:W-:-:S03]  /*66e0*/  F2FP.BF16.PACK_AB R6, R213, R210 ;  /* 0x000000d2d506723e */ /* 0x004fc600000010ff */
[----:B------:R1:W-:Y:S02]  /*66f0*/  MUFU.EX2 R207, R0 ;  /* 0x0000000000cf7308 */ /* 0x0003e40000000800 */
[----:B-1----:R-:W-:-:S06]  /*6700*/  FFMA.FTZ R0, R200, c[0x0][0x2d0], -R12 ;  /* 0x0000b400c8007a23 */ /* 0x002fcc000001080c */
[----:B------:R1:W2:Y:S02]  /*6710*/  MUFU.EX2 R206, R0 ;  /* 0x0000000000ce7308 */ /* 0x0002a40000000800 */
[----:B-1----:R-:W-:Y:S01]  /*6720*/  FFMA.FTZ R0, R174, c[0x0][0x2d0], -R12 ;  /* 0x0000b400ae007a23 */ /* 0x002fe2000001080c */
[----:B--2---:R-:W-:Y:S01]  /*6730*/  F2FP.BF16.PACK_AB R5, R206, R207 ;  /* 0x000000cfce05723e */ /* 0x004fe200000010ff */
[----:B------:R-:W-:-:S04]  /*6740*/  IMAD.MOV.U32 R174, RZ, RZ, R21 ;  /* 0x000000ffffae7224 */ /* 0x000fc800078e0015 */
[----:B------:R-:W1:Y:S01]  /*6750*/  MUFU.EX2 R209, R0 ;  /* 0x0000000000d17308 */ /* 0x000e620000000800 */
[----:B------:R-:W2:Y:S01]  /*6760*/  LDSM.16.MT88.4 R20, [R217+0x1900] ;  /* 0x00190000d914783b */ /* 0x000ea20000004200 */
[----:B-1----:R-:W-:Y:S02]  /*6770*/  F2FP.BF16.PACK_AB R7, R209, R208 ;  /* 0x000000d0d107723e */ /* 0x002fe400000010ff */
[----:B------:R-:W-:Y:S01]  /*6780*/  MOV R0, R39 ;  /* 0x0000002700007202 */ /* 0x000fe20000000f00 */
[----:B------:R-:W-:-:S04]  /*6790*/  IMAD.MOV.U32 R39, RZ, RZ, R98 ;  /* 0x000000ffff277224 */ /* 0x000fc800078e0062 */
[----:B---3--:R-:W-:Y:S01]  /*67a0*/  HMMA.16816.F32.BF16 R80, R4, R16, R56 ;  /* 0x000000100450723c */ /* 0x008fe20000041838 */
[----:B------:R-:W-:-:S06]  /*67b0*/  FFMA.FTZ R0, R0, c[0x0][0x2d0], -R13 ;  /* 0x0000b40000007a23 */ /* 0x000fcc000001080d */
[----:B------:R-:W-:Y:S01]  /*67c0*/  MOV R56, R75 ;  /* 0x0000004b00387202 */ /* 0x000fe20000000f00 */
[----:B------:R-:W-:Y:S01]  /*67d0*/  IMAD.MOV.U32 R58, RZ, RZ, R64 ;  /* 0x000000ffff3a7224 */ /* 0x000fe200078e0040 */
[C---:B------:R-:W-:Y:S01]  /*67e0*/  HMMA.16816.F32.BF16 R72, R4.reuse, R18, R52 ;  /* 0x000000120448723c */ /* 0x040fe20000041834 */
[----:B------:R-:W1:Y:S01]  /*67f0*/  LDSM.16.MT88.4 R16, [R217+0x4900] ;  /* 0x00490000d910783b */ /* 0x000e620000004200 */
[----:B------:R-:W-:Y:S01]  /*6800*/  MOV R59, R65 ;  /* 0x00000041003b7202 */ /* 0x000fe20000000f00 */
[----:B------:R-:W-:Y:S02]  /*6810*/  IMAD.MOV.U32 R57, RZ, RZ, R51 ;  /* 0x000000ffff397224 */ /* 0x000fe400078e0033 */
[----:B------:R-:W-:Y:S02]  /*6820*/  IMAD.MOV.U32 R51, RZ, RZ, R97 ;  /* 0x000000ffff337224 */ /* 0x000fe400078e0061 */
[----:B------:R-:W-:Y:S01]  /*6830*/  IMAD.MOV.U32 R55, RZ, RZ, R37 ;  /* 0x000000ffff377224 */ /* 0x000fe200078e0025 */
[----:B------:R-:W-:Y:S01]  /*6840*/  MOV R54, R50 ;  /* 0x0000003200367202 */ /* 0x000fe20000000f00 */
[----:B--2---:R-:W-:Y:S01]  /*6850*/  HMMA.16816.F32.BF16 R200, R4, R20, R68 ;  /* 0x0000001404c8723c */ /* 0x004fe20000041844 */
[----:B------:R-:W-:-:S02]  /*6860*/  IMAD.MOV.U32 R37, RZ, RZ, R67 ;  /* 0x000000ffff257224 */ /* 0x000fc400078e0043 */
[----:B------:R-:W-:Y:S01]  /*6870*/  IMAD.MOV.U32 R52, RZ, RZ, R48 ;  /* 0x000000ffff347224 */ /* 0x000fe200078e0030 */
[----:B------:R-:W-:Y:S01]  /*6880*/  MOV R48, R99 ;  /* 0x0000006300307202 */ /* 0x000fe20000000f00 */
[----:B------:R-:W-:Y:S02]  /*6890*/  IMAD.MOV.U32 R53, RZ, RZ, R49 ;  /* 0x000000ffff357224 */ /* 0x000fe400078e0031 */
[----:B------:R-:W-:Y:S01]  /*68a0*/  IMAD.MOV.U32 R49, RZ, RZ, R100 ;  /* 0x000000ffff317224 */ /* 0x000fe200078e0064 */
[----:B------:R-:W-:Y:S01]  /*68b0*/  HMMA.16816.F32.BF16 R68, R4, R8, R44 ;  /* 0x000000080444723c */ /* 0x000fe2000004182c */
[----:B------:R-:W-:-:S07]  /*68c0*/  IMAD.MOV.U32 R50, RZ, RZ, R101 ;  /* 0x000000ffff327224 */ /* 0x000fce00078e0065 */
[C---:B------:R-:W-:Y:S01]  /*68d0*/  HMMA.16816.F32.BF16 R64, R4.reuse, R10, R40 ;  /* 0x0000000a0440723c */ /* 0x040fe20000041828 */
[----:B------:R-:W2:Y:S06]  /*68e0*/  LDSM.16.MT88.4 R8, [R218+0x4900] ;  /* 0x00490000da08783b */ /* 0x000eac0000004200 */
[----:B------:R-:W-:Y:S01]  /*68f0*/  IMAD.MOV.U32 R41, RZ, RZ, R108 ;  /* 0x000000ffff297224 */ /* 0x000fe200078e006c */
[----:B------:R-:W-:Y:S01]  /*6900*/  HMMA.16816.F32.BF16 R104, R4, R22, R60 ;  /* 0x000000160468723c */ /* 0x000fe2000004183c */
[----:B------:R-:W-:Y:S01]  /*6910*/  MOV R42, R109 ;  /* 0x0000006d002a7202 */ /* 0x000fe20000000f00 */
[----:B------:R-:W-:Y:S01]  /*6920*/  IMAD.MOV.U32 R43, RZ, RZ, R110 ;  /* 0x000000ffff2b7224 */ /* 0x000fe200078e006e */
[----:B------:R-:W3:Y:S01]  /*6930*/  LDSM.16.MT88.4 R20, [R220+0x4900] ;  /* 0x00490000dc14783b */ /* 0x000ee20000004200 */
[----:B------:R-:W-:-:S04]  /*6940*/  IMAD.MOV.U32 R40, RZ, RZ, R103 ;  /* 0x000000ffff287224 */ /* 0x000fc800078e0067 */
[C---:B------:R-:W-:Y:S07]  /*6950*/  HMMA.16816.F32.BF16 R44, R4.reuse, R24, R32 ;  /* 0x00000018042c723c */ /* 0x040fee0000041820 */
[----:B------:R-:W-:Y:S01]  /*6960*/  IMAD.MOV.U32 R35, RZ, RZ, R111 ;  /* 0x000000ffff237224 */ /* 0x000fe200078e006f */
[----:B-1----:R-:W-:Y:S01]  /*6970*/  HMMA.16816.F32.BF16 R96, R4, R18, R136 ;  /* 0x000000120460723c */ /* 0x002fe20000041888 */
[----:B------:R-:W-:Y:S01]  /*6980*/  IMAD.MOV.U32 R24, RZ, RZ, R54 ;  /* 0x000000ffff187224 */ /* 0x000fe200078e0036 */
[----:B------:R-:W-:Y:S01]  /*6990*/  MOV R32, R56 ;  /* 0x0000003800207202 */ /* 0x000fe20000000f00 */
[----:B------:R-:W-:-:S02]  /*69a0*/  IMAD.MOV.U32 R25, RZ, RZ, R55 ;  /* 0x000000ffff197224 */ /* 0x000fc400078e0037 */
[----:B------:R-:W-:Y:S02]  /*69b0*/  IMAD.MOV.U32 R33, RZ, RZ, R204 ;  /* 0x000000ffff217224 */ /* 0x000fe400078e00cc */
[----:B------:R-:W-:Y:S01]  /*69c0*/  IMAD.MOV.U32 R34, RZ, RZ, R205 ;  /* 0x000000ffff227224 */ /* 0x000fe200078e00cd */
[C---:B------:R-:W-:Y:S01]  /*69d0*/  HMMA.16816.F32.BF16 R108, R4.reuse, R16, R132 ;  /* 0x00000010046c723c */ /* 0x040fe20000041884 */
[----:B------:R-:W1:Y:S01]  /*69e0*/  LDSM.16.MT88.4 R16, [R219+0x4900] ;  /* 0x00490000db10783b */ /* 0x000e620000004200 */
[----:B------:R-:W-:Y:S01]  /*69f0*/  MOV R205, R30 ;  /* 0x0000001e00cd7202 */ /* 0x000fe20000000f00 */
[----:B------:R-:W-:Y:S02]  /*6a00*/  IMAD.MOV.U32 R204, RZ, RZ, R31 ;  /* 0x000000ffffcc7224 */ /* 0x000fe400078e001f */
[----:B------:R-:W-:Y:S02]  /*6a10*/  IMAD.MOV.U32 R56, RZ, RZ, R28 ;  /* 0x000000ffff387224 */ /* 0x000fe400078e001c */
[----:B------:R-:W-:Y:S01]  /*6a20*/  IMAD.MOV.U32 R135, RZ, RZ, R43 ;  /* 0x000000ffff877224 */ /* 0x000fe200078e002b */
[C---:B------:R-:W-:Y:S07]  /*6a30*/  HMMA.16816.F32.BF16 R100, R4.reuse, R26, R128 ;  /* 0x0000001a0464723c */ /* 0x040fee0000041880 */
[----:B------:R-:W-:Y:S01]  /*6a40*/  IMAD.MOV.U32 R26, RZ, RZ, R52 ;  /* 0x000000ffff1a7224 */ /* 0x000fe200078e0034 */
[----:B------:R-:W-:Y:S01]  /*6a50*/  MOV R27, R53 ;  /* 0x00000035001b7202 */ /* 0x000fe20000000f00 */
[C---:B--2---:R-:W-:Y:S07]  /*6a60*/  HMMA.16816.F32.BF16 R60, R4.reuse, R8, R140 ;  /* 0x00000008043c723c */ /* 0x044fee000004188c */
[----:B------:R-:W-:Y:S01]  /*6a70*/  MOV R143, R35 ;  /* 0x00000023008f7202 */ /* 0x000fe20000000f00 */
[----:B------:R-:W-:Y:S01]  /*6a80*/  HMMA.16816.F32.BF16 R52, R4, R10, R144 ;  /* 0x0000000a0434723c */ /* 0x000fe20000041890 */
[----:B------:R-:W2:Y:S01]  /*6a90*/  LDSM.16.MT88.4 R8, [R217+0x7900] ;  /* 0x00790000d908783b */ /* 0x000ea20000004200 */
[----:B------:R-:W-:Y:S01]  /*6aa0*/  MOV R35, R29 ;  /* 0x0000001d00237202 */ /* 0x000fe20000000f00 */
[----:B------:R-:W-:Y:S01]  /*6ab0*/  IMAD.MOV.U32 R142, RZ, RZ, R40 ;  /* 0x000000ffff8e7224 */ /* 0x000fe200078e0028 */
[----:B------:R-:W-:Y:S01]  /*6ac0*/  MOV R140, R42 ;  /* 0x0000002a008c7202 */ /* 0x000fe20000000f00 */
[----:B------:R-:W4:Y:S01]  /*6ad0*/  LDSM.16.MT88.4 R28, [R218+0x7900] ;  /* 0x00790000da1c783b */ /* 0x000f220000004200 */
[----:B------:R-:W-:-:S02]  /*6ae0*/  IMAD.MOV.U32 R141, RZ, RZ, R41 ;  /* 0x000000ffff8d7224 */ /* 0x000fc400078e0029 */
[C---:B---3--:R-:W-:Y:S07]  /*6af0*/  HMMA.16816.F32.BF16 R128, R4.reuse, R22, R196 ;  /* 0x000000160480723c */ /* 0x048fee00000418c4 */
[----:B------:R-:W-:Y:S01]  /*6b00*/  IMAD.MOV.U32 R199, RZ, RZ, R135 ;  /* 0x000000ffffc77224 */ /* 0x000fe200078e0087 */
[----:B-1----:R-:W-:Y:S01]  /*6b10*/  HMMA.16816.F32.BF16 R136, R4, R18, R184 ;  /* 0x000000120488723c */ /* 0x002fe200000418b8 */
[----:B------:R-:W-:Y:S01]  /*6b20*/  IMAD.MOV.U32 R198, RZ, RZ, R26 ;  /* 0x000000ffffc67224 */ /* 0x000fe200078e001a */
[----:B------:R-:W-:Y:S01]  /*6b30*/  MOV R197, R27 ;  /* 0x0000001b00c57202 */ /* 0x000fe20000000f00 */
[----:B------:R-:W-:-:S04]  /*6b40*/  IMAD.MOV.U32 R196, RZ, RZ, R24 ;  /* 0x000000ffffc47224 */ /* 0x000fc800078e0018 */
[----:B------:R-:W-:Y:S01]  /*6b50*/  IMAD.MOV.U32 R187, RZ, RZ, R25 ;  /* 0x000000ffffbb7224 */ /* 0x000fe200078e0019 */
[C---:B------:R-:W-:Y:S01]  /*6b60*/  HMMA.16816.F32.BF16 R132, R4.reuse, R16, R188 ;  /* 0x000000100484723c */ /* 0x040fe200000418bc */
[----:B------:R-:W1:Y:S01]  /*6b70*/  LDSM.16.MT88.4 R16, [R220+0x7900] ;  /* 0x00790000dc10783b */ /* 0x000e620000004200 */
[----:B------:R-:W-:Y:S01]  /*6b80*/  MOV R186, R32 ;  /* 0x0000002000ba7202 */ /* 0x000fe20000000f00 */
[----:B------:R-:W-:Y:S02]  /*6b90*/  IMAD.MOV.U32 R184, RZ, RZ, R34 ;  /* 0x000000ffffb87224 */ /* 0x000fe400078e0022 */
[----:B------:R-:W3:Y:S01]  /*6ba0*/  LDSM.16.MT88.4 R24, [R217+0xa900] ;  /* 0x00a90000d918783b */ /* 0x000ee20000004200 */
[----:B------:R-:W-:Y:S02]  /*6bb0*/  IMAD.MOV.U32 R185, RZ, RZ, R33 ;  /* 0x000000ffffb97224 */ /* 0x000fe400078e0021 */
[C---:B------:R-:W-:Y:S01]  /*6bc0*/  HMMA.16816.F32.BF16 R40, R4.reuse, R20, R148 ;  /* 0x000000140428723c */ /* 0x040fe20000041894 */
[----:B------:R-:W-:Y:S07]  /*6bd0*/  LDSM.16.MT88.4 R20, [R218+0xa900] ;  /* 0x00a90000da14783b */ /* 0x000fee0000004200 */
[C---:B--2---:R-:W-:Y:S08]  /*6be0*/  HMMA.16816.F32.BF16 R144, R4.reuse, R8, R180 ;  /* 0x000000080490723c */ /* 0x044ff000000418b4 */
[C---:B------:R-:W-:Y:S01]  /*6bf0*/  HMMA.16816.F32.BF16 R148, R4.reuse, R10, R168 ;  /* 0x0000000a0494723c */ /* 0x040fe200000418a8 */
[----:B------:R-:W2:Y:S07]  /*6c00*/  LDSM.16.MT88.4 R8, [R219+0x7900] ;  /* 0x00790000db08783b */ /* 0x000eae0000004200 */
[C---:B----4-:R-:W-:Y:S07]  /*6c10*/  HMMA.16816.F32.BF16 R180, R4.reuse, R30, R192 ;  /* 0x0000001e04b4723c */ /* 0x050fee00000418c0 */
[----:B------:R-:W-:Y:S01]  /*6c20*/  IMAD.MOV.U32 R30, RZ, RZ, R57 ;  /* 0x000000ffff1e7224 */ /* 0x000fe200078e0039 */
[----:B-1----:R-:W-:Y:S01]  /*6c30*/  HMMA.16816.F32.BF16 R168, R4, R16, R176 ;  /* 0x0000001004a8723c */ /* 0x002fe200000418b0 */
[----:B------:R-:W-:Y:S01]  /*6c40*/  IMAD.MOV.U32 R192, RZ, RZ, R59 ;  /* 0x000000ffffc07224 */ /* 0x000fe200078e003b */
[----:B------:R-:W-:Y:S01]  /*6c50*/  MOV R194, R37 ;  /* 0x0000002500c27202 */ /* 0x000fe20000000f00 */
[----:B------:R-:W-:Y:S01]  /*6c60*/  IMAD.MOV.U32 R193, RZ, RZ, R36 ;  /* 0x000000ffffc17224 */ /* 0x000fe200078e0024 */
[----:B------:R-:W-:Y:S01]  /*6c70*/  MOV R31, R58 ;  /* 0x0000003a001f7202 */ /* 0x000fe20000000f00 */
[----:B------:R-:W-:-:S02]  /*6c80*/  IMAD.MOV.U32 R195, RZ, RZ, R38 ;  /* 0x000000ffffc37224 */ /* 0x000fc400078e0026 */
[----:B------:R-:W-:Y:S01]  /*6c90*/  IMAD.MOV.U32 R176, RZ, RZ, R39 ;  /* 0x000000ffffb07224 */ /* 0x000fe200078e0027 */
[----:B------:R-:W-:Y:S01]  /*6ca0*/  HMMA.16816.F32.BF16 R160, R4, R28, R160 ;  /* 0x0000001c04a0723c */ /* 0x000fe200000418a0 */
[----:B------:R-:W-:Y:S01]  /*6cb0*/  IMAD.MOV.U32 R178, RZ, RZ, R49 ;  /* 0x000000ffffb27224 */ /* 0x000fe200078e0031 */
[----:B------:R-:W-:Y:S01]  /*6cc0*/  MOV R177, R48 ;  /* 0x0000003000b17202 */ /* 0x000fe20000000f00 */
[----:B------:R-:W-:-:S04]  /*6cd0*/  IMAD.MOV.U32 R179, RZ, RZ, R50 ;  /* 0x000000ffffb37224 */ /* 0x000fc800078e0032 */
[----:B------:R-:W-:Y:S01]  /*6ce0*/  IMAD.MOV.U32 R28, RZ, RZ, R56 ;  /* 0x000000ffff1c7224 */ /* 0x000fe200078e0038 */
[C---:B------:R-:W-:Y:S01]  /*6cf0*/  HMMA.16816.F32.BF16 R188, R4.reuse, R18, R164 ;  /* 0x0000001204bc723c */ /* 0x040fe200000418a4 */
[----:B------:R-:W-:Y:S01]  /*6d00*/  MOV R29, R35 ;  /* 0x00000023001d7202 */ /* 0x000fe20000000f00 */
[----:B------:R-:W1:Y:S05]  /*6d10*/  LDSM.16.MT88.4 R16, [R220+0xa900] ;  /* 0x00a90000dc10783b */ /* 0x000e6a0000004200 */
[----:B------:R-:W-:Y:S01]  /*6d20*/  IMAD.MOV.U32 R166, RZ, RZ, R176 ;  /* 0x000000ffffa67224 */ /* 0x000fe200078e00b0 */
[----:B------:R-:W-:Y:S01]  /*6d30*/  MOV R167, R51 ;  /* 0x0000003300a77202 */ /* 0x000fe20000000f00 */
[----:B------:R-:W-:Y:S01]  /*6d40*/  IMAD.MOV.U32 R176, RZ, RZ, R178 ;  /* 0x000000ffffb07224 */ /* 0x000fe200078e00b2 */
[----:B------:R-:W-:Y:S01]  /*6d50*/  MOV R178, R30 ;  /* 0x0000001e00b27202 */ /* 0x000fe20000000f00 */
[----:B------:R-:W-:Y:S01]  /*6d60*/  IMAD.MOV.U32 R30, RZ, RZ, R192 ;  /* 0x000000ffff1e7224 */ /* 0x000fe200078e00c0 */
[----:B---3--:R-:W-:Y:S01]  /*6d70*/  HMMA.16816.F32.BF16 R120, R4, R24, R120 ;  /* 0x000000180478723c */ /* 0x008fe20000041878 */
[----:B------:R-:W-:Y:S01]  /*6d80*/  IMAD.MOV.U32 R192, RZ, RZ, R194 ;  /* 0x000000ffffc07224 */ /* 0x000fe200078e00c2 */
[----:B------:R-:W-:Y:S01]  /*6d90*/  MOV R194, R28 ;  /* 0x0000001c00c27202 */ /* 0x000fe20000000f00 */
[----:B------:R-:W-:-:S02]  /*6da0*/  IMAD.MOV.U32 R28, RZ, RZ, R184 ;  /* 0x000000ffff1c7224 */ /* 0x000fc400078e00b8 */
[----:B------:R-:W-:Y:S01]  /*6db0*/  IMAD.MOV.U32 R184, RZ, RZ, R186 ;  /* 0x000000ffffb87224 */ /* 0x000fe200078e00ba */
[----:B------:R-:W-:Y:S01]  /*6dc0*/  MOV R186, R196 ;  /* 0x000000c400ba7202 */ /* 0x000fe20000000f00 */
[----:B------:R-:W-:Y:S01]  /*6dd0*/  IMAD.MOV.U32 R165, RZ, RZ, R167 ;  /* 0x000000ffffa57224 */ /* 0x000fe200078e00a7 */
[----:B------:R-:W-:Y:S01]  /*6de0*/  MOV R167, R177 ;  /* 0x000000b100a77202 */ /* 0x000fe20000000f00 */
[----:B------:R-:W-:Y:S01]  /*6df0*/  IMAD.MOV.U32 R196, RZ, RZ, R198 ;  /* 0x000000ffffc47224 */ /* 0x000fe200078e00c6 */
[C---:B--2---:R-:W-:Y:S01]  /*6e00*/  HMMA.16816.F32.BF16 R156, R4.reuse, R8, R156 ;  /* 0x00000008049c723c */ /* 0x044fe2000004189c */
[----:B------:R-:W-:Y:S01]  /*6e10*/  IMAD.MOV.U32 R198, RZ, RZ, R140 ;  /* 0x000000ffffc67224 */ /* 0x000fe200078e008c */
[----:B------:R-:W-:Y:S01]  /*6e20*/  MOV R140, R142 ;  /* 0x0000008e008c7202 */ /* 0x000fe20000000f00 */
[----:B------:R-:W-:Y:S02]  /*6e30*/  IMAD.MOV.U32 R177, RZ, RZ, R179 ;  /* 0x000000ffffb17224 */ /* 0x000fe400078e00b3 */
[----:B------:R-:W-:Y:S01]  /*6e40*/  IMAD.MOV.U32 R179, RZ, RZ, R31 ;  /* 0x000000ffffb37224 */ /* 0x000fe200078e001f */
[----:B------:R-:W-:Y:S01]  /*6e50*/  MOV R31, R193 ;  /* 0x000000c1001f7202 */ /* 0x000fe20000000f00 */
[----:B------:R-:W-:Y:S01]  /*6e60*/  IMAD.MOV.U32 R142, RZ, RZ, R174 ;  /* 0x000000ffff8e7224 */ /* 0x000fe200078e00ae */
[C---:B------:R-:W-:Y:S01]  /*6e70*/  HMMA.16816.F32.BF16 R124, R4.reuse, R10, R124 ;  /* 0x0000000a047c723c */ /* 0x040fe2000004187c */
[----:B------:R2:W-:Y:S01]  /*6e80*/  MUFU.EX2 R174, R0 ;  /* 0x0000000000ae7308 */ /* 0x0005e20000000800 */
[----:B------:R-:W-:Y:S01]  /*6e90*/  IMAD.MOV.U32 R193, RZ, RZ, R195 ;  /* 0x000000ffffc17224 */ /* 0x000fe200078e00c3 */
[----:B------:R-:W3:Y:S01]  /*6ea0*/  LDSM.16.MT88.4 R8, [R219+0xa900] ;  /* 0x00a90000db08783b */ /* 0x000ee20000004200 */
[----:B------:R-:W-:Y:S01]  /*6eb0*/  IMAD.MOV.U32 R195, RZ, RZ, R29 ;  /* 0x000000ffffc37224 */ /* 0x000fe200078e001d */
[----:B------:R-:W-:Y:S01]  /*6ec0*/  MOV R29, R185 ;  /* 0x000000b9001d7202 */ /* 0x000fe20000000f00 */
[----:B------:R-:W-:Y:S01]  /*6ed0*/  IMAD.MOV.U32 R164, RZ, RZ, R166 ;  /* 0x000000ffffa47224 */ /* 0x000fe200078e00a6 */
[----:B------:R-:W-:Y:S01]  /*6ee0*/  MOV R166, R176 ;  /* 0x000000b000a67202 */ /* 0x000fe20000000f00 */
[----:B------:R-:W-:Y:S01]  /*6ef0*/  IMAD.MOV.U32 R185, RZ, RZ, R187 ;  /* 0x000000ffffb97224 */ /* 0x000fe200078e00bb */
[----:B------:R-:W-:Y:S01]  /*6f00*/  HMMA.16816.F32.BF16 R116, R4, R20, R116 ;  /* 0x000000140474723c */ /* 0x000fe20000041874 */
[----:B------:R-:W-:-:S02]  /*6f10*/  IMAD.MOV.U32 R176, RZ, RZ, R178 ;  /* 0x000000ffffb07224 */ /* 0x000fc400078e00b2 */
[----:B------:R-:W-:Y:S01]  /*6f20*/  IMAD.MOV.U32 R187, RZ, RZ, R197 ;  /* 0x000000ffffbb7224 */ /* 0x000fe200078e00c5 */
[----:B------:R-:W-:Y:S01]  /*6f30*/  MOV R197, R199 ;  /* 0x000000c700c57202 */ /* 0x000fe20000000f00 */
[----:B--2---:R-:W-:-:S03]  /*6f40*/  FFMA.FTZ R0, R165, c[0x0][0x2d0], -R13 ;  /* 0x0000b400a5007a23 */ /* 0x004fc6000001080d */
[C---:B-1----:R-:W-:Y:S01]  /*6f50*/  HMMA.16816.F32.BF16 R56, R4.reuse, R16, R92 ;  /* 0x000000100438723c */ /* 0x042fe2000004185c */
[----:B------:R-:W-:Y:S02]  /*6f60*/  IMAD.MOV.U32 R165, RZ, RZ, R167 ;  /* 0x000000ffffa57224 */ /* 0x000fe400078e00a7 */
[----:B------:R-:W-:Y:S01]  /*6f70*/  IMAD.MOV.U32 R167, RZ, RZ, R177 ;  /* 0x000000ffffa77224 */ /* 0x000fe200078e00b1 */
[----:B------:R-:W-:Y:S01]  /*6f80*/  MOV R177, R179 ;  /* 0x000000b300b17202 */ /* 0x000fe20000000f00 */
[----:B------:R-:W-:Y:S02]  /*6f90*/  IMAD.MOV.U32 R179, RZ, RZ, R31 ;  /* 0x000000ffffb37224 */ /* 0x000fe400078e001f */
        /* <DEDUP_REMOVED lines=8> */
[----:B------:R-:W-:Y:S01]  /*7020*/  IMAD.MOV.U32 R192, RZ, RZ, R194 ;  /* 0x000000ffffc07224 */ /* 0x000fe200078e00c2 */
[----:B------:R-:W1:Y:S01]  /*7030*/  LDSM.16.MT88.4 R16, [R218+0x2100] ;  /* 0x00210000da10783b */ /* 0x000e620000004200 */
[----:B------:R-:W-:Y:S01]  /*7040*/  IMAD.MOV.U32 R186, RZ, RZ, R196 ;  /* 0x000000ffffba7224 */ /* 0x000fe200078e00c4 */
[----:B------:R-:W-:Y:S01]  /*7050*/  MOV R196, R198 ;  /* 0x000000c600c47202 */ /* 0x000fe20000000f00 */
[----:B------:R-:W-:Y:S01]  /*7060*/  IMAD.MOV.U32 R199, RZ, RZ, R141 ;  /* 0x000000ffffc77224 */ /* 0x000fe200078e008d */
[----:B------:R2:W4:Y:S01]  /*7070*/  MUFU.EX2 R198, R0 ;  /* 0x0000000000c67308 */ /* 0x0005220000000800 */
[----:B------:R-:W-:Y:S01]  /*7080*/  IMAD.MOV.U32 R194, RZ, RZ, R28 ;  /* 0x000000ffffc27224 */ /* 0x000fe200078e001c */
[----:B------:R-:W-:Y:S01]  /*7090*/  HMMA.16816.F32.BF16 R112, R4, R22, R112 ;  /* 0x000000160470723c */ /* 0x000fe20000041870 */
[----:B------:R-:W-:Y:S01]  /*70a0*/  IMAD.MOV.U32 R28, RZ, RZ, R185 ;  /* 0x000000ffff1c7224 */ /* 0x000fe200078e00b9 */
[----:B------:R-:W-:Y:S01]  /*70b0*/  MOV R185, R187 ;  /* 0x000000bb00b97202 */ /* 0x000fe20000000f00 */
[----:B------:R-:W-:Y:S01]  /*70c0*/  IMAD.MOV.U32 R25, RZ, RZ, R165 ;  /* 0x000000ffff197224 */ /* 0x000fe200078e00a5 */
[----:B------:R-:W-:Y:S01]  /*70d0*/  LDSM.16.MT88.4 R20, [R217+0x2100] ;  /* 0x00210000d914783b */ /* 0x000fe20000004200 */
[----:B------:R-:W-:-:S02]  /*70e0*/  IMAD.MOV.U32 R187, RZ, RZ, R197 ;  /* 0x000000ffffbb7224 */ /* 0x000fc400078e00c5 */
[----:B------:R-:W-:Y:S01]  /*70f0*/  IMAD.MOV.U32 R165, RZ, RZ, R167 ;  /* 0x000000ffffa57224 */ /* 0x000fe200078e00a7 */
[----:B------:R-:W-:Y:S01]  /*7100*/  MOV R167, R177 ;  /* 0x000000b100a77202 */ /* 0x000fe20000000f00 */
[----:B------:R-:W-:Y:S01]  /*7110*/  IMAD.MOV.U32 R141, RZ, RZ, R143 ;  /* 0x000000ffff8d7224 */ /* 0x000fe200078e008f */
[----:B------:R-:W-:Y:S01]  /*7120*/  MOV R143, R223 ;  /* 0x000000df008f7202 */ /* 0x000fe20000000f00 */
[----:B------:R-:W-:Y:S01]  /*7130*/  IMAD.MOV.U32 R197, RZ, RZ, R199 ;  /* 0x000000ffffc57224 */ /* 0x000fe200078e00c7 */
[C---:B---3--:R-:W-:Y:S01]  /*7140*/  HMMA.16816.F32.BF16 R36, R4.reuse, R8, R84 ;  /* 0x000000080424723c */ /* 0x048fe20000041854 */
[----:B--2---:R-:W-:Y:S01]  /*7150*/  FFMA.FTZ R0, R164, c[0x0][0x2d0], -R13 ;  /* 0x0000b400a4007a23 */ /* 0x004fe2000001080d */
[----:B------:R-:W-:Y:S01]  /*7160*/  MOV R164, R166 ;  /* 0x000000a600a47202 */ /* 0x000fe20000000f00 */
[----:B------:R-:W-:Y:S01]  /*7170*/  IMAD.MOV.U32 R166, RZ, RZ, R176 ;  /* 0x000000ffffa67224 */ /* 0x000fe200078e00b0 */
[----:B------:R-:W-:Y:S01]  /*7180*/  UIMAD.WIDE.U32 UR26, UR10, UR4, URZ ;  /* 0x000000040a1a72a5 */ /* 0x000fe2000f8e003f */
[----:B------:R-:W-:Y:S01]  /*7190*/  IMAD.MOV.U32 R199, RZ, RZ, R140 ;  /* 0x000000ffffc77224 */ /* 0x000fe200078e008c */
[----:B------:R2:W5:Y:S01]  /*71a0*/  LDL.LU R223, [R1+0x84] ;  /* 0x0000840001df7983 */ /* 0x0005620000300800 */
[----:B------:R-:W-:Y:S01]  /*71b0*/  IMAD.MOV.U32 R176, RZ, RZ, R178 ;  /* 0x000000ffffb07224 */ /* 0x000fe200078e00b2 */
[----:B------:R-:W-:Y:S01]  /*71c0*/  MOV R178, R30 ;  /* 0x0000001e00b27202 */ /* 0x000fe20000000f00 */
[----:B------:R-:W-:Y:S01]  /*71d0*/  IMAD.MOV.U32 R177, RZ, RZ, R179 ;  /* 0x000000ffffb17224 */ /* 0x000fe200078e00b3 */
        /* <DEDUP_REMOVED lines=8> */
[----:B------:R-:W3:Y:S01]  /*7260*/  LDSM.16.MT88.4 R8, [R220+0x2100] ;  /* 0x00210000dc08783b */ /* 0x000ee20000004200 */
[----:B------:R-:W-:Y:S01]  /*7270*/  IMAD.MOV.U32 R195, RZ, RZ, R196 ;  /* 0x000000ffffc37224 */ /* 0x000fe200078e00c4 */
[----:B------:R-:W-:Y:S01]  /*7280*/  MOV R196, R199 ;  /* 0x000000c700c47202 */ /* 0x000fe20000000f00 */
[----:B------:R-:W-:Y:S01]  /*7290*/  IMAD.MOV.U32 R141, RZ, RZ, R142 ;  /* 0x000000ffff8d7224 */ /* 0x000fe200078e008e */
[----:B------:R1:W-:Y:S01]  /*72a0*/  MUFU.EX2 R199, R0 ;  /* 0x0000000000c77308 */ /* 0x0003e20000000800 */
[----:B------:R-:W-:Y:S01]  /*72b0*/  IMAD.MOV.U32 R184, RZ, RZ, R185 ;  /* 0x000000ffffb87224 */ /* 0x000fe200078e00b9 */
[----:B------:R-:W-:Y:S01]  /*72c0*/  HMMA.16816.F32.BF16 R152, R4, R26, R152 ;  /* 0x0000001a0498723c */ /* 0x000fe20000041898 */
[----:B------:R-:W-:Y:S01]  /*72d0*/  IMAD.MOV.U32 R142, RZ, RZ, R143 ;  /* 0x000000ffff8e7224 */ /* 0x000fe200078e008f */
[----:B------:R-:W-:Y:S01]  /*72e0*/  MOV R143, R2 ;  /* 0x00000002008f7202 */ /* 0x000fe20000000f00 */
[----:B------:R-:W-:Y:S01]  /*72f0*/  IMAD.MOV.U32 R185, RZ, RZ, R186 ;  /* 0x000000ffffb97224 */ /* 0x000fe200078e00ba */
[----:B------:R-:W-:Y:S01]  /*7300*/  MOV R186, R187 ;  /* 0x000000bb00ba7202 */ /* 0x000fe20000000f00 */
[----:B------:R-:W-:-:S02]  /*7310*/  IMAD.MOV.U32 R187, RZ, RZ, R197 ;  /* 0x000000ffffbb7224 */ /* 0x000fc400078e00c5 */
[----:B------:R-:W-:Y:S02]  /*7320*/  IMAD.MOV.U32 R2, RZ, RZ, R222 ;  /* 0x000000ffff027224 */ /* 0x000fe400078e00de */
[----:B------:R-:W-:Y:S02]  /*7330*/  IMAD.MOV.U32 R197, RZ, RZ, R140 ;  /* 0x000000ffffc57224 */ /* 0x000fe400078e008c */
[----:B-1----:R-:W-:Y:S01]  /*7340*/  FFMA.FTZ R0, R25, c[0x0][0x2d0], -R13 ;  /* 0x0000b40019007a23 */ /* 0x002fe2000001080d */
[----:B------:R-:W-:Y:S01]  /*7350*/  MOV R25, R165 ;  /* 0x000000a500197202 */ /* 0x000fe20000000f00 */
[----:B------:R-:W-:Y:S02]  /*7360*/  IMAD.MOV.U32 R165, RZ, RZ, R167 ;  /* 0x000000ffffa57224 */ /* 0x000fe400078e00a7 */
[----:B------:R-:W-:Y:S01]  /*7370*/  IMAD.MOV.U32 R24, RZ, RZ, R164 ;  /* 0x000000ffff187224 */ /* 0x000fe200078e00a4 */
[----:B----4-:R-:W-:Y:S01]  /*7380*/  F2FP.BF16.PACK_AB R4, R198, R174 ;  /* 0x000000aec604723e */ /* 0x010fe200000010ff */
[----:B------:R-:W-:Y:S01]  /*7390*/  IMAD.MOV.U32 R140, RZ, RZ, R141 ;  /* 0x000000ffff8c7224 */ /* 0x000fe200078e008d */
[----:B------:R-:W-:Y:S01]  /*73a0*/  MOV R141, R142 ;  /* 0x0000008e008d7202 */ /* 0x000fe20000000f00 */
[----:B------:R-:W-:Y:S01]  /*73b0*/  IMAD.MOV.U32 R167, RZ, RZ, R177 ;  /* 0x000000ffffa77224 */ /* 0x000fe200078e00b1 */
[----:B------:R-:W-:Y:S01]  /*73c0*/  MOV R177, R179 ;  /* 0x000000b300b17202 */ /* 0x000fe20000000f00 */
[----:B------:R-:W-:Y:S01]  /*73d0*/  IMAD.MOV.U32 R142, RZ, RZ, R143 ;  /* 0x000000ffff8e7224 */ /* 0x000fe200078e008f */
[----:B------:R-:W-:Y:S01]  /*73e0*/  @UP1 UMOV UR15, UR27 ;  /* 0x0000001b000f1c82 */ /* 0x000fe20008000000 */
[----:B------:R-:W-:Y:S01]  /*73f0*/  IMAD.MOV.U32 R179, RZ, RZ, R31 ;  /* 0x000000ffffb37224 */ /* 0x000fe200078e001f */
[----:B------:R2:W5:Y:S01]  /*7400*/  LDL.LU R222, [R1+0x80] ;  /* 0x0000800001de7983 */ /* 0x0005620000300800 */
[----:B------:R-:W-:Y:S01]  /*7410*/  IMAD.MOV.U32 R143, RZ, RZ, R2 ;  /* 0x000000ffff8f7224 */ /* 0x000fe200078e0002 */
[----:B------:R-:W-:Y:S01]  /*7420*/  MOV R2, R175 ;  /* 0x000000af00027202 */ /* 0x000fe20000000f00 */
[----:B------:R-:W-:Y:S01]  /*7430*/  IMAD.MOV.U32 R31, RZ, RZ, R193 ;  /* 0x000000ffff1f7224 */ /* 0x000fe200078e00c1 */
[----:B------:R-:W-:-:S02]  /*7440*/  MOV R193, R195 ;  /* 0x000000c300c17202 */ /* 0x000fc40000000f00 */
[----:B------:R-:W-:Y:S02]  /*7450*/  MOV R195, R196 ;  /* 0x000000c400c37202 */ /* 0x000fe40000000f00 */
[----:B------:R-:W-:Y:S02]  /*7460*/  MOV R196, R140 ;  /* 0x0000008c00c47202 */ /* 0x000fe40000000f00 */
[----:B------:R-:W-:Y:S01]  /*7470*/  MOV R140, R142 ;  /* 0x0000008e008c7202 */ /* 0x000fe20000000f00 */
[----:B------:R-:W-:Y:S01]  /*7480*/  IMAD.MOV.U32 R164, RZ, RZ, R166 ;  /* 0x000000ffffa47224 */ /* 0x000fe200078e00a6 */
[----:B------:R-:W-:Y:S02]  /*7490*/  MOV R142, R2 ;  /* 0x00000002008e7202 */ /* 0x000fe40000000f00 */
[----:B------:R-:W-:Y:S02]  /*74a0*/  MOV R2, R205 ;  /* 0x000000cd00027202 */ /* 0x000fe40000000f00 */
[----:B------:R-:W-:Y:S01]  /*74b0*/  MOV R166, R176 ;  /* 0x000000b000a67202 */ /* 0x000fe20000000f00 */
[----:B------:R1:W4:Y:S01]  /*74c0*/  MUFU.EX2 R205, R0 ;  /* 0x0000000000cd7308 */ /* 0x0003220000000800 */
[----:B------:R-:W-:-:S02]  /*74d0*/  IMAD.MOV.U32 R176, RZ, RZ, R178 ;  /* 0x000000ffffb07224 */ /* 0x000fc400078e00b2 */
[----:B------:R-:W-:Y:S01]  /*74e0*/  IMAD.MOV.U32 R178, RZ, RZ, R30 ;  /* 0x000000ffffb27224 */ /* 0x000fe200078e001e */
[----:B------:R-:W-:Y:S01]  /*74f0*/  MOV R30, R192 ;  /* 0x000000c0001e7202 */ /* 0x000fe20000000f00 */
[----:B------:R-:W-:Y:S02]  /*7500*/  IMAD.MOV.U32 R192, RZ, RZ, R194 ;  /* 0x000000ffffc07224 */ /* 0x000fe400078e00c2 */
[----:B-1----:R-:W-:Y:S01]  /*7510*/  FFMA.FTZ R0, R24, c[0x0][0x2d0], -R12 ;  /* 0x0000b40018007a23 */ /* 0x002fe2000001080c */
        /* <DEDUP_REMOVED lines=9> */
[----:B------:R-:W-:-:S02]  /*75b0*/  IMAD.MOV.U32 R194, RZ, RZ, R187 ;  /* 0x000000ffffc27224 */ /* 0x000fc400078e00bb */
[----:B------:R-:W-:Y:S01]  /*75c0*/  IMAD.MOV.U32 R179, RZ, RZ, R30 ;  /* 0x000000ffffb37224 */ /* 0x000fe200078e001e */
[----:B------:R-:W-:Y:S01]  /*75d0*/  MOV R30, R31 ;  /* 0x0000001f001e7202 */ /* 0x000fe20000000f00 */
        /* <DEDUP_REMOVED lines=18> */
[----:B----4-:R-:W-:Y:S01]  /*7700*/  F2FP.BF16.PACK_AB R6, R205, R199 ;  /* 0x000000c7cd06723e */ /* 0x010fe200000010ff */
[----:B------:R-:W-:Y:S01]  /*7710*/  IMAD.MOV.U32 R140, RZ, RZ, R141 ;  /* 0x000000ffff8c7224 */ /* 0x000fe200078e008d */
[----:B------:R-:W-:Y:S01]  /*7720*/  MOV R141, R142 ;  /* 0x0000008e008d7202 */ /* 0x000fe20000000f00 */
[----:B------:R-:W-:Y:S01]  /*7730*/  IMAD.MOV.U32 R142, RZ, RZ, R143 ;  /* 0x000000ffff8e7224 */ /* 0x000fe200078e008f */
[----:B------:R-:W-:Y:S01]  /*7740*/  MOV R143, R2 ;  /* 0x00000002008f7202 */ /* 0x000fe20000000f00 */
[----:B------:R-:W-:-:S02]  /*7750*/  IMAD.MOV.U32 R2, RZ, RZ, R175 ;  /* 0x000000ffff027224 */ /* 0x000fc400078e00af */
[----:B------:R-:W-:Y:S01]  /*7760*/  IMAD.MOV.U32 R93, RZ, RZ, R164 ;  /* 0x000000ffff5d7224 */ /* 0x000fe200078e00a4 */
[----:B------:R1:W-:Y:S01]  /*7770*/  MUFU.EX2 R175, R0 ;  /* 0x0000000000af7308 */ /* 0x0003e20000000800 */
[----:B------:R-:W-:Y:S01]  /*7780*/  MOV R165, R196 ;  /* 0x000000c400a57202 */ /* 0x000fe20000000f00 */
[----:B------:R-:W-:Y:S01]  /*7790*/  IMAD.MOV.U32 R86, RZ, RZ, R30 ;  /* 0x000000ffff567224 */ /* 0x000fe200078e001e */
[----:B------:R-:W-:Y:S01]  /*77a0*/  MOV R166, R2 ;  /* 0x0000000200a67202 */ /* 0x000fe20000000f00 */
[----:B------:R-:W-:Y:S01]  /*77b0*/  FFMA.FTZ R2, R215, c[0x0][0x2d0], -R12 ;  /* 0x0000b400d7027a23 */ /* 0x000fe2000001080c */
[----:B------:R-:W-:Y:S01]  /*77c0*/  MOV R94, R25 ;  /* 0x00000019005e7202 */ /* 0x000fe20000000f00 */
[----:B------:R-:W-:Y:S01]  /*77d0*/  IMAD.MOV.U32 R31, RZ, RZ, R192 ;  /* 0x000000ffff1f7224 */ /* 0x000fe200078e00c0 */
[----:B------:R-:W-:Y:S01]  /*77e0*/  MOV R95, R177 ;  /* 0x000000b1005f7202 */ /* 0x000fe20000000f00 */
[----:B------:R-:W-:Y:S01]  /*77f0*/  IMAD.MOV.U32 R192, RZ, RZ, R197 ;  /* 0x000000ffffc07224 */ /* 0x000fe200078e00c5 */
[----:B------:R-:W-:Y:S01]  /*7800*/  MOV R87, R179 ;  /* 0x000000b300577202 */ /* 0x000fe20000000f00 */
[----:B------:R-:W-:Y:S01]  /*7810*/  IMAD.MOV.U32 R89, RZ, RZ, R176 ;  /* 0x000000ffff597224 */ /* 0x000fe200078e00b0 */
[----:B------:R-:W-:Y:S01]  /*7820*/  @UP1 USHF.R.U32.HI UR11, URZ, UR5, UR15 ;  /* 0x000000053f0b1299 */ /* 0x000fe2000801160f */
[----:B------:R-:W-:Y:S01]  /*7830*/  IMAD.MOV.U32 R88, RZ, RZ, R178 ;  /* 0x000000ffff587224 */ /* 0x000fe200078e00b2 */
[----:B------:R2:W5:Y:S01]  /*7840*/  LDL.LU R221, [R1+0x7c] ;  /* 0x00007c0001dd7983 */ /* 0x0005620000300800 */
[----:B-1----:R-:W-:Y:S01]  /*7850*/  FFMA.FTZ R0, R24, c[0x0][0x2d0], -R12 ;  /* 0x0000b40018007a23 */ /* 0x002fe2000001080c */
[----:B------:R-:W-:Y:S01]  /*7860*/  MUFU.EX2 R197, R2 ;  /* 0x0000000200c57308 */ /* 0x000fe20000000800 */
[----:B------:R-:W-:Y:S01]  /*7870*/  IMAD.MOV.U32 R167, RZ, RZ, R204 ;  /* 0x000000ffffa77224 */ /* 0x000fe200078e00cc */
[----:B------:R-:W-:Y:S01]  /*7880*/  MOV R30, R193 ;  /* 0x000000c1001e7202 */ /* 0x000fe20000000f00 */
[----:B------:R-:W-:Y:S01]  /*7890*/  IMAD.MOV.U32 R79, RZ, RZ, R194 ;  /* 0x000000ffff4f7224 */ /* 0x000fe200078e00c2 */
[----:B------:R-:W-:Y:S01]  /*78a0*/  MOV R84, R195 ;  /* 0x000000c300547202 */ /* 0x000fe20000000f00 */
[----:B------:R-:W-:Y:S01]  /*78b0*/  IMAD.MOV.U32 R164, RZ, RZ, R187 ;  /* 0x000000ffffa47224 */ /* 0x000fe200078e00bb */
[----:B------:R-:W1:Y:S02]  /*78c0*/  LDSM.16.MT88.4 R24, [R219+0x2100] ;  /* 0x00210000db18783b */ /* 0x000e640000004200 */
[----:B------:R4:W2:Y:S01]  /*78d0*/  MUFU.EX2 R196, R0 ;  /* 0x0000000000c47308 */ /* 0x0008a20000000800 */
[----:B------:R-:W-:Y:S01]  /*78e0*/  UIADD3 UR11, UR11, UR7, -UR13 ;  /* 0x000000070b0b7290 */ /* 0x000fe2000fffe80d */
[----:B------:R1:W5:Y:S01]  /*78f0*/  LDL.LU R216, [R1+0x78] ;  /* 0x0000780001d87983 */ /* 0x0003620000300800 */
[----:B----4-:R-:W-:-:S05]  /*7900*/  FFMA.FTZ R0, R214, c[0x0][0x2d0], -R12 ;  /* 0x0000b400d6007a23 */ /* 0x010fca000001080c */
[----:B------:R-:W4:Y:S01]  /*7910*/  MUFU.EX2 R204, R0 ;  /* 0x0000000000cc7308 */ /* 0x000f220000000800 */
[----:B--2---:R-:W-:Y:S01]  /*7920*/  F2FP.BF16.PACK_AB R5, R196, R175 ;  /* 0x000000afc405723e */ /* 0x004fe200000010ff */
[----:B------:R-:W-:Y:S01]  /*7930*/  IMAD.MOV.U32 R194, RZ, RZ, R141 ;  /* 0x000000ffffc27224 */ /* 0x000fe200078e008d */
[----:B------:R-:W-:Y:S01]  /*7940*/  MOV R193, R140 ;  /* 0x0000008c00c17202 */ /* 0x000fe20000000f00 */
[----:B------:R-:W-:Y:S01]  /*7950*/  IMAD.MOV.U32 R187, RZ, RZ, R143 ;  /* 0x000000ffffbb7224 */ /* 0x000fe200078e008f */
[----:B------:R-:W-:Y:S02]  /*7960*/  MOV R195, R142 ;  /* 0x0000008e00c37202 */ /* 0x000fe40000000f00 */
[----:B----4-:R-:W-:-:S07]  /*7970*/  F2FP.BF16.PACK_AB R7, R204, R197 ;  /* 0x000000c5cc07723e */ /* 0x010fce00000010ff */
[C---:B------:R-:W-:Y:S08]  /*7980*/  HMMA.16816.F32.BF16 R80, R4.reuse, R16, R80 ;  /* 0x000000100450723c */ /* 0x040ff00000041850 */
[C---:B------:R-:W-:Y:S01]  /*7990*/  HMMA.16816.F32.BF16 R72, R4.reuse, R18, R72 ;  /* 0x000000120448723c */ /* 0x040fe20000041848 */
[----:B------:R-:W2:Y:S07]  /*79a0*/  LDSM.16.MT88.4 R16, [R217+0x5100] ;  /* 0x00510000d910783b */ /* 0x000eae0000004200 */
[C---:B---3--:R-:W-:Y:S08]  /*79b0*/  HMMA.16816.F32.BF16 R140, R4.reuse, R8, R68 ;  /* 0x00000008048c723c */ /* 0x048ff00000041844 */
[C---:B------:R-:W-:Y:S01]  /*79c0*/  HMMA.16816.F32.BF16 R68, R4.reuse, R10, R64 ;  /* 0x0000000a0444723c */ /* 0x040fe20000041840 */
[----:B------:R-:W3:Y:S07]  /*79d0*/  LDSM.16.MT88.4 R8, [R218+0x5100] ;  /* 0x00510000da08783b */ /* 0x000eee0000004200 */
[C---:B------:R-:W-:Y:S08]  /*79e0*/  HMMA.16816.F32.BF16 R176, R4.reuse, R20, R200 ;  /* 0x0000001404b0723c */ /* 0x040ff000000418c8 */
[----:B------:R-:W-:Y:S01]  /*79f0*/  HMMA.16816.F32.BF16 R104, R4, R22, R104 ;  /* 0x000000160468723c */ /* 0x000fe20000041868 */
[----:B------:R-:W4:Y:S01]  /*7a00*/  LDSM.16.MT88.4 R20, [R220+0x5100] ;  /* 0x00510000dc14783b */ /* 0x000f220000004200 */
[----:B------:R-:W-:Y:S01]  /*7a10*/  MOV R2, R192 ;  /* 0x000000c000027202 */ /* 0x000fe20000000f00 */
[----:B------:R-:W-:Y:S01]  /*7a20*/  IMAD.MOV.U32 R214, RZ, RZ, R193 ;  /* 0x000000ffffd67224 */ /* 0x000fe200078e00c1 */
[----:B------:R-:W-:Y:S01]  /*7a30*/  MOV R215, R194 ;  /* 0x000000c200d77202 */ /* 0x000fe20000000f00 */
[----:B------:R-:W-:-:S03]  /*7a40*/  IMAD.MOV.U32 R0, RZ, RZ, R195 ;  /* 0x000000ffff007224 */ /* 0x000fc600078e00c3 */
[C---:B-1----:R-:W-:Y:S07]  /*7a50*/  HMMA.16816.F32.BF16 R64, R4.reuse, R26, R100 ;  /* 0x0000001a0440723c */ /* 0x042fee0000041864 */
[----:B------:R-:W-:Y:S01]  /*7a60*/  MOV R27, R164 ;  /* 0x000000a4001b7202 */ /* 0x000fe20000000f00 */
[----:B--2---:R-:W-:Y:S01]  /*7a70*/  HMMA.16816.F32.BF16 R192, R4, R16, R108 ;  /* 0x0000001004c0723c */ /* 0x004fe2000004186c */
[----:B------:R-:W-:-:S06]  /*7a80*/  IMAD.MOV.U32 R26, RZ, RZ, R165 ;  /* 0x000000ffff1a7224 */ /* 0x000fcc00078e00a5 */
[----:B------:R-:W-:Y:S01]  /*7a90*/  MOV R108, R166 ;  /* 0x000000a6006c7202 */ /* 0x000fe20000000f00 */
[C---:B------:R-:W-:Y:S01]  /*7aa0*/  HMMA.16816.F32.BF16 R96, R4.reuse, R18, R96 ;  /* 0x000000120460723c */ /* 0x040fe20000041860 */
[----:B------:R-:W-:Y:S01]  /*7ab0*/  IMAD.MOV.U32 R109, RZ, RZ, R167 ;  /* 0x000000ffff6d7224 */ /* 0x000fe200078e00a7 */
[----:B------:R-:W1:Y:S06]  /*7ac0*/  LDSM.16.MT88.4 R16, [R219+0x5100] ;  /* 0x00510000db10783b */ /* 0x000e6c0000004200 */
[C---:B---3--:R-:W-:Y:S08]  /*7ad0*/  HMMA.16816.F32.BF16 R164, R4.reuse, R8, R60 ;  /* 0x0000000804a4723c */ /* 0x048ff0000004183c */
[----:B------:R-:W-:Y:S01]  /*7ae0*/  HMMA.16816.F32.BF16 R52, R4, R10, R52 ;  /* 0x0000000a0434723c */ /* 0x000fe20000041834 */
[----:B------:R-:W2:Y:S01]  /*7af0*/  LDSM.16.MT88.4 R8, [R217+0x8100] ;  /* 0x00810000d908783b */ /* 0x000ea20000004200 */
[----:B------:R-:W-:Y:S01]  /*7b00*/  MOV R110, R30 ;  /* 0x0000001e006e7202 */ /* 0x000fe20000000f00 */
[----:B------:R-:W-:-:S05]  /*7b10*/  IMAD.MOV.U32 R111, RZ, RZ, R31 ;  /* 0x000000ffff6f7224 */ /* 0x000fca00078e001f */
[C---:B----4-:R-:W-:Y:S07]  /*7b20*/  HMMA.16816.F32.BF16 R40, R4.reuse, R20, R40 ;  /* 0x000000140428723c */ /* 0x050fee0000041828 */
[----:B------:R-:W-:Y:S01]  /*7b30*/  MOV R20, R28 ;  /* 0x0000001c00147202 */ /* 0x000fe20000000f00 */
[----:B------:R-:W-:Y:S02]  /*7b40*/  IMAD.MOV.U32 R21, RZ, RZ, R29 ;  /* 0x000000ffff157224 */ /* 0x000fe400078e001d */
[----:B------:R-:W3:Y:S01]  /*7b50*/  LDSM.16.MT88.4 R28, [R218+0x8100] ;  /* 0x00810000da1c783b */ /* 0x000ee20000004200 */
[----:B------:R-:W-:Y:S01]  /*7b60*/  HMMA.16816.F32.BF16 R44, R4, R24, R44 ;  /* 0x00000018042c723c */ /* 0x000fe2000004182c */
[----:B------:R-:W-:-:S06]  /*7b70*/  IMAD.MOV.U32 R200, RZ, RZ, R88 ;  /* 0x000000ffffc87224 */ /* 0x000fcc00078e0058 */
[----:B------:R-:W-:Y:S01]  /*7b80*/  MOV R25, R79 ;  /* 0x0000004f00197202 */ /* 0x000fe20000000f00 */
[C---:B------:R-:W-:Y:S07]  /*7b90*/  HMMA.16816.F32.BF16 R60, R4.reuse, R22, R128 ;  /* 0x00000016043c723c */ /* 0x040fee0000041880 */
[----:B------:R-:W-:Y:S01]  /*7ba0*/  MOV R22, R89 ;  /* 0x0000005900167202 */ /* 0x000fe20000000f00 */
[----:B-1----:R-:W-:Y:S01]  /*7bb0*/  HMMA.16816.F32.BF16 R76, R4, R16, R132 ;  /* 0x00000010044c723c */ /* 0x002fe20000041884 */
[----:B------:R-:W-:Y:S01]  /*7bc0*/  IMAD.MOV.U32 R129, RZ, RZ, R90 ;  /* 0x000000ffff817224 */ /* 0x000fe200078e005a */
[----:B------:R-:W-:Y:S01]  /*7bd0*/  MOV R128, R91 ;  /* 0x0000005b00807202 */ /* 0x000fe20000000f00 */
[----:B------:R-:W-:Y:S01]  /*7be0*/  IMAD.MOV.U32 R23, RZ, RZ, R92 ;  /* 0x000000ffff177224 */ /* 0x000fe200078e005c */
[----:B------:R-:W-:Y:S01]  /*7bf0*/  MOV R130, R93 ;  /* 0x0000005d00827202 */ /* 0x000fe20000000f00 */
[----:B------:R-:W-:-:S02]  /*7c00*/  IMAD.MOV.U32 R131, RZ, RZ, R94 ;  /* 0x000000ffff837224 */ /* 0x000fc400078e005e */
[----:B------:R-:W-:Y:S01]  /*7c10*/  MOV R135, R95 ;  /* 0x0000005f00877202 */ /* 0x000fe20000000f00 */
[C---:B--2---:R-:W-:Y:S08]  /*7c20*/  HMMA.16816.F32.BF16 R88, R4.reuse, R8, R144 ;  /* 0x000000080458723c */ /* 0x044ff00000041890 */
[----:B------:R-:W-:Y:S01]  /*7c30*/  HMMA.16816.F32.BF16 R92, R4, R10, R148 ;  /* 0x0000000a045c723c */ /* 0x000fe20000041894 */
[----:B------:R-:W1:Y:S01]  /*7c40*/  LDSM.16.MT88.4 R8, [R219+0x8100] ;  /* 0x00810000db08783b */ /* 0x000e620000004200 */
[----:B------:R-:W-:Y:S01]  /*7c50*/  IMAD.MOV.U32 R24, RZ, RZ, R84 ;  /* 0x000000ffff187224 */ /* 0x000fe200078e0054 */
[----:B------:R-:W-:Y:S01]  /*7c60*/  MOV R203, R85 ;  /* 0x0000005500cb7202 */ /* 0x000fe20000000f00 */
[----:B------:R-:W-:Y:S01]  /*7c70*/  IMAD.MOV.U32 R202, RZ, RZ, R86 ;  /* 0x000000ffffca7224 */ /* 0x000fe200078e0056 */
[----:B------:R-:W-:-:S03]  /*7c80*/  MOV R201, R87 ;  /* 0x0000005700c97202 */ /* 0x000fc60000000f00 */
[C---:B------:R-:W-:Y:S01]  /*7c90*/  HMMA.16816.F32.BF16 R84, R4.reuse, R18, R136 ;  /* 0x000000120454723c */ /* 0x040fe20000041888 */
[----:B------:R-:W2:Y:S07]  /*7ca0*/  LDSM.16.MT88.4 R16, [R220+0x8100] ;  /* 0x00810000dc10783b */ /* 0x000eae0000004200 */
[----:B---3--:R-:W-:Y:S07]  /*7cb0*/  HMMA.16816.F32.BF16 R100, R4, R28, R160 ;  /* 0x0000001c0464723c */ /* 0x008fee00000418a0 */
[----:B------:R-:W-:-:S02]  /*7cc0*/  IMAD.MOV.U32 R160, RZ, RZ, R135 ;  /* 0x000000ffffa07224 */ /* 0x000fc400078e0087 */
[----:B------:R-:W-:Y:S02]  /*7cd0*/  IMAD.MOV.U32 R135, RZ, RZ, R23 ;  /* 0x000000ffff877224 */ /* 0x000fe400078e0017 */
[----:B------:R-:W-:Y:S02]  /*7ce0*/  IMAD.MOV.U32 R23, RZ, RZ, R131 ;  /* 0x000000ffff177224 */ /* 0x000fe400078e0083 */
[----:B------:R-:W-:Y:S01]  /*7cf0*/  IMAD.MOV.U32 R131, RZ, RZ, R21 ;  /* 0x000000ffff837224 */ /* 0x000fe200078e0015 */
[----:B------:R-:W-:Y:S01]  /*7d00*/  MOV R136, R185 ;  /* 0x000000b900887202 */ /* 0x000fe20000000f00 */
[----:B------:R-:W-:Y:S02]  /*7d10*/  IMAD.MOV.U32 R147, RZ, RZ, R184 ;  /* 0x000000ffff937224 */ /* 0x000fe400078e00b8 */
[----:B------:R-:W-:Y:S01]  /*7d20*/  IMAD.MOV.U32 R137, RZ, RZ, R186 ;  /* 0x000000ffff897224 */ /* 0x000fe200078e00ba */
[----:B------:R-:W-:Y:S02]  /*7d30*/  MOV R161, R131 ;  /* 0x0000008300a17202 */ /* 0x000fe40000000f00 */
[----:B------:R-:W-:-:S02]  /*7d40*/  MOV R131, R187 ;  /* 0x000000bb00837202 */ /* 0x000fc40000000f00 */
[C---:B-1----:R-:W-:Y:S08]  /*7d50*/  HMMA.16816.F32.BF16 R184, R4.reuse, R8, R156 ;  /* 0x0000000804b8723c */ /* 0x042ff0000004189c */
[----:B------:R-:W-:Y:S01]  /*7d60*/  HMMA.16816.F32.BF16 R124, R4, R10, R124 ;  /* 0x0000000a047c723c */ /* 0x000fe2000004187c */
[----:B------:R-:W1:Y:S01]  /*7d70*/  LDSM.16.MT88.4 R8, [R219+0xb100] ;  /* 0x00b10000db08783b */ /* 0x000e620000004200 */
[----:B------:R-:W-:-:S02]  /*7d80*/  MOV R134, R22 ;  /* 0x0000001600867202 */ /* 0x000fc40000000f00 */
[----:B------:R-:W-:Y:S01]  /*7d90*/  MOV R22, R130 ;  /* 0x0000008200167202 */ /* 0x000fe20000000f00 */
[----:B------:R-:W-:Y:S01]  /*7da0*/  IMAD.MOV.U32 R21, RZ, RZ, R109 ;  /* 0x000000ffff157224 */ /* 0x000fe200078e006d */
[----:B------:R-:W-:Y:S01]  /*7db0*/  MOV R130, R20 ;  /* 0x0000001400827202 */ /* 0x000fe20000000f00 */
[----:B------:R-:W-:Y:S01]  /*7dc0*/  IMAD.MOV.U32 R109, RZ, RZ, R111 ;  /* 0x000000ffff6d7224 */ /* 0x000fe200078e006f */
[----:B------:R-:W-:Y:S01]  /*7dd0*/  MOV R20, R108 ;  /* 0x0000006c00147202 */ /* 0x000fe20000000f00 */
[----:B------:R-:W-:Y:S01]  /*7de0*/  IMAD.MOV.U32 R111, RZ, RZ, R27 ;  /* 0x000000ffff6f7224 */ /* 0x000fe200078e001b */
[----:B------:R-:W-:Y:S02]  /*7df0*/  MOV R108, R110 ;  /* 0x0000006e006c7202 */ /* 0x000fe40000000f00 */
        /* <DEDUP_REMOVED lines=14> */
[----:B------:R-:W3:Y:S01]  /*7ee0*/  LDSM.16.MT88.4 R24, [R217+0xb100] ;  /* 0x00b10000d918783b */ /* 0x000ee20000004200 */
[C---:B--2---:R-:W-:Y:S03]  /*7ef0*/  HMMA.16816.F32.BF16 R108, R4.reuse, R16, R168 ;  /* 0x00000010046c723c */ /* 0x044fe600000418a8 */
[----:B------:R-:W2:Y:S05]  /*7f00*/  LDSM.16.MT88.4 R20, [R218+0xb100] ;  /* 0x00b10000da14783b */ /* 0x000eaa0000004200 */
[----:B------:R-:W-:Y:S01]  /*7f10*/  HMMA.16816.F32.BF16 R188, R4, R18, R188 ;  /* 0x0000001204bc723c */ /* 0x000fe200000418bc */
[----:B------:R-:W4:Y:S01]  /*7f20*/  LDSM.16.MT88.4 R16, [R220+0xb100] ;  /* 0x00b10000dc10783b */ /* 0x000f220000004200 */
[----:B------:R-:W-:-:S06]  /*7f30*/  FFMA.FTZ R0, R0, c[0x0][0x2d0], -R13 ;  /* 0x0000b40000007a23 */ /* 0x000fcc000001080d */
[C---:B-1----:R-:W-:Y:S01]  /*7f40*/  HMMA.16816.F32.BF16 R36, R4.reuse, R8, R36 ;  /* 0x000000080424723c */ /* 0x042fe20000041824 */
[----:B------:R1:W-:Y:S07]  /*7f50*/  MUFU.EX2 R8, R0 ;  /* 0x0000000000087308 */ /* 0x0003ee0000000800 */
[----:B------:R-:W-:Y:S01]  /*7f60*/  HMMA.16816.F32.BF16 R32, R4, R10, R32 ;  /* 0x0000000a0420723c */ /* 0x000fe20000041820 */
[----:B-1----:R-:W-:Y:S01]  /*7f70*/  FFMA.FTZ R0, R183, c[0x0][0x2d0], -R13 ;  /* 0x0000b400b7007a23 */ /* 0x002fe2000001080d */
[----:B------:R-:W-:Y:S01]  /*7f80*/  MOV R144, R201 ;  /* 0x000000c900907202 */ /* 0x000fe20000000f00 */
[----:B------:R-:W-:Y:S01]  /*7f90*/  IMAD.MOV.U32 R151, RZ, RZ, R200 ;  /* 0x000000ffff977224 */ /* 0x000fe200078e00c8 */
[----:B------:R-:W-:Y:S01]  /*7fa0*/  MOV R146, R203 ;  /* 0x000000cb00927202 */ /* 0x000fe20000000f00 */
[----:B------:R1:W-:Y:S01]  /*7fb0*/  MUFU.EX2 R9, R0 ;  /* 0x0000000000097308 */ /* 0x0003e20000000800 */
[----:B------:R-:W-:-:S02]  /*7fc0*/  IMAD.MOV.U32 R145, RZ, RZ, R202 ;  /* 0x000000ffff917224 */ /* 0x000fc400078e00ca */
[----:B---3--:R-:W-:Y:S01]  /*7fd0*/  HMMA.16816.F32.BF16 R120, R4, R24, R120 ;  /* 0x000000180478723c */ /* 0x008fe20000041878 */
[----:B------:R-:W-:Y:S01]  /*7fe0*/  MOV R169, R148 ;  /* 0x0000009400a97202 */ /* 0x000fe20000000f00 */
[----:B------:R-:W-:Y:S01]  /*7ff0*/  FFMA.FTZ R2, R2, c[0x0][0x2d0], -R12 ;  /* 0x0000b40002027a23 */ /* 0x000fe2000001080c */
[----:B------:R-:W-:Y:S01]  /*8000*/  MOV R171, R150 ;  /* 0x0000009600ab7202 */ /* 0x000fe20000000f00 */
[----:B------:R-:W-:Y:S01]  /*8010*/  IMAD.MOV.U32 R170, RZ, RZ, R163 ;  /* 0x000000ffffaa7224 */ /* 0x000fe200078e00a3 */
[----:B------:R-:W-:Y:S01]  /*8020*/  LDSM.16.MT88.4 R180, [R217+0x2900] ;  /* 0x00290000d9b4783b */ /* 0x000fe20000004200 */
[----:B-1----:R-:W-:-:S04]  /*8030*/  FFMA.FTZ R0, R160, c[0x0][0x2d0], -R13 ;  /* 0x0000b400a0007a23 */ /* 0x002fc8000001080d */
[----:B------:R1:W-:Y:S01]  /*8040*/  MUFU.EX2 R11, R0 ;  /* 0x00000000000b7308 */ /* 0x0003e20000000800 */
[----:B--2---:R-:W-:Y:S01]  /*8050*/  HMMA.16816.F32.BF16 R116, R4, R20, R116 ;  /* 0x000000140474723c */ /* 0x004fe20000041874 */
[----:B-1----:R-:W-:-:S06]  /*8060*/  FFMA.FTZ R0, R161, c[0x0][0x2d0], -R13 ;  /* 0x0000b400a1007a23 */ /* 0x002fcc000001080d */
[----:B------:R1:W2:Y:S01]  /*8070*/  MUFU.EX2 R10, R0 ;  /* 0x00000000000a7308 */ /* 0x0002a20000000800 */
[----:B------:R-:W-:Y:S01]  /*8080*/  HMMA.16816.F32.BF16 R24, R4, R26, R152 ;  /* 0x0000001a0418723c */ /* 0x000fe20000041898 */
[----:B------:R-:W-:-:S07]  /*8090*/  IMAD.MOV.U32 R163, RZ, RZ, R149 ;  /* 0x000000ffffa37224 */ /* 0x000fce00078e0095 */
[----:B------:R-:W-:Y:S01]  /*80a0*/  HMMA.16816.F32.BF16 R20, R4, R22, R112 ;  /* 0x000000160414723c */ /* 0x000fe20000041870 */
[----:B-1----:R-:W-:-:S07]  /*80b0*/  FFMA.FTZ R0, R162, c[0x0][0x2d0], -R12 ;  /* 0x0000b400a2007a23 */ /* 0x002fce000001080c */
[----:B----4-:R-:W-:Y:S01]  /*80c0*/  HMMA.16816.F32.BF16 R200, R4, R16, R56 ;  /* 0x0000001004c8723c */ /* 0x010fe20000041838 */
[----:B------:R-:W-:-:S07]  /*80d0*/  IMAD.MOV.U32 R160, RZ, RZ, R151 ;  /* 0x000000ffffa07224 */ /* 0x000fce00078e0097 */
[----:B------:R-:W-:Y:S01]  /*80e0*/  HMMA.16816.F32.BF16 R48, R4, R18, R48 ;  /* 0x000000120430723c */ /* 0x000fe20000041830 */
[----:B------:R1:W-:Y:S01]  /*80f0*/  MUFU.EX2 R4, R0 ;  /* 0x0000000000047308 */ /* 0x0003e20000000800 */
[----:B------:R-:W-:Y:S01]  /*8100*/  MOV R161, R144 ;  /* 0x0000009000a17202 */ /* 0x000fe20000000f00 */
[----:B------:R-:W-:Y:S01]  /*8110*/  IMAD.MOV.U32 R162, RZ, RZ, R145 ;  /* 0x000000ffffa27224 */ /* 0x000fe200078e0091 */
[----:B------:R-:W-:Y:S01]  /*8120*/  MOV R150, R136 ;  /* 0x0000008800967202 */ /* 0x000fe20000000f00 */
[----:B------:R-:W-:Y:S01]  /*8130*/  IMAD.MOV.U32 R149, RZ, RZ, R147 ;  /* 0x000000ffff957224 */ /* 0x000fe200078e0093 */
[----:B------:R-:W3:Y:S01]  /*8140*/  LDSM.16.MT88.4 R152, [R219+0x2900] ;  /* 0x00290000db98783b */ /* 0x000ee20000004200 */
[----:B------:R-:W-:Y:S02]  /*8150*/  IMAD.MOV.U32 R151, RZ, RZ, R137 ;  /* 0x000000ffff977224 */ /* 0x000fe400078e0089 */
[----:B------:R4:W-:Y:S01]  /*8160*/  MUFU.EX2 R5, R2 ;  /* 0x0000000200057308 */ /* 0x0009e20000000800 */
[----:B------:R-:W-:Y:S01]  /*8170*/  MOV R113, R129 ;  /* 0x0000008100717202 */ /* 0x000fe20000000f00 */
[----:B------:R-:W-:Y:S01]  /*8180*/  IMAD.MOV.U32 R114, RZ, RZ, R130 ;  /* 0x000000ffff727224 */ /* 0x000fe200078e0082 */
[----:B------:R-:W-:-:S02]  /*8190*/  MOV R115, R131 ;  /* 0x0000008300737202 */ /* 0x000fc40000000f00 */
[----:B------:R-:W-:Y:S02]  /*81a0*/  MOV R148, R146 ;  /* 0x0000009200947202 */ /* 0x000fe40000000f00 */
[----:B------:R-:W-:Y:S01]  /*81b0*/  MOV R159, R171 ;  /* 0x000000ab009f7202 */ /* 0x000fe20000000f00 */
[----:B-1----:R-:W-:Y:S01]  /*81c0*/  FFMA.FTZ R0, R138, c[0x0][0x2d0], -R12 ;  /* 0x0000b4008a007a23 */ /* 0x002fe2000001080c */
[----:B------:R-:W-:Y:S01]  /*81d0*/  MOV R17, R133 ;  /* 0x0000008500117202 */ /* 0x000fe20000000f00 */
[----:B------:R-:W-:Y:S01]  /*81e0*/  IMAD.MOV.U32 R168, RZ, RZ, R160 ;  /* 0x000000ffffa87224 */ /* 0x000fe200078e00a0 */
[----:B------:R-:W-:Y:S01]  /*81f0*/  LDSM.16.MT88.4 R56, [R220+0x5900] ;  /* 0x00590000dc38783b */ /* 0x000fe20000004200 */
[----:B------:R1:W1:Y:S01]  /*8200*/  MUFU.EX2 R6, R0 ;  /* 0x0000000000067308 */ /* 0x0002620000000800 */
[----:B------:R-:W-:Y:S02]  /*8210*/  IMAD.MOV.U32 R160, RZ, RZ, R149 ;  /* 0x000000ffffa07224 */ /* 0x000fe400078e0095 */
[----:B----4-:R-:W-:Y:S01]  /*8220*/  FADD.FTZ R2, R170, R169 ;  /* 0x000000a9aa027221 */ /* 0x010fe20000010000 */
[----:B------:R-:W-:Y:S01]  /*8230*/  MOV R169, R161 ;  /* 0x000000a100a97202 */ /* 0x000fe20000000f00 */
[----:B------:R-:W-:Y:S01]  /*8240*/  IMAD.MOV.U32 R170, RZ, RZ, R162 ;  /* 0x000000ffffaa7224 */ /* 0x000fe200078e00a2 */
[----:B------:R-:W-:Y:S01]  /*8250*/  MOV R161, R150 ;  /* 0x0000009600a17202 */ /* 0x000fe20000000f00 */
[----:B------:R-:W-:Y:S01]  /*8260*/  IMAD.MOV.U32 R162, RZ, RZ, R151 ;  /* 0x000000ffffa27224 */ /* 0x000fe200078e0097 */
[----:B--2---:R-:W-:Y:S01]  /*8270*/  F2FP.BF16.PACK_AB R130, R10, R11 ;  /* 0x0000000b0a82723e */ /* 0x004fe200000010ff */
[----:B------:R-:W-:Y:S01]  /*8280*/  IMAD.MOV.U32 R18, RZ, RZ, R128 ;  /* 0x000000ffff127224 */ /* 0x000fe200078e0080 */
[----:B------:R-:W-:Y:S01]  /*8290*/  MOV R19, R135 ;  /* 0x0000008700137202 */ /* 0x000fe20000000f00 */
[----:B------:R-:W-:Y:S01]  /*82a0*/  IMAD.MOV.U32 R16, RZ, RZ, R134 ;  /* 0x000000ffff107224 */ /* 0x000fe200078e0086 */
[----:B------:R-:W-:Y:S01]  /*82b0*/  LDSM.16.MT88.4 R144, [R220+0x2900] ;  /* 0x00290000dc90783b */ /* 0x000fe20000004200 */
[----:B-1----:R-:W-:-:S03]  /*82c0*/  FFMA.FTZ R0, R139, c[0x0][0x2d0], -R12 ;  /* 0x0000b4008b007a23 */ /* 0x002fc6000001080c */
[----:B------:R-:W-:Y:S01]  /*82d0*/  LDSM.16.MT88.4 R136, [R218+0x2900] ;  /* 0x00290000da88783b */ /* 0x000fe20000004200 */
[----:B------:R1:W2:Y:S01]  /*82e0*/  MUFU.EX2 R7, R0 ;  /* 0x0000000000077308 */ /* 0x0002a20000000800 */
[----:B------:R-:W-:Y:S01]  /*82f0*/  MOV R12, R160 ;  /* 0x000000a0000c7202 */ /* 0x000fe20000000f00 */
[----:B-1----:R-:W-:Y:S01]  /*8300*/  FADD.FTZ R0, R15, R14 ;  /* 0x0000000e0f007221 */ /* 0x002fe20000010000 */
[----:B------:R-:W-:Y:S01]  /*8310*/  MOV R15, R162 ;  /* 0x000000a2000f7202 */ /* 0x000fe20000000f00 */
[----:B------:R-:W-:Y:S02]  /*8320*/  IMAD.MOV.U32 R14, RZ, RZ, R161 ;  /* 0x000000ffff0e7224 */ /* 0x000fe400078e00a1 */
[----:B------:R-:W-:Y:S02]  /*8330*/  FADD.FTZ R3, R3, R0 ;  /* 0x0000000003037221 */ /* 0x000fe40000010000 */
[----:B------:R-:W-:Y:S02]  /*8340*/  IMAD.MOV.U32 R0, RZ, RZ, R163 ;  /* 0x000000ffff007224 */ /* 0x000fe400078e00a3 */
[----:B------:R-:W1:Y:S01]  /*8350*/  LDSM.16.MT88.4 R160, [R217+0x5900] ;  /* 0x00590000d9a0783b */ /* 0x000e620000004200 */
[----:B------:R-:W-:-:S02]  /*8360*/  F2FP.BF16.PACK_AB R128, R9, R8 ;  /* 0x000000080980723e */ /* 0x000fc400000010ff */
[----:B------:R-:W-:Y:S02]  /*8370*/  F2FP.BF16.PACK_AB R129, R6, R4 ;  /* 0x000000040681723e */ /* 0x000fe400000010ff */
[----:B--2---:R-:W-:Y:S02]  /*8380*/  F2FP.BF16.PACK_AB R131, R7, R5 ;  /* 0x000000050783723e */ /* 0x004fe400000010ff */
[----:B------:R-:W-:Y:S01]  /*8390*/  MOV R171, R148 ;  /* 0x0000009400ab7202 */ /* 0x000fe20000000f00 */
[----:B------:R-:W-:-:S04]  /*83a0*/  FADD.FTZ R2, R132, R2 ;  /* 0x0000000284027221 */ /* 0x000fc80000010000 */
[----:B---3--:R-:W-:Y:S01]  /*83b0*/  HMMA.16816.F32.BF16 R148, R128, R152, R44 ;  /* 0x000000988094723c */ /* 0x008fe2000004182c */
[----:B------:R-:W-:-:S06]  /*83c0*/  FADD.FTZ R0, R0, R2 ;  /* 0x0000000200007221 */ /* 0x000fcc0000010000 */
[----:B------:R-:W-:Y:S02]  /*83d0*/  IMAD.MOV.U32 R47, RZ, RZ, R159 ;  /* 0x000000ffff2f7224 */ /* 0x000fe400078e009f */
[----:B------:R-:W-:Y:S01]  /*83e0*/  IMAD.MOV.U32 R13, RZ, RZ, R171 ;  /* 0x000000ffff0d7224 */ /* 0x000fe200078e00ab */
[----:B------:R-:W-:Y:S01]  /*83f0*/  MOV R44, R170 ;  /* 0x000000aa002c7202 */ /* 0x000fe20000000f00 */
[----:B-1----:R-:W-:Y:S07]  /*8400*/  HMMA.16816.F32.BF16 R156, R128, R160, R192 ;  /* 0x000000a0809c723c */ /* 0x002fee00000418c0 */
[----:B------:R-:W-:Y:S01]  /*8410*/  MOV R193, R113 ;  /* 0x0000007100c17202 */ /* 0x000fe20000000f00 */
[----:B------:R-:W-:Y:S01]  /*8420*/  IMAD.MOV.U32 R194, RZ, RZ, R114 ;  /* 0x000000ffffc27224 */ /* 0x000fe200078e0072 */
[----:B------:R-:W-:Y:S01]  /*8430*/  MOV R195, R115 ;  /* 0x0000007300c37202 */ /* 0x000fe20000000f00 */
[----:B------:R-:W-:Y:S01]  /*8440*/  IMAD.MOV.U32 R45, RZ, RZ, R169 ;  /* 0x000000ffff2d7224 */ /* 0x000fe200078e00a9 */
[----:B------:R-:W-:Y:S01]  /*8450*/  MOV R46, R168 ;  /* 0x000000a8002e7202 */ /* 0x000fe20000000f00 */
[----:B------:R-:W-:Y:S01]  /*8460*/  FADD.FTZ R3, R193, R3 ;  /* 0x00000003c1037221 */ /* 0x000fe20000010000 */
[----:B------:R-:W1:Y:S01]  /*8470*/  LDSM.16.MT88.4 R168, [R218+0x5900] ;  /* 0x00590000daa8783b */ /* 0x000e620000004200 */
[----:B------:R-:W-:-:S02]  /*8480*/  FADD.FTZ R0, R194, R0 ;  /* 0x00000000c2007221 */ /* 0x000fc40000010000 */
[----:B------:R-:W-:Y:S01]  /*8490*/  FADD.FTZ R3, R195, R3 ;  /* 0x00000003c3037221 */ /* 0x000fe20000010000 */
[C---:B------:R-:W-:Y:S01]  /*84a0*/  HMMA.16816.F32.BF16 R132, R128.reuse, R136, R80 ;  /* 0x000000888084723c */ /* 0x040fe20000041850 */
[----:B------:R-:W-:Y:S01]  /*84b0*/  FADD.FTZ R2, R15, R0 ;  /* 0x000000000f027221 */ /* 0x000fe20000010000 */
[----:B------:R-:W-:Y:S01]  /*84c0*/  LDSM.16.MT88.4 R80, [R218+0x8900] ;  /* 0x00890000da50783b */ /* 0x000fe20000004200 */
[----:B------:R-:W-:Y:S02]  /*84d0*/  FADD.FTZ R0, R14, R3 ;  /* 0x000000030e007221 */ /* 0x000fe40000010000 */
[----:B------:R-:W-:Y:S01]  /*84e0*/  FADD.FTZ R2, R12, R2 ;  /* 0x000000020c027221 */ /* 0x000fe20000010000 */
[----:B------:R-:W-:Y:S01]  /*84f0*/  LDSM.16.MT88.4 R112, [R218+0xb900] ;  /* 0x00b90000da70783b */ /* 0x000fe20000004200 */
[----:B------:R-:W-:Y:S02]  /*8500*/  FADD.FTZ R0, R13, R0 ;  /* 0x000000000d007221 */ /* 0x000fe40000010000 */
[----:B------:R-:W-:Y:S01]  /*8510*/  FADD.FTZ R2, R44, R2 ;  /* 0x000000022c027221 */ /* 0x000fe20000010000 */
[----:B------:R-:W-:Y:S01]  /*8520*/  HMMA.16816.F32.BF16 R136, R128, R138, R72 ;  /* 0x0000008a8088723c */ /* 0x000fe20000041848 */
[----:B------:R-:W-:Y:S01]  /*8530*/  FADD.FTZ R0, R45, R0 ;  /* 0x000000002d007221 */ /* 0x000fe20000010000 */
[----:B------:R-:W-:Y:S01]  /*8540*/  LDSM.16.MT88.4 R72, [R217+0x8900] ;  /* 0x00890000d948783b */ /* 0x000fe20000004200 */
[----:B------:R-:W-:-:S02]  /*8550*/  FADD.FTZ R2, R46, R2 ;  /* 0x000000022e027221 */ /* 0x000fc40000010000 */
[----:B------:R-:W-:Y:S01]  /*8560*/  FADD.FTZ R0, R47, R0 ;  /* 0x000000002f007221 */ /* 0x000fe20000010000 */
[----:B------:R-:W-:Y:S02]  /*8570*/  LDSM.16.MT88.4 R12, [R219+0xb900] ;  /* 0x00b90000db0c783b */ /* 0x000fe40000004200 */
[----:B------:R-:W-:Y:S02]  /*8580*/  HMMA.16816.F32.BF16 R152, R128, R154, R64 ;  /* 0x0000009a8098723c */ /* 0x000fe40000041840 */
[----:B------:R-:W2:Y:S01]  /*8590*/  LDSM.16.MT88.4 R64, [R219+0x5900] ;  /* 0x00590000db40783b */ /* 0x000ea20000004200 */
[----:B------:R-:W-:-:S05]  /*85a0*/  FADD.FTZ R2, R18, R2 ;  /* 0x0000000212027221 */ /* 0x000fca0000010000 */
[----:B------:R-:W-:Y:S01]  /*85b0*/  HMMA.16816.F32.BF16 R176, R128, R180, R176 ;  /* 0x000000b480b0723c */ /* 0x000fe200000418b0 */
[----:B------:R-:W-:-:S07]  /*85c0*/  FADD.FTZ R0, R19, R0 ;  /* 0x0000000013007221 */ /* 0x000fce0000010000 */
[----:B------:R-:W-:Y:S01]  /*85d0*/  HMMA.16816.F32.BF16 R180, R128, R182, R104 ;  /* 0x000000b680b4723c */ /* 0x000fe20000041868 */
[----:B------:R-:W3:Y:S01]  /*85e0*/  LDSM.16.MT88.4 R104, [R217+0xb900] ;  /* 0x00b90000d968783b */ /* 0x000ee20000004200 */
[----:B------:R-:W-:Y:S02]  /*85f0*/  FADD.FTZ R2, R16, R2 ;  /* 0x0000000210027221 */ /* 0x000fe40000010000 */
[----:B------:R-:W-:Y:S02]  /*8600*/  FADD.FTZ R0, R17, R0 ;  /* 0x0000000011007221 */ /* 0x000fe40000010000 */
[----:B------:R-:W-:Y:S02]  /*8610*/  FADD.FTZ R3, R214, R2 ;  /* 0x00000002d6037221 */ /* 0x000fe40000010000 */
        /* <DEDUP_REMOVED lines=8> */
[----:B------:R-:W-:Y:S02]  /*86a0*/  FADD.FTZ R2, R209, R2 ;  /* 0x00000002d1027221 */ /* 0x000fe40000010000 */
[----:B------:R-:W-:Y:S02]  /*86b0*/  FADD.FTZ R0, R174, R0 ;  /* 0x00000000ae007221 */ /* 0x000fe40000010000 */
[----:B------:R-:W-:Y:S01]  /*86c0*/  FADD.FTZ R3, R175, R2 ;  /* 0x00000002af037221 */ /* 0x000fe20000010000 */
[----:B-1----:R-:W-:Y:S01]  /*86d0*/  HMMA.16816.F32.BF16 R164, R128, R168, R164 ;  /* 0x000000a880a4723c */ /* 0x002fe200000418a4 */
[----:B------:R-:W-:Y:S02]  /*86e0*/  FADD.FTZ R2, R198, R0 ;  /* 0x00000000c6027221 */ /* 0x000fe40000010000 */
[----:B------:R-:W-:-:S05]  /*86f0*/  FADD.FTZ R0, R196, R3 ;  /* 0x00000003c4007221 */ /* 0x000fca0000010000 */
[----:B------:R-:W-:Y:S01]  /*8700*/  HMMA.16816.F32.BF16 R168, R128, R170, R52 ;  /* 0x000000aa80a8723c */ /* 0x000fe20000041834 */
[----:B------:R-:W-:Y:S02]  /*8710*/  FADD.FTZ R3, R199, R2 ;  /* 0x00000002c7037221 */ /* 0x000fe40000010000 */
[----:B------:R-:W-:-:S05]  /*8720*/  FADD.FTZ R2, R197, R0 ;  /* 0x00000000c5027221 */ /* 0x000fca0000010000 */
[----:B------:R-:W-:Y:S01]  /*8730*/  HMMA.16816.F32.BF16 R140, R128, R144, R140 ;  /* 0x00000090808c723c */ /* 0x000fe2000004188c */
[----:B------:R-:W-:-:S07]  /*8740*/  FADD.FTZ R0, R205, R3 ;  /* 0x00000003cd007221 */ /* 0x000fce0000010000 */
[----:B------:R-:W-:Y:S01]  /*8750*/  HMMA.16816.F32.BF16 R52, R128, R56, R40 ;  /* 0x000000388034723c */ /* 0x000fe20000041828 */
[----:B------:R-:W-:-:S07]  /*8760*/  FADD.FTZ R2, R204, R2 ;  /* 0x00000002cc027221 */ /* 0x000fce0000010000 */
[C---:B------:R-:W-:Y:S08]  /*8770*/  HMMA.16816.F32.BF16 R144, R128.reuse, R146, R68 ;  /* 0x000000928090723c */ /* 0x040ff00000041844 */
[----:B------:R-:W-:Y:S01]  /*8780*/  HMMA.16816.F32.BF16 R56, R128, R58, R60 ;  /* 0x0000003a8038723c */ /* 0x000fe2000004183c */
[----:B------:R-:W-:-:S07]  /*8790*/  UIMAD.WIDE UR4, UR11, 0x2aaaaaab, URZ ;  /* 0x2aaaaaab0b0478a5 */ /* 0x000fce000f8e023f */
[C---:B--2---:R-:W-:Y:S08]  /*87a0*/  HMMA.16816.F32.BF16 R60, R128.reuse, R64, R76 ;  /* 0x00000040803c723c */ /* 0x044ff0000004184c */
[C---:B------:R-:W-:Y:S01]  /*87b0*/  HMMA.16816.F32.BF16 R68, R128.reuse, R72, R88 ;  /* 0x000000488044723c */ /* 0x040fe20000041858 */
[----:B------:R-:W1:Y:S07]  /*87c0*/  LDSM.16.MT88.4 R88, [R220+0x8900] ;  /* 0x00890000dc58783b */ /* 0x000e6e0000004200 */
[C---:B------:R-:W-:Y:S01]  /*87d0*/  HMMA.16816.F32.BF16 R160, R128.reuse, R162, R96 ;  /* 0x000000a280a0723c */ /* 0x040fe20000041860 */
[----:B------:R-:W2:Y:S07]  /*87e0*/  LDSM.16.MT88.4 R96, [R219+0x8900] ;  /* 0x00890000db60783b */ /* 0x000eae0000004200 */
[----:B------:R-:W-:Y:S01]  /*87f0*/  HMMA.16816.F32.BF16 R76, R128, R80, R100 ;  /* 0x00000050804c723c */ /* 0x000fe20000041864 */
[----:B------:R-:W-:-:S07]  /*8800*/  FADD.FTZ R0, R8, R0 ;  /* 0x0000000008007221 */ /* 0x000fce0000010000 */
[----:B---3--:R-:W-:Y:S01]  /*8810*/  HMMA.16816.F32.BF16 R100, R128, R104, R120 ;  /* 0x000000688064723c */ /* 0x008fe20000041878 */
[----:B------:R-:W3:Y:S01]  /*8820*/  LDSM.16.MT88.4 R120, [R220+0xb900] ;  /* 0x00b90000dc78783b */ /* 0x000ee20000004200 */
[----:B------:R-:W-:Y:S01]  /*8830*/  FADD.FTZ R2, R4, R2 ;  /* 0x0000000204027221 */ /* 0x000fe20000010000 */
[----:B------:R-:W-:Y:S01]  /*8840*/  USHF.R.U32.HI UR4, URZ, 0x1f, UR5 ;  /* 0x0000001f3f047899 */ /* 0x000fe20008011605 */
[----:B------:R-:W-:Y:S02]  /*8850*/  FADD.FTZ R0, R9, R0 ;  /* 0x0000000009007221 */ /* 0x000fe40000010000 */
[----:B------:R-:W-:Y:S01]  /*8860*/  FADD.FTZ R2, R6, R2 ;  /* 0x0000000206027221 */ /* 0x000fe20000010000 */
[----:B------:R-:W-:Y:S01]  /*8870*/  ULEA.HI.SX32 UR4, UR5, UR4, 0x1c ;  /* 0x0000000405047291 */ /* 0x000fe2000f8fe23f */
[----:B------:R-:W-:Y:S02]  /*8880*/  FADD.FTZ R0, R11, R0 ;  /* 0x000000000b007221 */ /* 0x000fe40000010000 */
[----:B------:R-:W-:Y:S01]  /*8890*/  FADD.FTZ R2, R5, R2 ;  /* 0x0000000205027221 */ /* 0x000fe20000010000 */
[----:B------:R-:W-:Y:S01]  /*88a0*/  UISETP.LT.AND UP0, UPT, URZ, UR4, UPT ;  /* 0x000000043f00728c */ /* 0x000fe2000bf01270 */
[----:B------:R-:W-:-:S02]  /*88b0*/  FADD.FTZ R3, R10, R0 ;  /* 0x000000000a037221 */ /* 0x000fc40000010000 */
[----:B------:R-:W-:Y:S01]  /*88c0*/  FADD.FTZ R0, R7, R2 ;  /* 0x0000000207007221 */ /* 0x000fe20000010000 */
[----:B------:R-:W-:-:S04]  /*88d0*/  USEL UR4, URZ, UR4, !UP0 ;  /* 0x000000043f047287 */ /* 0x000fc8000c000000 */
[----:B------:R-:W-:Y:S01]  /*88e0*/  UISETP.GE.AND UP0, UPT, UR6, UR4, UPT ;  /* 0x000000040600728c */ /* 0x000fe2000bf06270 */
[----:B------:R4:W-:Y:S04]  /*88f0*/  STL [R1+0x24], R0 ;  /* 0x0000240001007387 */ /* 0x0009e80000100800 */
[----:B------:R4:W-:Y:S01]  /*8900*/  STL [R1+0x20], R3 ;  /* 0x0000200301007387 */ /* 0x0009e20000100800 */
[----:B------:R-:W-:Y:S01]  /*8910*/  PLOP3.LUT P0, PT, PT, PT, UP0, 0x40, 0x0 ;  /* 0x000000000000781c */ /* 0x000fe20003f0e808 */
[C---:B------:R-:W-:Y:S08]  /*8920*/  HMMA.16816.F32.BF16 R64, R128.reuse, R66, R84 ;  /* 0x000000428040723c */ /* 0x040ff00000041854 */
[C---:B------:R-:W-:Y:S08]  /*8930*/  HMMA.16816.F32.BF16 R72, R128.reuse, R74, R92 ;  /* 0x0000004a8048723c */ /* 0x040ff0000004185c */
[C---:B-1----:R-:W-:Y:S08]  /*8940*/  HMMA.16816.F32.BF16 R84, R128.reuse, R88, R108 ;  /* 0x000000588054723c */ /* 0x042ff0000004186c */
[C---:B--2---:R-:W-:Y:S08]  /*8950*/  HMMA.16816.F32.BF16 R92, R128.reuse, R96, R184 ;  /* 0x00000060805c723c */ /* 0x044ff000000418b8 */
        /* <DEDUP_REMOVED lines=11> */
[----:B----4-:R-:W2:Y:S04]  /*8a10*/  LDL R47, [R1+0x58] ;  /* 0x00005800012f7983 */ /* 0x010ea80000100800 */
[----:B------:R-:W3:Y:S04]  /*8a20*/  LDL.LU R18, [R1+0x74] ;  /* 0x0000740001127983 */ /* 0x000ee80000300800 */
[----:B------:R-:W3:Y:S04]  /*8a30*/  LDL R19, [R1+0x44] ;  /* 0x0000440001137983 */ /* 0x000ee80000100800 */
[----:B------:R-:W4:Y:S04]  /*8a40*/  LDL R16, [R1+0x6c] ;  /* 0x00006c0001107983 */ /* 0x000f280000100800 */
[----:B------:R-:W4:Y:S04]  /*8a50*/  LDL R17, [R1+0x64] ;  /* 0x0000640001117983 */ /* 0x000f280000100800 */
[----:B------:R-:W4:Y:S04]  /*8a60*/  LDL R214, [R1+0x70] ;  /* 0x0000700001d67983 */ /* 0x000f280000100800 */
[----:B------:R-:W4:Y:S01]  /*8a70*/  LDL R215, [R1+0x60] ;  /* 0x0000600001d77983 */ /* 0x000f220000100800 */
[----:B------:R-:W-:Y:S01]  /*8a80*/  PLOP3.LUT P0, PT, PT, PT, UP1, 0x80, 0x0 ;  /* 0x000000000000781c */ /* 0x000fe20003f0f018 */
[----:B------:R-:W-:-:S02]  /*8a90*/  IMAD.MOV.U32 R175, RZ, RZ, R172 ;  /* 0x000000ffffaf7224 */ /* 0x000fc400078e00ac */
[----:B------:R-:W-:-:S10]  /*8aa0*/  IMAD.MOV.U32 R3, RZ, RZ, R173 ;  /* 0x000000ffff037224 */ /* 0x000fd400078e00ad */
[----:B--2---:R-:W-:Y:S01]  /*8ab0*/  @P0 IMAD.HI.U32 R0, R47, c[0x0][0x2c8], RZ ;  /* 0x0000b2002f000a27 */ /* 0x004fe200078e00ff */
[----:B------:R-:W-:Y:S02]  /*8ac0*/  PLOP3.LUT P0, PT, PT, PT, UP1, 0x80, 0x0 ;  /* 0x000000000000781c */ /* 0x000fe40003f0f018 */
[----:B---3--:R-:W-:-:S05]  /*8ad0*/  SHF.L.U64.HI R2, R19, 0x1, R18 ;  /* 0x0000000113027819 */ /* 0x008fca0000010212 */
[----:B------:R1:W-:Y:S06]  /*8ae0*/  STL [R1+0x40], R2 ;  /* 0x0000400201007387 */ /* 0x0003ec0000100800 */
[----:B------:R-:W-:Y:S02]  /*8af0*/  @P0 SHF.R.U32.HI R0, RZ, c[0x0][0x2cc], R0 ;  /* 0x0000b300ff000a19 */ /* 0x000fe40000011600 */
[C---:B----4-:R-:W-:Y:S01]  /*8b00*/  SHF.L.U64.HI R5, R17.reuse, 0x1, R16 ;  /* 0x0000000111057819 */ /* 0x050fe20000010210 */
[----:B------:R-:W-:Y:S02]  /*8b10*/  IMAD.SHL.U32 R4, R17, 0x2, RZ ;  /* 0x0000000211047824 */ /* 0x000fe400078e00ff */
[----:B-1----:R-:W-:-:S05]  /*8b20*/  IMAD.SHL.U32 R2, R19, 0x2, RZ ;  /* 0x0000000213027824 */ /* 0x002fca00078e00ff */
[----:B------:R1:W-:Y:S04]  /*8b30*/  STL [R1+0x68], R2 ;  /* 0x0000680201007387 */ /* 0x0003e80000100800 */
[----:B------:R2:W-:Y:S04]  /*8b40*/  STL [R1+0x3c], R5 ;  /* 0x00003c0501007387 */ /* 0x0005e80000100800 */
[----:B------:R3:W-:Y:S01]  /*8b50*/  STL [R1+0x38], R4 ;  /* 0x0000380401007387 */ /* 0x0007e20000100800 */
[----:B-1----:R-:W-:Y:S02]  /*8b60*/  SEL R2, RZ, 0x10, P5 ;  /* 0x00000010ff027807 */ /* 0x002fe40002800000 */
[----:B------:R-:W-:-:S02]  /*8b70*/  SEL R2, RZ, 0x10, P4 ;  /* 0x00000010ff027807 */ /* 0x000fc40002000000 */
[C---:B--2---:R-:W-:Y:S01]  /*8b80*/  SHF.L.U64.HI R5, R215.reuse, 0x1, R214 ;  /* 0x00000001d7057819 */ /* 0x044fe200000102d6 */
[----:B---3--:R-:W-:-:S04]  /*8b90*/  IMAD.SHL.U32 R4, R215, 0x2, RZ ;  /* 0x00000002d7047824 */ /* 0x008fc800078e00ff */
[----:B------:R1:W-:Y:S04]  /*8ba0*/  STL [R1+0x34], R5 ;  /* 0x0000340501007387 */ /* 0x0003e80000100800 */
[----:B------:R1:W-:Y:S04]  /*8bb0*/  STL [R1+0x30], R4 ;  /* 0x0000300401007387 */ /* 0x0003e80000100800 */
[----:B------:R1:W-:Y:S02]  /*8bc0*/  @P0 STL [R1+0x54], R0 ;  /* 0x0000540001000387 */ /* 0x0003e40000100800 */
.L_x_3441:
[----:B------:R-:W-:Y:S04]  /*8bd0*/  DEPBAR.LE SB0, 0x0 ;  /* 0x000080000000791a */ /* 0x000fe80000000000 */
[----:B------:R-:W-:Y:S01]  /*8be0*/  BAR.SYNC.DEFER_BLOCKING 0x0 ;  /* 0x0000000000007b1d */ /* 0x000fe20000010000 */
[----:B------:R-:W-:Y:S05]  /*8bf0*/  ISETP.LE.AND P0, PT, RZ, UR6, PT ;  /* 0x00000006ff007c0c */ /* 0x000fea000bf03270 */
[----:B-----5:R2:W3:Y:S04]  /*8c00*/  LDSM.16.M88.4 R48, [R223+0x18100] ;  /* 0x01810000df30783b */ /* 0x0204e80000000200 */
        /* <DEDUP_REMOVED lines=14> */
[----:B---34-:R-:W3:Y:S01]  /*8cf0*/  LDL R2, [R1+0x2c] ;  /* 0x00002c0001027983 */ /* 0x018ee20000100800 */
[----:B------:R-:W-:Y:S03]  /*8d00*/  SEL R23, RZ, 0x10, P5 ;  /* 0x00000010ff177807 */ /* 0x000fe60002800000 */
[----:B------:R-:W4:Y:S04]  /*8d10*/  LDL R6, [R1+0x28] ;  /* 0x0000280001067983 */ /* 0x000f280000100800 */
        /* <DEDUP_REMOVED lines=8> */
[----:B-1-3--:R-:W-:Y:S01]  /*8da0*/  SHF.R.S32.HI R0, RZ, 0x1f, R2 ;  /* 0x0000001fff007819 */ /* 0x00afe20000011402 */
        /* <DEDUP_REMOVED lines=12> */
[----:B------:R-:W1:Y:S01]  /*8e70*/  SHFL.IDX PT, R0, R6, RZ, 0x181f ;  /* 0x00181fff06007589 */ /* 0x000e6200000e0000 */
[C---:B--2---:R-:W-:Y:S01]  /*8e80*/  IMAD.SHL.U32 R12, R13.reuse, 0x2, RZ ;  /* 0x000000020d0c7824 */ /* 0x044fe200078e00ff */
[----:B-----5:R-:W-:Y:S02]  /*8e90*/  SHF.L.U64.HI R13, R13, 0x1, R20 ;  /* 0x000000010d0d7819 */ /* 0x020fe40000010214 */
[----:B------:R-:W2:Y:S01]  /*8ea0*/  SHFL.IDX PT, R2, R7, RZ, 0x181f ;  /* 0x00181fff07027589 */ /* 0x000ea200000e0000 */
[----:B-1----:R-:W-:Y:S05]  /*8eb0*/  IADD3 R14, P0, R0, R36, RZ ;  /* 0x00000024000e7210 */ /* 0x002fea0007f1e0ff */
[----:B--2---:R-:W-:Y:S01]  /*8ec0*/  IMAD.X R15, R2, 0x1, R31, P0 ;  /* 0x00000001020f7824 */ /* 0x004fe200000e061f */
[----:B------:R-:W-:Y:S04]  /*8ed0*/  IADD3 R4, P0, R0, R22, RZ ;  /* 0x0000001600047210 */ /* 0x000fe80007f1e0ff */
[----:B------:R-:W-:Y:S01]  /*8ee0*/  @!PT LDS RZ, [RZ] ;  /* 0x00000000fffff984 */ /* 0x000fe20000000800 */
[----:B------:R1:W-:Y:S01]  /*8ef0*/  LDGSTS.E.BYPASS.LTC128B.128 [R252], [R14.64], !P2 ;  /* 0x000000000efc7fae */ /* 0x0003e2000d101d50 */
[----:B------:R-:W-:Y:S05]  /*8f00*/  IMAD.X R5, R2, 0x1, R30, P0 ;  /* 0x0000000102057824 */ /* 0x000fea00000e061e */
[----:B------:R2:W-:Y:S02]  /*8f10*/  LDGSTS.E.BYPASS.LTC128B.128 [R252+0x3000], [R4.64], !P5 ;  /* 0x0300000004fc7fae */ /* 0x0005e4000e901d50 */
[-C--:B--2---:R-:W-:Y:S05]  /*8f20*/  IADD3 R4, P0, R0, R29.reuse, RZ ;  /* 0x0000001d00047210 */ /* 0x084fea0007f1e0ff */
[----:B------:R-:W-:Y:S01]  /*8f30*/  IMAD.X R5, R2, 0x1, R28, P0 ;  /* 0x0000000102057824 */ /* 0x000fe200000e061c */
[----:B------:R-:W-:Y:S02]  /*8f40*/  IADD3 R20, P0, R0, R12, RZ ;  /* 0x0000000c00147210 */ /* 0x000fe40007f1e0ff */
[----:B------:R-:W-:Y:S03]  /*8f50*/  SHFL.IDX PT, R0, R6, 0x2, 0x181f ;  /* 0x00581f0006007f89 */ /* 0x000fe600000e0000 */
[----:B------:R-:W-:Y:S01]  /*8f60*/  IMAD.X R21, R2, 0x1, R13, P0 ;  /* 0x0000000102157824 */ /* 0x000fe200000e060d */
[----:B------:R2:W-:Y:S04]  /*8f70*/  LDGSTS.E.BYPASS.LTC128B.128 [R252+0x6000], [R4.64], !P4 ;  /* 0x0600000004fc7fae */ /* 0x0005e8000e101d50 */
[----:B------:R3:W-:Y:S04]  /*8f80*/  LDGSTS.E.BYPASS.LTC128B.128 [R252+0x9000], [R20.64], !P6 ;  /* 0x0900000014fc7fae */ /* 0x0007e8000f101d50 */
[----:B------:R-:W-:Y:S04]  /*8f90*/  SHFL.IDX PT, R2, R7, 0x2, 0x181f ;  /* 0x00581f0007027f89 */ /* 0x000fe800000e0000 */
[----:B--2---:R-:W1:Y:S04]  /*8fa0*/  SHFL.IDX PT, R4, R6, 0x1, 0x181f ;  /* 0x00381f0006047f89 */ /* 0x004e6800000e0000 */
[----:B------:R-:W2:Y:S01]  /*8fb0*/  SHFL.IDX PT, R5, R7, 0x1, 0x181f ;  /* 0x00381f0007057f89 */ /* 0x000ea200000e0000 */
[C---:B-1----:R-:W-:Y:S05]  /*8fc0*/  IADD3 R14, P0, R4.reuse, R36, RZ ;  /* 0x00000024040e7210 */ /* 0x042fea0007f1e0ff */
[C---:B--2---:R-:W-:Y:S05]  /*8fd0*/  IMAD.X R15, R5.reuse, 0x1, R31, P0 ;  /* 0x00000001050f7824 */ /* 0x044fea00000e061f */
[----:B------:R1:W-:Y:S02]  /*8fe0*/  LDGSTS.E.BYPASS.LTC128B.128 [R252+0x1000], [R14.64], !P2 ;  /* 0x010000000efc7fae */ /* 0x0003e4000d101d50 */
[C---:B-1----:R-:W-:Y:S05]  /*8ff0*/  IADD3 R14, P0, R4.reuse, R22, RZ ;  /* 0x00000016040e7210 */ /* 0x042fea0007f1e0ff */
[C---:B------:R-:W-:Y:S01]  /*9000*/  IMAD.X R15, R5.reuse, 0x1, R30, P0 ;  /* 0x00000001050f7824 */ /* 0x040fe200000e061e */
[C---:B------:R-:W-:Y:S04]  /*9010*/  IADD3 R6, P0, R4.reuse, R29, RZ ;  /* 0x0000001d04067210 */ /* 0x040fe80007f1e0ff */
[----:B------:R3:W-:Y:S01]  /*9020*/  LDGSTS.E.BYPASS.LTC128B.128 [R252+0x4000], [R14.64], !P5 ;  /* 0x040000000efc7fae */ /* 0x0007e2000e901d50 */
[C---:B------:R-:W-:Y:S01]  /*9030*/  IMAD.X R7, R5.reuse, 0x1, R28, P0 ;  /* 0x0000000105077824 */ /* 0x040fe200000e061c */
[----:B------:R-:W-:Y:S04]  /*9040*/  IADD3 R4, P0, R4, R12, RZ ;  /* 0x0000000c04047210 */ /* 0x000fe80007f1e0ff */
[----:B------:R3:W-:Y:S01]  /*9050*/  LDGSTS.E.BYPASS.LTC128B.128 [R252+0x7000], [R6.64], !P4 ;  /* 0x0700000006fc7fae */ /* 0x0007e2000e101d50 */
[----:B------:R-:W-:Y:S05]  /*9060*/  IMAD.X R5, R5, 0x1, R13, P0 ;  /* 0x0000000105057824 */ /* 0x000fea00000e060d */
[----:B------:R1:W-:Y:S02]  /*9070*/  LDGSTS.E.BYPASS.LTC128B.128 [R252+0xa000], [R4.64], !P6 ;  /* 0x0a00000004fc7fae */ /* 0x0003e4000f101d50 */
[----:B-1----:R-:W-:Y:S05]  /*9080*/  IADD3 R4, P0, R0, R36, RZ ;  /* 0x0000002400047210 */ /* 0x002fea0007f1e0ff */
[----:B------:R-:W-:Y:S05]  /*9090*/  IMAD.X R5, R2, 0x1, R31, P0 ;  /* 0x0000000102057824 */ /* 0x000fea00000e061f */
[----:B------:R1:W-:Y:S02]  /*90a0*/  LDGSTS.E.BYPASS.LTC128B.128 [R252+0x2000], [R4.64], !P2 ;  /* 0x0200000004fc7fae */ /* 0x0003e4000d101d50 */
[C---:B-1----:R-:W-:Y:S04]  /*90b0*/  IADD3 R4, -R23.reuse, 0x10, RZ ;  /* 0x0000001017047810 */ /* 0x042fe80007ffe1ff */
[----:B------:R-:W-:Y:S04]  /*90c0*/  LOP3.LUT R4, R4, 0xf, RZ, 0xc0, !PT ;  /* 0x0000000f04047812 */ /* 0x000fe800078ec0ff */
[----:B------:R-:W-:Y:S02]  /*90d0*/  IADD3 R4, P1, P0, R4, R0, R22 ;  /* 0x0000000004047210 */ /* 0x000fe4000783e016 */
[----:B------:R-:W-:Y:S02]  /*90e0*/  SEL R22, RZ, 0x10, P6 ;  /* 0x00000010ff167807 */ /* 0x000fe40003000000 */
[----:B------:R-:W-:Y:S02]  /*90f0*/  IADD3.X R5, RZ, R2, R30, P1, P0 ;  /* 0x00000002ff057210 */ /* 0x000fe40000fe041e */
[----:B------:R-:W-:Y:S02]  /*9100*/  ISETP.NE.U32.AND P0, PT, R23, RZ, PT ;  /* 0x000000ff1700720c */ /* 0x000fe40003f05070 */
[----:B------:R-:W-:Y:S11]  /*9110*/  SEL R23, RZ, 0x10, P4 ;  /* 0x00000010ff177807 */ /* 0x000ff60002000000 */
[----:B------:R1:W-:Y:S02]  /*9120*/  LDGSTS.E.BYPASS.LTC128B.128.ZFILL [R252+0x5000], [R4.64], P0 ;  /* 0x0500000004fc7fae */ /* 0x0003e40008141d50 */
[----:B-1----:R-:W-:Y:S04]  /*9130*/  IADD3 R4, -R22, 0x10, RZ ;  /* 0x0000001016047810 */ /* 0x002fe80007ffe1ff */
[----:B------:R-:W-:Y:S04]  /*9140*/  LOP3.LUT R4, R4, 0xf, RZ, 0xc0, !PT ;  /* 0x0000000f04047812 */ /* 0x000fe800078ec0ff */
[----:B------:R-:W-:Y:S02]  /*9150*/  IADD3 R12, P1, P0, R4, R0, R12 ;  /* 0x00000000040c7210 */ /* 0x000fe4000783e00c */
[C---:B------:R-:W-:Y:S02]  /*9160*/  IADD3 R4, -R23.reuse, 0x10, RZ ;  /* 0x0000001017047810 */ /* 0x040fe40007ffe1ff */
[----:B------:R-:W-:Y:S02]  /*9170*/  IADD3.X R13, RZ, R2, R13, P1, P0 ;  /* 0x00000002ff0d7210 */ /* 0x000fe40000fe040d */
[----:B------:R-:W-:Y:S04]  /*9180*/  LOP3.LUT R4, R4, 0xf, RZ, 0xc0, !PT ;  /* 0x0000000f04047812 */ /* 0x000fe800078ec0ff */
[----:B------:R-:W-:Y:S04]  /*9190*/  IADD3 R4, P1, P0, R4, R0, R29 ;  /* 0x0000000004047210 */ /* 0x000fe8000783e01d */
[----:B------:R-:W-:Y:S02]  /*91a0*/  IADD3.X R5, RZ, R2, R28, P1, P0 ;  /* 0x00000002ff057210 */ /* 0x000fe40000fe041c */
[----:B------:R-:W-:Y:S11]  /*91b0*/  ISETP.NE.U32.AND P0, PT, R23, RZ, PT ;  /* 0x000000ff1700720c */ /* 0x000ff60003f05070 */
[----:B------:R-:W-:Y:S02]  /*91c0*/  @!UPT UIADD3 URZ, URZ, URZ, URZ ;  /* 0x0000003f3f3ff290 */ /* 0x000fe4000fffe03f */
[----:B------:R3:W-:Y:S01]  /*91d0*/  LDGSTS.E.BYPASS.LTC128B.128.ZFILL [R252+0x8000], [R4.64], P0 ;  /* 0x0800000004fc7fae */ /* 0x0007e20008141d50 */
[----:B------:R-:W-:Y:S11]  /*91e0*/  ISETP.NE.U32.AND P0, PT, R22, RZ, PT ;  /* 0x000000ff1600720c */ /* 0x000ff60003f05070 */
[----:B------:R-:W-:Y:S02]  /*91f0*/  @!UPT UIADD3 URZ, URZ, URZ, URZ ;  /* 0x0000003f3f3ff290 */ /* 0x000fe4000fffe03f */
[----:B------:R3:W-:Y:S02]  /*9200*/  LDGSTS.E.BYPASS.LTC128B.128.ZFILL [R252+0xb000], [R12.64], P0 ;  /* 0x0b0000000cfc7fae */ /* 0x0007e40008141d50 */
.L_x_3439:
        /* <DEDUP_REMOVED lines=89> */
[----:B------:R-:W2:Y:S06]  /*97a0*/  LDSM.16.M88.4 R184, [R241] ;  /* 0x00000000f1b8783b */ /* 0x000eac0000000200 */
        /* <DEDUP_REMOVED lines=206> */
[----:B------:R-:W2:Y:S01]  /*a490*/  LDL R0, [R1+0x4c] ;  /* 0x00004c0001007983 */ /* 0x000ea20000100800 */
[----:B------:R-:W-:Y:S01]  /*a4a0*/  IMAD.MOV.U32 R2, RZ, RZ, c[0x0][0x2b8] ;  /* 0x0000ae00ff027624 */ /* 0x000fe200078e00ff */
[----:B------:R-:W-:Y:S01]  /*a4b0*/  UIMAD UR5, UR6, 0x60, UR12 ;  /* 0x00000060060578a4 */ /* 0x000fe2000f8e020c */
[----:B------:R-:W-:Y:S01]  /*a4c0*/  IMAD.MOV.U32 R184, RZ, RZ, RZ ;  /* 0x000000ffffb87224 */ /* 0x000fe200078e00ff */
[----:B------:R-:W3:Y:S01]  /*a4d0*/  LDL R201, [R1+0x38] ;  /* 0x0000380001c97983 */ /* 0x000ee20000100800 */
[----:B------:R-:W-:Y:S02]  /*a4e0*/  SEL R215, RZ, 0x10, P5 ;  /* 0x00000010ffd77807 */ /* 0x000fe40002800000 */
[----:B------:R-:W-:Y:S01]  /*a4f0*/  ISETP.NE.AND P1, PT, R2, 0x1, PT ;  /* 0x000000010200780c */ /* 0x000fe20003f25270 */
[----:B------:R-:W4:Y:S01]  /*a500*/  LDL R198, [R1+0x3c] ;  /* 0x00003c0001c67983 */ /* 0x000f220000100800 */
[----:B------:R-:W-:Y:S01]  /*a510*/  IMAD.U32 R2, RZ, RZ, UR5 ;  /* 0x00000005ff027e24 */ /* 0x000fe2000f8e00ff */
[----:B------:R-:W-:Y:S02]  /*a520*/  SEL R212, RZ, 0x10, P4 ;  /* 0x00000010ffd47807 */ /* 0x000fe40002000000 */
[----:B------:R-:W5:Y:S01]  /*a530*/  LDL R199, [R1+0x30] ;  /* 0x0000300001c77983 */ /* 0x000f620000100800 */
[----:B------:R-:W-:Y:S02]  /*a540*/  IADD3 R194, -R215, 0x10, RZ ;  /* 0x00000010d7c27810 */ /* 0x000fe40007ffe1ff */
[----:B------:R-:W-:Y:S01]  /*a550*/  IADD3 R192, -R212, 0x10, RZ ;  /* 0x00000010d4c07810 */ /* 0x000fe20007ffe1ff */
[----:B------:R-:W3:Y:S01]  /*a560*/  LDL R196, [R1+0x34] ;  /* 0x0000340001c47983 */ /* 0x000ee20000100800 */
[----:B------:R-:W-:Y:S02]  /*a570*/  LOP3.LUT R194, R194, 0xf, RZ, 0xc0, !PT ;  /* 0x0000000fc2c27812 */ /* 0x000fe400078ec0ff */
[----:B------:R-:W-:Y:S01]  /*a580*/  LOP3.LUT R192, R192, 0xf, RZ, 0xc0, !PT ;  /* 0x0000000fc0c07812 */ /* 0x000fe200078ec0ff */
        /* <DEDUP_REMOVED lines=15> */
[----:B------:R-:W-:Y:S02]  /*a680*/  IMAD R0, R0, c[0x0][0x1e0], RZ ;  /* 0x0000780000007a24 */ /* 0x000fe400078e02ff */
[----:B------:R-:W1:Y:S02]  /*a690*/  LDL R213, [R1+0x48] ;  /* 0x0000480001d57983 */ /* 0x000e640000100800 */
[C---:B------:R-:W-:Y:S02]  /*a6a0*/  IMAD R0, R185.reuse, c[0x0][0x1e4], R0 ;  /* 0x00007900b9007a24 */ /* 0x040fe400078e0200 */
[----:B------:R-:W4:Y:S01]  /*a6b0*/  LDL R200, [R1+0x50] ;  /* 0x0000500001c87983 */ /* 0x000f220000100800 */
[----:B--2---:R-:W-:Y:S04]  /*a6c0*/  IMAD.WIDE.U32 R172, R185, c[0x0][0x1e0], RZ ;  /* 0x00007800b9ac7a25 */ /* 0x004fe800078e00ff */
[----:B------:R-:W-:Y:S01]  /*a6d0*/  IMAD.IADD R173, R173, 0x1, R0 ;  /* 0x00000001adad7824 */ /* 0x000fe200078e0200 */
[----:B---3--:R2:W-:Y:S01]  /*a6e0*/  STL [R1+0x28], R184 ;  /* 0x000028b801007387 */ /* 0x0085e20000100800 */
[----:B------:R-:W-:Y:S02]  /*a6f0*/  SHF.R.S32.HI R0, RZ, 0x1f, R184 ;  /* 0x0000001fff007819 */ /* 0x000fe400000114b8 */
[----:B------:R-:W-:Y:S04]  /*a700*/  IMAD.WIDE.U32 R172, R184, c[0x0][0x1f0], R172 ;  /* 0x00007c00b8ac7a25 */ /* 0x000fe800078e00ac */
[----:B------:R-:W-:Y:S02]  /*a710*/  IMAD R0, R0, c[0x0][0x1f0], RZ ;  /* 0x00007c0000007a24 */ /* 0x000fe400078e02ff */
[----:B-1----:R-:W-:Y:S02]  /*a720*/  IMAD.SHL.U32 R185, R213, 0x2, RZ ;  /* 0x00000002d5b97824 */ /* 0x002fe400078e00ff */
[----:B------:R-:W-:Y:S01]  /*a730*/  IMAD R0, R184, c[0x0][0x1f4], R0 ;  /* 0x00007d00b8007a24 */ /* 0x000fe200078e0200 */
[----:B--2---:R-:W-:Y:S04]  /*a740*/  IADD3 R184, P0, R172, UR22, RZ ;  /* 0x00000016acb87c10 */ /* 0x004fe8000ff1e0ff */
[----:B------:R-:W-:Y:S02]  /*a750*/  IADD3.X R172, R173, UR19, R0, P0, !PT ;  /* 0x00000013adac7c10 */ /* 0x000fe400087fe400 */
[C---:B------:R-:W-:Y:S04]  /*a760*/  LEA R174, P0, R184.reuse, c[0x0][0x1c8], 0x1 ;  /* 0x00007200b8ae7a11 */ /* 0x040fe800078008ff */
[----:B------:R-:W-:Y:S01]  /*a770*/  LEA.HI.X R184, R184, c[0x0][0x1cc], R172, 0x1, P0 ;  /* 0x00007300b8b87a11 */ /* 0x000fe200000f0cac */
[----:B------:R-:W-:Y:S04]  /*a780*/  SHFL.IDX PT, R0, R174, RZ, 0x181f ;  /* 0x00181fffae007589 */ /* 0x000fe800000e0000 */
[----:B------:R-:W1:Y:S04]  /*a790*/  SHFL.IDX PT, R172, R174, 0x2, 0x181f ;  /* 0x00581f00aeac7f89 */ /* 0x000e6800000e0000 */
[----:B------:R-:W4:Y:S04]  /*a7a0*/  SHFL.IDX PT, R173, R184, 0x2, 0x181f ;  /* 0x00581f00b8ad7f89 */ /* 0x000f2800000e0000 */
[----:B------:R-:W2:Y:S01]  /*a7b0*/  SHFL.IDX PT, R2, R184, RZ, 0x181f ;  /* 0x00181fffb8027589 */ /* 0x000ea200000e0000 */
[-C--:B-1----:R-:W-:Y:S04]  /*a7c0*/  IADD3 R194, P1, P0, R194, R172.reuse, R201 ;  /* 0x000000acc2c27210 */ /* 0x082fe8000783e0c9 */
[-C--:B----4-:R-:W-:Y:S02]  /*a7d0*/  IADD3.X R195, RZ, R173.reuse, R198, P1, P0 ;  /* 0x000000adffc37210 */ /* 0x090fe40000fe04c6 */
[-C--:B-----5:R-:W-:Y:S04]  /*a7e0*/  IADD3 R192, P1, P0, R192, R172.reuse, R199 ;  /* 0x000000acc0c07210 */ /* 0x0a0fe8000783e0c7 */
[----:B------:R-:W-:Y:S02]  /*a7f0*/  IADD3.X R193, RZ, R173, R196, P1, P0 ;  /* 0x000000adffc17210 */ /* 0x000fe40000fe04c4 */
[----:B------:R-:W-:Y:S05]  /*a800*/  IADD3 R188, P0, R0, R197, RZ ;  /* 0x000000c500bc7210 */ /* 0x000fea0007f1e0ff */
[----:B--2---:R-:W-:Y:S01]  /*a810*/  IMAD.X R189, R2, 0x1, R214, P0 ;  /* 0x0000000102bd7824 */ /* 0x004fe200000e06d6 */
[----:B------:R-:W-:Y:S04]  /*a820*/  IADD3 R186, P0, R0, R201, RZ ;  /* 0x000000c900ba7210 */ /* 0x000fe80007f1e0ff */
[----:B------:R1:W-:Y:S01]  /*a830*/  LDGSTS.E.BYPASS.LTC128B.128 [R251+0xc100], [R188.64], !P2 ;  /* 0x0c100000bcfb7fae */ /* 0x0003e2000d101d50 */
[----:B------:R-:W-:Y:S05]  /*a840*/  IMAD.X R187, R2, 0x1, R198, P0 ;  /* 0x0000000102bb7824 */ /* 0x000fea00000e06c6 */
[----:B------:R2:W-:Y:S02]  /*a850*/  LDGSTS.E.BYPASS.LTC128B.128 [R251+0xf100], [R186.64], !P5 ;  /* 0x0f100000bafb7fae */ /* 0x0005e4000e901d50 */
[----:B--2---:R-:W-:Y:S05]  /*a860*/  IADD3 R186, P0, R0, R199, RZ ;  /* 0x000000c700ba7210 */ /* 0x004fea0007f1e0ff */
[----:B------:R-:W-:Y:S01]  /*a870*/  IMAD.X R187, R2, 0x1, R196, P0 ;  /* 0x0000000102bb7824 */ /* 0x000fe200000e06c4 */
[----:B------:R-:W-:Y:S02]  /*a880*/  IADD3 R190, P0, R0, R185, RZ ;  /* 0x000000b900be7210 */ /* 0x000fe40007f1e0ff */
[----:B------:R-:W1:Y:S04]  /*a890*/  SHFL.IDX PT, R0, R174, 0x1, 0x181f ;  /* 0x00381f00ae007f89 */ /* 0x000e6800000e0000 */
[----:B------:R2:W-:Y:S02]  /*a8a0*/  LDGSTS.E.BYPASS.LTC128B.128 [R251+0x12100], [R186.64], !P4 ;  /* 0x12100000bafb7fae */ /* 0x0005e4000e101d50 */
[----:B--2---:R-:W-:Y:S02]  /*a8b0*/  SHF.L.U64.HI R186, R213, 0x1, R200 ;  /* 0x00000001d5ba7819 */ /* 0x004fe400000102c8 */
[----:B------:R-:W-:Y:S03]  /*a8c0*/  SEL R213, RZ, 0x10, P6 ;  /* 0x00000010ffd57807 */ /* 0x000fe60003000000 */
[----:B------:R-:W-:Y:S01]  /*a8d0*/  IMAD.X R191, R2, 0x1, R186, P0 ;  /* 0x0000000102bf7824 */ /* 0x000fe200000e06ba */
[----:B-1----:R-:W-:Y:S01]  /*a8e0*/  IADD3 R188, P0, R0, R197, RZ ;  /* 0x000000c500bc7210 */ /* 0x002fe20007f1e0ff */
[----:B------:R-:W1:Y:S04]  /*a8f0*/  SHFL.IDX PT, R2, R184, 0x1, 0x181f ;  /* 0x00381f00b8027f89 */ /* 0x000e6800000e0000 */
[----:B------:R2:W-:Y:S01]  /*a900*/  LDGSTS.E.BYPASS.LTC128B.128 [R251+0x15100], [R190.64], !P6 ;  /* 0x15100000befb7fae */ /* 0x0005e2000f101d50 */
[----:B-1----:R-:W-:Y:S05]  /*a910*/  IMAD.X R189, R2, 0x1, R214, P0 ;  /* 0x0000000102bd7824 */ /* 0x002fea00000e06d6 */
[----:B------:R1:W-:Y:S01]  /*a920*/  LDGSTS.E.BYPASS.LTC128B.128 [R251+0xd100], [R188.64], !P2 ;  /* 0x0d100000bcfb7fae */ /* 0x0003e2000d101d50 */
[----:B--2---:R-:W-:Y:S04]  /*a930*/  IADD3 R190, -R213, 0x10, RZ ;  /* 0x00000010d5be7810 */ /* 0x004fe80007ffe1ff */
[----:B------:R-:W-:Y:S02]  /*a940*/  LOP3.LUT R190, R190, 0xf, RZ, 0xc0, !PT ;  /* 0x0000000fbebe7812 */ /* 0x000fe400078ec0ff */
[----:B-1----:R-:W-:Y:S05]  /*a950*/  IADD3 R188, P0, R0, R201, RZ ;  /* 0x000000c900bc7210 */ /* 0x002fea0007f1e0ff */
[----:B------:R-:W-:Y:S01]  /*a960*/  IMAD.X R189, R2, 0x1, R198, P0 ;  /* 0x0000000102bd7824 */ /* 0x000fe200000e06c6 */
[----:B------:R-:W-:Y:S04]  /*a970*/  IADD3 R190, P1, P0, R190, R172, R185 ;  /* 0x000000acbebe7210 */ /* 0x000fe8000783e0b9 */
[----:B------:R1:W-:Y:S01]  /*a980*/  LDGSTS.E.BYPASS.LTC128B.128 [R251+0x10100], [R188.64], !P5 ;  /* 0x10100000bcfb7fae */ /* 0x0003e2000e901d50 */
[----:B------:R-:W-:Y:S02]  /*a990*/  IADD3.X R191, RZ, R173, R186, P1, P0 ;  /* 0x000000adffbf7210 */ /* 0x000fe40000fe04ba */
[C---:B------:R-:W-:Y:S02]  /*a9a0*/  IADD3 R184, P1, R0.reuse, R199, RZ ;  /* 0x000000c700b87210 */ /* 0x040fe40007f3e0ff */
[----:B-1----:R-:W-:Y:S03]  /*a9b0*/  IADD3 R188, P0, R0, R185, RZ ;  /* 0x000000b900bc7210 */ /* 0x002fe60007f1e0ff */
[C---:B------:R-:W-:Y:S02]  /*a9c0*/  IMAD.X R185, R2.reuse, 0x1, R196, P1 ;  /* 0x0000000102b97824 */ /* 0x040fe400008e06c4 */
[----:B------:R-:W-:Y:S03]  /*a9d0*/  IMAD.X R189, R2, 0x1, R186, P0 ;  /* 0x0000000102bd7824 */ /* 0x000fe600000e06ba */
[----:B------:R1:W-:Y:S01]  /*a9e0*/  LDGSTS.E.BYPASS.LTC128B.128 [R251+0x13100], [R184.64], !P4 ;  /* 0x13100000b8fb7fae */ /* 0x0003e2000e101d50 */
[----:B------:R-:W-:Y:S03]  /*a9f0*/  IADD3 R172, P0, R172, R197, RZ ;  /* 0x000000c5acac7210 */ /* 0x000fe60007f1e0ff */
[----:B------:R1:W-:Y:S02]  /*aa00*/  LDGSTS.E.BYPASS.LTC128B.128 [R251+0x16100], [R188.64], !P6 ;  /* 0x16100000bcfb7fae */ /* 0x0003e4000f101d50 */
[----:B------:R-:W-:Y:S01]  /*aa10*/  IMAD.X R173, R173, 0x1, R214, P0 ;  /* 0x00000001adad7824 */ /* 0x000fe200000e06d6 */
[----:B------:R-:W-:Y:S04]  /*aa20*/  ISETP.NE.U32.AND P0, PT, R215, RZ, PT ;  /* 0x000000ffd700720c */ /* 0x000fe80003f05070 */
[----:B------:R1:W-:Y:S09]  /*aa30*/  LDGSTS.E.BYPASS.LTC128B.128 [R251+0xe100], [R172.64], !P2 ;  /* 0x0e100000acfb7fae */ /* 0x0003f2000d101d50 */
[----:B------:R1:W-:Y:S01]  /*aa40*/  LDGSTS.E.BYPASS.LTC128B.128.ZFILL [R251+0x11100], [R194.64], P0 ;  /* 0x11100000c2fb7fae */ /* 0x0003e20008141d50 */
[----:B------:R-:W-:Y:S11]  /*aa50*/  ISETP.NE.U32.AND P0, PT, R212, RZ, PT ;  /* 0x000000ffd400720c */ /* 0x000ff60003f05070 */
[----:B------:R-:W-:Y:S02]  /*aa60*/  @!UPT UIADD3 URZ, URZ, URZ, URZ ;  /* 0x0000003f3f3ff290 */ /* 0x000fe4000fffe03f */
[----:B------:R1:W-:Y:S01]  /*aa70*/  LDGSTS.E.BYPASS.LTC128B.128.ZFILL [R251+0x14100], [R192.64], P0 ;  /* 0x14100000c0fb7fae */ /* 0x0003e20008141d50 */
[----:B------:R-:W-:Y:S11]  /*aa80*/  ISETP.NE.U32.AND P0, PT, R213, RZ, PT ;  /* 0x000000ffd500720c */ /* 0x000ff60003f05070 */
[----:B------:R-:W-:Y:S02]  /*aa90*/  @!UPT UIADD3 URZ, URZ, URZ, URZ ;  /* 0x0000003f3f3ff290 */ /* 0x000fe4000fffe03f */
[----:B------:R1:W-:Y:S02]  /*aaa0*/  LDGSTS.E.BYPASS.LTC128B.128.ZFILL [R251+0x17100], [R190.64], P0 ;  /* 0x17100000befb7fae */ /* 0x0003e40008141d50 */
.L_x_3440:
[----:B------:R-:W2:Y:S01]  /*aab0*/  LDL R2, [R1+0x54] ;  /* 0x0000540001027983 */ /* 0x000ea20000100800 */
[----:B------:R-:W-:Y:S01]  /*aac0*/  PLOP3.LUT P0, PT, PT, PT, UP1, 0x80, 0x0 ;  /* 0x000000000000781c */ /* 0x000fe20003f0f018 */
[----:B------:R-:W-:Y:S02]  /*aad0*/  UIMAD UR5, UR6, -0x60, URZ ;  /* 0xffffffa0060578a4 */ /* 0x000fe4000f8e023f */
[----:B------:R3:W2:Y:S01]  /*aae0*/  LDL R0, [R1+0x58] ;  /* 0x0000580001007983 */ /* 0x0006a20000100800 */
[----:B------:R-:W-:Y:S02]  /*aaf0*/  UISETP.GT.AND UP0, UPT, UR6, UR4, UPT ;  /* 0x000000040600728c */ /* 0x000fe4000bf04270 */
[----:B------:R-:W-:Y:S01]  /*ab00*/  UIADD3 UR6, UR6, -0x1, URZ ;  /* 0xffffffff06067890 */ /* 0x000fe2000fffe03f */
[----:B------:R-:W4:Y:S04]  /*ab10*/  LDL R174, [R1+0x5c] ;  /* 0x00005c0001ae7983 */ /* 0x000f280000100800 */
[----:B------:R-:W0:Y:S02]  /*ab20*/  LDGDEPBAR ;  /* 0x00000000000079af */ /* 0x000e240000000000 */
[----:B--2---:R-:W-:Y:S02]  /*ab30*/  @P0 MOV R0, R2 ;  /* 0x0000000200000202 */ /* 0x004fe40000000f00 */
[----:B------:R-:W-:Y:S04]  /*ab40*/  MOV R2, UR13 ;  /* 0x0000000d00027c02 */ /* 0x000fe80008000f00 */
[----:B-1----:R-:W-:Y:S08]  /*ab50*/  SHFL.IDX PT, R173, R0, 0x1, 0x1c1f ;  /* 0x003c1f0000ad7f89 */ /* 0x002ff000000e0000 */
[----:B------:R1:W2:Y:S02]  /*ab60*/  SHFL.IDX PT, R172, R0, RZ, 0x1c1f ;  /* 0x001c1fff00ac7589 */ /* 0x0002a400000e0000 */
[----:B-1----:R-:W-:Y:S04]  /*ab70*/  MOV R0, UR5 ;  /* 0x0000000500007c02 */ /* 0x002fe80008000f00 */
[----:B----4-:R-:W-:Y:S04]  /*ab80*/  IADD3 R0, -R174, 0x1, R0 ;  /* 0x00000001ae007810 */ /* 0x010fe80007ffe100 */
[----:B------:R-:W-:Y:S04]  /*ab90*/  IADD3 R0, -R2, UR7, R0 ;  /* 0x0000000702007c10 */ /* 0x000fe8000fffe100 */
[C---:B--2---:R-:W-:Y:S02]  /*aba0*/  IADD3 R2, R0.reuse, R172, RZ ;  /* 0x000000ac00027210 */ /* 0x044fe40007ffe0ff */
[----:B------:R-:W-:Y:S02]  /*abb0*/  IADD3 R0, R0, R173, RZ ;  /* 0x000000ad00007210 */ /* 0x000fe40007ffe0ff */
[----:B------:R-:W-:Y:S04]  /*abc0*/  ISETP.GT.AND P0, PT, R2, RZ, PT ;  /* 0x000000ff0200720c */ /* 0x000fe80003f04270 */
[----:B------:R-:W-:Y:S02]  /*abd0*/  FSEL R4, R4, -INF , P0 ;  /* 0xff80000004047808 */ /* 0x000fe40000000000 */
[----:B------:R-:W-:Y:S02]  /*abe0*/  ISETP.GT.AND P0, PT, R2, 0x1, PT ;  /* 0x000000010200780c */ /* 0x000fe40003f04270 */
[----:B------:R-:W-:Y:S02]  /*abf0*/  FMNMX.FTZ R173, R4, R3, !PT ;  /* 0x0000000304ad7209 */ /* 0x000fe40007810000 */
[----:B------:R-:W-:Y:S02]  /*ac00*/  FSEL R5, R5, -INF , P0 ;  /* 0xff80000005057808 */ /* 0x000fe40000000000 */
[----:B------:R-:W-:Y:S02]  /*ac10*/  ISETP.GT.AND P0, PT, R0, RZ, PT ;  /* 0x000000ff0000720c */ /* 0x000fe40003f04270 */
[----:B------:R-:W-:Y:S02]  /*ac20*/  FMNMX.FTZ R173, R5, R173, !PT ;  /* 0x000000ad05ad7209 */ /* 0x000fe40007810000 */
[----:B------:R-:W-:Y:S02]  /*ac30*/  FSEL R6, R6, -INF , P0 ;  /* 0xff80000006067808 */ /* 0x000fe40000000000 */
[----:B------:R-:W-:Y:S04]  /*ac40*/  ISETP.GT.AND P0, PT, R0, 0x1, PT ;  /* 0x000000010000780c */ /* 0x000fe80003f04270 */
        /* <DEDUP_REMOVED lines=96> */
[C---:B------:R-:W-:Y:S02]  /*b250*/  ISETP.GT.AND P0, PT, R2.reuse, 0x49, PT ;  /* 0x000000490200780c */ /* 0x040fe40003f04270 */
[----:B------:R-:W-:Y:S02]  /*b260*/  MOV R40, R30 ;  /* 0x0000001e00287202 */ /* 0x000fe40000000f00 */
[----:B------:R-:W-:Y:S02]  /*b270*/  FSEL R207, R41, -INF , P0 ;  /* 0xff80000029cf7808 */ /* 0x000fe40000000000 */
[----:B------:R-:W-:Y:S02]  /*b280*/  ISETP.GT.AND P0, PT, R2, 0x50, PT ;  /* 0x000000500200780c */ /* 0x000fe40003f04270 */
[----:B------:R-:W-:Y:S02]  /*b290*/  MOV R41, R31 ;  /* 0x0000001f00297202 */ /* 0x000fe40000000f00 */
        /* <DEDUP_REMOVED lines=10> */
[----:B------:R-:W-:Y:S02]  /*b340*/  MOV R49, R34 ;  /* 0x0000002200317202 */ /* 0x000fe40000000f00 */
[----:B------:R-:W-:Y:S02]  /*b350*/  ISETP.GT.AND P0, PT, R0, 0x48, PT ;  /* 0x000000480000780c */ /* 0x000fe40003f04270 */
[----:B------:R-:W-:Y:S02]  /*b360*/  FMNMX.FTZ R2, R49, R2, !PT ;  /* 0x0000000231027209 */ /* 0x000fe40007810000 */
[----:B------:R-:W-:Y:S02]  /*b370*/  FSEL R16, R42, -INF , P0 ;  /* 0xff8000002a107808 */ /* 0x000fe40000000000 */
[----:B------:R-:W-:Y:S02]  /*b380*/  FMNMX.FTZ R2, R35, R2, !PT ;  /* 0x0000000223027209 */ /* 0x000fe40007810000 */
[----:B------:R-:W-:Y:S02]  /*b390*/  ISETP.GT.AND P0, PT, R0, 0x49, PT ;  /* 0x000000490000780c */ /* 0x000fe40003f04270 */
[----:B------:R-:W-:Y:S02]  /*b3a0*/  FMNMX.FTZ R2, R38, R2, !PT ;  /* 0x0000000226027209 */ /* 0x000fe40007810000 */
[----:B------:R-:W-:Y:S02]  /*b3b0*/  FMNMX.FTZ R173, R207, R173, !PT ;  /* 0x000000adcfad7209 */ /* 0x000fe40007810000 */
[----:B------:R-:W-:Y:S02]  /*b3c0*/  FMNMX.FTZ R2, R39, R2, !PT ;  /* 0x0000000227027209 */ /* 0x000fe40007810000 */
[----:B------:R-:W-:Y:S02]  /*b3d0*/  FMNMX.FTZ R173, R206, R173, !PT ;  /* 0x000000adcead7209 */ /* 0x000fe40007810000 */
[----:B------:R-:W-:Y:S02]  /*b3e0*/  FSEL R17, R43, -INF , P0 ;  /* 0xff8000002b117808 */ /* 0x000fe40000000000 */
[----:B------:R-:W-:Y:S02]  /*b3f0*/  ISETP.GT.AND P0, PT, R0, 0x50, PT ;  /* 0x000000500000780c */ /* 0x000fe40003f04270 */
[----:B------:R-:W-:Y:S02]  /*b400*/  FMNMX.FTZ R2, R16, R2, !PT ;  /* 0x0000000210027209 */ /* 0x000fe40007810000 */
[----:B------:R-:W-:Y:S02]  /*b410*/  FSEL R18, R46, -INF , P0 ;  /* 0xff8000002e127808 */ /* 0x000fe40000000000 */
[C---:B------:R-:W-:Y:S02]  /*b420*/  ISETP.GT.AND P0, PT, R0.reuse, 0x51, PT ;  /* 0x000000510000780c */ /* 0x040fe40003f04270 */
[----:B------:R-:W-:Y:S02]  /*b430*/  FMNMX.FTZ R2, R17, R2, !PT ;  /* 0x0000000211027209 */ /* 0x000fe40007810000 */
[----:B------:R-:W-:Y:S02]  /*b440*/  FMNMX.FTZ R173, R205, R173, !PT ;  /* 0x000000adcdad7209 */ /* 0x000fe40007810000 */
[----:B------:R-:W-:Y:S02]  /*b450*/  FSEL R13, R47, -INF , P0 ;  /* 0xff8000002f0d7808 */ /* 0x000fe40000000000 */
[----:B------:R-:W-:Y:S01]  /*b460*/  ISETP.GT.AND P0, PT, R0, 0x58, PT ;  /* 0x000000580000780c */ /* 0x000fe20003f04270 */
[----:B------:R-:W-:Y:S01]  /*b470*/  LDSM.16.MT88.4 R44, [R217+0x3100] ;  /* 0x00310000d92c783b */ /* 0x000fe20000004200 */
[----:B------:R-:W-:Y:S02]  /*b480*/  FMNMX.FTZ R2, R18, R2, !PT ;  /* 0x0000000212027209 */ /* 0x000fe40007810000 */
[----:B------:R-:W-:Y:S02]  /*b490*/  FMNMX.FTZ R173, R204, R173, !PT ;  /* 0x000000adccad7209 */ /* 0x000fe40007810000 */
[----:B------:R-:W-:Y:S02]  /*b4a0*/  FSEL R14, R50, -INF , P0 ;  /* 0xff800000320e7808 */ /* 0x000fe40000000000 */
[----:B------:R-:W-:Y:S02]  /*b4b0*/  ISETP.GT.AND P0, PT, R0, 0x59, PT ;  /* 0x000000590000780c */ /* 0x000fe40003f04270 */
[----:B------:R-:W-:Y:S02]  /*b4c0*/  FMNMX.FTZ R0, R13, R2, !PT ;  /* 0x000000020d007209 */ /* 0x000fe40007810000 */
[----:B------:R-:W-:Y:S02]  /*b4d0*/  FMNMX.FTZ R173, R203, R173, !PT ;  /* 0x000000adcbad7209 */ /* 0x000fe40007810000 */
[----:B------:R-:W-:Y:S02]  /*b4e0*/  FMNMX.FTZ R0, R14, R0, !PT ;  /* 0x000000000e007209 */ /* 0x000fe40007810000 */
[----:B------:R-:W-:Y:S01]  /*b4f0*/  FSEL R174, R51, -INF , P0 ;  /* 0xff80000033ae7808 */ /* 0x000fe20000000000 */
[----:B------:R-:W1:Y:S01]  /*b500*/  SHFL.BFLY PT, R12, R173, 0x2, 0x1f ;  /* 0x0c401f00ad0c7f89 */ /* 0x000e6200000e0000 */
[----:B------:R-:W-:Y:S02]  /*b510*/  MOV R48, R27 ;  /* 0x0000001b00307202 */ /* 0x000fe40000000f00 */
[----:B------:R-:W-:Y:S02]  /*b520*/  FMNMX.FTZ R0, R174, R0, !PT ;  /* 0x00000000ae007209 */ /* 0x000fe40007810000 */
[----:B------:R-:W-:Y:S03]  /*b530*/  MOV R50, R35 ;  /* 0x0000002300327202 */ /* 0x000fe60000000f00 */
[----:B------:R-:W2:Y:S01]  /*b540*/  SHFL.BFLY PT, R2, R0, 0x2, 0x1f ;  /* 0x0c401f0000027f89 */ /* 0x000ea200000e0000 */
[----:B-1----:R-:W-:Y:S07]  /*b550*/  FMNMX.FTZ R173, R12, R173, !PT ;  /* 0x000000ad0cad7209 */ /* 0x002fee0007810000 */
[----:B------:R-:W1:Y:S01]  /*b560*/  SHFL.BFLY PT, R12, R173, 0x1, 0x1f ;  /* 0x0c201f00ad0c7f89 */ /* 0x000e6200000e0000 */
[----:B--2---:R-:W-:Y:S07]  /*b570*/  FMNMX.FTZ R0, R0, R2, !PT ;  /* 0x0000000200007209 */ /* 0x004fee0007810000 */
[----:B------:R-:W2:Y:S01]  /*b580*/  SHFL.BFLY PT, R2, R0, 0x1, 0x1f ;  /* 0x0c201f0000027f89 */ /* 0x000ea200000e0000 */
[----:B-1----:R-:W-:Y:S04]  /*b590*/  FMNMX.FTZ R173, R173, R12, !PT ;  /* 0x0000000cadad7209 */ /* 0x002fe80007810000 */
[C---:B------:R-:W-:Y:S01]  /*b5a0*/  FSETP.NEU.FTZ.AND P0, PT, R173.reuse, -INF , PT ;  /* 0xff800000ad00780b */ /* 0x040fe20003f1d000 */
[C---:B------:R-:W-:Y:S01]  /*b5b0*/  FMUL.FTZ R188, R173.reuse, c[0x0][0x2d0] ;  /* 0x0000b400adbc7a20 */ /* 0x040fe20000410000 */
[----:B--2---:R-:W-:Y:S02]  /*b5c0*/  FMNMX.FTZ R172, R2, R0, !PT ;  /* 0x0000000002ac7209 */ /* 0x004fe40007810000 */
[----:B------:R-:W-:Y:S02]  /*b5d0*/  FSEL R0, R173, RZ, P0 ;  /* 0x000000ffad007208 */ /* 0x000fe40000000000 */
        /* <DEDUP_REMOVED lines=11> */
[----:B------:R-:W-:Y:S01]  /*b690*/  PLOP3.LUT P0, PT, PT, PT, UP0, 0x80, 0x0 ;  /* 0x000000000000781c */ /* 0x000fe20003f0f008 */
[--C-:B------:R-:W-:Y:S02]  /*b6a0*/  FFMA.FTZ R7, R7, c[0x0][0x2d0], -R189.reuse ;  /* 0x0000b40007077a23 */ /* 0x100fe400000108bd */
[--C-:B------:R-:W-:Y:S02]  /*b6b0*/  FFMA.FTZ R10, R10, c[0x0][0x2d0], -R189.reuse ;  /* 0x0000b4000a0a7a23 */ /* 0x100fe400000108bd */
[--C-:B------:R-:W-:Y:S02]  /*b6c0*/  FFMA.FTZ R11, R11, c[0x0][0x2d0], -R189.reuse ;  /* 0x0000b4000b0b7a23 */ /* 0x100fe400000108bd */
[--C-:B------:R-:W-:Y:S01]  /*b6d0*/  FFMA.FTZ R5, R5, c[0x0][0x2d0], -R188.reuse ;  /* 0x0000b40005057a23 */ /* 0x100fe200000108bc */
[----:B------:R1:W2:Y:S01]  /*b6e0*/  MUFU.EX2 R3, R0 ;  /* 0x0000000000037308 */ /* 0x0002a20000000800 */
[----:B------:R-:W-:Y:S09]  /*b6f0*/  FFMA.FTZ R6, R6, c[0x0][0x2d0], -R189 ;  /* 0x0000b40006067a23 */ /* 0x000ff200000108bd */
[----:B------:R4:W-:Y:S10]  /*b700*/  MUFU.EX2 R202, R8 ;  /* 0x0000000800ca7308 */ /* 0x0009f40000000800 */
[----:B------:R-:W5:Y:S01]  /*b710*/  MUFU.EX2 R43, R9 ;  /* 0x00000009002b7308 */ /* 0x000f620000000800 */
[----:B-1----:R-:W-:Y:S01]  /*b720*/  FADD.FTZ R0, -R2, R175 ;  /* 0x000000af02007221 */ /* 0x002fe20000010100 */
[----:B------:R-:W-:Y:S01]  /*b730*/  MOV R175, R14 ;  /* 0x0000000e00af7202 */ /* 0x000fe20000000f00 */
[C---:B--2---:R-:W-:Y:S01]  /*b740*/  FMUL.FTZ R4, R3.reuse, R176 ;  /* 0x000000b003047220 */ /* 0x044fe20000410000 */
[----:B------:R-:W-:Y:S01]  /*b750*/  MOV R2, R13 ;  /* 0x0000000d00027202 */ /* 0x000fe20000000f00 */
[----:B------:R-:W-:Y:S01]  /*b760*/  FMUL.FTZ R0, R0, c[0x0][0x2d0] ;  /* 0x0000b40000007a20 */ /* 0x000fe20000410000 */
[----:B------:R-:W1:Y:S04]  /*b770*/  LDSM.16.MT88.4 R12, [R217+0x100] ;  /* 0x00010000d90c783b */ /* 0x000e680000004200 */
[----:B------:R-:W-:Y:S01]  /*b780*/  MUFU.EX2 R200, R7 ;  /* 0x0000000700c87308 */ /* 0x000fe20000000800 */
[----:B------:R-:W-:Y:S01]  /*b790*/  MOV R176, R18 ;  /* 0x0000001200b07202 */ /* 0x000fe20000000f00 */
[C---:B------:R-:W-:Y:S01]  /*b7a0*/  FMUL.FTZ R24, R3.reuse, R144 ;  /* 0x0000009003187220 */ /* 0x040fe20000410000 */
[----:B------:R-:W-:Y:S01]  /*b7b0*/  MOV R144, R41 ;  /* 0x0000002900907202 */ /* 0x000fe20000000f00 */
[C---:B----4-:R-:W-:Y:S01]  /*b7c0*/  FMUL.FTZ R8, R3.reuse, R180 ;  /* 0x000000b403087220 */ /* 0x050fe20000410000 */
[----:B------:R-:W-:Y:S01]  /*b7d0*/  MOV R180, R38 ;  /* 0x0000002600b47202 */ /* 0x000fe20000000f00 */
[C---:B------:R-:W-:Y:S01]  /*b7e0*/  FMUL.FTZ R25, R3.reuse, R145 ;  /* 0x0000009103197220 */ /* 0x040fe20000410000 */
[----:B------:R-:W-:Y:S01]  /*b7f0*/  MOV R145, R49 ;  /* 0x0000003100917202 */ /* 0x000fe20000000f00 */
[C---:B------:R-:W-:Y:S02]  /*b800*/  FMUL.FTZ R41, R3.reuse, R161 ;  /* 0x000000a103297220 */ /* 0x040fe40000410000 */
[----:B------:R-:W-:Y:S01]  /*b810*/  MUFU.EX2 R42, R10 ;  /* 0x0000000a002a7308 */ /* 0x000fe20000000800 */
[C---:B------:R-:W-:Y:S02]  /*b820*/  FMUL.FTZ R49, R3.reuse, R169 ;  /* 0x000000a903317220 */ /* 0x040fe40000410000 */
[----:B------:R-:W-:Y:S01]  /*b830*/  FMUL.FTZ R52, R3, R52 ;  /* 0x0000003403347220 */ /* 0x000fe20000410000 */
[----:B-----5:R-:W-:Y:S01]  /*b840*/  F2FP.BF16.PACK_AB R186, R43, R202 ;  /* 0x000000ca2bba723e */ /* 0x020fe200000010ff */
[C---:B------:R-:W-:Y:S01]  /*b850*/  FMUL.FTZ R9, R3.reuse, R181 ;  /* 0x000000b503097220 */ /* 0x040fe20000410000 */
[----:B------:R-:W-:Y:S01]  /*b860*/  MOV R181, R37 ;  /* 0x0000002500b57202 */ /* 0x000fe20000000f00 */
        /* <DEDUP_REMOVED lines=14> */
[----:B------:R-:W5:Y:S01]  /*b950*/  MUFU.EX2 R201, R5 ;  /* 0x0000000500c97308 */ /* 0x000f620000000800 */
[C---:B------:R-:W-:Y:S02]  /*b960*/  FMUL.FTZ R77, R3.reuse, R77 ;  /* 0x0000004d034d7220 */ /* 0x040fe40000410000 */
[----:B------:R-:W-:Y:S01]  /*b970*/  FMUL.FTZ R80, R3, R80 ;  /* 0x0000005003507220 */ /* 0x000fe20000410000 */
[----:B--2---:R-:W-:Y:S01]  /*b980*/  F2FP.BF16.PACK_AB R187, R51, R42 ;  /* 0x0000002a33bb723e */ /* 0x004fe200000010ff */
[C---:B------:R-:W-:Y:S02]  /*b990*/  FMUL.FTZ R81, R3.reuse, R81 ;  /* 0x0000005103517220 */ /* 0x040fe40000410000 */
[C---:B------:R-:W-:Y:S02]  /*b9a0*/  FMUL.FTZ R84, R3.reuse, R84 ;  /* 0x0000005403547220 */ /* 0x040fe40000410000 */
[C---:B------:R-:W-:Y:S01]  /*b9b0*/  FMUL.FTZ R85, R3.reuse, R85 ;  /* 0x0000005503557220 */ /* 0x040fe20000410000 */
[----:B------:R-:W2:Y:S01]  /*b9c0*/  MUFU.EX2 R190, R6 ;  /* 0x0000000600be7308 */ /* 0x000ea20000000800 */
[C---:B------:R-:W-:Y:S02]  /*b9d0*/  FMUL.FTZ R88, R3.reuse, R88 ;  /* 0x0000005803587220 */ /* 0x040fe40000410000 */
[----:B------:R-:W-:Y:S02]  /*b9e0*/  FMUL.FTZ R89, R3, R89 ;  /* 0x0000005903597220 */ /* 0x000fe40000410000 */
[C---:B----4-:R-:W-:Y:S01]  /*b9f0*/  FMUL.FTZ R7, R0.reuse, R179 ;  /* 0x000000b300077220 */ /* 0x050fe20000410000 */
[----:B------:R-:W-:Y:S01]  /*ba00*/  MOV R179, R39 ;  /* 0x0000002700b37202 */ /* 0x000fe20000000f00 */
[C---:B------:R-:W-:Y:S01]  /*ba10*/  FMUL.FTZ R10, R0.reuse, R182 ;  /* 0x000000b6000a7220 */ /* 0x040fe20000410000 */
[----:B------:R-:W-:Y:S01]  /*ba20*/  MOV R182, R36 ;  /* 0x0000002400b67202 */ /* 0x000fe20000000f00 */
[C---:B------:R-:W-:Y:S01]  /*ba30*/  FMUL.FTZ R11, R0.reuse, R183 ;  /* 0x000000b7000b7220 */ /* 0x040fe20000410000 */
[----:B------:R-:W-:Y:S01]  /*ba40*/  LDSM.16.MT88.4 R36, [R219+0x100] ;  /* 0x00010000db24783b */ /* 0x000fe20000004200 */
[C---:B------:R-:W-:Y:S01]  /*ba50*/  FMUL.FTZ R18, R0.reuse, R138 ;  /* 0x0000008a00127220 */ /* 0x040fe20000410000 */
[----:B------:R-:W-:Y:S01]  /*ba60*/  MOV R183, R33 ;  /* 0x0000002100b77202 */ /* 0x000fe20000000f00 */
[C---:B------:R-:W-:Y:S01]  /*ba70*/  FMUL.FTZ R19, R0.reuse, R139 ;  /* 0x0000008b00137220 */ /* 0x040fe20000410000 */
[----:B-----5:R-:W-:Y:S01]  /*ba80*/  F2FP.BF16.PACK_AB R184, R201, R191 ;  /* 0x000000bfc9b8723e */ /* 0x020fe200000010ff */
[C---:B------:R-:W-:Y:S02]  /*ba90*/  FMUL.FTZ R5, R3.reuse, R177 ;  /* 0x000000b103057220 */ /* 0x040fe40000410000 */
[----:B------:R-:W-:Y:S02]  /*baa0*/  IMAD.MOV.U32 R177, RZ, RZ, R17 ;  /* 0x000000ffffb17224 */ /* 0x000fe400078e0011 */
[C---:B------:R-:W-:Y:S02]  /*bab0*/  FMUL.FTZ R17, R3.reuse, R137 ;  /* 0x0000008903117220 */ /* 0x040fe40000410000 */
[C---:B------:R-:W-:Y:S01]  /*bac0*/  FMUL.FTZ R26, R0.reuse, R146 ;  /* 0x00000092001a7220 */ /* 0x040fe20000410000 */
[----:B------:R-:W-:Y:S01]  /*bad0*/  MOV R146, R42 ;  /* 0x0000002a00927202 */ /* 0x000fe20000000f00 */
[----:B------:R-:W-:Y:S01]  /*bae0*/  FMUL.FTZ R27, R0, R147 ;  /* 0x00000093001b7220 */ /* 0x000fe20000410000 */
[----:B--2---:R-:W-:Y:S01]  /*baf0*/  F2FP.BF16.PACK_AB R185, R200, R190 ;  /* 0x000000bec8b9723e */ /* 0x004fe200000010ff */
[C---:B------:R-:W-:Y:S01]  /*bb00*/  FMUL.FTZ R6, R0.reuse, R178 ;  /* 0x000000b200067220 */ /* 0x040fe20000410000 */
[----:B------:R-:W-:Y:S01]  /*bb10*/  MOV R147, R43 ;  /* 0x0000002b00937202 */ /* 0x000fe20000000f00 */
[C---:B------:R-:W-:Y:S01]  /*bb20*/  FMUL.FTZ R34, R0.reuse, R154 ;  /* 0x0000009a00227220 */ /* 0x040fe20000410000 */
[----:B------:R-:W-:Y:S01]  /*bb30*/  MOV R178, R16 ;  /* 0x0000001000b27202 */ /* 0x000fe20000000f00 */
[C---:B------:R-:W-:Y:S02]  /*bb40*/  FMUL.FTZ R16, R3.reuse, R136 ;  /* 0x0000008803107220 */ /* 0x040fe40000410000 */
[----:B------:R-:W-:Y:S01]  /*bb50*/  LDSM.16.MT88.4 R136, [R217+0x900] ;  /* 0x00090000d988783b */ /* 0x000fe20000004200 */
[C---:B-1----:R-:W-:Y:S05]  /*bb60*/  HMMA.16816.F32.BF16 R4, R184.reuse, R12, R4 ;  /* 0x0000000cb804723c */ /* 0x042fea0000041804 */
[C---:B------:R-:W-:Y:S02]  /*bb70*/  FMUL.FTZ R35, R0.reuse, R155 ;  /* 0x0000009b00237220 */ /* 0x040fe40000410000 */
[C---:B------:R-:W-:Y:S01]  /*bb80*/  FMUL.FTZ R13, R3.reuse, R133 ;  /* 0x00000085030d7220 */ /* 0x040fe20000410000 */
[C---:B------:R-:W-:Y:S04]  /*bb90*/  HMMA.16816.F32.BF16 R8, R184.reuse, R14, R8 ;  /* 0x0000000eb808723c */ /* 0x040fe80000041808 */
[----:B------:R-:W-:Y:S01]  /*bba0*/  MOV R133, R29 ;  /* 0x0000001d00857202 */ /* 0x000fe20000000f00 */
[C---:B------:R-:W-:Y:S01]  /*bbb0*/  FMUL.FTZ R12, R3.reuse, R132 ;  /* 0x00000084030c7220 */ /* 0x040fe20000410000 */
[----:B------:R-:W-:Y:S01]  /*bbc0*/  MOV R132, R32 ;  /* 0x0000002000847202 */ /* 0x000fe20000000f00 */
[C---:B------:R-:W-:Y:S01]  /*bbd0*/  FMUL.FTZ R14, R0.reuse, R134 ;  /* 0x00000086000e7220 */ /* 0x040fe20000410000 */
[----:B------:R-:W-:Y:S01]  /*bbe0*/  MOV R134, R28 ;  /* 0x0000001c00867202 */ /* 0x000fe20000000f00 */
[C---:B------:R-:W-:Y:S01]  /*bbf0*/  FMUL.FTZ R15, R0.reuse, R135 ;  /* 0x00000087000f7220 */ /* 0x040fe20000410000 */
[----:B------:R-:W1:Y:S02]  /*bc00*/  LDSM.16.MT88.4 R28, [R220+0x100] ;  /* 0x00010000dc1c783b */ /* 0x000e640000004200 */
[C---:B------:R-:W-:Y:S02]  /*bc10*/  FMUL.FTZ R42, R0.reuse, R162 ;  /* 0x000000a2002a7220 */ /* 0x040fe40000410000 */
[C---:B------:R-:W-:Y:S02]  /*bc20*/  FMUL.FTZ R54, R0.reuse, R54 ;  /* 0x0000003600367220 */ /* 0x040fe40000410000 */
[C---:B------:R-:W-:Y:S03]  /*bc30*/  HMMA.16816.F32.BF16 R12, R184.reuse, R20, R12 ;  /* 0x00000014b80c723c */ /* 0x040fe6000004180c */
[C---:B------:R-:W-:Y:S02]  /*bc40*/  FMUL.FTZ R55, R0.reuse, R55 ;  /* 0x0000003700377220 */ /* 0x040fe40000410000 */
[C---:B------:R-:W-:Y:S02]  /*bc50*/  FMUL.FTZ R58, R0.reuse, R58 ;  /* 0x0000003a003a7220 */ /* 0x040fe40000410000 */
[C---:B------:R-:W-:Y:S01]  /*bc60*/  FMUL.FTZ R20, R3.reuse, R140 ;  /* 0x0000008c03147220 */ /* 0x040fe20000410000 */
[C---:B------:R-:W-:Y:S01]  /*bc70*/  HMMA.16816.F32.BF16 R16, R184.reuse, R22, R16 ;  /* 0x00000016b810723c */ /* 0x040fe20000041810 */
[----:B------:R-:W2:Y:S03]  /*bc80*/  LDL.LU R140, [R1+0x20] ;  /* 0x00002000018c7983 */ /* 0x000ea60000300800 */
        /* <DEDUP_REMOVED lines=20> */
[----:B------:R-:W-:Y:S03]  /*bdd0*/  MOV R182, R180 ;  /* 0x000000b400b67202 */ /* 0x000fe60000000f00 */
[----:B------:R-:W-:Y:S01]  /*bde0*/  FMUL.FTZ R31, R0, R151 ;  /* 0x00000097001f7220 */ /* 0x000fe20000410000 */
[----:B------:R-:W-:Y:S01]  /*bdf0*/  MOV R180, R178 ;  /* 0x000000b200b47202 */ /* 0x000fe20000000f00 */
[--C-:B------:R-:W-:Y:S01]  /*be00*/  FFMA.FTZ R148, R148, c[0x0][0x2d0], -R188.reuse ;  /* 0x0000b40094947a23 */ /* 0x100fe200000108bc */
[----:B------:R-:W-:Y:S01]  /*be10*/  MOV R178, R176 ;  /* 0x000000b000b27202 */ /* 0x000fe20000000f00 */
[----:B------:R-:W-:Y:S01]  /*be20*/  IMAD.MOV.U32 R176, RZ, RZ, R175 ;  /* 0x000000ffffb07224 */ /* 0x000fe200078e00af */
[----:B------:R-:W-:Y:S01]  /*be30*/  MOV R175, R40 ;  /* 0x0000002800af7202 */ /* 0x000fe20000000f00 */
[C---:B------:R-:W-:Y:S01]  /*be40*/  FMUL.FTZ R40, R3.reuse, R160 ;  /* 0x000000a003287220 */ /* 0x040fe20000410000 */
[C---:B------:R-:W-:Y:S03]  /*be50*/  HMMA.16816.F32.BF16 R28, R184.reuse, R36, R28 ;  /* 0x00000024b81c723c */ /* 0x040fe6000004181c */
[----:B------:R-:W-:Y:S01]  /*be60*/  MOV R149, R183 ;  /* 0x000000b700957202 */ /* 0x000fe20000000f00 */
[C---:B------:R-:W-:Y:S01]  /*be70*/  FMUL.FTZ R75, R0.reuse, R75 ;  /* 0x0000004b004b7220 */ /* 0x040fe20000410000 */
[----:B------:R-:W-:Y:S01]  /*be80*/  MOV R183, R51 ;  /* 0x0000003300b77202 */ /* 0x000fe20000000f00 */
[C---:B------:R-:W-:Y:S01]  /*be90*/  FMUL.FTZ R51, R0.reuse, R171 ;  /* 0x000000ab00337220 */ /* 0x040fe20000410000 */
[----:B------:R-:W-:Y:S01]  /*bea0*/  MOV R150, R50 ;  /* 0x0000003200967202 */ /* 0x000fe20000000f00 */
[C---:B------:R-:W-:Y:S04]  /*beb0*/  HMMA.16816.F32.BF16 R32, R184.reuse, R38, R32 ;  /* 0x00000026b820723c */ /* 0x040fe80000041820 */
[C---:B------:R-:W-:Y:S01]  /*bec0*/  FMUL.FTZ R36, R3.reuse, R156 ;  /* 0x0000009c03247220 */ /* 0x040fe20000410000 */
[----:B------:R-:W-:Y:S01]  /*bed0*/  MOV R156, R134 ;  /* 0x00000086009c7202 */ /* 0x000fe20000000f00 */
[----:B------:R-:W-:Y:S01]  /*bee0*/  FMUL.FTZ R37, R3, R157 ;  /* 0x0000009d03257220 */ /* 0x000fe20000410000 */
[----:B------:R-:W-:Y:S01]  /*bef0*/  MOV R151, R181 ;  /* 0x000000b500977202 */ /* 0x000fe20000000f00 */
[----:B------:R-:W-:Y:S01]  /*bf00*/  IMAD.MOV.U32 R157, RZ, RZ, R133 ;  /* 0x000000ffff9d7224 */ /* 0x000fe200078e0085 */
[----:B------:R-:W-:Y:S01]  /*bf10*/  MOV R181, R179 ;  /* 0x000000b300b57202 */ /* 0x000fe20000000f00 */
[----:B------:R-:W1:Y:S02]  /*bf20*/  LDSM.16.MT88.4 R132, [R218+0x3100] ;  /* 0x00310000da84783b */ /* 0x000e640000004200 */
[C---:B------:R-:W-:Y:S01]  /*bf30*/  FMUL.FTZ R38, R0.reuse, R158 ;  /* 0x0000009e00267220 */ /* 0x040fe20000410000 */
[----:B------:R-:W-:Y:S01]  /*bf40*/  MOV R179, R177 ;  /* 0x000000b100b37202 */ /* 0x000fe20000000f00 */
[C---:B------:R-:W-:Y:S01]  /*bf50*/  FMUL.FTZ R39, R0.reuse, R159 ;  /* 0x0000009f00277220 */ /* 0x040fe20000410000 */
[----:B------:R-:W-:Y:S01]  /*bf60*/  MOV R177, R2 ;  /* 0x0000000200b17202 */ /* 0x000fe20000000f00 */
[C---:B------:R-:W-:Y:S02]  /*bf70*/  FMUL.FTZ R50, R0.reuse, R170 ;  /* 0x000000aa00327220 */ /* 0x040fe40000410000 */
[--C-:B------:R-:W-:Y:S02]  /*bf80*/  FFMA.FTZ R149, R149, c[0x0][0x2d0], -R188.reuse ;  /* 0x0000b40095957a23 */ /* 0x100fe400000108bc */
[C---:B------:R-:W-:Y:S01]  /*bf90*/  FMUL.FTZ R78, R0.reuse, R78 ;  /* 0x0000004e004e7220 */ /* 0x040fe20000410000 */
[C---:B------:R-:W-:Y:S03]  /*bfa0*/  HMMA.16816.F32.BF16 R36, R184.reuse, R44, R36 ;  /* 0x0000002cb824723c */ /* 0x040fe60000041824 */
[C---:B------:R-:W-:Y:S01]  /*bfb0*/  FMUL.FTZ R43, R0.reuse, R163 ;  /* 0x000000a3002b7220 */ /* 0x040fe20000410000 */
[----:B------:R-:W-:Y:S01]  /*bfc0*/  MOV R163, R48 ;  /* 0x0000003000a37202 */ /* 0x000fe20000000f00 */
[C---:B------:R-:W-:Y:S01]  /*bfd0*/  FMUL.FTZ R48, R3.reuse, R168 ;  /* 0x000000a803307220 */ /* 0x040fe20000410000 */
[----:B------:R-:W-:Y:S01]  /*bfe0*/  MOV R168, R175 ;  /* 0x000000af00a87202 */ /* 0x000fe20000000f00 */
[C---:B------:R-:W-:Y:S02]  /*bff0*/  FMUL.FTZ R44, R3.reuse, R164 ;  /* 0x000000a4032c7220 */ /* 0x040fe40000410000 */
[----:B------:R-:W4:Y:S01]  /*c000*/  LDL.LU R164, [R1+0x24] ;  /* 0x0000240001a47983 */ /* 0x000f220000300800 */
[C---:B------:R-:W-:Y:S03]  /*c010*/  HMMA.16816.F32.BF16 R40, R184.reuse, R46, R40 ;  /* 0x0000002eb828723c */ /* 0x040fe60000041828 */
[C---:B------:R-:W-:Y:S01]  /*c020*/  FMUL.FTZ R45, R3.reuse, R165 ;  /* 0x000000a5032d7220 */ /* 0x040fe20000410000 */
[----:B------:R-:W-:Y:S01]  /*c030*/  MOV R165, R163 ;  /* 0x000000a300a57202 */ /* 0x000fe20000000f00 */
[C---:B------:R-:W-:Y:S01]  /*c040*/  FMUL.FTZ R79, R0.reuse, R79 ;  /* 0x0000004f004f7220 */ /* 0x040fe20000410000 */
[----:B------:R-:W-:Y:S01]  /*c050*/  MOV R163, R157 ;  /* 0x0000009d00a37202 */ /* 0x000fe20000000f00 */
[C---:B------:R-:W-:Y:S01]  /*c060*/  FMUL.FTZ R46, R0.reuse, R166 ;  /* 0x000000a6002e7220 */ /* 0x040fe20000410000 */
[----:B------:R-:W-:Y:S01]  /*c070*/  MOV R166, R145 ;  /* 0x0000009100a67202 */ /* 0x000fe20000000f00 */
[C---:B------:R-:W-:Y:S03]  /*c080*/  FMUL.FTZ R47, R0.reuse, R167 ;  /* 0x000000a7002f7220 */ /* 0x040fe60000410000 */
[----:B------:R-:W-:Y:S01]  /*c090*/  MOV R167, R144 ;  /* 0x0000009000a77202 */ /* 0x000fe20000000f00 */
        /* <DEDUP_REMOVED lines=45> */
[----:B------:R-:W-:Y:S01]  /*c370*/  MUFU.EX2 R206, R149 ;  /* 0x0000009500ce7308 */ /* 0x000fe20000000800 */
[--C-:B------:R-:W-:Y:S02]  /*c380*/  FFMA.FTZ R2, R194, c[0x0][0x2d0], -R188.reuse ;  /* 0x0000b400c2027a23 */ /* 0x100fe400000108bc */
[C---:B------:R-:W-:Y:S02]  /*c390*/  FMUL.FTZ R124, R3.reuse, R124 ;  /* 0x0000007c037c7220 */ /* 0x040fe40000410000 */
[C---:B------:R-:W-:Y:S02]  /*c3a0*/  FMUL.FTZ R125, R3.reuse, R125 ;  /* 0x0000007d037d7220 */ /* 0x040fe40000410000 */
[C---:B------:R-:W-:Y:S02]  /*c3b0*/  FMUL.FTZ R126, R0.reuse, R126 ;  /* 0x0000007e007e7220 */ /* 0x040fe40000410000 */
[C---:B------:R-:W-:Y:S01]  /*c3c0*/  FMUL.FTZ R127, R0.reuse, R127 ;  /* 0x0000007f007f7220 */ /* 0x040fe20000410000 */
[----:B------:R5:W-:Y:S01]  /*c3d0*/  MUFU.EX2 R152, R2 ;  /* 0x0000000200987308 */ /* 0x000be20000000800 */
[C---:B-1----:R-:W-:Y:S03]  /*c3e0*/  HMMA.16816.F32.BF16 R60, R184.reuse, R132, R60 ;  /* 0x00000084b83c723c */ /* 0x042fe6000004183c */
[C---:B------:R-:W-:Y:S02]  /*c3f0*/  FMUL.FTZ R128, R3.reuse, R128 ;  /* 0x0000008003807220 */ /* 0x040fe40000410000 */
[----:B------:R-:W-:Y:S02]  /*c400*/  FMUL.FTZ R129, R3, R129 ;  /* 0x0000008103817220 */ /* 0x000fe40000410000 */
[C---:B------:R-:W-:Y:S01]  /*c410*/  FMUL.FTZ R130, R0.reuse, R130 ;  /* 0x0000008200827220 */ /* 0x040fe20000410000 */
[C---:B------:R-:W-:Y:S01]  /*c420*/  HMMA.16816.F32.BF16 R64, R184.reuse, R134, R64 ;  /* 0x00000086b840723c */ /* 0x040fe20000041840 */
[----:B------:R-:W1:Y:S01]  /*c430*/  LDSM.16.MT88.4 R132, [R217+0x6100] ;  /* 0x00610000d984783b */ /* 0x000e620000004200 */
[----:B------:R-:W-:Y:S02]  /*c440*/  MUFU.EX2 R175, R175 ;  /* 0x000000af00af7308 */ /* 0x000fe40000000800 */
[----:B------:R-:W-:Y:S02]  /*c450*/  FMUL.FTZ R131, R0, R131 ;  /* 0x0000008300837220 */ /* 0x000fe40000410000 */
[--C-:B-----5:R-:W-:Y:S02]  /*c460*/  FFMA.FTZ R2, R193, c[0x0][0x2d0], -R188.reuse ;  /* 0x0000b400c1027a23 */ /* 0x120fe400000108bc */
[--C-:B------:R-:W-:Y:S04]  /*c470*/  FFMA.FTZ R193, R177, c[0x0][0x2d0], -R189.reuse ;  /* 0x0000b400b1c17a23 */ /* 0x100fe800000108bd */
[----:B------:R5:W-:Y:S10]  /*c480*/  MUFU.EX2 R158, R2 ;  /* 0x00000002009e7308 */ /* 0x000bf40000000800 */
[----:B------:R-:W-:Y:S01]  /*c490*/  MUFU.EX2 R193, R193 ;  /* 0x000000c100c17308 */ /* 0x000fe20000000800 */
[C---:B-1----:R-:W-:Y:S03]  /*c4a0*/  HMMA.16816.F32.BF16 R68, R184.reuse, R132, R68 ;  /* 0x00000084b844723c */ /* 0x042fe60000041844 */
[--C-:B-----5:R-:W-:Y:S02]  /*c4b0*/  FFMA.FTZ R2, R196, c[0x0][0x2d0], -R189.reuse ;  /* 0x0000b400c4027a23 */ /* 0x120fe400000108bd */
[--C-:B------:R-:W-:Y:S04]  /*c4c0*/  FFMA.FTZ R196, R207, c[0x0][0x2d0], -R188.reuse ;  /* 0x0000b400cfc47a23 */ /* 0x100fe800000108bc */
[----:B------:R1:W-:Y:S01]  /*c4d0*/  MUFU.EX2 R154, R2 ;  /* 0x00000002009a7308 */ /* 0x0003e20000000800 */
[C---:B------:R-:W-:Y:S01]  /*c4e0*/  HMMA.16816.F32.BF16 R72, R184.reuse, R134, R72 ;  /* 0x00000086b848723c */ /* 0x040fe20000041848 */
[----:B------:R-:W5:Y:S08]  /*c4f0*/  LDSM.16.MT88.4 R132, [R218+0x6100] ;  /* 0x00610000da84783b */ /* 0x000f700000004200 */
[----:B------:R-:W-:Y:S03]  /*c500*/  MUFU.EX2 R196, R196 ;  /* 0x000000c400c47308 */ /* 0x000fe60000000800 */
[----:B-1----:R-:W-:Y:S07]  /*c510*/  FFMA.FTZ R2, R195, c[0x0][0x2d0], -R189 ;  /* 0x0000b400c3027a23 */ /* 0x002fee00000108bd */
[----:B------:R1:W-:Y:S01]  /*c520*/  MUFU.EX2 R155, R2 ;  /* 0x00000002009b7308 */ /* 0x0003e20000000800 */
[----:B--2---:R-:W-:Y:S02]  /*c530*/  FFMA.FTZ R191, R3, R140, R191 ;  /* 0x0000008c03bf7223 */ /* 0x004fe400000100bf */
[----:B------:R-:W-:Y:S01]  /*c540*/  LDSM.16.MT88.4 R140, [R218+0x900] ;  /* 0x00090000da8c783b */ /* 0x000fe20000004200 */
[C---:B-----5:R-:W-:Y:S08]  /*c550*/  HMMA.16816.F32.BF16 R76, R184.reuse, R132, R76 ;  /* 0x00000084b84c723c */ /* 0x060ff0000004184c */
[C---:B------:R-:W-:Y:S01]  /*c560*/  HMMA.16816.F32.BF16 R80, R184.reuse, R134, R80 ;  /* 0x00000086b850723c */ /* 0x040fe20000041850 */
[----:B------:R-:W2:Y:S03]  /*c570*/  LDSM.16.MT88.4 R132, [R220+0x6100] ;  /* 0x00610000dc84783b */ /* 0x000ea60000004200 */
[--C-:B-1----:R-:W-:Y:S02]  /*c580*/  FFMA.FTZ R2, R192, c[0x0][0x2d0], -R188.reuse ;  /* 0x0000b400c0027a23 */ /* 0x102fe400000108bc */
[--C-:B------:R-:W-:Y:S02]  /*c590*/  FFMA.FTZ R192, R205, c[0x0][0x2d0], -R188.reuse ;  /* 0x0000b400cdc07a23 */ /* 0x100fe400000108bc */
[----:B------:R1:W-:Y:S10]  /*c5a0*/  MUFU.EX2 R162, R2 ;  /* 0x0000000200a27308 */ /* 0x0003f40000000800 */
[----:B------:R-:W-:Y:S01]  /*c5b0*/  MUFU.EX2 R192, R192 ;  /* 0x000000c000c07308 */ /* 0x000fe20000000800 */
[----:B-1----:R-:W-:Y:S09]  /*c5c0*/  FFMA.FTZ R2, R197, c[0x0][0x2d0], -R188 ;  /* 0x0000b400c5027a23 */ /* 0x002ff200000108bc */
[----:B------:R1:W-:Y:S01]  /*c5d0*/  MUFU.EX2 R161, R2 ;  /* 0x0000000200a17308 */ /* 0x0003e20000000800 */
[C---:B--2---:R-:W-:Y:S08]  /*c5e0*/  HMMA.16816.F32.BF16 R84, R184.reuse, R132, R84 ;  /* 0x00000084b854723c */ /* 0x044ff00000041854 */
[C---:B------:R-:W-:Y:S01]  /*c5f0*/  HMMA.16816.F32.BF16 R88, R184.reuse, R134, R88 ;  /* 0x00000086b858723c */ /* 0x040fe20000041858 */
[----:B------:R-:W2:Y:S03]  /*c600*/  LDSM.16.MT88.4 R132, [R219+0x6100] ;  /* 0x00610000db84783b */ /* 0x000ea60000004200 */
[--C-:B-1----:R-:W-:Y:S04]  /*c610*/  FFMA.FTZ R2, R198, c[0x0][0x2d0], -R189.reuse ;  /* 0x0000b400c6027a23 */ /* 0x102fe800000108bd */
[----:B------:R1:W-:Y:S01]  /*c620*/  MUFU.EX2 R159, R2 ;  /* 0x00000002009f7308 */ /* 0x0003e20000000800 */
[----:B----4-:R-:W-:Y:S03]  /*c630*/  FFMA.FTZ R190, R0, R164, R190 ;  /* 0x000000a400be7223 */ /* 0x010fe600000100be */
[----:B------:R-:W-:Y:S02]  /*c640*/  IMAD.MOV.U32 R164, RZ, RZ, R156 ;  /* 0x000000ffffa47224 */ /* 0x000fe400078e009c */
[----:B------:R-:W-:Y:S02]  /*c650*/  FADD.FTZ R190, R200, R190 ;  /* 0x000000bec8be7221 */ /* 0x000fe40000010000 */
[--C-:B------:R-:W-:Y:S04]  /*c660*/  FFMA.FTZ R0, R211, c[0x0][0x2d0], -R188.reuse ;  /* 0x0000b400d3007a23 */ /* 0x100fe800000108bc */
[----:B------:R4:W-:Y:S01]  /*c670*/  MUFU.EX2 R157, R0 ;  /* 0x00000000009d7308 */ /* 0x0009e20000000800 */
[--C-:B-1----:R-:W-:Y:S01]  /*c680*/  FFMA.FTZ R2, R199, c[0x0][0x2d0], -R189.reuse ;  /* 0x0000b400c7027a23 */ /* 0x102fe200000108bd */
[C---:B--2---:R-:W-:Y:S03]  /*c690*/  HMMA.16816.F32.BF16 R92, R184.reuse, R132, R92 ;  /* 0x00000084b85c723c */ /* 0x044fe6000004185c */
[--C-:B------:R-:W-:Y:S05]  /*c6a0*/  FFMA.FTZ R199, R208, c[0x0][0x2d0], -R188.reuse ;  /* 0x0000b400d0c77a23 */ /* 0x100fea00000108bc */
[----:B------:R-:W-:Y:S01]  /*c6b0*/  MUFU.EX2 R160, R2 ;  /* 0x0000000200a07308 */ /* 0x000fe20000000800 */
[C---:B------:R-:W-:Y:S01]  /*c6c0*/  HMMA.16816.F32.BF16 R96, R184.reuse, R134, R96 ;  /* 0x00000086b860723c */ /* 0x040fe20000041860 */
[----:B------:R-:W1:Y:S08]  /*c6d0*/  LDSM.16.MT88.4 R132, [R217+0x9100] ;  /* 0x00910000d984783b */ /* 0x000e700000004200 */
[----:B------:R-:W-:Y:S03]  /*c6e0*/  MUFU.EX2 R208, R148 ;  /* 0x0000009400d07308 */ /* 0x000fe60000000800 */
[--C-:B----4-:R-:W-:Y:S07]  /*c6f0*/  FFMA.FTZ R0, R210, c[0x0][0x2d0], -R188.reuse ;  /* 0x0000b400d2007a23 */ /* 0x110fee00000108bc */
[----:B------:R2:W-:Y:S10]  /*c700*/  MUFU.EX2 R2, R0 ;  /* 0x0000000000027308 */ /* 0x0005f40000000800 */
[----:B------:R-:W-:Y:S01]  /*c710*/  MUFU.EX2 R199, R199 ;  /* 0x000000c700c77308 */ /* 0x000fe20000000800 */
[C---:B-1----:R-:W-:Y:S03]  /*c720*/  HMMA.16816.F32.BF16 R100, R184.reuse, R132, R100 ;  /* 0x00000084b864723c */ /* 0x042fe60000041864 */
[--C-:B--2---:R-:W-:Y:S06]  /*c730*/  FFMA.FTZ R0, R213, c[0x0][0x2d0], -R189.reuse ;  /* 0x0000b400d5007a23 */ /* 0x104fec00000108bd */
[----:B------:R1:W-:Y:S01]  /*c740*/  MUFU.EX2 R156, R0 ;  /* 0x00000000009c7308 */ /* 0x0003e20000000800 */
[C---:B------:R-:W-:Y:S01]  /*c750*/  HMMA.16816.F32.BF16 R104, R184.reuse, R134, R104 ;  /* 0x00000086b868723c */ /* 0x040fe20000041868 */
[----:B------:R-:W2:Y:S02]  /*c760*/  LDSM.16.MT88.4 R132, [R218+0x9100] ;  /* 0x00910000da84783b */ /* 0x000ea40000004200 */
[--C-:B-1----:R-:W-:Y:S06]  /*c770*/  FFMA.FTZ R0, R212, c[0x0][0x2d0], -R189.reuse ;  /* 0x0000b400d4007a23 */ /* 0x102fec00000108bd */
[----:B------:R1:W4:Y:S01]  /*c780*/  MUFU.EX2 R3, R0 ;  /* 0x0000000000037308 */ /* 0x0003220000000800 */
[C---:B--2---:R-:W-:Y:S08]  /*c790*/  HMMA.16816.F32.BF16 R108, R184.reuse, R132, R108 ;  /* 0x00000084b86c723c */ /* 0x044ff0000004186c */
[C---:B------:R-:W-:Y:S01]  /*c7a0*/  HMMA.16816.F32.BF16 R112, R184.reuse, R134, R112 ;  /* 0x00000086b870723c */ /* 0x040fe20000041870 */
[----:B------:R-:W2:Y:S03]  /*c7b0*/  LDSM.16.MT88.4 R132, [R220+0x9100] ;  /* 0x00910000dc84783b */ /* 0x000ea60000004200 */
[--C-:B-1----:R-:W-:Y:S04]  /*c7c0*/  FFMA.FTZ R0, R209, c[0x0][0x2d0], -R188.reuse ;  /* 0x0000b400d1007a23 */ /* 0x102fe800000108bc */
[----:B------:R1:W-:Y:S04]  /*c7d0*/  MUFU.EX2 R213, R0 ;  /* 0x0000000000d57308 */ /* 0x0003e80000000800 */
[--C-:B-1----:R-:W-:Y:S01]  /*c7e0*/  FFMA.FTZ R0, R214, c[0x0][0x2d0], -R188.reuse ;  /* 0x0000b400d6007a23 */ /* 0x102fe200000108bc */
[----:B----4-:R-:W-:Y:S01]  /*c7f0*/  MOV R214, R3 ;  /* 0x0000000300d67202 */ /* 0x010fe20000000f00 */
[--C-:B------:R-:W-:Y:S02]  /*c800*/  FFMA.FTZ R3, R163, c[0x0][0x2d0], -R188.reuse ;  /* 0x0000b400a3037a23 */ /* 0x100fe400000108bc */
[--C-:B------:R-:W-:Y:S02]  /*c810*/  FFMA.FTZ R163, R204, c[0x0][0x2d0], -R188.reuse ;  /* 0x0000b400cca37a23 */ /* 0x100fe400000108bc */
[----:B------:R1:W-:Y:S01]  /*c820*/  MUFU.EX2 R212, R0 ;  /* 0x0000000000d47308 */ /* 0x0003e20000000800 */
[C---:B--2---:R-:W-:Y:S09]  /*c830*/  HMMA.16816.F32.BF16 R116, R184.reuse, R132, R116 ;  /* 0x00000084b874723c */ /* 0x044ff20000041874 */
[----:B------:R-:W-:Y:S01]  /*c840*/  MUFU.EX2 R209, R3 ;  /* 0x0000000300d17308 */ /* 0x000fe20000000800 */
[C---:B------:R-:W-:Y:S01]  /*c850*/  HMMA.16816.F32.BF16 R120, R184.reuse, R134, R120 ;  /* 0x00000086b878723c */ /* 0x040fe20000041878 */
[----:B------:R-:W2:Y:S02]  /*c860*/  LDSM.16.MT88.4 R132, [R219+0x9100] ;  /* 0x00910000db84783b */ /* 0x000ea40000004200 */
[--C-:B-1----:R-:W-:Y:S01]  /*c870*/  FFMA.FTZ R0, R215, c[0x0][0x2d0], -R189.reuse ;  /* 0x0000b400d7007a23 */ /* 0x102fe200000108bd */
[----:B------:R-:W-:Y:S01]  /*c880*/  MOV R215, R2 ;  /* 0x0000000200d77202 */ /* 0x000fe20000000f00 */
[----:B------:R-:W-:Y:S01]  /*c890*/  FFMA.FTZ R2, R164, c[0x0][0x2d0], -R188 ;  /* 0x0000b400a4027a23 */ /* 0x000fe200000108bc */
[----:B------:R-:W-:Y:S03]  /*c8a0*/  MOV R164, R147 ;  /* 0x0000009300a47202 */ /* 0x000fe60000000f00 */
[----:B------:R1:W-:Y:S10]  /*c8b0*/  MUFU.EX2 R211, R0 ;  /* 0x0000000000d37308 */ /* 0x0003f40000000800 */
[----:B------:R-:W-:Y:S01]  /*c8c0*/  MUFU.EX2 R204, R2 ;  /* 0x0000000200cc7308 */ /* 0x000fe20000000800 */
[----:B-1----:R-:W-:Y:S01]  /*c8d0*/  FFMA.FTZ R0, R165, c[0x0][0x2d0], -R189 ;  /* 0x0000b400a5007a23 */ /* 0x002fe200000108bd */
[C---:B--2---:R-:W-:Y:S03]  /*c8e0*/  HMMA.16816.F32.BF16 R124, R184.reuse, R132, R124 ;  /* 0x00000084b87c723c */ /* 0x044fe6000004187c */
[----:B------:R-:W-:Y:S05]  /*c8f0*/  MOV R165, R146 ;  /* 0x0000009200a57202 */ /* 0x000fea0000000f00 */
[----:B------:R1:W-:Y:S01]  /*c900*/  MUFU.EX2 R210, R0 ;  /* 0x0000000000d27308 */ /* 0x0003e20000000800 */
[----:B------:R-:W-:Y:S03]  /*c910*/  LDSM.16.MT88.4 R144, [R220+0x1100] ;  /* 0x00110000dc90783b */ /* 0x000fe60000004200 */
[----:B------:R-:W-:Y:S01]  /*c920*/  F2FP.BF16.PACK_AB R133, R155, R154 ;  /* 0x0000009a9b85723e */ /* 0x000fe200000010ff */
[----:B------:R-:W-:Y:S03]  /*c930*/  HMMA.16816.F32.BF16 R128, R184, R134, R128 ;  /* 0x00000086b880723c */ /* 0x000fe60000041880 */
[----:B------:R-:W-:Y:S01]  /*c940*/  F2FP.BF16.PACK_AB R132, R158, R152 ;  /* 0x000000989e84723e */ /* 0x000fe200000010ff */
[----:B------:R-:W-:Y:S03]  /*c950*/  FADD.FTZ R3, R165, R190 ;  /* 0x000000bea5037221 */ /* 0x000fe60000010000 */
[----:B------:R-:W-:Y:S01]  /*c960*/  F2FP.BF16.PACK_AB R134, R161, R162 ;  /* 0x000000a2a186723e */ /* 0x000fe200000010ff */
[----:B------:R-:W-:Y:S01]  /*c970*/  MUFU.EX2 R190, R163 ;  /* 0x000000a300be7308 */ /* 0x000fe20000000800 */
[----:B------:R-:W-:Y:S03]  /*c980*/  F2FP.BF16.PACK_AB R135, R160, R159 ;  /* 0x0000009fa087723e */ /* 0x000fe600000010ff */
[----:B------:R-:W-:Y:S01]  /*c990*/  FADD.FTZ R3, R183, R3 ;  /* 0x00000003b7037221 */ /* 0x000fe20000010000 */
[----:B------:R-:W-:Y:S03]  /*c9a0*/  F2FP.BF16.PACK_AB R184, R192, R175 ;  /* 0x000000afc0b8723e */ /* 0x000fe600000010ff */
[C---:B------:R-:W-:Y:S05]  /*c9b0*/  HMMA.16816.F32.BF16 R4, R132.reuse, R136, R4 ;  /* 0x000000888404723c */ /* 0x040fea0000041804 */
[----:B-1----:R-:W-:Y:S02]  /*c9c0*/  FADD.FTZ R0, R201, R191 ;  /* 0x000000bfc9007221 */ /* 0x002fe40000010000 */
[--C-:B------:R-:W-:Y:S01]  /*c9d0*/  FFMA.FTZ R201, R153, c[0x0][0x2d0], -R188.reuse ;  /* 0x0000b40099c97a23 */ /* 0x100fe200000108bc */
[C---:B------:R-:W-:Y:S01]  /*c9e0*/  HMMA.16816.F32.BF16 R8, R132.reuse, R138, R8 ;  /* 0x0000008a8408723c */ /* 0x040fe20000041808 */
[----:B------:R-:W1:Y:S03]  /*c9f0*/  LDSM.16.MT88.4 R136, [R220+0x900] ;  /* 0x00090000dc88783b */ /* 0x000e660000004200 */
[----:B------:R-:W-:Y:S01]  /*ca00*/  FFMA.FTZ R153, R151, c[0x0][0x2d0], -R188 ;  /* 0x0000b40097997a23 */ /* 0x000fe200000108bc */
[----:B------:R-:W-:Y:S01]  /*ca10*/  MOV R151, R150 ;  /* 0x0000009600977202 */ /* 0x000fe20000000f00 */
[----:B------:R-:W-:Y:S01]  /*ca20*/  FADD.FTZ R150, R202, R0 ;  /* 0x00000000ca967221 */ /* 0x000fe20000010000 */
[----:B------:R-:W-:Y:S01]  /*ca30*/  MUFU.EX2 R201, R201 ;  /* 0x000000c900c97308 */ /* 0x000fe20000000800 */
[C---:B------:R-:W-:Y:S04]  /*ca40*/  HMMA.16816.F32.BF16 R12, R132.reuse, R140, R12 ;  /* 0x0000008c840c723c */ /* 0x040fe8000004180c */
[--C-:B------:R-:W-:Y:S02]  /*ca50*/  FFMA.FTZ R0, R168, c[0x0][0x2d0], -R189.reuse ;  /* 0x0000b400a8007a23 */ /* 0x100fe400000108bd */
[----:B------:R-:W-:Y:S01]  /*ca60*/  LDSM.16.MT88.4 R168, [R218+0x5900] ;  /* 0x00590000daa8783b */ /* 0x000fe20000004200 */
[----:B------:R-:W-:Y:S01]  /*ca70*/  FADD.FTZ R2, R164, R150 ;  /* 0x00000096a4027221 */ /* 0x000fe20000010000 */
[C---:B------:R-:W-:Y:S01]  /*ca80*/  HMMA.16816.F32.BF16 R16, R132.reuse, R142, R16 ;  /* 0x0000008e8410723c */ /* 0x040fe20000041810 */
[----:B------:R-:W-:Y:S03]  /*ca90*/  MUFU.EX2 R200, R153 ;  /* 0x0000009900c87308 */ /* 0x000fe60000000800 */
[----:B------:R-:W-:Y:S02]  /*caa0*/  FADD.FTZ R152, R152, R2 ;  /* 0x0000000298987221 */ /* 0x000fe40000010000 */
[----:B------:R-:W2:Y:S01]  /*cab0*/  LDSM.16.MT88.4 R140, [R219+0x900] ;  /* 0x00090000db8c783b */ /* 0x000ea20000004200 */
[--C-:B------:R-:W-:Y:S02]  /*cac0*/  FFMA.FTZ R191, R178, c[0x0][0x2d0], -R189.reuse ;  /* 0x0000b400b2bf7a23 */ /* 0x100fe400000108bd */
[--C-:B------:R-:W-:Y:S02]  /*cad0*/  FFMA.FTZ R2, R176, c[0x0][0x2d0], -R189.reuse ;  /* 0x0000b400b0027a23 */ /* 0x100fe400000108bd */
[----:B------:R4:W-:Y:S01]  /*cae0*/  MUFU.EX2 R205, R0 ;  /* 0x0000000000cd7308 */ /* 0x0009e20000000800 */
[----:B------:R-:W-:Y:S09]  /*caf0*/  FFMA.FTZ R188, R203, c[0x0][0x2d0], -R188 ;  /* 0x0000b400cbbc7a23 */ /* 0x000ff200000108bc */
[----:B------:R-:W5:Y:S01]  /*cb00*/  MUFU.EX2 R188, R188 ;  /* 0x000000bc00bc7308 */ /* 0x000f620000000800 */
[C---:B-1----:R-:W-:Y:S09]  /*cb10*/  HMMA.16816.F32.BF16 R20, R132.reuse, R136, R20 ;  /* 0x000000888414723c */ /* 0x042ff20000041814 */
[----:B------:R-:W1:Y:S01]  /*cb20*/  MUFU.EX2 R191, R191 ;  /* 0x000000bf00bf7308 */ /* 0x000e620000000800 */
[C---:B------:R-:W-:Y:S01]  /*cb30*/  HMMA.16816.F32.BF16 R24, R132.reuse, R138, R24 ;  /* 0x0000008a8418723c */ /* 0x040fe20000041818 */
[----:B------:R-:W3:Y:S02]  /*cb40*/  LDSM.16.MT88.4 R136, [R217+0x3900] ;  /* 0x00390000d988783b */ /* 0x000ee40000004200 */
[--C-:B----4-:R-:W-:Y:S06]  /*cb50*/  FFMA.FTZ R0, R167, c[0x0][0x2d0], -R189.reuse ;  /* 0x0000b400a7007a23 */ /* 0x110fec00000108bd */
[----:B------:R4:W-:Y:S03]  /*cb60*/  MUFU.EX2 R207, R0 ;  /* 0x0000000000cf7308 */ /* 0x0009e60000000800 */
[----:B-----5:R-:W-:Y:S01]  /*cb70*/  F2FP.BF16.PACK_AB R186, R188, R190 ;  /* 0x000000bebcba723e */ /* 0x020fe200000010ff */
[C---:B--2---:R-:W-:Y:S08]  /*cb80*/  HMMA.16816.F32.BF16 R28, R132.reuse, R140, R28 ;  /* 0x0000008c841c723c */ /* 0x044ff0000004181c */
[C---:B------:R-:W-:Y:S01]  /*cb90*/  HMMA.16816.F32.BF16 R32, R132.reuse, R142, R32 ;  /* 0x0000008e8420723c */ /* 0x040fe20000041820 */
[----:B------:R-:W2:Y:S03]  /*cba0*/  LDSM.16.MT88.4 R140, [R218+0x3900] ;  /* 0x00390000da8c783b */ /* 0x000ea60000004200 */
[----:B-1----:R-:W-:Y:S01]  /*cbb0*/  F2FP.BF16.PACK_AB R185, R193, R191 ;  /* 0x000000bfc1b9723e */ /* 0x002fe200000010ff */
[--C-:B----4-:R-:W-:Y:S04]  /*cbc0*/  FFMA.FTZ R0, R166, c[0x0][0x2d0], -R189.reuse ;  /* 0x0000b400a6007a23 */ /* 0x110fe800000108bd */
[----:B------:R1:W-:Y:S01]  /*cbd0*/  MUFU.EX2 R203, R0 ;  /* 0x0000000000cb7308 */ /* 0x0003e20000000800 */
        /* <DEDUP_REMOVED lines=8> */
[----:B------:R-:W2:Y:S03]  /*cc60*/  LDSM.16.MT88.4 R140, [R219+0x3900] ;  /* 0x00390000db8c783b */ /* 0x000ea60000004200 */
[--C-:B-1----:R-:W-:Y:S04]  /*cc70*/  FFMA.FTZ R0, R182, c[0x0][0x2d0], -R189.reuse ;  /* 0x0000b400b6007a23 */ /* 0x102fe800000108bd */
[C---:B---3--:R-:W-:Y:S01]  /*cc80*/  HMMA.16816.F32.BF16 R52, R132.reuse, R136, R52 ;  /* 0x000000888434723c */ /* 0x048fe20000041834 */
[----:B------:R1:W-:Y:S07]  /*cc90*/  MUFU.EX2 R197, R0 ;  /* 0x0000000000c57308 */ /* 0x0003ee0000000800 */
[C---:B------:R-:W-:Y:S01]  /*cca0*/  HMMA.16816.F32.BF16 R56, R132.reuse, R138, R56 ;  /* 0x0000008a8438723c */ /* 0x040fe20000041838 */
[----:B------:R-:W3:Y:S07]  /*ccb0*/  LDSM.16.MT88.4 R136, [R217+0x6900] ;  /* 0x00690000d988783b */ /* 0x000eee0000004200 */
[C---:B--2---:R-:W-:Y:S04]  /*ccc0*/  HMMA.16816.F32.BF16 R60, R132.reuse, R140, R60 ;  /* 0x0000008c843c723c */ /* 0x044fe8000004183c */
[--C-:B-1----:R-:W-:Y:S04]  /*ccd0*/  FFMA.FTZ R0, R181, c[0x0][0x2d0], -R189.reuse ;  /* 0x0000b400b5007a23 */ /* 0x102fe800000108bd */
[C---:B------:R-:W-:Y:S01]  /*cce0*/  HMMA.16816.F32.BF16 R64, R132.reuse, R142, R64 ;  /* 0x0000008e8440723c */ /* 0x040fe20000041840 */
[----:B------:R-:W1:Y:S01]  /*ccf0*/  LDSM.16.MT88.4 R140, [R218+0x6900] ;  /* 0x00690000da8c783b */ /* 0x000e620000004200 */
[----:B------:R2:W-:Y:S06]  /*cd00*/  MUFU.EX2 R198, R0 ;  /* 0x0000000000c67308 */ /* 0x0005ec0000000800 */
[C---:B---3--:R-:W-:Y:S04]  /*cd10*/  HMMA.16816.F32.BF16 R68, R132.reuse, R136, R68 ;  /* 0x000000888444723c */ /* 0x048fe80000041844 */
[--C-:B--2---:R-:W-:Y:S04]  /*cd20*/  FFMA.FTZ R0, R180, c[0x0][0x2d0], -R189.reuse ;  /* 0x0000b400b4007a23 */ /* 0x104fe800000108bd */
[C---:B------:R-:W-:Y:S01]  /*cd30*/  HMMA.16816.F32.BF16 R72, R132.reuse, R138, R72 ;  /* 0x0000008a8448723c */ /* 0x040fe20000041848 */
[----:B------:R-:W2:Y:S01]  /*cd40*/  LDSM.16.MT88.4 R136, [R220+0x6900] ;  /* 0x00690000dc88783b */ /* 0x000ea20000004200 */
[----:B------:R3:W-:Y:S07]  /*cd50*/  MUFU.EX2 R195, R0 ;  /* 0x0000000000c37308 */ /* 0x0007ee0000000800 */
[----:B------:R-:W-:Y:S01]  /*cd60*/  LDSM.16.MT88.4 R180, [R217+0x2900] ;  /* 0x00290000d9b4783b */ /* 0x000fe20000004200 */
[C---:B-1----:R-:W-:Y:S08]  /*cd70*/  HMMA.16816.F32.BF16 R76, R132.reuse, R140, R76 ;  /* 0x0000008c844c723c */ /* 0x042ff0000004184c */
[C---:B------:R-:W-:Y:S01]  /*cd80*/  HMMA.16816.F32.BF16 R80, R132.reuse, R142, R80 ;  /* 0x0000008e8450723c */ /* 0x040fe20000041850 */
[----:B------:R-:W1:Y:S03]  /*cd90*/  LDSM.16.MT88.4 R140, [R219+0x6900] ;  /* 0x00690000db8c783b */ /* 0x000e660000004200 */
[--C-:B---3--:R-:W-:Y:S02]  /*cda0*/  FFMA.FTZ R0, R179, c[0x0][0x2d0], -R189.reuse ;  /* 0x0000b400b3007a23 */ /* 0x108fe400000108bd */
[----:B------:R-:W-:Y:S02]  /*cdb0*/  FFMA.FTZ R189, R174, c[0x0][0x2d0], -R189 ;  /* 0x0000b400aebd7a23 */ /* 0x000fe400000108bd */
[----:B------:R3:W-:Y:S10]  /*cdc0*/  MUFU.EX2 R194, R0 ;  /* 0x0000000000c27308 */ /* 0x0007f40000000800 */
[----:B------:R4:W-:Y:S01]  /*cdd0*/  MUFU.EX2 R174, R2 ;  /* 0x0000000200ae7308 */ /* 0x0009e20000000800 */
[C---:B--2---:R-:W-:Y:S08]  /*cde0*/  HMMA.16816.F32.BF16 R84, R132.reuse, R136, R84 ;  /* 0x000000888454723c */ /* 0x044ff00000041854 */
[C---:B------:R-:W-:Y:S01]  /*cdf0*/  HMMA.16816.F32.BF16 R88, R132.reuse, R138, R88 ;  /* 0x0000008a8458723c */ /* 0x040fe20000041858 */
[----:B------:R-:W2:Y:S01]  /*ce00*/  LDSM.16.MT88.4 R136, [R217+0x9900] ;  /* 0x00990000d988783b */ /* 0x000ea20000004200 */
[----:B------:R-:W5:Y:S02]  /*ce10*/  MUFU.EX2 R189, R189 ;  /* 0x000000bd00bd7308 */ /* 0x000f640000000800 */
[----:B---3--:R-:W-:Y:S02]  /*ce20*/  FADD.FTZ R0, R154, R3 ;  /* 0x000000039a007221 */ /* 0x008fe40000010000 */
[----:B------:R-:W-:Y:S02]  /*ce30*/  FADD.FTZ R3, R158, R152 ;  /* 0x000000989e037221 */ /* 0x000fe40000010000 */
[----:B------:R-:W-:Y:S02]  /*ce40*/  FADD.FTZ R0, R155, R0 ;  /* 0x000000009b007221 */ /* 0x000fe40000010000 */
[----:B------:R-:W-:Y:S01]  /*ce50*/  LDSM.16.MT88.4 R152, [R219+0x2100] ;  /* 0x00210000db98783b */ /* 0x000fe20000004200 */
[C---:B-1----:R-:W-:Y:S03]  /*ce60*/  HMMA.16816.F32.BF16 R92, R132.reuse, R140, R92 ;  /* 0x0000008c845c723c */ /* 0x042fe6000004185c */
[----:B----4-:R-:W-:Y:S02]  /*ce70*/  FADD.FTZ R2, R162, R3 ;  /* 0x00000003a2027221 */ /* 0x010fe40000010000 */
[----:B------:R-:W-:Y:S02]  /*ce80*/  FADD.FTZ R0, R159, R0 ;  /* 0x000000009f007221 */ /* 0x000fe40000010000 */
[----:B------:R-:W-:Y:S01]  /*ce90*/  FADD.FTZ R2, R161, R2 ;  /* 0x00000002a1027221 */ /* 0x000fe20000010000 */
[C---:B------:R-:W-:Y:S01]  /*cea0*/  HMMA.16816.F32.BF16 R96, R132.reuse, R142, R96 ;  /* 0x0000008e8460723c */ /* 0x040fe20000041860 */
[----:B------:R-:W1:Y:S03]  /*ceb0*/  LDSM.16.MT88.4 R140, [R218+0x9900] ;  /* 0x00990000da8c783b */ /* 0x000e660000004200 */
[----:B------:R-:W-:Y:S01]  /*cec0*/  FADD.FTZ R0, R160, R0 ;  /* 0x00000000a0007221 */ /* 0x000fe20000010000 */
[----:B-----5:R-:W-:Y:S01]  /*ced0*/  F2FP.BF16.PACK_AB R187, R189, R174 ;  /* 0x000000aebdbb723e */ /* 0x020fe200000010ff */
[----:B------:R-:W-:Y:S02]  /*cee0*/  FADD.FTZ R3, R157, R2 ;  /* 0x000000029d037221 */ /* 0x000fe40000010000 */
[----:B------:R-:W-:Y:S01]  /*cef0*/  FADD.FTZ R2, R156, R0 ;  /* 0x000000009c027221 */ /* 0x000fe20000010000 */
[----:B------:R-:W-:Y:S03]  /*cf00*/  LDSM.16.MT88.4 R160, [R217+0x5900] ;  /* 0x00590000d9a0783b */ /* 0x000fe60000004200 */
        /* <DEDUP_REMOVED lines=13> */
[----:B------:R-:W-:Y:S01]  /*cfe0*/  FADD.FTZ R2, R202, R2 ;  /* 0x00000002ca027221 */ /* 0x000fe20000010000 */
[C---:B-1----:R-:W-:Y:S03]  /*cff0*/  HMMA.16816.F32.BF16 R108, R132.reuse, R140, R108 ;  /* 0x0000008c846c723c */ /* 0x042fe6000004186c */
[----:B------:R-:W-:Y:S02]  /*d000*/  FADD.FTZ R2, R197, R2 ;  /* 0x00000002c5027221 */ /* 0x000fe40000010000 */
[----:B------:R-:W-:Y:S02]  /*d010*/  FADD.FTZ R0, R209, R0 ;  /* 0x00000000d1007221 */ /* 0x000fe40000010000 */
[----:B------:R-:W-:Y:S01]  /*d020*/  FADD.FTZ R2, R198, R2 ;  /* 0x00000002c6027221 */ /* 0x000fe20000010000 */
[C---:B------:R-:W-:Y:S01]  /*d030*/  HMMA.16816.F32.BF16 R112, R132.reuse, R142, R112 ;  /* 0x0000008e8470723c */ /* 0x040fe20000041870 */
[----:B------:R-:W1:Y:S03]  /*d040*/  LDSM.16.MT88.4 R140, [R219+0x9900] ;  /* 0x00990000db8c783b */ /* 0x000e660000004200 */
[----:B------:R-:W-:Y:S02]  /*d050*/  FADD.FTZ R2, R195, R2 ;  /* 0x00000002c3027221 */ /* 0x000fe40000010000 */
[----:B------:R-:W-:Y:S02]  /*d060*/  FADD.FTZ R0, R208, R0 ;  /* 0x00000000d0007221 */ /* 0x000fe40000010000 */
[----:B------:R-:W-:Y:S04]  /*d070*/  FADD.FTZ R3, R194, R2 ;  /* 0x00000002c2037221 */ /* 0x000fe80000010000 */
        /* <DEDUP_REMOVED lines=8> */
[----:B------:R-:W-:Y:S01]  /*d100*/  FADD.FTZ R2, R175, R0 ;  /* 0x00000000af027221 */ /* 0x000fe20000010000 */
[----:B------:R-:W-:Y:S03]  /*d110*/  MOV R175, R172 ;  /* 0x000000ac00af7202 */ /* 0x000fe60000000f00 */
[----:B------:R-:W-:Y:S01]  /*d120*/  FADD.FTZ R2, R192, R2 ;  /* 0x00000002c0027221 */ /* 0x000fe20000010000 */
[C---:B-1----:R-:W-:Y:S03]  /*d130*/  HMMA.16816.F32.BF16 R124, R132.reuse, R140, R124 ;  /* 0x0000008c847c723c */ /* 0x042fe6000004187c */
[----:B------:R-:W-:Y:S02]  /*d140*/  FADD.FTZ R2, R190, R2 ;  /* 0x00000002be027221 */ /* 0x000fe40000010000 */
[----:B------:R-:W-:Y:S01]  /*d150*/  FADD.FTZ R0, R191, R3 ;  /* 0x00000003bf007221 */ /* 0x000fe20000010000 */
[----:B------:R-:W-:Y:S01]  /*d160*/  MOV R3, R173 ;  /* 0x000000ad00037202 */ /* 0x000fe20000000f00 */
[----:B------:R-:W-:Y:S01]  /*d170*/  FADD.FTZ R2, R188, R2 ;  /* 0x00000002bc027221 */ /* 0x000fe20000010000 */
[----:B------:R-:W-:Y:S01]  /*d180*/  HMMA.16816.F32.BF16 R128, R132, R142, R128 ;  /* 0x0000008e8480723c */ /* 0x000fe20000041880 */
[----:B------:R-:W1:Y:S03]  /*d190*/  LDSM.16.MT88.4 R140, [R218+0x1100] ;  /* 0x00110000da8c783b */ /* 0x000e660000004200 */
[----:B------:R-:W-:Y:S03]  /*d1a0*/  FADD.FTZ R0, R193, R0 ;  /* 0x00000000c1007221 */ /* 0x000fe60000010000 */
[----:B------:R-:W-:Y:S01]  /*d1b0*/  F2FP.BF16.PACK_AB R132, R215, R157 ;  /* 0x0000009dd784723e */ /* 0x000fe200000010ff */
[----:B------:R-:W-:Y:S01]  /*d1c0*/  FADD.FTZ R0, R174, R0 ;  /* 0x00000000ae007221 */ /* 0x000fe20000010000 */
[----:B------:R-:W-:Y:S01]  /*d1d0*/  F2FP.BF16.PACK_AB R133, R214, R156 ;  /* 0x0000009cd685723e */ /* 0x000fe200000010ff */
[----:B------:R-:W-:Y:S02]  /*d1e0*/  STL [R1+0x20], R2 ;  /* 0x0000200201007387 */ /* 0x000fe40000100800 */
[----:B------:R-:W-:Y:S01]  /*d1f0*/  F2FP.BF16.PACK_AB R134, R212, R213 ;  /* 0x000000d5d486723e */ /* 0x000fe200000010ff */
[----:B------:R-:W-:Y:S01]  /*d200*/  FADD.FTZ R0, R189, R0 ;  /* 0x00000000bd007221 */ /* 0x000fe20000010000 */
[----:B------:R-:W-:Y:S04]  /*d210*/  F2FP.BF16.PACK_AB R135, R210, R211 ;  /* 0x000000d3d287723e */ /* 0x000fe800000010ff */
[----:B------:R-:W-:Y:S03]  /*d220*/  STL [R1+0x24], R0 ;  /* 0x0000240001007387 */ /* 0x000fe60000100800 */
        /* <DEDUP_REMOVED lines=98> */
[----:B------:R-:W-:Y:S01]  /*d850*/  HMMA.16816.F32.BF16 R128, R132, R150, R128 ;  /* 0x000000968480723c */ /* 0x000fe20000041880 */
[----:B------:R-:W-:Y:S06]  /*d860*/  LDSM.16.MT88.4 R148, [R218+0x5100] ;  /* 0x00510000da94783b */ /* 0x000fec0000004200 */
        /* <DEDUP_REMOVED lines=38> */
[C---:B------:R-:W-:Y:S08]  /*dad0*/  HMMA.16816.F32.BF16 R96, R132.reuse, R142, R96 ;  /* 0x0000008e8460723c */ /* 0x040ff00000041860 */
        /* <DEDUP_REMOVED lines=10> */
[----:B------:R-:W-:Y:S08]  /*db80*/  HMMA.16816.F32.BF16 R128, R132, R150, R128 ;  /* 0x000000968480723c */ /* 0x000ff00000041880 */
[C---:B------:R-:W-:Y:S01]  /*db90*/  HMMA.16816.F32.BF16 R176, R184.reuse, R180, R4 ;  /* 0x000000b4b8b0723c */ /* 0x040fe20000041804 */
[----:B------:R-:W4:Y:S07]  /*dba0*/  LDSM.16.MT88.4 R4, [R220+0x5900] ;  /* 0x00590000dc04783b */ /* 0x000f2e0000004200 */
[C---:B------:R-:W-:Y:S01]  /*dbb0*/  HMMA.16816.F32.BF16 R180, R184.reuse, R182, R8 ;  /* 0x000000b6b8b4723c */ /* 0x040fe20000041808 */
[----:B------:R-:W5:Y:S07]  /*dbc0*/  LDSM.16.MT88.4 R8, [R219+0x5900] ;  /* 0x00590000db08783b */ /* 0x000f6e0000004200 */
[C---:B-1----:R-:W-:Y:S01]  /*dbd0*/  HMMA.16816.F32.BF16 R132, R184.reuse, R136, R12 ;  /* 0x00000088b884723c */ /* 0x042fe2000004180c */
[----:B------:R-:W1:Y:S07]  /*dbe0*/  LDSM.16.MT88.4 R12, [R217+0x8900] ;  /* 0x00890000d90c783b */ /* 0x000e6e0000004200 */
[C---:B------:R-:W-:Y:S01]  /*dbf0*/  HMMA.16816.F32.BF16 R136, R184.reuse, R138, R16 ;  /* 0x0000008ab888723c */ /* 0x040fe20000041810 */
[----:B------:R-:W1:Y:S07]  /*dc00*/  LDSM.16.MT88.4 R16, [R218+0x8900] ;  /* 0x00890000da10783b */ /* 0x000e6e0000004200 */
[C---:B---3--:R-:W-:Y:S01]  /*dc10*/  HMMA.16816.F32.BF16 R140, R184.reuse, R144, R20 ;  /* 0x00000090b88c723c */ /* 0x048fe20000041814 */
[----:B------:R-:W3:Y:S07]  /*dc20*/  LDSM.16.MT88.4 R20, [R220+0x8900] ;  /* 0x00890000dc14783b */ /* 0x000eee0000004200 */
[C---:B------:R-:W-:Y:S01]  /*dc30*/  HMMA.16816.F32.BF16 R144, R184.reuse, R146, R24 ;  /* 0x00000092b890723c */ /* 0x040fe20000041818 */
[----:B------:R-:W1:Y:S07]  /*dc40*/  LDSM.16.MT88.4 R24, [R219+0x8900] ;  /* 0x00890000db18783b */ /* 0x000e6e0000004200 */
[C---:B--2---:R-:W-:Y:S08]  /*dc50*/  HMMA.16816.F32.BF16 R148, R184.reuse, R152, R28 ;  /* 0x00000098b894723c */ /* 0x044ff0000004181c */
[C---:B------:R-:W-:Y:S08]  /*dc60*/  HMMA.16816.F32.BF16 R152, R184.reuse, R154, R32 ;  /* 0x0000009ab898723c */ /* 0x040ff00000041820 */
[C---:B------:R-:W-:Y:S08]  /*dc70*/  HMMA.16816.F32.BF16 R156, R184.reuse, R160, R36 ;  /* 0x000000a0b89c723c */ /* 0x040ff00000041824 */
[C---:B------:R-:W-:Y:S08]  /*dc80*/  HMMA.16816.F32.BF16 R160, R184.reuse, R162, R40 ;  /* 0x000000a2b8a0723c */ /* 0x040ff00000041828 */
[C---:B------:R-:W-:Y:S08]  /*dc90*/  HMMA.16816.F32.BF16 R164, R184.reuse, R168, R44 ;  /* 0x000000a8b8a4723c */ /* 0x040ff0000004182c */
[C---:B------:R-:W-:Y:S08]  /*dca0*/  HMMA.16816.F32.BF16 R168, R184.reuse, R170, R48 ;  /* 0x000000aab8a8723c */ /* 0x040ff00000041830 */
[C---:B----4-:R-:W-:Y:S08]  /*dcb0*/  HMMA.16816.F32.BF16 R52, R184.reuse, R4, R52 ;  /* 0x00000004b834723c */ /* 0x050ff00000041834 */
[C---:B------:R-:W-:Y:S01]  /*dcc0*/  HMMA.16816.F32.BF16 R56, R184.reuse, R6, R56 ;  /* 0x00000006b838723c */ /* 0x040fe20000041838 */
[----:B------:R-:W2:Y:S07]  /*dcd0*/  LDSM.16.MT88.4 R4, [R217+0xb900] ;  /* 0x00b90000d904783b */ /* 0x000eae0000004200 */
        /* <DEDUP_REMOVED lines=8> */
[C---:B---3--:R-:W-:Y:S08]  /*dd60*/  HMMA.16816.F32.BF16 R84, R184.reuse, R20, R84 ;  /* 0x00000014b854723c */ /* 0x048ff00000041854 */
[C---:B------:R-:W-:Y:S08]  /*dd70*/  HMMA.16816.F32.BF16 R88, R184.reuse, R22, R88 ;  /* 0x00000016b858723c */ /* 0x040ff00000041858 */
[C---:B------:R-:W-:Y:S08]  /*dd80*/  HMMA.16816.F32.BF16 R92, R184.reuse, R24, R92 ;  /* 0x00000018b85c723c */ /* 0x040ff0000004185c */
[C---:B------:R-:W-:Y:S08]  /*dd90*/  HMMA.16816.F32.BF16 R96, R184.reuse, R26, R96 ;  /* 0x0000001ab860723c */ /* 0x040ff00000041860 */
[C---:B--2---:R-:W-:Y:S08]  /*dda0*/  HMMA.16816.F32.BF16 R100, R184.reuse, R4, R100 ;  /* 0x00000004b864723c */ /* 0x044ff00000041864 */
[C---:B------:R-:W-:Y:S01]  /*ddb0*/  HMMA.16816.F32.BF16 R104, R184.reuse, R6, R104 ;  /* 0x00000006b868723c */ /* 0x040fe20000041868 */
[----:B------:R-:W2:Y:S07]  /*ddc0*/  LDSM.16.MT88.4 R4, [R219+0xb900] ;  /* 0x00b90000db04783b */ /* 0x000eae0000004200 */
[C---:B----4-:R-:W-:Y:S08]  /*ddd0*/  HMMA.16816.F32.BF16 R108, R184.reuse, R8, R108 ;  /* 0x00000008b86c723c */ /* 0x050ff0000004186c */
[C---:B------:R-:W-:Y:S08]  /*dde0*/  HMMA.16816.F32.BF16 R112, R184.reuse, R10, R112 ;  /* 0x0000000ab870723c */ /* 0x040ff00000041870 */
[C---:B-1----:R-:W-:Y:S08]  /*ddf0*/  HMMA.16816.F32.BF16 R116, R184.reuse, R12, R116 ;  /* 0x0000000cb874723c */ /* 0x042ff00000041874 */
[C---:B------:R-:W-:Y:S08]  /*de00*/  HMMA.16816.F32.BF16 R120, R184.reuse, R14, R120 ;  /* 0x0000000eb878723c */ /* 0x040ff00000041878 */
[C---:B--2---:R-:W-:Y:S08]  /*de10*/  HMMA.16816.F32.BF16 R124, R184.reuse, R4, R124 ;  /* 0x00000004b87c723c */ /* 0x044ff0000004187c */
[----:B------:R-:W-:Y:S01]  /*de20*/  HMMA.16816.F32.BF16 R128, R184, R6, R128 ;  /* 0x00000006b880723c */ /* 0x000fe20000041880 */
[----:B------:R-:W-:-:S07]  /*de30*/  @P0 BRA `(.L_x_3441) ;  /* 0xffffad9000000947 */ /* 0x000fce000383ffff */
.L_x_3438:
[----:B----4-:R-:W-:-:S13]  /*de40*/  ISETP.LE.AND P0, PT, RZ, UR6, PT ;  /* 0x00000006ff007c0c */ /* 0x010fda000bf03270 */
[----:B------:R-:W-:Y:S05]  /*de50*/  @!P0 BRA `(.L_x_3442) ;  /* 0x0000481000008947 */ /* 0x000fea0003800000 */
[----:B------:R-:W2:Y:S01]  /*de60*/  LDL.LU R2, [R1+0x44] ;  /* 0x0000440001027983 */ /* 0x000ea20000300800 */
[----:B------:R-:W-:Y:S02]  /*de70*/  IMAD.MOV.U32 R175, RZ, RZ, R172 ;  /* 0x000000ffffaf7224 */ /* 0x000fe400078e00ac */
[----:B------:R-:W-:Y:S01]  /*de80*/  IMAD.MOV.U32 R174, RZ, RZ, R173 ;  /* 0x000000ffffae7224 */ /* 0x000fe200078e00ad */
[----:B--2---:R-:W-:-:S04]  /*de90*/  SHF.R.S32.HI R0, RZ, 0x1f, R2 ;  /* 0x0000001fff007819 */ /* 0x004fc80000011402 */
[C---:B------:R-:W-:Y:S01]  /*dea0*/  SHF.L.U64.HI R3, R2.reuse, 0x1, R0 ;  /* 0x0000000102037819 */ /* 0x040fe20000010200 */
[----:B------:R-:W-:-:S05]  /*deb0*/  IMAD.SHL.U32 R0, R2, 0x2, RZ ;  /* 0x0000000202007824 */ /* 0x000fca00078e00ff */
        /* <DEDUP_REMOVED lines=10> */
[----:B------:R-:W-:Y:S01]  /*df60*/  STL [R1+0x14], R8 ;  /* 0x0000140801007387 */ /* 0x000fe20000100800 */
[----:B---3--:R-:W-:-:S03]  /*df70*/  SHF.L.U64.HI R0, R5, 0x1, R6 ;  /* 0x0000000105007819 */ /* 0x008fc60000010206 */
[----:B------:R4:W-:Y:S01]  /*df80*/  STL [R1+0x10], R3 ;  /* 0x0000100301007387 */ /* 0x0009e20000100800 */
[----:B------:R-:W-:-:S03]  /*df90*/  IMAD.SHL.U32 R5, R5, 0x2, RZ ;  /* 0x0000000205057824 */ /* 0x000fc600078e00ff */
[----:B------:R1:W-:Y:S04]  /*dfa0*/  STL [R1+0xc], R0 ;  /* 0x00000c0001007387 */ /* 0x0003e80000100800 */
[----:B------:R2:W-:Y:S01]  /*dfb0*/  STL [R1+0x8], R5 ;  /* 0x0000080501007387 */ /* 0x0005e20000100800 */
[C---:B----4-:R-:W-:Y:S02]  /*dfc0*/  SHF.L.U64.HI R3, R2.reuse, 0x1, R4 ;  /* 0x0000000102037819 */ /* 0x050fe40000010204 */
[----:B-1----:R-:W-:-:S05]  /*dfd0*/  SHF.L.U32 R0, R2, 0x1, RZ ;  /* 0x0000000102007819 */ /* 0x002fca00000006ff */
[----:B------:R2:W-:Y:S04]  /*dfe0*/  STL [R1], R0 ;  /* 0x0000000001007387 */ /* 0x0005e80000100800 */
[----:B------:R2:W-:Y:S01]  /*dff0*/  STL [R1+0x4], R3 ;  /* 0x0000040301007387 */ /* 0x0005e20000100800 */
[----:B------:R-:W-:Y:S05]  /*e000*/  BRA `(.L_x_3443) ;  /* 0x0000053000007947 */ /* 0x000fea0003800000 */
.L_x_3445:
        /* <DEDUP_REMOVED lines=12> */
[----:B------:R-:W3:Y:S04]  /*e0d0*/  LDL R212, [R1] ;  /* 0x0000000001d47983 */ /* 0x000ee80000100800 */
        /* <DEDUP_REMOVED lines=11> */
[C---:B------:R-:W-:Y:S01]  /*e190*/  IMAD.WIDE.U32 R2, R185.reuse, c[0x0][0x1e0], RZ ;  /* 0x00007800b9027a25 */ /* 0x040fe200078e00ff */
[----:B------:R-:W-:Y:S01]  /*e1a0*/  STL [R1+0x2c], R185 ;  /* 0x00002cb901007387 */ /* 0x000fe20000100800 */
[----:B------:R-:W-:Y:S03]  /*e1b0*/  SHF.R.S32.HI R0, RZ, 0x1f, R185 ;  /* 0x0000001fff007819 */ /* 0x000fe600000114b9 */
[----:B------:R-:W2:Y:S02]  /*e1c0*/  @!P3 LDG.E R184, [R172.64] ;  /* 0x00000010acb8b981 */ /* 0x000ea4000c1e1900 */
[----:B------:R-:W-:Y:S04]  /*e1d0*/  IMAD R0, R0, c[0x0][0x1e0], RZ ;  /* 0x0000780000007a24 */ /* 0x000fe800078e02ff */
[----:B------:R-:W-:Y:S04]  /*e1e0*/  IMAD R0, R185, c[0x0][0x1e4], R0 ;  /* 0x00007900b9007a24 */ /* 0x000fe800078e0200 */
[----:B------:R-:W-:Y:S01]  /*e1f0*/  IMAD.IADD R3, R3, 0x1, R0 ;  /* 0x0000000103037824 */ /* 0x000fe200078e0200 */
[----:B--2---:R1:W-:Y:S01]  /*e200*/  STL [R1+0x28], R184 ;  /* 0x000028b801007387 */ /* 0x0043e20000100800 */
[----:B------:R-:W-:Y:S02]  /*e210*/  SHF.R.S32.HI R0, RZ, 0x1f, R184 ;  /* 0x0000001fff007819 */ /* 0x000fe400000114b8 */
[----:B------:R-:W-:Y:S04]  /*e220*/  IMAD.WIDE.U32 R2, R184, c[0x0][0x1f0], R2 ;  /* 0x00007c00b8027a25 */ /* 0x000fe800078e0002 */
[----:B------:R-:W-:Y:S04]  /*e230*/  IMAD R0, R0, c[0x0][0x1f0], RZ ;  /* 0x00007c0000007a24 */ /* 0x000fe800078e02ff */
[----:B------:R-:W-:Y:S01]  /*e240*/  IMAD R0, R184, c[0x0][0x1f4], R0 ;  /* 0x00007d00b8007a24 */ /* 0x000fe200078e0200 */
[----:B-1----:R-:W-:Y:S04]  /*e250*/  IADD3 R184, P0, R2, UR22, RZ ;  /* 0x0000001602b87c10 */ /* 0x002fe8000ff1e0ff */
[----:B------:R-:W-:Y:S02]  /*e260*/  IADD3.X R2, R3, UR19, R0, P0, !PT ;  /* 0x0000001303027c10 */ /* 0x000fe400087fe400 */
[C---:B------:R-:W-:Y:S04]  /*e270*/  LEA R173, P0, R184.reuse, c[0x0][0x1c8], 0x1 ;  /* 0x00007200b8ad7a11 */ /* 0x040fe800078008ff */
[----:B------:R-:W-:Y:S01]  /*e280*/  LEA.HI.X R184, R184, c[0x0][0x1cc], R2, 0x1, P0 ;  /* 0x00007300b8b87a11 */ /* 0x000fe200000f0c02 */
[----:B------:R-:W3:Y:S04]  /*e290*/  SHFL.IDX PT, R0, R173, RZ, 0x181f ;  /* 0x00181fffad007589 */ /* 0x000ee800000e0000 */
[----:B------:R-:W4:Y:S04]  /*e2a0*/  SHFL.IDX PT, R2, R184, RZ, 0x181f ;  /* 0x00181fffb8027589 */ /* 0x000f2800000e0000 */
[----:B------:R-:W1:Y:S04]  /*e2b0*/  SHFL.IDX PT, R3, R173, 0x1, 0x181f ;  /* 0x00381f00ad037f89 */ /* 0x000e6800000e0000 */
[----:B------:R-:W2:Y:S01]  /*e2c0*/  SHFL.IDX PT, R172, R184, 0x1, 0x181f ;  /* 0x00381f00b8ac7f89 */ /* 0x000ea200000e0000 */
[----:B---3--:R-:W-:Y:S05]  /*e2d0*/  IADD3 R200, P0, R0, R206, RZ ;  /* 0x000000ce00c87210 */ /* 0x008fea0007f1e0ff */
[----:B----4-:R-:W-:Y:S01]  /*e2e0*/  IMAD.X R201, R2, 0x1, R207, P0 ;  /* 0x0000000102c97824 */ /* 0x010fe200000e06cf */
[----:B-----5:R-:W-:Y:S04]  /*e2f0*/  IADD3 R186, P0, R0, R204, RZ ;  /* 0x000000cc00ba7210 */ /* 0x020fe80007f1e0ff */
[----:B------:R3:W-:Y:S01]  /*e300*/  LDGSTS.E.BYPASS.LTC128B.128 [R251+0xc100], [R200.64], !P2 ;  /* 0x0c100000c8fb7fae */ /* 0x0007e2000d101d50 */
[----:B------:R-:W-:Y:S01]  /*e310*/  IMAD.X R187, R2, 0x1, R205, P0 ;  /* 0x0000000102bb7824 */ /* 0x000fe200000e06cd */
[----:B------:R-:W-:Y:S04]  /*e320*/  IADD3 R202, P0, R0, R214, RZ ;  /* 0x000000d600ca7210 */ /* 0x000fe80007f1e0ff */
[----:B------:R4:W-:Y:S01]  /*e330*/  LDGSTS.E.BYPASS.LTC128B.128 [R251+0xf100], [R186.64], !P5 ;  /* 0x0f100000bafb7fae */ /* 0x0009e2000e901d50 */
[----:B------:R-:W-:Y:S01]  /*e340*/  IMAD.X R203, R2, 0x1, R215, P0 ;  /* 0x0000000102cb7824 */ /* 0x000fe200000e06d7 */
[----:B------:R-:W-:Y:S02]  /*e350*/  IADD3 R198, P0, R0, R212, RZ ;  /* 0x000000d400c67210 */ /* 0x000fe40007f1e0ff */
[----:B------:R-:W5:Y:S02]  /*e360*/  SHFL.IDX PT, R0, R173, 0x2, 0x181f ;  /* 0x00581f00ad007f89 */ /* 0x000f6400000e0000 */
[----:B------:R-:W-:Y:S02]  /*e370*/  IADD3.X R199, R2, R213, RZ, P0, !PT ;  /* 0x000000d502c77210 */ /* 0x000fe400007fe4ff */
[----:B------:R-:W3:Y:S01]  /*e380*/  SHFL.IDX PT, R2, R184, 0x2, 0x181f ;  /* 0x00581f00b8027f89 */ /* 0x000ee200000e0000 */
[C---:B-1----:R-:W-:Y:S03]  /*e390*/  IADD3 R196, P0, R3.reuse, R206, RZ ;  /* 0x000000ce03c47210 */ /* 0x042fe60007f1e0ff */
[----:B------:R1:W-:Y:S02]  /*e3a0*/  LDGSTS.E.BYPASS.LTC128B.128 [R251+0x12100], [R202.64], !P4 ;  /* 0x12100000cafb7fae */ /* 0x0003e4000e101d50 */
[C---:B--2---:R-:W-:Y:S01]  /*e3b0*/  IMAD.X R197, R172.reuse, 0x1, R207, P0 ;  /* 0x00000001acc57824 */ /* 0x044fe200000e06cf */
[C---:B------:R-:W-:Y:S01]  /*e3c0*/  IADD3 R192, P0, R3.reuse, R204, RZ ;  /* 0x000000cc03c07210 */ /* 0x040fe20007f1e0ff */
[----:B------:R1:W-:Y:S04]  /*e3d0*/  LDGSTS.E.BYPASS.LTC128B.128 [R251+0x15100], [R198.64], !P6 ;  /* 0x15100000c6fb7fae */ /* 0x0003e8000f101d50 */
        /* <DEDUP_REMOVED lines=8> */
[----:B-----5:R-:W-:Y:S04]  /*e460*/  IADD3 R188, P0, R0, R206, RZ ;  /* 0x000000ce00bc7210 */ /* 0x020fe80007f1e0ff */
[----:B------:R1:W-:Y:S01]  /*e470*/  LDGSTS.E.BYPASS.LTC128B.128 [R251+0x16100], [R190.64], !P6 ;  /* 0x16100000befb7fae */ /* 0x0003e2000f101d50 */
[----:B---3--:R-:W-:Y:S02]  /*e480*/  IADD3.X R189, R2, R207, RZ, P0, !PT ;  /* 0x000000cf02bd7210 */ /* 0x008fe400007fe4ff */
[----:B----4-:R-:W-:Y:S03]  /*e490*/  IADD3 R186, P0, R0, R204, RZ ;  /* 0x000000cc00ba7210 */ /* 0x010fe60007f1e0ff */
[----:B------:R1:W-:Y:S02]  /*e4a0*/  LDGSTS.E.BYPASS.LTC128B.128 [R251+0xe100], [R188.64], !P2 ;  /* 0x0e100000bcfb7fae */ /* 0x0003e4000d101d50 */
        /* <DEDUP_REMOVED lines=9> */
.L_x_3443:
[----:B--2---:R-:W2:Y:S01]  /*e540*/  LDL R5, [R1+0x2c] ;  /* 0x00002c0001057983 */ /* 0x004ea20000100800 */
[----:B------:R-:W-:Y:S04]  /*e550*/  DEPBAR.LE SB0, 0x0 ;  /* 0x000080000000791a */ /* 0x000fe80000000000 */
[----:B------:R-:W3:Y:S01]  /*e560*/  LDL R4, [R1+0x28] ;  /* 0x0000280001047983 */ /* 0x000ee20000100800 */
[----:B------:R-:W-:Y:S03]  /*e570*/  UISETP.GE.AND UP0, UPT, UR6, 0x1, UPT ;  /* 0x000000010600788c */ /* 0x000fe6000bf06270 */
[----:B------:R1:W-:Y:S04]  /*e580*/  STL [R1+0x84], R55 ;  /* 0x0000843701007387 */ /* 0x0003e80000100800 */
[----:B------:R4:W-:Y:S04]  /*e590*/  STL [R1+0x80], R54 ;  /* 0x0000803601007387 */ /* 0x0009e80000100800 */
[----:B------:R4:W-:Y:S04]  /*e5a0*/  STL [R1+0x7c], R53 ;  /* 0x00007c3501007387 */ /* 0x0009e80000100800 */
[----:B------:R4:W-:Y:S04]  /*e5b0*/  STL [R1+0x78], R52 ;  /* 0x0000783401007387 */ /* 0x0009e80000100800 */
[----:B------:R-:W3:Y:S04]  /*e5c0*/  LDL R29, [R1+0x10] ;  /* 0x00001000011d7983 */ /* 0x000ee80000100800 */
[----:B------:R-:W3:Y:S04]  /*e5d0*/  LDL R173, [R1+0xc] ;  /* 0x00000c0001ad7983 */ /* 0x000ee80000100800 */
[----:B------:R-:W3:Y:S04]  /*e5e0*/  LDL R37, [R1] ;  /* 0x0000000001257983 */ /* 0x000ee80000100800 */
[----:B-1----:R-:W3:Y:S04]  /*e5f0*/  LDL R55, [R1+0x18] ;  /* 0x0000180001377983 */ /* 0x002ee80000100800 */
[----:B----4-:R-:W4:Y:S04]  /*e600*/  LDL R54, [R1+0x1c] ;  /* 0x00001c0001367983 */ /* 0x010f280000100800 */
[----:B------:R-:W4:Y:S04]  /*e610*/  LDL R53, [R1+0x14] ;  /* 0x0000140001357983 */ /* 0x000f280000100800 */
[----:B------:R-:W4:Y:S04]  /*e620*/  LDL R52, [R1+0x8] ;  /* 0x0000080001347983 */ /* 0x000f280000100800 */
[----:B------:R-:W4:Y:S04]  /*e630*/  LDL R172, [R1+0x4] ;  /* 0x0000040001ac7983 */ /* 0x000f280000100800 */
[----:B------:R-:W-:Y:S06]  /*e640*/  BAR.SYNC.DEFER_BLOCKING 0x0 ;  /* 0x0000000000007b1d */ /* 0x000fec0000010000 */
[----:B-----5:R-:W-:Y:S04]  /*e650*/  LDSM.16.M88.4 R48, [R223+0x18100] ;  /* 0x01810000df30783b */ /* 0x020fe80000000200 */
[----:B------:R-:W1:Y:S04]  /*e660*/  LDSM.16.M88.4 R8, [R216+0xc100] ;  /* 0x00c10000d808783b */ /* 0x000e680000000200 */
[----:B------:R-:W1:Y:S04]  /*e670*/  LDSM.16.M88.4 R16, [R216+0xc900] ;  /* 0x00c90000d810783b */ /* 0x000e680000000200 */
[----:B------:R-:W-:Y:S04]  /*e680*/  LDSM.16.M88.4 R24, [R216+0xd100] ;  /* 0x00d10000d818783b */ /* 0x000fe80000000200 */
        /* <DEDUP_REMOVED lines=9> */
[----:B------:R-:W-:Y:S01]  /*e720*/  LDSM.16.M88.4 R212, [R246] ;  /* 0x00000000f6d4783b */ /* 0x000fe20000000200 */
[----:B--2---:R-:W-:Y:S01]  /*e730*/  SHF.R.S32.HI R0, RZ, 0x1f, R5 ;  /* 0x0000001fff007819 */ /* 0x004fe20000011405 */
[C---:B------:R-:W-:Y:S04]  /*e740*/  IMAD.WIDE.U32 R2, R5.reuse, c[0x0][0x208], RZ ;  /* 0x0000820005027a25 */ /* 0x040fe800078e00ff */
[----:B------:R-:W-:Y:S04]  /*e750*/  IMAD R0, R0, c[0x0][0x208], RZ ;  /* 0x0000820000007a24 */ /* 0x000fe800078e02ff */
[----:B------:R-:W-:Y:S04]  /*e760*/  IMAD R0, R5, c[0x0][0x20c], R0 ;  /* 0x0000830005007a24 */ /* 0x000fe800078e0200 */
[----:B------:R-:W-:Y:S01]  /*e770*/  IMAD.IADD R3, R3, 0x1, R0 ;  /* 0x0000000103037824 */ /* 0x000fe200078e0200 */
[----:B---3--:R-:W-:Y:S03]  /*e780*/  SHF.R.S32.HI R0, RZ, 0x1f, R4 ;  /* 0x0000001fff007819 */ /* 0x008fe60000011404 */
[----:B------:R-:W-:Y:S04]  /*e790*/  IMAD.WIDE.U32 R2, R4, c[0x0][0x218], R2 ;  /* 0x0000860004027a25 */ /* 0x000fe800078e0002 */
[----:B------:R-:W-:Y:S04]  /*e7a0*/  IMAD R0, R0, c[0x0][0x218], RZ ;  /* 0x0000860000007a24 */ /* 0x000fe800078e02ff */
[----:B------:R-:W-:Y:S01]  /*e7b0*/  IMAD R20, R4, c[0x0][0x21c], R0 ;  /* 0x0000870004147a24 */ /* 0x000fe200078e0200 */
[----:B------:R-:W-:Y:S01]  /*e7c0*/  IADD3 R0, P0, R2, UR24, RZ ;  /* 0x0000001802007c10 */ /* 0x000fe2000ff1e0ff */
[C---:B-1----:R-:W-:Y:S03]  /*e7d0*/  HMMA.16816.F32.BF16 R4, R48.reuse, R8, RZ ;  /* 0x000000083004723c */ /* 0x042fe600000418ff */
[----:B------:R-:W-:Y:S02]  /*e7e0*/  IADD3.X R20, R3, UR8, R20, P0, !PT ;  /* 0x0000000803147c10 */ /* 0x000fe400087fe414 */
[C---:B------:R-:W-:Y:S03]  /*e7f0*/  LEA R36, P0, R0.reuse, c[0x0][0x1f8], 0x1 ;  /* 0x00007e0000247a11 */ /* 0x040fe600078008ff */
[C---:B------:R-:W-:Y:S01]  /*e800*/  HMMA.16816.F32.BF16 R8, R48.reuse, R10, RZ ;  /* 0x0000000a3008723c */ /* 0x040fe200000418ff */
[----:B------:R-:W-:Y:S01]  /*e810*/  LEA.HI.X R20, R0, c[0x0][0x1fc], R20, 0x1, P0 ;  /* 0x00007f0000147a11 */ /* 0x000fe200000f0c14 */
[----:B------:R-:W-:Y:S04]  /*e820*/  SHFL.IDX PT, R3, R36, 0x1, 0x181f ;  /* 0x00381f0024037f89 */ /* 0x000fe800000e0000 */
[----:B------:R-:W1:Y:S02]  /*e830*/  SHFL.IDX PT, R0, R36, RZ, 0x181f ;  /* 0x00181fff24007589 */ /* 0x000e6400000e0000 */
[C---:B------:R-:W-:Y:S02]  /*e840*/  HMMA.16816.F32.BF16 R12, R48.reuse, R16, RZ ;  /* 0x00000010300c723c */ /* 0x040fe400000418ff */
[----:B------:R-:W4:Y:S04]  /*e850*/  SHFL.IDX PT, R2, R20, RZ, 0x181f ;  /* 0x00181fff14027589 */ /* 0x000f2800000e0000 */
[----:B------:R-:W2:Y:S02]  /*e860*/  SHFL.IDX PT, R28, R20, 0x1, 0x181f ;  /* 0x00381f00141c7f89 */ /* 0x000ea400000e0000 */
[C---:B------:R-:W-:Y:S02]  /*e870*/  HMMA.16816.F32.BF16 R16, R48.reuse, R18, RZ ;  /* 0x000000123010723c */ /* 0x040fe400000418ff */
[----:B------:R-:W3:Y:S02]  /*e880*/  SHFL.IDX PT, R36, R36, 0x2, 0x181f ;  /* 0x00581f0024247f89 */ /* 0x000ee400000e0000 */
[----:B-1----:R-:W-:Y:S05]  /*e890*/  IADD3 R22, P0, R0, R55, RZ ;  /* 0x0000003700167210 */ /* 0x002fea0007f1e0ff */
[----:B----4-:R-:W-:Y:S03]  /*e8a0*/  IMAD.X R23, R2, 0x1, R54, P0 ;  /* 0x0000000102177824 */ /* 0x010fe600000e0636 */
[----:B------:R-:W-:Y:S02]  /*e8b0*/  IADD3 R44, P0, R0, R29, RZ ;  /* 0x0000001d002c7210 */ /* 0x000fe40007f1e0ff */
[----:B------:R1:W-:Y:S03]  /*e8c0*/  LDGSTS.E.BYPASS.LTC128B.128 [R252], [R22.64], !P2 ;  /* 0x0000000016fc7fae */ /* 0x0003e6000d101d50 */
[----:B------:R-:W-:Y:S01]  /*e8d0*/  IMAD.X R45, R2, 0x1, R53, P0 ;  /* 0x00000001022d7824 */ /* 0x000fe200000e0635 */
[-C--:B------:R-:W-:Y:S04]  /*e8e0*/  IADD3 R38, P0, R0, R52.reuse, RZ ;  /* 0x0000003400267210 */ /* 0x080fe80007f1e0ff */
[----:B------:R4:W-:Y:S01]  /*e8f0*/  LDGSTS.E.BYPASS.LTC128B.128 [R252+0x3000], [R44.64], !P5 ;  /* 0x030000002cfc7fae */ /* 0x0009e2000e901d50 */
[----:B------:R-:W-:Y:S01]  /*e900*/  IMAD.X R39, R2, 0x1, R173, P0 ;  /* 0x0000000102277824 */ /* 0x000fe200000e06ad */
[----:B------:R-:W-:Y:S02]  /*e910*/  IADD3 R46, P0, R0, R37, RZ ;  /* 0x00000025002e7210 */ /* 0x000fe40007f1e0ff */
[----:B------:R1:W3:Y:S03]  /*e920*/  SHFL.IDX PT, R0, R20, 0x2, 0x181f ;  /* 0x00581f0014007f89 */ /* 0x0002e600000e0000 */
[----:B------:R-:W-:Y:S01]  /*e930*/  IMAD.X R47, R2, 0x1, R172, P0 ;  /* 0x00000001022f7824 */ /* 0x000fe200000e06ac */
[----:B------:R3:W-:Y:S01]  /*e940*/  LDGSTS.E.BYPASS.LTC128B.128 [R252+0x6000], [R38.64], !P4 ;  /* 0x0600000026fc7fae */ /* 0x0007e2000e101d50 */
[C---:B------:R-:W-:Y:S03]  /*e950*/  IADD3 R30, P0, R3.reuse, R55, RZ ;  /* 0x00000037031e7210 */ /* 0x040fe60007f1e0ff */
[----:B------:R3:W-:Y:S02]  /*e960*/  LDGSTS.E.BYPASS.LTC128B.128 [R252+0x9000], [R46.64], !P6 ;  /* 0x090000002efc7fae */ /* 0x0007e4000f101d50 */
[C---:B--2---:R-:W-:Y:S05]  /*e970*/  IMAD.X R31, R28.reuse, 0x1, R54, P0 ;  /* 0x000000011c1f7824 */ /* 0x044fea00000e0636 */
[----:B------:R2:W-:Y:S01]  /*e980*/  LDGSTS.E.BYPASS.LTC128B.128 [R252+0x1000], [R30.64], !P2 ;  /* 0x010000001efc7fae */ /* 0x0005e2000d101d50 */
[C---:B-1----:R-:W-:Y:S01]  /*e990*/  HMMA.16816.F32.BF16 R20, R48.reuse, R24, RZ ;  /* 0x000000183014723c */ /* 0x042fe200000418ff */
[C---:B----4-:R-:W-:Y:S05]  /*e9a0*/  IADD3 R44, P0, R3.reuse, R29, RZ ;  /* 0x0000001d032c7210 */ /* 0x050fea0007f1e0ff */
[C---:B------:R-:W-:Y:S02]  /*e9b0*/  IMAD.X R45, R28.reuse, 0x1, R53, P0 ;  /* 0x000000011c2d7824 */ /* 0x040fe400000e0635 */
[C---:B------:R-:W-:Y:S01]  /*e9c0*/  HMMA.16816.F32.BF16 R24, R48.reuse, R26, RZ ;  /* 0x0000001a3018723c */ /* 0x040fe200000418ff */
[CC--:B---3--:R-:W-:Y:S02]  /*e9d0*/  IADD3 R38, P0, R3.reuse, R52.reuse, RZ ;  /* 0x0000003403267210 */ /* 0x0c8fe40007f1e0ff */
[----:B------:R1:W-:Y:S03]  /*e9e0*/  LDGSTS.E.BYPASS.LTC128B.128 [R252+0x4000], [R44.64], !P5 ;  /* 0x040000002cfc7fae */ /* 0x0003e6000e901d50 */
[C---:B------:R-:W-:Y:S01]  /*e9f0*/  IMAD.X R39, R28.reuse, 0x1, R173, P0 ;  /* 0x000000011c277824 */ /* 0x040fe200000e06ad */
[----:B------:R-:W-:Y:S04]  /*ea00*/  IADD3 R46, P0, R3, R37, RZ ;  /* 0x00000025032e7210 */ /* 0x000fe80007f1e0ff */
[----:B------:R3:W-:Y:S01]  /*ea10*/  LDGSTS.E.BYPASS.LTC128B.128 [R252+0x7000], [R38.64], !P4 ;  /* 0x0700000026fc7fae */ /* 0x0007e2000e101d50 */
[----:B------:R-:W-:Y:S01]  /*ea20*/  IMAD.X R47, R28, 0x1, R172, P0 ;  /* 0x000000011c2f7824 */ /* 0x000fe200000e06ac */
[----:B------:R-:W-:Y:S02]  /*ea30*/  IADD3 R2, P0, R36, R55, RZ ;  /* 0x0000003724027210 */ /* 0x000fe40007f1e0ff */
[----:B------:R4:W5:Y:S03]  /*ea40*/  LDL.LU R55, [R1+0x84] ;  /* 0x0000840001377983 */ /* 0x0009660000300800 */
[----:B------:R-:W-:Y:S01]  /*ea50*/  IMAD.X R3, R0, 0x1, R54, P0 ;  /* 0x0000000100037824 */ /* 0x000fe200000e0636 */
[----:B------:R1:W-:Y:S04]  /*ea60*/  LDGSTS.E.BYPASS.LTC128B.128 [R252+0xa000], [R46.64], !P6 ;  /* 0x0a0000002efc7fae */ /* 0x0003e8000f101d50 */
[----:B------:R1:W-:Y:S04]  /*ea70*/  LDGSTS.E.BYPASS.LTC128B.128 [R252+0x2000], [R2.64], !P2 ;  /* 0x0200000002fc7fae */ /* 0x0003e8000d101d50 */
[----:B------:R4:W5:Y:S01]  /*ea80*/  LDL.LU R54, [R1+0x80] ;  /* 0x0000800001367983 */ /* 0x0009620000300800 */
[----:B---3--:R-:W-:Y:S02]  /*ea90*/  IADD3 R38, P0, R36, R29, RZ ;  /* 0x0000001d24267210 */ /* 0x008fe40007f1e0ff */
[C---:B--2---:R-:W-:Y:S03]  /*eaa0*/  HMMA.16816.F32.BF16 R28, R48.reuse, R32, RZ ;  /* 0x00000020301c723c */ /* 0x044fe600000418ff */
[----:B------:R-:W-:Y:S02]  /*eab0*/  IMAD.X R39, R0, 0x1, R53, P0 ;  /* 0x0000000100277824 */ /* 0x000fe400000e0635 */
[----:B------:R4:W5:Y:S03]  /*eac0*/  LDL.LU R53, [R1+0x7c] ;  /* 0x00007c0001357983 */ /* 0x0009660000300800 */
[C---:B------:R-:W-:Y:S01]  /*ead0*/  HMMA.16816.F32.BF16 R32, R48.reuse, R34, RZ ;  /* 0x000000223020723c */ /* 0x040fe200000418ff */
[----:B------:R2:W-:Y:S03]  /*eae0*/  LDGSTS.E.BYPASS.LTC128B.128 [R252+0x5000], [R38.64], !P5 ;  /* 0x0500000026fc7fae */ /* 0x0005e6000e901d50 */
[----:B-1----:R-:W-:Y:S02]  /*eaf0*/  IADD3 R2, P0, R36, R52, RZ ;  /* 0x0000003424027210 */ /* 0x002fe40007f1e0ff */
[----:B------:R4:W5:Y:S03]  /*eb00*/  LDL.LU R52, [R1+0x78] ;  /* 0x0000780001347983 */ /* 0x0009660000300800 */
[----:B------:R-:W-:Y:S03]  /*eb10*/  IMAD.X R3, R0, 0x1, R173, P0 ;  /* 0x0000000100037824 */ /* 0x000fe600000e06ad */
[----:B------:R-:W-:Y:S02]  /*eb20*/  IADD3 R44, P0, R36, R37, RZ ;  /* 0x00000025242c7210 */ /* 0x000fe40007f1e0ff */
[----:B------:R4:W-:Y:S03]  /*eb30*/  LDGSTS.E.BYPASS.LTC128B.128 [R252+0x8000], [R2.64], !P4 ;  /* 0x0800000002fc7fae */ /* 0x0009e6000e101d50 */
[----:B------:R-:W-:Y:S01]  /*eb40*/  IMAD.X R45, R0, 0x1, R172, P0 ;  /* 0x00000001002d7824 */ /* 0x000fe200000e06ac */
[----:B------:R-:W-:Y:S04]  /*eb50*/  PLOP3.LUT P0, PT, PT, PT, UP0, 0x80, 0x0 ;  /* 0x000000000000781c */ /* 0x000fe80003f0f008 */
[----:B------:R1:W-:Y:S04]  /*eb60*/  LDGSTS.E.BYPASS.LTC128B.128 [R252+0xb000], [R44.64], !P6 ;  /* 0x0b0000002cfc7fae */ /* 0x0003e8000f101d50 */
[----:B------:R-:W0:Y:S01]  /*eb70*/  LDGDEPBAR ;  /* 0x00000000000079af */ /* 0x000e220000000000 */
[C---:B--2---:R-:W-:Y:S08]  /*eb80*/  HMMA.16816.F32.BF16 R36, R48.reuse, R40, RZ ;  /* 0x000000283024723c */ /* 0x044ff000000418ff */
        /* <DEDUP_REMOVED lines=21> */
[----:B------:R-:W4:Y:S07]  /*ece0*/  LDSM.16.M88.4 R188, [R222+0xe100] ;  /* 0x00e10000debc783b */ /* 0x000f2e0000000200 */
        /* <DEDUP_REMOVED lines=9> */
[C---:B------:R-:W-:Y:S08]  /*ed80*/  HMMA.16816.F32.BF16 R28, R184.reuse, R204, R28 ;  /* 0x000000ccb81c723c */ /* 0x040ff0000004181c */
[C---:B------:R-:W-:Y:S01]  /*ed90*/  HMMA.16816.F32.BF16 R32, R184.reuse, R206, R32 ;  /* 0x000000ceb820723c */ /* 0x040fe20000041820 */
[----:B------:R-:W-:Y:S07]  /*eda0*/  LDSM.16.M88.4 R204, [R221+0x1800] ;  /* 0x00180000ddcc783b */ /* 0x000fee0000000200 */
[C---:B----4-:R-:W-:Y:S08]  /*edb0*/  HMMA.16816.F32.BF16 R36, R184.reuse, R188, R36 ;  /* 0x000000bcb824723c */ /* 0x050ff00000041824 */
        /* <DEDUP_REMOVED lines=249> */
.L_x_3444:
        /* <DEDUP_REMOVED lines=48> */
[----:B------:R-:W-:Y:S01]  /*10050*/  UIADD3 UR6, UR6, -0x1, URZ ;  /* 0xffffffff06067890 */ /* 0x000fe2000fffe03f */
        /* <DEDUP_REMOVED lines=9> */
[----:B------:R-:W-:Y:S08]  /*100f0*/  SHFL.BFLY PT, R3, R0, 0x1, 0x1f ;  /* 0x0c201f0000037f89 */ /* 0x000ff000000e0000 */
[----:B------:R-:W1:Y:S02]  /*10100*/  SHFL.BFLY PT, R172, R173, 0x1, 0x1f ;  /* 0x0c201f00adac7f89 */ /* 0x000e6400000e0000 */
[----:B-1----:R-:W-:Y:S02]  /*10110*/  FMNMX.FTZ R173, R173, R172, !PT ;  /* 0x000000acadad7209 */ /* 0x002fe40007810000 */
[----:B------:R-:W-:Y:S03]  /*10120*/  FMNMX.FTZ R172, R3, R0, !PT ;  /* 0x0000000003ac7209 */ /* 0x000fe60007810000 */
[C---:B------:R-:W-:Y:S02]  /*10130*/  FADD.FTZ R2, -R173.reuse, R174 ;  /* 0x000000aead027221 */ /* 0x040fe40000010100 */
[----:B------:R-:W-:Y:S02]  /*10140*/  FMUL.FTZ R174, R173, c[0x0][0x2d0] ;  /* 0x0000b400adae7a20 */ /* 0x000fe40000410000 */
[----:B------:R-:W-:Y:S02]  /*10150*/  FMUL.FTZ R0, R2, c[0x0][0x2d0] ;  /* 0x0000b40002007a20 */ /* 0x000fe40000410000 */
[----:B------:R-:W-:Y:S02]  /*10160*/  FMUL.FTZ R3, R172, c[0x0][0x2d0] ;  /* 0x0000b400ac037a20 */ /* 0x000fe40000410000 */
[----:B------:R1:W2:Y:S01]  /*10170*/  MUFU.EX2 R2, R0 ;  /* 0x0000000000027308 */ /* 0x0002a20000000800 */
[--C-:B------:R-:W-:Y:S02]  /*10180*/  FFMA.FTZ R8, R8, c[0x0][0x2d0], -R174.reuse ;  /* 0x0000b40008087a23 */ /* 0x100fe400000108ae */
[--C-:B------:R-:W-:Y:S02]  /*10190*/  FFMA.FTZ R9, R9, c[0x0][0x2d0], -R174.reuse ;  /* 0x0000b40009097a23 */ /* 0x100fe400000108ae */
[--C-:B------:R-:W-:Y:S02]  /*101a0*/  FFMA.FTZ R10, R10, c[0x0][0x2d0], -R3.reuse ;  /* 0x0000b4000a0a7a23 */ /* 0x100fe40000010803 */
[--C-:B------:R-:W-:Y:S02]  /*101b0*/  FFMA.FTZ R11, R11, c[0x0][0x2d0], -R3.reuse ;  /* 0x0000b4000b0b7a23 */ /* 0x100fe40000010803 */
[--C-:B------:R-:W-:Y:S01]  /*101c0*/  FFMA.FTZ R4, R4, c[0x0][0x2d0], -R174.reuse ;  /* 0x0000b40004047a23 */ /* 0x100fe200000108ae */
[----:B------:R3:W-:Y:S01]  /*101d0*/  MUFU.EX2 R212, R8 ;  /* 0x0000000800d47308 */ /* 0x0007e20000000800 */
[--C-:B------:R-:W-:Y:S02]  /*101e0*/  FFMA.FTZ R5, R5, c[0x0][0x2d0], -R174.reuse ;  /* 0x0000b40005057a23 */ /* 0x100fe400000108ae */
[--C-:B------:R-:W-:Y:S02]  /*101f0*/  FFMA.FTZ R6, R6, c[0x0][0x2d0], -R3.reuse ;  /* 0x0000b40006067a23 */ /* 0x100fe40000010803 */
[--C-:B------:R-:W-:Y:S02]  /*10200*/  FFMA.FTZ R7, R7, c[0x0][0x2d0], -R3.reuse ;  /* 0x0000b40007077a23 */ /* 0x100fe40000010803 */
[--C-:B------:R-:W-:Y:S02]  /*10210*/  FFMA.FTZ R12, R12, c[0x0][0x2d0], -R174.reuse ;  /* 0x0000b4000c0c7a23 */ /* 0x100fe400000108ae */
[--C-:B------:R-:W-:Y:S01]  /*10220*/  FFMA.FTZ R13, R13, c[0x0][0x2d0], -R174.reuse ;  /* 0x0000b4000d0d7a23 */ /* 0x100fe200000108ae */
[----:B------:R4:W-:Y:S01]  /*10230*/  MUFU.EX2 R200, R4 ;  /* 0x0000000400c87308 */ /* 0x0009e20000000800 */
[--C-:B------:R-:W-:Y:S02]  /*10240*/  FFMA.FTZ R14, R14, c[0x0][0x2d0], -R3.reuse ;  /* 0x0000b4000e0e7a23 */ /* 0x100fe40000010803 */
[----:B------:R-:W-:Y:S02]  /*10250*/  FFMA.FTZ R15, R15, c[0x0][0x2d0], -R3 ;  /* 0x0000b4000f0f7a23 */ /* 0x000fe40000010803 */
[----:B-1----:R-:W-:Y:S02]  /*10260*/  FADD.FTZ R0, -R172, R175 ;  /* 0x000000afac007221 */ /* 0x002fe40000010100 */
[----:B--2---:R-:W-:Y:S02]  /*10270*/  FMUL.FTZ R132, R2, R132 ;  /* 0x0000008402847220 */ /* 0x004fe40000410000 */
[----:B------:R-:W-:Y:S01]  /*10280*/  FMUL.FTZ R0, R0, c[0x0][0x2d0] ;  /* 0x0000b40000007a20 */ /* 0x000fe20000410000 */
[----:B------:R-:W1:Y:S01]  /*10290*/  MUFU.EX2 R211, R5 ;  /* 0x0000000500d37308 */ /* 0x000e620000000800 */
[C---:B------:R-:W-:Y:S02]  /*102a0*/  FMUL.FTZ R133, R2.reuse, R133 ;  /* 0x0000008502857220 */ /* 0x040fe40000410000 */
[C---:B------:R-:W-:Y:S02]  /*102b0*/  FMUL.FTZ R136, R2.reuse, R136 ;  /* 0x0000008802887220 */ /* 0x040fe40000410000 */
[C---:B---3--:R-:W-:Y:S02]  /*102c0*/  FMUL.FTZ R8, R2.reuse, R180 ;  /* 0x000000b402087220 */ /* 0x048fe40000410000 */
[C---:B------:R-:W-:Y:S02]  /*102d0*/  FMUL.FTZ R137, R2.reuse, R137 ;  /* 0x0000008902897220 */ /* 0x040fe40000410000 */
[C---:B------:R-:W-:Y:S01]  /*102e0*/  FMUL.FTZ R140, R2.reuse, R140 ;  /* 0x0000008c028c7220 */ /* 0x040fe20000410000 */
[----:B------:R-:W2:Y:S01]  /*102f0*/  MUFU.EX2 R0, R0 ;  /* 0x0000000000007308 */ /* 0x000ea20000000800 */
[C---:B------:R-:W-:Y:S02]  /*10300*/  FMUL.FTZ R141, R2.reuse, R141 ;  /* 0x0000008d028d7220 */ /* 0x040fe40000410000 */
[C---:B------:R-:W-:Y:S02]  /*10310*/  FMUL.FTZ R144, R2.reuse, R144 ;  /* 0x0000009002907220 */ /* 0x040fe40000410000 */
[C---:B----4-:R-:W-:Y:S02]  /*10320*/  FMUL.FTZ R4, R2.reuse, R176 ;  /* 0x000000b002047220 */ /* 0x050fe40000410000 */
[C---:B------:R-:W-:Y:S02]  /*10330*/  FMUL.FTZ R145, R2.reuse, R145 ;  /* 0x0000009102917220 */ /* 0x040fe40000410000 */
[C---:B------:R-:W-:Y:S01]  /*10340*/  FMUL.FTZ R148, R2.reuse, R148 ;  /* 0x0000009402947220 */ /* 0x040fe20000410000 */
[----:B------:R3:W4:Y:S01]  /*10350*/  MUFU.EX2 R214, R9 ;  /* 0x0000000900d67308 */ /* 0x0007220000000800 */
[----:B------:R-:W-:Y:S02]  /*10360*/  FMUL.FTZ R149, R2, R149 ;  /* 0x0000009502957220 */ /* 0x000fe40000410000 */
[--C-:B------:R-:W-:Y:S01]  /*10370*/  FFMA.FTZ R16, R16, c[0x0][0x2d0], -R174.reuse ;  /* 0x0000b40010107a23 */ /* 0x100fe200000108ae */
[----:B-1----:R-:W-:Y:S01]  /*10380*/  F2FP.BF16.PACK_AB R176, R211, R200 ;  /* 0x000000c8d3b0723e */ /* 0x002fe200000010ff */
[----:B------:R-:W-:Y:S02]  /*10390*/  FMUL.FTZ R5, R2, R177 ;  /* 0x000000b102057220 */ /* 0x000fe40000410000 */
[--C-:B------:R-:W-:Y:S02]  /*103a0*/  FFMA.FTZ R17, R17, c[0x0][0x2d0], -R174.reuse ;  /* 0x0000b40011117a23 */ /* 0x100fe400000108ae */
[--C-:B------:R-:W-:Y:S01]  /*103b0*/  FFMA.FTZ R18, R18, c[0x0][0x2d0], -R3.reuse ;  /* 0x0000b40012127a23 */ /* 0x100fe20000010803 */
[----:B------:R1:W-:Y:S01]  /*103c0*/  MUFU.EX2 R209, R6 ;  /* 0x0000000600d17308 */ /* 0x0003e20000000800 */
        /* <DEDUP_REMOVED lines=8> */
[----:B---3--:R-:W-:Y:S02]  /*10450*/  FMUL.FTZ R9, R2, R181 ;  /* 0x000000b502097220 */ /* 0x008fe40000410000 */
[C---:B------:R-:W-:Y:S02]  /*10460*/  FMUL.FTZ R143, R0.reuse, R143 ;  /* 0x0000008f008f7220 */ /* 0x040fe40000410000 */
[C---:B------:R-:W-:Y:S01]  /*10470*/  FMUL.FTZ R146, R0.reuse, R146 ;  /* 0x0000009200927220 */ /* 0x040fe20000410000 */
[----:B------:R3:W-:Y:S01]  /*10480*/  MUFU.EX2 R213, R10 ;  /* 0x0000000a00d57308 */ /* 0x0007e20000000800 */
[C---:B------:R-:W-:Y:S02]  /*10490*/  FMUL.FTZ R147, R0.reuse, R147 ;  /* 0x0000009300937220 */ /* 0x040fe40000410000 */
[C---:B------:R-:W-:Y:S02]  /*104a0*/  FMUL.FTZ R150, R0.reuse, R150 ;  /* 0x0000009600967220 */ /* 0x040fe40000410000 */
[----:B-1----:R-:W-:Y:S01]  /*104b0*/  FMUL.FTZ R6, R0, R178 ;  /* 0x000000b200067220 */ /* 0x002fe20000410000 */
[----:B----4-:R-:W-:Y:S01]  /*104c0*/  F2FP.BF16.PACK_AB R178, R214, R212 ;  /* 0x000000d4d6b2723e */ /* 0x010fe200000010ff */
[----:B------:R-:W-:Y:S02]  /*104d0*/  FMUL.FTZ R151, R0, R151 ;  /* 0x0000009700977220 */ /* 0x000fe40000410000 */
[--C-:B------:R-:W-:Y:S01]  /*104e0*/  FFMA.FTZ R21, R21, c[0x0][0x2d0], -R174.reuse ;  /* 0x0000b40015157a23 */ /* 0x100fe200000108ae */
[----:B------:R-:W1:Y:S01]  /*104f0*/  MUFU.EX2 R215, R11 ;  /* 0x0000000b00d77308 */ /* 0x000e620000000800 */
[--C-:B------:R-:W-:Y:S02]  /*10500*/  FFMA.FTZ R22, R22, c[0x0][0x2d0], -R3.reuse ;  /* 0x0000b40016167a23 */ /* 0x100fe40000010803 */
[--C-:B------:R-:W-:Y:S01]  /*10510*/  FFMA.FTZ R23, R23, c[0x0][0x2d0], -R3.reuse ;  /* 0x0000b40017177a23 */ /* 0x100fe20000010803 */
[----:B--2---:R-:W-:Y:S01]  /*10520*/  F2FP.BF16.PACK_AB R177, R210, R209 ;  /* 0x000000d1d2b1723e */ /* 0x004fe200000010ff */
[----:B------:R-:W-:Y:S02]  /*10530*/  FMUL.FTZ R7, R0, R179 ;  /* 0x000000b300077220 */ /* 0x000fe40000410000 */
[--C-:B------:R-:W-:Y:S02]  /*10540*/  FFMA.FTZ R24, R24, c[0x0][0x2d0], -R174.reuse ;  /* 0x0000b40018187a23 */ /* 0x100fe400000108ae */
[--C-:B------:R-:W-:Y:S01]  /*10550*/  FFMA.FTZ R25, R25, c[0x0][0x2d0], -R174.reuse ;  /* 0x0000b40019197a23 */ /* 0x100fe200000108ae */
[----:B------:R-:W-:Y:S01]  /*10560*/  MUFU.EX2 R208, R12 ;  /* 0x0000000c00d07308 */ /* 0x000fe20000000800 */
[--C-:B------:R-:W-:Y:S02]  /*10570*/  FFMA.FTZ R26, R26, c[0x0][0x2d0], -R3.reuse ;  /* 0x0000b4001a1a7a23 */ /* 0x100fe40000010803 */
[--C-:B------:R-:W-:Y:S02]  /*10580*/  FFMA.FTZ R27, R27, c[0x0][0x2d0], -R3.reuse ;  /* 0x0000b4001b1b7a23 */ /* 0x100fe40000010803 */
[----:B---3--:R-:W-:Y:S02]  /*10590*/  FMUL.FTZ R10, R0, R182 ;  /* 0x000000b6000a7220 */ /* 0x008fe40000410000 */
[--C-:B------:R-:W-:Y:S02]  /*105a0*/  FFMA.FTZ R28, R28, c[0x0][0x2d0], -R174.reuse ;  /* 0x0000b4001c1c7a23 */ /* 0x100fe400000108ae */
[--C-:B------:R-:W-:Y:S01]  /*105b0*/  FFMA.FTZ R29, R29, c[0x0][0x2d0], -R174.reuse ;  /* 0x0000b4001d1d7a23 */ /* 0x100fe200000108ae */
[----:B------:R-:W2:Y:S01]  /*105c0*/  MUFU.EX2 R207, R13 ;  /* 0x0000000d00cf7308 */ /* 0x000ea20000000800 */
[--C-:B------:R-:W-:Y:S02]  /*105d0*/  FFMA.FTZ R30, R30, c[0x0][0x2d0], -R3.reuse ;  /* 0x0000b4001e1e7a23 */ /* 0x100fe40000010803 */
[--C-:B------:R-:W-:Y:S01]  /*105e0*/  FFMA.FTZ R31, R31, c[0x0][0x2d0], -R3.reuse ;  /* 0x0000b4001f1f7a23 */ /* 0x100fe20000010803 */
[----:B-1----:R-:W-:Y:S01]  /*105f0*/  F2FP.BF16.PACK_AB R179, R215, R213 ;  /* 0x000000d5d7b3723e */ /* 0x002fe200000010ff */
[----:B------:R-:W-:Y:S02]  /*10600*/  FMUL.FTZ R11, R0, R183 ;  /* 0x000000b7000b7220 */ /* 0x000fe40000410000 */
[----:B------:R-:W1:Y:S01]  /*10610*/  LDSM.16.MT88.4 R180, [R219+0x100] ;  /* 0x00010000dbb4783b */ /* 0x000e620000004200 */
[--C-:B------:R-:W-:Y:S02]  /*10620*/  FFMA.FTZ R32, R32, c[0x0][0x2d0], -R174.reuse ;  /* 0x0000b40020207a23 */ /* 0x100fe400000108ae */
[----:B------:R-:W-:Y:S01]  /*10630*/  MUFU.EX2 R206, R14 ;  /* 0x0000000e00ce7308 */ /* 0x000fe20000000800 */
[C---:B------:R-:W-:Y:S05]  /*10640*/  HMMA.16816.F32.BF16 R4, R176.reuse, R184, R4 ;  /* 0x000000b8b004723c */ /* 0x040fea0000041804 */
[--C-:B------:R-:W-:Y:S02]  /*10650*/  FFMA.FTZ R33, R33, c[0x0][0x2d0], -R174.reuse ;  /* 0x0000b40021217a23 */ /* 0x100fe400000108ae */
[--C-:B------:R-:W-:Y:S01]  /*10660*/  FFMA.FTZ R34, R34, c[0x0][0x2d0], -R3.reuse ;  /* 0x0000b40022227a23 */ /* 0x100fe20000010803 */
[C---:B------:R-:W-:Y:S01]  /*10670*/  HMMA.16816.F32.BF16 R8, R176.reuse, R186, R8 ;  /* 0x000000bab008723c */ /* 0x040fe20000041808 */
[----:B------:R-:W3:Y:S01]  /*10680*/  LDSM.16.MT88.4 R184, [R217+0x3100] ;  /* 0x00310000d9b8783b */ /* 0x000ee20000004200 */
[----:B------:R4:W5:Y:S02]  /*10690*/  MUFU.EX2 R205, R15 ;  /* 0x0000000f00cd7308 */ /* 0x0009640000000800 */
[--C-:B------:R-:W-:Y:S02]  /*106a0*/  FFMA.FTZ R35, R35, c[0x0][0x2d0], -R3.reuse ;  /* 0x0000b40023237a23 */ /* 0x100fe40000010803 */
[C---:B------:R-:W-:Y:S02]  /*106b0*/  FMUL.FTZ R152, R2.reuse, R152 ;  /* 0x0000009802987220 */ /* 0x040fe40000410000 */
[C---:B------:R-:W-:Y:S04]  /*106c0*/  HMMA.16816.F32.BF16 R132, R176.reuse, R188, R132 ;  /* 0x000000bcb084723c */ /* 0x040fe80000041884 */
[----:B------:R-:W-:Y:S01]  /*106d0*/  MUFU.EX2 R204, R16 ;  /* 0x0000001000cc7308 */ /* 0x000fe20000000800 */
[----:B------:R-:W-:Y:S02]  /*106e0*/  FMUL.FTZ R153, R2, R153 ;  /* 0x0000009902997220 */ /* 0x000fe40000410000 */
[C---:B------:R-:W-:Y:S01]  /*106f0*/  FMUL.FTZ R154, R0.reuse, R154 ;  /* 0x0000009a009a7220 */ /* 0x040fe20000410000 */
[C---:B------:R-:W-:Y:S01]  /*10700*/  HMMA.16816.F32.BF16 R136, R176.reuse, R190, R136 ;  /* 0x000000beb088723c */ /* 0x040fe20000041888 */
[----:B------:R-:W2:Y:S03]  /*10710*/  LDSM.16.MT88.4 R188, [R218+0x3100] ;  /* 0x00310000dabc783b */ /* 0x000ea60000004200 */
[----:B------:R-:W-:Y:S02]  /*10720*/  FMUL.FTZ R155, R0, R155 ;  /* 0x0000009b009b7220 */ /* 0x000fe40000410000 */
[----:B------:R-:W2:Y:S01]  /*10730*/  MUFU.EX2 R203, R17 ;  /* 0x0000001100cb7308 */ /* 0x000ea20000000800 */
[C---:B------:R-:W-:Y:S01]  /*10740*/  FMUL.FTZ R156, R2.reuse, R156 ;  /* 0x0000009c029c7220 */ /* 0x040fe20000410000 */
[C---:B------:R-:W-:Y:S01]  /*10750*/  HMMA.16816.F32.BF16 R140, R176.reuse, R192, R140 ;  /* 0x000000c0b08c723c */ /* 0x040fe2000004188c */
[----:B----4-:R-:W-:Y:S03]  /*10760*/  LDSM.16.MT88.4 R12, [R219+0x9100] ;  /* 0x00910000db0c783b */ /* 0x010fe60000004200 */
[----:B------:R-:W-:Y:S02]  /*10770*/  FMUL.FTZ R157, R2, R157 ;  /* 0x0000009d029d7220 */ /* 0x000fe40000410000 */
[C---:B------:R-:W-:Y:S02]  /*10780*/  FMUL.FTZ R158, R0.reuse, R158 ;  /* 0x0000009e009e7220 */ /* 0x040fe40000410000 */
[C---:B------:R-:W-:Y:S01]  /*10790*/  HMMA.16816.F32.BF16 R144, R176.reuse, R194, R144 ;  /* 0x000000c2b090723c */ /* 0x040fe20000041890 */
[----:B------:R-:W-:Y:S03]  /*107a0*/  MUFU.EX2 R202, R18 ;  /* 0x0000001200ca7308 */ /* 0x000fe60000000800 */
[----:B------:R-:W-:Y:S02]  /*107b0*/  FMUL.FTZ R159, R0, R159 ;  /* 0x0000009f009f7220 */ /* 0x000fe40000410000 */
[C---:B------:R-:W-:Y:S02]  /*107c0*/  FMUL.FTZ R160, R2.reuse, R160 ;  /* 0x000000a002a07220 */ /* 0x040fe40000410000 */
[C---:B-1----:R-:W-:Y:S03]  /*107d0*/  HMMA.16816.F32.BF16 R148, R176.reuse, R180, R148 ;  /* 0x000000b4b094723c */ /* 0x042fe60000041894 */
[----:B------:R1:W4:Y:S01]  /*107e0*/  MUFU.EX2 R201, R19 ;  /* 0x0000001300c97308 */ /* 0x0003220000000800 */
[----:B------:R-:W-:Y:S02]  /*107f0*/  FMUL.FTZ R161, R2, R161 ;  /* 0x000000a102a17220 */ /* 0x000fe40000410000 */
[C---:B------:R-:W-:Y:S02]  /*10800*/  FMUL.FTZ R162, R0.reuse, R162 ;  /* 0x000000a200a27220 */ /* 0x040fe40000410000 */
[C---:B------:R-:W-:Y:S01]  /*10810*/  HMMA.16816.F32.BF16 R152, R176.reuse, R182, R152 ;  /* 0x000000b6b098723c */ /* 0x040fe20000041898 */
[----:B------:R-:W4:Y:S03]  /*10820*/  LDSM.16.MT88.4 R180, [R220+0x3100] ;  /* 0x00310000dcb4783b */ /* 0x000f260000004200 */
[----:B------:R-:W-:Y:S01]  /*10830*/  FMUL.FTZ R163, R0, R163 ;  /* 0x000000a300a37220 */ /* 0x000fe20000410000 */
[----:B------:R-:W-:Y:S01]  /*10840*/  MUFU.EX2 R199, R20 ;  /* 0x0000001400c77308 */ /* 0x000fe20000000800 */
[C---:B------:R-:W-:Y:S02]  /*10850*/  FMUL.FTZ R164, R2.reuse, R164 ;  /* 0x000000a402a47220 */ /* 0x040fe40000410000 */
[C---:B---3--:R-:W-:Y:S04]  /*10860*/  HMMA.16816.F32.BF16 R156, R176.reuse, R184, R156 ;  /* 0x000000b8b09c723c */ /* 0x048fe8000004189c */
[----:B------:R-:W-:Y:S02]  /*10870*/  FMUL.FTZ R165, R2, R165 ;  /* 0x000000a502a57220 */ /* 0x000fe40000410000 */
[C---:B------:R-:W-:Y:S01]  /*10880*/  FMUL.FTZ R166, R0.reuse, R166 ;  /* 0x000000a600a67220 */ /* 0x040fe20000410000 */
[----:B------:R-:W3:Y:S01]  /*10890*/  MUFU.EX2 R198, R21 ;  /* 0x0000001500c67308 */ /* 0x000ee20000000800 */
[C---:B------:R-:W-:Y:S01]  /*108a0*/  HMMA.16816.F32.BF16 R160, R176.reuse, R186, R160 ;  /* 0x000000bab0a0723c */ /* 0x040fe200000418a0 */
[----:B------:R-:W3:Y:S03]  /*108b0*/  LDSM.16.MT88.4 R184, [R219+0x3100] ;  /* 0x00310000dbb8783b */ /* 0x000ee60000004200 */
[----:B------:R-:W-:Y:S02]  /*108c0*/  FMUL.FTZ R167, R0, R167 ;  /* 0x000000a700a77220 */ /* 0x000fe40000410000 */
[C---:B------:R-:W-:Y:S02]  /*108d0*/  FMUL.FTZ R168, R2.reuse, R168 ;  /* 0x000000a802a87220 */ /* 0x040fe40000410000 */
[----:B------:R-:W-:Y:S01]  /*108e0*/  FMUL.FTZ R169, R2, R169 ;  /* 0x000000a902a97220 */ /* 0x000fe20000410000 */
[----:B-1----:R-:W-:Y:S01]  /*108f0*/  LDSM.16.MT88.4 R16, [R218+0x900] ;  /* 0x00090000da10783b */ /* 0x002fe20000004200 */
[----:B------:R-:W-:Y:S01]  /*10900*/  MUFU.EX2 R196, R22 ;  /* 0x0000001600c47308 */ /* 0x000fe20000000800 */
[C---:B--2---:R-:W-:Y:S03]  /*10910*/  HMMA.16816.F32.BF16 R164, R176.reuse, R188, R164 ;  /* 0x000000bcb0a4723c */ /* 0x044fe600000418a4 */
[C---:B------:R-:W-:Y:S02]  /*10920*/  FMUL.FTZ R170, R0.reuse, R170 ;  /* 0x000000aa00aa7220 */ /* 0x040fe40000410000 */
[----:B------:R-:W-:Y:S02]  /*10930*/  FMUL.FTZ R171, R0, R171 ;  /* 0x000000ab00ab7220 */ /* 0x000fe40000410000 */
[C---:B------:R-:W-:Y:S02]  /*10940*/  FMUL.FTZ R52, R2.reuse, R52 ;  /* 0x0000003402347220 */ /* 0x040fe40000410000 */
[----:B------:R1:W2:Y:S03]  /*10950*/  MUFU.EX2 R195, R23 ;  /* 0x0000001700c37308 */ /* 0x0002a60000000800 */
[C---:B------:R-:W-:Y:S01]  /*10960*/  HMMA.16816.F32.BF16 R168, R176.reuse, R190, R168 ;  /* 0x000000beb0a8723c */ /* 0x040fe200000418a8 */
[----:B------:R-:W2:Y:S02]  /*10970*/  LDSM.16.MT88.4 R188, [R217+0x6100] ;  /* 0x00610000d9bc783b */ /* 0x000ea40000004200 */
[----:B------:R-:W-:Y:S02]  /*10980*/  FMUL.FTZ R53, R2, R53 ;  /* 0x0000003502357220 */ /* 0x000fe40000410000 */
[C---:B------:R-:W-:Y:S02]  /*10990*/  FMUL.FTZ R54, R0.reuse, R54 ;  /* 0x0000003600367220 */ /* 0x040fe40000410000 */
[----:B------:R-:W-:Y:S01]  /*109a0*/  FMUL.FTZ R55, R0, R55 ;  /* 0x0000003700377220 */ /* 0x000fe20000410000 */
[----:B------:R-:W-:Y:S01]  /*109b0*/  MUFU.EX2 R197, R24 ;  /* 0x0000001800c57308 */ /* 0x000fe20000000800 */
[C---:B------:R-:W-:Y:S03]  /*109c0*/  FMUL.FTZ R56, R2.reuse, R56 ;  /* 0x0000003802387220 */ /* 0x040fe60000410000 */
[----:B------:R-:W-:Y:S02]  /*109d0*/  FMUL.FTZ R57, R2, R57 ;  /* 0x0000003902397220 */ /* 0x000fe40000410000 */
[C---:B----4-:R-:W-:Y:S03]  /*109e0*/  HMMA.16816.F32.BF16 R52, R176.reuse, R180, R52 ;  /* 0x000000b4b034723c */ /* 0x050fe60000041834 */
[C---:B------:R-:W-:Y:S01]  /*109f0*/  FMUL.FTZ R58, R0.reuse, R58 ;  /* 0x0000003a003a7220 */ /* 0x040fe20000410000 */
[----:B------:R-:W4:Y:S01]  /*10a00*/  MUFU.EX2 R194, R25 ;  /* 0x0000001900c27308 */ /* 0x000f220000000800 */
[----:B------:R-:W-:Y:S01]  /*10a10*/  FMUL.FTZ R59, R0, R59 ;  /* 0x0000003b003b7220 */ /* 0x000fe20000410000 */
[----:B-1----:R-:W-:Y:S01]  /*10a20*/  LDSM.16.MT88.4 R20, [R218+0x1100] ;  /* 0x00110000da14783b */ /* 0x002fe20000004200 */
[C---:B------:R-:W-:Y:S05]  /*10a30*/  FMUL.FTZ R60, R2.reuse, R60 ;  /* 0x0000003c023c7220 */ /* 0x040fea0000410000 */
[C---:B------:R-:W-:Y:S02]  /*10a40*/  HMMA.16816.F32.BF16 R56, R176.reuse, R182, R56 ;  /* 0x000000b6b038723c */ /* 0x040fe40000041838 */
[----:B------:R-:W-:Y:S01]  /*10a50*/  MUFU.EX2 R193, R26 ;  /* 0x0000001a00c17308 */ /* 0x000fe20000000800 */
[----:B------:R-:W1:Y:S01]  /*10a60*/  LDSM.16.MT88.4 R180, [R218+0x6100] ;  /* 0x00610000dab4783b */ /* 0x000e620000004200 */
[----:B------:R-:W-:Y:S02]  /*10a70*/  FMUL.FTZ R61, R2, R61 ;  /* 0x0000003d023d7220 */ /* 0x000fe40000410000 */
[C---:B------:R-:W-:Y:S02]  /*10a80*/  FMUL.FTZ R62, R0.reuse, R62 ;  /* 0x0000003e003e7220 */ /* 0x040fe40000410000 */
[----:B------:R-:W-:Y:S04]  /*10a90*/  FMUL.FTZ R63, R0, R63 ;  /* 0x0000003f003f7220 */ /* 0x000fe80000410000 */
[----:B------:R2:W1:Y:S01]  /*10aa0*/  MUFU.EX2 R192, R27 ;  /* 0x0000001b00c07308 */ /* 0x0004620000000800 */
[C---:B------:R-:W-:Y:S02]  /*10ab0*/  FMUL.FTZ R64, R2.reuse, R64 ;  /* 0x0000004002407220 */ /* 0x040fe40000410000 */
        /* <DEDUP_REMOVED lines=11> */
[----:B--2---:R-:W-:Y:S03]  /*10b70*/  LDSM.16.MT88.4 R24, [R220+0x1100] ;  /* 0x00110000dc18783b */ /* 0x004fe60000004200 */
[C---:B------:R-:W-:Y:S03]  /*10b80*/  HMMA.16816.F32.BF16 R68, R176.reuse, R188, R68 ;  /* 0x000000bcb044723c */ /* 0x040fe60000041844 */
        /* <DEDUP_REMOVED lines=55> */
[C---:B---3--:R-:W-:Y:S01]  /*10f00*/  HMMA.16816.F32.BF16 R108, R176.reuse, R184, R108 ;  /* 0x000000b8b06c723c */ /* 0x048fe2000004186c */
[----:B------:R-:W-:Y:S02]  /*10f10*/  MUFU.EX2 R185, R34 ;  /* 0x0000002200b97308 */ /* 0x000fe40000000800 */
[C---:B------:R-:W-:Y:S02]  /*10f20*/  FMUL.FTZ R114, R0.reuse, R114 ;  /* 0x0000007200727220 */ /* 0x040fe40000410000 */
[----:B------:R-:W-:Y:S02]  /*10f30*/  FMUL.FTZ R115, R0, R115 ;  /* 0x0000007300737220 */ /* 0x000fe40000410000 */
[C---:B------:R-:W-:Y:S02]  /*10f40*/  FMUL.FTZ R116, R2.reuse, R116 ;  /* 0x0000007402747220 */ /* 0x040fe40000410000 */
[----:B------:R-:W-:Y:S02]  /*10f50*/  FMUL.FTZ R117, R2, R117 ;  /* 0x0000007502757220 */ /* 0x000fe40000410000 */
[----:B------:R-:W-:Y:S01]  /*10f60*/  MUFU.EX2 R184, R35 ;  /* 0x0000002300b87308 */ /* 0x000fe20000000800 */
[C---:B------:R-:W-:Y:S03]  /*10f70*/  HMMA.16816.F32.BF16 R112, R176.reuse, R186, R112 ;  /* 0x000000bab070723c */ /* 0x040fe60000041870 */
[C---:B------:R-:W-:Y:S02]  /*10f80*/  FMUL.FTZ R118, R0.reuse, R118 ;  /* 0x0000007600767220 */ /* 0x040fe40000410000 */
[----:B------:R-:W-:Y:S02]  /*10f90*/  FMUL.FTZ R119, R0, R119 ;  /* 0x0000007700777220 */ /* 0x000fe40000410000 */
[C---:B------:R-:W-:Y:S02]  /*10fa0*/  FMUL.FTZ R120, R2.reuse, R120 ;  /* 0x0000007802787220 */ /* 0x040fe40000410000 */
[----:B------:R-:W-:Y:S03]  /*10fb0*/  MUFU.EX2 R187, R32 ;  /* 0x0000002000bb7308 */ /* 0x000fe60000000800 */
[C---:B--2---:R-:W-:Y:S03]  /*10fc0*/  HMMA.16816.F32.BF16 R116, R176.reuse, R188, R116 ;  /* 0x000000bcb074723c */ /* 0x044fe60000041874 */
[----:B------:R-:W-:Y:S02]  /*10fd0*/  FMUL.FTZ R121, R2, R121 ;  /* 0x0000007902797220 */ /* 0x000fe40000410000 */
[C---:B------:R-:W-:Y:S02]  /*10fe0*/  FMUL.FTZ R122, R0.reuse, R122 ;  /* 0x0000007a007a7220 */ /* 0x040fe40000410000 */
[----:B------:R-:W-:Y:S01]  /*10ff0*/  FMUL.FTZ R123, R0, R123 ;  /* 0x0000007b007b7220 */ /* 0x000fe20000410000 */
[----:B------:R-:W-:Y:S01]  /*11000*/  MUFU.EX2 R189, R30 ;  /* 0x0000001e00bd7308 */ /* 0x000fe20000000800 */
[C---:B------:R-:W-:Y:S03]  /*11010*/  FMUL.FTZ R124, R2.reuse, R124 ;  /* 0x0000007c027c7220 */ /* 0x040fe60000410000 */
[----:B------:R-:W-:Y:S02]  /*11020*/  FMUL.FTZ R125, R2, R125 ;  /* 0x0000007d027d7220 */ /* 0x000fe40000410000 */
[C---:B------:R-:W-:Y:S03]  /*11030*/  HMMA.16816.F32.BF16 R120, R176.reuse, R190, R120 ;  /* 0x000000beb078723c */ /* 0x040fe60000041878 */
[C---:B------:R-:W-:Y:S01]  /*11040*/  FMUL.FTZ R126, R0.reuse, R126 ;  /* 0x0000007e007e7220 */ /* 0x040fe20000410000 */
[----:B------:R-:W-:Y:S01]  /*11050*/  MUFU.EX2 R191, R28 ;  /* 0x0000001c00bf7308 */ /* 0x000fe20000000800 */
[----:B------:R-:W-:Y:S02]  /*11060*/  FMUL.FTZ R127, R0, R127 ;  /* 0x0000007f007f7220 */ /* 0x000fe40000410000 */
[C---:B------:R-:W-:Y:S02]  /*11070*/  FMUL.FTZ R128, R2.reuse, R128 ;  /* 0x0000008002807220 */ /* 0x040fe40000410000 */
[----:B------:R-:W-:Y:S03]  /*11080*/  FMUL.FTZ R129, R2, R129 ;  /* 0x0000008102817220 */ /* 0x000fe60000410000 */
[C---:B------:R-:W-:Y:S02]  /*11090*/  HMMA.16816.F32.BF16 R124, R176.reuse, R12, R124 ;  /* 0x0000000cb07c723c */ /* 0x040fe4000004187c */
[----:B------:R-:W2:Y:S01]  /*110a0*/  MUFU.EX2 R190, R29 ;  /* 0x0000001d00be7308 */ /* 0x000ea20000000800 */
[C---:B------:R-:W-:Y:S02]  /*110b0*/  FMUL.FTZ R130, R0.reuse, R130 ;  /* 0x0000008200827220 */ /* 0x040fe40000410000 */
[----:B------:R-:W-:Y:S02]  /*110c0*/  FMUL.FTZ R131, R0, R131 ;  /* 0x0000008300837220 */ /* 0x000fe40000410000 */
[----:B------:R-:W-:Y:S01]  /*110d0*/  F2FP.BF16.PACK_AB R12, R207, R208 ;  /* 0x000000d0cf0c723e */ /* 0x000fe200000010ff */
[--C-:B------:R-:W-:Y:S01]  /*110e0*/  FFMA.FTZ R36, R36, c[0x0][0x2d0], -R174.reuse ;  /* 0x0000b40024247a23 */ /* 0x100fe200000108ae */
[----:B-----5:R-:W-:Y:S03]  /*110f0*/  F2FP.BF16.PACK_AB R13, R205, R206 ;  /* 0x000000cecd0d723e */ /* 0x020fe600000010ff */
[----:B------:R-:W-:Y:S01]  /*11100*/  HMMA.16816.F32.BF16 R128, R176, R14, R128 ;  /* 0x0000000eb080723c */ /* 0x000fe20000041880 */
[----:B------:R-:W3:Y:S01]  /*11110*/  LDSM.16.MT88.4 R176, [R220+0x900] ;  /* 0x00090000dcb0783b */ /* 0x000ee20000004200 */
[----:B------:R5:W2:Y:S01]  /*11120*/  MUFU.EX2 R188, R31 ;  /* 0x0000001f00bc7308 */ /* 0x000aa20000000800 */
[--C-:B------:R-:W-:Y:S02]  /*11130*/  FFMA.FTZ R49, R49, c[0x0][0x2d0], -R174.reuse ;  /* 0x0000b40031317a23 */ /* 0x100fe400000108ae */
[--C-:B------:R-:W-:Y:S02]  /*11140*/  FFMA.FTZ R37, R37, c[0x0][0x2d0], -R174.reuse ;  /* 0x0000b40025257a23 */ /* 0x100fe400000108ae */
[----:B------:R-:W-:Y:S01]  /*11150*/  F2FP.BF16.PACK_AB R14, R203, R204 ;  /* 0x000000cccb0e723e */ /* 0x000fe200000010ff */
[--C-:B------:R-:W-:Y:S01]  /*11160*/  FFMA.FTZ R38, R38, c[0x0][0x2d0], -R3.reuse ;  /* 0x0000b40026267a23 */ /* 0x100fe20000010803 */
[----:B------:R-:W-:Y:S03]  /*11170*/  F2FP.BF16.PACK_AB R15, R201, R202 ;  /* 0x000000cac90f723e */ /* 0x000fe600000010ff */
[----:B------:R2:W2:Y:S01]  /*11180*/  MUFU.EX2 R186, R33 ;  /* 0x0000002100ba7308 */ /* 0x0004a20000000800 */
[--C-:B------:R-:W-:Y:S02]  /*11190*/  FFMA.FTZ R39, R39, c[0x0][0x2d0], -R3.reuse ;  /* 0x0000b40027277a23 */ /* 0x100fe40000010803 */
[--C-:B------:R-:W-:Y:S01]  /*111a0*/  FFMA.FTZ R40, R40, c[0x0][0x2d0], -R174.reuse ;  /* 0x0000b40028287a23 */ /* 0x100fe200000108ae */
[C---:B-1----:R-:W-:Y:S05]  /*111b0*/  HMMA.16816.F32.BF16 R4, R12.reuse, R180, R4 ;  /* 0x000000b40c04723c */ /* 0x042fea0000041804 */
[--C-:B------:R-:W-:Y:S01]  /*111c0*/  FFMA.FTZ R41, R41, c[0x0][0x2d0], -R174.reuse ;  /* 0x0000b40029297a23 */ /* 0x100fe200000108ae */
[----:B------:R-:W-:Y:S01]  /*111d0*/  MUFU.EX2 R49, R49 ;  /* 0x0000003100317308 */ /* 0x000fe20000000800 */
[--C-:B------:R-:W-:Y:S01]  /*111e0*/  FFMA.FTZ R42, R42, c[0x0][0x2d0], -R3.reuse ;  /* 0x0000b4002a2a7a23 */ /* 0x100fe20000010803 */
[C---:B------:R-:W-:Y:S01]  /*111f0*/  HMMA.16816.F32.BF16 R8, R12.reuse, R182, R8 ;  /* 0x000000b60c08723c */ /* 0x040fe20000041808 */
[----:B------:R-:W1:Y:S03]  /*11200*/  LDSM.16.MT88.4 R180, [R219+0x900] ;  /* 0x00090000dbb4783b */ /* 0x000e660000004200 */
[--C-:B------:R-:W-:Y:S02]  /*11210*/  FFMA.FTZ R43, R43, c[0x0][0x2d0], -R3.reuse ;  /* 0x0000b4002b2b7a23 */ /* 0x100fe40000010803 */
[--C-:B------:R-:W-:Y:S02]  /*11220*/  FFMA.FTZ R44, R44, c[0x0][0x2d0], -R174.reuse ;  /* 0x0000b4002c2c7a23 */ /* 0x100fe400000108ae */
[C---:B------:R-:W-:Y:S01]  /*11230*/  HMMA.16816.F32.BF16 R132, R12.reuse, R16, R132 ;  /* 0x000000100c84723c */ /* 0x040fe20000041884 */
[----:B-----5:R-:W-:Y:S01]  /*11240*/  LDSM.16.MT88.4 R28, [R220+0x2100] ;  /* 0x00210000dc1c783b */ /* 0x020fe20000004200 */
[----:B------:R-:W5:Y:S02]  /*11250*/  MUFU.EX2 R175, R36 ;  /* 0x0000002400af7308 */ /* 0x000f640000000800 */
[--C-:B------:R-:W-:Y:S02]  /*11260*/  FFMA.FTZ R45, R45, c[0x0][0x2d0], -R174.reuse ;  /* 0x0000b4002d2d7a23 */ /* 0x100fe400000108ae */
[----:B------:R-:W-:Y:S01]  /*11270*/  FFMA.FTZ R48, R48, c[0x0][0x2d0], -R174 ;  /* 0x0000b40030307a23 */ /* 0x000fe200000108ae */
[----:B------:R-:W-:Y:S01]  /*11280*/  MOV R174, R173 ;  /* 0x000000ad00ae7202 */ /* 0x000fe20000000f00 */
[C---:B------:R-:W-:Y:S01]  /*11290*/  HMMA.16816.F32.BF16 R136, R12.reuse, R18, R136 ;  /* 0x000000120c88723c */ /* 0x040fe20000041888 */
[----:B------:R-:W2:Y:S03]  /*112a0*/  LDSM.16.MT88.4 R16, [R217+0x3900] ;  /* 0x00390000d910783b */ /* 0x000ea60000004200 */
[----:B------:R-:W2:Y:S01]  /*112b0*/  MUFU.EX2 R37, R37 ;  /* 0x0000002500257308 */ /* 0x000ea20000000800 */
[--C-:B------:R-:W-:Y:S02]  /*112c0*/  FFMA.FTZ R46, R46, c[0x0][0x2d0], -R3.reuse ;  /* 0x0000b4002e2e7a23 */ /* 0x100fe40000010803 */
[--C-:B------:R-:W-:Y:S01]  /*112d0*/  FFMA.FTZ R47, R47, c[0x0][0x2d0], -R3.reuse ;  /* 0x0000b4002f2f7a23 */ /* 0x100fe20000010803 */
[C---:B---3--:R-:W-:Y:S04]  /*112e0*/  HMMA.16816.F32.BF16 R140, R12.reuse, R176, R140 ;  /* 0x000000b00c8c723c */ /* 0x048fe8000004188c */
[--C-:B------:R-:W-:Y:S02]  /*112f0*/  FFMA.FTZ R50, R50, c[0x0][0x2d0], -R3.reuse ;  /* 0x0000b40032327a23 */ /* 0x100fe40000010803 */
[----:B------:R-:W-:Y:S01]  /*11300*/  MUFU.EX2 R38, R38 ;  /* 0x0000002600267308 */ /* 0x000fe20000000800 */
[----:B------:R-:W-:Y:S01]  /*11310*/  FFMA.FTZ R3, R51, c[0x0][0x2d0], -R3 ;  /* 0x0000b40033037a23 */ /* 0x000fe20000010803 */
[C---:B------:R-:W-:Y:S01]  /*11320*/  HMMA.16816.F32.BF16 R144, R12.reuse, R178, R144 ;  /* 0x000000b20c90723c */ /* 0x040fe20000041890 */
[----:B------:R-:W3:Y:S07]  /*11330*/  LDSM.16.MT88.4 R176, [R218+0x3900] ;  /* 0x00390000dab0783b */ /* 0x000eee0000004200 */
[----:B------:R-:W-:Y:S01]  /*11340*/  MUFU.EX2 R36, R3 ;  /* 0x0000000300247308 */ /* 0x000fe20000000800 */
[C---:B-1----:R-:W-:Y:S08]  /*11350*/  HMMA.16816.F32.BF16 R148, R12.reuse, R180, R148 ;  /* 0x000000b40c94723c */ /* 0x042ff00000041894 */
[C---:B------:R-:W-:Y:S01]  /*11360*/  HMMA.16816.F32.BF16 R152, R12.reuse, R182, R152 ;  /* 0x000000b60c98723c */ /* 0x040fe20000041898 */
[----:B------:R-:W1:Y:S01]  /*11370*/  LDSM.16.MT88.4 R180, [R220+0x3900] ;  /* 0x00390000dcb4783b */ /* 0x000e620000004200 */
[----:B------:R-:W-:Y:S06]  /*11380*/  MUFU.EX2 R39, R39 ;  /* 0x0000002700277308 */ /* 0x000fec0000000800 */
[C---:B--2---:R-:W-:Y:S04]  /*11390*/  HMMA.16816.F32.BF16 R156, R12.reuse, R16, R156 ;  /* 0x000000100c9c723c */ /* 0x044fe8000004189c */
[----:B------:R-:W2:Y:S04]  /*113a0*/  MUFU.EX2 R40, R40 ;  /* 0x0000002800287308 */ /* 0x000ea80000000800 */
[C---:B------:R-:W-:Y:S01]  /*113b0*/  HMMA.16816.F32.BF16 R160, R12.reuse, R18, R160 ;  /* 0x000000120ca0723c */ /* 0x040fe200000418a0 */
[----:B------:R-:W2:Y:S05]  /*113c0*/  LDSM.16.MT88.4 R16, [R219+0x3900] ;  /* 0x00390000db10783b */ /* 0x000eaa0000004200 */
[----:B------:R-:W2:Y:S02]  /*113d0*/  MUFU.EX2 R41, R41 ;  /* 0x0000002900297308 */ /* 0x000ea40000000800 */
[C---:B---3--:R-:W-:Y:S08]  /*113e0*/  HMMA.16816.F32.BF16 R164, R12.reuse, R176, R164 ;  /* 0x000000b00ca4723c */ /* 0x048ff000000418a4 */
[C---:B------:R-:W-:Y:S01]  /*113f0*/  HMMA.16816.F32.BF16 R168, R12.reuse, R178, R168 ;  /* 0x000000b20ca8723c */ /* 0x040fe200000418a8 */
[----:B------:R-:W3:Y:S01]  /*11400*/  LDSM.16.MT88.4 R176, [R217+0x6900] ;  /* 0x00690000d9b0783b */ /* 0x000ee20000004200 */
[----:B------:R-:W3:Y:S06]  /*11410*/  MUFU.EX2 R42, R42 ;  /* 0x0000002a002a7308 */ /* 0x000eec0000000800 */
[C---:B-1----:R-:W-:Y:S04]  /*11420*/  HMMA.16816.F32.BF16 R52, R12.reuse, R180, R52 ;  /* 0x000000b40c34723c */ /* 0x042fe80000041834 */
[----:B------:R-:W1:Y:S04]  /*11430*/  MUFU.EX2 R43, R43 ;  /* 0x0000002b002b7308 */ /* 0x000e680000000800 */
[C---:B------:R-:W-:Y:S01]  /*11440*/  HMMA.16816.F32.BF16 R56, R12.reuse, R182, R56 ;  /* 0x000000b60c38723c */ /* 0x040fe20000041838 */
[----:B------:R-:W1:Y:S05]  /*11450*/  LDSM.16.MT88.4 R180, [R218+0x6900] ;  /* 0x00690000dab4783b */ /* 0x000e6a0000004200 */
[----:B------:R-:W1:Y:S02]  /*11460*/  MUFU.EX2 R44, R44 ;  /* 0x0000002c002c7308 */ /* 0x000e640000000800 */
[C---:B--2---:R-:W-:Y:S08]  /*11470*/  HMMA.16816.F32.BF16 R60, R12.reuse, R16, R60 ;  /* 0x000000100c3c723c */ /* 0x044ff0000004183c */
[----:B------:R-:W2:Y:S01]  /*11480*/  MUFU.EX2 R45, R45 ;  /* 0x0000002d002d7308 */ /* 0x000ea20000000800 */
[C---:B------:R-:W-:Y:S01]  /*11490*/  HMMA.16816.F32.BF16 R64, R12.reuse, R18, R64 ;  /* 0x000000120c40723c */ /* 0x040fe20000041840 */
[----:B------:R-:W2:Y:S07]  /*114a0*/  LDSM.16.MT88.4 R16, [R220+0x6900] ;  /* 0x00690000dc10783b */ /* 0x000eae0000004200 */
[C---:B---3--:R-:W-:Y:S01]  /*114b0*/  HMMA.16816.F32.BF16 R68, R12.reuse, R176, R68 ;  /* 0x000000b00c44723c */ /* 0x048fe20000041844 */
[----:B------:R-:W3:Y:S07]  /*114c0*/  MUFU.EX2 R46, R46 ;  /* 0x0000002e002e7308 */ /* 0x000eee0000000800 */
[C---:B------:R-:W-:Y:S01]  /*114d0*/  HMMA.16816.F32.BF16 R72, R12.reuse, R178, R72 ;  /* 0x000000b20c48723c */ /* 0x040fe20000041848 */
[----:B------:R-:W3:Y:S02]  /*114e0*/  LDSM.16.MT88.4 R176, [R219+0x6900] ;  /* 0x00690000dbb0783b */ /* 0x000ee40000004200 */
[----:B------:R-:W-:Y:S05]  /*114f0*/  MUFU.EX2 R47, R47 ;  /* 0x0000002f002f7308 */ /* 0x000fea0000000800 */
[C---:B-1----:R-:W-:Y:S05]  /*11500*/  HMMA.16816.F32.BF16 R76, R12.reuse, R180, R76 ;  /* 0x000000b40c4c723c */ /* 0x042fea000004184c */
[----:B------:R-:W1:Y:S03]  /*11510*/  MUFU.EX2 R48, R48 ;  /* 0x0000003000307308 */ /* 0x000e660000000800 */
[C---:B------:R-:W-:Y:S01]  /*11520*/  HMMA.16816.F32.BF16 R80, R12.reuse, R182, R80 ;  /* 0x000000b60c50723c */ /* 0x040fe20000041850 */
[----:B------:R-:W1:Y:S06]  /*11530*/  LDSM.16.MT88.4 R180, [R217+0x9900] ;  /* 0x00990000d9b4783b */ /* 0x000e6c0000004200 */
[----:B------:R-:W1:Y:S01]  /*11540*/  MUFU.EX2 R50, R50 ;  /* 0x0000003200327308 */ /* 0x000e620000000800 */
        /* <DEDUP_REMOVED lines=12> */
[C---:B---3--:R-:W-:Y:S01]  /*11610*/  HMMA.16816.F32.BF16 R116, R12.reuse, R176, R116 ;  /* 0x000000b00c74723c */ /* 0x048fe20000041874 */
[----:B------:R-:W3:Y:S04]  /*11620*/  LDL.LU R177, [R1+0x20] ;  /* 0x0000200001b17983 */ /* 0x000ee80000300800 */
[----:B------:R-:W5:Y:S03]  /*11630*/  LDL.LU R32, [R1+0x24] ;  /* 0x0000240001207983 */ /* 0x000f660000300800 */
[C---:B------:R-:W-:Y:S08]  /*11640*/  HMMA.16816.F32.BF16 R120, R12.reuse, R178, R120 ;  /* 0x000000b20c78723c */ /* 0x040ff00000041878 */
[C---:B-1----:R-:W-:Y:S08]  /*11650*/  HMMA.16816.F32.BF16 R124, R12.reuse, R180, R124 ;  /* 0x000000b40c7c723c */ /* 0x042ff0000004187c */
[----:B------:R-:W-:Y:S01]  /*11660*/  HMMA.16816.F32.BF16 R128, R12, R182, R128 ;  /* 0x000000b60c80723c */ /* 0x000fe20000041880 */
[----:B------:R-:W-:Y:S06]  /*11670*/  LDSM.16.MT88.4 R180, [R217+0x2900] ;  /* 0x00290000d9b4783b */ /* 0x000fec0000004200 */
[----:B------:R-:W-:Y:S02]  /*11680*/  F2FP.BF16.PACK_AB R12, R198, R199 ;  /* 0x000000c7c60c723e */ /* 0x000fe400000010ff */
[----:B------:R-:W-:Y:S03]  /*11690*/  F2FP.BF16.PACK_AB R13, R195, R196 ;  /* 0x000000c4c30d723e */ /* 0x000fe600000010ff */
[----:B----4-:R-:W-:Y:S02]  /*116a0*/  F2FP.BF16.PACK_AB R14, R194, R197 ;  /* 0x000000c5c20e723e */ /* 0x010fe400000010ff */
[----:B------:R-:W-:Y:S07]  /*116b0*/  F2FP.BF16.PACK_AB R15, R192, R193 ;  /* 0x000000c1c00f723e */ /* 0x000fee00000010ff */
[C---:B--2---:R-:W-:Y:S08]  /*116c0*/  HMMA.16816.F32.BF16 R4, R12.reuse, R16, R4 ;  /* 0x000000100c04723c */ /* 0x044ff00000041804 */
[C---:B------:R-:W-:Y:S01]  /*116d0*/  HMMA.16816.F32.BF16 R8, R12.reuse, R18, R8 ;  /* 0x000000120c08723c */ /* 0x040fe20000041808 */
[----:B------:R-:W1:Y:S07]  /*116e0*/  LDSM.16.MT88.4 R16, [R219+0x1100] ;  /* 0x00110000db10783b */ /* 0x000e6e0000004200 */
[C---:B------:R-:W-:Y:S08]  /*116f0*/  HMMA.16816.F32.BF16 R132, R12.reuse, R20, R132 ;  /* 0x000000140c84723c */ /* 0x040ff00000041884 */
        /* <DEDUP_REMOVED lines=42> */
[----:B------:R-:W-:Y:S01]  /*119a0*/  HMMA.16816.F32.BF16 R128, R12, R18, R128 ;  /* 0x000000120c80723c */ /* 0x000fe20000041880 */
[----:B------:R-:W1:Y:S03]  /*119b0*/  LDSM.16.MT88.4 R16, [R220+0x1900] ;  /* 0x00190000dc10783b */ /* 0x000e660000004200 */
[----:B---3--:R-:W-:Y:S02]  /*119c0*/  FFMA.FTZ R2, R2, R177, R200 ;  /* 0x000000b102027223 */ /* 0x008fe400000100c8 */
[----:B-----5:R-:W-:Y:S01]  /*119d0*/  FFMA.FTZ R0, R0, R32, R209 ;  /* 0x0000002000007223 */ /* 0x020fe200000100d1 */
[----:B------:R-:W-:Y:S01]  /*119e0*/  F2FP.BF16.PACK_AB R12, R190, R191 ;  /* 0x000000bfbe0c723e */ /* 0x000fe200000010ff */
[----:B------:R-:W-:Y:S01]  /*119f0*/  FADD.FTZ R2, R211, R2 ;  /* 0x00000002d3027221 */ /* 0x000fe20000010000 */
[----:B------:R-:W-:Y:S01]  /*11a00*/  F2FP.BF16.PACK_AB R13, R188, R189 ;  /* 0x000000bdbc0d723e */ /* 0x000fe200000010ff */
[----:B------:R-:W-:Y:S02]  /*11a10*/  LDSM.16.MT88.4 R32, [R217+0x5900] ;  /* 0x00590000d920783b */ /* 0x000fe40000004200 */
        /* <DEDUP_REMOVED lines=14> */
[C---:B----4-:R-:W-:Y:S04]  /*11b00*/  HMMA.16816.F32.BF16 R132, R12.reuse, R24, R132 ;  /* 0x000000180c84723c */ /* 0x050fe80000041884 */
[----:B------:R-:W-:Y:S02]  /*11b10*/  FADD.FTZ R2, R203, R2 ;  /* 0x00000002cb027221 */ /* 0x000fe40000010000 */
[----:B------:R-:W-:Y:S02]  /*11b20*/  FADD.FTZ R0, R205, R0 ;  /* 0x00000000cd007221 */ /* 0x000fe40000010000 */
[C---:B------:R-:W-:Y:S01]  /*11b30*/  HMMA.16816.F32.BF16 R136, R12.reuse, R26, R136 ;  /* 0x0000001a0c88723c */ /* 0x040fe20000041888 */
[----:B------:R-:W3:Y:S03]  /*11b40*/  LDSM.16.MT88.4 R24, [R217+0x4900] ;  /* 0x00490000d918783b */ /* 0x000ee60000004200 */
        /* <DEDUP_REMOVED lines=34> */
[----:B------:R-:W-:Y:S04]  /*11d70*/  FADD.FTZ R0, R184, R0 ;  /* 0x00000000b8007221 */ /* 0x000fe80000010000 */
[----:B------:R-:W-:Y:S01]  /*11d80*/  FADD.FTZ R0, R38, R0 ;  /* 0x0000000026007221 */ /* 0x000fe20000010000 */
[C---:B------:R-:W-:Y:S01]  /*11d90*/  HMMA.16816.F32.BF16 R56, R12.reuse, R22, R56 ;  /* 0x000000160c38723c */ /* 0x040fe20000041838 */
[----:B------:R-:W2:Y:S03]  /*11da0*/  LDSM.16.MT88.4 R20, [R218+0x7900] ;  /* 0x00790000da14783b */ /* 0x000ea60000004200 */
[----:B------:R-:W-:Y:S04]  /*11db0*/  FADD.FTZ R0, R39, R0 ;  /* 0x0000000027007221 */ /* 0x000fe80000010000 */
[C---:B---3--:R-:W-:Y:S04]  /*11dc0*/  HMMA.16816.F32.BF16 R60, R12.reuse, R24, R60 ;  /* 0x000000180c3c723c */ /* 0x048fe8000004183c */
[----:B------:R-:W-:Y:S04]  /*11dd0*/  FADD.FTZ R0, R42, R0 ;  /* 0x000000002a007221 */ /* 0x000fe80000010000 */
        /* <DEDUP_REMOVED lines=13> */
[----:B------:R-:W-:Y:S01]  /*11eb0*/  FADD.FTZ R0, R50, R3 ;  /* 0x0000000332007221 */ /* 0x000fe20000010000 */
[----:B------:R-:W-:Y:S03]  /*11ec0*/  STL [R1+0x20], R2 ;  /* 0x0000200201007387 */ /* 0x000fe60000100800 */
[C---:B------:R-:W-:Y:S01]  /*11ed0*/  FADD.FTZ R0, R36.reuse, R0 ;  /* 0x0000000024007221 */ /* 0x040fe20000010000 */
[C---:B------:R-:W-:Y:S01]  /*11ee0*/  HMMA.16816.F32.BF16 R80, R12.reuse, R22, R80 ;  /* 0x000000160c50723c */ /* 0x040fe20000041850 */
[----:B------:R-:W2:Y:S07]  /*11ef0*/  LDSM.16.MT88.4 R20, [R217+0xa900] ;  /* 0x00a90000d914783b */ /* 0x000eae0000004200 */
        /* <DEDUP_REMOVED lines=19> */
[----:B------:R-:W-:Y:S02]  /*12030*/  F2FP.BF16.PACK_AB R12, R37, R175 ;  /* 0x000000af250c723e */ /* 0x000fe400000010ff */
[----:B------:R-:W-:Y:S03]  /*12040*/  F2FP.BF16.PACK_AB R13, R39, R38 ;  /* 0x00000026270d723e */ /* 0x000fe600000010ff */
[----:B------:R-:W-:Y:S02]  /*12050*/  F2FP.BF16.PACK_AB R14, R41, R40 ;  /* 0x00000028290e723e */ /* 0x000fe400000010ff */
[----:B------:R-:W-:Y:S02]  /*12060*/  F2FP.BF16.PACK_AB R15, R43, R42 ;  /* 0x0000002a2b0f723e */ /* 0x000fe400000010ff */
[----:B------:R-:W-:Y:S05]  /*12070*/  MOV R175, R172 ;  /* 0x000000ac00af7202 */ /* 0x000fea0000000f00 */
        /* <DEDUP_REMOVED lines=52> */
[C---:B------:R-:W-:Y:S01]  /*123c0*/  HMMA.16816.F32.BF16 R176, R12.reuse, R180, R4 ;  /* 0x000000b40cb0723c */ /* 0x040fe20000041804 */
[----:B------:R-:W5:Y:S07]  /*123d0*/  LDSM.16.MT88.4 R4, [R220+0x5900] ;  /* 0x00590000dc04783b */ /* 0x000f6e0000004200 */
        /* <DEDUP_REMOVED lines=11> */
[C---:B------:R-:W-:Y:S08]  /*12490*/  HMMA.16816.F32.BF16 R156, R12.reuse, R32, R156 ;  /* 0x000000200c9c723c */ /* 0x040ff0000004189c */
[C---:B------:R-:W-:Y:S08]  /*124a0*/  HMMA.16816.F32.BF16 R160, R12.reuse, R34, R160 ;  /* 0x000000220ca0723c */ /* 0x040ff000000418a0 */
        /* <DEDUP_REMOVED lines=14> */
[C---:B---3--:R-:W-:Y:S08]  /*12590*/  HMMA.16816.F32.BF16 R84, R12.reuse, R28, R84 ;  /* 0x0000001c0c54723c */ /* 0x048ff00000041854 */
[C---:B------:R-:W-:Y:S08]  /*125a0*/  HMMA.16816.F32.BF16 R88, R12.reuse, R30, R88 ;  /* 0x0000001e0c58723c */ /* 0x040ff00000041858 */
[C---:B--2---:R-:W-:Y:S08]  /*125b0*/  HMMA.16816.F32.BF16 R92, R12.reuse, R20, R92 ;  /* 0x000000140c5c723c */ /* 0x044ff0000004185c */
[C---:B------:R-:W-:Y:S08]  /*125c0*/  HMMA.16816.F32.BF16 R96, R12.reuse, R22, R96 ;  /* 0x000000160c60723c */ /* 0x040ff00000041860 */
[C---:B-----5:R-:W-:Y:S08]  /*125d0*/  HMMA.16816.F32.BF16 R100, R12.reuse, R4, R100 ;  /* 0x000000040c64723c */ /* 0x060ff00000041864 */
[C---:B------:R-:W-:Y:S01]  /*125e0*/  HMMA.16816.F32.BF16 R104, R12.reuse, R6, R104 ;  /* 0x000000060c68723c */ /* 0x040fe20000041868 */
[----:B------:R-:W2:Y:S07]  /*125f0*/  LDSM.16.MT88.4 R4, [R219+0xb900] ;  /* 0x00b90000db04783b */ /* 0x000eae0000004200 */
[C---:B------:R-:W-:Y:S08]  /*12600*/  HMMA.16816.F32.BF16 R108, R12.reuse, R8, R108 ;  /* 0x000000080c6c723c */ /* 0x040ff0000004186c */
[C---:B------:R-:W-:Y:S08]  /*12610*/  HMMA.16816.F32.BF16 R112, R12.reuse, R10, R112 ;  /* 0x0000000a0c70723c */ /* 0x040ff00000041870 */
[C---:B-1----:R-:W-:Y:S08]  /*12620*/  HMMA.16816.F32.BF16 R116, R12.reuse, R16, R116 ;  /* 0x000000100c74723c */ /* 0x042ff00000041874 */
[C---:B------:R-:W-:Y:S08]  /*12630*/  HMMA.16816.F32.BF16 R120, R12.reuse, R18, R120 ;  /* 0x000000120c78723c */ /* 0x040ff00000041878 */
[C---:B--2---:R-:W-:Y:S08]  /*12640*/  HMMA.16816.F32.BF16 R124, R12.reuse, R4, R124 ;  /* 0x000000040c7c723c */ /* 0x044ff0000004187c */
[----:B------:R-:W-:Y:S01]  /*12650*/  HMMA.16816.F32.BF16 R128, R12, R6, R128 ;  /* 0x000000060c80723c */ /* 0x000fe20000041880 */
[----:B------:R-:W-:-:S07]  /*12660*/  @P0 BRA `(.L_x_3443) ;  /* 0xffffbed000000947 */ /* 0x000fce000383ffff */
.L_x_3442:
[----:B------:R-:W2:Y:S04]  /*12670*/  LDL.LU R4, [R1+0x20] ;  /* 0x0000200001047983 */ /* 0x000ea80000300800 */
[----:B------:R-:W3:Y:S01]  /*12680*/  LDL.LU R2, [R1+0x24] ;  /* 0x0000240001027983 */ /* 0x000ee20000300800 */
[----:B------:R-:W-:-:S02]  /*12690*/  MOV R46, 0xff800000 ;  /* 0xff800000002e7802 */ /* 0x000fc40000000f00 */
[----:B------:R-:W-:Y:S02]  /*126a0*/  MOV R47, 0xff800000 ;  /* 0xff800000002f7802 */ /* 0x000fe40000000f00 */
[----:B------:R-:W-:Y:S01]  /*126b0*/  PLOP3.LUT P2, PT, PT, PT, PT, 0x8, 0x0 ;  /* 0x000000000000781c */ /* 0x000fe20003f4e170 */
        /* <DEDUP_REMOVED lines=152> */
.L_x_3430:
        /* <DEDUP_REMOVED lines=197> */
.L_x_3447:
        /* <DEDUP_REMOVED lines=83> */
[--C-:B------:R-:W-:Y:S01]  /*141c0*/  IMAD.MOV R8, RZ, RZ, -R4.reuse ;  /* 0x000000ffff087224 */ /* 0x100fe200078e0a04 */
[----:B------:R-:W-:Y:S01]  /*141d0*/  SHF.R.S32.HI R9, RZ, 0x1f, R4 ;  /* 0x0000001fff097819 */ /* 0x000fe20000011404 */
[----:B------:R1:W-:Y:S01]  /*141e0*/  SHFL.IDX PT, R10, R7, 0x1, 0x1c1f ;  /* 0x003c1f00070a7f89 */ /* 0x0003e200000e0000 */
[----:B------:R-:W-:Y:S01]  /*141f0*/  MOV R2, UR14 ;  /* 0x0000000e00027c02 */ /* 0x000fe20008000f00 */
[----:B------:R-:W-:-:S02]  /*14200*/  IMAD.U32 R3, RZ, RZ, UR15 ;  /* 0x0000000fff037e24 */ /* 0x000fc4000f8e00ff */
[----:B------:R-:W2:Y:S01]  /*14210*/  SHFL.IDX PT, R13, R5, RZ, 0x1c1f ;  /* 0x001c1fff050d7589 */ /* 0x000ea200000e0000 */
[----:B------:R-:W-:Y:S02]  /*14220*/  IMAD.U32 R3, RZ, RZ, UR7 ;  /* 0x00000007ff037e24 */ /* 0x000fe4000f8e00ff */
[----:B------:R-:W-:Y:S01]  /*14230*/  IMAD R6, R8, c[0x0][0x4e8], R6 ;  /* 0x00013a0008067a24 */ /* 0x000fe200078e0206 */
[----:B------:R3:W4:Y:S01]  /*14240*/  SHFL.IDX PT, R11, R5, 0x1, 0x1c1f ;  /* 0x003c1f00050b7f89 */ /* 0x00072200000e0000 */
        /* <DEDUP_REMOVED lines=65> */
.L_x_3449:
[----:B--234-:R-:W-:Y:S05]  /*14660*/  BSYNC B0 ;  /* 0x0000000000007941 */ /* 0x01cfea0003800000 */
.L_x_3448:
        /* <DEDUP_REMOVED lines=30> */
.L_x_3451:
[----:B------:R-:W-:Y:S05]  /*14850*/  BSYNC B0 ;  /* 0x0000000000007941 */ /* 0x000fea0003800000 */
.L_x_3450:
        /* <DEDUP_REMOVED lines=30> */
.L_x_3453:
[----:B------:R-:W-:Y:S05]  /*14a40*/  BSYNC B0 ;  /* 0x0000000000007941 */ /* 0x000fea0003800000 */
.L_x_3452:
        /* <DEDUP_REMOVED lines=31> */
.L_x_3446:
        /* <DEDUP_REMOVED lines=31> */
.L_x_3454:
        /* <DEDUP_REMOVED lines=43> */
.L_x_3456:
[----:B------:R-:W-:Y:S05]  /*150e0*/  BSYNC B0 ;  /* 0x0000000000007941 */ /* 0x000fea0003800000 */
.L_x_3455:
        /* <DEDUP_REMOVED lines=77> */
.L_x_3458:
[----:B------:R-:W-:Y:S05]  /*155c0*/  BSYNC B0 ;  /* 0x0000000000007941 */ /* 0x000fea0003800000 */
.L_x_3457:
        /* <DEDUP_REMOVED lines=27> */
.L_x_3460:
[----:B------:R-:W-:Y:S05]  /*15780*/  BSYNC B0 ;  /* 0x0000000000007941 */ /* 0x000fea0003800000 */
.L_x_3459:
        /* <DEDUP_REMOVED lines=27> */
.L_x_3462:
[----:B------:R-:W-:Y:S05]  /*15940*/  BSYNC B0 ;  /* 0x0000000000007941 */ /* 0x000fea0003800000 */
.L_x_3461:
        /* <DEDUP_REMOVED lines=28> */
.L_x_3463:
        /* <DEDUP_REMOVED lines=15> */
.L_x_3684:


//--------------------- .text._ZN7cutlass13device_kernelIN5flash19enable_sm80_to_sm89INS1_16FlashAttnFwdSm80INS1_25CollectiveMainloopFwdSm80ILi8ELi1ELb0EN4cute5tupleIJNS5_1CILi128EEENS7_ILi48EEENS7_ILi256EEEEEELi256ENS_10bfloat16_tEfNS_4arch4Sm80ELb1ELb0ELb0ELb1ELb1ELb1ELb1ELb0EEENS1_21CollectiveEpilogueFwdINS6_IJS8_SA_S9_EEENS6_IJNS7_ILi1EEESI_SI_EEESC_SE_Li256ELb1ELb1ELb0ELb0EEENS1_19SingleTileSchedulerILb1ELb0ELb1ELi128EEEEEEEEEvNT_6ParamsE --------------------------
	.section	.text._ZN7cutlass13device_kernelIN5flash19enable_sm80_to_sm89INS1_16FlashAttnFwdSm80INS1_25CollectiveMainloopFwdSm80ILi8ELi1ELb0EN4cute5tupleIJNS5_1CILi128EEENS7_ILi48EEENS7_ILi256EEEEEELi256ENS_10bfloat16_tEfNS_4arch4Sm80ELb1ELb0ELb0ELb1ELb1ELb1ELb1ELb0EEENS1_21CollectiveEpilogueFwdINS6_IJS8_SA_S9_EEENS6_IJNS7_ILi1EEESI_SI_EEESC_SE_Li256ELb1ELb1ELb0ELb0EEENS1_19SingleTileSchedulerILb1ELb0ELb1ELi128EEEEEEEEEvNT_6ParamsE,"ax",@progbits
	.sectioninfo	@"SHI_REGISTERS=253"
	.align	128
.text._ZN7cutlass13device_kernelIN5flash19enable_sm80_to_sm89INS1_16FlashAttnFwdSm80INS1_25CollectiveMainloopFwdSm80ILi8ELi1ELb0EN4cute5tupleIJNS5_1CILi128EEENS7_ILi48EEENS7_ILi256EEEEEELi256ENS_10bfloat16_tEfNS_4arch4Sm80ELb1ELb0ELb0ELb1ELb1ELb1ELb1ELb0EEENS1_21CollectiveEpilogueFwdINS6_IJS8_SA_S9_EEENS6_IJNS7_ILi1EEESI_SI_EEESC_SE_Li256ELb1ELb1ELb0ELb0EEENS1_19SingleTileSchedulerILb1ELb0ELb1ELi128EEEEEEEEEvNT_6ParamsE:
        .type           _ZN7cutlass13device_kernelIN5flash19enable_sm80_to_sm89INS1_16FlashAttnFwdSm80INS1_25CollectiveMainloopFwdSm80ILi8ELi1ELb0EN4cute5tupleIJNS5_1CILi128EEENS7_ILi48EEENS7_ILi256EEEEEELi256ENS_10bfloat16_tEfNS_4arch4Sm80ELb1ELb0ELb0ELb1ELb1ELb1ELb1ELb0EEENS1_21CollectiveEpilogueFwdINS6_IJS8_SA_S9_EEENS6_IJNS7_ILi1EEESI_SI_EEESC_SE_Li256ELb1ELb1ELb0ELb0EEENS1_19SingleTileSchedulerILb1ELb0ELb1ELi128EEEEEEEEEvNT_6ParamsE,@function
        .size           _ZN7cutlass13device_kernelIN5flash19enable_sm80_to_sm89INS1_16FlashAttnFwdSm80INS1_25CollectiveMainloopFwdSm80ILi8ELi1ELb0EN4cute5tupleIJNS5_1CILi128EEENS7_ILi48EEENS7_ILi256EEEEEELi256ENS_10bfloat16_tEfNS_4arch4Sm80ELb1ELb0ELb0ELb1ELb1ELb1ELb1ELb0EEENS1_21CollectiveEpilogueFwdINS6_IJS8_SA_S9_EEENS6_IJNS7_ILi1EEESI_SI_EEESC_SE_Li256ELb1ELb1ELb0ELb0EEENS1_19SingleTileSchedulerILb1ELb0ELb1ELi128EEEEEEEEEvNT_6ParamsE,(.L_x_3685 - _ZN7cutlass13device_kernelIN5flash19enable_sm80_to_sm89INS1_16FlashAttnFwdSm80INS1_25CollectiveMainloopFwdSm80ILi8ELi1ELb0EN4cute5tupleIJNS5_1CILi128EEENS7_ILi48EEENS7_ILi256EEEEEELi256ENS_10bfloat16_tEfNS_4arch4Sm80ELb1ELb0ELb0ELb1ELb1ELb1ELb1ELb0EEENS1_21CollectiveEpilogueFwdINS6_IJS8_SA_S9_EEENS6_IJNS7_ILi1EEESI_SI_EEESC_SE_Li256ELb1ELb1ELb0ELb0EEENS1_19SingleTileSchedulerILb1ELb0ELb1ELi128EEEEEEEEEvNT_6ParamsE)
        .other          _ZN7cutlass13device_kernelIN5flash19enable_sm80_to_sm89INS1_16FlashAttnFwdSm80INS1_25CollectiveMainloopFwdSm80ILi8ELi1ELb0EN4cute5tupleIJNS5_1CILi128EEENS7_ILi48EEENS7_ILi256EEEEEELi256ENS_10bfloat16_tEfNS_4arch4Sm80ELb1ELb0ELb0ELb1ELb1ELb1ELb1ELb0EEENS1_21CollectiveEpilogueFwdINS6_IJS8_SA_S9_EEENS6_IJNS7_ILi1EEESI_SI_EEESC_SE_Li256ELb1ELb1ELb0ELb0EEENS1_19SingleTileSchedulerILb1ELb0ELb1ELi128EEEEEEEEEvNT_6ParamsE,@"STO_CUDA_ENTRY STV_DEFAULT"
_ZN7cutlass13device_kernelIN5flash19enable_sm80_to_sm89INS1_16FlashAttnFwdSm80INS1_25CollectiveMainloopFwdSm80ILi8ELi1ELb0EN4cute5tupleIJNS5_1CILi128EEENS7_ILi48EEENS7_ILi256EEEEEELi256ENS_10bfloat16_tEfNS_4arch4Sm80ELb1ELb0ELb0ELb1ELb1ELb1ELb1ELb0EEENS1_21CollectiveEpilogueFwdINS6_IJS8_SA_S9_EEENS6_IJNS7_ILi1EEESI_SI_EEESC_SE_Li256ELb1ELb1ELb0ELb0EEENS1_19SingleTileSchedulerILb1ELb0ELb1ELi128EEEEEEEEEvNT_6ParamsE:
        /* <DEDUP_REMOVED lines=20> */
.L_x_3465:
        /* <DEDUP_REMOVED lines=13> */
.L_x_3467:
[----:B------:R-:W-:Y:S02]  /*0210*/  ULDC UR5, c[0x0][0x54c] ;  /* 0x0001530000057ab9 */ /* 0x000fe40000000800 */
.L_x_3466:
[----:B------:R-:W-:Y:S02]  /*0220*/  ULDC UR4, c[0x0][0x548] ;  /* 0x0001520000047ab9 */ /* 0x000fe40000000800 */
[----:B------:R-:W-:-:S02]  /*0230*/  USHF.L.U32 UR18, UR17, 0x7, URZ ;  /* 0x0000000711127899 */ /* 0x000fc4000800063f */
[----:B------:R-:W-:-:S04]  /*0240*/  UIMAD UR4, UR5, UR4, URZ ;  /* 0x00000004050472a4 */ /* 0x000fc8000f8e023f */
[----:B------:R-:W-:-:S04]  /*0250*/  UISETP.GE.AND UP0, UPT, UR18, UR4, UPT ;  /* 0x000000041200728c */ /* 0x000fc8000bf06270 */
[----:B------:R-:W-:Y:S01]  /*0260*/  USEL UR22, UR22, 0xffffffff, !UP0 ;  /* 0xffffffff16167887 */ /* 0x000fe2000c000000 */
[----:B------:R-:W-:Y:S05]  /*0270*/  BRA `(.L_x_3468) ;  /* 0x000001b000007947 */ /* 0x000fea0003800000 */
.L_x_3464:
        /* <DEDUP_REMOVED lines=8> */
.L_x_3469:
        /* <DEDUP_REMOVED lines=13> */
.L_x_3471:
[----:B------:R-:W-:Y:S02]  /*03d0*/  ULDC UR5, c[0x0][0x54c] ;  /* 0x0001530000057ab9 */ /* 0x000fe40000000800 */
.L_x_3470:
[----:B------:R-:W-:Y:S02]  /*03e0*/  ULDC UR4, c[0x0][0x548] ;  /* 0x0001520000047ab9 */ /* 0x000fe40000000800 */
[----:B------:R-:W-:-:S02]  /*03f0*/  USHF.L.U32 UR18, UR17, 0x7, URZ ;  /* 0x0000000711127899 */ /* 0x000fc4000800063f */
[----:B------:R-:W-:-:S04]  /*0400*/  UIMAD UR4, UR5, UR4, URZ ;  /* 0x00000004050472a4 */ /* 0x000fc8000f8e023f */
[----:B------:R-:W-:-:S04]  /*0410*/  UISETP.GE.AND UP0, UPT, UR18, UR4, UPT ;  /* 0x000000041200728c */ /* 0x000fc8000bf06270 */
[----:B------:R-:W-:-:S06]  /*0420*/  USEL UR22, UR22, 0xffffffff, !UP0 ;  /* 0xffffffff16167887 */ /* 0x000fcc000c000000 */
.L_x_3468:
        /* <DEDUP_REMOVED lines=51> */
[----:B------:R-:W-:-:S03]  /*0760*/  UIMAD UR5, UR4, UR5, URZ ;  /* 0x00000005040572a4 */ /* 0x000fc6000f8e023f */
        /* <DEDUP_REMOVED lines=12> */
.L_x_3472:
        /* <DEDUP_REMOVED lines=8> */
[----:B----4-:R1:W4:Y:S02]  /*08b0*/  R2UR UR5, R0 ;  /* 0x00000000000573c2 */ /* 0x01032400000e0000 */
[----:B-1--4-:R-:W-:Y:S05]  /*08c0*/  BRA `(.L_x_3474) ;  /* 0x0000006000007947 */ /* 0x012fea0003800000 */
.L_x_3473:
[----:B------:R-:W-:Y:S05]  /*08d0*/  @!P4 BRA `(.L_x_3474) ;  /* 0x000000500000c947 */ /* 0x000fea0003800000 */
[----:B-1--4-:R-:W4:Y:S04]  /*08e0*/  LDG.E R0, [R8.64] ;  /* 0x0000001a08007981 */ /* 0x012f28000c1e1900 */
[----:B---3--:R-:W3:Y:S01]  /*08f0*/  LDG.E R3, [R8.64+0x4] ;  /* 0x0000041a08037981 */ /* 0x008ee2000c1e1900 */
[----:B----4-:R-:W1:Y:S08]  /*0900*/  R2UR UR5, R0 ;  /* 0x00000000000573c2 */ /* 0x010e7000000e0000 */
[----:B---3--:R-:W1:Y:S02]  /*0910*/  R2UR UR6, R3 ;  /* 0x00000000030673c2 */ /* 0x008e6400000e0000 */
[----:B-1----:R-:W-:-:S06]  /*0920*/  UIADD3 UR5, -UR5, UR6, URZ ;  /* 0x0000000605057290 */ /* 0x002fcc000fffe13f */
.L_x_3474:
        /* <DEDUP_REMOVED lines=23> */
[----:B------:R-:W-:Y:S02]  /*0aa0*/  @UP2 USHF.R.U32.HI UR6, URZ, UR7, UR25 ;  /* 0x000000073f062299 */ /* 0x000fe40008011619 */
[----:B------:R-:W-:-:S02]  /*0ab0*/  UIADD3 UR7, UR14, 0x2f, URZ ;  /* 0x0000002f0e077890 */ /* 0x000fc4000fffe03f */
[----:B--2---:R-:W-:Y:S02]  /*0ac0*/  UIADD3 UR12, UR14, 0x30, -UR21 ;  /* 0x000000300e0c7890 */ /* 0x004fe4000fffe815 */
[----:B------:R-:W-:Y:S02]  /*0ad0*/  UIMAD.WIDE UR24, UR7, 0x2aaaaaab, URZ ;  /* 0x2aaaaaab071878a5 */ /* 0x000fe4000f8e023f */
[----:B------:R-:W-:-:S04]  /*0ae0*/  UIADD3 UR6, UR12, UR6, URZ ;  /* 0x000000060c067290 */ /* 0x000fc8000fffe03f */
[----:B------:R-:W-:Y:S02]  /*0af0*/  UIMAD.WIDE UR6, UR6, 0x2aaaaaab, URZ ;  /* 0x2aaaaaab060678a5 */ /* 0x000fe4000f8e023f */
[----:B------:R-:W-:Y:S02]  /*0b00*/  UMOV UR9, UR25 ;  /* 0x0000001900097c82 */ /* 0x000fe40008000000 */
[----:B------:R-:W-:Y:S02]  /*0b10*/  USHF.R.U32.HI UR13, URZ, 0x1f, UR9 ;  /* 0x0000001f3f0d7899 */ /* 0x000fe40008011609 */
[----:B------:R-:W-:Y:S02]  /*0b20*/  USHF.R.U32.HI UR6, URZ, 0x1f, UR7 ;  /* 0x0000001f3f067899 */ /* 0x000fe40008011607 */
[----:B------:R-:W-:Y:S02]  /*0b30*/  ULEA.HI.SX32 UR13, UR9, UR13, 0x1d ;  /* 0x0000000d090d7291 */ /* 0x000fe4000f8fea3f */
[----:B------:R-:W-:-:S04]  /*0b40*/  ULEA.HI.SX32 UR6, UR7, UR6, 0x1d ;  /* 0x0000000607067291 */ /* 0x000fc8000f8fea3f */
[----:B------:R-:W-:-:S04]  /*0b50*/  UISETP.LT.AND UP0, UPT, UR13, UR6, UPT ;  /* 0x000000060d00728c */ /* 0x000fc8000bf01270 */
[----:B------:R-:W-:Y:S02]  /*0b60*/  USEL UR7, UR13, UR6, UP0 ;  /* 0x000000060d077287 */ /* 0x000fe40008000000 */
[----:B------:R-:W-:Y:S02]  /*0b70*/  UIADD3 UR6, -UR8, URZ, URZ ;  /* 0x0000003f08067290 */ /* 0x000fe4000fffe13f */
[----:B------:R-:W-:Y:S02]  /*0b80*/  UIMAD UR7, UR7, 0x30, -UR8 ;  /* 0x00000030070778a4 */ /* 0x000fe4000f8e0a08 */
[----:B------:R-:W-:Y:S02]  /*0b90*/  UISETP.LT.AND UP1, UPT, URZ, UR6, UPT ;  /* 0x000000063f00728c */ /* 0x000fe4000bf21270 */
[----:B------:R-:W-:Y:S02]  /*0ba0*/  UISETP.LT.AND UP0, UPT, UR7, UR4, UPT ;  /* 0x000000040700728c */ /* 0x000fe4000bf01270 */
[----:B------:R-:W-:-:S02]  /*0bb0*/  USEL UR6, URZ, UR6, !UP1 ;  /* 0x000000063f067287 */ /* 0x000fc4000c800000 */
[----:B------:R-:W-:Y:S02]  /*0bc0*/  USEL UR7, UR7, UR4, UP0 ;  /* 0x0000000407077287 */ /* 0x000fe40008000000 */
[----:B------:R-:W-:Y:S02]  /*0bd0*/  UIMAD.WIDE.U32 UR24, UR6, -0x55555555, URZ ;  /* 0xaaaaaaab061878a5 */ /* 0x000fe4000f8e003f */
[----:B------:R-:W-:-:S11]  /*0be0*/  UISETP.GT.AND UP0, UPT, UR7, UR6, UPT ;  /* 0x000000060700728c */ /* 0x000fd6000bf04270 */
[----:B------:R-:W-:-:S04]  /*0bf0*/  @UP0 UIADD3 UR7, UR7, 0x2f, URZ ;  /* 0x0000002f07070890 */ /* 0x000fc8000fffe03f */
[----:B------:R-:W-:Y:S02]  /*0c00*/  UIMAD.WIDE UR8, UR7, 0x2aaaaaab, URZ ;  /* 0x2aaaaaab070878a5 */ /* 0x000fe4000f8e023f */
[----:B------:R-:W-:Y:S02]  /*0c10*/  USHF.R.U32.HI UR7, URZ, 0x5, UR25 ;  /* 0x000000053f077899 */ /* 0x000fe40008011619 */
[----:B------:R-:W-:-:S05]  /*0c20*/  @UP0 USHF.R.U32.HI UR8, URZ, 0x1f, UR9 ;  /* 0x0000001f3f080899 */ /* 0x000fca0008011609 */
[----:B------:R-:W-:Y:S02]  /*0c30*/  UMOV UR6, UR7 ;  /* 0x0000000700067c82 */ /* 0x000fe40008000000 */
[----:B------:R-:W-:-:S04]  /*0c40*/  @UP0 ULEA.HI.SX32 UR6, UR9, UR8, 0x1d ;  /* 0x0000000809060291 */ /* 0x000fc8000f8fea3f */
[----:B------:R-:W-:-:S06]  /*0c50*/  UISETP.GT.AND UP0, UPT, UR6, UR7, UPT ;  /* 0x000000070600728c */ /* 0x000fcc000bf04270 */
[----:B------:R-:W-:-:S13]  /*0c60*/  PLOP3.LUT P0, PT, PT, PT, UP0, 0x80, 0x0 ;  /* 0x000000000000781c */ /* 0x000fda0003f0f008 */
[----:B------:R-:W-:Y:S05]  /*0c70*/  @!P0 BRA `(.L_x_3475) ;  /* 0x00006f9000008947 */ /* 0x000fea0003800000 */
[----:B-1----:R-:W-:Y:S02]  /*0c80*/  ULDC.64 UR8, c[0x0][0x340] ;  /* 0x0000d00000087ab9 */ /* 0x002fe40000000a00 */
[----:B------:R-:W-:Y:S01]  /*0c90*/  UISETP.NE.U32.AND UP1, UPT, URZ, UR8, UPT ;  /* 0x000000083f00728c */ /* 0x000fe2000bf25070 */
[----:B------:R-:W-:Y:S01]  /*0ca0*/  SHF.R.S32.HI R6, RZ, 0x1f, R215 ;  /* 0x0000001fff067819 */ /* 0x000fe200000114d7 */
[----:B------:R-:W-:Y:S02]  /*0cb0*/  UMOV UR39, 0x30 ;  /* 0x0000003000277882 */ /* 0x000fe40000000000 */
[----:B------:R-:W-:Y:S02]  /*0cc0*/  UISETP.NE.AND.EX UP1, UPT, URZ, UR9, UPT, UP1 ;  /* 0x000000093f00728c */ /* 0x000fe4000bf25310 */
[----:B------:R-:W-:Y:S02]  /*0cd0*/  ULDC.64 UR24, c[0x0][0x238] ;  /* 0x00008e0000187ab9 */ /* 0x000fe40000000a00 */
[----:B------:R-:W-:-:S02]  /*0ce0*/  ULDC.64 UR8, c[0x0][0x340] ;  /* 0x0000d00000087ab9 */ /* 0x000fc40000000a00 */
[----:B------:R-:W-:-:S05]  /*0cf0*/  PLOP3.LUT P1, PT, PT, PT, UP1, 0x80, 0x0 ;  /* 0x000000000000781c */ /* 0x000fca0003f2f018 */
[----:B------:R-:W-:Y:S01]  /*0d00*/  @UP1 UIMAD.WIDE UR8, UR22, UR10, UR8 ;  /* 0x0000000a160812a5 */ /* 0x000fe2000f8e0208 */
[-C--:B------:R-:W-:Y:S01]  /*0d10*/  LEA.HI R4, R6, R215.reuse, RZ, 0x3 ;  /* 0x000000d706047211 */ /* 0x080fe200078f18ff */
[----:B------:R-:W-:Y:S02]  /*0d20*/  UIADD3 UR6, UR6, -0x1, URZ ;  /* 0xffffffff06067890 */ /* 0x000fe4000fffe03f */
[----:B------:R-:W-:Y:S02]  /*0d30*/  ULDC.64 UR10, c[0x0][0x240] ;  /* 0x00009000000a7ab9 */ /* 0x000fe40000000a00 */
[----:B------:R-:W-:Y:S02]  /*0d40*/  IMAD.U32 R8, RZ, RZ, UR8 ;  /* 0x00000008ff087e24 */ /* 0x000fe4000f8e00ff */
[----:B------:R-:W-:Y:S01]  /*0d50*/  IMAD.U32 R9, RZ, RZ, UR9 ;  /* 0x00000009ff097e24 */ /* 0x000fe2000f8e00ff */
[----:B------:R-:W-:Y:S01]  /*0d60*/  SHF.R.S32.HI R16, RZ, 0x3, R4 ;  /* 0x00000003ff107819 */ /* 0x000fe20000011404 */
[----:B------:R-:W-:Y:S01]  /*0d70*/  UIMAD UR28, UR6, -0x30, UR4 ;  /* 0xffffffd0061c78a4 */ /* 0x000fe2000f8e0204 */
[----:B------:R-:W-:Y:S01]  /*0d80*/  LOP3.LUT R4, R4, 0xfffffff8, RZ, 0xc0, !PT ;  /* 0xfffffff804047812 */ /* 0x000fe200078ec0ff */
[----:B------:R-:W-:Y:S01]  /*0d90*/  ULDC.64 UR8, c[0x0][0x260] ;  /* 0x0000980000087ab9 */ /* 0x000fe20000000a00 */
[----:B------:R-:W-:Y:S01]  /*0da0*/  SHF.R.S32.HI R5, RZ, 0x1f, R16 ;  /* 0x0000001fff057819 */ /* 0x000fe20000011410 */
[----:B------:R1:W2:Y:S01]  /*0db0*/  @P1 LDG.E R0, [R8.64] ;  /* 0x0000001a08001981 */ /* 0x0002a2000c1e1900 */
[----:B-----5:R-:W-:Y:S01]  /*0dc0*/  IADD3 R148, P0, R16, R2, RZ ;  /* 0x0000000210947210 */ /* 0x020fe20007f1e0ff */
[----:B------:R-:W-:Y:S01]  /*0dd0*/  IMAD.IADD R3, R215, 0x1, -R4 ;  /* 0x00000001d7037824 */ /* 0x000fe200078e0a04 */
[----:B------:R-:W-:Y:S01]  /*0de0*/  UISETP.LT.AND UP0, UPT, UR28, 0x30, UPT ;  /* 0x000000301c00788c */ /* 0x000fe2000bf01270 */
[----:B------:R-:W-:Y:S01]  /*0df0*/  LEA.HI R6, R6, R215, RZ, 0x6 ;  /* 0x000000d706067211 */ /* 0x000fe200078f30ff */
[----:B------:R-:W-:Y:S01]  /*0e00*/  UIMAD UR10, UR15, UR10, URZ ;  /* 0x0000000a0f0a72a4 */ /* 0x000fe2000f8e023f */
[C---:B------:R-:W-:Y:S01]  /*0e10*/  IMAD.SHL.U32 R18, R3.reuse, 0x8, RZ ;  /* 0x0000000803127824 */ /* 0x040fe200078e00ff */
[----:B------:R-:W-:Y:S01]  /*0e20*/  LEA.HI.X.SX32 R149, R2, R5, 0x1, P0 ;  /* 0x0000000502957211 */ /* 0x000fe200000f0eff */
[----:B------:R-:W-:Y:S01]  /*0e30*/  USEL UR29, UR28, 0x30, UP0 ;  /* 0x000000301c1d7887 */ /* 0x000fe20008000000 */
[----:B------:R-:W-:Y:S01]  /*0e40*/  IMAD.SHL.U32 R20, R3, 0x4, RZ ;  /* 0x0000000403147824 */ /* 0x000fe200078e00ff */
[----:B------:R-:W-:Y:S01]  /*0e50*/  UIMAD UR8, UR15, UR8, URZ ;  /* 0x000000080f0872a4 */ /* 0x000fe2000f8e023f */
[--C-:B------:R-:W-:Y:S01]  /*0e60*/  SHF.R.S32.HI R19, RZ, 0x1f, R18.reuse ;  /* 0x0000001fff137819 */ /* 0x100fe20000011412 */
[----:B------:R-:W-:Y:S01]  /*0e70*/  IMAD R7, R149, c[0x0][0x238], RZ ;  /* 0x00008e0095077a24 */ /* 0x000fe200078e02ff */
[----:B------:R-:W-:Y:S01]  /*0e80*/  USHF.R.S32.HI UR31, URZ, 0x1f, UR22 ;  /* 0x0000001f3f1f7899 */ /* 0x000fe20008011416 */
[----:B------:R-:W-:Y:S01]  /*0e90*/  IADD3 R2, -R16, UR29, RZ ;  /* 0x0000001d10027c10 */ /* 0x000fe2000fffe1ff */
[----:B------:R-:W-:Y:S01]  /*0ea0*/  UIMAD UR28, UR16, UR11, UR10 ;  /* 0x0000000b101c72a4 */ /* 0x000fe2000f8e020a */
[----:B------:R-:W-:Y:S01]  /*0eb0*/  IMAD R10, R148, c[0x0][0x23c], R7 ;  /* 0x00008f00940a7a24 */ /* 0x000fe200078e0207 */
[----:B------:R-:W-:Y:S01]  /*0ec0*/  USEL UR34, UR22, URZ, !UP3 ;  /* 0x0000003f16227287 */ /* 0x000fe2000d800000 */
[C---:B------:R-:W-:Y:S01]  /*0ed0*/  ISETP.GE.AND P0, PT, R2.reuse, 0x1, PT ;  /* 0x000000010200780c */ /* 0x040fe20003f06270 */
[----:B------:R-:W-:Y:S01]  /*0ee0*/  USEL UR33, UR31, URZ, !UP3 ;  /* 0x0000003f1f217287 */ /* 0x000fe2000d800000 */
[----:B------:R-:W-:Y:S01]  /*0ef0*/  ISETP.GT.AND P3, PT, R2, 0x20, PT ;  /* 0x000000200200780c */ /* 0x000fe20003f64270 */
[----:B------:R-:W-:Y:S01]  /*0f00*/  IMAD.U32 R2, RZ, RZ, UR16 ;  /* 0x00000010ff027e24 */ /* 0x000fe2000f8e00ff */
[----:B------:R-:W-:Y:S01]  /*0f10*/  UIMAD UR10, UR16, UR9, UR8 ;  /* 0x00000009100a72a4 */ /* 0x000fe2000f8e0208 */
[----:B------:R-:W-:Y:S01]  /*0f20*/  IMAD.U32 R150, RZ, RZ, UR34 ;  /* 0x00000022ff967e24 */ /* 0x000fe2000f8e00ff */
[----:B------:R-:W-:Y:S01]  /*0f30*/  UIMAD UR23, UR39, UR25, URZ ;  /* 0x00000019271772a4 */ /* 0x000fe2000f8e023f */
[----:B-1----:R-:W-:Y:S01]  /*0f40*/  IMAD.WIDE.U32 R8, R148, c[0x0][0x238], R18 ;  /* 0x00008e0094087a25 */ /* 0x002fe200078e0012 */
[----:B------:R-:W-:Y:S01]  /*0f50*/  ULDC.64 UR8, c[0x0][0x248] ;  /* 0x0000920000087ab9 */ /* 0x000fe20000000a00 */
[----:B------:R-:W-:Y:S01]  /*0f60*/  IADD3 R15, R20, 0x40, RZ ;  /* 0x00000040140f7810 */ /* 0x000fe20007ffe0ff */
[----:B------:R-:W-:Y:S01]  /*0f70*/  UIMAD UR8, UR33, UR8, URZ ;  /* 0x00000008210872a4 */ /* 0x000fe2000f8e023f */
[----:B------:R-:W-:Y:S01]  /*0f80*/  IMAD.IADD R11, R9, 0x1, R10 ;  /* 0x00000001090b7824 */ /* 0x000fe200078e020a */
[----:B------:R-:W-:Y:S01]  /*0f90*/  UIMAD.WIDE.U32 UR24, UR39, UR24, URZ ;  /* 0x00000018271872a5 */ /* 0x000fe2000f8e003f */
[----:B------:R-:W-:Y:S01]  /*0fa0*/  IMAD.MOV.U32 R10, RZ, RZ, R8 ;  /* 0x000000ffff0a7224 */ /* 0x000fe200078e0008 */
[----:B------:R-:W-:Y:S01]  /*0fb0*/  UIMAD UR11, UR34, UR9, UR8 ;  /* 0x00000009220b72a4 */ /* 0x000fe2000f8e0208 */
[----:B------:R-:W-:Y:S01]  /*0fc0*/  IMAD.SHL.U32 R113, R16, 0x40, RZ ;  /* 0x0000004010717824 */ /* 0x000fe200078e00ff */
[----:B------:R-:W-:Y:S01]  /*0fd0*/  UIADD3 UR23, UR25, UR23, URZ ;  /* 0x0000001719177290 */ /* 0x000fe2000fffe03f */
[----:B------:R-:W-:Y:S01]  /*0fe0*/  IMAD.WIDE.U32 R152, R2, c[0x0][0x240], R10 ;  /* 0x0000900002987a25 */ /* 0x000fe200078e000a */
[----:B------:R-:W-:Y:S01]  /*0ff0*/  USHF.R.S32.HI UR30, URZ, 0x1f, UR6 ;  /* 0x0000001f3f1e7899 */ /* 0x000fe20008011406 */
[----:B------:R-:W-:Y:S01]  /*1000*/  IADD3 R114, R18, 0x80, RZ ;  /* 0x0000008012727810 */ /* 0x000fe20007ffe0ff */
[----:B------:R-:W-:Y:S01]  /*1010*/  UIMAD UR32, UR23, UR6, URZ ;  /* 0x00000006172072a4 */ /* 0x000fe2000f8e023f */
[----:B------:R-:W-:Y:S01]  /*1020*/  IMAD R9, R5, c[0x0][0x280], RZ ;  /* 0x0000a00005097a24 */ /* 0x000fe200078e02ff */
[----:B------:R-:W-:Y:S01]  /*1030*/  IADD3 R153, R153, UR28, RZ ;  /* 0x0000001c99997c10 */ /* 0x000fe2000fffe0ff */
[----:B------:R-:W-:Y:S01]  /*1040*/  IMAD.SHL.U32 R6, R6, 0x8, RZ ;  /* 0x0000000806067824 */ /* 0x000fe200078e00ff */
[----:B------:R-:W-:Y:S01]  /*1050*/  LOP3.LUT R113, R113, 0x1c0, RZ, 0xc0, !PT ;  /* 0x000001c071717812 */ /* 0x000fe200078ec0ff */
[----:B------:R-:W-:Y:S01]  /*1060*/  IMAD R5, R5, c[0x0][0x290], RZ ;  /* 0x0000a40005057a24 */ /* 0x000fe200078e02ff */
[----:B------:R-:W-:Y:S01]  /*1070*/  UIMAD UR30, UR30, UR24, UR32 ;  /* 0x000000181e1e72a4 */ /* 0x000fe2000f8e0220 */
[----:B------:R-:W-:Y:S01]  /*1080*/  IMAD.WIDE.U32 R152, R150, c[0x0][0x248], R152 ;  /* 0x0000920096987a25 */ /* 0x000fe200078e0098 */
[----:B------:R-:W-:Y:S01]  /*1090*/  LOP3.LUT R6, R6, 0xfffffe00, RZ, 0xc0, !PT ;  /* 0xfffffe0006067812 */ /* 0x000fe200078ec0ff */
[----:B------:R-:W-:Y:S01]  /*10a0*/  UMOV UR35, 0x5 ;  /* 0x0000000500237882 */ /* 0x000fe20000000000 */
[----:B------:R-:W-:Y:S01]  /*10b0*/  LOP3.LUT R110, R113, 0x38, R18, 0xf8, !PT ;  /* 0x00000038716e7812 */ /* 0x000fe200078ef812 */
[----:B------:R-:W-:Y:S01]  /*10c0*/  IMAD.U32 R108, RZ, RZ, UR24 ;  /* 0x00000018ff6c7e24 */ /* 0x000fe2000f8e00ff */
[----:B------:R-:W-:Y:S01]  /*10d0*/  IADD3 R155, R153, UR11, RZ ;  /* 0x0000000b999b7c10 */ /* 0x000fe2000fffe0ff */
[----:B------:R-:W-:Y:S01]  /*10e0*/  IMAD.U32 R7, RZ, RZ, UR16 ;  /* 0x00000010ff077e24 */ /* 0x000fe2000f8e00ff */
[----:B------:R-:W-:Y:S01]  /*10f0*/  SHF.R.U32.HI R111, RZ, 0x3, R113 ;  /* 0x00000003ff6f7819 */ /* 0x000fe20000011671 */
[----:B------:R-:W-:Y:S01]  /*1100*/  IMAD.MOV.U32 R154, RZ, RZ, R152 ;  /* 0x000000ffff9a7224 */ /* 0x000fe200078e0098 */
[----:B------:R-:W-:Y:S01]  /*1110*/  IADD3 R112, R18, 0xc0, RZ ;  /* 0x000000c012707810 */ /* 0x000fe20007ffe0ff */
[----:B------:R-:W-:Y:S01]  /*1120*/  IMAD.IADD R14, R20, 0x1, R15 ;  /* 0x00000001140e7824 */ /* 0x000fe200078e020f */
[----:B------:R-:W-:Y:S01]  /*1130*/  ISETP.GE.AND P2, PT, R18, c[0x0][0x1d4], PT ;  /* 0x0000750012007a0c */ /* 0x000fe20003f46270 */
[----:B------:R-:W-:Y:S01]  /*1140*/  IMAD R158, R16, c[0x0][0x284], R9 ;  /* 0x0000a100109e7a24 */ /* 0x000fe200078e0209 */
[----:B------:R-:W-:Y:S01]  /*1150*/  ISETP.GE.AND P5, PT, R114, c[0x0][0x1d4], PT ;  /* 0x0000750072007a0c */ /* 0x000fe20003fa6270 */
[----:B------:R-:W-:Y:S01]  /*1160*/  IMAD R156, R16, c[0x0][0x294], R5 ;  /* 0x0000a500109c7a24 */ /* 0x000fe200078e0205 */
[----:B------:R-:W-:Y:S01]  /*1170*/  ISETP.GE.AND P6, PT, R14, c[0x0][0x1d4], PT ;  /* 0x000075000e007a0c */ /* 0x000fe20003fc6270 */
[----:B------:R-:W-:Y:S01]  /*1180*/  IMAD.WIDE.U32 R8, R7, c[0x0][0x260], R18 ;  /* 0x0000980007087a25 */ /* 0x000fe200078e0012 */
[----:B------:R-:W-:Y:S01]  /*1190*/  ISETP.GE.AND P4, PT, R112, c[0x0][0x1d4], PT ;  /* 0x0000750070007a0c */ /* 0x000fe20003f86270 */
[----:B------:R-:W-:Y:S01]  /*11a0*/  ULDC UR28, c[0x0][0x23c] ;  /* 0x00008f00001c7ab9 */ /* 0x000fe20000000800 */
[----:B------:R-:W-:Y:S01]  /*11b0*/  LOP3.LUT R110, R6, R110, R111, 0xf6, !PT ;  /* 0x0000006e066e7212 */ /* 0x000fe200078ef66f */
[----:B------:R-:W-:Y:S01]  /*11c0*/  IMAD.WIDE.U32 R4, R108, UR6, R154 ;  /* 0x000000066c047c25 */ /* 0x000fe2000f8e009a */
[----:B------:R-:W-:Y:S01]  /*11d0*/  IADD3 R9, R9, UR10, RZ ;  /* 0x0000000a09097c10 */ /* 0x000fe2000fffe0ff */
[----:B------:R-:W-:Y:S01]  /*11e0*/  ULDC UR10, c[0x0][0x238] ;  /* 0x00008e00000a7ab9 */ /* 0x000fe20000000800 */
[--C-:B------:R-:W-:Y:S01]  /*11f0*/  SHF.R.S32.HI R21, RZ, 0x1f, R20.reuse ;  /* 0x0000001fff157819 */ /* 0x100fe20000011414 */
[----:B------:R-:W-:Y:S01]  /*1200*/  USHF.L.U32 UR29, UR10, 0x5, URZ ;  /* 0x000000050a1d7899 */ /* 0x000fe2000800063f */
[----:B------:R-:W-:Y:S01]  /*1210*/  IMAD.SHL.U32 R110, R110, 0x2, RZ ;  /* 0x000000026e6e7824 */ /* 0x000fe200078e00ff */
[----:B------:R-:W-:Y:S01]  /*1220*/  USHF.L.U64.HI UR28, UR10, UR35, UR28 ;  /* 0x000000230a1c7299 */ /* 0x000fe2000801021c */
[----:B------:R-:W-:Y:S01]  /*1230*/  P2R R118, PR, RZ, 0x4 ;  /* 0x00000004ff767803 */ /* 0x000fe20000000000 */
[----:B------:R-:W-:Y:S01]  /*1240*/  IMAD.U32 R109, RZ, RZ, UR25 ;  /* 0x00000019ff6d7e24 */ /* 0x000fe2000f8e00ff */
[C---:B------:R-:W-:Y:S01]  /*1250*/  IADD3 R109, R16.reuse, 0x20, RZ ;  /* 0x00000020106d7810 */ /* 0x040fe20007ffe0ff */
[C---:B------:R-:W-:Y:S01]  /*1260*/  IMAD.WIDE.U32 R160, R16.reuse, c[0x0][0x290], R20 ;  /* 0x0000a40010a07a25 */ /* 0x040fe200078e0014 */
[----:B------:R-:W-:Y:S01]  /*1270*/  ULDC.64 UR8, c[0x0][0x280] ;  /* 0x0000a00000087ab9 */ /* 0x000fe20000000a00 */
[----:B------:R-:W-:Y:S01]  /*1280*/  SHF.R.S32.HI R127, RZ, 0x1f, R106 ;  /* 0x0000001fff7f7819 */ /* 0x000fe2000001146a */
[----:B------:R-:W-:Y:S01]  /*1290*/  UIMAD UR37, UR39, UR9, URZ ;  /* 0x00000009272572a4 */ /* 0x000fe2000f8e023f */
[----:B------:R-:W-:Y:S01]  /*12a0*/  IMAD.WIDE.U32 R10, R16, c[0x0][0x290], R18 ;  /* 0x0000a400100a7a25 */ /* 0x000fe200078e0012 */
[----:B------:R-:W-:Y:S01]  /*12b0*/  USHF.L.U32 UR32, UR8, 0x5, URZ ;  /* 0x0000000508207899 */ /* 0x000fe2000800063f */
[----:B------:R-:W-:Y:S01]  /*12c0*/  SHF.R.S32.HI R125, RZ, 0x1f, R112 ;  /* 0x0000001fff7d7819 */ /* 0x000fe20000011470 */
[----:B------:R-:W-:Y:S01]  /*12d0*/  UIMAD.WIDE.U32 UR40, UR8, 0x30, URZ ;  /* 0x00000030082878a5 */ /* 0x000fe2000f8e003f */
[----:B------:R-:W-:Y:S01]  /*12e0*/  IMAD.IADD R161, R161, 0x1, R156 ;  /* 0x00000001a1a17824 */ /* 0x000fe200078e029c */
[----:B------:R-:W-:Y:S01]  /*12f0*/  ULDC.64 UR10, c[0x0][0x268] ;  /* 0x00009a00000a7ab9 */ /* 0x000fe20000000a00 */
[----:B------:R-:W-:Y:S01]  /*1300*/  IMAD.IADD R157, R156, 0x1, R11 ;  /* 0x000000019c9d7824 */ /* 0x000fe200078e020b */
[----:B------:R-:W-:Y:S01]  /*1310*/  UIMAD UR10, UR33, UR10, URZ ;  /* 0x0000000a210a72a4 */ /* 0x000fe2000f8e023f */
[----:B------:R-:W-:Y:S01]  /*1320*/  IMAD.WIDE.U32 R150, R150, c[0x0][0x268], R8 ;  /* 0x00009a0096967a25 */ /* 0x000fe200078e0008 */
[----:B------:R-:W-:Y:S01]  /*1330*/  SHF.R.S32.HI R8, RZ, 0x1f, R109 ;  /* 0x0000001fff087819 */ /* 0x000fe2000001146d */
[----:B------:R-:W-:Y:S01]  /*1340*/  UIADD3 UR37, UR41, UR37, URZ ;  /* 0x0000002529257290 */ /* 0x000fe2000fffe03f */
[----:B------:R-:W-:Y:S01]  /*1350*/  LEA.HI R125, R125, R112, RZ, 0x3 ;  /* 0x000000707d7d7211 */ /* 0x000fe200078f18ff */
[----:B------:R-:W-:Y:S01]  /*1360*/  IMAD.MOV.U32 R156, RZ, RZ, R10 ;  /* 0x000000ffff9c7224 */ /* 0x000fe200078e000a */
[----:B------:R-:W-:Y:S01]  /*1370*/  LEA.HI R11, R8, R109, RZ, 0x3 ;  /* 0x0000006d080b7211 */ /* 0x000fe200078f18ff */
[----:B------:R-:W-:Y:S01]  /*1380*/  IMAD.SHL.U32 R107, R109, 0x40, RZ ;  /* 0x000000406d6b7824 */ /* 0x000fe200078e00ff */
[----:B------:R-:W-:Y:S01]  /*1390*/  UIMAD UR11, UR34, UR11, UR10 ;  /* 0x0000000b220b72a4 */ /* 0x000fe2000f8e020a */
[----:B------:R-:W-:Y:S01]  /*13a0*/  IMAD.WIDE.U32 R162, R16, c[0x0][0x280], R20 ;  /* 0x0000a00010a27a25 */ /* 0x000fe200078e0014 */
[----:B------:R-:W-:-:S02]  /*13b0*/  LOP3.LUT R125, R125, 0xfffffff8, RZ, 0xc0, !PT ;  /* 0xfffffff87d7d7812 */ /* 0x000fc400078ec0ff */
[----:B------:R-:W-:Y:S01]  /*13c0*/  LOP3.LUT R107, R107, 0x1c0, RZ, 0xc0, !PT ;  /* 0x000001c06b6b7812 */ /* 0x000fe200078ec0ff */
[----:B------:R-:W-:Y:S01]  /*13d0*/  IMAD.SHL.U32 R11, R11, 0x40, RZ ;  /* 0x000000400b0b7824 */ /* 0x000fe200078e00ff */
[----:B------:R-:W-:Y:S01]  /*13e0*/  P2R R116, PR, RZ, 0x20 ;  /* 0x00000020ff747803 */ /* 0x000fe20000000000 */
[----:B------:R-:W-:Y:S01]  /*13f0*/  IMAD.WIDE.U32 R22, R16, c[0x0][0x280], R18 ;  /* 0x0000a00010167a25 */ /* 0x000fe200078e0012 */
[----:B------:R-:W-:Y:S02]  /*1400*/  SHF.R.U32.HI R120, RZ, 0x3, R107 ;  /* 0x00000003ff787819 */ /* 0x000fe4000001166b */
[----:B------:R-:W-:Y:S01]  /*1410*/  LOP3.LUT R11, R11, 0xfffffe00, RZ, 0xc0, !PT ;  /* 0xfffffe000b0b7812 */ /* 0x000fe200078ec0ff */
[----:B------:R-:W-:Y:S01]  /*1420*/  IMAD.MOV.U32 R134, RZ, RZ, c[0x0][0x27c] ;  /* 0x00009f00ff867624 */ /* 0x000fe200078e00ff */
[----:B------:R-:W-:Y:S01]  /*1430*/  P2R R115, PR, RZ, 0x10 ;  /* 0x00000010ff737803 */ /* 0x000fe20000000000 */
[----:B------:R-:W-:Y:S01]  /*1440*/  IMAD.IADD R163, R163, 0x1, R158 ;  /* 0x00000001a3a37824 */ /* 0x000fe200078e029e */
[----:B------:R-:W-:Y:S01]  /*1450*/  P2R R117, PR, RZ, 0x40 ;  /* 0x00000040ff757803 */ /* 0x000fe20000000000 */
[----:B------:R-:W-:Y:S01]  /*1460*/  IMAD.IADD R159, R158, 0x1, R23 ;  /* 0x000000019e9f7824 */ /* 0x000fe200078e0217 */
[----:B------:R-:W-:Y:S01]  /*1470*/  IADD3 R119, R119, UR5, RZ ;  /* 0x0000000577777c10 */ /* 0x000fe2000fffe0ff */
[----:B------:R-:W-:Y:S01]  /*1480*/  IMAD.MOV.U32 R136, RZ, RZ, c[0x0][0x2b8] ;  /* 0x0000ae00ff887624 */ /* 0x000fe200078e00ff */
[----:B------:R-:W-:Y:S01]  /*1490*/  IADD3 R121, -R16, 0x30, RZ ;  /* 0x0000003010797810 */ /* 0x000fe20007ffe1ff */
[----:B------:R-:W-:Y:S01]  /*14a0*/  IMAD.MOV.U32 R158, RZ, RZ, R22 ;  /* 0x000000ffff9e7224 */ /* 0x000fe200078e0016 */
[----:B------:R-:W-:Y:S01]  /*14b0*/  SHF.R.S32.HI R122, RZ, 0x1f, R125 ;  /* 0x0000001fff7a7819 */ /* 0x000fe2000001147d */
[----:B------:R-:W-:Y:S01]  /*14c0*/  IMAD.WIDE.U32 R160, R106, c[0x0][0x290], R160 ;  /* 0x0000a4006aa07a25 */ /* 0x000fe200078e00a0 */
[----:B------:R-:W-:-:S03]  /*14d0*/  IADD3 R129, R151, UR11, RZ ;  /* 0x0000000b97817c10 */ /* 0x000fc6000fffe0ff */
[----:B------:R-:W-:Y:S02]  /*14e0*/  IMAD.MOV.U32 R74, RZ, RZ, c[0x0][0x27c] ;  /* 0x00009f00ff4a7624 */ /* 0x000fe400078e00ff */
[----:B------:R-:W-:-:S04]  /*14f0*/  IMAD.WIDE.U32 R162, R106, c[0x0][0x280], R162 ;  /* 0x0000a0006aa27a25 */ /* 0x000fc800078e00a2 */
[----:B------:R-:W-:-:S04]  /*1500*/  IMAD.WIDE.U32 R158, R106, c[0x0][0x280], R158 ;  /* 0x0000a0006a9e7a25 */ /* 0x000fc800078e009e */
[----:B------:R-:W-:-:S04]  /*1510*/  IMAD.WIDE.U32 R156, R106, c[0x0][0x290], R156 ;  /* 0x0000a4006a9c7a25 */ /* 0x000fc800078e009c */
[----:B------:R-:W-:Y:S01]  /*1520*/  IMAD.SHL.U32 R74, R74, 0x2, RZ ;  /* 0x000000024a4a7824 */ /* 0x000fe200078e00ff */
[----:B--2---:R1:W2:Y:S01]  /*1530*/  @P1 R2UR UR36, R0 ;  /* 0x00000000002413c2 */ /* 0x0042a200000e0000 */
[C---:B------:R-:W-:Y:S02]  /*1540*/  @P0 LEA R24, P1, R4.reuse, c[0x0][0x220], 0x1 ;  /* 0x0000880004180a11 */ /* 0x040fe400078208ff */
[----:B-1----:R-:W-:Y:S01]  /*1550*/  IADD3 R0, R5, UR30, RZ ;  /* 0x0000001e05007c10 */ /* 0x002fe2000fffe0ff */
[----:B------:R-:W-:Y:S02]  /*1560*/  USHF.L.U64.HI UR30, UR8, UR35, UR9 ;  /* 0x00000023081e7299 */ /* 0x000fe40008010209 */
[----:B--2---:R-:W-:Y:S01]  /*1570*/  @UP1 USHF.R.S32.HI UR53, URZ, 0x1f, UR36 ;  /* 0x0000001f3f351899 */ /* 0x004fe20008011424 */
[C---:B------:R-:W-:Y:S01]  /*1580*/  @P0 LEA.HI.X R25, R4.reuse, c[0x0][0x224], R0, 0x1, P1 ;  /* 0x0000890004190a11 */ /* 0x040fe200008f0c00 */
[----:B------:R-:W-:Y:S01]  /*1590*/  ULDC.64 UR8, c[0x0][0x290] ;  /* 0x0000a40000087ab9 */ /* 0x000fe20000000a00 */
[----:B------:R-:W-:Y:S01]  /*15a0*/  @P3 IADD3 R5, P1, R4, UR29, RZ ;  /* 0x0000001d04053c10 */ /* 0x000fe2000ff3e0ff */
[----:B------:R-:W-:-:S02]  /*15b0*/  USHF.L.U64.HI UR35, UR8, UR35, UR9 ;  /* 0x0000002308237299 */ /* 0x000fc40008010209 */
[----:B------:R-:W-:Y:S01]  /*15c0*/  @!PT LDS RZ, [RZ] ;  /* 0x00000000fffff984 */ /* 0x000fe20000000800 */
[----:B------:R-:W-:Y:S01]  /*15d0*/  @!PT LDS RZ, [RZ] ;  /* 0x00000000fffff984 */ /* 0x000fe20000000800 */
[----:B------:R-:W-:Y:S01]  /*15e0*/  @!PT LDS RZ, [RZ] ;  /* 0x00000000fffff984 */ /* 0x000fe20000000800 */
[----:B------:R1:W-:Y:S01]  /*15f0*/  @P0 LDGSTS.E.BYPASS.LTC128B.128 [R110+0xa080], [R24.64], !P2 ;  /* 0x0a080000186e0fae */ /* 0x0003e2000d101d5a */
[----:B------:R-:W-:Y:S01]  /*1600*/  @P3 IADD3.X R0, R0, UR28, RZ, P1, !PT ;  /* 0x0000001c00003c10 */ /* 0x000fe20008ffe4ff */
[----:B------:R-:W-:Y:S01]  /*1610*/  UIMAD UR39, UR39, UR9, URZ ;  /* 0x00000009272772a4 */ /* 0x000fe2000f8e023f */
[----:B------:R-:W-:Y:S01]  /*1620*/  ISETP.GE.AND P1, PT, R18, c[0x0][0x27c], PT ;  /* 0x00009f0012007a0c */ /* 0x000fe20003f26270 */
[----:B------:R1:W-:Y:S01]  /*1630*/  @P0 LDGSTS.E.BYPASS.LTC128B.128 [R110+0xb880], [R24.64+0x80], !P6 ;  /* 0x0b880080186e0fae */ /* 0x0003e2000f101d5a */
[----:B------:R-:W-:Y:S01]  /*1640*/  ISETP.GE.AND P2, PT, R14, c[0x0][0x27c], PT ;  /* 0x00009f000e007a0c */ /* 0x000fe20003f46270 */
[----:B------:R-:W-:Y:S02]  /*1650*/  USHF.L.U32 UR38, UR8, 0x5, URZ ;  /* 0x0000000508267899 */ /* 0x000fe4000800063f */
[----:B------:R1:W-:Y:S01]  /*1660*/  @P0 LDGSTS.E.BYPASS.LTC128B.128 [R110+0xd080], [R24.64+0x100], !P5 ;  /* 0x0d080100186e0fae */ /* 0x0003e2000e901d5a */
[----:B------:R-:W-:Y:S01]  /*1670*/  SEL R7, RZ, c[0x0][0x27c], !P2 ;  /* 0x00009f00ff077a07 */ /* 0x000fe20005000000 */
[----:B------:R-:W-:-:S02]  /*1680*/  UIMAD.WIDE.U32 UR42, UR8, 0x30, URZ ;  /* 0x00000030082a78a5 */ /* 0x000fc4000f8e003f */
[----:B------:R1:W-:Y:S01]  /*1690*/  @P0 LDGSTS.E.BYPASS.LTC128B.128 [R110+0xe880], [R24.64+0x180], !P4 ;  /* 0x0e880180186e0fae */ /* 0x0003e2000e101d5a */
[C---:B------:R-:W-:Y:S01]  /*16a0*/  @P3 LEA R12, P0, R5.reuse, c[0x0][0x220], 0x1 ;  /* 0x00008800050c3a11 */ /* 0x040fe200078008ff */
[----:B------:R-:W-:Y:S01]  /*16b0*/  IMAD.IADD R10, R14, 0x1, R7 ;  /* 0x000000010e0a7824 */ /* 0x000fe200078e0207 */
[----:B------:R-:W-:Y:S02]  /*16c0*/  ULDC.64 UR8, c[0x0][0x1e8] ;  /* 0x00007a0000087ab9 */ /* 0x000fe40000000a00 */
[----:B------:R-:W-:Y:S01]  /*16d0*/  @P3 LEA.HI.X R13, R5, c[0x0][0x224], R0, 0x1, P0 ;  /* 0x00008900050d3a11 */ /* 0x000fe200000f0c00 */
[----:B------:R-:W-:Y:S01]  /*16e0*/  UIMAD UR44, UR15, UR8, URZ ;  /* 0x000000080f2c72a4 */ /* 0x000fe2000f8e023f */
[----:B------:R-:W-:Y:S01]  /*16f0*/  SEL R5, RZ, c[0x0][0x27c], !P1 ;  /* 0x00009f00ff057a07 */ /* 0x000fe20004800000 */
[----:B------:R-:W-:Y:S01]  /*1700*/  UIMAD.WIDE.U32 UR46, UR16, UR8, URZ ;  /* 0x00000008102e72a5 */ /* 0x000fe2000f8e003f */
[----:B------:R-:W-:Y:S01]  /*1710*/  ISETP.NE.AND P0, PT, R118, RZ, PT ;  /* 0x000000ff7600720c */ /* 0x000fe20003f05270 */
[----:B------:R-:W-:-:S02]  /*1720*/  UIMAD UR44, UR16, UR9, UR44 ;  /* 0x00000009102c72a4 */ /* 0x000fc4000f8e022c */
[----:B------:R-:W-:Y:S01]  /*1730*/  IMAD.IADD R5, R18, 0x1, R5 ;  /* 0x0000000112057824 */ /* 0x000fe200078e0205 */
[----:B------:R-:W-:Y:S02]  /*1740*/  ULDC.64 UR8, c[0x0][0x210] ;  /* 0x0000840000087ab9 */ /* 0x000fe40000000a00 */
[----:B------:R-:W-:Y:S02]  /*1750*/  UIMAD UR45, UR15, UR8, URZ ;  /* 0x000000080f2d72a4 */ /* 0x000fe4000f8e023f */
[----:B------:R-:W-:Y:S01]  /*1760*/  SHF.R.S32.HI R0, RZ, 0x1f, R5 ;  /* 0x0000001fff007819 */ /* 0x000fe20000011405 */
[----:B------:R-:W-:Y:S02]  /*1770*/  UIMAD.WIDE.U32 UR48, UR16, UR8, URZ ;  /* 0x00000008103072a5 */ /* 0x000fe4000f8e003f */
[----:B------:R-:W-:Y:S01]  /*1780*/  UIMAD UR45, UR16, UR9, UR45 ;  /* 0x00000009102d72a4 */ /* 0x000fe2000f8e022d */
[CC--:B------:R-:W-:Y:S01]  /*1790*/  LEA.HI R4, R0.reuse, R5.reuse, RZ, 0x3 ;  /* 0x0000000500047211 */ /* 0x0c0fe200078f18ff */
[----:B------:R2:W-:Y:S01]  /*17a0*/  @P3 LDGSTS.E.BYPASS.LTC128B.128 [R110+0xb080], [R12.64], !P0 ;  /* 0x0b0800000c6e3fae */ /* 0x0005e2000c101d5a */
[----:B------:R-:W-:Y:S01]  /*17b0*/  LEA.HI R0, R0, R5, RZ, 0x6 ;  /* 0x0000000500007211 */ /* 0x000fe200078f30ff */
[----:B------:R-:W-:Y:S01]  /*17c0*/  ULDC.64 UR8, c[0x0][0x2b0] ;  /* 0x0000ac0000087ab9 */ /* 0x000fe20000000a00 */
[----:B------:R-:W-:Y:S01]  /*17d0*/  SHF.R.S32.HI R5, RZ, 0x1f, R10 ;  /* 0x0000001fff057819 */ /* 0x000fe2000001140a */
[----:B------:R2:W-:Y:S01]  /*17e0*/  @P3 LDGSTS.E.BYPASS.LTC128B.128 [R110+0xc880], [R12.64+0x80], !P6 ;  /* 0x0c8800800c6e3fae */ /* 0x0005e2000f101d5a */
[----:B------:R-:W-:Y:S01]  /*17f0*/  SHF.R.S32.HI R0, RZ, 0x6, R0 ;  /* 0x00000006ff007819 */ /* 0x000fe20000011400 */
[----:B------:R-:W-:Y:S01]  /*1800*/  @!UP1 UMOV UR53, UR31 ;  /* 0x0000001f00359c82 */ /* 0x000fe20008000000 */
[CC--:B------:R-:W-:Y:S01]  /*1810*/  LEA.HI R2, R5.reuse, R10.reuse, RZ, 0x3 ;  /* 0x0000000a05027211 */ /* 0x0c0fe200078f18ff */
[----:B------:R2:W-:Y:S01]  /*1820*/  @P3 LDGSTS.E.BYPASS.LTC128B.128 [R110+0xe080], [R12.64+0x100], !P5 ;  /* 0x0e0801000c6e3fae */ /* 0x0005e2000e901d5a */
[----:B------:R-:W-:Y:S01]  /*1830*/  LEA.HI R5, R5, R10, RZ, 0x6 ;  /* 0x0000000a05057211 */ /* 0x000fe200078f30ff */
[C---:B------:R-:W-:Y:S01]  /*1840*/  IMAD R8, R0.reuse, 0xc00, R6 ;  /* 0x00000c0000087824 */ /* 0x040fe200078e0206 */
[----:B------:R-:W-:Y:S01]  /*1850*/  LOP3.LUT R139, R107, 0x38, R4, 0xf8, !PT ;  /* 0x000000386b8b7812 */ /* 0x000fe200078ef804 */
[----:B------:R2:W-:Y:S01]  /*1860*/  @P3 LDGSTS.E.BYPASS.LTC128B.128 [R110+0xf880], [R12.64+0x180], !P4 ;  /* 0x0f8801800c6e3fae */ /* 0x0005e2000e101d5a */
[----:B------:R-:W-:Y:S01]  /*1870*/  SHF.R.S32.HI R5, RZ, 0x6, R5 ;  /* 0x00000006ff057819 */ /* 0x000fe20000011405 */
[--C-:B------:R-:W-:Y:S01]  /*1880*/  IMAD R0, R0, 0xc00, R11.reuse ;  /* 0x00000c0000007824 */ /* 0x100fe200078e020b */
[--C-:B------:R-:W-:Y:S01]  /*1890*/  LOP3.LUT R140, R113, 0x38, R2.reuse, 0xf8, !PT ;  /* 0x00000038718c7812 */ /* 0x100fe200078ef802 */
[----:B------:R-:W0:Y:S01]  /*18a0*/  LDGDEPBAR ;  /* 0x00000000000079af */ /* 0x000e220000000000 */
[----:B------:R-:W-:Y:S01]  /*18b0*/  LOP3.LUT R9, R107, 0x38, R2, 0xf8, !PT ;  /* 0x000000386b097812 */ /* 0x000fe200078ef802 */
[----:B------:R-:W-:Y:S01]  /*18c0*/  IMAD R7, R5, 0xc00, R6 ;  /* 0x00000c0005077824 */ /* 0x000fe200078e0206 */
[-C--:B------:R-:W-:Y:S01]  /*18d0*/  LOP3.LUT R139, R139, R120.reuse, RZ, 0x3c, !PT ;  /* 0x000000788b8b7212 */ /* 0x080fe200078e3cff */
[----:B------:R-:W-:Y:S01]  /*18e0*/  IMAD R5, R5, 0xc00, R11 ;  /* 0x00000c0005057824 */ /* 0x000fe200078e020b */
[-C--:B------:R-:W-:Y:S01]  /*18f0*/  LOP3.LUT R140, R140, R111.reuse, RZ, 0x3c, !PT ;  /* 0x0000006f8c8c7212 */ /* 0x080fe200078e3cff */
[----:B------:R-:W-:Y:S01]  /*1900*/  UIMAD UR10, UR53, UR8, URZ ;  /* 0x00000008350a72a4 */ /* 0x000fe2000f8e023f */
[----:B------:R-:W-:Y:S01]  /*1910*/  LOP3.LUT R138, R9, R120, RZ, 0x3c, !PT ;  /* 0x00000078098a7212 */ /* 0x000fe200078e3cff */
[----:B------:R-:W-:Y:S01]  /*1920*/  IMAD.IADD R139, R0, 0x1, R139 ;  /* 0x00000001008b7824 */ /* 0x000fe200078e028b */
[----:B------:R-:W-:Y:S01]  /*1930*/  LOP3.LUT R10, R113, 0x38, R4, 0xf8, !PT ;  /* 0x00000038710a7812 */ /* 0x000fe200078ef804 */
[----:B------:R-:W-:Y:S01]  /*1940*/  IMAD.IADD R140, R7, 0x1, R140 ;  /* 0x00000001078c7824 */ /* 0x000fe200078e028c */
[----:B------:R-:W-:Y:S01]  /*1950*/  SHF.R.S32.HI R7, RZ, 0x1f, R114 ;  /* 0x0000001fff077819 */ /* 0x000fe20000011472 */
[----:B------:R-:W-:Y:S01]  /*1960*/  IMAD R0, R3, 0x20, R16 ;  /* 0x0000002003007824 */ /* 0x000fe200078e0210 */
[----:B------:R-:W-:Y:S01]  /*1970*/  SHF.R.S32.HI R3, RZ, 0x1f, R14 ;  /* 0x0000001fff037819 */ /* 0x000fe2000001140e */
[----:B------:R-:W-:Y:S01]  /*1980*/  IMAD.IADD R138, R5, 0x1, R138 ;  /* 0x00000001058a7824 */ /* 0x000fe200078e028a */
[----:B------:R-:W-:Y:S01]  /*1990*/  LOP3.LUT R141, R10, R111, RZ, 0x3c, !PT ;  /* 0x0000006f0a8d7212 */ /* 0x000fe200078e3cff */
[----:B------:R-:W-:Y:S01]  /*19a0*/  IMAD R5, R127, c[0x0][0x280], RZ ;  /* 0x0000a0007f057a24 */ /* 0x000fe200078e02ff */
[----:B------:R-:W-:Y:S01]  /*19b0*/  LEA.HI R124, R7, R114, RZ, 0x3 ;  /* 0x00000072077c7211 */ /* 0x000fe200078f18ff */
[----:B------:R-:W-:Y:S01]  /*19c0*/  IMAD R127, R127, c[0x0][0x290], RZ ;  /* 0x0000a4007f7f7a24 */ /* 0x000fe200078e02ff */
[----:B------:R-:W-:Y:S01]  /*19d0*/  LEA.HI R126, R3, R14, RZ, 0x3 ;  /* 0x0000000e037e7211 */ /* 0x000fe200078f18ff */
[----:B------:R-:W-:Y:S01]  /*19e0*/  IMAD.IADD R141, R8, 0x1, R141 ;  /* 0x00000001088d7824 */ /* 0x000fe200078e028d */
[----:B------:R-:W-:Y:S01]  /*19f0*/  ISETP.GE.AND P0, PT, R134, 0x1, PT ;  /* 0x000000018600780c */ /* 0x000fe20003f06270 */
[C---:B------:R-:W-:Y:S01]  /*1a00*/  IMAD R127, R106.reuse, c[0x0][0x294], R127 ;  /* 0x0000a5006a7f7a24 */ /* 0x040fe200078e027f */
[----:B------:R-:W-:Y:S01]  /*1a10*/  @UP1 UMOV UR52, UR36 ;  /* 0x0000002400341c82 */ /* 0x000fe20008000000 */
[----:B------:R-:W-:Y:S01]  /*1a20*/  IMAD R5, R106, c[0x0][0x284], R5 ;  /* 0x0000a1006a057a24 */ /* 0x000fe200078e0205 */
[----:B------:R-:W-:Y:S01]  /*1a30*/  LOP3.LUT R124, R124, 0xfffffff8, RZ, 0xc0, !PT ;  /* 0xfffffff87c7c7812 */ /* 0x000fe200078ec0ff */
[----:B------:R-:W-:Y:S01]  /*1a40*/  @!UP1 UMOV UR52, UR22 ;  /* 0x0000001600349c82 */ /* 0x000fe20008000000 */
[----:B------:R-:W-:Y:S01]  /*1a50*/  LOP3.LUT R126, R126, 0xfffffff8, RZ, 0xc0, !PT ;  /* 0xfffffff87e7e7812 */ /* 0x000fe200078ec0ff */
[----:B------:R-:W-:Y:S01]  /*1a60*/  UIMAD.WIDE.U32 UR50, UR52, UR8, URZ ;  /* 0x00000008343272a5 */ /* 0x000fe2000f8e003f */
[----:B------:R-:W-:Y:S01]  /*1a70*/  LOP3.LUT R135, R4, 0xfffffff8, RZ, 0xc0, !PT ;  /* 0xfffffff804877812 */ /* 0x000fe200078ec0ff */
[----:B------:R-:W-:Y:S01]  /*1a80*/  UIMAD UR9, UR52, UR9, UR10 ;  /* 0x00000009340972a4 */ /* 0x000fe2000f8e020a */
[----:B------:R-:W-:Y:S01]  /*1a90*/  LOP3.LUT R142, R2, 0xfffffff8, RZ, 0xc0, !PT ;  /* 0xfffffff8028e7812 */ /* 0x000fe200078ec0ff */
[----:B------:R-:W-:Y:S01]  /*1aa0*/  IMAD.IADD R130, R161, 0x1, R127 ;  /* 0x00000001a1827824 */ /* 0x000fe200078e027f */
[----:B------:R-:W-:Y:S01]  /*1ab0*/  ISETP.NE.AND P3, PT, R136, 0x1, PT ;  /* 0x000000018800780c */ /* 0x000fe20003f65270 */
[----:B------:R-:W-:Y:S01]  /*1ac0*/  IMAD.IADD R131, R163, 0x1, R5 ;  /* 0x00000001a3837824 */ /* 0x000fe200078e0205 */
[----:B------:R-:W-:Y:S01]  /*1ad0*/  SHF.R.S32.HI R75, RZ, 0x3, R2 ;  /* 0x00000003ff4b7819 */ /* 0x000fe20000011402 */
[----:B------:R-:W-:Y:S01]  /*1ae0*/  IMAD.IADD R128, R5, 0x1, R159 ;  /* 0x0000000105807824 */ /* 0x000fe200078e029f */
[----:B------:R-:W-:Y:S01]  /*1af0*/  P2R R2, PR, RZ, 0x1 ;  /* 0x00000001ff027803 */ /* 0x000fe20000000000 */
[----:B------:R-:W-:Y:S01]  /*1b00*/  IMAD.IADD R127, R127, 0x1, R157 ;  /* 0x000000017f7f7824 */ /* 0x000fe200078e029d */
[C---:B--2---:R-:W-:Y:S01]  /*1b10*/  IADD3 R13, R20.reuse, 0x20, RZ ;  /* 0x00000020140d7810 */ /* 0x044fe20007ffe0ff */
[----:B------:R-:W-:Y:S01]  /*1b20*/  IMAD.SHL.U32 R141, R141, 0x2, RZ ;  /* 0x000000028d8d7824 */ /* 0x000fe200078e00ff */
[----:B------:R-:W-:Y:S01]  /*1b30*/  IADD3 R12, R20, 0x60, RZ ;  /* 0x00000060140c7810 */ /* 0x000fe20007ffe0ff */
[----:B------:R-:W-:Y:S01]  /*1b40*/  IMAD.SHL.U32 R139, R139, 0x2, RZ ;  /* 0x000000028b8b7824 */ /* 0x000fe200078e00ff */
[----:B------:R-:W-:Y:S01]  /*1b50*/  SHF.R.S32.HI R123, RZ, 0x1f, R124 ;  /* 0x0000001fff7b7819 */ /* 0x000fe2000001147c */
[----:B------:R-:W-:Y:S01]  /*1b60*/  IMAD.SHL.U32 R140, R140, 0x2, RZ ;  /* 0x000000028c8c7824 */ /* 0x000fe200078e00ff */
[----:B------:R-:W-:Y:S01]  /*1b70*/  SHF.R.S32.HI R76, RZ, 0x3, R4 ;  /* 0x00000003ff4c7819 */ /* 0x000fe20000011404 */
[----:B------:R-:W-:Y:S01]  /*1b80*/  IMAD.SHL.U32 R138, R138, 0x2, RZ ;  /* 0x000000028a8a7824 */ /* 0x000fe200078e00ff */
[----:B------:R-:W-:Y:S01]  /*1b90*/  SHF.R.S32.HI R133, RZ, 0x1f, R126 ;  /* 0x0000001fff857819 */ /* 0x000fe2000001147e */
[----:B------:R-:W-:Y:S01]  /*1ba0*/  UIADD3 UR39, UR43, UR39, URZ ;  /* 0x000000272b277290 */ /* 0x000fe2000fffe03f */
[----:B------:R-:W-:Y:S01]  /*1bb0*/  SHF.R.S32.HI R132, RZ, 0x1f, R135 ;  /* 0x0000001fff847819 */ /* 0x000fe20000011487 */
[----:B------:R-:W-:Y:S01]  /*1bc0*/  UIADD3 UR44, UR47, UR44, URZ ;  /* 0x0000002c2f2c7290 */ /* 0x000fe2000fffe03f */
[----:B------:R-:W-:Y:S01]  /*1bd0*/  SHF.R.S32.HI R137, RZ, 0x1f, R142 ;  /* 0x0000001fff897819 */ /* 0x000fe2000001148e */
[----:B------:R-:W-:Y:S01]  /*1be0*/  UIADD3 UR45, UR49, UR45, URZ ;  /* 0x0000002d312d7290 */ /* 0x000fe2000fffe03f */
[----:B------:R-:W-:Y:S01]  /*1bf0*/  P2R R2, PR, RZ, 0x8 ;  /* 0x00000008ff027803 */ /* 0x000fe20000000000 */
[----:B------:R-:W-:-:S02]  /*1c00*/  UIADD3 UR9, UR51, UR9, URZ ;  /* 0x0000000933097290 */ /* 0x000fc4000fffe03f */
[----:B------:R-:W-:Y:S01]  /*1c10*/  ULDC.U8 UR8, c[0x0][0x298] ;  /* 0x0000a60000087ab9 */ /* 0x000fe20000000000 */
[----:B-1----:R-:W-:Y:S06]  /*1c20*/  BAR.SYNC.DEFER_BLOCKING 0x0 ;  /* 0x0000000000007b1d */ /* 0x002fec0000010000 */
.L_x_3515:
[----:B------:R-:W-:Y:S01]  /*1c30*/  ISETP.NE.AND P3, PT, R136, 0x1, PT ;  /* 0x000000018800780c */ /* 0x000fe20003f65270 */
[----:B-1--4-:R-:W-:Y:S01]  /*1c40*/  IMAD.U32 R3, RZ, RZ, UR6 ;  /* 0x00000006ff037e24 */ /* 0x012fe2000f8e00ff */
[----:B------:R-:W-:Y:S01]  /*1c50*/  MOV R146, RZ ;  /* 0x000000ff00927202 */ /* 0x000fe20000000f00 */
[----:B------:R-:W-:Y:S04]  /*1c60*/  DEPBAR.LE SB0, 0x0 ;  /* 0x000080000000791a */ /* 0x000fe80000000000 */
[----:B------:R-:W-:Y:S01]  /*1c70*/  IMAD R2, R3, 0x30, R0 ;  /* 0x0000003003027824 */ /* 0x000fe200078e0200 */
[----:B------:R-:W-:Y:S01]  /*1c80*/  ISETP.GE.AND P4, PT, R134, 0x1, PT ;  /* 0x000000018600780c */ /* 0x000fe20003f86270 */
[----:B------:R-:W-:Y:S02]  /*1c90*/  BSSY B2, `(.L_x_3476) ;  /* 0x000055f000027945 */ /* 0x000fe40003800000 */
[----:B------:R-:W-:Y:S01]  /*1ca0*/  IMAD.IADD R145, R119, 0x1, R2 ;  /* 0x0000000177917824 */ /* 0x000fe200078e0202 */
[----:B------:R-:W-:Y:S03]  /*1cb0*/  ISETP.GE.AND P0, PT, R2, UR4, PT ;  /* 0x0000000402007c0c */ /* 0x000fe6000bf06270 */
[----:B---3--:R-:W-:Y:S01]  /*1cc0*/  @P3 IMAD.HI.U32 R5, R145, c[0x0][0x2bc], RZ ;  /* 0x0000af0091053a27 */ /* 0x008fe200078e00ff */
[----:B------:R-:W-:Y:S03]  /*1cd0*/  ISETP.GT.OR P0, PT, R0, 0x2f, P0 ;  /* 0x0000002f0000780c */ /* 0x000fe60000704670 */
[----:B------:R-:W-:Y:S01]  /*1ce0*/  IMAD.MOV.U32 R4, RZ, RZ, R145 ;  /* 0x000000ffff047224 */ /* 0x000fe200078e0091 */
[----:B------:R-:W-:Y:S09]  /*1cf0*/  @P3 SHF.R.U32.HI R4, RZ, c[0x0][0x2c0], R5 ;  /* 0x0000b000ff043a19 */ /* 0x000ff20000011605 */
[C---:B------:R-:W-:Y:S04]  /*1d00*/  @!P0 IADD3 R8, P3, R4.reuse, UR50, RZ ;  /* 0x0000003204088c10 */ /* 0x040fe8000ff7e0ff */
[----:B------:R-:W-:Y:S01]  /*1d10*/  @!P0 LEA.HI.X.SX32 R5, R4, UR9, 0x1, P3 ;  /* 0x0000000904058c11 */ /* 0x000fe200098f0eff */
[----:B------:R-:W-:Y:S01]  /*1d20*/  IMAD.MOV R4, RZ, RZ, -R4 ;  /* 0x000000ffff047224 */ /* 0x000fe200078e0a04 */
[----:B------:R-:W-:Y:S03]  /*1d30*/  @!P0 LEA R22, P3, R8, c[0x0][0x2a0], 0x2 ;  /* 0x0000a80008168a11 */ /* 0x000fe600078610ff */
[----:B------:R-:W-:Y:S01]  /*1d40*/  IMAD R145, R4, c[0x0][0x2b8], R145 ;  /* 0x0000ae0004917a24 */ /* 0x000fe200078e0291 */
[----:B------:R-:W-:Y:S03]  /*1d50*/  @!P0 LEA.HI.X R23, R8, c[0x0][0x2a4], R5, 0x2, P3 ;  /* 0x0000a90008178a11 */ /* 0x000fe600018f1405 */
[C---:B------:R-:W-:Y:S01]  /*1d60*/  IMAD.WIDE.U32 R8, R145.reuse, c[0x0][0x1e0], RZ ;  /* 0x0000780091087a25 */ /* 0x040fe200078e00ff */
[----:B------:R-:W-:Y:S01]  /*1d70*/  SHF.R.S32.HI R144, RZ, 0x1f, R145 ;  /* 0x0000001fff907819 */ /* 0x000fe20000011491 */
[----:B--2---:R-:W2:Y:S04]  /*1d80*/  @!P0 LDG.E R146, [R22.64] ;  /* 0x0000001a16928981 */ /* 0x004ea8000c1e1900 */
[----:B------:R-:W-:Y:S01]  /*1d90*/  IMAD R4, R144, c[0x0][0x1e0], RZ ;  /* 0x0000780090047a24 */ /* 0x000fe200078e02ff */
[----:B------:R-:W-:Y:S03]  /*1da0*/  BAR.SYNC.DEFER_BLOCKING 0x0 ;  /* 0x0000000000007b1d */ /* 0x000fe60000010000 */
[----:B------:R-:W-:Y:S04]  /*1db0*/  IMAD R4, R145, c[0x0][0x1e4], R4 ;  /* 0x0000790091047a24 */ /* 0x000fe800078e0204 */
[----:B------:R-:W-:Y:S01]  /*1dc0*/  IMAD.IADD R5, R9, 0x1, R4 ;  /* 0x0000000109057824 */ /* 0x000fe200078e0204 */
[----:B------:R-:W-:Y:S02]  /*1dd0*/  MOV R4, R8 ;  /* 0x0000000800047202 */ /* 0x000fe40000000f00 */
        /* <DEDUP_REMOVED lines=8> */
[----:B------:R-:W-:-:S05]  /*1e60*/  @!P4 BRA `(.L_x_3477) ;  /* 0x000050800000c947 */ /* 0x000fca0003800000 */
[----:B------:R-:W-:Y:S01]  /*1e70*/  USHF.R.S32.HI UR31, URZ, 0x1f, UR6 ;  /* 0x0000001f3f1f7899 */ /* 0x000fe20008011406 */
[----:B------:R-:W-:Y:S01]  /*1e80*/  ISETP.NE.AND P0, PT, RZ, UR8, PT ;  /* 0x00000008ff007c0c */ /* 0x000fe2000bf05270 */
[----:B------:R-:W-:Y:S02]  /*1e90*/  UIMAD UR11, UR37, UR6, URZ ;  /* 0x00000006250b72a4 */ /* 0x000fe4000f8e023f */
[----:B------:R-:W-:Y:S02]  /*1ea0*/  UIMAD UR10, UR39, UR6, URZ ;  /* 0x00000006270a72a4 */ /* 0x000fe4000f8e023f */
[----:B------:R-:W-:Y:S02]  /*1eb0*/  UIMAD UR5, UR6, -0x30, UR4 ;  /* 0xffffffd0060578a4 */ /* 0x000fe4000f8e0204 */
[----:B------:R-:W-:Y:S02]  /*1ec0*/  UIMAD.WIDE.U32 UR54, UR40, UR6, URZ ;  /* 0x00000006283672a5 */ /* 0x000fe4000f8e003f */
[----:B------:R-:W-:Y:S02]  /*1ed0*/  UIMAD.WIDE.U32 UR52, UR42, UR6, URZ ;  /* 0x000000062a3472a5 */ /* 0x000fe4000f8e003f */
[----:B------:R-:W-:Y:S02]  /*1ee0*/  UIMAD UR11, UR31, UR40, UR11 ;  /* 0x000000281f0b72a4 */ /* 0x000fe4000f8e020b */
[----:B------:R-:W-:Y:S02]  /*1ef0*/  UIMAD UR10, UR31, UR42, UR10 ;  /* 0x0000002a1f0a72a4 */ /* 0x000fe4000f8e020a */
[----:B------:R-:W-:Y:S02]  /*1f00*/  UISETP.LT.AND UP0, UPT, UR5, 0x30, UPT ;  /* 0x000000300500788c */ /* 0x000fe4000bf01270 */
[----:B------:R-:W-:Y:S02]  /*1f10*/  UIADD3 UR11, UR55, UR11, URZ ;  /* 0x0000000b370b7290 */ /* 0x000fe4000fffe03f */
[----:B------:R-:W-:Y:S02]  /*1f20*/  UIADD3 UR10, UR53, UR10, URZ ;  /* 0x0000000a350a7290 */ /* 0x000fe4000fffe03f */
[----:B------:R-:W-:Y:S01]  /*1f30*/  USEL UR31, UR5, 0x30, UP0 ;  /* 0x00000030051f7887 */ /* 0x000fe20008000000 */
[----:B------:R-:W-:-:S05]  /*1f40*/  @!P0 BRA `(.L_x_3478) ;  /* 0x0000279000008947 */ /* 0x000fca0003800000 */
[----:B------:R-:W-:Y:S01]  /*1f50*/  ISETP.GE.AND P4, PT, R16, UR31, PT ;  /* 0x0000001f10007c0c */ /* 0x000fe2000bf86270 */
        /* <DEDUP_REMOVED lines=11> */
[----:B------:R-:W-:Y:S01]  /*2010*/  IADD3 R3, P0, R162, UR54, RZ ;  /* 0x00000036a2037c10 */ /* 0x000fe2000ff1e0ff */
[----:B------:R-:W-:Y:S01]  /*2020*/  CS2R R48, SRZ ;  /* 0x0000000000307805 */ /* 0x000fe2000001ff00 */
[----:B------:R-:W-:Y:S01]  /*2030*/  CS2R R92, SRZ ;  /* 0x00000000005c7805 */ /* 0x000fe2000001ff00 */
[----:B------:R-:W-:Y:S01]  /*2040*/  CS2R R52, SRZ ;  /* 0x0000000000347805 */ /* 0x000fe2000001ff00 */
[----:B------:R-:W-:Y:S01]  /*2050*/  IADD3.X R2, R131, UR11, RZ, P0, !PT ;  /* 0x0000000b83027c10 */ /* 0x000fe200087fe4ff */
[----:B------:R-:W-:Y:S01]  /*2060*/  CS2R R90, SRZ ;  /* 0x00000000005a7805 */ /* 0x000fe2000001ff00 */
[----:B------:R-:W-:Y:S01]  /*2070*/  IADD3 R5, P0, R160, UR52, RZ ;  /* 0x00000034a0057c10 */ /* 0x000fe2000ff1e0ff */
[----:B------:R-:W-:Y:S01]  /*2080*/  CS2R R50, SRZ ;  /* 0x0000000000327805 */ /* 0x000fe2000001ff00 */
[----:B------:R-:W-:Y:S01]  /*2090*/  CS2R R86, SRZ ;  /* 0x0000000000567805 */ /* 0x000fe2000001ff00 */
[----:B------:R-:W-:Y:S01]  /*20a0*/  CS2R R42, SRZ ;  /* 0x00000000002a7805 */ /* 0x000fe2000001ff00 */
[----:B------:R-:W-:Y:S01]  /*20b0*/  IADD3.X R4, R130, UR10, RZ, P0, !PT ;  /* 0x0000000a82047c10 */ /* 0x000fe200087fe4ff */
        /* <DEDUP_REMOVED lines=21> */
.L_x_3480:
[----:B------:R-:W-:Y:S05]  /*2210*/  BSYNC B0 ;  /* 0x0000000000007941 */ /* 0x000fea0003800000 */
.L_x_3479:
[----:B------:R-:W-:Y:S01]  /*2220*/  ISETP.GE.AND P5, PT, R109, UR31, PT ;  /* 0x0000001f6d007c0c */ /* 0x000fe2000bfa6270 */
[----:B-----5:R-:W-:Y:S01]  /*2230*/  IMAD.MOV.U32 R5, RZ, RZ, R42 ;  /* 0x000000ffff057224 */ /* 0x020fe200078e002a */
[----:B------:R-:W-:Y:S01]  /*2240*/  BSSY B0, `(.L_x_3481) ;  /* 0x000004c000007945 */ /* 0x000fe20003800000 */
[----:B------:R-:W-:Y:S01]  /*2250*/  IMAD.MOV.U32 R4, RZ, RZ, R43 ;  /* 0x000000ffff047224 */ /* 0x000fe200078e002b */
[----:B------:R-:W-:Y:S01]  /*2260*/  CS2R R34, SRZ ;  /* 0x0000000000227805 */ /* 0x000fe2000001ff00 */
        /* <DEDUP_REMOVED lines=37> */
[----:B------:R-:W-:Y:S01]  /*24c0*/  IMAD.U32 R7, RZ, RZ, UR32 ;  /* 0x00000020ff077e24 */ /* 0x000fe2000f8e00ff */
[----:B------:R-:W-:Y:S01]  /*24d0*/  CS2R R40, SRZ ;  /* 0x0000000000287805 */ /* 0x000fe2000001ff00 */
[----:B------:R-:W-:Y:S01]  /*24e0*/  IMAD.U32 R2, RZ, RZ, UR30 ;  /* 0x0000001eff027e24 */ /* 0x000fe2000f8e00ff */
[----:B------:R-:W-:Y:S01]  /*24f0*/  CS2R R78, SRZ ;  /* 0x00000000004e7805 */ /* 0x000fe2000001ff00 */
[----:B------:R-:W-:Y:S01]  /*2500*/  IMAD.U32 R5, RZ, RZ, UR38 ;  /* 0x00000026ff057e24 */ /* 0x000fe2000f8e00ff */
[----:B------:R-:W-:Y:S01]  /*2510*/  IADD3 R7, P3, P0, R162, UR54, R7 ;  /* 0x00000036a2077c10 */ /* 0x000fe2000f87e007 */
[----:B------:R-:W-:Y:S01]  /*2520*/  IMAD.U32 R3, RZ, RZ, UR35 ;  /* 0x00000023ff037e24 */ /* 0x000fe2000f8e00ff */
        /* <DEDUP_REMOVED lines=8> */
[----:B------:R-:W-:Y:S02]  /*25b0*/  IADD3.X R4, R130, UR10, R3, P3, P0 ;  /* 0x0000000a82047c10 */ /* 0x000fe40009fe0403 */
        /* <DEDUP_REMOVED lines=20> */
.L_x_3482:
[----:B------:R-:W-:Y:S05]  /*2700*/  BSYNC B0 ;  /* 0x0000000000007941 */ /* 0x000fea0003800000 */
.L_x_3481:
        /* <DEDUP_REMOVED lines=47> */
[----:B------:R-:W-:Y:S02]  /*2a00*/  @!P0 PRMT R56, R54, 0x5410, R57 ;  /* 0x0000541036388816 */ /* 0x000fe40000000039 */
[----:B------:R-:W-:Y:S02]  /*2a10*/  @!P0 SHF.R.U32.HI R48, RZ, 0x10, R49 ;  /* 0x00000010ff308819 */ /* 0x000fe40000011631 */
        /* <DEDUP_REMOVED lines=45> */
.L_x_3486:
[----:B------:R-:W-:Y:S05]  /*2cf0*/  BSYNC B0 ;  /* 0x0000000000007941 */ /* 0x000fea0003800000 */
.L_x_3485:
        /* <DEDUP_REMOVED lines=32> */
[C---:B------:R-:W-:Y:S01]  /*2f00*/  @!P0 LOP3.LUT R45, R26.reuse, 0xffff0000, RZ, 0xc0, !PT ;  /* 0xffff00001a2d8812 */ /* 0x040fe200078ec0ff */
        /* <DEDUP_REMOVED lines=25> */
.L_x_3488:
[----:B------:R-:W-:Y:S05]  /*30a0*/  BSYNC B0 ;  /* 0x0000000000007941 */ /* 0x000fea0003800000 */
.L_x_3487:
        /* <DEDUP_REMOVED lines=58> */
.L_x_3490:
[----:B------:R-:W-:Y:S05]  /*3450*/  BSYNC B0 ;  /* 0x0000000000007941 */ /* 0x000fea0003800000 */
.L_x_3489:
        /* <DEDUP_REMOVED lines=57> */
.L_x_3484:
[----:B-123--:R-:W-:Y:S05]  /*37f0*/  BSYNC B1 ;  /* 0x0000000000017941 */ /* 0x00efea0003800000 */
.L_x_3483:
[----:B------:R-:W1:Y:S04]  /*3800*/  SHFL.IDX PT, R147, R147, 0x1, 0x181f ;  /* 0x00381f0093937f89 */ /* 0x000e6800000e0000 */
        /* <DEDUP_REMOVED lines=8> */
[----:B-1----:R-:W-:Y:S02]  /*3890*/  LEA.HI.X R49, R18, R147, R19, 0x1, P0 ;  /* 0x0000009312317211 */ /* 0x002fe400000f0c13 */
        /* <DEDUP_REMOVED lines=51> */
.L_x_3493:
[----:B------:R-:W-:Y:S05]  /*3bd0*/  BSYNC B0 ;  /* 0x0000000000007941 */ /* 0x000fea0003800000 */
.L_x_3492:
[----:B------:R-:W-:Y:S01]  /*3be0*/  ISETP.GE.AND P0, PT, R14, c[0x0][0x1d4], PT ;  /* 0x000075000e007a0c */ /* 0x000fe20003f06270 */
[----:B------:R-:W-:Y:S01]  /*3bf0*/  @!UPT UIADD3 URZ, URZ, URZ, URZ ;  /* 0x0000003f3f3ff290 */ /* 0x000fe2000fffe03f */
[----:B------:R-:W-:Y:S11]  /*3c00*/  BSSY B0, `(.L_x_3494) ;  /* 0x0000038000007945 */ /* 0x000ff60003800000 */
[----:B------:R-:W-:-:S05]  /*3c10*/  @P0 BRA `(.L_x_3495) ;  /* 0x0000036000000947 */ /* 0x000fca0003800000 */
[C---:B---3--:R-:W-:Y:S01]  /*3c20*/  LEA R46, P0, R126.reuse, R45, 0x1 ;  /* 0x0000002d7e2e7211 */ /* 0x048fe200078008ff */
        /* <DEDUP_REMOVED lines=53> */
.L_x_3495:
[----:B------:R-:W-:Y:S05]  /*3f80*/  BSYNC B0 ;  /* 0x0000000000007941 */ /* 0x000fea0003800000 */
.L_x_3494:
        /* <DEDUP_REMOVED lines=58> */
.L_x_3497:
[----:B------:R-:W-:Y:S05]  /*4330*/  BSYNC B0 ;  /* 0x0000000000007941 */ /* 0x000fea0003800000 */
.L_x_3496:
[----:B------:R-:W-:Y:S11]  /*4340*/  ISETP.GE.AND P0, PT, R112, c[0x0][0x1d4], PT ;  /* 0x0000750070007a0c */ /* 0x000ff60003f06270 */
[----:B------:R-:W-:Y:S02]  /*4350*/  @!UPT UIADD3 URZ, URZ, URZ, URZ ;  /* 0x0000003f3f3ff290 */ /* 0x000fe4000fffe03f */
        /* <DEDUP_REMOVED lines=56> */
.L_x_3478:
        /* <DEDUP_REMOVED lines=36> */
.L_x_3499:
[----:B------:R-:W-:Y:S05]  /*4920*/  BSYNC B0 ;  /* 0x0000000000007941 */ /* 0x000fea0003800000 */
.L_x_3498:
        /* <DEDUP_REMOVED lines=46> */
[----:B------:R-:W-:Y:S01]  /*4c10*/  CS2R R86, SRZ ;  /* 0x0000000000567805 */ /* 0x000fe2000001ff00 */
[----:B------:R-:W-:Y:S01]  /*4c20*/  IADD3 R5, P3, P0, R158, UR54, R5 ;  /* 0x000000369e057c10 */ /* 0x000fe2000f87e005 */
[----:B------:R-:W-:Y:S01]  /*4c30*/  CS2R R84, SRZ ;  /* 0x0000000000547805 */ /* 0x000fe2000001ff00 */
[----:B------:R-:W-:Y:S01]  /*4c40*/  CS2R R26, SRZ ;  /* 0x00000000001a7805 */ /* 0x000fe2000001ff00 */
[----:B------:R-:W-:Y:S01]  /*4c50*/  CS2R R24, SRZ ;  /* 0x0000000000187805 */ /* 0x000fe2000001ff00 */
[----:B------:R-:W-:Y:S01]  /*4c60*/  IADD3.X R4, R128, UR11, R3, P3, P0 ;  /* 0x0000000b80047c10 */ /* 0x000fe20009fe0403 */
[----:B------:R-:W-:Y:S01]  /*4c70*/  IMAD.U32 R3, RZ, RZ, UR38 ;  /* 0x00000026ff037e24 */ /* 0x000fe2000f8e00ff */
[----:B------:R-:W-:Y:S01]  /*4c80*/  CS2R R82, SRZ ;  /* 0x0000000000527805 */ /* 0x000fe2000001ff00 */
[----:B------:R-:W-:Y:S01]  /*4c90*/  IMAD.U32 R2, RZ, RZ, UR35 ;  /* 0x00000023ff027e24 */ /* 0x000fe2000f8e00ff */
[----:B------:R-:W-:Y:S02]  /*4ca0*/  CS2R R80, SRZ ;  /* 0x0000000000507805 */ /* 0x000fe4000001ff00 */
[----:B------:R-:W-:Y:S04]  /*4cb0*/  IADD3 R3, P3, P0, R156, UR52, R3 ;  /* 0x000000349c037c10 */ /* 0x000fe8000f87e003 */
[----:B------:R-:W-:Y:S02]  /*4cc0*/  IADD3.X R2, R127, UR10, R2, P3, P0 ;  /* 0x0000000a7f027c10 */ /* 0x000fe40009fe0402 */
        /* <DEDUP_REMOVED lines=12> */
.L_x_3501:
[----:B------:R-:W-:Y:S05]  /*4d90*/  BSYNC B0 ;  /* 0x0000000000007941 */ /* 0x000fea0003800000 */
.L_x_3500:
[----:B------:R-:W-:Y:S01]  /*4da0*/  IADD3 R89, -R74, c[0x0][0x1d4], RZ ;  /* 0x000075004a597a10 */ /* 0x000fe20007ffe1ff */
        /* <DEDUP_REMOVED lines=54> */
[----:B------:R-:W-:Y:S01]  /*5110*/  @!P0 PRMT R54, R54, 0x5410, R57 ;  /* 0x0000541036368816 */ /* 0x000fe20000000039 */
[----:B------:R-:W-:Y:S01]  /*5120*/  IMAD R59, R61, 0xc00, R6 ;  /* 0x00000c003d3b7824 */ /* 0x000fe200078e0206 */
[--C-:B------:R-:W-:Y:S02]  /*5130*/  @!P0 SHF.R.U64 R61, R64, 0x10, R65.reuse ;  /* 0x00000010403d8819 */ /* 0x100fe40000001241 */
[----:B------:R-:W-:Y:S01]  /*5140*/  @!P0 SHF.R.U32.HI R65, RZ, 0x10, R65 ;  /* 0x00000010ff418819 */ /* 0x000fe20000011641 */
[----:B------:R-:W-:Y:S01]  /*5150*/  IMAD.IADD R170, R59, 0x1, R170 ;  /* 0x000000013baa7824 */ /* 0x000fe200078e02aa */
[----:B------:R-:W-:Y:S01]  /*5160*/  @!P0 SHF.R.U64 R64, R66, 0x10, R67 ;  /* 0x0000001042408819 */ /* 0x000fe20000001243 */
[----:B------:R-:W-:Y:S01]  /*5170*/  @!P0 IMAD.U32 R49, R54, 0x10000, RZ ;  /* 0x0001000036318824 */ /* 0x000fe200078e00ff */
[----:B------:R-:W-:Y:S01]  /*5180*/  @!P0 PRMT R62, R62, 0x5410, R61 ;  /* 0x000054103e3e8816 */ /* 0x000fe2000000003d */
[----:B------:R-:W-:Y:S01]  /*5190*/  IMAD.SHL.U32 R168, R170, 0x2, RZ ;  /* 0x00000002aaa87824 */ /* 0x000fe200078e00ff */
[----:B------:R-:W-:Y:S01]  /*51a0*/  @!P0 PRMT R66, R60, 0x5410, R65 ;  /* 0x000054103c428816 */ /* 0x000fe20000000041 */
[----:B-1----:R-:W-:Y:S01]  /*51b0*/  @!P0 IMAD.U32 R60, R96, 0x10000, RZ ;  /* 0x00010000603c8824 */ /* 0x002fe200078e00ff */
[--C-:B------:R-:W-:Y:S01]  /*51c0*/  @!P0 SHF.R.U32.HI R58, RZ, 0x10, R51.reuse ;  /* 0x00000010ff3a8819 */ /* 0x100fe20000011633 */
[----:B------:R-:W-:Y:S01]  /*51d0*/  @!P0 IMAD.U32 R61, R62, 0x10000, RZ ;  /* 0x000100003e3d8824 */ /* 0x000fe200078e00ff */
[----:B------:R-:W1:Y:S01]  /*51e0*/  LDS.128 R32, [R168+0xa080] ;  /* 0x00a08000a8207984 */ /* 0x000e620000000c00 */
[----:B------:R-:W-:Y:S01]  /*51f0*/  @!P0 IMAD.U32 R63, R66, 0x10000, RZ ;  /* 0x00010000423f8824 */ /* 0x000fe200078e00ff */
[----:B------:R-:W-:Y:S01]  /*5200*/  @!P0 SHF.R.U64 R51, R50, 0x10, R51 ;  /* 0x0000001032338819 */ /* 0x000fe20000001233 */
[----:B------:R-:W-:Y:S01]  /*5210*/  @!P0 IMAD.U32 R72, R99, 0x10000, RZ ;  /* 0x0001000063488824 */ /* 0x000fe200078e00ff */
[----:B------:R-:W-:Y:S02]  /*5220*/  @!P0 PRMT R53, R53, 0x5410, R48 ;  /* 0x0000541035358816 */ /* 0x000fe40000000030 */
[----:B------:R-:W-:Y:S02]  /*5230*/  @!P0 PRMT R56, R56, 0x5410, R51 ;  /* 0x0000541038388816 */ /* 0x000fe40000000033 */
[----:B------:R-:W-:Y:S01]  /*5240*/  @!P0 SHF.L.U32 R65, R97, 0x10, RZ ;  /* 0x0000001061418819 */ /* 0x000fe200000006ff */
[----:B------:R-:W-:Y:S01]  /*5250*/  @!P0 IMAD.U32 R48, R53, 0x10000, RZ ;  /* 0x0001000035308824 */ /* 0x000fe200078e00ff */
[----:B------:R-:W-:Y:S02]  /*5260*/  @!P0 SHF.R.U32.HI R68, RZ, 0x10, R67 ;  /* 0x00000010ff448819 */ /* 0x000fe40000011643 */
[----:B------:R-:W-:Y:S02]  /*5270*/  @!P0 PRMT R55, R55, 0x5410, R58 ;  /* 0x0000541037378816 */ /* 0x000fe4000000003a */
[----:B------:R-:W-:Y:S02]  /*5280*/  @!P0 PRMT R71, R71, 0x5410, R68 ;  /* 0x0000541047478816 */ /* 0x000fe40000000044 */
[----:B------:R-:W-:Y:S02]  /*5290*/  @!P0 PRMT R67, R17, 0x5432, R64 ;  /* 0x0000543211438816 */ /* 0x000fe40000000040 */
[----:B------:R-:W-:Y:S01]  /*52a0*/  @!P0 LOP3.LUT R64, R97, 0xffff0000, RZ, 0xc0, !PT ;  /* 0xffff000061408812 */ /* 0x000fe200078ec0ff */
[C---:B------:R-:W-:Y:S01]  /*52b0*/  @!P0 IMAD.U32 R70, R71.reuse, 0x10000, RZ ;  /* 0x0001000047468824 */ /* 0x040fe200078e00ff */
[----:B------:R-:W-:Y:S02]  /*52c0*/  @!P0 LOP3.LUT R71, R71, 0xffff0000, RZ, 0xc0, !PT ;  /* 0xffff000047478812 */ /* 0x000fe400078ec0ff */
[----:B------:R-:W-:Y:S02]  /*52d0*/  @!P0 LOP3.LUT R73, R99, 0xffff0000, RZ, 0xc0, !PT ;  /* 0xffff000063498812 */ /* 0x000fe400078ec0ff */
[C---:B------:R-:W-:Y:S02]  /*52e0*/  @!P0 SHF.L.U32 R68, R98.reuse, 0x10, RZ ;  /* 0x0000001062448819 */ /* 0x040fe400000006ff */
[----:B------:R-:W-:Y:S01]  /*52f0*/  @!P0 LOP3.LUT R69, R98, 0xffff0000, RZ, 0xc0, !PT ;  /* 0xffff000062458812 */ /* 0x000fe200078ec0ff */
[----:B-1----:R-:W-:Y:S01]  /*5300*/  @!P0 IMAD.U32 R51, R33, 0x10000, RZ ;  /* 0x0001000021338824 */ /* 0x002fe200078e00ff */
[----:B------:R-:W-:Y:S03]  /*5310*/  @!P0 SHF.L.U32 R50, R32, 0x10, RZ ;  /* 0x0000001020328819 */ /* 0x000fe600000006ff */
[----:B------:R-:W-:Y:S02]  /*5320*/  @!P0 FMUL.FTZ R169, R51, R63 ;  /* 0x0000003f33a98220 */ /* 0x000fe40000410000 */
[C---:B------:R-:W-:Y:S02]  /*5330*/  @!P0 FMUL.FTZ R168, R50.reuse, R61 ;  /* 0x0000003d32a88220 */ /* 0x040fe40000410000 */
[-C--:B------:R-:W-:Y:S01]  /*5340*/  @!P0 FMUL.FTZ R2, R50, R49.reuse ;  /* 0x0000003132028220 */ /* 0x080fe20000410000 */
[----:B------:R-:W-:Y:S01]  /*5350*/  @!P0 LOP3.LUT R50, R33, 0xffff0000, RZ, 0xc0, !PT ;  /* 0xffff000021328812 */ /* 0x000fe200078ec0ff */
        /* <DEDUP_REMOVED lines=8> */
[----:B------:R-:W-:Y:S01]  /*53e0*/  @!P0 FMUL.FTZ R5, R50, R49 ;  /* 0x0000003132058220 */ /* 0x000fe20000410000 */
[----:B------:R-:W-:Y:S01]  /*53f0*/  @!P0 LOP3.LUT R51, R54, 0xffff0000, RZ, 0xc0, !PT ;  /* 0xffff000036338812 */ /* 0x000fe200078ec0ff */
[----:B------:R-:W-:Y:S01]  /*5400*/  @!P0 FMUL.FTZ R170, R50, R61 ;  /* 0x0000003d32aa8220 */ /* 0x000fe20000410000 */
[----:B------:R-:W-:Y:S01]  /*5410*/  @!P0 LOP3.LUT R62, R96, 0xffff0000, RZ, 0xc0, !PT ;  /* 0xffff0000603e8812 */ /* 0x000fe200078ec0ff */
[C---:B------:R-:W-:Y:S02]  /*5420*/  @!P0 FMUL.FTZ R171, R48.reuse, R60 ;  /* 0x0000003c30ab8220 */ /* 0x040fe40000410000 */
        /* <DEDUP_REMOVED lines=10> */
[C---:B------:R-:W-:Y:S02]  /*54d0*/  @!P0 FMUL.FTZ R175, R51.reuse, R71 ;  /* 0x0000004733af8220 */ /* 0x040fe40000410000 */
[----:B------:R-:W-:Y:S01]  /*54e0*/  @!P0 FMUL.FTZ R9, R50, R49 ;  /* 0x0000003132098220 */ /* 0x000fe20000410000 */
[----:B------:R-:W-:Y:S01]  /*54f0*/  @!P0 MOV R97, R169 ;  /* 0x000000a900618202 */ /* 0x000fe20000000f00 */
[----:B------:R-:W-:Y:S02]  /*5500*/  @!P0 FFMA.FTZ R172, R72, R49, -R172 ;  /* 0x0000003148ac8223 */ /* 0x000fe400000108ac */
[----:B------:R-:W-:Y:S02]  /*5510*/  @!P0 IMAD.U32 R50, R34, 0x10000, RZ ;  /* 0x0001000022328824 */ /* 0x000fe400078e00ff */
[----:B------:R-:W-:Y:S02]  /*5520*/  @!P0 IMAD.U32 R49, R56, 0x10000, RZ ;  /* 0x0001000038318824 */ /* 0x000fe400078e00ff */
[-C--:B------:R-:W-:Y:S01]  /*5530*/  @!P0 FMUL.FTZ R10, R51, R48.reuse ;  /* 0x00000030330a8220 */ /* 0x080fe20000410000 */
[----:B------:R-:W-:Y:S01]  /*5540*/  @!P0 LOP3.LUT R51, R34, 0xffff0000, RZ, 0xc0, !PT ;  /* 0xffff000022338812 */ /* 0x000fe200078ec0ff */
[----:B------:R-:W-:Y:S01]  /*5550*/  @!P0 FFMA.FTZ R175, R73, R48, -R175 ;  /* 0x0000003049af8223 */ /* 0x000fe200000108af */
[----:B------:R-:W-:Y:S01]  /*5560*/  @!P0 LOP3.LUT R48, R56, 0xffff0000, RZ, 0xc0, !PT ;  /* 0xffff000038308812 */ /* 0x000fe200078ec0ff */
[----:B------:R-:W-:Y:S02]  /*5570*/  @!P0 FFMA.FTZ R3, R60, R62, R3 ;  /* 0x0000003e3c038223 */ /* 0x000fe40000010003 */
[C---:B------:R-:W-:Y:S01]  /*5580*/  @!P0 IMAD.U32 R66, R67.reuse, 0x10000, RZ ;  /* 0x0001000043428824 */ /* 0x040fe200078e00ff */
[----:B------:R-:W-:Y:S01]  /*5590*/  @!P0 LOP3.LUT R67, R67, 0xffff0000, RZ, 0xc0, !PT ;  /* 0xffff000043438812 */ /* 0x000fe200078ec0ff */
        /* <DEDUP_REMOVED lines=31> */
.L_x_3505:
[----:B------:R-:W-:Y:S05]  /*5790*/  BSYNC B0 ;  /* 0x0000000000007941 */ /* 0x000fea0003800000 */
.L_x_3504:
        /* <DEDUP_REMOVED lines=17> */
[--C-:B------:R-:W-:Y:S01]  /*58b0*/  @!P0 SHF.R.U64 R54, R92, 0x10, R93.reuse ;  /* 0x000000105c368819 */ /* 0x100fe2000000125d */
[----:B------:R-:W-:Y:S01]  /*58c0*/  IMAD R50, R51, 0xc00, R6 ;  /* 0x00000c0033327824 */ /* 0x000fe200078e0206 */
[----:B------:R-:W-:Y:S02]  /*58d0*/  @!P0 SHF.R.U32.HI R93, RZ, 0x10, R93 ;  /* 0x00000010ff5d8819 */ /* 0x000fe4000001165d */
[----:B------:R-:W-:Y:S01]  /*58e0*/  @!P0 PRMT R46, R46, 0x5410, R49 ;  /* 0x000054102e2e8816 */ /* 0x000fe20000000031 */
[----:B------:R-:W-:Y:S01]  /*58f0*/  IMAD.IADD R73, R50, 0x1, R73 ;  /* 0x0000000132497824 */ /* 0x000fe200078e0249 */
[----:B------:R-:W-:Y:S02]  /*5900*/  @!P0 PRMT R104, R104, 0x5410, R93 ;  /* 0x0000541068688816 */ /* 0x000fe4000000005d */
[--C-:B------:R-:W-:Y:S01]  /*5910*/  @!P0 SHF.R.U32.HI R48, RZ, 0x10, R39.reuse ;  /* 0x00000010ff308819 */ /* 0x100fe20000011627 */
[----:B------:R-:W-:Y:S01]  /*5920*/  IMAD.SHL.U32 R67, R73, 0x2, RZ ;  /* 0x0000000249437824 */ /* 0x000fe200078e00ff */
[----:B------:R-:W-:Y:S01]  /*5930*/  @!P0 SHF.R.U64 R39, R38, 0x10, R39 ;  /* 0x0000001026278819 */ /* 0x000fe20000001227 */
[----:B------:R-:W-:Y:S01]  /*5940*/  @!P0 IMAD.U32 R37, R46, 0x10000, RZ ;  /* 0x000100002e258824 */ /* 0x000fe200078e00ff */
[----:B------:R-:W-:Y:S01]  /*5950*/  @!P0 PRMT R105, R105, 0x5410, R54 ;  /* 0x0000541069698816 */ /* 0x000fe20000000036 */
[----:B------:R-:W-:Y:S01]  /*5960*/  @!P0 IMAD.U32 R53, R104, 0x10000, RZ ;  /* 0x0001000068358824 */ /* 0x000fe200078e00ff */
[----:B-1----:R-:W1:Y:S01]  /*5970*/  LDS.128 R32, [R67+0xa080] ;  /* 0x00a0800043207984 */ /* 0x002e620000000c00 */
[----:B--2---:R-:W-:Y:S01]  /*5980*/  @!P0 IMAD.U32 R54, R68, 0x10000, RZ ;  /* 0x0001000044368824 */ /* 0x004fe200078e00ff */
[----:B------:R-:W-:Y:S01]  /*5990*/  @!P0 PRMT R45, R45, 0x5410, R36 ;  /* 0x000054102d2d8816 */ /* 0x000fe20000000024 */
[----:B------:R-:W-:Y:S01]  /*59a0*/  @!P0 IMAD.U32 R51, R105, 0x10000, RZ ;  /* 0x0001000069338824 */ /* 0x000fe200078e00ff */
[----:B------:R-:W-:Y:S01]  /*59b0*/  @!P0 PRMT R52, R52, 0x5410, R39 ;  /* 0x0000541034348816 */ /* 0x000fe20000000027 */
[----:B------:R-:W-:Y:S01]  /*59c0*/  @!P0 IMAD.U32 R64, R71, 0x10000, RZ ;  /* 0x0001000047408824 */ /* 0x000fe200078e00ff */
[----:B------:R-:W-:Y:S01]  /*59d0*/  @!P0 SHF.L.U32 R55, R69, 0x10, RZ ;  /* 0x0000001045378819 */ /* 0x000fe200000006ff */
[----:B------:R-:W-:Y:S01]  /*59e0*/  @!P0 IMAD.U32 R36, R45, 0x10000, RZ ;  /* 0x000100002d248824 */ /* 0x000fe200078e00ff */
[--C-:B------:R-:W-:Y:S02]  /*59f0*/  @!P0 SHF.R.U32.HI R56, RZ, 0x10, R95.reuse ;  /* 0x00000010ff388819 */ /* 0x100fe4000001165f */
[----:B------:R-:W-:Y:S02]  /*5a00*/  @!P0 PRMT R47, R47, 0x5410, R48 ;  /* 0x000054102f2f8816 */ /* 0x000fe40000000030 */
[----:B------:R-:W-:Y:S02]  /*5a10*/  @!P0 PRMT R103, R103, 0x5410, R56 ;  /* 0x0000541067678816 */ /* 0x000fe40000000038 */
[----:B------:R-:W-:Y:S02]  /*5a20*/  @!P0 LOP3.LUT R56, R104, 0xffff0000, RZ, 0xc0, !PT ;  /* 0xffff000068388812 */ /* 0x000fe400078ec0ff */
[----:B------:R-:W-:Y:S01]  /*5a30*/  @!P0 LOP3.LUT R58, R69, 0xffff0000, RZ, 0xc0, !PT ;  /* 0xffff0000453a8812 */ /* 0x000fe200078ec0ff */
[C---:B------:R-:W-:Y:S01]  /*5a40*/  @!P0 IMAD.U32 R62, R103.reuse, 0x10000, RZ ;  /* 0x00010000673e8824 */ /* 0x040fe200078e00ff */
        /* <DEDUP_REMOVED lines=8> */
[----:B-1----:R-:W-:Y:S01]  /*5ad0*/  @!P0 IMAD.U32 R39, R33, 0x10000, RZ ;  /* 0x0001000021278824 */ /* 0x002fe200078e00ff */
[----:B------:R-:W-:Y:S03]  /*5ae0*/  @!P0 SHF.L.U32 R38, R32, 0x10, RZ ;  /* 0x0000001020268819 */ /* 0x000fe600000006ff */
[----:B------:R-:W-:Y:S02]  /*5af0*/  @!P0 FMUL.FTZ R72, R39, R53 ;  /* 0x0000003527488220 */ /* 0x000fe40000410000 */
[C---:B------:R-:W-:Y:S02]  /*5b00*/  @!P0 FMUL.FTZ R2, R38.reuse, R37 ;  /* 0x0000002526028220 */ /* 0x040fe40000410000 */
[----:B------:R-:W-:Y:S01]  /*5b10*/  @!P0 FMUL.FTZ R67, R38, R51 ;  /* 0x0000003326438220 */ /* 0x000fe20000410000 */
[----:B------:R-:W-:Y:S01]  /*5b20*/  @!P0 LOP3.LUT R38, R33, 0xffff0000, RZ, 0xc0, !PT ;  /* 0xffff000021268812 */ /* 0x000fe200078ec0ff */
[----:B------:R-:W-:Y:S01]  /*5b30*/  @!P0 FFMA.FTZ R2, R51, R54, R2 ;  /* 0x0000003633028223 */ /* 0x000fe20000010002 */
[----:B------:R-:W-:Y:S01]  /*5b40*/  @!P0 LOP3.LUT R51, R105, 0xffff0000, RZ, 0xc0, !PT ;  /* 0xffff000069338812 */ /* 0x000fe200078ec0ff */
[-C--:B------:R-:W-:Y:S01]  /*5b50*/  @!P0 FMUL.FTZ R4, R39, R36.reuse ;  /* 0x0000002427048220 */ /* 0x080fe20000410000 */
[----:B------:R-:W-:Y:S01]  /*5b60*/  @!P0 LOP3.LUT R39, R46, 0xffff0000, RZ, 0xc0, !PT ;  /* 0xffff00002e278812 */ /* 0x000fe200078ec0ff */
[----:B------:R-:W-:Y:S01]  /*5b70*/  @!P0 FFMA.FTZ R72, R55, R36, -R72 ;  /* 0x0000002437488223 */ /* 0x000fe20000010848 */
[----:B------:R-:W-:Y:S01]  /*5b80*/  @!P0 LOP3.LUT R36, R32, 0xffff0000, RZ, 0xc0, !PT ;  /* 0xffff000020248812 */ /* 0x000fe200078ec0ff */
[----:B------:R-:W-:Y:S01]  /*5b90*/  @!P0 FFMA.FTZ R67, R54, R37, -R67 ;  /* 0x0000002536438223 */ /* 0x000fe20000010843 */
[----:B------:R-:W-:Y:S01]  /*5ba0*/  @!P0 LOP3.LUT R37, R45, 0xffff0000, RZ, 0xc0, !PT ;  /* 0xffff00002d258812 */ /* 0x000fe200078ec0ff */
[----:B------:R-:W-:Y:S01]  /*5bb0*/  @!P0 FMUL.FTZ R73, R38, R56 ;  /* 0x0000003826498220 */ /* 0x000fe20000410000 */
[----:B------:R-:W-:Y:S01]  /*5bc0*/  @!P0 LOP3.LUT R54, R68, 0xffff0000, RZ, 0xc0, !PT ;  /* 0xffff000044368812 */ /* 0x000fe200078ec0ff */
[----:B------:R-:W-:Y:S02]  /*5bd0*/  @!P0 FMUL.FTZ R96, R36, R51 ;  /* 0x0000003324608220 */ /* 0x000fe40000410000 */
        /* <DEDUP_REMOVED lines=11> */
[C---:B------:R-:W-:Y:S02]  /*5c90*/  @!P0 FMUL.FTZ R168, R39.reuse, R63 ;  /* 0x0000003f27a88220 */ /* 0x040fe40000410000 */
[-C--:B------:R-:W-:Y:S01]  /*5ca0*/  @!P0 FMUL.FTZ R9, R38, R37.reuse ;  /* 0x0000002526098220 */ /* 0x080fe20000410000 */
        /* <DEDUP_REMOVED lines=40> */
.L_x_3503:
[----:B-123--:R-:W-:Y:S05]  /*5f30*/  BSYNC B1 ;  /* 0x0000000000017941 */ /* 0x00efea0003800000 */
.L_x_3502:
        /* <DEDUP_REMOVED lines=26> */
[----:B------:R-:W-:Y:S01]  /*60e0*/  @!P0 SHF.R.U32.HI R36, RZ, 0x10, R31 ;  /* 0x00000010ff248819 */ /* 0x000fe2000001161f */
[----:B------:R-:W-:Y:S01]  /*60f0*/  @!P0 IMAD.U32 R29, R42, 0x10000, RZ ;  /* 0x000100002a1d8824 */ /* 0x000fe200078e00ff */
[----:B------:R-:W-:Y:S01]  /*6100*/  @!P0 PRMT R100, R100, 0x5410, R85 ;  /* 0x0000541064648816 */ /* 0x000fe20000000055 */
[----:B------:R-:W-:Y:S01]  /*6110*/  IMAD.SHL.U32 R65, R67, 0x2, RZ ;  /* 0x0000000243417824 */ /* 0x000fe200078e00ff */
[----:B------:R-:W-:Y:S01]  /*6120*/  @!P0 SHF.R.U64 R31, R30, 0x10, R31 ;  /* 0x000000101e1f8819 */ /* 0x000fe2000000121f */
[----:B----4-:R-:W-:Y:S01]  /*6130*/  @!P0 IMAD.U32 R56, R63, 0x10000, RZ ;  /* 0x000100003f388824 */ /* 0x010fe200078e00ff */
[----:B------:R-:W-:Y:S01]  /*6140*/  @!P0 PRMT R101, R101, 0x5410, R46 ;  /* 0x0000541065658816 */ /* 0x000fe2000000002e */
[----:B------:R-:W-:Y:S01]  /*6150*/  @!P0 IMAD.U32 R45, R100, 0x10000, RZ ;  /* 0x00010000642d8824 */ /* 0x000fe200078e00ff */
[----:B------:R-:W4:Y:S01]  /*6160*/  LDS.128 R32, [R65+0xa080] ;  /* 0x00a0800041207984 */ /* 0x000f220000000c00 */
[----:B------:R-:W-:Y:S01]  /*6170*/  @!P0 IMAD.U32 R46, R60, 0x10000, RZ ;  /* 0x000100003c2e8824 */ /* 0x000fe200078e00ff */
[----:B------:R-:W-:Y:S01]  /*6180*/  @!P0 PRMT R41, R41, 0x5410, R28 ;  /* 0x0000541029298816 */ /* 0x000fe2000000001c */
[----:B------:R-:W-:Y:S01]  /*6190*/  @!P0 IMAD.U32 R39, R101, 0x10000, RZ ;  /* 0x0001000065278824 */ /* 0x000fe200078e00ff */
[----:B------:R-:W-:Y:S02]  /*61a0*/  @!P0 PRMT R44, R44, 0x5410, R31 ;  /* 0x000054102c2c8816 */ /* 0x000fe4000000001f */
        /* <DEDUP_REMOVED lines=86> */
.L_x_3507:
[----:B------:R-:W-:Y:S05]  /*6710*/  BSYNC B0 ;  /* 0x0000000000007941 */ /* 0x000fea0003800000 */
.L_x_3506:
        /* <DEDUP_REMOVED lines=17> */
[----:B------:R-:W-:Y:S01]  /*6830*/  @!P0 SHF.R.U64 R35, R80, 0x10, R81 ;  /* 0x0000001050238819 */ /* 0x000fe20000001251 */
[----:B------:R-:W-:Y:S01]  /*6840*/  IMAD R34, R36, 0xc00, R11 ;  /* 0x00000c0024227824 */ /* 0x000fe200078e020b */
[--C-:B------:R-:W-:Y:S02]  /*6850*/  @!P0 SHF.R.U64 R33, R24, 0x10, R25.reuse ;  /* 0x0000001018218819 */ /* 0x100fe40000001219 */
[----:B------:R-:W-:Y:S01]  /*6860*/  @!P0 SHF.R.U32.HI R24, RZ, 0x10, R25 ;  /* 0x00000010ff188819 */ /* 0x000fe20000011619 */
[----:B------:R-:W-:Y:S01]  /*6870*/  IMAD.IADD R61, R34, 0x1, R61 ;  /* 0x00000001223d7824 */ /* 0x000fe200078e023d */
[----:B------:R-:W-:Y:S02]  /*6880*/  @!P0 PRMT R22, R22, 0x5410, R33 ;  /* 0x0000541016168816 */ /* 0x000fe40000000021 */
[----:B------:R-:W-:Y:S01]  /*6890*/  @!P0 PRMT R88, R88, 0x5410, R35 ;  /* 0x0000541058588816 */ /* 0x000fe20000000023 */
[----:B------:R-:W-:Y:S01]  /*68a0*/  IMAD.SHL.U32 R51, R61, 0x2, RZ ;  /* 0x000000023d337824 */ /* 0x000fe200078e00ff */
[----:B------:R-:W-:Y:S01]  /*68b0*/  @!P0 PRMT R17, R17, 0x5410, R24 ;  /* 0x0000541011118816 */ /* 0x000fe20000000018 */
[----:B------:R-:W-:Y:S01]  /*68c0*/  @!P0 IMAD.U32 R25, R22, 0x10000, RZ ;  /* 0x0001000016198824 */ /* 0x000fe200078e00ff */
[----:B------:R-:W-:Y:S01]  /*68d0*/  @!P0 SHF.R.U32.HI R37, RZ, 0x10, R83 ;  /* 0x00000010ff258819 */ /* 0x000fe20000011653 */
[----:B------:R-:W-:Y:S01]  /*68e0*/  @!P0 IMAD.U32 R35, R88, 0x10000, RZ ;  /* 0x0001000058238824 */ /* 0x000fe200078e00ff */
[----:B------:R-:W2:Y:S01]  /*68f0*/  LDS.128 R28, [R51+0xa080] ;  /* 0x00a08000331c7984 */ /* 0x000ea20000000c00 */
[----:B----4-:R-:W-:Y:S01]  /*6900*/  @!P0 IMAD.U32 R36, R52, 0x10000, RZ ;  /* 0x0001000034248824 */ /* 0x010fe200078e00ff */
[----:B------:R-:W-:Y:S01]  /*6910*/  @!P0 SHF.L.U32 R39, R53, 0x10, RZ ;  /* 0x0000001035278819 */ /* 0x000fe200000006ff */
[----:B------:R-:W-:Y:S01]  /*6920*/  @!P0 IMAD.U32 R24, R17, 0x10000, RZ ;  /* 0x0001000011188824 */ /* 0x000fe200078e00ff */
[----:B------:R-:W-:Y:S01]  /*6930*/  @!P0 LOP3.LUT R42, R53, 0xffff0000, RZ, 0xc0, !PT ;  /* 0xffff0000352a8812 */ /* 0x000fe200078ec0ff */
[C---:B------:R-:W-:Y:S01]  /*6940*/  @!P0 IMAD.U32 R45, R55.reuse, 0x10000, RZ ;  /* 0x00010000372d8824 */ /* 0x040fe200078e00ff */
[----:B------:R-:W-:Y:S02]  /*6950*/  @!P0 LOP3.LUT R50, R55, 0xffff0000, RZ, 0xc0, !PT ;  /* 0xffff000037328812 */ /* 0x000fe400078ec0ff */
[C---:B------:R-:W-:Y:S02]  /*6960*/  @!P0 SHF.L.U32 R41, R54.reuse, 0x10, RZ ;  /* 0x0000001036298819 */ /* 0x040fe400000006ff */
[----:B------:R-:W-:Y:S02]  /*6970*/  @!P0 LOP3.LUT R46, R54, 0xffff0000, RZ, 0xc0, !PT ;  /* 0xffff0000362e8812 */ /* 0x000fe400078ec0ff */
[----:B------:R-:W-:Y:S02]  /*6980*/  @!P0 LOP3.LUT R17, R17, 0xffff0000, RZ, 0xc0, !PT ;  /* 0xffff000011118812 */ /* 0x000fe400078ec0ff */
[--C-:B------:R-:W-:Y:S02]  /*6990*/  @!P0 SHF.R.U32.HI R32, RZ, 0x10, R27.reuse ;  /* 0x00000010ff208819 */ /* 0x100fe4000001161b */
[----:B------:R-:W-:Y:S02]  /*69a0*/  @!P0 SHF.R.U64 R27, R26, 0x10, R27 ;  /* 0x000000101a1b8819 */ /* 0x000fe4000000121b */
[----:B------:R-:W-:Y:S02]  /*69b0*/  @!P0 PRMT R23, R23, 0x5410, R32 ;  /* 0x0000541017178816 */ /* 0x000fe40000000020 */
[----:B------:R-:W-:Y:S02]  /*69c0*/  @!P0 PRMT R40, R40, 0x5410, R27 ;  /* 0x0000541028288816 */ /* 0x000fe4000000001b */
[----:B------:R-:W-:Y:S02]  /*69d0*/  @!P0 PRMT R78, R78, 0x5410, R37 ;  /* 0x000054104e4e8816 */ /* 0x000fe40000000025 */
[----:B------:R-:W-:Y:S02]  /*69e0*/  @!P0 SHF.R.U32.HI R80, RZ, 0x10, R81 ;  /* 0x00000010ff508819 */ /* 0x000fe40000011651 */
        /* <DEDUP_REMOVED lines=8> */
[----:B------:R-:W-:Y:S01]  /*6a70*/  @!P0 IMAD.U32 R44, R77, 0x10000, RZ ;  /* 0x000100004d2c8824 */ /* 0x000fe200078e00ff */
[----:B--2---:R-:W-:Y:S01]  /*6a80*/  @!P0 SHF.L.U32 R26, R28, 0x10, RZ ;  /* 0x000000101c1a8819 */ /* 0x004fe200000006ff */
[----:B------:R-:W-:Y:S04]  /*6a90*/  @!P0 IMAD.U32 R27, R29, 0x10000, RZ ;  /* 0x000100001d1b8824 */ /* 0x000fe800078e00ff */
[C---:B------:R-:W-:Y:S02]  /*6aa0*/  @!P0 FMUL.FTZ R2, R26.reuse, R25 ;  /* 0x000000191a028220 */ /* 0x040fe40000410000 */
[----:B------:R-:W-:Y:S02]  /*6ab0*/  @!P0 FMUL.FTZ R60, R27, R37 ;  /* 0x000000251b3c8220 */ /* 0x000fe40000410000 */
[----:B------:R-:W-:Y:S01]  /*6ac0*/  @!P0 FMUL.FTZ R51, R26, R35 ;  /* 0x000000231a338220 */ /* 0x000fe20000410000 */
[----:B------:R-:W-:Y:S01]  /*6ad0*/  @!P0 LOP3.LUT R26, R29, 0xffff0000, RZ, 0xc0, !PT ;  /* 0xffff00001d1a8812 */ /* 0x000fe200078ec0ff */
[----:B------:R-:W-:Y:S01]  /*6ae0*/  @!P0 FFMA.FTZ R2, R35, R36, R2 ;  /* 0x0000002423028223 */ /* 0x000fe20000010002 */
[----:B------:R-:W-:Y:S01]  /*6af0*/  @!P0 LOP3.LUT R35, R88, 0xffff0000, RZ, 0xc0, !PT ;  /* 0xffff000058238812 */ /* 0x000fe200078ec0ff */
[-C--:B------:R-:W-:Y:S02]  /*6b00*/  @!P0 FMUL.FTZ R4, R27, R24.reuse ;  /* 0x000000181b048220 */ /* 0x080fe40000410000 */
[----:B------:R-:W-:Y:S01]  /*6b10*/  @!P0 FFMA.FTZ R60, R39, R24, -R60 ;  /* 0x00000018273c8223 */ /* 0x000fe2000001083c */
[----:B------:R-:W-:Y:S01]  /*6b20*/  @!P0 LOP3.LUT R24, R28, 0xffff0000, RZ, 0xc0, !PT ;  /* 0xffff00001c188812 */ /* 0x000fe200078ec0ff */
[----:B------:R-:W-:Y:S01]  /*6b30*/  @!P0 FFMA.FTZ R51, R36, R25, -R51 ;  /* 0x0000001924338223 */ /* 0x000fe20000010833 */
[----:B------:R-:W-:Y:S01]  /*6b40*/  @!P0 LOP3.LUT R36, R52, 0xffff0000, RZ, 0xc0, !PT ;  /* 0xffff000034248812 */ /* 0x000fe200078ec0ff */
[----:B------:R-:W-:Y:S01]  /*6b50*/  @!P0 FMUL.FTZ R61, R26, R38 ;  /* 0x000000261a3d8220 */ /* 0x000fe20000410000 */
[----:B------:R-:W-:Y:S01]  /*6b60*/  @!P0 LOP3.LUT R25, R22, 0xffff0000, RZ, 0xc0, !PT ;  /* 0xffff000016198812 */ /* 0x000fe200078ec0ff */
[----:B------:R-:W-:Y:S02]  /*6b70*/  @!P0 FMUL.FTZ R62, R24, R35 ;  /* 0x00000023183e8220 */ /* 0x000fe40000410000 */
[-C--:B------:R-:W-:Y:S02]  /*6b80*/  @!P0 FMUL.FTZ R5, R26, R17.reuse ;  /* 0x000000111a058220 */ /* 0x080fe40000410000 */
[----:B------:R-:W-:Y:S01]  /*6b90*/  @!P0 FFMA.FTZ R61, R42, R17, -R61 ;  /* 0x000000112a3d8223 */ /* 0x000fe2000001083d */
[----:B------:R-:W-:Y:S01]  /*6ba0*/  @!P0 LOP3.LUT R17, R23, 0xffff0000, RZ, 0xc0, !PT ;  /* 0xffff000017118812 */ /* 0x000fe200078ec0ff */
[-C--:B------:R-:W-:Y:S01]  /*6bb0*/  @!P0 FMUL.FTZ R3, R24, R25.reuse ;  /* 0x0000001918038220 */ /* 0x080fe20000410000 */
[----:B------:R-:W-:Y:S01]  /*6bc0*/  @!P0 LOP3.LUT R24, R31, 0xffff0000, RZ, 0xc0, !PT ;  /* 0xffff00001f188812 */ /* 0x000fe200078ec0ff */
[----:B------:R-:W-:Y:S01]  /*6bd0*/  @!P0 FFMA.FTZ R62, R36, R25, -R62 ;  /* 0x00000019243e8223 */ /* 0x000fe2000001083e */
[----:B------:R-:W-:Y:S01]  /*6be0*/  @!P0 F2FP.BF16.PACK_AB R60, R61, R60 ;  /* 0x0000003c3d3c823e */ /* 0x000fe200000010ff */
[----:B------:R-:W-:Y:S02]  /*6bf0*/  @!P0 IMAD.U32 R25, R31, 0x10000, RZ ;  /* 0x000100001f198824 */ /* 0x000fe400078e00ff */
[C---:B------:R-:W-:Y:S01]  /*6c00*/  @!P0 FMUL.FTZ R66, R24.reuse, R47 ;  /* 0x0000002f18428220 */ /* 0x040fe20000410000 */
[----:B------:R-:W-:Y:S01]  /*6c10*/  @!P0 MOV R53, R60 ;  /* 0x0000003c00358202 */ /* 0x000fe20000000f00 */
[----:B------:R-:W-:Y:S01]  /*6c20*/  @!P0 FMUL.FTZ R10, R24, R17 ;  /* 0x00000011180a8220 */ /* 0x000fe20000410000 */
[----:B------:R-:W-:Y:S01]  /*6c30*/  @!P0 F2FP.BF16.PACK_AB R51, R62, R51 ;  /* 0x000000333e33823e */ /* 0x000fe200000010ff */
[----:B------:R-:W-:Y:S01]  /*6c40*/  @!P0 IMAD.U32 R22, R23, 0x10000, RZ ;  /* 0x0001000017168824 */ /* 0x000fe200078e00ff */
[C---:B------:R-:W-:Y:S01]  /*6c50*/  @!P0 LOP3.LUT R24, R30.reuse, 0xffff0000, RZ, 0xc0, !PT ;  /* 0xffff00001e188812 */ /* 0x040fe200078ec0ff */
[C---:B------:R-:W-:Y:S02]  /*6c60*/  @!P0 FMUL.FTZ R63, R25.reuse, R48 ;  /* 0x00000030193f8220 */ /* 0x040fe40000410000 */
[----:B------:R-:W-:Y:S02]  /*6c70*/  @!P0 IMAD.U32 R23, R30, 0x10000, RZ ;  /* 0x000100001e178824 */ /* 0x000fe400078e00ff */
[----:B------:R-:W-:Y:S01]  /*6c80*/  @!P0 FFMA.FTZ R66, R50, R17, -R66 ;  /* 0x0000001132428223 */ /* 0x000fe20000010842 */
[C---:B------:R-:W-:Y:S01]  /*6c90*/  @!P0 LOP3.LUT R17, R40.reuse, 0xffff0000, RZ, 0xc0, !PT ;  /* 0xffff000028118812 */ /* 0x040fe200078ec0ff */
[-C--:B------:R-:W-:Y:S02]  /*6ca0*/  @!P0 FMUL.FTZ R9, R25, R22.reuse ;  /* 0x0000001619098220 */ /* 0x080fe40000410000 */
[----:B------:R-:W-:Y:S02]  /*6cb0*/  @!P0 FFMA.FTZ R63, R45, R22, -R63 ;  /* 0x000000162d3f8223 */ /* 0x000fe4000001083f */
[----:B------:R-:W-:Y:S02]  /*6cc0*/  @!P0 IMAD.U32 R22, R40, 0x10000, RZ ;  /* 0x0001000028168824 */ /* 0x000fe400078e00ff */
[----:B------:R-:W-:Y:S01]  /*6cd0*/  @!P0 FMUL.FTZ R64, R23, R44 ;  /* 0x0000002c17408220 */ /* 0x000fe20000410000 */
[----:B------:R-:W-:Y:S01]  /*6ce0*/  @!P0 F2FP.BF16.PACK_AB R63, R66, R63 ;  /* 0x0000003f423f823e */ /* 0x000fe200000010ff */
[----:B------:R-:W-:Y:S02]  /*6cf0*/  @!P0 FMUL.FTZ R65, R24, R43 ;  /* 0x0000002b18418220 */ /* 0x000fe40000410000 */
[----:B------:R-:W-:Y:S02]  /*6d00*/  @!P0 FFMA.FTZ R3, R35, R36, R3 ;  /* 0x0000002423038223 */ /* 0x000fe40000010003 */
[-C--:B------:R-:W-:Y:S02]  /*6d10*/  @!P0 FMUL.FTZ R7, R23, R22.reuse ;  /* 0x0000001617078220 */ /* 0x080fe40000410000 */
[----:B------:R-:W-:Y:S01]  /*6d20*/  @!P0 FFMA.FTZ R64, R41, R22, -R64 ;  /* 0x0000001629408223 */ /* 0x000fe20000010840 */
[----:B------:R-:W-:Y:S01]  /*6d30*/  @!P0 F2FP.BF16.PACK_AB R61, R3, R2 ;  /* 0x00000002033d823e */ /* 0x000fe200000010ff */
[----:B------:R-:W-:Y:S02]  /*6d40*/  @!P0 FFMA.FTZ R65, R46, R17, -R65 ;  /* 0x000000112e418223 */ /* 0x000fe40000010841 */
        /* <DEDUP_REMOVED lines=26> */
.L_x_3477:
[----:B------:R1:W2:Y:S01]  /*6ef0*/  SHFL.IDX PT, R5, R147, RZ, 0x181f ;  /* 0x00181fff93057589 */ /* 0x0002a200000e0000 */
[----:B------:R-:W-:Y:S01]  /*6f00*/  UIMAD UR5, UR6, -0x30, UR4 ;  /* 0xffffffd0060578a4 */ /* 0x000fe2000f8e0204 */
[----:B------:R-:W-:Y:S02]  /*6f10*/  BSSY B0, `(.L_x_3508) ;  /* 0x000001d000007945 */ /* 0x000fe40003800000 */
[----:B------:R1:W3:Y:S01]  /*6f20*/  SHFL.IDX PT, R3, R164, RZ, 0x181f ;  /* 0x00181fffa4037589 */ /* 0x0002e200000e0000 */
[----:B------:R-:W-:Y:S04]  /*6f30*/  UISETP.LT.AND UP0, UPT, UR5, 0x30, UPT ;  /* 0x000000300500788c */ /* 0x000fe8000bf01270 */
[----:B------:R-:W-:Y:S06]  /*6f40*/  USEL UR31, UR5, 0x30, UP0 ;  /* 0x00000030051f7887 */ /* 0x000fec0008000000 */
[----:B------:R-:W-:Y:S04]  /*6f50*/  IADD3 R2, -R16, UR31, RZ ;  /* 0x0000001f10027c10 */ /* 0x000fe8000fffe1ff */
[----:B------:R-:W-:Y:S11]  /*6f60*/  ISETP.GE.AND P0, PT, R2, 0x1, PT ;  /* 0x000000010200780c */ /* 0x000ff60003f06270 */
[----:B------:R-:W-:Y:S02]  /*6f70*/  @!UPT UIADD3 URZ, URZ, URZ, URZ ;  /* 0x0000003f3f3ff290 */ /* 0x000fe4000fffe03f */
[----:B------:R-:W-:-:S05]  /*6f80*/  @!P0 BRA `(.L_x_3509) ;  /* 0x0000015000008947 */ /* 0x000fca0003800000 */
[----:B-123--:R-:W-:Y:S02]  /*6f90*/  ISETP.GE.AND P0, PT, R18, c[0x0][0x1d4], PT ;  /* 0x0000750012007a0c */ /* 0x00efe40003f06270 */
        /* <DEDUP_REMOVED lines=20> */
.L_x_3509:
[----:B-123--:R-:W-:Y:S05]  /*70e0*/  BSYNC B0 ;  /* 0x0000000000007941 */ /* 0x00efea0003800000 */
.L_x_3508:
[----:B------:R-:W1:Y:S01]  /*70f0*/  SHFL.IDX PT, R147, R147, 0x1, 0x181f ;  /* 0x00381f0093937f89 */ /* 0x000e6200000e0000 */
[----:B------:R-:W-:Y:S03]  /*7100*/  ISETP.GE.AND P0, PT, R2, 0x21, PT ;  /* 0x000000210200780c */ /* 0x000fe60003f06270 */
[----:B------:R2:W3:Y:S10]  /*7110*/  SHFL.IDX PT, R3, R164, 0x1, 0x181f ;  /* 0x00381f00a4037f89 */ /* 0x0004f400000e0000 */
[----:B------:R-:W-:-:S05]  /*7120*/  @!P0 BRA `(.L_x_3491) ;  /* 0x0000015000008947 */ /* 0x000fca0003800000 */
[----:B------:R-:W-:Y:S02]  /*7130*/  ISETP.GE.AND P0, PT, R18, c[0x0][0x1d4], PT ;  /* 0x0000750012007a0c */ /* 0x000fe40003f06270 */
[----:B------:R-:W-:Y:S11]  /*7140*/  ISETP.GE.AND P4, PT, R14, c[0x0][0x1d4], PT ;  /* 0x000075000e007a0c */ /* 0x000ff60003f86270 */
[----:B------:R-:W4:Y:S01]  /*7150*/  @!P0 LDS.128 R36, [R110+0xb080] ;  /* 0x00b080006e248984 */ /* 0x000f220000000c00 */
[C---:B---3--:R-:W-:Y:S04]  /*7160*/  @!P0 LEA R22, P3, R18.reuse, R3, 0x1 ;  /* 0x0000000312168211 */ /* 0x048fe800078608ff */
[----:B-1----:R-:W-:Y:S02]  /*7170*/  @!P0 LEA.HI.X R23, R18, R147, R19, 0x1, P3 ;  /* 0x0000009312178211 */ /* 0x002fe400018f0c13 */
[C---:B------:R-:W-:Y:S04]  /*7180*/  @!P4 LEA R8, P3, R126.reuse, R3, 0x1 ;  /* 0x000000037e08c211 */ /* 0x040fe800078608ff */
[----:B------:R-:W-:Y:S02]  /*7190*/  @!P4 LEA.HI.X R9, R126, R147, R133, 0x1, P3 ;  /* 0x000000937e09c211 */ /* 0x000fe400018f0c85 */
[----:B------:R-:W-:Y:S11]  /*71a0*/  ISETP.GE.AND P3, PT, R114, c[0x0][0x1d4], PT ;  /* 0x0000750072007a0c */ /* 0x000ff60003f66270 */
[----:B------:R-:W-:Y:S02]  /*71b0*/  @!UPT UIADD3 URZ, URZ, URZ, URZ ;  /* 0x0000003f3f3ff290 */ /* 0x000fe4000fffe03f */
[C---:B------:R-:W-:Y:S04]  /*71c0*/  @!P3 LEA R4, P5, R124.reuse, R3, 0x1 ;  /* 0x000000037c04b211 */ /* 0x040fe800078a08ff */
[----:B------:R-:W-:Y:S01]  /*71d0*/  @!P3 LEA.HI.X R5, R124, R147, R123, 0x1, P5 ;  /* 0x000000937c05b211 */ /* 0x000fe200028f0c7b */
        /* <DEDUP_REMOVED lines=10> */
.L_x_3491:
[----:B------:R-:W-:Y:S05]  /*7280*/  BSYNC B2 ;  /* 0x0000000000027941 */ /* 0x000fea0003800000 */
.L_x_3476:
[----:B-1-3--:R-:W-:Y:S01]  /*7290*/  IADD3 R2, -R16, UR31, RZ ;  /* 0x0000001f10027c10 */ /* 0x00afe2000fffe1ff */
[----:B------:R-:W-:Y:S01]  /*72a0*/  IMAD.U32 R3, RZ, RZ, UR6 ;  /* 0x00000006ff037e24 */ /* 0x000fe2000f8e00ff */
[----:B------:R-:W-:Y:S01]  /*72b0*/  P2R R4, PR, RZ, 0x2 ;  /* 0x00000002ff047803 */ /* 0x000fe20000000000 */
[----:B------:R-:W-:Y:S01]  /*72c0*/  BSSY B0, `(.L_x_3510) ;  /* 0x000004c000007945 */ /* 0x000fe20003800000 */
[----:B------:R-:W-:Y:S01]  /*72d0*/  ISETP.GE.AND P3, PT, R2, 0x21, PT ;  /* 0x000000210200780c */ /* 0x000fe20003f66270 */
[----:B------:R-:W-:Y:S01]  /*72e0*/  IMAD.WIDE R8, R3, 0x30, R148 ;  /* 0x0000003003087825 */ /* 0x000fe200078e0294 */
[----:B------:R-:W-:Y:S02]  /*72f0*/  ISETP.NE.AND P1, PT, R118, RZ, PT ;  /* 0x000000ff7600720c */ /* 0x000fe40003f25270 */
[----:B------:R-:W-:Y:S02]  /*7300*/  ISETP.NE.AND P6, PT, R116, RZ, PT ;  /* 0x000000ff7400720c */ /* 0x000fe40003fc5270 */
[----:B------:R-:W-:Y:S07]  /*7310*/  ISETP.NE.AND P5, PT, R115, RZ, PT ;  /* 0x000000ff7300720c */ /* 0x000fee0003fa5270 */
[----:B------:R-:W-:Y:S05]  /*7320*/  @P3 IADD3 R5, P0, R8, 0x20, RZ ;  /* 0x0000002008053810 */ /* 0x000fea0007f1e0ff */
[----:B------:R-:W-:Y:S01]  /*7330*/  @P3 IMAD.X R3, RZ, RZ, R9, P0 ;  /* 0x000000ffff033224 */ /* 0x000fe200000e0609 */
[----:B------:R-:W-:Y:S03]  /*7340*/  ISETP.GE.AND P0, PT, R2, 0x1, PT ;  /* 0x000000010200780c */ /* 0x000fe60003f06270 */
[----:B------:R-:W-:Y:S04]  /*7350*/  @P3 IMAD R10, R3, c[0x0][0x258], RZ ;  /* 0x00009600030a3a24 */ /* 0x000fe800078e02ff */
[----:B------:R-:W-:Y:S06]  /*7360*/  @P3 IMAD R10, R5, c[0x0][0x25c], R10 ;  /* 0x00009700050a3a24 */ /* 0x000fec00078e020a */
[----:B------:R-:W-:Y:S01]  /*7370*/  @P0 MOV R23, R129 ;  /* 0x0000008100170202 */ /* 0x000fe20000000f00 */
[----:B------:R-:W-:Y:S02]  /*7380*/  @P0 IMAD R2, R9, c[0x0][0x258], RZ ;  /* 0x0000960009020a24 */ /* 0x000fe400078e02ff */
[----:B------:R-:W-:Y:S02]  /*7390*/  @P0 IMAD.MOV.U32 R22, RZ, RZ, R150 ;  /* 0x000000ffff160224 */ /* 0x000fe400078e0096 */
[C---:B------:R-:W-:Y:S02]  /*73a0*/  @P0 IMAD R2, R8.reuse, c[0x0][0x25c], R2 ;  /* 0x0000970008020a24 */ /* 0x040fe400078e0202 */
[----:B------:R-:W-:Y:S04]  /*73b0*/  @P0 IMAD.WIDE.U32 R22, R8, c[0x0][0x258], R22 ;  /* 0x0000960008160a25 */ /* 0x000fe800078e0016 */
[----:B------:R-:W-:Y:S01]  /*73c0*/  @P0 IMAD.IADD R2, R23, 0x1, R2 ;  /* 0x0000000117020824 */ /* 0x000fe200078e0202 */
[C---:B------:R-:W-:Y:S04]  /*73d0*/  @P0 LEA R8, P4, R22.reuse, c[0x0][0x250], 0x1 ;  /* 0x0000940016080a11 */ /* 0x040fe800078808ff */
[----:B------:R-:W-:Y:S01]  /*73e0*/  @P0 LEA.HI.X R9, R22, c[0x0][0x254], R2, 0x1, P4 ;  /* 0x0000950016090a11 */ /* 0x000fe200020f0c02 */
[----:B------:R-:W-:Y:S02]  /*73f0*/  IMAD R2, R144, c[0x0][0x208], RZ ;  /* 0x0000820090027a24 */ /* 0x000fe400078e02ff */
[C---:B------:R-:W-:Y:S02]  /*7400*/  IMAD.WIDE.U32 R22, R145.reuse, c[0x0][0x208], RZ ;  /* 0x0000820091167a25 */ /* 0x040fe400078e00ff */
[----:B------:R-:W-:Y:S01]  /*7410*/  @!PT LDS RZ, [RZ] ;  /* 0x00000000fffff984 */ /* 0x000fe20000000800 */
[----:B------:R-:W-:Y:S01]  /*7420*/  @!PT LDS RZ, [RZ] ;  /* 0x00000000fffff984 */ /* 0x000fe20000000800 */
[----:B------:R-:W-:Y:S01]  /*7430*/  @!PT LDS RZ, [RZ] ;  /* 0x00000000fffff984 */ /* 0x000fe20000000800 */
[----:B------:R1:W-:Y:S02]  /*7440*/  @P0 LDGSTS.E.BYPASS.LTC128B.128 [R110+0x4080], [R8.64], !P1 ;  /* 0x04080000086e0fae */ /* 0x0003e4000c901d5a */
[----:B------:R-:W-:Y:S04]  /*7450*/  IMAD R2, R145, c[0x0][0x20c], R2 ;  /* 0x0000830091027a24 */ /* 0x000fe800078e0202 */
[----:B------:R-:W-:Y:S02]  /*7460*/  IMAD.IADD R23, R23, 0x1, R2 ;  /* 0x0000000117177824 */ /* 0x000fe400078e0202 */
[----:B------:R-:W-:Y:S02]  /*7470*/  IMAD R2, R143, c[0x0][0x218], RZ ;  /* 0x000086008f027a24 */ /* 0x000fe400078e02ff */
[C---:B------:R-:W-:Y:S04]  /*7480*/  IMAD.WIDE.U32 R22, R146.reuse, c[0x0][0x218], R22 ;  /* 0x0000860092167a25 */ /* 0x040fe800078e0016 */
[----:B------:R-:W-:Y:S01]  /*7490*/  IMAD R2, R146, c[0x0][0x21c], R2 ;  /* 0x0000870092027a24 */ /* 0x000fe200078e0202 */
[----:B------:R-:W-:Y:S02]  /*74a0*/  IADD3 R7, P4, R22, UR48, RZ ;  /* 0x0000003016077c10 */ /* 0x000fe4000ff9e0ff */
[----:B------:R-:W-:Y:S02]  /*74b0*/  @P3 MOV R22, R150 ;  /* 0x0000009600163202 */ /* 0x000fe40000000f00 */
[----:B------:R-:W-:Y:S01]  /*74c0*/  IADD3.X R2, R23, UR45, R2, P4, !PT ;  /* 0x0000002d17027c10 */ /* 0x000fe2000a7fe402 */
[----:B------:R-:W-:Y:S04]  /*74d0*/  @P3 IMAD.MOV.U32 R23, RZ, RZ, R129 ;  /* 0x000000ffff173224 */ /* 0x000fe800078e0081 */
[----:B------:R-:W-:Y:S05]  /*74e0*/  @P3 IMAD.WIDE.U32 R22, R5, c[0x0][0x258], R22 ;  /* 0x0000960005163a25 */ /* 0x000fea00078e0016 */
[C---:B------:R-:W-:Y:S02]  /*74f0*/  @P3 LEA R24, P4, R22.reuse, c[0x0][0x250], 0x1 ;  /* 0x0000940016183a11 */ /* 0x040fe400078808ff */
[----:B------:R-:W-:Y:S04]  /*7500*/  @P3 IADD3 R10, R23, R10, RZ ;  /* 0x0000000a170a3210 */ /* 0x000fe80007ffe0ff */
[----:B------:R-:W-:Y:S02]  /*7510*/  @P3 LEA.HI.X R25, R22, c[0x0][0x254], R10, 0x1, P4 ;  /* 0x0000950016193a11 */ /* 0x000fe400020f0c0a */
[C---:B------:R-:W-:Y:S04]  /*7520*/  LEA R3, P4, R7.reuse, c[0x0][0x1f8], 0x1 ;  /* 0x00007e0007037a11 */ /* 0x040fe800078808ff */
[----:B------:R-:W-:Y:S01]  /*7530*/  LEA.HI.X R2, R7, c[0x0][0x1fc], R2, 0x1, P4 ;  /* 0x00007f0007027a11 */ /* 0x000fe200020f0c02 */
[----:B------:R1:W3:Y:S01]  /*7540*/  SHFL.IDX PT, R5, R3, RZ, 0x181f ;  /* 0x00181fff03057589 */ /* 0x0002e200000e0000 */
[----:B------:R-:W-:Y:S03]  /*7550*/  ISETP.NE.AND P4, PT, R117, RZ, PT ;  /* 0x000000ff7500720c */ /* 0x000fe60003f85270 */
[----:B------:R1:W4:Y:S10]  /*7560*/  SHFL.IDX PT, R7, R2, RZ, 0x181f ;  /* 0x00181fff02077589 */ /* 0x00033400000e0000 */
        /* <DEDUP_REMOVED lines=8> */
[----:B------:R-:W0:Y:S01]  /*75f0*/  LDGDEPBAR ;  /* 0x00000000000079af */ /* 0x000e220000000000 */
[----:B------:R-:W-:Y:S04]  /*7600*/  DEPBAR.LE SB0, 0x0 ;  /* 0x000080000000791a */ /* 0x000fe80000000000 */
[----:B------:R-:W-:Y:S06]  /*7610*/  BAR.SYNC.DEFER_BLOCKING 0x0 ;  /* 0x0000000000007b1d */ /* 0x000fec0000010000 */
[----:B------:R-:W-:-:S05]  /*7620*/  @!P0 BRA `(.L_x_3511) ;  /* 0x0000015000008947 */ /* 0x000fca0003800000 */
[----:B-1-34-:R-:W-:Y:S02]  /*7630*/  ISETP.GE.AND P0, PT, R18, c[0x0][0x1d4], PT ;  /* 0x0000750012007a0c */ /* 0x01afe40003f06270 */
        /* <DEDUP_REMOVED lines=12> */
[----:B--2---:R-:W1:Y:S10]  /*7700*/  @!P5 LDS.128 R32, [R110+0x5880] ;  /* 0x005880006e20d984 */ /* 0x004e740000000c00 */
[C---:B------:R-:W-:Y:S04]  /*7710*/  @!P0 LEA R4, P6, R125.reuse, R5, 0x1 ;  /* 0x000000057d048211 */ /* 0x040fe800078c08ff */
[----:B------:R-:W-:Y:S01]  /*7720*/  @!P0 LEA.HI.X R5, R125, R7, R122, 0x1, P6 ;  /* 0x000000077d058211 */ /* 0x000fe200030f0c7a */
[----:B-1----:R-:W-:Y:S04]  /*7730*/  @!P5 ST.E.128 [R22.64], R32 ;  /* 0x000000201600d985 */ /* 0x002fe8000c101d1a */
[----:B------:R-:W1:Y:S04]  /*7740*/  @!P4 LDS.128 R28, [R110+0x7080] ;  /* 0x007080006e1cc984 */ /* 0x000e680000000c00 */
[----:B-1----:R-:W-:Y:S04]  /*7750*/  @!P4 ST.E.128 [R8.64], R28 ;  /* 0x0000001c0800c985 */ /* 0x002fe8000c101d1a */
[----:B------:R-:W1:Y:S04]  /*7760*/  @!P0 LDS.128 R24, [R110+0x8880] ;  /* 0x008880006e188984 */ /* 0x000e680000000c00 */
[----:B-1----:R1:W-:Y:S02]  /*7770*/  @!P0 ST.E.128 [R4.64], R24 ;  /* 0x0000001804008985 */ /* 0x0023e4000c101d1a */
.L_x_3511:
[----:B-1-34-:R-:W-:Y:S05]  /*7780*/  BSYNC B0 ;  /* 0x0000000000007941 */ /* 0x01afea0003800000 */
.L_x_3510:
[----:B------:R1:W3:Y:S01]  /*7790*/  SHFL.IDX PT, R5, R2, 0x1, 0x181f ;  /* 0x00381f0002057f89 */ /* 0x0002e200000e0000 */
[----:B------:R-:W-:Y:S03]  /*77a0*/  BSSY B0, `(.L_x_3512) ;  /* 0x0000018000007945 */ /* 0x000fe60003800000 */
[----:B------:R-:W4:Y:S01]  /*77b0*/  SHFL.IDX PT, R3, R3, 0x1, 0x181f ;  /* 0x00381f0003037f89 */ /* 0x000f2200000e0000 */
[----:B------:R-:W-:-:S05]  /*77c0*/  @!P3 BRA `(.L_x_3513) ;  /* 0x000001500000b947 */ /* 0x000fca0003800000 */
[----:B------:R-:W-:Y:S02]  /*77d0*/  ISETP.GE.AND P0, PT, R18, c[0x0][0x1d4], PT ;  /* 0x0000750012007a0c */ /* 0x000fe40003f06270 */
[----:B------:R-:W-:Y:S11]  /*77e0*/  ISETP.GE.AND P4, PT, R14, c[0x0][0x1d4], PT ;  /* 0x000075000e007a0c */ /* 0x000ff60003f86270 */
[----:B------:R-:W5:Y:S01]  /*77f0*/  @!P0 LDS.128 R36, [R110+0x5080] ;  /* 0x005080006e248984 */ /* 0x000f620000000c00 */
[C---:B----4-:R-:W-:Y:S04]  /*7800*/  @!P0 LEA R40, P3, R18.reuse, R3, 0x1 ;  /* 0x0000000312288211 */ /* 0x050fe800078608ff */
[----:B---3--:R-:W-:Y:S02]  /*7810*/  @!P0 LEA.HI.X R41, R18, R5, R19, 0x1, P3 ;  /* 0x0000000512298211 */ /* 0x008fe400018f0c13 */
[C---:B------:R-:W-:Y:S04]  /*7820*/  @!P4 LEA R22, P3, R126.reuse, R3, 0x1 ;  /* 0x000000037e16c211 */ /* 0x040fe800078608ff */
[----:B------:R-:W-:Y:S02]  /*7830*/  @!P4 LEA.HI.X R23, R126, R5, R133, 0x1, P3 ;  /* 0x000000057e17c211 */ /* 0x000fe400018f0c85 */
[----:B------:R-:W-:Y:S11]  /*7840*/  ISETP.GE.AND P3, PT, R114, c[0x0][0x1d4], PT ;  /* 0x0000750072007a0c */ /* 0x000ff60003f66270 */
[----:B------:R-:W-:Y:S02]  /*7850*/  @!UPT UIADD3 URZ, URZ, URZ, URZ ;  /* 0x0000003f3f3ff290 */ /* 0x000fe4000fffe03f */
[C---:B------:R-:W-:Y:S04]  /*7860*/  @!P3 LEA R8, P5, R124.reuse, R3, 0x1 ;  /* 0x000000037c08b211 */ /* 0x040fe800078a08ff */
[----:B------:R-:W-:Y:S01]  /*7870*/  @!P3 LEA.HI.X R9, R124, R5, R123, 0x1, P5 ;  /* 0x000000057c09b211 */ /* 0x000fe200028f0c7b */
[----:B-----5:R-:W-:Y:S01]  /*7880*/  @!P0 ST.E.128 [R40.64], R36 ;  /* 0x0000002428008985 */ /* 0x020fe2000c101d1a */
[----:B------:R-:W-:Y:S03]  /*7890*/  ISETP.GE.AND P0, PT, R112, c[0x0][0x1d4], PT ;  /* 0x0000750070007a0c */ /* 0x000fe60003f06270 */
[----:B--2---:R-:W2:Y:S10]  /*78a0*/  @!P4 LDS.128 R32, [R110+0x6880] ;  /* 0x006880006e20c984 */ /* 0x004eb40000000c00 */
[C---:B-1----:R-:W-:Y:S04]  /*78b0*/  @!P0 LEA R2, P5, R125.reuse, R3, 0x1 ;  /* 0x000000037d028211 */ /* 0x042fe800078a08ff */
[----:B------:R-:W-:Y:S01]  /*78c0*/  @!P0 LEA.HI.X R3, R125, R5, R122, 0x1, P5 ;  /* 0x000000057d038211 */ /* 0x000fe200028f0c7a */
[----:B--2---:R-:W-:Y:S04]  /*78d0*/  @!P4 ST.E.128 [R22.64], R32 ;  /* 0x000000201600c985 */ /* 0x004fe8000c101d1a */
[----:B------:R-:W1:Y:S04]  /*78e0*/  @!P3 LDS.128 R28, [R110+0x8080] ;  /* 0x008080006e1cb984 */ /* 0x000e680000000c00 */
[----:B-1----:R-:W-:Y:S04]  /*78f0*/  @!P3 ST.E.128 [R8.64], R28 ;  /* 0x0000001c0800b985 */ /* 0x002fe8000c101d1a */
[----:B------:R-:W1:Y:S04]  /*7900*/  @!P0 LDS.128 R24, [R110+0x9880] ;  /* 0x009880006e188984 */ /* 0x000e680000000c00 */
[----:B-1----:R1:W-:Y:S02]  /*7910*/  @!P0 ST.E.128 [R2.64], R24 ;  /* 0x0000001802008985 */ /* 0x0023e4000c101d1a */
.L_x_3513:
[----:B------:R-:W-:Y:S05]  /*7920*/  BSYNC B0 ;  /* 0x0000000000007941 */ /* 0x000fea0003800000 */
.L_x_3512:
[----:B------:R-:W-:Y:S06]  /*7930*/  UISETP.GT.AND UP0, UPT, UR6, UR7, UPT ;  /* 0x000000070600728c */ /* 0x000fec000bf04270 */
[----:B------:R-:W-:Y:S11]  /*7940*/  PLOP3.LUT P0, PT, PT, PT, UP0, 0x80, 0x0 ;  /* 0x000000000000781c */ /* 0x000ff60003f0f008 */
[----:B------:R-:W-:Y:S02]  /*7950*/  @!UPT UIADD3 URZ, URZ, URZ, URZ ;  /* 0x0000003f3f3ff290 */ /* 0x000fe4000fffe03f */
[----:B------:R-:W-:-:S05]  /*7960*/  @!P0 BRA `(.L_x_3514) ;  /* 0x0000024000008947 */ /* 0x000fca0003800000 */
[----:B------:R-:W-:Y:S01]  /*7970*/  UIADD3 UR11, UR6, -0x1, URZ ;  /* 0xffffffff060b7890 */ /* 0x000fe2000fffe03f */
[----:B------:R-:W-:Y:S01]  /*7980*/  ISETP.GE.AND P3, PT, R121, 0x1, PT ;  /* 0x000000017900780c */ /* 0x000fe20003f66270 */
[----:B------:R-:W-:Y:S01]  /*7990*/  IMAD.MOV.U32 R22, RZ, RZ, R152 ;  /* 0x000000ffff167224 */ /* 0x000fe200078e0098 */
[----:B------:R-:W-:Y:S01]  /*79a0*/  P2R R4, PR, RZ, 0x2 ;  /* 0x00000002ff047803 */ /* 0x000fe20000000000 */
[----:B------:R-:W-:Y:S01]  /*79b0*/  USHF.R.S32.HI UR10, URZ, 0x1f, UR11 ;  /* 0x0000001f3f0a7899 */ /* 0x000fe2000801140b */
[----:B------:R-:W-:Y:S01]  /*79c0*/  IMAD.MOV.U32 R23, RZ, RZ, R155 ;  /* 0x000000ffff177224 */ /* 0x000fe200078e009b */
[----:B------:R-:W-:Y:S01]  /*79d0*/  UIMAD UR5, UR23, UR11, URZ ;  /* 0x0000000b170572a4 */ /* 0x000fe2000f8e023f */
[----:B------:R-:W-:Y:S02]  /*79e0*/  ISETP.NE.AND P1, PT, R118, RZ, PT ;  /* 0x000000ff7600720c */ /* 0x000fe40003f25270 */
[----:B------:R-:W-:Y:S01]  /*79f0*/  IMAD.WIDE.U32 R22, R108, UR11, R22 ;  /* 0x0000000b6c167c25 */ /* 0x000fe2000f8e0016 */
[----:B------:R-:W-:Y:S01]  /*7a00*/  UIMAD UR5, UR10, UR24, UR5 ;  /* 0x000000180a0572a4 */ /* 0x000fe2000f8e0205 */
[----:B------:R-:W-:Y:S02]  /*7a10*/  ISETP.NE.AND P6, PT, R116, RZ, PT ;  /* 0x000000ff7400720c */ /* 0x000fe40003fc5270 */
[----:B------:R-:W-:Y:S02]  /*7a20*/  ISETP.NE.AND P5, PT, R115, RZ, PT ;  /* 0x000000ff7300720c */ /* 0x000fe40003fa5270 */
[C---:B------:R-:W-:Y:S02]  /*7a30*/  @P3 LEA R8, P0, R22.reuse, c[0x0][0x220], 0x1 ;  /* 0x0000880016083a11 */ /* 0x040fe400078008ff */
[----:B-1----:R-:W-:Y:S04]  /*7a40*/  IADD3 R2, R23, UR5, RZ ;  /* 0x0000000517027c10 */ /* 0x002fe8000fffe0ff */
[----:B------:R-:W-:Y:S02]  /*7a50*/  @P3 LEA.HI.X R9, R22, c[0x0][0x224], R2, 0x1, P0 ;  /* 0x0000890016093a11 */ /* 0x000fe400000f0c02 */
[----:B------:R-:W-:Y:S03]  /*7a60*/  ISETP.GE.AND P0, PT, R121, 0x21, PT ;  /* 0x000000217900780c */ /* 0x000fe60003f06270 */
[----:B------:R-:W-:Y:S01]  /*7a70*/  @!PT LDS RZ, [RZ] ;  /* 0x00000000fffff984 */ /* 0x000fe20000000800 */
[----:B------:R-:W-:Y:S01]  /*7a80*/  @!PT LDS RZ, [RZ] ;  /* 0x00000000fffff984 */ /* 0x000fe20000000800 */
[----:B------:R-:W-:Y:S01]  /*7a90*/  @!PT LDS RZ, [RZ] ;  /* 0x00000000fffff984 */ /* 0x000fe20000000800 */
[----:B------:R1:W-:Y:S01]  /*7aa0*/  @P3 LDGSTS.E.BYPASS.LTC128B.128 [R110+0xa080], [R8.64], !P1 ;  /* 0x0a080000086e3fae */ /* 0x0003e2000c901d5a */
[----:B------:R-:W-:Y:S09]  /*7ab0*/  ISETP.NE.AND P1, PT, R4, RZ, PT ;  /* 0x000000ff0400720c */ /* 0x000ff20003f25270 */
[----:B----4-:R-:W-:Y:S04]  /*7ac0*/  @P0 IADD3 R3, P4, R22, UR29, RZ ;  /* 0x0000001d16030c10 */ /* 0x010fe8000ff9e0ff */
[----:B------:R-:W-:Y:S02]  /*7ad0*/  @P0 IADD3.X R2, R2, UR28, RZ, P4, !PT ;  /* 0x0000001c02020c10 */ /* 0x000fe4000a7fe4ff */
[C---:B------:R-:W-:Y:S04]  /*7ae0*/  @P0 LEA R22, P4, R3.reuse, c[0x0][0x220], 0x1 ;  /* 0x0000880003160a11 */ /* 0x040fe800078808ff */
[----:B------:R-:W-:Y:S02]  /*7af0*/  @P0 LEA.HI.X R23, R3, c[0x0][0x224], R2, 0x1, P4 ;  /* 0x0000890003170a11 */ /* 0x000fe400020f0c02 */
[----:B------:R-:W-:Y:S11]  /*7b00*/  ISETP.NE.AND P4, PT, R117, RZ, PT ;  /* 0x000000ff7500720c */ /* 0x000ff60003f85270 */
[----:B------:R-:W-:Y:S02]  /*7b10*/  @!UPT UIADD3 URZ, URZ, URZ, URZ ;  /* 0x0000003f3f3ff290 */ /* 0x000fe4000fffe03f */
[----:B------:R1:W-:Y:S04]  /*7b20*/  @P3 LDGSTS.E.BYPASS.LTC128B.128 [R110+0xb880], [R8.64+0x80], !P4 ;  /* 0x0b880080086e3fae */ /* 0x0003e8000e101d5a */
[----:B------:R1:W-:Y:S04]  /*7b30*/  @P3 LDGSTS.E.BYPASS.LTC128B.128 [R110+0xd080], [R8.64+0x100], !P6 ;  /* 0x0d080100086e3fae */ /* 0x0003e8000f101d5a */
[----:B------:R1:W-:Y:S01]  /*7b40*/  @P3 LDGSTS.E.BYPASS.LTC128B.128 [R110+0xe880], [R8.64+0x180], !P5 ;  /* 0x0e880180086e3fae */ /* 0x0003e2000e901d5a */
[----:B------:R-:W-:Y:S11]  /*7b50*/  ISETP.NE.AND P3, PT, R118, RZ, PT ;  /* 0x000000ff7600720c */ /* 0x000ff60003f65270 */
[----:B------:R-:W-:Y:S02]  /*7b60*/  @!UPT UIADD3 URZ, URZ, URZ, URZ ;  /* 0x0000003f3f3ff290 */ /* 0x000fe4000fffe03f */
[----:B------:R1:W-:Y:S04]  /*7b70*/  @P0 LDGSTS.E.BYPASS.LTC128B.128 [R110+0xb080], [R22.64], !P3 ;  /* 0x0b080000166e0fae */ /* 0x0003e8000d901d5a */
[----:B------:R1:W-:Y:S04]  /*7b80*/  @P0 LDGSTS.E.BYPASS.LTC128B.128 [R110+0xc880], [R22.64+0x80], !P4 ;  /* 0x0c880080166e0fae */ /* 0x0003e8000e101d5a */
[----:B------:R1:W-:Y:S04]  /*7b90*/  @P0 LDGSTS.E.BYPASS.LTC128B.128 [R110+0xe080], [R22.64+0x100], !P6 ;  /* 0x0e080100166e0fae */ /* 0x0003e8000f101d5a */
[----:B------:R1:W-:Y:S02]  /*7ba0*/  @P0 LDGSTS.E.BYPASS.LTC128B.128 [R110+0xf880], [R22.64+0x180], !P5 ;  /* 0x0f880180166e0fae */ /* 0x0003e4000e901d5a */
.L_x_3514:
[----:B------:R-:W0:Y:S01]  /*7bb0*/  LDGDEPBAR ;  /* 0x00000000000079af */ /* 0x000e220000000000 */
[----:B------:R-:W-:Y:S01]  /*7bc0*/  UIADD3 UR6, UR6, -0x1, URZ ;  /* 0xffffffff06067890 */ /* 0x000fe2000fffe03f */
[----:B------:R-:W-:Y:S11]  /*7bd0*/  PLOP3.LUT P0, PT, PT, PT, UP0, 0x80, 0x0 ;  /* 0x000000000000781c */ /* 0x000ff60003f0f008 */
[----:B------:R-:W-:Y:S02]  /*7be0*/  @!UPT UIADD3 URZ, URZ, URZ, URZ ;  /* 0x0000003f3f3ff290 */ /* 0x000fe4000fffe03f */
[----:B------:R-:W-:-:S05]  /*7bf0*/  @P0 BRA `(.L_x_3515) ;  /* 0xffffa03000000947 */ /* 0x000fca000383ffff */
[----:B------:R-:W-:Y:S06]  /*7c00*/  BAR.SYNC.DEFER_BLOCKING 0x0 ;  /* 0x0000000000007b1d */ /* 0x000fec0000010000 */
.L_x_3475:
[----:B-1----:R-:W-:Y:S01]  /*7c10*/  UIADD3 UR6, UR18, 0x7f, URZ ;  /* 0x0000007f12067890 */ /* 0x002fe2000fffe03f */
[----:B------:R-:W-:Y:S01]  /*7c20*/  PLOP3.LUT P2, PT, PT, PT, PT, 0x80, 0x0 ;  /* 0x000000000000781c */ /* 0x000fe20003f4f070 */
[----:B------:R-:W-:Y:S01]  /*7c30*/  ULDC.64 UR4, c[0x0][0x2c8] ;  /* 0x0000b20000047ab9 */ /* 0x000fe20000000a00 */
[----:B------:R-:W-:Y:S01]  /*7c40*/  CS2R R130, SRZ ;  /* 0x0000000000827805 */ /* 0x000fe2000001ff00 */
[----:B------:R-:W-:Y:S01]  /*7c50*/  UIMAD.WIDE.U32 UR8, UR6, UR4, URZ ;  /* 0x00000004060872a5 */ /* 0x000fe2000f8e003f */
[----:B------:R-:W-:Y:S01]  /*7c60*/  CS2R R128, SRZ ;  /* 0x0000000000807805 */ /* 0x000fe2000001ff00 */
[----:B------:R-:W-:Y:S01]  /*7c70*/  CS2R R126, SRZ ;  /* 0x00000000007e7805 */ /* 0x000fe2000001ff00 */
[----:B------:R-:W-:Y:S01]  /*7c80*/  CS2R R124, SRZ ;  /* 0x00000000007c7805 */ /* 0x000fe2000001ff00 */
[----:B------:R-:W-:Y:S01]  /*7c90*/  @UP2 USHF.R.U32.HI UR6, URZ, UR5, UR9 ;  /* 0x000000053f062299 */ /* 0x000fe20008011609 */
[----:B------:R-:W-:Y:S01]  /*7ca0*/  CS2R R122, SRZ ;  /* 0x00000000007a7805 */ /* 0x000fe2000001ff00 */
[----:B------:R-:W-:Y:S01]  /*7cb0*/  CS2R R120, SRZ ;  /* 0x0000000000787805 */ /* 0x000fe2000001ff00 */
[----:B-----5:R-:W-:Y:S01]  /*7cc0*/  CS2R R118, SRZ ;  /* 0x0000000000767805 */ /* 0x020fe2000001ff00 */
[----:B------:R-:W-:Y:S01]  /*7cd0*/  UIADD3 UR6, UR12, UR6, URZ ;  /* 0x000000060c067290 */ /* 0x000fe2000fffe03f */
[----:B------:R-:W-:Y:S01]  /*7ce0*/  CS2R R116, SRZ ;  /* 0x0000000000747805 */ /* 0x000fe2000001ff00 */
[----:B------:R-:W-:Y:S01]  /*7cf0*/  CS2R R114, SRZ ;  /* 0x0000000000727805 */ /* 0x000fe2000001ff00 */
[----:B------:R-:W-:Y:S01]  /*7d00*/  CS2R R112, SRZ ;  /* 0x0000000000707805 */ /* 0x000fe2000001ff00 */
[----:B------:R-:W-:Y:S01]  /*7d10*/  UIMAD.WIDE UR4, UR6, 0x2aaaaaab, URZ ;  /* 0x2aaaaaab060478a5 */ /* 0x000fe2000f8e023f */
[----:B------:R-:W-:Y:S01]  /*7d20*/  CS2R R110, SRZ ;  /* 0x00000000006e7805 */ /* 0x000fe2000001ff00 */
        /* <DEDUP_REMOVED lines=70> */
[----:B---3--:R-:W-:Y:S01]  /*8190*/  IMAD.U32 R5, RZ, RZ, UR5 ;  /* 0x00000005ff057e24 */ /* 0x008fe2000f8e00ff */
        /* <DEDUP_REMOVED lines=23> */
[----:B----4-:R-:W-:Y:S01]  /*8310*/  IADD3 R3, R217, UR18, RZ ;  /* 0x00000012d9037c10 */ /* 0x010fe2000fffe0ff */
        /* <DEDUP_REMOVED lines=9> */
[--C-:B------:R-:W-:Y:S01]  /*83b0*/  IMAD.MOV.U32 R8, RZ, RZ, R3.reuse ;  /* 0x000000ffff087224 */ /* 0x100fe200078e0003 */
        /* <DEDUP_REMOVED lines=15> */
[----:B------:R-:W-:Y:S01]  /*84b0*/  UIMAD UR10, UR21, UR10, URZ ;  /* 0x0000000a150a72a4 */ /* 0x000fe2000f8e023f */
[----:B------:R-:W-:Y:S01]  /*84c0*/  IMAD.U32 R6, RZ, RZ, UR8 ;  /* 0x00000008ff067e24 */ /* 0x000fe2000f8e00ff */
[----:B------:R-:W-:Y:S01]  /*84d0*/  SHF.R.S32.HI R3, RZ, 0x1f, R4 ;  /* 0x0000001fff037819 */ /* 0x000fe20000011404 */
[----:B------:R-:W-:Y:S01]  /*84e0*/  IMAD R5, R8, c[0x0][0x1b4], R5 ;  /* 0x00006d0008057a24 */ /* 0x000fe200078e0205 */
[C---:B------:R-:W-:Y:S01]  /*84f0*/  IADD3 R32, R188.reuse, 0x80, RZ ;  /* 0x00000080bc207810 */ /* 0x040fe20007ffe0ff */
[----:B------:R-:W-:Y:S01]  /*8500*/  IMAD.U32 R7, RZ, RZ, UR5 ;  /* 0x00000005ff077e24 */ /* 0x000fe2000f8e00ff */
[----:B------:R-:W-:Y:S01]  /*8510*/  ISETP.GE.AND P4, PT, R188, c[0x0][0x198], PT ;  /* 0x00006600bc007a0c */ /* 0x000fe20003f86270 */
[----:B------:R-:W-:Y:S01]  /*8520*/  IMAD R3, R3, c[0x0][0x1a8], RZ ;  /* 0x00006a0003037a24 */ /* 0x000fe200078e02ff */
[----:B------:R-:W-:Y:S01]  /*8530*/  SHF.R.U32.HI R145, RZ, 0x3, R147 ;  /* 0x00000003ff917819 */ /* 0x000fe20000011693 */
[----:B------:R-:W-:Y:S01]  /*8540*/  IMAD.WIDE.U32 R8, R8, c[0x0][0x1b0], R6 ;  /* 0x00006c0008087a25 */ /* 0x000fe200078e0006 */
[----:B------:R-:W-:-:S02]  /*8550*/  LOP3.LUT R6, R63, 0xfffffff0, RZ, 0xc0, !PT ;  /* 0xfffffff03f067812 */ /* 0x000fc400078ec0ff */
[----:B------:R-:W-:Y:S01]  /*8560*/  ISETP.GE.AND P3, PT, R221, c[0x0][0x198], PT ;  /* 0x00006600dd007a0c */ /* 0x000fe20003f66270 */
[----:B------:R-:W-:Y:S01]  /*8570*/  IMAD.IADD R9, R9, 0x1, R5 ;  /* 0x0000000109097824 */ /* 0x000fe200078e0205 */
[----:B------:R-:W-:Y:S01]  /*8580*/  ISETP.GE.AND P5, PT, R35, c[0x0][0x198], PT ;  /* 0x0000660023007a0c */ /* 0x000fe20003fa6270 */
[----:B------:R-:W-:Y:S02]  /*8590*/  IMAD.IADD R7, R215, 0x1, -R6 ;  /* 0x00000001d7077824 */ /* 0x000fe400078e0a06 */
[C---:B------:R-:W-:Y:S02]  /*85a0*/  IMAD R3, R4.reuse, c[0x0][0x1ac], R3 ;  /* 0x00006b0004037a24 */ /* 0x040fe400078e0203 */
[----:B------:R-:W-:Y:S01]  /*85b0*/  IMAD.WIDE.U32 R4, R4, c[0x0][0x1a8], R8 ;  /* 0x00006a0004047a25 */ /* 0x000fe200078e0008 */
[----:B------:R-:W-:Y:S02]  /*85c0*/  SHF.R.S32.HI R6, RZ, 0x1f, R7 ;  /* 0x0000001fff067819 */ /* 0x000fe40000011407 */
[----:B------:R-:W-:Y:S01]  /*85d0*/  IADD3 R9, R189, UR18, RZ ;  /* 0x00000012bd097c10 */ /* 0x000fe2000fffe0ff */
[----:B------:R-:W-:Y:S01]  /*85e0*/  IMAD.IADD R3, R5, 0x1, R3 ;  /* 0x0000000105037824 */ /* 0x000fe200078e0203 */
[----:B------:R-:W-:Y:S01]  /*85f0*/  LEA.HI R6, R6, R7, RZ, 0x3 ;  /* 0x0000000706067211 */ /* 0x000fe200078f18ff */
[----:B------:R-:W-:Y:S01]  /*8600*/  IMAD.SHL.U32 R144, R144, 0x8, RZ ;  /* 0x0000000890907824 */ /* 0x000fe200078e00ff */
[----:B------:R-:W-:Y:S01]  /*8610*/  ISETP.GE.AND P6, PT, R9, UR10, PT ;  /* 0x0000000a09007c0c */ /* 0x000fe2000bfc6270 */
[----:B------:R-:W-:Y:S01]  /*8620*/  IMAD.MOV.U32 R5, RZ, RZ, 0x20 ;  /* 0x00000020ff057424 */ /* 0x000fe200078e00ff */
[----:B------:R-:W-:Y:S01]  /*8630*/  LOP3.LUT R62, R6, 0xfffffff8, RZ, 0xc0, !PT ;  /* 0xfffffff8063e7812 */ /* 0x000fe200078ec0ff */
[----:B------:R-:W-:Y:S01]  /*8640*/  IMAD.MOV.U32 R218, RZ, RZ, -0x1 ;  /* 0xffffffffffda7424 */ /* 0x000fe200078e00ff */
[----:B------:R-:W-:-:S02]  /*8650*/  LEA R16, P0, R4, c[0x0][0x160], 0x1 ;  /* 0x0000580004107a11 */ /* 0x000fc400078008ff */
[----:B------:R-:W-:Y:S01]  /*8660*/  LOP3.LUT R144, R144, 0xfffffe00, RZ, 0xc0, !PT ;  /* 0xfffffe0090907812 */ /* 0x000fe200078ec0ff */
[----:B------:R-:W-:Y:S01]  /*8670*/  IMAD.IADD R62, R7, 0x1, -R62 ;  /* 0x00000001073e7824 */ /* 0x000fe200078e0a3e */
[----:B------:R-:W-:Y:S01]  /*8680*/  LEA.HI.X R3, R4, c[0x0][0x164], R3, 0x1, P0 ;  /* 0x0000590004037a11 */ /* 0x000fe200000f0c03 */
[----:B------:R-:W-:Y:S01]  /*8690*/  IMAD.MOV.U32 R7, RZ, RZ, 0x10 ;  /* 0x00000010ff077424 */ /* 0x000fe200078e00ff */
[----:B------:R-:W-:Y:S01]  /*86a0*/  ISETP.GE.AND P0, PT, R32, c[0x0][0x198], PT ;  /* 0x0000660020007a0c */ /* 0x000fe20003f06270 */
[----:B------:R1:W3:Y:S01]  /*86b0*/  SHFL.IDX PT, R14, R16, RZ, 0x181f ;  /* 0x00181fff100e7589 */ /* 0x0002e200000e0000 */
[----:B------:R-:W-:-:S03]  /*86c0*/  P2R R10, PR, RZ, 0x40 ;  /* 0x00000040ff0a7803 */ /* 0x000fc60000000000 */
[----:B------:R1:W4:Y:S01]  /*86d0*/  SHFL.IDX PT, R15, R3, RZ, 0x181f ;  /* 0x00181fff030f7589 */ /* 0x00032200000e0000 */
[----:B--2---:R2:W5:Y:S01]  /*86e0*/  @P2 R2UR UR11, R0 ;  /* 0x00000000000b23c2 */ /* 0x00456200000e0000 */
[----:B------:R-:W-:Y:S01]  /*86f0*/  R2P PR, R62, 0x6 ;  /* 0x000000063e007804 */ /* 0x000fe20000000000 */
[----:B-----5:R-:W-:-:S04]  /*8700*/  @!UP1 UMOV UR11, UR22 ;  /* 0x00000016000b9c82 */ /* 0x020fc80008000000 */
[----:B------:R-:W-:Y:S02]  /*8710*/  SEL R7, R7, 0xfffffff0, !P1 ;  /* 0xfffffff007077807 */ /* 0x000fe40004800000 */
[----:B------:R-:W-:Y:S02]  /*8720*/  SEL R5, R5, 0xffffffe0, !P2 ;  /* 0xffffffe005057807 */ /* 0x000fe40005000000 */
[----:B--2---:R-:W-:-:S04]  /*8730*/  LOP3.LUT R0, R147, 0x38, R188, 0xf8, !PT ;  /* 0x0000003893007812 */ /* 0x004fc800078ef8bc */
[----:B------:R-:W-:-:S05]  /*8740*/  LOP3.LUT R11, R0, R145, RZ, 0x3c, !PT ;  /* 0x00000091000b7212 */ /* 0x000fca00078e3cff */
[----:B------:R-:W-:Y:S01]  /*8750*/  IMAD.IADD R0, R11, 0x1, R144 ;  /* 0x000000010b007824 */ /* 0x000fe200078e0290 */
        /* <DEDUP_REMOVED lines=20> */
.L_x_3518:
[----:B-1-34-:R-:W-:Y:S05]  /*88a0*/  BSYNC B0 ;  /* 0x0000000000007941 */ /* 0x01afea0003800000 */
.L_x_3517:
        /* <DEDUP_REMOVED lines=26> */
.L_x_3520:
[----:B------:R-:W-:Y:S05]  /*8a50*/  BSYNC B0 ;  /* 0x0000000000007941 */ /* 0x000fea0003800000 */
.L_x_3519:
        /* <DEDUP_REMOVED lines=26> */
.L_x_3522:
[----:B------:R-:W-:Y:S05]  /*8c00*/  BSYNC B0 ;  /* 0x0000000000007941 */ /* 0x000fea0003800000 */
.L_x_3521:
[----:B------:R-:W-:Y:S01]  /*8c10*/  IADD3 R4, R9, 0x60, RZ ;  /* 0x0000006009047810 */ /* 0x000fe20007ffe0ff */
[----:B-1-3--:R-:W-:Y:S01]  /*8c20*/  SHFL.IDX PT, R14, R16, 0x3, 0x181f ;  /* 0x00781f00100e7f89 */ /* 0x00afe200000e0000 */
[----:B------:R-:W-:Y:S01]  /*8c30*/  UMOV UR6, 0x30 ;  /* 0x0000003000067882 */ /* 0x000fe20000000000 */
[----:B------:R-:W-:Y:S01]  /*8c40*/  IMAD.MOV.U32 R216, RZ, RZ, c[0x0][0x2b8] ;  /* 0x0000ae00ffd87624 */ /* 0x000fe200078e00ff */
[----:B------:R-:W-:Y:S01]  /*8c50*/  ISETP.GE.AND P2, PT, R4, UR10, PT ;  /* 0x0000000a04007c0c */ /* 0x000fe2000bf46270 */
[----:B------:R-:W1:Y:S01]  /*8c60*/  SHFL.IDX PT, R15, R3, 0x3, 0x181f ;  /* 0x00781f00030f7f89 */ /* 0x000e6200000e0000 */
[----:B------:R-:W-:Y:S01]  /*8c70*/  UIMAD UR6, UR13, UR6, -0x30 ;  /* 0xffffffd00d0674a4 */ /* 0x000fe2000f8e0206 */
        /* <DEDUP_REMOVED lines=10> */
[----:B------:R-:W-:Y:S01]  /*8d20*/  @!P2 SHF.R.S32.HI R17, RZ, 0x1f, R32 ;  /* 0x0000001fff11a819 */ /* 0x000fe20000011420 */
[----:B------:R-:W-:Y:S01]  /*8d30*/  UIMAD UR7, UR11, UR5, UR7 ;  /* 0x000000050b0772a4 */ /* 0x000fe2000f8e0207 */
[----:B----4-:R-:W-:Y:S02]  /*8d40*/  @!P2 LEA.HI R19, R4, R221, RZ, 0x3 ;  /* 0x000000dd0413a211 */ /* 0x010fe400078f18ff */
[----:B------:R-:W-:Y:S01]  /*8d50*/  @!P2 LEA.HI R17, R17, R32, RZ, 0x3 ;  /* 0x000000201111a211 */ /* 0x000fe200078f18ff */
[----:B------:R-:W-:Y:S01]  /*8d60*/  UIADD3 UR7, UR9, UR7, URZ ;  /* 0x0000000709077290 */ /* 0x000fe2000fffe03f */
[----:B------:R-:W-:Y:S01]  /*8d70*/  @!P2 SHF.R.S32.HI R4, RZ, 0x1f, R35 ;  /* 0x0000001fff04a819 */ /* 0x000fe20000011423 */
[----:B------:R-:W-:Y:S01]  /*8d80*/  ULDC.64 UR4, c[0x0][0x1e8] ;  /* 0x00007a0000047ab9 */ /* 0x000fe20000000a00 */
[----:B------:R-:W-:-:S02]  /*8d90*/  @!P2 LOP3.LUT R19, R19, 0xfffffff8, RZ, 0xc0, !PT ;  /* 0xfffffff81313a812 */ /* 0x000fc400078ec0ff */
[----:B------:R-:W-:Y:S01]  /*8da0*/  @!P2 LOP3.LUT R17, R17, 0xfffffff8, RZ, 0xc0, !PT ;  /* 0xfffffff81111a812 */ /* 0x000fe200078ec0ff */
[--C-:B-1----:R-:W-:Y:S01]  /*8db0*/  @!P2 IMAD.WIDE R20, R188, 0x2, R14.reuse ;  /* 0x00000002bc14a825 */ /* 0x102fe200078e020e */
[----:B------:R-:W-:Y:S02]  /*8dc0*/  @!P2 LEA.HI R4, R4, R35, RZ, 0x3 ;  /* 0x000000230404a211 */ /* 0x000fe400078f18ff */
[----:B------:R-:W-:Y:S01]  /*8dd0*/  @P1 LOP3.LUT R33, R33, 0x8, RZ, 0xfc, !PT ;  /* 0x0000000821211812 */ /* 0x000fe200078efcff */
[--C-:B------:R-:W-:Y:S01]  /*8de0*/  @!P2 IMAD.WIDE R18, R19, 0x2, R14.reuse ;  /* 0x000000021312a825 */ /* 0x100fe200078e020e */
[----:B------:R-:W-:Y:S01]  /*8df0*/  @!P2 LOP3.LUT R4, R4, 0xfffffff8, RZ, 0xc0, !PT ;  /* 0xfffffff80404a812 */ /* 0x000fe200078ec0ff */
[----:B------:R-:W-:Y:S01]  /*8e00*/  @!PT LDS RZ, [RZ] ;  /* 0x00000000fffff984 */ /* 0x000fe20000000800 */
[----:B------:R1:W-:Y:S02]  /*8e10*/  @!P2 LDGSTS.E.BYPASS.LTC128B.128 [R11+0x13080], [R20.64], !P4 ;  /* 0x13080000140bafae */ /* 0x0003e4000e101d5a */
[----:B--2---:R-:W-:Y:S02]  /*8e20*/  @!P2 IMAD.WIDE R16, R17, 0x2, R14 ;  /* 0x000000021110a825 */ /* 0x004fe400078e020e */
        /* <DEDUP_REMOVED lines=8> */
[----:B--2---:R-:W-:-:S04]  /*8eb0*/  @!P2 IMAD.WIDE R18, R4, 0x2, R14 ;  /* 0x000000020412a825 */ /* 0x004fc800078e020e */
[C---:B------:R-:W-:Y:S01]  /*8ec0*/  @!P0 IADD3 R15, P1, R3.reuse, UR8, RZ ;  /* 0x00000008030f8c10 */ /* 0x040fe2000ff3e0ff */
[----:B------:R2:W-:Y:S03]  /*8ed0*/  @!P2 LDGSTS.E.BYPASS.LTC128B.128 [R11+0x1f080], [R18.64], !P5 ;  /* 0x1f080000120bafae */ /* 0x0005e6000e901d5a */
[----:B------:R-:W-:Y:S02]  /*8ee0*/  @!P0 LEA.HI.X.SX32 R4, R3, UR7, 0x1, P1 ;  /* 0x0000000703048c11 */ /* 0x000fe400088f0eff */
[C---:B---3--:R-:W-:Y:S01]  /*8ef0*/  @!P0 LEA R16, P1, R15.reuse, c[0x0][0x2a0], 0x2 ;  /* 0x0000a8000f108a11 */ /* 0x048fe200078210ff */
[----:B------:R-:W0:Y:S03]  /*8f00*/  LDGDEPBAR ;  /* 0x00000000000079af */ /* 0x000e260000000000 */
[----:B------:R-:W-:Y:S01]  /*8f10*/  @!P0 LEA.HI.X R17, R15, c[0x0][0x2a4], R4, 0x2, P1 ;  /* 0x0000a9000f118a11 */ /* 0x000fe200008f1404 */
[----:B------:R-:W-:Y:S06]  /*8f20*/  BAR.SYNC.DEFER_BLOCKING 0x0 ;  /* 0x0000000000007b1d */ /* 0x000fec0000010000 */
[----:B------:R-:W3:Y:S01]  /*8f30*/  @!P0 LDG.E R219, [R16.64] ;  /* 0x0000001a10db8981 */ /* 0x000ee2000c1e1900 */
[----:B------:R-:W-:Y:S01]  /*8f40*/  IMAD.MOV R3, RZ, RZ, -R3 ;  /* 0x000000ffff037224 */ /* 0x000fe200078e0a03 */
[----:B------:R-:W-:Y:S01]  /*8f50*/  UIMAD UR11, UR15, UR4, URZ ;  /* 0x000000040f0b72a4 */ /* 0x000fe2000f8e023f */
[----:B------:R-:W-:Y:S01]  /*8f60*/  ISETP.GE.AND P6, PT, R188, c[0x0][0x1d4], PT ;  /* 0x00007500bc007a0c */ /* 0x000fe20003fc6270 */
[----:B------:R-:W-:Y:S01]  /*8f70*/  UIADD3 UR20, UR13, -0x1, URZ ;  /* 0xffffffff0d147890 */ /* 0x000fe2000fffe03f */
[----:B------:R-:W-:Y:S01]  /*8f80*/  IMAD R220, R3, c[0x0][0x2b8], R220 ;  /* 0x0000ae0003dc7a24 */ /* 0x000fe200078e02dc */
[----:B------:R-:W-:Y:S01]  /*8f90*/  UIMAD.WIDE.U32 UR24, UR16, UR4, URZ ;  /* 0x00000004101872a5 */ /* 0x000fe2000f8e003f */
[----:B------:R-:W-:Y:S01]  /*8fa0*/  ISETP.GE.AND P3, PT, R221, c[0x0][0x1d4], PT ;  /* 0x00007500dd007a0c */ /* 0x000fe20003f66270 */
[----:B------:R-:W-:Y:S01]  /*8fb0*/  UIMAD UR11, UR16, UR5, UR11 ;  /* 0x00000005100b72a4 */ /* 0x000fe2000f8e020b */
[----:B------:R-:W-:Y:S01]  /*8fc0*/  IMAD.WIDE.U32 R14, R220, c[0x0][0x1e0], RZ ;  /* 0x00007800dc0e7a25 */ /* 0x000fe200078e00ff */
[----:B------:R-:W-:Y:S01]  /*8fd0*/  SHF.R.S32.HI R61, RZ, 0x1f, R220 ;  /* 0x0000001fff3d7819 */ /* 0x000fe200000114dc */
[----:B------:R-:W-:Y:S01]  /*8fe0*/  UIMAD UR20, UR20, -0x30, UR14 ;  /* 0xffffffd0141478a4 */ /* 0x000fe2000f8e020e */
[----:B------:R-:W-:Y:S01]  /*8ff0*/  ISETP.GE.AND P5, PT, R32, c[0x0][0x1d4], PT ;  /* 0x0000750020007a0c */ /* 0x000fe20003fa6270 */
[----:B------:R-:W-:Y:S01]  /*9000*/  UIADD3 UR11, UR25, UR11, URZ ;  /* 0x0000000b190b7290 */ /* 0x000fe2000fffe03f */
[----:B------:R-:W-:Y:S01]  /*9010*/  ISETP.GE.AND P4, PT, R35, c[0x0][0x1d4], PT ;  /* 0x0000750023007a0c */ /* 0x000fe20003f86270 */
[----:B------:R-:W-:Y:S01]  /*9020*/  IMAD R3, R61, c[0x0][0x1e0], RZ ;  /* 0x000078003d037a24 */ /* 0x000fe200078e02ff */
[----:B------:R-:W-:Y:S01]  /*9030*/  UISETP.LT.AND UP0, UPT, UR20, 0x30, UPT ;  /* 0x000000301400788c */ /* 0x000fe2000bf01270 */
[----:B------:R-:W-:-:S02]  /*9040*/  LOP3.LUT R33, R33, 0xfffffffe, RZ, 0xc0, !PT ;  /* 0xfffffffe21217812 */ /* 0x000fc400078ec0ff */
[----:B------:R-:W-:Y:S01]  /*9050*/  IMAD R3, R220, c[0x0][0x1e4], R3 ;  /* 0x00007900dc037a24 */ /* 0x000fe200078e0203 */
[----:B------:R-:W-:Y:S01]  /*9060*/  USEL UR4, UR20, 0x30, UP0 ;  /* 0x0000003014047887 */ /* 0x000fe20008000000 */
[----:B------:R-:W-:Y:S02]  /*9070*/  @P3 LOP3.LUT R33, R33, 0x1, RZ, 0xfc, !PT ;  /* 0x0000000121213812 */ /* 0x000fe400078efcff */
[----:B------:R-:W-:Y:S01]  /*9080*/  IMAD.IADD R15, R15, 0x1, R3 ;  /* 0x000000010f0f7824 */ /* 0x000fe200078e0203 */
[----:B---3--:R-:W-:-:S03]  /*9090*/  SHF.R.S32.HI R60, RZ, 0x1f, R219 ;  /* 0x0000001fff3c7819 */ /* 0x008fc600000114db */
[----:B------:R-:W-:Y:S01]  /*90a0*/  IMAD.WIDE.U32 R16, R219, c[0x0][0x1f0], R14 ;  /* 0x00007c00db107a25 */ /* 0x000fe200078e000e */
[----:B------:R-:W-:Y:S01]  /*90b0*/  IADD3 R14, -R189, UR4, RZ ;  /* 0x00000004bd0e7c10 */ /* 0x000fe2000fffe1ff */
[----:B------:R-:W-:Y:S02]  /*90c0*/  ULDC.64 UR4, c[0x0][0x210] ;  /* 0x0000840000047ab9 */ /* 0x000fe40000000a00 */
[----:B------:R-:W-:Y:S01]  /*90d0*/  IMAD R4, R60, c[0x0][0x1f0], RZ ;  /* 0x00007c003c047a24 */ /* 0x000fe200078e02ff */
[----:B------:R-:W-:Y:S02]  /*90e0*/  UIMAD UR12, UR15, UR4, URZ ;  /* 0x000000040f0c72a4 */ /* 0x000fe4000f8e023f */
[----:B------:R-:W-:Y:S01]  /*90f0*/  UIMAD.WIDE.U32 UR28, UR16, UR4, URZ ;  /* 0x00000004101c72a5 */ /* 0x000fe2000f8e003f */
[----:B------:R-:W-:Y:S01]  /*9100*/  IMAD R15, R219, c[0x0][0x1f4], R4 ;  /* 0x00007d00db0f7a24 */ /* 0x000fe200078e0204 */
[----:B------:R-:W-:Y:S01]  /*9110*/  IADD3 R4, P0, R16, UR24, RZ ;  /* 0x0000001810047c10 */ /* 0x000fe2000ff1e0ff */
[----:B------:R-:W-:-:S03]  /*9120*/  UIMAD UR12, UR16, UR5, UR12 ;  /* 0x00000005100c72a4 */ /* 0x000fc6000f8e020c */
[----:B------:R-:W-:Y:S01]  /*9130*/  IADD3.X R15, R17, UR11, R15, P0, !PT ;  /* 0x0000000b110f7c10 */ /* 0x000fe200087fe40f */
[----:B------:R-:W-:Y:S01]  /*9140*/  UIADD3 UR12, UR29, UR12, URZ ;  /* 0x0000000c1d0c7290 */ /* 0x000fe2000fffe03f */
[----:B------:R-:W-:-:S04]  /*9150*/  LEA R16, P0, R4, c[0x0][0x1c8], 0x1 ;  /* 0x0000720004107a11 */ /* 0x000fc800078008ff */
[----:B------:R-:W-:Y:S01]  /*9160*/  LEA.HI.X R15, R4, c[0x0][0x1cc], R15, 0x1, P0 ;  /* 0x00007300040f7a11 */ /* 0x000fe200000f0c0f */
[----:B--2---:R-:W-:Y:S01]  /*9170*/  SHFL.IDX PT, R18, R16, RZ, 0x181f ;  /* 0x00181fff10127589 */ /* 0x004fe200000e0000 */
[----:B------:R-:W-:-:S03]  /*9180*/  ISETP.GE.AND P0, PT, R14, 0x1, PT ;  /* 0x000000010e00780c */ /* 0x000fc60003f06270 */
[----:B------:R-:W2:Y:S04]  /*9190*/  SHFL.IDX PT, R19, R15, RZ, 0x181f ;  /* 0x00181fff0f137589 */ /* 0x000ea800000e0000 */
[----:B------:R-:W-:Y:S04]  /*91a0*/  SHFL.IDX PT, R26, R16, 0x1, 0x181f ;  /* 0x00381f00101a7f89 */ /* 0x000fe800000e0000 */
[----:B------:R-:W3:Y:S02]  /*91b0*/  SHFL.IDX PT, R27, R15, 0x1, 0x181f ;  /* 0x00381f000f1b7f89 */ /* 0x000ee400000e0000 */
[----:B------:R-:W-:-:S02]  /*91c0*/  @P0 SHF.R.S32.HI R4, RZ, 0x1f, R221 ;  /* 0x0000001fff040819 */ /* 0x000fc400000114dd */
[----:B------:R-:W-:Y:S02]  /*91d0*/  @P0 SHF.R.S32.HI R3, RZ, 0x1f, R32 ;  /* 0x0000001fff030819 */ /* 0x000fe40000011420 */
[----:B------:R-:W-:Y:S02]  /*91e0*/  @P0 SHF.R.S32.HI R12, RZ, 0x1f, R35 ;  /* 0x0000001fff0c0819 */ /* 0x000fe40000011423 */
[----:B-1----:R-:W-:Y:S02]  /*91f0*/  @P0 LEA.HI R11, R4, R221, RZ, 0x3 ;  /* 0x000000dd040b0211 */ /* 0x002fe400078f18ff */
[----:B------:R-:W-:Y:S02]  /*9200*/  @P0 LEA.HI R4, R3, R32, RZ, 0x3 ;  /* 0x0000002003040211 */ /* 0x000fe400078f18ff */
[----:B------:R-:W-:Y:S01]  /*9210*/  @P0 LEA.HI R3, R12, R35, RZ, 0x3 ;  /* 0x000000230c030211 */ /* 0x000fe200078f18ff */
[----:B------:R-:W-:Y:S01]  /*9220*/  @P0 IMAD.SHL.U32 R12, R0, 0x2, RZ ;  /* 0x00000002000c0824 */ /* 0x000fe200078e00ff */
[----:B------:R-:W-:-:S02]  /*9230*/  @P0 LOP3.LUT R11, R11, 0xfffffff8, RZ, 0xc0, !PT ;  /* 0xfffffff80b0b0812 */ /* 0x000fc400078ec0ff */
[----:B------:R-:W-:Y:S01]  /*9240*/  @P0 LOP3.LUT R4, R4, 0xfffffff8, RZ, 0xc0, !PT ;  /* 0xfffffff804040812 */ /* 0x000fe200078ec0ff */
[----:B--2---:R-:W-:Y:S01]  /*9250*/  @P0 IMAD.WIDE R20, R188, 0x2, R18 ;  /* 0x00000002bc140825 */ /* 0x004fe200078e0212 */
[----:B------:R-:W-:-:S03]  /*9260*/  @P0 LOP3.LUT R3, R3, 0xfffffff8, RZ, 0xc0, !PT ;  /* 0xfffffff803030812 */ /* 0x000fc600078ec0ff */
[--C-:B------:R-:W-:Y:S01]  /*9270*/  @P0 IMAD.WIDE R22, R11, 0x2, R18.reuse ;  /* 0x000000020b160825 */ /* 0x100fe200078e0212 */
[----:B------:R1:W-:Y:S03]  /*9280*/  @P0 LDGSTS.E.BYPASS.LTC128B.128 [R12+0xa080], [R20.64], !P6 ;  /* 0x0a080000140c0fae */ /* 0x0003e6000f101d5a */
[--C-:B------:R-:W-:Y:S01]  /*9290*/  @P0 IMAD.WIDE R24, R4, 0x2, R18.reuse ;  /* 0x0000000204180825 */ /* 0x100fe200078e0212 */
[----:B------:R2:W-:Y:S03]  /*92a0*/  @P0 LDGSTS.E.BYPASS.LTC128B.128 [R12+0xb880], [R22.64], !P3 ;  /* 0x0b880000160c0fae */ /* 0x0005e6000d901d5a */
[----:B------:R-:W-:Y:S01]  /*92b0*/  @P0 IMAD.WIDE R18, R3, 0x2, R18 ;  /* 0x0000000203120825 */ /* 0x000fe200078e0212 */
[----:B------:R2:W-:Y:S04]  /*92c0*/  @P0 LDGSTS.E.BYPASS.LTC128B.128 [R12+0xd080], [R24.64], !P5 ;  /* 0x0d080000180c0fae */ /* 0x0005e8000e901d5a */
[----:B------:R3:W-:Y:S01]  /*92d0*/  @P0 LDGSTS.E.BYPASS.LTC128B.128 [R12+0xe880], [R18.64], !P4 ;  /* 0x0e880000120c0fae */ /* 0x0007e2000e101d5a */
[----:B------:R-:W-:-:S13]  /*92e0*/  ISETP.GE.AND P0, PT, R14, 0x21, PT ;  /* 0x000000210e00780c */ /* 0x000fda0003f06270 */
[----:B------:R-:W-:Y:S02]  /*92f0*/  @P0 SHF.R.S32.HI R14, RZ, 0x1f, R221 ;  /* 0x0000001fff0e0819 */ /* 0x000fe400000114dd */
[----:B------:R-:W-:Y:S02]  /*9300*/  @P0 SHF.R.S32.HI R11, RZ, 0x1f, R32 ;  /* 0x0000001fff0b0819 */ /* 0x000fe40000011420 */
[----:B------:R-:W-:Y:S02]  /*9310*/  @P0 SHF.R.S32.HI R4, RZ, 0x1f, R35 ;  /* 0x0000001fff040819 */ /* 0x000fe40000011423 */
[----:B------:R-:W-:Y:S01]  /*9320*/  @P0 LEA.HI R17, R14, R221, RZ, 0x3 ;  /* 0x000000dd0e110211 */ /* 0x000fe200078f18ff */
[----:B------:R-:W-:Y:S01]  /*9330*/  @P0 IMAD.SHL.U32 R14, R0, 0x2, RZ ;  /* 0x00000002000e0824 */ /* 0x000fe200078e00ff */
[----:B------:R-:W-:Y:S02]  /*9340*/  @P0 LEA.HI R11, R11, R32, RZ, 0x3 ;  /* 0x000000200b0b0211 */ /* 0x000fe400078f18ff */
[----:B------:R-:W-:-:S02]  /*9350*/  @P0 LEA.HI R3, R4, R35, RZ, 0x3 ;  /* 0x0000002304030211 */ /* 0x000fc400078f18ff */
[----:B------:R-:W-:Y:S01]  /*9360*/  @P0 LOP3.LUT R17, R17, 0xfffffff8, RZ, 0xc0, !PT ;  /* 0xfffffff811110812 */ /* 0x000fe200078ec0ff */
[--C-:B---3--:R-:W-:Y:S01]  /*9370*/  @P0 IMAD.WIDE R18, R188, 0x2, R26.reuse ;  /* 0x00000002bc120825 */ /* 0x108fe200078e021a */
[----:B------:R-:W-:Y:S02]  /*9380*/  @P0 LOP3.LUT R11, R11, 0xfffffff8, RZ, 0xc0, !PT ;  /* 0xfffffff80b0b0812 */ /* 0x000fe400078ec0ff */
[----:B------:R-:W-:Y:S01]  /*9390*/  @P0 LOP3.LUT R3, R3, 0xfffffff8, RZ, 0xc0, !PT ;  /* 0xfffffff803030812 */ /* 0x000fe200078ec0ff */
[--C-:B------:R-:W-:Y:S01]  /*93a0*/  @P0 IMAD.WIDE R16, R17, 0x2, R26.reuse ;  /* 0x0000000211100825 */ /* 0x100fe200078e021a */
[----:B------:R2:W-:Y:S01]  /*93b0*/  @P0 LDGSTS.E.BYPASS.LTC128B.128 [R14+0xb080], [R18.64], !P6 ;  /* 0x0b080000120e0fae */ /* 0x0005e2000f101d5a */
[----:B------:R-:W-:Y:S02]  /*93c0*/  LEA.HI R4, R2, R215, RZ, 0x5 ;  /* 0x000000d702047211 */ /* 0x000fe400078f28ff */
[----:B-1----:R-:W-:Y:S01]  /*93d0*/  @P0 IMAD.WIDE R20, R11, 0x2, R26 ;  /* 0x000000020b140825 */ /* 0x002fe200078e021a */
[----:B------:R2:W-:Y:S01]  /*93e0*/  @P0 LDGSTS.E.BYPASS.LTC128B.128 [R14+0xc880], [R16.64], !P3 ;  /* 0x0c880000100e0fae */ /* 0x0005e2000d901d5a */
[----:B------:R-:W-:-:S02]  /*93f0*/  ISETP.GT.AND P3, PT, R217, 0x2f, PT ;  /* 0x0000002fd900780c */ /* 0x000fc40003f64270 */
[----:B------:R-:W-:Y:S01]  /*9400*/  @P0 IMAD.WIDE R26, R3, 0x2, R26 ;  /* 0x00000002031a0825 */ /* 0x000fe200078e021a */
[----:B------:R2:W-:Y:S01]  /*9410*/  @P0 LDGSTS.E.BYPASS.LTC128B.128 [R14+0xe080], [R20.64], !P5 ;  /* 0x0e080000140e0fae */ /* 0x0005e2000e901d5a */
[----:B------:R-:W-:-:S03]  /*9420*/  SHF.R.S32.HI R3, RZ, 0x5, R4 ;  /* 0x00000005ff037819 */ /* 0x000fc60000011404 */
[----:B------:R2:W-:Y:S01]  /*9430*/  @P0 LDGSTS.E.BYPASS.LTC128B.128 [R14+0xf880], [R26.64], !P4 ;  /* 0x0f8800001a0e0fae */ /* 0x0005e2000e101d5a */
[----:B------:R-:W-:-:S03]  /*9440*/  ISETP.LT.AND P0, PT, RZ, c[0x0][0x27c], PT ;  /* 0x00009f00ff007a0c */ /* 0x000fc60003f01270 */
[----:B------:R-:W0:Y:S10]  /*9450*/  LDGDEPBAR ;  /* 0x00000000000079af */ /* 0x000e340000000000 */
[----:B------:R-:W-:Y:S05]  /*9460*/  @P0 BRA `(.L_x_3523) ;  /* 0x0000002000000947 */ /* 0x000fea0003800000 */
[----:B------:R-:W-:-:S04]  /*9470*/  DEPBAR.LE SB0, 0x1 ;  /* 0x000080400000791a */ /* 0x000fc80000000000 */
[----:B------:R-:W-:Y:S05]  /*9480*/  BRA `(.L_x_3524) ;  /* 0x00009a6000007947 */ /* 0x000fea0003800000 */
.L_x_3523:
[----:B------:R-:W-:Y:S01]  /*9490*/  ULDC.U8 UR4, c[0x0][0x298] ;  /* 0x0000a60000047ab9 */ /* 0x000fe20000000000 */
[----:B--2---:R-:W-:Y:S01]  /*94a0*/  SHF.R.S32.HI R19, RZ, 0x1f, R106 ;  /* 0x0000001fff137819 */ /* 0x004fe2000001146a */
[----:B------:R-:W-:Y:S01]  /*94b0*/  IMAD.WIDE.U32 R14, R106, c[0x0][0x280], RZ ;  /* 0x0000a0006a0e7a25 */ /* 0x000fe200078e00ff */
        /* <DEDUP_REMOVED lines=14> */
[----:B------:R-:W-:Y:S01]  /*95a0*/  ISETP.NE.AND P1, PT, R10, RZ, PT ;  /* 0x000000ff0a00720c */ /* 0x000fe20003f25270 */
[----:B------:R-:W-:Y:S01]  /*95b0*/  BSSY B0, `(.L_x_3526) ;  /* 0x0000049000007945 */ /* 0x000fe20003800000 */
        /* <DEDUP_REMOVED lines=10> */
[----:B------:R-:W-:Y:S01]  /*9660*/  PLOP3.LUT P0, PT, PT, PT, UP2, 0x80, 0x0 ;  /* 0x000000000000781c */ /* 0x000fe20003f0f028 */
[----:B------:R-:W-:-:S12]  /*9670*/  CS2R R136, SRZ ;  /* 0x0000000000887805 */ /* 0x000fd8000001ff00 */
[----:B------:R-:W-:Y:S01]  /*9680*/  @P0 SHF.R.U32.HI R9, RZ, c[0x0][0x2cc], R10 ;  /* 0x0000b300ff090a19 */ /* 0x000fe2000001160a */
[----:B------:R-:W-:-:S03]  /*9690*/  IMAD.MOV.U32 R10, RZ, RZ, R14 ;  /* 0x000000ffff0a7224 */ /* 0x000fc600078e000e */
[----:B------:R-:W-:Y:S01]  /*96a0*/  SHF.R.S32.HI R12, RZ, 0x1f, R9 ;  /* 0x0000001fff0c7819 */ /* 0x000fe20000011409 */
[----:B------:R-:W-:-:S04]  /*96b0*/  IMAD.WIDE.U32 R10, R9, c[0x0][0x280], R10 ;  /* 0x0000a000090a7a25 */ /* 0x000fc800078e000a */
[----:B------:R-:W-:Y:S01]  /*96c0*/  IMAD R16, R12, c[0x0][0x280], RZ ;  /* 0x0000a0000c107a24 */ /* 0x000fe200078e02ff */
[----:B------:R-:W-:Y:S01]  /*96d0*/  LEA R14, P0, R10, c[0x0][0x270], 0x1 ;  /* 0x00009c000a0e7a11 */ /* 0x000fe200078008ff */
[----:B------:R-:W-:Y:S02]  /*96e0*/  IMAD R12, R12, c[0x0][0x290], RZ ;  /* 0x0000a4000c0c7a24 */ /* 0x000fe400078e02ff */
[C---:B------:R-:W-:Y:S02]  /*96f0*/  IMAD R16, R9.reuse, c[0x0][0x284], R16 ;  /* 0x0000a10009107a24 */ /* 0x040fe400078e0210 */
[----:B------:R-:W-:Y:S01]  /*9700*/  IMAD.WIDE.U32 R18, R9, c[0x0][0x290], R18 ;  /* 0x0000a40009127a25 */ /* 0x000fe200078e0012 */
[----:B------:R1:W2:Y:S02]  /*9710*/  SHFL.IDX PT, R22, R14, RZ, 0x181f ;  /* 0x00181fff0e167589 */ /* 0x0002a400000e0000 */
[----:B------:R-:W-:Y:S01]  /*9720*/  IADD3 R17, R11, R16, RZ ;  /* 0x000000100b117210 */ /* 0x000fe20007ffe0ff */
[----:B------:R-:W-:-:S03]  /*9730*/  IMAD R9, R9, c[0x0][0x294], R12 ;  /* 0x0000a50009097a24 */ /* 0x000fc600078e020c */
[----:B------:R-:W-:Y:S02]  /*9740*/  LEA.HI.X R17, R10, c[0x0][0x274], R17, 0x1, P0 ;  /* 0x00009d000a117a11 */ /* 0x000fe400000f0c11 */
[----:B------:R-:W-:Y:S02]  /*9750*/  IADD3 R9, R19, R9, RZ ;  /* 0x0000000913097210 */ /* 0x000fe40007ffe0ff */
[C---:B------:R-:W-:Y:S01]  /*9760*/  LEA R12, P0, R18.reuse, c[0x0][0x288], 0x1 ;  /* 0x0000a200120c7a11 */ /* 0x040fe200078008ff */
[----:B------:R1:W3:Y:S03]  /*9770*/  SHFL.IDX PT, R23, R17, RZ, 0x181f ;  /* 0x00181fff11177589 */ /* 0x0002e600000e0000 */
        /* <DEDUP_REMOVED lines=44> */
.L_x_3527:
[----:B------:R-:W-:Y:S05]  /*9a40*/  BSYNC B0 ;  /* 0x0000000000007941 */ /* 0x000fea0003800000 */
.L_x_3526:
        /* <DEDUP_REMOVED lines=86> */
.L_x_3529:
[----:B------:R-:W-:Y:S05]  /*9fb0*/  BSYNC B0 ;  /* 0x0000000000007941 */ /* 0x000fea0003800000 */
.L_x_3528:
        /* <DEDUP_REMOVED lines=88> */
.L_x_3531:
[----:B----4-:R-:W-:Y:S05]  /*a540*/  BSYNC B0 ;  /* 0x0000000000007941 */ /* 0x010fea0003800000 */
.L_x_3530:
        /* <DEDUP_REMOVED lines=85> */
.L_x_3533:
[----:B----4-:R-:W-:Y:S05]  /*aaa0*/  BSYNC B0 ;  /* 0x0000000000007941 */ /* 0x010fea0003800000 */
.L_x_3532:
        /* <DEDUP_REMOVED lines=44> */
[----:B------:R-:W-:Y:S02]  /*ad70*/  SHF.R.U32.HI R130, RZ, 0x10, R137 ;  /* 0x00000010ff827819 */ /* 0x000fe40000011689 */
[--C-:B------:R-:W-:Y:S02]  /*ad80*/  SHF.R.U64 R131, R134, 0x10, R135.reuse ;  /* 0x0000001086837819 */ /* 0x100fe40000001287 */
[----:B------:R-:W-:Y:S02]  /*ad90*/  SHF.R.U32.HI R134, RZ, 0x10, R135 ;  /* 0x00000010ff867819 */ /* 0x000fe40000011687 */
[----:B------:R-:W-:Y:S02]  /*ada0*/  PRMT R121, R121, 0x5410, R130 ;  /* 0x0000541079797816 */ /* 0x000fe40000000082 */
[----:B------:R-:W-:Y:S02]  /*adb0*/  SHF.R.U64 R129, R136, 0x10, R137 ;  /* 0x0000001088817819 */ /* 0x000fe40000001289 */
        /* <DEDUP_REMOVED lines=40> */
.L_x_3537:
[----:B------:R-:W-:Y:S05]  /*b040*/  BSYNC B0 ;  /* 0x0000000000007941 */ /* 0x000fea0003800000 */
.L_x_3536:
        /* <DEDUP_REMOVED lines=50> */
.L_x_3539:
[----:B------:R-:W-:Y:S05]  /*b370*/  BSYNC B0 ;  /* 0x0000000000007941 */ /* 0x000fea0003800000 */
.L_x_3538:
        /* <DEDUP_REMOVED lines=50> */
.L_x_3541:
[----:B------:R-:W-:Y:S05]  /*b6a0*/  BSYNC B0 ;  /* 0x0000000000007941 */ /* 0x000fea0003800000 */
.L_x_3540:
        /* <DEDUP_REMOVED lines=49> */
.L_x_3535:
[----:B------:R-:W-:Y:S05]  /*b9c0*/  BSYNC B1 ;  /* 0x0000000000017941 */ /* 0x000fea0003800000 */
.L_x_3534:
        /* <DEDUP_REMOVED lines=53> */
.L_x_3545:
[----:B------:R-:W-:Y:S05]  /*bd20*/  BSYNC B0 ;  /* 0x0000000000007941 */ /* 0x000fea0003800000 */
.L_x_3544:
        /* <DEDUP_REMOVED lines=50> */
.L_x_3547:
[----:B------:R-:W-:Y:S05]  /*c050*/  BSYNC B0 ;  /* 0x0000000000007941 */ /* 0x000fea0003800000 */
.L_x_3546:
        /* <DEDUP_REMOVED lines=50> */
.L_x_3549:
[----:B------:R-:W-:Y:S05]  /*c380*/  BSYNC B0 ;  /* 0x0000000000007941 */ /* 0x000fea0003800000 */
.L_x_3548:
        /* <DEDUP_REMOVED lines=49> */
.L_x_3543:
[----:B------:R-:W-:Y:S05]  /*c6a0*/  BSYNC B1 ;  /* 0x0000000000017941 */ /* 0x000fea0003800000 */
.L_x_3542:
        /* <DEDUP_REMOVED lines=53> */
.L_x_3553:
[----:B------:R-:W-:Y:S05]  /*ca00*/  BSYNC B0 ;  /* 0x0000000000007941 */ /* 0x000fea0003800000 */
.L_x_3552:
        /* <DEDUP_REMOVED lines=50> */
.L_x_3555:
[----:B------:R-:W-:Y:S05]  /*cd30*/  BSYNC B0 ;  /* 0x0000000000007941 */ /* 0x000fea0003800000 */
.L_x_3554:
        /* <DEDUP_REMOVED lines=50> */
.L_x_3557:
[----:B------:R-:W-:Y:S05]  /*d060*/  BSYNC B0 ;  /* 0x0000000000007941 */ /* 0x000fea0003800000 */
.L_x_3556:
        /* <DEDUP_REMOVED lines=49> */
.L_x_3551:
[----:B------:R-:W-:Y:S05]  /*d380*/  BSYNC B1 ;  /* 0x0000000000017941 */ /* 0x000fea0003800000 */
.L_x_3550:
        /* <DEDUP_REMOVED lines=52> */
.L_x_3560:
[----:B------:R-:W-:Y:S05]  /*d6d0*/  BSYNC B0 ;  /* 0x0000000000007941 */ /* 0x000fea0003800000 */
.L_x_3559:
        /* <DEDUP_REMOVED lines=50> */
.L_x_3562:
[----:B------:R-:W-:Y:S05]  /*da00*/  BSYNC B0 ;  /* 0x0000000000007941 */ /* 0x000fea0003800000 */
.L_x_3561:
        /* <DEDUP_REMOVED lines=50> */
.L_x_3564:
[----:B------:R-:W-:Y:S05]  /*dd30*/  BSYNC B0 ;  /* 0x0000000000007941 */ /* 0x000fea0003800000 */
.L_x_3563:
        /* <DEDUP_REMOVED lines=50> */
.L_x_3525:
        /* <DEDUP_REMOVED lines=57> */
.L_x_3566:
[----:B--2---:R-:W-:Y:S05]  /*e3f0*/  BSYNC B0 ;  /* 0x0000000000007941 */ /* 0x004fea0003800000 */
.L_x_3565:
        /* <DEDUP_REMOVED lines=67> */
.L_x_3568:
[----:B--2---:R-:W-:Y:S05]  /*e830*/  BSYNC B0 ;  /* 0x0000000000007941 */ /* 0x004fea0003800000 */
.L_x_3567:
        /* <DEDUP_REMOVED lines=69> */
.L_x_3570:
[----:B--2---:R-:W-:Y:S05]  /*ec90*/  BSYNC B0 ;  /* 0x0000000000007941 */ /* 0x004fea0003800000 */
.L_x_3569:
        /* <DEDUP_REMOVED lines=66> */
.L_x_3572:
[----:B------:R-:W-:Y:S05]  /*f0c0*/  BSYNC B0 ;  /* 0x0000000000007941 */ /* 0x000fea0003800000 */
.L_x_3571:
        /* <DEDUP_REMOVED lines=45> */
[--C-:B------:R-:W-:Y:S02]  /*f3a0*/  SHF.R.U64 R157, R100, 0x10, R101.reuse ;  /* 0x00000010649d7819 */ /* 0x100fe40000001265 */
[----:B------:R-:W-:Y:S02]  /*f3b0*/  SHF.R.U32.HI R100, RZ, 0x10, R101 ;  /* 0x00000010ff647819 */ /* 0x000fe40000011665 */
[----:B------:R-:W-:Y:S02]  /*f3c0*/  LEA.HI R9, R9, R34, RZ, 0x1d ;  /* 0x0000002209097211 */ /* 0x000fe400078fe8ff */
[----:B------:R-:W-:Y:S02]  /*f3d0*/  SHF.R.U64 R101, R102, 0x10, R103 ;  /* 0x0000001066657819 */ /* 0x000fe40000001267 */
[----:B------:R-:W-:Y:S01]  /*f3e0*/  SHF.R.S32.HI R8, RZ, 0x1f, R9 ;  /* 0x0000001fff087819 */ /* 0x000fe20000011409 */
[----:B------:R-:W-:Y:S01]  /*f3f0*/  IMAD.SHL.U32 R10, R9, 0x8, RZ ;  /* 0x00000008090a7824 */ /* 0x000fe200078e00ff */
[----:B------:R-:W-:-:S02]  /*f400*/  SHF.R.U32.HI R102, RZ, 0x10, R103 ;  /* 0x00000010ff667819 */ /* 0x000fc40000011667 */
[----:B------:R-:W-:Y:S02]  /*f410*/  LEA.HI R8, R8, R9, RZ, 0x3 ;  /* 0x0000000908087211 */ /* 0x000fe400078f18ff */
[----:B------:R-:W-:Y:S02]  /*f420*/  LOP3.LUT R10, R147, 0x38, R10, 0xf8, !PT ;  /* 0x00000038930a7812 */ /* 0x000fe400078ef80a */
[--C-:B------:R-:W-:Y:S01]  /*f430*/  SHF.R.U64 R103, R96, 0x10, R97.reuse ;  /* 0x0000001060677819 */ /* 0x100fe20000001261 */
[----:B------:R-:W-:Y:S01]  /*f440*/  IMAD.SHL.U32 R8, R8, 0x400, RZ ;  /* 0x0000040008087824 */ /* 0x000fe200078e00ff */
[----:B------:R-:W-:Y:S02]  /*f450*/  LOP3.LUT R9, R10, R145, RZ, 0x3c, !PT ;  /* 0x000000910a097212 */ /* 0x000fe400078e3cff */
[----:B------:R-:W-:Y:S02]  /*f460*/  SHF.R.U32.HI R96, RZ, 0x10, R97 ;  /* 0x00000010ff607819 */ /* 0x000fe40000011661 */
[----:B------:R-:W-:-:S02]  /*f470*/  LOP3.LUT R8, R8, 0x7fffe000, RZ, 0xc0, !PT ;  /* 0x7fffe00008087812 */ /* 0x000fc400078ec0ff */
[----:B------:R-:W-:Y:S02]  /*f480*/  PRMT R150, R150, 0x5410, R103 ;  /* 0x0000541096967816 */ /* 0x000fe40000000067 */
[----:B------:R-:W-:Y:S02]  /*f490*/  IADD3 R148, R9, R8, R144 ;  /* 0x0000000809947210 */ /* 0x000fe40007ffe090 */
[----:B------:R-:W-:Y:S01]  /*f4a0*/  PRMT R154, R154, 0x5410, R157 ;  /* 0x000054109a9a7816 */ /* 0x000fe2000000009d */
[----:B------:R-:W-:Y:S01]  /*f4b0*/  IMAD.U32 R160, R150, 0x10000, RZ ;  /* 0x0001000096a07824 */ /* 0x000fe200078e00ff */
[--C-:B------:R-:W-:Y:S01]  /*f4c0*/  SHF.R.U64 R97, R98, 0x10, R99.reuse ;  /* 0x0000001062617819 */ /* 0x100fe20000001263 */
[----:B------:R-:W-:Y:S01]  /*f4d0*/  IMAD.SHL.U32 R148, R148, 0x2, RZ ;  /* 0x0000000294947824 */ /* 0x000fe200078e00ff */
[----:B------:R-:W-:Y:S01]  /*f4e0*/  SHF.R.U32.HI R98, RZ, 0x10, R99 ;  /* 0x00000010ff627819 */ /* 0x000fe20000011663 */
[----:B------:R-:W-:Y:S01]  /*f4f0*/  IMAD.U32 R158, R154, 0x10000, RZ ;  /* 0x000100009a9e7824 */ /* 0x000fe200078e00ff */
[----:B------:R-:W-:-:S02]  /*f500*/  PRMT R149, R149, 0x5410, R96 ;  /* 0x0000541095957816 */ /* 0x000fc40000000060 */
[----:B------:R-:W2:Y:S01]  /*f510*/  LDS.128 R8, [R148+0x10080] ;  /* 0x0100800094087984 */ /* 0x000ea20000000c00 */
[----:B------:R-:W-:Y:S02]  /*f520*/  PRMT R153, R153, 0x5410, R100 ;  /* 0x0000541099997816 */ /* 0x000fe40000000064 */
[----:B-1----:R-:W-:Y:S01]  /*f530*/  SHF.L.U32 R96, R13, 0x10, RZ ;  /* 0x000000100d607819 */ /* 0x002fe200000006ff */
[----:B------:R-:W-:Y:S01]  /*f540*/  IMAD.U32 R159, R149, 0x10000, RZ ;  /* 0x00010000959f7824 */ /* 0x000fe200078e00ff */
[----:B------:R-:W-:Y:S01]  /*f550*/  LOP3.LUT R99, R13, 0xffff0000, RZ, 0xc0, !PT ;  /* 0xffff00000d637812 */ /* 0x000fe200078ec0ff */
[----:B------:R-:W-:Y:S01]  /*f560*/  IMAD.U32 R13, R15, 0x10000, RZ ;  /* 0x000100000f0d7824 */ /* 0x000fe200078e00ff */
[----:B------:R-:W-:Y:S02]  /*f570*/  PRMT R155, R155, 0x5410, R102 ;  /* 0x000054109b9b7816 */ /* 0x000fe40000000066 */
[----:B------:R-:W-:Y:S02]  /*f580*/  LOP3.LUT R100, R15, 0xffff0000, RZ, 0xc0, !PT ;  /* 0xffff00000f647812 */ /* 0x000fe400078ec0ff */
[----:B------:R-:W-:-:S02]  /*f590*/  PRMT R156, R156, 0x5410, R101 ;  /* 0x000054109c9c7816 */ /* 0x000fc40000000065 */
[----:B------:R-:W-:Y:S01]  /*f5a0*/  PRMT R152, R152, 0x5410, R97 ;  /* 0x0000541098987816 */ /* 0x000fe20000000061 */
[----:B------:R-:W-:Y:S01]  /*f5b0*/  IMAD.U32 R97, R12, 0x10000, RZ ;  /* 0x000100000c617824 */ /* 0x000fe200078e00ff */
[----:B------:R-:W-:Y:S01]  /*f5c0*/  PRMT R151, R151, 0x5410, R98 ;  /* 0x0000541097977816 */ /* 0x000fe20000000062 */
[----:B------:R-:W-:Y:S01]  /*f5d0*/  IMAD.U32 R98, R14, 0x10000, RZ ;  /* 0x000100000e627824 */ /* 0x000fe200078e00ff */
[----:B------:R-:W-:Y:S02]  /*f5e0*/  LOP3.LUT R12, R12, 0xffff0000, RZ, 0xc0, !PT ;  /* 0xffff00000c0c7812 */ /* 0x000fe400078ec0ff */
[----:B------:R-:W-:Y:S02]  /*f5f0*/  LOP3.LUT R149, R149, 0xffff0000, RZ, 0xc0, !PT ;  /* 0xffff000095957812 */ /* 0x000fe400078ec0ff */
[----:B------:R-:W-:Y:S01]  /*f600*/  LOP3.LUT R14, R14, 0xffff0000, RZ, 0xc0, !PT ;  /* 0xffff00000e0e7812 */ /* 0x000fe200078ec0ff */
[----:B--2---:R-:W-:Y:S01]  /*f610*/  IMAD.U32 R161, R8, 0x10000, RZ ;  /* 0x0001000008a17824 */ /* 0x004fe200078e00ff */
[----:B------:R-:W-:Y:S01]  /*f620*/  SHF.L.U32 R15, R9, 0x10, RZ ;  /* 0x00000010090f7819 */ /* 0x000fe200000006ff */
[----:B------:R-:W-:Y:S01]  /*f630*/  IMAD.U32 R103, R11, 0x10000, RZ ;  /* 0x000100000b677824 */ /* 0x000fe200078e00ff */
[----:B------:R-:W-:Y:S01]  /*f640*/  LOP3.LUT R102, R9, 0xffff0000, RZ, 0xc0, !PT ;  /* 0xffff000009667812 */ /* 0x000fe200078ec0ff */
[----:B------:R-:W-:Y:S01]  /*f650*/  FMUL.FTZ R162, R161, R158 ;  /* 0x0000009ea1a27220 */ /* 0x000fe20000410000 */
[----:B------:R-:W-:-:S02]  /*f660*/  SHF.L.U32 R101, R10, 0x10, RZ ;  /* 0x000000100a657819 */ /* 0x000fc400000006ff */
[----:B------:R-:W-:Y:S01]  /*f670*/  LOP3.LUT R9, R10, 0xffff0000, RZ, 0xc0, !PT ;  /* 0xffff00000a097812 */ /* 0x000fe200078ec0ff */
[----:B------:R-:W-:Y:S01]  /*f680*/  FMUL.FTZ R10, R161, R160 ;  /* 0x000000a0a10a7220 */ /* 0x000fe20000410000 */
[----:B------:R-:W-:Y:S01]  /*f690*/  LOP3.LUT R157, R11, 0xffff0000, RZ, 0xc0, !PT ;  /* 0xffff00000b9d7812 */ /* 0x000fe200078ec0ff */
[----:B------:R-:W-:Y:S01]  /*f6a0*/  FMUL.FTZ R161, R15, R159 ;  /* 0x0000009f0fa17220 */ /* 0x000fe20000410000 */
[----:B------:R-:W-:Y:S01]  /*f6b0*/  LOP3.LUT R8, R8, 0xffff0000, RZ, 0xc0, !PT ;  /* 0xffff000008087812 */ /* 0x000fe200078ec0ff */
[----:B------:R-:W-:Y:S02]  /*f6c0*/  FFMA.FTZ R11, R97, R158, -R10 ;  /* 0x0000009e610b7223 */ /* 0x000fe4000001080a */
[C---:B------:R-:W-:Y:S01]  /*f6d0*/  IMAD.U32 R10, R153.reuse, 0x10000, RZ ;  /* 0x00010000990a7824 */ /* 0x040fe200078e00ff */
[----:B------:R-:W-:Y:S01]  /*f6e0*/  LOP3.LUT R153, R153, 0xffff0000, RZ, 0xc0, !PT ;  /* 0xffff000099997812 */ /* 0x000fe200078ec0ff */
[----:B------:R-:W-:Y:S01]  /*f6f0*/  FFMA.FTZ R97, R97, R160, R162 ;  /* 0x000000a061617223 */ /* 0x000fe200000100a2 */
[----:B------:R-:W-:Y:S01]  /*f700*/  SHF.L.U32 R160, R155, 0x10, RZ ;  /* 0x000000109ba07819 */ /* 0x000fe200000006ff */
[C---:B------:R-:W-:Y:S01]  /*f710*/  IMAD.U32 R158, R151.reuse, 0x10000, RZ ;  /* 0x00010000979e7824 */ /* 0x040fe200078e00ff */
[----:B------:R-:W-:Y:S01]  /*f720*/  LOP3.LUT R151, R151, 0xffff0000, RZ, 0xc0, !PT ;  /* 0xffff000097977812 */ /* 0x000fe200078ec0ff */
[-C--:B------:R-:W-:Y:S01]  /*f730*/  FMUL.FTZ R162, R15, R10.reuse ;  /* 0x0000000a0fa27220 */ /* 0x080fe20000410000 */
[----:B------:R-:W-:Y:S01]  /*f740*/  LOP3.LUT R155, R155, 0xffff0000, RZ, 0xc0, !PT ;  /* 0xffff00009b9b7812 */ /* 0x000fe200078ec0ff */
[----:B------:R-:W-:Y:S01]  /*f750*/  FFMA.FTZ R10, R96, R10, -R161 ;  /* 0x0000000a600a7223 */ /* 0x000fe200000108a1 */
[----:B------:R-:W-:Y:S01]  /*f760*/  LOP3.LUT R161, R150, 0xffff0000, RZ, 0xc0, !PT ;  /* 0xffff000096a17812 */ /* 0x000fe200078ec0ff */
[----:B------:R-:W-:-:S02]  /*f770*/  FMUL.FTZ R15, R103, R158 ;  /* 0x0000009e670f7220 */ /* 0x000fc40000410000 */
[-C--:B------:R-:W-:Y:S02]  /*f780*/  FMUL.FTZ R103, R103, R160.reuse ;  /* 0x000000a067677220 */ /* 0x080fe40000410000 */
[----:B------:R-:W-:Y:S01]  /*f790*/  FFMA.FTZ R96, R96, R159, R162 ;  /* 0x0000009f60607223 */ /* 0x000fe200000100a2 */
[----:B------:R-:W-:Y:S01]  /*f7a0*/  LOP3.LUT R159, R154, 0xffff0000, RZ, 0xc0, !PT ;  /* 0xffff00009a9f7812 */ /* 0x000fe200078ec0ff */
[C---:B------:R-:W-:Y:S02]  /*f7b0*/  FFMA.FTZ R15, R13.reuse, R160, -R15 ;  /* 0x000000a00d0f7223 */ /* 0x040fe4000001080f */
[----:B------:R-:W-:Y:S02]  /*f7c0*/  FFMA.FTZ R103, R13, R158, R103 ;  /* 0x0000009e0d677223 */ /* 0x000fe40000010067 */
[----:B------:R-:W-:Y:S02]  /*f7d0*/  FMUL.FTZ R13, R8, R161 ;  /* 0x000000a1080d7220 */ /* 0x000fe40000410000 */
[C---:B------:R-:W-:Y:S01]  /*f7e0*/  IMAD.U32 R158, R156.reuse, 0x10000, RZ ;  /* 0x000100009c9e7824 */ /* 0x040fe200078e00ff */
[----:B------:R-:W-:Y:S01]  /*f7f0*/  LOP3.LUT R156, R156, 0xffff0000, RZ, 0xc0, !PT ;  /* 0xffff00009c9c7812 */ /* 0x000fe200078ec0ff */
[----:B------:R-:W-:-:S02]  /*f800*/  FFMA.FTZ R154, R12, R159, -R13 ;  /* 0x0000009f0c9a7223 */ /* 0x000fc4000001080d */
[C---:B------:R-:W-:Y:S01]  /*f810*/  IMAD.U32 R13, R152.reuse, 0x10000, RZ ;  /* 0x00010000980d7824 */ /* 0x040fe200078e00ff */
[----:B------:R-:W-:Y:S01]  /*f820*/  LOP3.LUT R152, R152, 0xffff0000, RZ, 0xc0, !PT ;  /* 0xffff000098987812 */ /* 0x000fe200078ec0ff */
[----:B------:R-:W-:Y:S02]  /*f830*/  FMUL.FTZ R8, R8, R159 ;  /* 0x0000009f08087220 */ /* 0x000fe40000410000 */
[CC--:B------:R-:W-:Y:S02]  /*f840*/  FMUL.FTZ R159, R101.reuse, R13.reuse ;  /* 0x0000000d659f7220 */ /* 0x0c0fe40000410000 */
[-C--:B------:R-:W-:Y:S02]  /*f850*/  FMUL.FTZ R101, R101, R158.reuse ;  /* 0x0000009e65657220 */ /* 0x080fe40000410000 */
[C---:B------:R-:W-:Y:S02]  /*f860*/  FFMA.FTZ R159, R98.reuse, R158, -R159 ;  /* 0x0000009e629f7223 */ /* 0x040fe4000001089f */
[----:B------:R-:W-:-:S02]  /*f870*/  FFMA.FTZ R101, R98, R13, R101 ;  /* 0x0000000d62657223 */ /* 0x000fc40000010065 */
[C---:B------:R-:W-:Y:S02]  /*f880*/  FMUL.FTZ R150, R102.reuse, R149 ;  /* 0x0000009566967220 */ /* 0x040fe40000410000 */
[----:B------:R-:W-:Y:S02]  /*f890*/  FMUL.FTZ R13, R9, R152 ;  /* 0x00000098090d7220 */ /* 0x000fe40000410000 */
[----:B------:R-:W-:Y:S02]  /*f8a0*/  FMUL.FTZ R98, R157, R151 ;  /* 0x000000979d627220 */ /* 0x000fe40000410000 */
[----:B------:R-:W-:Y:S02]  /*f8b0*/  FMUL.FTZ R102, R102, R153 ;  /* 0x0000009966667220 */ /* 0x000fe40000410000 */
[----:B------:R-:W-:Y:S02]  /*f8c0*/  FMUL.FTZ R9, R9, R156 ;  /* 0x0000009c09097220 */ /* 0x000fe40000410000 */
[----:B------:R-:W-:-:S02]  /*f8d0*/  FMUL.FTZ R157, R157, R155 ;  /* 0x0000009b9d9d7220 */ /* 0x000fc40000410000 */
[----:B------:R-:W-:Y:S02]  /*f8e0*/  FFMA.FTZ R153, R99, R153, -R150 ;  /* 0x0000009963997223 */ /* 0x000fe40000010896 */
[----:B------:R-:W-:Y:S02]  /*f8f0*/  FFMA.FTZ R156, R14, R156, -R13 ;  /* 0x0000009c0e9c7223 */ /* 0x000fe4000001080d */
[----:B------:R-:W-:Y:S01]  /*f900*/  FFMA.FTZ R98, R100, R155, -R98 ;  /* 0x0000009b64627223 */ /* 0x000fe20000010862 */
[----:B------:R-:W-:Y:S01]  /*f910*/  F2FP.BF16.PACK_AB R13, R153, R10 ;  /* 0x0000000a990d723e */ /* 0x000fe200000010ff */
[----:B------:R-:W-:Y:S01]  /*f920*/  FFMA.FTZ R8, R12, R161, R8 ;  /* 0x000000a10c087223 */ /* 0x000fe20000010008 */
[----:B------:R-:W-:Y:S01]  /*f930*/  F2FP.BF16.PACK_AB R12, R154, R11 ;  /* 0x0000000b9a0c723e */ /* 0x000fe200000010ff */
        /* <DEDUP_REMOVED lines=8> */
[----:B------:R-:W-:Y:S02]  /*f9c0*/  F2FP.BF16.PACK_AB R10, R152, R101 ;  /* 0x00000065980a723e */ /* 0x000fe400000010ff */
[----:B------:R-:W-:-:S05]  /*f9d0*/  F2FP.BF16.PACK_AB R11, R100, R103 ;  /* 0x00000067640b723e */ /* 0x000fca00000010ff */
[----:B------:R1:W-:Y:S02]  /*f9e0*/  STS.128 [R148+0x10080], R8 ;  /* 0x0100800894007388 */ /* 0x0003e40000000c00 */
.L_x_3576:
[----:B------:R-:W-:Y:S05]  /*f9f0*/  BSYNC B0 ;  /* 0x0000000000007941 */ /* 0x000fea0003800000 */
.L_x_3575:
        /* <DEDUP_REMOVED lines=26> */
[----:B------:R-:W-:Y:S02]  /*fba0*/  SHF.R.U64 R84, R84, 0x10, R85 ;  /* 0x0000001054547819 */ /* 0x000fe40000001255 */
[----:B------:R-:W-:Y:S01]  /*fbb0*/  SHF.R.U32.HI R83, RZ, 0x10, R83 ;  /* 0x00000010ff537819 */ /* 0x000fe20000011653 */
[----:B------:R-:W-:Y:S01]  /*fbc0*/  IMAD.SHL.U32 R97, R97, 0x2, RZ ;  /* 0x0000000261617824 */ /* 0x000fe200078e00ff */
[----:B------:R-:W-:-:S02]  /*fbd0*/  SHF.R.U32.HI R85, RZ, 0x10, R85 ;  /* 0x00000010ff557819 */ /* 0x000fc40000011655 */
[----:B------:R-:W-:Y:S02]  /*fbe0*/  PRMT R137, R137, 0x5410, R80 ;  /* 0x0000541089897816 */ /* 0x000fe40000000050 */
[----:B------:R-:W2:Y:S01]  /*fbf0*/  LDS.128 R8, [R97+0x10080] ;  /* 0x0100800061087984 */ /* 0x000ea20000000c00 */
[----:B------:R-:W-:Y:S02]  /*fc00*/  PRMT R136, R136, 0x5410, R81 ;  /* 0x0000541088887816 */ /* 0x000fe40000000051 */
[----:B------:R-:W-:Y:S02]  /*fc10*/  SHF.R.U64 R86, R86, 0x10, R87 ;  /* 0x0000001056567819 */ /* 0x000fe40000001257 */
[----:B------:R-:W-:Y:S01]  /*fc20*/  PRMT R138, R138, 0x5410, R83 ;  /* 0x000054108a8a7816 */ /* 0x000fe20000000053 */
[----:B------:R-:W-:Y:S01]  /*fc30*/  IMAD.U32 R101, R136, 0x10000, RZ ;  /* 0x0001000088657824 */ /* 0x000fe200078e00ff */
[----:B------:R-:W-:Y:S02]  /*fc40*/  SHF.R.U32.HI R87, RZ, 0x10, R87 ;  /* 0x00000010ff577819 */ /* 0x000fe40000011657 */
        /* <DEDUP_REMOVED lines=32> */
[----:B------:R-:W-:Y:S02]  /*fe50*/  FMUL.FTZ R81, R8, R101 ;  /* 0x0000006508517220 */ /* 0x000fe40000410000 */
[----:B------:R-:W-:Y:S02]  /*fe60*/  FFMA.FTZ R87, R80, R102, -R87 ;  /* 0x0000006650577223 */ /* 0x000fe40000010857 */
[----:B------:R-:W-:Y:S02]  /*fe70*/  FMUL.FTZ R8, R8, R9 ;  /* 0x0000000908087220 */ /* 0x000fe40000410000 */
[C---:B------:R-:W-:Y:S01]  /*fe80*/  IMAD.U32 R86, R11.reuse, 0x10000, RZ ;  /* 0x000100000b567824 */ /* 0x040fe200078e00ff */
[----:B------:R-:W-:Y:S01]  /*fe90*/  LOP3.LUT R11, R11, 0xffff0000, RZ, 0xc0, !PT ;  /* 0xffff00000b0b7812 */ /* 0x000fe200078ec0ff */
[C---:B------:R-:W-:Y:S01]  /*fea0*/  IMAD.U32 R102, R138.reuse, 0x10000, RZ ;  /* 0x000100008a667824 */ /* 0x040fe200078e00ff */
[----:B------:R-:W-:Y:S01]  /*feb0*/  LOP3.LUT R138, R138, 0xffff0000, RZ, 0xc0, !PT ;  /* 0xffff00008a8a7812 */ /* 0x000fe200078ec0ff */
[----:B------:R-:W-:-:S02]  /*fec0*/  FFMA.FTZ R15, R80, R137, R15 ;  /* 0x00000089500f7223 */ /* 0x000fc4000001000f */
[C---:B------:R-:W-:Y:S01]  /*fed0*/  IMAD.U32 R80, R142.reuse, 0x10000, RZ ;  /* 0x000100008e507824 */ /* 0x040fe200078e00ff */
[----:B------:R-:W-:Y:S01]  /*fee0*/  LOP3.LUT R142, R142, 0xffff0000, RZ, 0xc0, !PT ;  /* 0xffff00008e8e7812 */ /* 0x000fe200078ec0ff */
[C---:B------:R-:W-:Y:S02]  /*fef0*/  FFMA.FTZ R81, R12.reuse, R9, -R81 ;  /* 0x000000090c517223 */ /* 0x040fe40000010851 */
[----:B------:R-:W-:Y:S02]  /*ff00*/  FFMA.FTZ R9, R12, R101, R8 ;  /* 0x000000650c097223 */ /* 0x000fe40000010008 */
[C---:B------:R-:W-:Y:S02]  /*ff10*/  FMUL.FTZ R8, R86.reuse, R102 ;  /* 0x0000006656087220 */ /* 0x040fe40000410000 */
[-C--:B------:R-:W-:Y:S02]  /*ff20*/  FMUL.FTZ R86, R86, R80.reuse ;  /* 0x0000005056567220 */ /* 0x080fe40000410000 */
[C---:B------:R-:W-:Y:S01]  /*ff30*/  IMAD.U32 R12, R139.reuse, 0x10000, RZ ;  /* 0x000100008b0c7824 */ /* 0x040fe200078e00ff */
[----:B------:R-:W-:Y:S01]  /*ff40*/  LOP3.LUT R139, R139, 0xffff0000, RZ, 0xc0, !PT ;  /* 0xffff00008b8b7812 */ /* 0x000fe200078ec0ff */
[C---:B------:R-:W-:Y:S01]  /*ff50*/  IMAD.U32 R101, R143.reuse, 0x10000, RZ ;  /* 0x000100008f657824 */ /* 0x040fe200078e00ff */
[----:B------:R-:W-:Y:S01]  /*ff60*/  LOP3.LUT R143, R143, 0xffff0000, RZ, 0xc0, !PT ;  /* 0xffff00008f8f7812 */ /* 0x000fe200078ec0ff */
[----:B------:R-:W-:-:S02]  /*ff70*/  FFMA.FTZ R80, R13, R80, -R8 ;  /* 0x000000500d507223 */ /* 0x000fc40000010808 */
[----:B------:R-:W-:Y:S02]  /*ff80*/  FFMA.FTZ R102, R13, R102, R86 ;  /* 0x000000660d667223 */ /* 0x000fe40000010056 */
[C---:B------:R-:W-:Y:S02]  /*ff90*/  FMUL.FTZ R13, R99.reuse, R12 ;  /* 0x0000000c630d7220 */ /* 0x040fe40000410000 */
[-C--:B------:R-:W-:Y:S02]  /*ffa0*/  FMUL.FTZ R99, R99, R101.reuse ;  /* 0x0000006563637220 */ /* 0x080fe40000410000 */
[C---:B------:R-:W-:Y:S02]  /*ffb0*/  FMUL.FTZ R8, R100.reuse, R136 ;  /* 0x0000008864087220 */ /* 0x040fe40000410000 */
[----:B------:R-:W-:Y:S02]  /*ffc0*/  FMUL.FTZ R100, R100, R140 ;  /* 0x0000008c64647220 */ /* 0x000fe40000410000 */
[----:B------:R-:W-:-:S02]  /*ffd0*/  FFMA.FTZ R101, R82, R101, -R13 ;  /* 0x0000006552657223 */ /* 0x000fc4000001080d */
[----:B------:R-:W-:Y:S02]  /*ffe0*/  FFMA.FTZ R99, R82, R12, R99 ;  /* 0x0000000c52637223 */ /* 0x000fe40000010063 */
[----:B------:R-:W-:Y:S02]  /*fff0*/  FFMA.FTZ R140, R83, R140, -R8 ;  /* 0x0000008c538c7223 */ /* 0x000fe40000010808 */
[----:B------:R-:W-:Y:S02]  /*10000*/  FMUL.FTZ R82, R98, R139 ;  /* 0x0000008b62527220 */ /* 0x000fe40000410000 */
[C---:B------:R-:W-:Y:S01]  /*10010*/  FMUL.FTZ R12, R11.reuse, R138 ;  /* 0x0000008a0b0c7220 */ /* 0x040fe20000410000 */
[----:B------:R-:W-:Y:S01]  /*10020*/  F2FP.BF16.PACK_AB R13, R140, R81 ;  /* 0x000000518c0d723e */ /* 0x000fe200000010ff */
[----:B------:R-:W-:Y:S02]  /*10030*/  FMUL.FTZ R86, R98, R143 ;  /* 0x0000008f62567220 */ /* 0x000fe40000410000 */
[----:B------:R-:W-:-:S02]  /*10040*/  FMUL.FTZ R8, R11, R142 ;  /* 0x0000008e0b087220 */ /* 0x000fc40000410000 */
[C---:B------:R-:W-:Y:S02]  /*10050*/  FFMA.FTZ R82, R14.reuse, R143, -R82 ;  /* 0x0000008f0e527223 */ /* 0x040fe40000010852 */
[----:B------:R-:W-:Y:S01]  /*10060*/  FFMA.FTZ R11, R85, R142, -R12 ;  /* 0x0000008e550b7223 */ /* 0x000fe2000001080c */
[----:B------:R-:W-:Y:S01]  /*10070*/  F2FP.BF16.PACK_AB R12, R87, R10 ;  /* 0x0000000a570c723e */ /* 0x000fe200000010ff */
[----:B------:R-:W-:Y:S02]  /*10080*/  FFMA.FTZ R100, R83, R136, R100 ;  /* 0x0000008853647223 */ /* 0x000fe40000010064 */
[----:B------:R-:W-:Y:S01]  /*10090*/  FFMA.FTZ R86, R14, R139, R86 ;  /* 0x0000008b0e567223 */ /* 0x000fe20000010056 */
[----:B------:R-:W-:Y:S01]  /*100a0*/  F2FP.BF16.PACK_AB R14, R82, R101 ;  /* 0x00000065520e723e */ /* 0x000fe200000010ff */
[----:B------:R-:W-:Y:S01]  /*100b0*/  FFMA.FTZ R85, R85, R138, R8 ;  /* 0x0000008a55557223 */ /* 0x000fe20000010008 */
[----:B------:R-:W-:Y:S02]  /*100c0*/  F2FP.BF16.PACK_AB R8, R15, R84 ;  /* 0x000000540f08723e */ /* 0x000fe400000010ff */
[----:B------:R-:W-:-:S02]  /*100d0*/  F2FP.BF16.PACK_AB R15, R11, R80 ;  /* 0x000000500b0f723e */ /* 0x000fc400000010ff */
[----:B------:R-:W-:Y:S02]  /*100e0*/  F2FP.BF16.PACK_AB R9, R100, R9 ;  /* 0x000000096409723e */ /* 0x000fe400000010ff */
[----:B------:R-:W-:Y:S01]  /*100f0*/  F2FP.BF16.PACK_AB R10, R86, R99 ;  /* 0x00000063560a723e */ /* 0x000fe200000010ff */
[----:B------:R1:W-:Y:S01]  /*10100*/  STS.128 [R96+0x10080], R12 ;  /* 0x0100800c60007388 */ /* 0x0003e20000000c00 */
[----:B------:R-:W-:-:S05]  /*10110*/  F2FP.BF16.PACK_AB R11, R85, R102 ;  /* 0x00000066550b723e */ /* 0x000fca00000010ff */
[----:B------:R1:W-:Y:S02]  /*10120*/  STS.128 [R97+0x10080], R8 ;  /* 0x0100800861007388 */ /* 0x0003e40000000c00 */
.L_x_3574:
[----:B------:R-:W-:Y:S05]  /*10130*/  BSYNC B1 ;  /* 0x0000000000017941 */ /* 0x000fea0003800000 */
.L_x_3573:
        /* <DEDUP_REMOVED lines=29> */
[----:B------:R-:W-:Y:S01]  /*10310*/  SHF.R.U64 R66, R66, 0x10, R67 ;  /* 0x0000001042427819 */ /* 0x000fe20000001243 */
[----:B------:R-:W-:Y:S01]  /*10320*/  IMAD.SHL.U32 R81, R81, 0x2, RZ ;  /* 0x0000000251517824 */ /* 0x000fe200078e00ff */
[----:B------:R-:W-:Y:S02]  /*10330*/  SHF.R.U64 R68, R68, 0x10, R69 ;  /* 0x0000001044447819 */ /* 0x000fe40000001245 */
[----:B------:R-:W1:Y:S01]  /*10340*/  LDS.128 R12, [R82+0x10080] ;  /* 0x01008000520c7984 */ /* 0x000e620000000c00 */
[----:B------:R-:W-:-:S02]  /*10350*/  SHF.R.U32.HI R67, RZ, 0x10, R67 ;  /* 0x00000010ff437819 */ /* 0x000fc40000011643 */
[----:B------:R-:W-:Y:S01]  /*10360*/  SHF.R.U32.HI R69, RZ, 0x10, R69 ;  /* 0x00000010ff457819 */ /* 0x000fe20000011645 */
[----:B------:R-:W2:Y:S01]  /*10370*/  LDS.128 R8, [R81+0x10080] ;  /* 0x0100800051087984 */ /* 0x000ea20000000c00 */
[----:B------:R-:W-:Y:S02]  /*10380*/  PRMT R129, R129, 0x5410, R64 ;  /* 0x0000541081817816 */ /* 0x000fe40000000040 */
[----:B------:R-:W-:Y:S02]  /*10390*/  PRMT R128, R128, 0x5410, R65 ;  /* 0x0000541080807816 */ /* 0x000fe40000000041 */
[----:B------:R-:W-:Y:S02]  /*103a0*/  SHF.R.U64 R70, R70, 0x10, R71 ;  /* 0x0000001046467819 */ /* 0x000fe40000001247 */
[----:B------:R-:W-:Y:S01]  /*103b0*/  PRMT R130, R130, 0x5410, R67 ;  /* 0x0000541082827816 */ /* 0x000fe20000000043 */
[----:B------:R-:W-:Y:S01]  /*103c0*/  IMAD.U32 R87, R128, 0x10000, RZ ;  /* 0x0001000080577824 */ /* 0x000fe200078e00ff */
[----:B------:R-:W-:-:S02]  /*103d0*/  SHF.R.U32.HI R71, RZ, 0x10, R71 ;  /* 0x00000010ff477819 */ /* 0x000fc40000011647 */
[----:B------:R-:W-:Y:S02]  /*103e0*/  PRMT R133, R133, 0x5410, R68 ;  /* 0x0000541085857816 */ /* 0x000fe40000000044 */
[----:B------:R-:W-:Y:S02]  /*103f0*/  PRMT R132, R132, 0x5410, R69 ;  /* 0x0000541084847816 */ /* 0x000fe40000000045 */
[----:B------:R-:W-:Y:S01]  /*10400*/  PRMT R134, R134, 0x5410, R71 ;  /* 0x0000541086867816 */ /* 0x000fe20000000047 */
[C---:B------:R-:W-:Y:S01]  /*10410*/  IMAD.U32 R71, R133.reuse, 0x10000, RZ ;  /* 0x0001000085477824 */ /* 0x040fe200078e00ff */
[----:B------:R-:W-:Y:S02]  /*10420*/  LOP3.LUT R86, R133, 0xffff0000, RZ, 0xc0, !PT ;  /* 0xffff000085567812 */ /* 0x000fe400078ec0ff */
[----:B------:R-:W-:Y:S02]  /*10430*/  PRMT R131, R131, 0x5410, R66 ;  /* 0x0000541083837816 */ /* 0x000fe40000000042 */
[----:B------:R-:W-:-:S02]  /*10440*/  PRMT R135, R135, 0x5410, R70 ;  /* 0x0000541087877816 */ /* 0x000fc40000000046 */
[----:B------:R-:W-:-:S03]  /*10450*/  LOP3.LUT R128, R128, 0xffff0000, RZ, 0xc0, !PT ;  /* 0xffff000080807812 */ /* 0x000fc600078ec0ff */
[C---:B------:R-:W-:Y:S01]  /*10460*/  IMAD.U32 R97, R135.reuse, 0x10000, RZ ;  /* 0x0001000087617824 */ /* 0x040fe200078e00ff */
        /* <DEDUP_REMOVED lines=13> */
[C---:B------:R-:W-:Y:S01]  /*10540*/  IMAD.U32 R9, R129.reuse, 0x10000, RZ ;  /* 0x0001000081097824 */ /* 0x040fe200078e00ff */
        /* <DEDUP_REMOVED lines=9> */
[C---:B------:R-:W-:Y:S01]  /*105e0*/  SHF.L.U32 R9, R132.reuse, 0x10, RZ ;  /* 0x0000001084097819 */ /* 0x040fe200000006ff */
[C---:B------:R-:W-:Y:S01]  /*105f0*/  FMUL.FTZ R71, R15.reuse, R129 ;  /* 0x000000810f477220 */ /* 0x040fe20000410000 */
[----:B------:R-:W-:Y:S01]  /*10600*/  LOP3.LUT R132, R132, 0xffff0000, RZ, 0xc0, !PT ;  /* 0xffff000084847812 */ /* 0x000fe200078ec0ff */
[C---:B------:R-:W-:Y:S02]  /*10610*/  FMUL.FTZ R65, R8.reuse, R87 ;  /* 0x0000005708417220 */ /* 0x040fe40000410000 */
[-C--:B------:R-:W-:Y:S02]  /*10620*/  FMUL.FTZ R15, R15, R86.reuse ;  /* 0x000000560f0f7220 */ /* 0x080fe40000410000 */
[----:B------:R-:W-:Y:S02]  /*10630*/  FMUL.FTZ R8, R8, R9 ;  /* 0x0000000908087220 */ /* 0x000fe40000410000 */
[----:B------:R-:W-:-:S02]  /*10640*/  FFMA.FTZ R71, R64, R86, -R71 ;  /* 0x0000005640477223 */ /* 0x000fc40000010847 */
[C---:B------:R-:W-:Y:S01]  /*10650*/  IMAD.U32 R86, R130.reuse, 0x10000, RZ ;  /* 0x0001000082567824 */ /* 0x040fe200078e00ff */
[----:B------:R-:W-:Y:S01]  /*10660*/  LOP3.LUT R130, R130, 0xffff0000, RZ, 0xc0, !PT ;  /* 0xffff000082827812 */ /* 0x000fe200078ec0ff */
[----:B------:R-:W-:Y:S02]  /*10670*/  FFMA.FTZ R65, R12, R9, -R65 ;  /* 0x000000090c417223 */ /* 0x000fe40000010841 */
[----:B------:R-:W-:Y:S02]  /*10680*/  FFMA.FTZ R15, R64, R129, R15 ;  /* 0x00000081400f7223 */ /* 0x000fe4000001000f */
[----:B------:R-:W-:Y:S02]  /*10690*/  FFMA.FTZ R9, R12, R87, R8 ;  /* 0x000000570c097223 */ /* 0x000fe40000010008 */
[C---:B------:R-:W-:Y:S01]  /*106a0*/  IMAD.U32 R64, R134.reuse, 0x10000, RZ ;  /* 0x0001000086407824 */ /* 0x040fe200078e00ff */
[----:B------:R-:W-:Y:S01]  /*106b0*/  LOP3.LUT R134, R134, 0xffff0000, RZ, 0xc0, !PT ;  /* 0xffff000086867812 */ /* 0x000fe200078ec0ff */
[C---:B------:R-:W-:Y:S01]  /*106c0*/  IMAD.U32 R87, R131.reuse, 0x10000, RZ ;  /* 0x0001000083577824 */ /* 0x040fe200078e00ff */
[----:B------:R-:W-:Y:S01]  /*106d0*/  LOP3.LUT R131, R131, 0xffff0000, RZ, 0xc0, !PT ;  /* 0xffff000083837812 */ /* 0x000fe200078ec0ff */
[----:B------:R-:W-:-:S02]  /*106e0*/  FMUL.FTZ R8, R70, R86 ;  /* 0x0000005646087220 */ /* 0x000fc40000410000 */
[-C--:B------:R-:W-:Y:S02]  /*106f0*/  FMUL.FTZ R70, R70, R64.reuse ;  /* 0x0000004046467220 */ /* 0x080fe40000410000 */
[C---:B------:R-:W-:Y:S02]  /*10700*/  FMUL.FTZ R12, R84.reuse, R87 ;  /* 0x00000057540c7220 */ /* 0x040fe40000410000 */
[----:B------:R-:W-:Y:S02]  /*10710*/  FFMA.FTZ R64, R13, R64, -R8 ;  /* 0x000000400d407223 */ /* 0x000fe40000010808 */
[----:B------:R-:W-:Y:S02]  /*10720*/  FMUL.FTZ R84, R84, R97 ;  /* 0x0000006154547220 */ /* 0x000fe40000410000 */
[C---:B------:R-:W-:Y:S02]  /*10730*/  FMUL.FTZ R8, R85.reuse, R128 ;  /* 0x0000008055087220 */ /* 0x040fe40000410000 */
[----:B------:R-:W-:-:S02]  /*10740*/  FMUL.FTZ R85, R85, R132 ;  /* 0x0000008455557220 */ /* 0x000fc40000410000 */
[C---:B------:R-:W-:Y:S02]  /*10750*/  FFMA.FTZ R97, R66.reuse, R97, -R12 ;  /* 0x0000006142617223 */ /* 0x040fe4000001080c */
[----:B------:R-:W-:Y:S02]  /*10760*/  FFMA.FTZ R84, R66, R87, R84 ;  /* 0x0000005742547223 */ /* 0x000fe40000010054 */
[----:B------:R-:W-:Y:S02]  /*10770*/  FFMA.FTZ R132, R67, R132, -R8 ;  /* 0x0000008443847223 */ /* 0x000fe40000010808 */
[----:B------:R-:W-:Y:S02]  /*10780*/  FMUL.FTZ R66, R83, R131 ;  /* 0x0000008353427220 */ /* 0x000fe40000410000 */
[----:B------:R-:W-:Y:S02]  /*10790*/  FMUL.FTZ R12, R11, R130 ;  /* 0x000000820b0c7220 */ /* 0x000fe40000410000 */
[----:B------:R-:W-:-:S02]  /*107a0*/  FMUL.FTZ R83, R83, R135 ;  /* 0x0000008753537220 */ /* 0x000fc40000410000 */
[-C--:B------:R-:W-:Y:S02]  /*107b0*/  FMUL.FTZ R8, R11, R134.reuse ;  /* 0x000000860b087220 */ /* 0x080fe40000410000 */
[----:B------:R-:W-:Y:S02]  /*107c0*/  FFMA.FTZ R66, R14, R135, -R66 ;  /* 0x000000870e427223 */ /* 0x000fe40000010842 */
[----:B------:R-:W-:Y:S01]  /*107d0*/  FFMA.FTZ R11, R69, R134, -R12 ;  /* 0x00000086450b7223 */ /* 0x000fe2000001080c */
[----:B------:R-:W-:Y:S01]  /*107e0*/  F2FP.BF16.PACK_AB R12, R71, R10 ;  /* 0x0000000a470c723e */ /* 0x000fe200000010ff */
[----:B------:R-:W-:Y:S01]  /*107f0*/  FFMA.FTZ R86, R13, R86, R70 ;  /* 0x000000560d567223 */ /* 0x000fe20000010046 */
[----:B------:R-:W-:Y:S01]  /*10800*/  F2FP.BF16.PACK_AB R13, R132, R65 ;  /* 0x00000041840d723e */ /* 0x000fe200000010ff */
[----:B------:R-:W-:Y:S02]  /*10810*/  FFMA.FTZ R128, R67, R128, R85 ;  /* 0x0000008043807223 */ /* 0x000fe40000010055 */
[----:B------:R-:W-:Y:S01]  /*10820*/  FFMA.FTZ R131, R14, R131, R83 ;  /* 0x000000830e837223 */ /* 0x000fe20000010053 */
[----:B------:R-:W-:Y:S01]  /*10830*/  F2FP.BF16.PACK_AB R14, R66, R97 ;  /* 0x00000061420e723e */ /* 0x000fe200000010ff */
[----:B------:R-:W-:Y:S01]  /*10840*/  FFMA.FTZ R69, R69, R130, R8 ;  /* 0x0000008245457223 */ /* 0x000fe20000010008 */
[----:B------:R-:W-:-:S02]  /*10850*/  F2FP.BF16.PACK_AB R8, R15, R68 ;  /* 0x000000440f08723e */ /* 0x000fc400000010ff */
[----:B------:R-:W-:Y:S02]  /*10860*/  F2FP.BF16.PACK_AB R15, R11, R64 ;  /* 0x000000400b0f723e */ /* 0x000fe400000010ff */
[----:B------:R-:W-:Y:S02]  /*10870*/  F2FP.BF16.PACK_AB R9, R128, R9 ;  /* 0x000000098009723e */ /* 0x000fe400000010ff */
[----:B------:R-:W-:Y:S01]  /*10880*/  F2FP.BF16.PACK_AB R10, R131, R84 ;  /* 0x00000054830a723e */ /* 0x000fe200000010ff */
[----:B------:R1:W-:Y:S01]  /*10890*/  STS.128 [R82+0x10080], R12 ;  /* 0x0100800c52007388 */ /* 0x0003e20000000c00 */
[----:B------:R-:W-:-:S05]  /*108a0*/  F2FP.BF16.PACK_AB R11, R69, R86 ;  /* 0x00000056450b723e */ /* 0x000fca00000010ff */
[----:B------:R1:W-:Y:S02]  /*108b0*/  STS.128 [R81+0x10080], R8 ;  /* 0x0100800851007388 */ /* 0x0003e40000000c00 */
.L_x_3580:
[----:B------:R-:W-:Y:S05]  /*108c0*/  BSYNC B0 ;  /* 0x0000000000007941 */ /* 0x000fea0003800000 */
.L_x_3579:
        /* <DEDUP_REMOVED lines=32> */
[----:B------:R-:W-:Y:S02]  /*10ad0*/  SHF.R.U64 R54, R54, 0x10, R55 ;  /* 0x0000001036367819 */ /* 0x000fe40000001237 */
[----:B------:R-:W1:Y:S01]  /*10ae0*/  LDS.128 R12, [R65+0x10080] ;  /* 0x01008000410c7984 */ /* 0x000e620000000c00 */
[----:B------:R-:W-:Y:S02]  /*10af0*/  SHF.R.U64 R56, R56, 0x10, R57 ;  /* 0x0000001038387819 */ /* 0x000fe40000001239 */
[----:B------:R-:W-:Y:S01]  /*10b00*/  SHF.R.U32.HI R55, RZ, 0x10, R55 ;  /* 0x00000010ff377819 */ /* 0x000fe20000011637 */
[----:B------:R-:W2:Y:S01]  /*10b10*/  LDS.128 R8, [R64+0x10080] ;  /* 0x0100800040087984 */ /* 0x000ea20000000c00 */
[----:B------:R-:W-:-:S02]  /*10b20*/  SHF.R.U32.HI R57, RZ, 0x10, R57 ;  /* 0x00000010ff397819 */ /* 0x000fc40000011639 */
[----:B------:R-:W-:Y:S02]  /*10b30*/  PRMT R121, R121, 0x5410, R52 ;  /* 0x0000541079797816 */ /* 0x000fe40000000034 */
        /* <DEDUP_REMOVED lines=56> */
[C---:B------:R-:W-:Y:S01]  /*10ec0*/  IMAD.U32 R54, R14.reuse, 0x10000, RZ ;  /* 0x000100000e367824 */ /* 0x040fe200078e00ff */
[----:B------:R-:W-:Y:S01]  /*10ed0*/  LOP3.LUT R14, R14, 0xffff0000, RZ, 0xc0, !PT ;  /* 0xffff00000e0e7812 */ /* 0x000fe200078ec0ff */
[----:B------:R-:W-:Y:S02]  /*10ee0*/  FMUL.FTZ R67, R67, R69 ;  /* 0x0000004543437220 */ /* 0x000fe40000410000 */
[C---:B------:R-:W-:Y:S02]  /*10ef0*/  FMUL.FTZ R8, R68.reuse, R120 ;  /* 0x0000007844087220 */ /* 0x040fe40000410000 */
[----:B------:R-:W-:-:S02]  /*10f00*/  FMUL.FTZ R68, R68, R124 ;  /* 0x0000007c44447220 */ /* 0x000fc40000410000 */
[C---:B------:R-:W-:Y:S02]  /*10f10*/  FFMA.FTZ R69, R54.reuse, R69, -R13 ;  /* 0x0000004536457223 */ /* 0x040fe4000001080d */
[----:B------:R-:W-:Y:S02]  /*10f20*/  FFMA.FTZ R67, R54, R12, R67 ;  /* 0x0000000c36437223 */ /* 0x000fe40000010043 */
[----:B------:R-:W-:Y:S02]  /*10f30*/  FFMA.FTZ R124, R55, R124, -R8 ;  /* 0x0000007c377c7223 */ /* 0x000fe40000010808 */
[----:B------:R-:W-:Y:S02]  /*10f40*/  FMUL.FTZ R54, R66, R123 ;  /* 0x0000007b42367220 */ /* 0x000fe40000410000 */
[----:B------:R-:W-:Y:S01]  /*10f50*/  FMUL.FTZ R12, R11, R122 ;  /* 0x0000007a0b0c7220 */ /* 0x000fe20000410000 */
[----:B------:R-:W-:Y:S01]  /*10f60*/  F2FP.BF16.PACK_AB R13, R124, R53 ;  /* 0x000000357c0d723e */ /* 0x000fe200000010ff */
[----:B------:R-:W-:-:S02]  /*10f70*/  FMUL.FTZ R58, R66, R127 ;  /* 0x0000007f423a7220 */ /* 0x000fc40000410000 */
[-C--:B------:R-:W-:Y:S02]  /*10f80*/  FMUL.FTZ R8, R11, R126.reuse ;  /* 0x0000007e0b087220 */ /* 0x080fe40000410000 */
[C---:B------:R-:W-:Y:S02]  /*10f90*/  FFMA.FTZ R54, R14.reuse, R127, -R54 ;  /* 0x0000007f0e367223 */ /* 0x040fe40000010836 */
[----:B------:R-:W-:Y:S01]  /*10fa0*/  FFMA.FTZ R11, R57, R126, -R12 ;  /* 0x0000007e390b7223 */ /* 0x000fe2000001080c */
        /* <DEDUP_REMOVED lines=12> */
.L_x_3578:
[----:B------:R-:W-:Y:S05]  /*11070*/  BSYNC B1 ;  /* 0x0000000000017941 */ /* 0x000fea0003800000 */
.L_x_3577:
        /* <DEDUP_REMOVED lines=120> */
.L_x_3584:
[----:B------:R-:W-:Y:S05]  /*11800*/  BSYNC B0 ;  /* 0x0000000000007941 */ /* 0x000fea0003800000 */
.L_x_3583:
        /* <DEDUP_REMOVED lines=122> */
.L_x_3582:
[----:B------:R-:W-:Y:S05]  /*11fb0*/  BSYNC B1 ;  /* 0x0000000000017941 */ /* 0x000fea0003800000 */
.L_x_3581:
        /* <DEDUP_REMOVED lines=119> */
.L_x_3586:
[----:B------:R-:W-:Y:S05]  /*12730*/  BSYNC B0 ;  /* 0x0000000000007941 */ /* 0x000fea0003800000 */
.L_x_3585:
        /* <DEDUP_REMOVED lines=37> */
[----:B------:R-:W-:-:S02]  /*12990*/  PRMT R77, R77, 0x5410, R18 ;  /* 0x000054104d4d7816 */ /* 0x000fc40000000012 */
[----:B------:R-:W-:Y:S02]  /*129a0*/  PRMT R73, R73, 0x5410, R20 ;  /* 0x0000541049497816 */ /* 0x000fe40000000014 */
[----:B------:R-:W-:Y:S01]  /*129b0*/  PRMT R72, R72, 0x5410, R21 ;  /* 0x0000541048487816 */ /* 0x000fe20000000015 */
[----:B------:R-:W-:Y:S01]  /*129c0*/  IMAD.U32 R25, R77, 0x10000, RZ ;  /* 0x000100004d197824 */ /* 0x000fe200078e00ff */
[----:B------:R-:W-:Y:S02]  /*129d0*/  PRMT R74, R74, 0x5410, R23 ;  /* 0x000054104a4a7816 */ /* 0x000fe40000000017 */
[----:B------:R-:W-:Y:S02]  /*129e0*/  PRMT R75, R75, 0x5410, R22 ;  /* 0x000054104b4b7816 */ /* 0x000fe40000000016 */
[----:B------:R-:W-:Y:S02]  /*129f0*/  SHF.R.U32.HI R29, RZ, 0x10, R29 ;  /* 0x00000010ff1d7819 */ /* 0x000fe4000001161d */
[----:B------:R-:W-:-:S02]  /*12a00*/  SHF.R.U64 R24, R30, 0x10, R31 ;  /* 0x000000101e187819 */ /* 0x000fc4000000121f */
[----:B------:R-:W-:Y:S01]  /*12a10*/  PRMT R76, R76, 0x5410, R29 ;  /* 0x000054104c4c7816 */ /* 0x000fe2000000001d */
[----:B------:R-:W-:Y:S01]  /*12a20*/  IMAD.U32 R29, R72, 0x10000, RZ ;  /* 0x00010000481d7824 */ /* 0x000fe200078e00ff */
[----:B------:R-:W-:Y:S02]  /*12a30*/  LOP3.LUT R30, R77, 0xffff0000, RZ, 0xc0, !PT ;  /* 0xffff00004d1e7812 */ /* 0x000fe400078ec0ff */
[----:B------:R-:W-:Y:S02]  /*12a40*/  SHF.R.U32.HI R31, RZ, 0x10, R31 ;  /* 0x00000010ff1f7819 */ /* 0x000fe4000001161f */
        /* <DEDUP_REMOVED lines=73> */
.L_x_3558:
[----:B------:R-:W-:Y:S05]  /*12ee0*/  BSYNC B2 ;  /* 0x0000000000027941 */ /* 0x000fea0003800000 */
.L_x_3524:
[----:B-1----:R-:W-:Y:S01]  /*12ef0*/  IMAD R9, R61, c[0x0][0x208], RZ ;  /* 0x000082003d097a24 */ /* 0x002fe200078e02ff */
[----:B------:R-:W-:Y:S01]  /*12f00*/  SHF.R.S32.HI R8, RZ, 0x4, R63 ;  /* 0x00000004ff087819 */ /* 0x000fe2000001143f */
[----:B--2---:R-:W-:Y:S01]  /*12f10*/  IMAD.WIDE.U32 R16, R220, c[0x0][0x208], RZ ;  /* 0x00008200dc107a25 */ /* 0x004fe200078e00ff */
[----:B------:R-:W-:-:S04]  /*12f20*/  DEPBAR.LE SB0, 0x0 ;  /* 0x000080000000791a */ /* 0x000fc80000000000 */
[----:B------:R-:W-:Y:S01]  /*12f30*/  IMAD R9, R220, c[0x0][0x20c], R9 ;  /* 0x00008300dc097a24 */ /* 0x000fe200078e0209 */
[----:B------:R-:W-:Y:S01]  /*12f40*/  LEA.HI R11, R63, R8, RZ, 0x1 ;  /* 0x000000083f0b7211 */ /* 0x000fe200078f08ff */
[----:B------:R-:W-:Y:S01]  /*12f50*/  IMAD R12, R60, c[0x0][0x218], RZ ;  /* 0x000086003c0c7a24 */ /* 0x000fe200078e02ff */
[----:B------:R-:W-:Y:S01]  /*12f60*/  ISETP.GE.AND P1, PT, R188, c[0x0][0x1d4], PT ;  /* 0x00007500bc007a0c */ /* 0x000fe20003f26270 */
[----:B------:R-:W-:Y:S01]  /*12f70*/  IMAD.IADD R17, R17, 0x1, R9 ;  /* 0x0000000111117824 */ /* 0x000fe200078e0209 */
[----:B------:R-:W-:Y:S01]  /*12f80*/  LOP3.LUT R11, R11, 0xfffffffe, RZ, 0xc0, !PT ;  /* 0xfffffffe0b0b7812 */ /* 0x000fe200078ec0ff */
[----:B------:R-:W-:Y:S01]  /*12f90*/  IMAD.SHL.U32 R9, R34, 0x40, RZ ;  /* 0x0000004022097824 */ /* 0x000fe200078e00ff */
[----:B------:R-:W-:Y:S01]  /*12fa0*/  IADD3 R23, -R189, UR20, RZ ;  /* 0x00000014bd177c10 */ /* 0x000fe2000fffe1ff */
[----:B------:R-:W-:Y:S01]  /*12fb0*/  IMAD.WIDE.U32 R16, R219, c[0x0][0x218], R16 ;  /* 0x00008600db107a25 */ /* 0x000fe200078e0010 */
[----:B------:R-:W-:Y:S01]  /*12fc0*/  ISETP.GE.AND P2, PT, R221, c[0x0][0x1d4], PT ;  /* 0x00007500dd007a0c */ /* 0x000fe20003f46270 */
[----:B------:R-:W-:Y:S01]  /*12fd0*/  BSSY B0, `(.L_x_3587) ;  /* 0x000006b000007945 */ /* 0x000fe20003800000 */
[----:B------:R-:W-:Y:S01]  /*12fe0*/  LOP3.LUT R9, R9, 0x1c0, RZ, 0xc0, !PT ;  /* 0x000001c009097812 */ /* 0x000fe200078ec0ff */
[----:B------:R-:W-:Y:S01]  /*12ff0*/  IMAD R12, R219, c[0x0][0x21c], R12 ;  /* 0x00008700db0c7a24 */ /* 0x000fe200078e020c */
[----:B------:R-:W-:Y:S01]  /*13000*/  IADD3 R15, P0, R16, UR28, RZ ;  /* 0x0000001c100f7c10 */ /* 0x000fe2000ff1e0ff */
[----:B------:R-:W-:Y:S01]  /*13010*/  IMAD.SHL.U32 R10, R189, 0x8, RZ ;  /* 0x00000008bd0a7824 */ /* 0x000fe200078e00ff */
[----:B------:R-:W-:Y:S01]  /*13020*/  LOP3.LUT R33, R33, 0xfffffffb, RZ, 0xc0, !PT ;  /* 0xfffffffb21217812 */ /* 0x000fe200078ec0ff */
[----:B------:R-:W-:Y:S01]  /*13030*/  IMAD.IADD R11, R8, 0x1, -R11 ;  /* 0x00000001080b7824 */ /* 0x000fe200078e0a0b */
[----:B------:R-:W-:Y:S01]  /*13040*/  IADD3.X R12, R17, UR12, R12, P0, !PT ;  /* 0x0000000c110c7c10 */ /* 0x000fe200087fe40c */
[----:B------:R-:W-:Y:S01]  /*13050*/  IMAD.SHL.U32 R8, R62, 0x40, RZ ;  /* 0x000000403e087824 */ /* 0x000fe200078e00ff */
[----:B------:R-:W-:Y:S01]  /*13060*/  LEA R22, P0, R15, c[0x0][0x1f8], 0x1 ;  /* 0x00007e000f167a11 */ /* 0x000fe200078008ff */
[----:B------:R-:W-:Y:S01]  /*13070*/  IMAD.SHL.U32 R64, R6, 0x40, RZ ;  /* 0x0000004006407824 */ /* 0x000fe200078e00ff */
[----:B------:R-:W-:Y:S01]  /*13080*/  LOP3.LUT R10, R9, 0x8, R10, 0xf8, !PT ;  /* 0x00000008090a7812 */ /* 0x000fe200078ef80a */
[----:B------:R-:W-:Y:S01]  /*13090*/  IMAD.SHL.U32 R222, R0, 0x2, RZ ;  /* 0x0000000200de7824 */ /* 0x000fe200078e00ff */
[----:B------:R-:W-:-:S02]  /*130a0*/  SHF.R.U32.HI R9, RZ, 0x3, R9 ;  /* 0x00000003ff097819 */ /* 0x000fc40000011609 */
[----:B------:R-:W-:Y:S02]  /*130b0*/  LEA.HI.X R15, R15, c[0x0][0x1fc], R12, 0x1, P0 ;  /* 0x00007f000f0f7a11 */ /* 0x000fe400000f0c0c */
[----:B------:R-:W-:Y:S01]  /*130c0*/  LOP3.LUT R10, R10, R9, RZ, 0x3c, !PT ;  /* 0x000000090a0a7212 */ /* 0x000fe200078e3cff */
[C---:B------:R-:W-:Y:S01]  /*130d0*/  IMAD.SHL.U32 R9, R11.reuse, 0x8, RZ ;  /* 0x000000080b097824 */ /* 0x040fe200078e00ff */
[----:B------:R-:W-:Y:S01]  /*130e0*/  LOP3.LUT R8, R8, 0x1c0, RZ, 0xc0, !PT ;  /* 0x000001c008087812 */ /* 0x000fe200078ec0ff */
[----:B------:R-:W-:Y:S01]  /*130f0*/  SHFL.IDX PT, R12, R22, RZ, 0x181f ;  /* 0x00181fff160c7589 */ /* 0x000fe200000e0000 */
[----:B------:R-:W-:Y:S01]  /*13100*/  LOP3.LUT P0, RZ, R34, 0x2, RZ, 0xc0, !PT ;  /* 0x0000000222ff7812 */ /* 0x000fe2000780c0ff */
[----:B------:R-:W-:Y:S01]  /*13110*/  IMAD R213, R11, 0x200, R10 ;  /* 0x000002000bd57824 */ /* 0x000fe200078e020a */
[----:B------:R-:W-:Y:S01]  /*13120*/  LOP3.LUT R9, R8, 0x8, R9, 0xf8, !PT ;  /* 0x0000000808097812 */ /* 0x000fe200078ef809 */
[----:B------:R-:W1:Y:S01]  /*13130*/  SHFL.IDX PT, R13, R15, RZ, 0x181f ;  /* 0x00181fff0f0d7589 */ /* 0x000e6200000e0000 */
[----:B------:R-:W-:Y:S01]  /*13140*/  SHF.R.U32.HI R6, RZ, 0x3, R8 ;  /* 0x00000003ff067819 */ /* 0x000fe20000011608 */
[----:B------:R-:W-:Y:S01]  /*13150*/  IMAD.SHL.U32 R213, R213, 0x2, RZ ;  /* 0x00000002d5d57824 */ /* 0x000fe200078e00ff */
[----:B------:R-:W-:Y:S01]  /*13160*/  LOP3.LUT R64, R64, 0xfffffe00, RZ, 0xc0, !PT ;  /* 0xfffffe0040407812 */ /* 0x000fe200078ec0ff */
[----:B------:R-:W-:Y:S01]  /*13170*/  BAR.SYNC.DEFER_BLOCKING 0x0 ;  /* 0x0000000000007b1d */ /* 0x000fe20000010000 */
[----:B------:R-:W-:-:S02]  /*13180*/  LOP3.LUT R6, R9, R6, RZ, 0x3c, !PT ;  /* 0x0000000609067212 */ /* 0x000fc400078e3cff */
[----:B------:R-:W-:Y:S01]  /*13190*/  IADD3 R8, R213, 0xa080, RZ ;  /* 0x0000a080d5087810 */ /* 0x000fe20007ffe0ff */
[----:B------:R-:W-:Y:S01]  /*131a0*/  IMAD R9, R3, 0x400, R64 ;  /* 0x0000040003097824 */ /* 0x000fe200078e0240 */
[----:B------:R-:W-:Y:S02]  /*131b0*/  IADD3 R211, R213, 0xa0a0, RZ ;  /* 0x0000a0a0d5d37810 */ /* 0x000fe40007ffe0ff */
[----:B------:R-:W-:Y:S01]  /*131c0*/  @P0 IADD3 R211, R8, -0x20, RZ ;  /* 0xffffffe008d30810 */ /* 0x000fe20007ffe0ff */
[----:B------:R-:W-:Y:S01]  /*131d0*/  IMAD.IADD R0, R6, 0x1, R9 ;  /* 0x0000000106007824 */ /* 0x000fe200078e0209 */
[----:B------:R-:W-:Y:S02]  /*131e0*/  ISETP.LT.OR P0, PT, R23, 0x1, P1 ;  /* 0x000000011700780c */ /* 0x000fe40000f01670 */
[----:B------:R-:W-:Y:S01]  /*131f0*/  @P2 LOP3.LUT R33, R33, 0x4, RZ, 0xfc, !PT ;  /* 0x0000000421212812 */ /* 0x000fe200078efcff */
[C---:B------:R-:W-:Y:S01]  /*13200*/  IMAD.SHL.U32 R60, R0.reuse, 0x2, RZ ;  /* 0x00000002003c7824 */ /* 0x040fe200078e00ff */
[----:B------:R-:W-:-:S02]  /*13210*/  LEA R214, R0, 0x10080, 0x1 ;  /* 0x0001008000d67811 */ /* 0x000fc400078e08ff */
[----:B------:R-:W-:Y:S02]  /*13220*/  SHF.R.S32.HI R0, RZ, 0x1f, R221 ;  /* 0x0000001fff007819 */ /* 0x000fe400000114dd */
[----:B------:R-:W-:Y:S01]  /*13230*/  SHF.R.S32.HI R21, RZ, 0x1f, R32 ;  /* 0x0000001fff157819 */ /* 0x000fe20000011420 */
[----:B------:R-:W-:Y:S01]  /*13240*/  IMAD R212, R7, 0x2, R214 ;  /* 0x0000000207d47824 */ /* 0x000fe200078e02d6 */
[----:B------:R-:W-:Y:S01]  /*13250*/  LEA.HI R227, R0, R221, RZ, 0x3 ;  /* 0x000000dd00e37211 */ /* 0x000fe200078f18ff */
[----:B-1----:R-:W-:Y:S01]  /*13260*/  IMAD.WIDE R26, R188, 0x2, R12 ;  /* 0x00000002bc1a7825 */ /* 0x002fe200078e020c */
[----:B------:R-:W-:Y:S02]  /*13270*/  LEA.HI R226, R21, R32, RZ, 0x3 ;  /* 0x0000002015e27211 */ /* 0x000fe400078f18ff */
[----:B------:R-:W-:Y:S01]  /*13280*/  LOP3.LUT R227, R227, 0xfffffff8, RZ, 0xc0, !PT ;  /* 0xfffffff8e3e37812 */ /* 0x000fe200078ec0ff */
[----:B------:R1:W2:Y:S01]  /*13290*/  LDSM.16.M88.4 R16, [R213+0xa080] ;  /* 0x00a08000d510783b */ /* 0x0002a20000000200 */
[----:B------:R-:W-:-:S02]  /*132a0*/  LOP3.LUT R226, R226, 0xfffffff8, RZ, 0xc0, !PT ;  /* 0xfffffff8e2e27812 */ /* 0x000fc400078ec0ff */
[----:B------:R-:W-:Y:S01]  /*132b0*/  LOP3.LUT R33, R33, 0xfffffffd, RZ, 0xc0, !PT ;  /* 0xfffffffd21217812 */ /* 0x000fe200078ec0ff */
[----:B------:R1:W3:Y:S01]  /*132c0*/  LDSM.16.M88.4 R8, [R213+0xa880] ;  /* 0x00a88000d508783b */ /* 0x0002e20000000200 */
[----:B------:R-:W-:Y:S01]  /*132d0*/  IMAD.WIDE R24, R227, 0x2, R12 ;  /* 0x00000002e3187825 */ /* 0x000fe200078e020c */
[----:B------:R-:W-:Y:S02]  /*132e0*/  SHF.R.S32.HI R224, RZ, 0x1f, R35 ;  /* 0x0000001fffe07819 */ /* 0x000fe40000011423 */
[----:B------:R1:W4:Y:S01]  /*132f0*/  LDSM.16.M88.4 R28, [R213+0xb080] ;  /* 0x00b08000d51c783b */ /* 0x0003220000000200 */
[----:B------:R-:W-:Y:S01]  /*13300*/  IMAD.WIDE R20, R226, 0x2, R12 ;  /* 0x00000002e2147825 */ /* 0x000fe200078e020c */
[----:B------:R-:W-:Y:S02]  /*13310*/  LEA.HI R224, R224, R35, RZ, 0x3 ;  /* 0x00000023e0e07211 */ /* 0x000fe400078f18ff */
[----:B------:R1:W1:Y:S01]  /*13320*/  LDSM.16.M88.4 R56, [R211] ;  /* 0x00000000d338783b */ /* 0x0002620000000200 */
[----:B------:R-:W-:-:S02]  /*13330*/  SHF.R.S32.HI R191, RZ, 0x1f, R188 ;  /* 0x0000001fffbf7819 */ /* 0x000fc400000114bc */
[----:B------:R-:W-:Y:S01]  /*13340*/  LOP3.LUT R224, R224, 0xfffffff8, RZ, 0xc0, !PT ;  /* 0xfffffff8e0e07812 */ /* 0x000fe200078ec0ff */
[----:B------:R1:W1:Y:S01]  /*13350*/  LDSM.16.M88.4 R52, [R211+0x800] ;  /* 0x00080000d334783b */ /* 0x0002620000000200 */
[----:B------:R-:W-:Y:S02]  /*13360*/  SHF.R.S32.HI R228, RZ, 0x1f, R227 ;  /* 0x0000001fffe47819 */ /* 0x000fe400000114e3 */
[----:B------:R-:W-:Y:S01]  /*13370*/  SHF.R.S32.HI R225, RZ, 0x1f, R226 ;  /* 0x0000001fffe17819 */ /* 0x000fe200000114e2 */
[----:B------:R1:W1:Y:S01]  /*13380*/  LDSM.16.M88.4 R48, [R211+0x1000] ;  /* 0x00100000d330783b */ /* 0x0002620000000200 */
[----:B------:R-:W-:Y:S01]  /*13390*/  IMAD.WIDE R12, R224, 0x2, R12 ;  /* 0x00000002e00c7825 */ /* 0x000fe200078e020c */
[----:B------:R-:W-:Y:S02]  /*133a0*/  SHF.R.S32.HI R223, RZ, 0x1f, R224 ;  /* 0x0000001fffdf7819 */ /* 0x000fe400000114e0 */
[----:B------:R-:W1:Y:S01]  /*133b0*/  LDSM.16.M88.4 R60, [R60+0x10080] ;  /* 0x010080003c3c783b */ /* 0x000e620000000200 */
[----:B------:R-:W-:-:S02]  /*133c0*/  IADD3 R203, R211, 0x800, RZ ;  /* 0x00000800d3cb7810 */ /* 0x000fc40007ffe0ff */
[----:B------:R-:W-:Y:S01]  /*133d0*/  IADD3 R202, R211, 0x1000, RZ ;  /* 0x00001000d3ca7810 */ /* 0x000fe20007ffe0ff */
[----:B------:R1:W1:Y:S04]  /*133e0*/  LDSM.16.M88.4 R44, [R212] ;  /* 0x00000000d42c783b */ /* 0x0002680000000200 */
        /* <DEDUP_REMOVED lines=8> */
[----:B------:R-:W-:Y:S02]  /*13470*/  @P2 LOP3.LUT R33, R33, 0x2, RZ, 0xfc, !PT ;  /* 0x0000000221212812 */ /* 0x000fe400078efcff */
[----:B------:R-:W-:Y:S02]  /*13480*/  ISETP.GE.AND P2, PT, R35, c[0x0][0x1d4], PT ;  /* 0x0000750023007a0c */ /* 0x000fe40003f46270 */
[----:B------:R-:W-:-:S07]  /*13490*/  LOP3.LUT R33, R33, 0xffffffef, RZ, 0xc0, !PT ;  /* 0xffffffef21217812 */ /* 0x000fce00078ec0ff */
[----:B------:R1:W-:Y:S01]  /*134a0*/  LDGSTS.E.BYPASS.LTC128B.128 [R222+0x7080], [R20.64], !P0 ;  /* 0x0708000014de7fae */ /* 0x0003e2000c101d5a */
[----:B------:R-:W-:-:S13]  /*134b0*/  ISETP.LT.OR P0, PT, R23, 0x1, P2 ;  /* 0x000000011700780c */ /* 0x000fda0001701670 */
[----:B------:R1:W-:Y:S01]  /*134c0*/  LDGSTS.E.BYPASS.LTC128B.128 [R222+0x8880], [R12.64], !P0 ;  /* 0x088800000cde7fae */ /* 0x0003e2000c101d5a */
[----:B------:R-:W-:-:S13]  /*134d0*/  ISETP.GT.AND P0, PT, R215, 0x7f, PT ;  /* 0x0000007fd700780c */ /* 0x000fda0003f04270 */
[----:B------:R-:W-:Y:S01]  /*134e0*/  @P0 LOP3.LUT R33, R33, 0x10, RZ, 0xfc, !PT ;  /* 0x0000001021210812 */ /* 0x000fe200078efcff */
[----:B------:R-:W-:Y:S05]  /*134f0*/  @P0 BRA `(.L_x_3588) ;  /* 0x0000018000000947 */ /* 0x000fea0003800000 */
[----:B--234-:R-:W-:Y:S05]  /*13500*/  BRA.DIV ~URZ, `(.L_x_3589) ;  /* 0x0000b7b27f007947 */ /* 0x01cfea000b800000 */
[----:B------:R2:W3:Y:S04]  /*13510*/  SHFL.IDX PT, R0, R15, 0x1, 0x181f ;  /* 0x00381f000f007f89 */ /* 0x0004e800000e0000 */
[----:B-1----:R2:W1:Y:S02]  /*13520*/  SHFL.IDX PT, R13, R22, 0x1, 0x181f ;  /* 0x00381f00160d7f89 */ /* 0x00246400000e0000 */
.L_x_3623:
[----:B-1----:R-:W-:-:S04]  /*13530*/  LEA R20, P0, R227, R13, 0x1 ;  /* 0x0000000de3147211 */ /* 0x002fc800078008ff */
[----:B---3--:R-:W-:Y:S02]  /*13540*/  LEA.HI.X R21, R227, R0, R228, 0x1, P0 ;  /* 0x00000000e3157211 */ /* 0x008fe400000f0ce4 */
[----:B------:R-:W-:-:S04]  /*13550*/  LEA R14, P0, R226, R13, 0x1 ;  /* 0x0000000de20e7211 */ /* 0x000fc800078008ff */
[----:B--2---:R-:W-:Y:S02]  /*13560*/  LEA.HI.X R15, R226, R0, R225, 0x1, P0 ;  /* 0x00000000e20f7211 */ /* 0x004fe400000f0ce1 */
        /* <DEDUP_REMOVED lines=17> */
.L_x_3588:
[----:B--234-:R-:W-:Y:S05]  /*13680*/  BSYNC B0 ;  /* 0x0000000000007941 */ /* 0x01cfea0003800000 */
.L_x_3587:
[----:B------:R-:W-:Y:S01]  /*13690*/  IMAD.MOV.U32 R0, RZ, RZ, 0x40 ;  /* 0x00000040ff007424 */ /* 0x000fe200078e00ff */
[----:B------:R-:W-:Y:S01]  /*136a0*/  LOP3.LUT P0, RZ, R34, 0x4, RZ, 0xc0, !PT ;  /* 0x0000000422ff7812 */ /* 0x000fe2000780c0ff */
[----:B------:R-:W0:Y:S01]  /*136b0*/  LDGDEPBAR ;  /* 0x00000000000079af */ /* 0x000e220000000000 */
[----:B------:R-:W-:Y:S01]  /*136c0*/  WARPSYNC 0xffffffff ;  /* 0xffffffff00007948 */ /* 0x000fe20003800000 */
[C---:B-1----:R-:W-:Y:S01]  /*136d0*/  HMMA.16816.F32.BF16 R24, R60.reuse, R16, RZ ;  /* 0x000000103c18723c */ /* 0x042fe200000418ff */
[----:B------:R-:W-:Y:S01]  /*136e0*/  SEL R0, R0, 0xffffffc0, !P0 ;  /* 0xffffffc000007807 */ /* 0x000fe20004000000 */
[C---:B------:R-:W-:Y:S01]  /*136f0*/  IMAD R210, R5.reuse, 0x2, R214 ;  /* 0x0000000205d27824 */ /* 0x040fe200078e02d6 */
[----:B------:R-:W-:Y:S01]  /*13700*/  UISETP.GE.AND UP0, UPT, UR13, 0x2, UPT ;  /* 0x000000020d00788c */ /* 0x000fe2000bf06270 */
[----:B------:R-:W-:Y:S01]  /*13710*/  IMAD R209, R5, 0x2, R212 ;  /* 0x0000000205d17824 */ /* 0x000fe200078e02d4 */
[----:B------:R-:W-:Y:S01]  /*13720*/  IADD3 R200, R211, 0x1800, RZ ;  /* 0x00001800d3c87810 */ /* 0x000fe20007ffe0ff */
[--C-:B------:R-:W-:Y:S01]  /*13730*/  IMAD.IADD R207, R213, 0x1, R0.reuse ;  /* 0x00000001d5cf7824 */ /* 0x100fe200078e0200 */
[----:B------:R-:W-:Y:S01]  /*13740*/  LDSM.16.M88.4 R40, [R210] ;  /* 0x00000000d228783b */ /* 0x000fe20000000200 */
[----:B------:R-:W-:Y:S01]  /*13750*/  HMMA.16816.F32.BF16 R20, R60, R18, RZ ;  /* 0x000000123c14723c */ /* 0x000fe200000418ff */
[C---:B------:R-:W-:Y:S01]  /*13760*/  IMAD.IADD R201, R211.reuse, 0x1, R0 ;  /* 0x00000001d3c97824 */ /* 0x040fe200078e0200 */
[----:B------:R-:W-:Y:S01]  /*13770*/  PLOP3.LUT P0, PT, PT, PT, UP0, 0x40, 0x0 ;  /* 0x000000000000781c */ /* 0x000fe20003f0e808 */
[----:B------:R-:W1:Y:S01]  /*13780*/  LDSM.16.M88.4 R36, [R207+0xa080] ;  /* 0x00a08000cf24783b */ /* 0x000e620000000200 */
[----:B------:R-:W-:Y:S01]  /*13790*/  IMAD.IADD R0, R64, 0x1, R6 ;  /* 0x0000000140007824 */ /* 0x000fe200078e0206 */
[----:B------:R-:W-:-:S02]  /*137a0*/  IADD3 R199, R211, 0x2000, RZ ;  /* 0x00002000d3c77810 */ /* 0x000fc40007ffe0ff */
[----:B------:R-:W2:Y:S01]  /*137b0*/  LDSM.16.M88.4 R32, [R207+0xa880] ;  /* 0x00a88000cf20783b */ /* 0x000ea20000000200 */
        /* <DEDUP_REMOVED lines=10> */
[----:B------:R-:W-:Y:S01]  /*13860*/  HMMA.16816.F32.BF16 R60, R60, R30, RZ ;  /* 0x0000001e3c3c723c */ /* 0x000fe200000418ff */
[----:B------:R-:W3:Y:S07]  /*13870*/  LDSM.16.M88.4 R28, [R207+0xb080] ;  /* 0x00b08000cf1c783b */ /* 0x000eee0000000200 */
        /* <DEDUP_REMOVED lines=8> */
[----:B------:R-:W5:Y:S04]  /*13900*/  LDSM.16.M88.4 R48, [R201+0x800] ;  /* 0x00080000c930783b */ /* 0x000f680000000200 */
[----:B------:R-:W4:Y:S03]  /*13910*/  LDSM.16.M88.4 R44, [R201+0x1000] ;  /* 0x00100000c92c783b */ /* 0x000f260000000200 */
[C---:B-1----:R-:W-:Y:S08]  /*13920*/  HMMA.16816.F32.BF16 R24, R40.reuse, R36, R24 ;  /* 0x000000242818723c */ /* 0x042ff00000041818 */
[C---:B------:R-:W-:Y:S01]  /*13930*/  HMMA.16816.F32.BF16 R20, R40.reuse, R38, R20 ;  /* 0x000000262814723c */ /* 0x040fe20000041814 */
[----:B------:R-:W-:Y:S07]  /*13940*/  LDSM.16.M88.4 R36, [R213+0xb880] ;  /* 0x00b88000d524783b */ /* 0x000fee0000000200 */
[C---:B--2---:R-:W-:Y:S08]  /*13950*/  HMMA.16816.F32.BF16 R16, R40.reuse, R32, R16 ;  /* 0x000000202810723c */ /* 0x044ff00000041810 */
[C---:B------:R-:W-:Y:S01]  /*13960*/  HMMA.16816.F32.BF16 R12, R40.reuse, R34, R12 ;  /* 0x00000022280c723c */ /* 0x040fe2000004180c */
[----:B------:R-:W-:Y:S07]  /*13970*/  LDSM.16.M88.4 R32, [R213+0xc080] ;  /* 0x00c08000d520783b */ /* 0x000fee0000000200 */
[C---:B---3--:R-:W-:Y:S08]  /*13980*/  HMMA.16816.F32.BF16 R8, R40.reuse, R28, R8 ;  /* 0x0000001c2808723c */ /* 0x048ff00000041808 */
[----:B------:R-:W-:Y:S01]  /*13990*/  HMMA.16816.F32.BF16 R60, R40, R30, R60 ;  /* 0x0000001e283c723c */ /* 0x000fe2000004183c */
[----:B------:R-:W1:Y:S04]  /*139a0*/  LDSM.16.M88.4 R40, [R214+0x4000] ;  /* 0x00400000d628783b */ /* 0x000e680000000200 */
[----:B------:R-:W2:Y:S03]  /*139b0*/  LDSM.16.M88.4 R28, [R213+0xc880] ;  /* 0x00c88000d51c783b */ /* 0x000ea60000000200 */
[C---:B----4-:R-:W-:Y:S08]  /*139c0*/  HMMA.16816.F32.BF16 R24, R56.reuse, R52, R24 ;  /* 0x000000343818723c */ /* 0x050ff00000041818 */
[C---:B------:R-:W-:Y:S01]  /*139d0*/  HMMA.16816.F32.BF16 R20, R56.reuse, R54, R20 ;  /* 0x000000363814723c */ /* 0x040fe20000041814 */
[----:B------:R-:W-:Y:S07]  /*139e0*/  LDSM.16.M88.4 R52, [R211+0x1800] ;  /* 0x00180000d334783b */ /* 0x000fee0000000200 */
[C---:B-----5:R-:W-:Y:S08]  /*139f0*/  HMMA.16816.F32.BF16 R16, R56.reuse, R48, R16 ;  /* 0x000000303810723c */ /* 0x060ff00000041810 */
[C---:B------:R-:W-:Y:S01]  /*13a00*/  HMMA.16816.F32.BF16 R12, R56.reuse, R50, R12 ;  /* 0x00000032380c723c */ /* 0x040fe2000004180c */
[----:B------:R-:W-:Y:S07]  /*13a10*/  LDSM.16.M88.4 R48, [R211+0x2000] ;  /* 0x00200000d330783b */ /* 0x000fee0000000200 */
[C---:B------:R-:W-:Y:S08]  /*13a20*/  HMMA.16816.F32.BF16 R8, R56.reuse, R44, R8 ;  /* 0x0000002c3808723c */ /* 0x040ff00000041808 */
        /* <DEDUP_REMOVED lines=9> */
[C---:B--2---:R-:W-:Y:S08]  /*13ac0*/  HMMA.16816.F32.BF16 R8, R40.reuse, R28, R8 ;  /* 0x0000001c2808723c */ /* 0x044ff00000041808 */
[----:B------:R-:W-:Y:S01]  /*13ad0*/  HMMA.16816.F32.BF16 R60, R40, R30, R60 ;  /* 0x0000001e283c723c */ /* 0x000fe2000004183c */
[----:B------:R-:W1:Y:S04]  /*13ae0*/  LDSM.16.M88.4 R40, [R210+0x4000] ;  /* 0x00400000d228783b */ /* 0x000e680000000200 */
[----:B------:R-:W2:Y:S03]  /*13af0*/  LDSM.16.M88.4 R28, [R207+0xc880] ;  /* 0x00c88000cf1c783b */ /* 0x000ea60000000200 */
[C---:B---3--:R-:W-:Y:S08]  /*13b00*/  HMMA.16816.F32.BF16 R24, R56.reuse, R52, R24 ;  /* 0x000000343818723c */ /* 0x048ff00000041818 */
[C---:B------:R-:W-:Y:S01]  /*13b10*/  HMMA.16816.F32.BF16 R20, R56.reuse, R54, R20 ;  /* 0x000000363814723c */ /* 0x040fe20000041814 */
[----:B------:R-:W-:Y:S07]  /*13b20*/  LDSM.16.M88.4 R52, [R201+0x1800] ;  /* 0x00180000c934783b */ /* 0x000fee0000000200 */
[C---:B------:R-:W-:Y:S08]  /*13b30*/  HMMA.16816.F32.BF16 R16, R56.reuse, R48, R16 ;  /* 0x000000303810723c */ /* 0x040ff00000041810 */
        /* <DEDUP_REMOVED lines=84> */
[----:B------:R-:W-:Y:S04]  /*14080*/  LDSM.16.M88.4 R44, [R209+0xc000] ;  /* 0x00c00000d12c783b */ /* 0x000fe80000000200 */
[----:B------:R-:W3:Y:S01]  /*14090*/  LDSM.16.M88.4 R56, [R201+0x4800] ;  /* 0x00480000c938783b */ /* 0x000ee20000000200 */
[----:B------:R-:W-:-:S04]  /*140a0*/  DEPBAR.LE SB0, 0x0 ;  /* 0x000080000000791a */ /* 0x000fc80000000000 */
        /* <DEDUP_REMOVED lines=28> */
[----:B------:R-:W-:Y:S01]  /*14270*/  BSSY B0, `(.L_x_3591) ;  /* 0x0000022000007945 */ /* 0x000fe20003800000 */
[----:B------:R-:W-:Y:S02]  /*14280*/  ISETP.GE.AND P1, PT, R221, c[0x0][0x1d4], PT ;  /* 0x00007500dd007a0c */ /* 0x000fe40003f26270 */
        /* <DEDUP_REMOVED lines=12> */
[C---:B------:R-:W-:Y:S02]  /*14350*/  LEA R29, P0, R28.reuse, c[0x0][0x1c8], 0x1 ;  /* 0x000072001c1d7a11 */ /* 0x040fe400078008ff */
[----:B------:R-:W-:Y:S02]  /*14360*/  IADD3 R6, -R189, 0x30, RZ ;  /* 0x00000030bd067810 */ /* 0x000fe40007ffe1ff */
[----:B------:R-:W-:Y:S02]  /*14370*/  LEA.HI.X R28, R28, c[0x0][0x1cc], R31, 0x1, P0 ;  /* 0x000073001c1c7a11 */ /* 0x000fe400000f0c1f */
        /* <DEDUP_REMOVED lines=17> */
.L_x_3592:
[----:B------:R-:W-:Y:S05]  /*14490*/  BSYNC B0 ;  /* 0x0000000000007941 */ /* 0x000fea0003800000 */
.L_x_3591:
[----:B------:R-:W-:Y:S01]  /*144a0*/  ISETP.GE.AND P0, PT, R6, 0x21, PT ;  /* 0x000000210600780c */ /* 0x000fe20003f06270 */
[----:B-1----:R-:W1:Y:S01]  /*144b0*/  SHFL.IDX PT, R28, R28, 0x1, 0x181f ;  /* 0x00381f001c1c7f89 */ /* 0x002e6200000e0000 */
[----:B------:R-:W-:Y:S03]  /*144c0*/  BSSY B0, `(.L_x_3590) ;  /* 0x0000010000007945 */ /* 0x000fe60003800000 */
[----:B------:R-:W4:Y:S08]  /*144d0*/  SHFL.IDX PT, R29, R29, 0x1, 0x181f ;  /* 0x00381f001d1d7f89 */ /* 0x000f3000000e0000 */
[----:B------:R-:W-:Y:S05]  /*144e0*/  @!P0 BRA `(.L_x_3593) ;  /* 0x000000d000008947 */ /* 0x000fea0003800000 */
[----:B--2-4-:R-:W-:-:S04]  /*144f0*/  LEA R34, P0, R188, R29, 0x1 ;  /* 0x0000001dbc227211 */ /* 0x014fc800078008ff */
[----:B-1----:R-:W-:Y:S02]  /*14500*/  LEA.HI.X R35, R188, R28, R191, 0x1, P0 ;  /* 0x0000001cbc237211 */ /* 0x002fe400000f0cbf */
[----:B------:R-:W-:-:S03]  /*14510*/  LEA R32, P0, R227, R29, 0x1 ;  /* 0x0000001de3207211 */ /* 0x000fc600078008ff */
[----:B------:R-:W-:Y:S01]  /*14520*/  @!PT LDS RZ, [RZ] ;  /* 0x00000000fffff984 */ /* 0x000fe20000000800 */
[----:B------:R1:W-:Y:S01]  /*14530*/  LDGSTS.E.BYPASS.LTC128B.128 [R222+0xb080], [R34.64], !P6 ;  /* 0x0b08000022de7fae */ /* 0x0003e2000f101d5a */
[----:B------:R-:W-:Y:S02]  /*14540*/  LEA.HI.X R33, R227, R28, R228, 0x1, P0 ;  /* 0x0000001ce3217211 */ /* 0x000fe400000f0ce4 */
[----:B---3--:R-:W-:-:S03]  /*14550*/  LEA R30, P0, R226, R29, 0x1 ;  /* 0x0000001de21e7211 */ /* 0x008fc600078008ff */
[----:B------:R1:W-:Y:S01]  /*14560*/  LDGSTS.E.BYPASS.LTC128B.128 [R222+0xc880], [R32.64], !P1 ;  /* 0x0c88000020de7fae */ /* 0x0003e2000c901d5a */
[----:B------:R-:W-:Y:S02]  /*14570*/  LEA.HI.X R31, R226, R28, R225, 0x1, P0 ;  /* 0x0000001ce21f7211 */ /* 0x000fe400000f0ce1 */
[----:B------:R-:W-:-:S03]  /*14580*/  LEA R36, P0, R224, R29, 0x1 ;  /* 0x0000001de0247211 */ /* 0x000fc600078008ff */
[----:B------:R1:W-:Y:S01]  /*14590*/  LDGSTS.E.BYPASS.LTC128B.128 [R222+0xe080], [R30.64], !P5 ;  /* 0x0e0800001ede7fae */ /* 0x0003e2000e901d5a */
[----:B------:R-:W-:-:S05]  /*145a0*/  LEA.HI.X R37, R224, R28, R223, 0x1, P0 ;  /* 0x0000001ce0257211 */ /* 0x000fca00000f0cdf */
[----:B------:R1:W-:Y:S04]  /*145b0*/  LDGSTS.E.BYPASS.LTC128B.128 [R222+0xf880], [R36.64], !P4 ;  /* 0x0f88000024de7fae */ /* 0x0003e8000e101d5a */
.L_x_3593:
[----:B------:R-:W-:Y:S05]  /*145c0*/  BSYNC B0 ;  /* 0x0000000000007941 */ /* 0x000fea0003800000 */
.L_x_3590:
[----:B-1----:R-:W-:Y:S01]  /*145d0*/  LOP3.LUT R28, R4, 0xffffffe0, RZ, 0xc0, !PT ;  /* 0xffffffe0041c7812 */ /* 0x002fe200078ec0ff */
[----:B------:R-:W-:Y:S01]  /*145e0*/  IMAD.SHL.U32 R208, R0, 0x2, RZ ;  /* 0x0000000200d07824 */ /* 0x000fe200078e00ff */
[----:B------:R-:W-:Y:S01]  /*145f0*/  LEA.HI R6, R2, R215, RZ, 0x2 ;  /* 0x000000d702067211 */ /* 0x000fe200078f10ff */
[----:B------:R-:W-:Y:S01]  /*14600*/  @UP2 USHF.L.U32 UR17, UR17, 0x7, URZ ;  /* 0x0000000711112899 */ /* 0x000fe2000800063f */
[----:B---3--:R-:W-:Y:S01]  /*14610*/  SHF.R.S32.HI R30, RZ, 0x1f, R3 ;  /* 0x0000001fff1e7819 */ /* 0x008fe20000011403 */
[----:B------:R-:W-:Y:S01]  /*14620*/  IMAD.IADD R28, R215, 0x1, -R28 ;  /* 0x00000001d71c7824 */ /* 0x000fe200078e0a1c */
[----:B------:R-:W-:Y:S01]  /*14630*/  LOP3.LUT R6, R6, 0xfffffffc, RZ, 0xc0, !PT ;  /* 0xfffffffc06067812 */ /* 0x000fe200078ec0ff */
[--C-:B------:R-:W-:Y:S01]  /*14640*/  IMAD R206, R7, 0x2, R208.reuse ;  /* 0x0000000207ce7824 */ /* 0x100fe200078e02d0 */
[----:B------:R-:W-:Y:S01]  /*14650*/  LEA.HI R30, R30, R3, RZ, 0x3 ;  /* 0x000000031e1e7211 */ /* 0x000fe200078f18ff */
[----:B------:R-:W-:Y:S01]  /*14660*/  IMAD R205, R5, 0x2, R208 ;  /* 0x0000000205cd7824 */ /* 0x000fe200078e02d0 */
[----:B----4-:R-:W-:Y:S01]  /*14670*/  SHF.R.S32.HI R29, RZ, 0x1f, R28 ;  /* 0x0000001fff1d7819 */ /* 0x010fe2000001141c */
[----:B------:R-:W-:Y:S01]  /*14680*/  IMAD.IADD R6, R215, 0x1, -R6 ;  /* 0x00000001d7067824 */ /* 0x000fe200078e0a06 */
[----:B------:R-:W-:Y:S01]  /*14690*/  LOP3.LUT R30, R30, 0xffffff8, RZ, 0xc0, !PT ;  /* 0x0ffffff81e1e7812 */ /* 0x000fe200078ec0ff */
[----:B------:R-:W-:Y:S01]  /*146a0*/  LDSM.16.MT88.4 R140, [R206+0x4080] ;  /* 0x00408000ce8c783b */ /* 0x000fe20000004200 */
[----:B------:R-:W-:Y:S01]  /*146b0*/  LEA.HI R4, R29, R28, RZ, 0x2 ;  /* 0x0000001c1d047211 */ /* 0x000fe200078f10ff */
[----:B------:R-:W-:Y:S01]  /*146c0*/  IMAD R204, R5, 0x2, R206 ;  /* 0x0000000205cc7824 */ /* 0x000fe200078e02ce */
[----:B------:R-:W-:Y:S01]  /*146d0*/  LEA.HI R2, R6, R6, RZ, 0x1 ;  /* 0x0000000606027211 */ /* 0x000fe200078f08ff */
[----:B------:R-:W-:Y:S01]  /*146e0*/  IMAD.IADD R30, R3, 0x1, -R30 ;  /* 0x00000001031e7824 */ /* 0x000fe200078e0a1e */
[----:B------:R-:W-:Y:S01]  /*146f0*/  LEA.HI.SX32 R3, R4, UR18, 0x1e ;  /* 0x0000001204037c11 */ /* 0x000fe2000f8ff2ff */
[----:B------:R-:W-:Y:S01]  /*14700*/  LDSM.16.MT88.4 R132, [R208+0x4080] ;  /* 0x00408000d084783b */ /* 0x000fe20000004200 */
[----:B------:R-:W-:Y:S01]  /*14710*/  LOP3.LUT R29, R2, 0x1ffffffe, RZ, 0xc0, !PT ;  /* 0x1ffffffe021d7812 */ /* 0x000fe200078ec0ff */
[----:B------:R-:W-:Y:S01]  /*14720*/  ULDC.64 UR4, c[0x0][0x2c8] ;  /* 0x0000b20000047ab9 */ /* 0x000fe20000000a00 */
[----:B------:R-:W-:Y:S01]  /*14730*/  PLOP3.LUT P0, PT, PT, PT, UP2, 0x80, 0x0 ;  /* 0x000000000000781c */ /* 0x000fe20003f0f028 */
[----:B------:R-:W-:Y:S01]  /*14740*/  IMAD R3, R30, 0x10, R3 ;  /* 0x000000101e037824 */ /* 0x000fe200078e0203 */
[----:B------:R-:W-:Y:S01]  /*14750*/  LDSM.16.MT88.4 R148, [R205+0x4080] ;  /* 0x00408000cd94783b */ /* 0x000fe20000004200 */
[----:B------:R-:W-:Y:S01]  /*14760*/  IMAD.IADD R190, R6, 0x1, -R29 ;  /* 0x0000000106be7824 */ /* 0x000fe200078e0a1d */
[----:B------:R-:W-:-:S02]  /*14770*/  UIMAD.WIDE.U32 UR30, UR17, UR4, URZ ;  /* 0x00000004111e72a5 */ /* 0x000fc4000f8e003f */
[----:B--2---:R-:W-:Y:S01]  /*14780*/  LDSM.16.MT88.4 R32, [R204+0x4080] ;  /* 0x00408000cc20783b */ /* 0x004fe20000004200 */
[----:B------:R-:W-:Y:S01]  /*14790*/  IMAD R190, R190, 0x8, R3 ;  /* 0x00000008bebe7824 */ /* 0x000fe200078e0203 */
[----:B------:R-:W-:Y:S01]  /*147a0*/  LOP3.LUT R3, R4, 0x7ffffffc, RZ, 0xc0, !PT ;  /* 0x7ffffffc04037812 */ /* 0x000fe200078ec0ff */
[----:B------:R-:W-:Y:S01]  /*147b0*/  UIADD3 UR13, UR13, -0x2, URZ ;  /* 0xfffffffe0d0d7890 */ /* 0x000fe2000fffe03f */
[----:B------:R-:W-:Y:S01]  /*147c0*/  LDSM.16.MT88.4 R40, [R208+0x5880] ;  /* 0x00588000d028783b */ /* 0x000fe20000004200 */
[----:B------:R-:W-:Y:S01]  /*147d0*/  IMAD.MOV.U32 R6, RZ, RZ, R190 ;  /* 0x000000ffff067224 */ /* 0x000fe200078e00be */
[----:B------:R-:W-:Y:S01]  /*147e0*/  @UP2 UMOV UR17, UR31 ;  /* 0x0000001f00112c82 */ /* 0x000fe20008000000 */
[----:B------:R-:W-:Y:S01]  /*147f0*/  @P0 IMAD.HI.U32 R2, R190, c[0x0][0x2c8], RZ ;  /* 0x0000b200be020a27 */ /* 0x000fe200078e00ff */
[----:B------:R-:W-:Y:S01]  /*14800*/  PLOP3.LUT P0, PT, PT, PT, UP2, 0x80, 0x0 ;  /* 0x000000000000781c */ /* 0x000fe20003f0f028 */
[----:B------:R-:W-:Y:S01]  /*14810*/  LDSM.16.MT88.4 R48, [R206+0x5880] ;  /* 0x00588000ce30783b */ /* 0x000fe20000004200 */
[----:B------:R-:W-:Y:S01]  /*14820*/  @UP2 USHF.R.U32.HI UR18, URZ, UR5, UR17 ;  /* 0x000000053f122299 */ /* 0x000fe20008011611 */
[----:B------:R-:W-:-:S02]  /*14830*/  IMAD.IADD R230, R28, 0x1, -R3 ;  /* 0x000000011ce67824 */ /* 0x000fc400078e0a03 */
[----:B------:R-:W-:Y:S01]  /*14840*/  IMAD.U32 R3, RZ, RZ, UR20 ;  /* 0x00000014ff037e24 */ /* 0x000fe2000f8e00ff */
[----:B------:R-:W-:Y:S01]  /*14850*/  LDSM.16.MT88.4 R56, [R205+0x5880] ;  /* 0x00588000cd38783b */ /* 0x000fe20000004200 */
[----:B------:R-:W-:Y:S01]  /*14860*/  IMAD.SHL.U32 R230, R230, 0x2, RZ ;  /* 0x00000002e6e67824 */ /* 0x000fe200078e00ff */
[----:B------:R-:W-:Y:S02]  /*14870*/  UIADD3 UR18, UR18, UR14, -UR21 ;  /* 0x0000000e12127290 */ /* 0x000fe4000fffe815 */
[----:B------:R-:W-:Y:S02]  /*14880*/  LDSM.16.MT88.4 R64, [R204+0x5880] ;  /* 0x00588000cc40783b */ /* 0x000fe40000004200 */
[C---:B------:R-:W-:Y:S01]  /*14890*/  IADD3 R3, -R230.reuse, 0x1, R3 ;  /* 0x00000001e6037810 */ /* 0x040fe20007ffe103 */
[----:B------:R-:W-:Y:S01]  /*148a0*/  UIMAD.WIDE UR4, UR18, 0x2aaaaaab, URZ ;  /* 0x2aaaaaab120478a5 */ /* 0x000fe2000f8e023f */
[----:B------:R-:W-:Y:S01]  /*148b0*/  @P0 SHF.R.U32.HI R6, RZ, c[0x0][0x2cc], R2 ;  /* 0x0000b300ff060a19 */ /* 0x000fe20000011602 */
[----:B------:R-:W-:Y:S01]  /*148c0*/  LDSM.16.MT88.4 R72, [R208+0x7080] ;  /* 0x00708000d048783b */ /* 0x000fe20000004200 */
[----:B------:R-:W-:Y:S01]  /*148d0*/  IADD3 R3, R3, -UR21, RZ ;  /* 0x8000001503037c10 */ /* 0x000fe2000fffe0ff */
[----:B------:R-:W-:Y:S01]  /*148e0*/  USHF.R.U32.HI UR4, URZ, 0x1f, UR5 ;  /* 0x0000001f3f047899 */ /* 0x000fe20008011605 */
[----:B------:R-:W-:Y:S01]  /*148f0*/  IADD3 R4, -R230, UR20, RZ ;  /* 0x00000014e6047c10 */ /* 0x000fe2000fffe1ff */
[----:B------:R-:W1:Y:S02]  /*14900*/  SHFL.IDX PT, R2, R6, RZ, 0x1c1f ;  /* 0x001c1fff06027589 */ /* 0x000e6400000e0000 */
[----:B------:R-:W-:-:S02]  /*14910*/  ULEA.HI.SX32 UR4, UR5, UR4, 0x1d ;  /* 0x0000000405047291 */ /* 0x000fc4000f8fea3f */
[----:B------:R-:W2:Y:S04]  /*14920*/  SHFL.IDX PT, R6, R6, 0x1, 0x1c1f ;  /* 0x003c1f0006067f89 */ /* 0x000ea800000e0000 */
[----:B------:R-:W-:Y:S04]  /*14930*/  LDSM.16.MT88.4 R80, [R206+0x7080] ;  /* 0x00708000ce50783b */ /* 0x000fe80000004200 */
[----:B------:R-:W-:Y:S04]  /*14940*/  LDSM.16.MT88.4 R88, [R205+0x7080] ;  /* 0x00708000cd58783b */ /* 0x000fe80000004200 */
[----:B------:R-:W-:Y:S04]  /*14950*/  LDSM.16.MT88.4 R96, [R204+0x7080] ;  /* 0x00708000cc60783b */ /* 0x000fe80000004200 */
[----:B------:R-:W-:Y:S01]  /*14960*/  LDSM.16.MT88.4 R104, [R208+0x8880] ;  /* 0x00888000d068783b */ /* 0x000fe20000004200 */
[----:B-1----:R-:W-:-:S03]  /*14970*/  IMAD.IADD R29, R3, 0x1, R2 ;  /* 0x00000001031d7824 */ /* 0x002fc600078e0202 */
[----:B------:R-:W-:Y:S01]  /*14980*/  LDSM.16.MT88.4 R112, [R206+0x8880] ;  /* 0x00888000ce70783b */ /* 0x000fe20000004200 */
[----:B--2---:R-:W-:Y:S01]  /*14990*/  IMAD.IADD R3, R3, 0x1, R6 ;  /* 0x0000000103037824 */ /* 0x004fe200078e0206 */
[C---:B------:R-:W-:Y:S02]  /*149a0*/  IMNMX R29, R4.reuse, R29, PT ;  /* 0x0000001d041d7217 */ /* 0x040fe40003800200 */
[----:B------:R-:W-:Y:S02]  /*149b0*/  LDSM.16.MT88.4 R120, [R205+0x8880] ;  /* 0x00888000cd78783b */ /* 0x000fe40000004200 */
[C---:B------:R-:W-:Y:S02]  /*149c0*/  ISETP.GT.AND P0, PT, R29.reuse, RZ, PT ;  /* 0x000000ff1d00720c */ /* 0x040fe40003f04270 */
[----:B------:R-:W-:Y:S01]  /*149d0*/  LDSM.16.MT88.4 R164, [R205+0x6080] ;  /* 0x00608000cda4783b */ /* 0x000fe20000004200 */
[----:B------:R-:W-:Y:S02]  /*149e0*/  IMNMX R3, R4, R3, PT ;  /* 0x0000000304037217 */ /* 0x000fe40003800200 */
[----:B------:R-:W-:Y:S01]  /*149f0*/  FSEL R24, R24, -INF , P0 ;  /* 0xff80000018187808 */ /* 0x000fe20000000000 */
[----:B------:R-:W-:Y:S01]  /*14a00*/  LDSM.16.MT88.4 R172, [R208+0x6080] ;  /* 0x00608000d0ac783b */ /* 0x000fe20000004200 */
[----:B------:R-:W-:-:S03]  /*14a10*/  ISETP.GT.AND P0, PT, R29, 0x1, PT ;  /* 0x000000011d00780c */ /* 0x000fc60003f04270 */
[----:B------:R-:W-:Y:S01]  /*14a20*/  LDSM.16.MT88.4 R168, [R206+0x6080] ;  /* 0x00608000cea8783b */ /* 0x000fe20000004200 */
[----:B------:R-:W-:Y:S02]  /*14a30*/  FSEL R2, R25, -INF , P0 ;  /* 0xff80000019027808 */ /* 0x000fe40000000000 */
[C---:B------:R-:W-:Y:S01]  /*14a40*/  ISETP.GT.AND P0, PT, R3.reuse, RZ, PT ;  /* 0x000000ff0300720c */ /* 0x040fe20003f04270 */
[----:B------:R-:W-:Y:S03]  /*14a50*/  LDSM.16.MT88.4 R160, [R204+0x6080] ;  /* 0x00608000cca0783b */ /* 0x000fe60000004200 */
[----:B------:R-:W-:Y:S01]  /*14a60*/  FSEL R26, R26, -INF , P0 ;  /* 0xff8000001a1a7808 */ /* 0x000fe20000000000 */
[----:B------:R-:W0:Y:S01]  /*14a70*/  LDGDEPBAR ;  /* 0x00000000000079af */ /* 0x000e220000000000 */
        /* <DEDUP_REMOVED lines=38> */
[----:B------:R-:W-:-:S02]  /*14ce0*/  FSEL R235, R11, -INF , P0 ;  /* 0xff8000000beb7808 */ /* 0x000fc40000000000 */
[----:B------:R-:W-:Y:S02]  /*14cf0*/  FMNMX.FTZ R9, R6, R9, !PT ;  /* 0x0000000906097209 */ /* 0x000fe40007810000 */
[C---:B------:R-:W-:Y:S02]  /*14d00*/  ISETP.GT.AND P0, PT, R29.reuse, 0x28, PT ;  /* 0x000000281d00780c */ /* 0x040fe40003f04270 */
[----:B------:R-:W-:Y:S02]  /*14d10*/  FMNMX.FTZ R9, R4, R9, !PT ;  /* 0x0000000904097209 */ /* 0x000fe40007810000 */
[----:B------:R-:W-:Y:S02]  /*14d20*/  FSEL R234, R60, -INF , P0 ;  /* 0xff8000003cea7808 */ /* 0x000fe40000000000 */
[----:B------:R-:W-:Y:S02]  /*14d30*/  FMNMX.FTZ R9, R12, R9, !PT ;  /* 0x000000090c097209 */ /* 0x000fe40007810000 */
[----:B------:R-:W-:-:S02]  /*14d40*/  ISETP.GT.AND P0, PT, R29, 0x29, PT ;  /* 0x000000291d00780c */ /* 0x000fc40003f04270 */
[----:B------:R-:W-:Y:S02]  /*14d50*/  FMNMX.FTZ R9, R186, R9, !PT ;  /* 0x00000009ba097209 */ /* 0x000fe40007810000 */
[----:B------:R-:W-:Y:S02]  /*14d60*/  FMNMX.FTZ R8, R21, R8, !PT ;  /* 0x0000000815087209 */ /* 0x000fe40007810000 */
[----:B------:R-:W-:Y:S02]  /*14d70*/  FMNMX.FTZ R9, R236, R9, !PT ;  /* 0x00000009ec097209 */ /* 0x000fe40007810000 */
[----:B------:R-:W-:Y:S02]  /*14d80*/  FSEL R232, R61, -INF , P0 ;  /* 0xff8000003de87808 */ /* 0x000fe40000000000 */
[----:B------:R-:W-:Y:S02]  /*14d90*/  FMNMX.FTZ R9, R234, R9, !PT ;  /* 0x00000009ea097209 */ /* 0x000fe40007810000 */
[----:B------:R-:W-:-:S02]  /*14da0*/  FMNMX.FTZ R8, R23, R8, !PT ;  /* 0x0000000817087209 */ /* 0x000fc40007810000 */
[----:B------:R-:W-:Y:S02]  /*14db0*/  FMNMX.FTZ R9, R232, R9, !PT ;  /* 0x00000009e8097209 */ /* 0x000fe40007810000 */
[----:B------:R-:W-:Y:S02]  /*14dc0*/  FMNMX.FTZ R8, R17, R8, !PT ;  /* 0x0000000811087209 */ /* 0x000fe40007810000 */
[----:B------:R-:W-:Y:S01]  /*14dd0*/  ISETP.GT.AND P0, PT, R3, 0x28, PT ;  /* 0x000000280300780c */ /* 0x000fe20003f04270 */
[----:B------:R-:W1:Y:S01]  /*14de0*/  SHFL.BFLY PT, R10, R9, 0x2, 0x1f ;  /* 0x0c401f00090a7f89 */ /* 0x000e6200000e0000 */
[----:B------:R-:W-:Y:S02]  /*14df0*/  FMNMX.FTZ R8, R19, R8, !PT ;  /* 0x0000000813087209 */ /* 0x000fe40007810000 */
[----:B------:R-:W-:Y:S02]  /*14e00*/  FSEL R233, R62, -INF , P0 ;  /* 0xff8000003ee97808 */ /* 0x000fe40000000000 */
[----:B------:R-:W-:-:S02]  /*14e10*/  FMNMX.FTZ R8, R13, R8, !PT ;  /* 0x000000080d087209 */ /* 0x000fc40007810000 */
[----:B------:R-:W-:Y:S02]  /*14e20*/  ISETP.GT.AND P0, PT, R3, 0x29, PT ;  /* 0x000000290300780c */ /* 0x000fe40003f04270 */
[----:B------:R-:W-:Y:S02]  /*14e30*/  FMNMX.FTZ R8, R15, R8, !PT ;  /* 0x000000080f087209 */ /* 0x000fe40007810000 */
[----:B------:R-:W-:Y:S02]  /*14e40*/  FSEL R231, R63, -INF , P0 ;  /* 0xff8000003fe77808 */ /* 0x000fe40000000000 */
        /* <DEDUP_REMOVED lines=20> */
[----:B------:R-:W2:Y:S01]  /*14f90*/  LDSM.16.MT88.4 R4, [R204+0x8880] ;  /* 0x00888000cc04783b */ /* 0x000ea20000004200 */
[--C-:B------:R-:W-:Y:S02]  /*14fa0*/  FFMA.FTZ R2, R16, c[0x0][0x2d0], -R241.reuse ;  /* 0x0000b40010027a23 */ /* 0x100fe400000108f1 */
[----:B------:R-:W3:Y:S01]  /*14fb0*/  MUFU.EX2 R178, R178 ;  /* 0x000000b200b27308 */ /* 0x000ee20000000800 */
[--C-:B------:R-:W-:Y:S01]  /*14fc0*/  FFMA.FTZ R177, R12, c[0x0][0x2d0], -R241.reuse ;  /* 0x0000b4000cb17a23 */ /* 0x100fe200000108f1 */
[----:B-1----:R-:W-:Y:S01]  /*14fd0*/  FMNMX.FTZ R157, R157, R8, !PT ;  /* 0x000000089d9d7209 */ /* 0x002fe20007810000 */
[--C-:B------:R-:W-:Y:S01]  /*14fe0*/  FFMA.FTZ R186, R186, c[0x0][0x2d0], -R241.reuse ;  /* 0x0000b400baba7a23 */ /* 0x100fe200000108f1 */
[----:B------:R-:W1:Y:S01]  /*14ff0*/  LDSM.16.MT88.4 R8, [R206+0x4880] ;  /* 0x00488000ce08783b */ /* 0x000e620000004200 */
[--C-:B------:R-:W-:Y:S01]  /*15000*/  FFMA.FTZ R239, R236, c[0x0][0x2d0], -R241.reuse ;  /* 0x0000b400ecef7a23 */ /* 0x100fe200000108f1 */
[C---:B------:R-:W-:Y:S01]  /*15010*/  FSETP.NEU.FTZ.AND P0, PT, R157.reuse, -INF , PT ;  /* 0xff8000009d00780b */ /* 0x040fe20003f1d000 */
[----:B------:R-:W-:Y:S01]  /*15020*/  FMUL.FTZ R184, R157, c[0x0][0x2d0] ;  /* 0x0000b4009db87a20 */ /* 0x000fe20000410000 */
[----:B------:R-:W-:Y:S01]  /*15030*/  MUFU.EX2 R181, R181 ;  /* 0x000000b500b57308 */ /* 0x000fe20000000800 */
[----:B------:R-:W-:-:S02]  /*15040*/  FFMA.FTZ R234, R234, c[0x0][0x2d0], -R241 ;  /* 0x0000b400eaea7a23 */ /* 0x000fc400000108f1 */
[----:B------:R-:W-:Y:S01]  /*15050*/  FFMA.FTZ R241, R232, c[0x0][0x2d0], -R241 ;  /* 0x0000b400e8f17a23 */ /* 0x000fe200000108f1 */
[----:B------:R-:W-:Y:S02]  /*15060*/  FSEL R184, R184, RZ, P0 ;  /* 0x000000ffb8b87208 */ /* 0x000fe40000000000 */
[----:B---3--:R-:W-:Y:S02]  /*15070*/  F2FP.BF16.PACK_AB R128, R178, R183 ;  /* 0x000000b7b280723e */ /* 0x008fe400000010ff */
[----:B------:R-:W3:Y:S01]  /*15080*/  MUFU.EX2 R156, R156 ;  /* 0x0000009c009c7308 */ /* 0x000ee20000000800 */
[--C-:B------:R-:W-:Y:S02]  /*15090*/  FFMA.FTZ R176, R26, c[0x0][0x2d0], -R184.reuse ;  /* 0x0000b4001ab07a23 */ /* 0x100fe400000108b8 */
[--C-:B------:R-:W-:Y:S02]  /*150a0*/  FFMA.FTZ R185, R27, c[0x0][0x2d0], -R184.reuse ;  /* 0x0000b4001bb97a23 */ /* 0x100fe400000108b8 */
[--C-:B------:R-:W-:Y:S01]  /*150b0*/  FFMA.FTZ R159, R21, c[0x0][0x2d0], -R184.reuse ;  /* 0x0000b400159f7a23 */ /* 0x100fe200000108b8 */
[----:B------:R-:W-:Y:S01]  /*150c0*/  LDSM.16.MT88.4 R24, [R206+0x7880] ;  /* 0x00788000ce18783b */ /* 0x000fe20000004200 */
[--C-:B------:R-:W-:Y:S01]  /*150d0*/  FFMA.FTZ R158, R23, c[0x0][0x2d0], -R184.reuse ;  /* 0x0000b400179e7a23 */ /* 0x100fe200000108b8 */
[----:B------:R-:W-:Y:S01]  /*150e0*/  MUFU.EX2 R176, R176 ;  /* 0x000000b000b07308 */ /* 0x000fe20000000800 */
[--C-:B------:R-:W-:Y:S01]  /*150f0*/  FFMA.FTZ R229, R17, c[0x0][0x2d0], -R184.reuse ;  /* 0x0000b40011e57a23 */ /* 0x100fe200000108b8 */
[----:B------:R-:W-:Y:S01]  /*15100*/  LDSM.16.MT88.4 R20, [R208+0x4880] ;  /* 0x00488000d014783b */ /* 0x000fe20000004200 */
[----:B------:R-:W-:-:S02]  /*15110*/  FFMA.FTZ R182, R19, c[0x0][0x2d0], -R184 ;  /* 0x0000b40013b67a23 */ /* 0x000fc400000108b8 */
[--C-:B------:R-:W-:Y:S01]  /*15120*/  FFMA.FTZ R187, R13, c[0x0][0x2d0], -R184.reuse ;  /* 0x0000b4000dbb7a23 */ /* 0x100fe200000108b8 */
[----:B------:R-:W-:Y:S01]  /*15130*/  LDSM.16.MT88.4 R16, [R205+0x4880] ;  /* 0x00488000cd10783b */ /* 0x000fe20000004200 */
[--C-:B------:R-:W-:Y:S01]  /*15140*/  FFMA.FTZ R180, R15, c[0x0][0x2d0], -R184.reuse ;  /* 0x0000b4000fb47a23 */ /* 0x100fe200000108b8 */
[----:B------:R-:W4:Y:S01]  /*15150*/  MUFU.EX2 R185, R185 ;  /* 0x000000b900b97308 */ /* 0x000f220000000800 */
[----:B---3--:R-:W-:Y:S01]  /*15160*/  F2FP.BF16.PACK_AB R130, R156, R181 ;  /* 0x000000b59c82723e */ /* 0x008fe200000010ff */
[----:B------:R-:W3:Y:S01]  /*15170*/  LDSM.16.MT88.4 R12, [R204+0x4880] ;  /* 0x00488000cc0c783b */ /* 0x000ee20000004200 */
[--C-:B------:R-:W-:Y:S02]  /*15180*/  FFMA.FTZ R232, R237, c[0x0][0x2d0], -R184.reuse ;  /* 0x0000b400ede87a23 */ /* 0x100fe400000108b8 */
[--C-:B------:R-:W-:Y:S02]  /*15190*/  FFMA.FTZ R235, R235, c[0x0][0x2d0], -R184.reuse ;  /* 0x0000b400ebeb7a23 */ /* 0x100fe400000108b8 */
[--C-:B------:R-:W-:Y:S01]  /*151a0*/  FFMA.FTZ R233, R233, c[0x0][0x2d0], -R184.reuse ;  /* 0x0000b400e9e97a23 */ /* 0x100fe200000108b8 */
[----:B------:R-:W-:Y:S01]  /*151b0*/  MUFU.EX2 R159, R159 ;  /* 0x0000009f009f7308 */ /* 0x000fe20000000800 */
[----:B------:R-:W-:-:S02]  /*151c0*/  FFMA.FTZ R184, R231, c[0x0][0x2d0], -R184 ;  /* 0x0000b400e7b87a23 */ /* 0x000fc400000108b8 */
[----:B------:R-:W-:-:S04]  /*151d0*/  FADD.FTZ R178, R183, R178 ;  /* 0x000000b2b7b27221 */ /* 0x000fc80000010000 */
[----:B------:R-:W-:Y:S01]  /*151e0*/  FADD.FTZ R181, R181, R178 ;  /* 0x000000b2b5b57221 */ /* 0x000fe20000010000 */
[----:B------:R-:W5:Y:S01]  /*151f0*/  MUFU.EX2 R158, R158 ;  /* 0x0000009e009e7308 */ /* 0x000f620000000800 */
[----:B----4-:R-:W-:Y:S01]  /*15200*/  F2FP.BF16.PACK_AB R129, R185, R176 ;  /* 0x000000b0b981723e */ /* 0x010fe200000010ff */
[----:B------:R-:W-:Y:S02]  /*15210*/  FADD.FTZ R176, R176, R185 ;  /* 0x000000b9b0b07221 */ /* 0x000fe40000010000 */
[----:B------:R-:W-:-:S04]  /*15220*/  FADD.FTZ R181, R156, R181 ;  /* 0x000000b59cb57221 */ /* 0x000fc80000010000 */
[----:B------:R-:W-:Y:S01]  /*15230*/  MUFU.EX2 R2, R2 ;  /* 0x0000000200027308 */ /* 0x000fe20000000800 */
[----:B-----5:R-:W-:-:S07]  /*15240*/  F2FP.BF16.PACK_AB R131, R158, R159 ;  /* 0x0000009f9e83723e */ /* 0x020fce00000010ff */
[----:B------:R-:W4:Y:S01]  /*15250*/  MUFU.EX2 R179, R179 ;  /* 0x000000b300b37308 */ /* 0x000f220000000800 */
        /* <DEDUP_REMOVED lines=47> */
[----:B----4-:R-:W-:Y:S01]  /*15550*/  F2FP.BF16.PACK_AB R4, R179, R2 ;  /* 0x00000002b304723e */ /* 0x010fe200000010ff */
        /* <DEDUP_REMOVED lines=15> */
[C---:B---3--:R-:W-:Y:S08]  /*15650*/  HMMA.16816.F32.BF16 R28, R4.reuse, R12, R28 ;  /* 0x0000000c041c723c */ /* 0x048ff0000004181c */
        /* <DEDUP_REMOVED lines=9> */
[C---:B------:R-:W-:Y:S01]  /*156f0*/  HMMA.16816.F32.BF16 R148, R4.reuse, R18, R148 ;  /* 0x000000120494723c */ /* 0x040fe20000041894 */
[----:B------:R-:W3:Y:S07]  /*15700*/  LDSM.16.MT88.4 R16, [R208+0x9080] ;  /* 0x00908000d010783b */ /* 0x000eee0000004200 */
        /* <DEDUP_REMOVED lines=17> */
[----:B------:R-:W4:Y:S07]  /*15820*/  LDSM.16.MT88.4 R160, [R208+0x5080] ;  /* 0x00508000d0a0783b */ /* 0x000f2e0000004200 */
        /* <DEDUP_REMOVED lines=13> */
[----:B------:R-:W-:Y:S01]  /*15900*/  HMMA.16816.F32.BF16 R128, R4, R166, R128 ;  /* 0x000000a60480723c */ /* 0x000fe20000041880 */
[----:B------:R-:W-:Y:S06]  /*15910*/  LDSM.16.MT88.4 R164, [R206+0x8080] ;  /* 0x00808000cea4783b */ /* 0x000fec0000004200 */
[----:B------:R-:W-:Y:S01]  /*15920*/  F2FP.BF16.PACK_AB R4, R239, R186 ;  /* 0x000000baef04723e */ /* 0x000fe200000010ff */
[----:B------:R-:W-:Y:S01]  /*15930*/  FADD.FTZ R186, R186, R177 ;  /* 0x000000b1baba7221 */ /* 0x000fe20000010000 */
[----:B------:R-:W-:Y:S01]  /*15940*/  F2FP.BF16.PACK_AB R5, R235, R232 ;  /* 0x000000e8eb05723e */ /* 0x000fe200000010ff */
[----:B------:R-:W-:Y:S01]  /*15950*/  FADD.FTZ R232, R232, R187 ;  /* 0x000000bbe8e87221 */ /* 0x000fe20000010000 */
[----:B------:R-:W-:Y:S01]  /*15960*/  F2FP.BF16.PACK_AB R6, R241, R234 ;  /* 0x000000eaf106723e */ /* 0x000fe200000010ff */
[----:B------:R-:W-:Y:S01]  /*15970*/  FADD.FTZ R239, R239, R186 ;  /* 0x000000baefef7221 */ /* 0x000fe20000010000 */
[----:B------:R-:W-:Y:S01]  /*15980*/  F2FP.BF16.PACK_AB R7, R184, R233 ;  /* 0x000000e9b807723e */ /* 0x000fe200000010ff */
[----:B------:R-:W-:-:S02]  /*15990*/  FADD.FTZ R232, R235, R232 ;  /* 0x000000e8ebe87221 */ /* 0x000fc40000010000 */
[----:B------:R-:W-:Y:S02]  /*159a0*/  FADD.FTZ R234, R234, R239 ;  /* 0x000000efeaea7221 */ /* 0x000fe40000010000 */
[----:B------:R-:W-:Y:S01]  /*159b0*/  FADD.FTZ R229, R233, R232 ;  /* 0x000000e8e9e57221 */ /* 0x000fe20000010000 */
[----:B------:R-:W-:Y:S01]  /*159c0*/  IMNMX R232, RZ, UR4, !PT ;  /* 0x00000004ffe87c17 */ /* 0x000fe2000f800200 */
[----:B-1----:R-:W-:Y:S01]  /*159d0*/  HMMA.16816.F32.BF16 R144, R4, R8, R144 ;  /* 0x000000080490723c */ /* 0x002fe20000041890 */
[----:B------:R-:W-:Y:S02]  /*159e0*/  FADD.FTZ R231, R241, R234 ;  /* 0x000000eaf1e77221 */ /* 0x000fe40000010000 */
[----:B------:R-:W-:Y:S01]  /*159f0*/  ISETP.LE.AND P0, PT, R232, UR13, PT ;  /* 0x0000000de8007c0c */ /* 0x000fe2000bf03270 */
[----:B------:R-:W-:-:S04]  /*15a00*/  FADD.FTZ R229, R184, R229 ;  /* 0x000000e5b8e57221 */ /* 0x000fc80000010000 */
        /* <DEDUP_REMOVED lines=29> */
[C---:B------:R-:W-:Y:S08]  /*15be0*/  HMMA.16816.F32.BF16 R96, R4.reuse, R26, R96 ;  /* 0x0000001a0460723c */ /* 0x040ff00000041860 */
[C---:B------:R-:W-:Y:S08]  /*15bf0*/  HMMA.16816.F32.BF16 R100, R4.reuse, R20, R100 ;  /* 0x000000140464723c */ /* 0x040ff00000041864 */
[C---:B------:R-:W-:Y:S08]  /*15c00*/  HMMA.16816.F32.BF16 R104, R4.reuse, R22, R104 ;  /* 0x000000160468723c */ /* 0x040ff00000041868 */
[C---:B---3--:R-:W-:Y:S08]  /*15c10*/  HMMA.16816.F32.BF16 R108, R4.reuse, R16, R108 ;  /* 0x00000010046c723c */ /* 0x048ff0000004186c */
[C---:B------:R-:W-:Y:S08]  /*15c20*/  HMMA.16816.F32.BF16 R112, R4.reuse, R18, R112 ;  /* 0x000000120470723c */ /* 0x040ff00000041870 */
[C---:B--2---:R-:W-:Y:S08]  /*15c30*/  HMMA.16816.F32.BF16 R116, R4.reuse, R12, R116 ;  /* 0x0000000c0474723c */ /* 0x044ff00000041874 */
[C---:B------:R-:W-:Y:S08]  /*15c40*/  HMMA.16816.F32.BF16 R120, R4.reuse, R14, R120 ;  /* 0x0000000e0478723c */ /* 0x040ff00000041878 */
[C---:B-1----:R-:W-:Y:S08]  /*15c50*/  HMMA.16816.F32.BF16 R124, R4.reuse, R8, R124 ;  /* 0x00000008047c723c */ /* 0x042ff0000004187c */
[----:B------:R-:W-:Y:S01]  /*15c60*/  HMMA.16816.F32.BF16 R128, R4, R10, R128 ;  /* 0x0000000a0480723c */ /* 0x000fe20000041880 */
[----:B------:R-:W-:Y:S07]  /*15c70*/  @!P0 BRA `(.L_x_3594) ;  /* 0x0000303000008947 */ /* 0x000fee0003800000 */
[----:B------:R-:W-:Y:S01]  /*15c80*/  IMAD.MOV.U32 R0, RZ, RZ, R157 ;  /* 0x000000ffff007224 */ /* 0x000fe200078e009d */
[C---:B------:R-:W-:Y:S01]  /*15c90*/  SHF.L.U64.HI R233, R188.reuse, 0x1, R191 ;  /* 0x00000001bce97819 */ /* 0x040fe200000102bf */
[----:B------:R-:W-:Y:S01]  /*15ca0*/  IMAD.MOV.U32 R2, RZ, RZ, R3 ;  /* 0x000000ffff027224 */ /* 0x000fe200078e0003 */
[----:B------:R-:W-:Y:S01]  /*15cb0*/  SHF.L.U32 R234, R188, 0x1, RZ ;  /* 0x00000001bcea7819 */ /* 0x000fe200000006ff */
[C---:B------:R-:W-:Y:S01]  /*15cc0*/  IMAD.SHL.U32 R236, R227.reuse, 0x2, RZ ;  /* 0x00000002e3ec7824 */ /* 0x040fe200078e00ff */
[----:B------:R-:W-:Y:S01]  /*15cd0*/  SHF.L.U64.HI R235, R227, 0x1, R228 ;  /* 0x00000001e3eb7819 */ /* 0x000fe200000102e4 */
[----:B------:R-:W-:Y:S01]  /*15ce0*/  UMOV UR4, UR13 ;  /* 0x0000000d00047c82 */ /* 0x000fe20008000000 */
[----:B------:R-:W-:-:S02]  /*15cf0*/  SHF.L.U64.HI R237, R226, 0x1, R225 ;  /* 0x00000001e2ed7819 */ /* 0x000fc400000102e1 */
[----:B------:R-:W-:-:S07]  /*15d00*/  SHF.L.U32 R238, R226, 0x1, RZ ;  /* 0x00000001e2ee7819 */ /* 0x000fce00000006ff */
.L_x_3599:
[----:B------:R-:W-:Y:S04]  /*15d10*/  DEPBAR.LE SB0, 0x0 ;  /* 0x000080000000791a */ /* 0x000fe80000000000 */
[----:B------:R-:W-:Y:S01]  /*15d20*/  BAR.SYNC.DEFER_BLOCKING 0x0 ;  /* 0x0000000000007b1d */ /* 0x000fe20000010000 */
[----:B------:R-:W-:Y:S05]  /*15d30*/  ISETP.LE.AND P0, PT, RZ, UR4, PT ;  /* 0x00000004ff007c0c */ /* 0x000fea000bf03270 */
[----:B------:R1:W2:Y:S04]  /*15d40*/  LDSM.16.M88.4 R156, [R214] ;  /* 0x00000000d69c783b */ /* 0x0002a80000000200 */
[----:B------:R1:W3:Y:S04]  /*15d50*/  LDSM.16.M88.4 R160, [R213+0xa080] ;  /* 0x00a08000d5a0783b */ /* 0x0002e80000000200 */
[----:B------:R1:W4:Y:S04]  /*15d60*/  LDSM.16.M88.4 R164, [R213+0xa880] ;  /* 0x00a88000d5a4783b */ /* 0x0003280000000200 */
[----:B------:R1:W1:Y:S04]  /*15d70*/  LDSM.16.M88.4 R168, [R213+0xb080] ;  /* 0x00b08000d5a8783b */ /* 0x0002680000000200 */
[----:B------:R1:W1:Y:S04]  /*15d80*/  LDSM.16.M88.4 R172, [R212] ;  /* 0x00000000d4ac783b */ /* 0x0002680000000200 */
[----:B------:R1:W1:Y:S04]  /*15d90*/  LDSM.16.M88.4 R176, [R211] ;  /* 0x00000000d3b0783b */ /* 0x0002680000000200 */
[----:B------:R1:W1:Y:S04]  /*15da0*/  LDSM.16.M88.4 R180, [R203] ;  /* 0x00000000cbb4783b */ /* 0x0002680000000200 */
[----:B------:R1:W1:Y:S01]  /*15db0*/  LDSM.16.M88.4 R184, [R202] ;  /* 0x00000000cab8783b */ /* 0x0002620000000200 */
[----:B------:R-:W-:-:S05]  /*15dc0*/  @!P0 BRA `(.L_x_3595) ;  /* 0x0000036000008947 */ /* 0x000fca0003800000 */
[C---:B------:R-:W-:Y:S01]  /*15dd0*/  IMAD.WIDE.U32 R6, R220.reuse, c[0x0][0x208], RZ ;  /* 0x00008200dc067a25 */ /* 0x040fe200078e00ff */
[----:B------:R-:W-:Y:S01]  /*15de0*/  SHF.R.S32.HI R3, RZ, 0x1f, R220 ;  /* 0x0000001fff037819 */ /* 0x000fe200000114dc */
[----:B------:R-:W-:Y:S01]  /*15df0*/  BSSY B0, `(.L_x_3595) ;  /* 0x0000033000007945 */ /* 0x000fe20003800000 */
[----:B------:R-:W-:Y:S02]  /*15e00*/  SHF.R.S32.HI R5, RZ, 0x1f, R219 ;  /* 0x0000001fff057819 */ /* 0x000fe400000114db */
        /* <DEDUP_REMOVED lines=8> */
[----:B------:R-:W-:Y:S03]  /*15e90*/  IMAD.SHL.U32 R6, R224, 0x2, RZ ;  /* 0x00000002e0067824 */ /* 0x000fe600078e00ff */
[----:B------:R-:W-:Y:S02]  /*15ea0*/  IADD3.X R5, R7, UR12, R5, P0, !PT ;  /* 0x0000000c07057c10 */ /* 0x000fe400087fe405 */
[C---:B------:R-:W-:Y:S04]  /*15eb0*/  LEA R3, P0, R4.reuse, c[0x0][0x1f8], 0x1 ;  /* 0x00007e0004037a11 */ /* 0x040fe800078008ff */
[----:B------:R-:W-:Y:S02]  /*15ec0*/  LEA.HI.X R15, R4, c[0x0][0x1fc], R5, 0x1, P0 ;  /* 0x00007f00040f7a11 */ /* 0x000fe400000f0c05 */
[----:B------:R-:W5:Y:S01]  /*15ed0*/  SHFL.IDX PT, R5, R3, RZ, 0x181f ;  /* 0x00181fff03057589 */ /* 0x000f6200000e0000 */
[----:B------:R-:W-:Y:S03]  /*15ee0*/  SHF.L.U64.HI R4, R224, 0x1, R223 ;  /* 0x00000001e0047819 */ /* 0x000fe600000102df */
[----:B------:R-:W4:Y:S01]  /*15ef0*/  SHFL.IDX PT, R8, R15, RZ, 0x181f ;  /* 0x00181fff0f087589 */ /* 0x000f2200000e0000 */
[C---:B-----5:R-:W-:Y:S05]  /*15f00*/  IADD3 R16, P0, R5.reuse, R234, RZ ;  /* 0x000000ea05107210 */ /* 0x060fea0007f1e0ff */
[C---:B----4-:R-:W-:Y:S01]  /*15f10*/  IMAD.X R17, R8.reuse, 0x1, R233, P0 ;  /* 0x0000000108117824 */ /* 0x050fe200000e06e9 */
[C---:B------:R-:W-:Y:S04]  /*15f20*/  IADD3 R12, P0, R5.reuse, R236, RZ ;  /* 0x000000ec050c7210 */ /* 0x040fe80007f1e0ff */
[----:B------:R-:W-:Y:S01]  /*15f30*/  @!PT LDS RZ, [RZ] ;  /* 0x00000000fffff984 */ /* 0x000fe20000000800 */
[----:B------:R4:W-:Y:S01]  /*15f40*/  LDGSTS.E.BYPASS.LTC128B.128 [R222+0x4080], [R16.64], !P6 ;  /* 0x0408000010de7fae */ /* 0x0009e2000f101d5a */
[C---:B------:R-:W-:Y:S01]  /*15f50*/  IMAD.X R13, R8.reuse, 0x1, R235, P0 ;  /* 0x00000001080d7824 */ /* 0x040fe200000e06eb */
[C---:B------:R-:W-:Y:S04]  /*15f60*/  IADD3 R10, P0, R5.reuse, R238, RZ ;  /* 0x000000ee050a7210 */ /* 0x040fe80007f1e0ff */
[----:B------:R4:W-:Y:S01]  /*15f70*/  LDGSTS.E.BYPASS.LTC128B.128 [R222+0x5880], [R12.64], !P1 ;  /* 0x058800000cde7fae */ /* 0x0009e2000c901d5a */
[C---:B------:R-:W-:Y:S01]  /*15f80*/  IMAD.X R11, R8.reuse, 0x1, R237, P0 ;  /* 0x00000001080b7824 */ /* 0x040fe200000e06ed */
[----:B------:R-:W-:Y:S02]  /*15f90*/  IADD3 R18, P0, R5, R6, RZ ;  /* 0x0000000605127210 */ /* 0x000fe40007f1e0ff */
[----:B------:R-:W-:Y:S02]  /*15fa0*/  ISETP.GT.AND P1, PT, R215, 0x7f, PT ;  /* 0x0000007fd700780c */ /* 0x000fe40003f24270 */
[----:B------:R4:W-:Y:S01]  /*15fb0*/  LDGSTS.E.BYPASS.LTC128B.128 [R222+0x7080], [R10.64], !P5 ;  /* 0x070800000ade7fae */ /* 0x0009e2000e901d5a */
[----:B------:R-:W-:Y:S05]  /*15fc0*/  IMAD.X R19, R8, 0x1, R4, P0 ;  /* 0x0000000108137824 */ /* 0x000fea00000e0604 */
[----:B------:R4:W-:Y:S05]  /*15fd0*/  LDGSTS.E.BYPASS.LTC128B.128 [R222+0x8880], [R18.64], !P4 ;  /* 0x0888000012de7fae */ /* 0x0009ea000e101d5a */
[----:B------:R-:W-:-:S05]  /*15fe0*/  @P1 BRA `(.L_x_3596) ;  /* 0x0000013000001947 */ /* 0x000fca0003800000 */
[----:B------:R-:W-:-:S05]  /*15ff0*/  BRA.DIV ~URZ, `(.L_x_3597) ;  /* 0x00008d727f007947 */ /* 0x000fca000b800000 */
[----:B------:R4:W3:Y:S04]  /*16000*/  SHFL.IDX PT, R8, R15, 0x1, 0x181f ;  /* 0x00381f000f087f89 */ /* 0x0008e800000e0000 */
[----:B----4-:R4:W2:Y:S02]  /*16010*/  SHFL.IDX PT, R13, R3, 0x1, 0x181f ;  /* 0x00381f00030d7f89 */ /* 0x0108a400000e0000 */
.L_x_3624:
[----:B--2---:R-:W-:Y:S02]  /*16020*/  IADD3 R16, P0, R13, R234, RZ ;  /* 0x000000ea0d107210 */ /* 0x004fe40007f1e0ff */
[----:B------:R-:W-:Y:S03]  /*16030*/  ISETP.GE.AND P1, PT, R221, c[0x0][0x1d4], PT ;  /* 0x00007500dd007a0c */ /* 0x000fe60003f26270 */
[C---:B---3--:R-:W-:Y:S01]  /*16040*/  IMAD.X R17, R8.reuse, 0x1, R233, P0 ;  /* 0x0000000108117824 */ /* 0x048fe200000e06e9 */
[C---:B------:R-:W-:Y:S04]  /*16050*/  IADD3 R14, P0, R13.reuse, R236, RZ ;  /* 0x000000ec0d0e7210 */ /* 0x040fe80007f1e0ff */
[----:B------:R-:W-:Y:S01]  /*16060*/  @!PT LDS RZ, [RZ] ;  /* 0x00000000fffff984 */ /* 0x000fe20000000800 */
[----:B------:R-:W-:Y:S01]  /*16070*/  @!PT LDS RZ, [RZ] ;  /* 0x00000000fffff984 */ /* 0x000fe20000000800 */
        /* <DEDUP_REMOVED lines=10> */
.L_x_3596:
[----:B------:R-:W-:Y:S05]  /*16120*/  BSYNC B0 ;  /* 0x0000000000007941 */ /* 0x000fea0003800000 */
.L_x_3595:
[----:B------:R-:W0:Y:S01]  /*16130*/  LDGDEPBAR ;  /* 0x00000000000079af */ /* 0x000e220000000000 */
[----:B------:R-:W-:Y:S01]  /*16140*/  WARPSYNC 0xffffffff ;  /* 0xffffffff00007948 */ /* 0x000fe20003800000 */
[C---:B--23--:R-:W-:Y:S01]  /*16150*/  HMMA.16816.F32.BF16 R4, R156.reuse, R160, RZ ;  /* 0x000000a09c04723c */ /* 0x04cfe200000418ff */
[----:B------:R-:W-:Y:S06]  /*16160*/  UISETP.GE.AND UP0, UPT, UR4, 0x1, UPT ;  /* 0x000000010400788c */ /* 0x000fec000bf06270 */
[----:B------:R-:W-:Y:S01]  /*16170*/  PLOP3.LUT P0, PT, PT, PT, UP0, 0x40, 0x0 ;  /* 0x000000000000781c */ /* 0x000fe20003f0e808 */
[C---:B----4-:R-:W-:Y:S01]  /*16180*/  HMMA.16816.F32.BF16 R8, R156.reuse, R162, RZ ;  /* 0x000000a29c08723c */ /* 0x050fe200000418ff */
[----:B------:R-:W-:Y:S07]  /*16190*/  LDSM.16.M88.4 R160, [R210] ;  /* 0x00000000d2a0783b */ /* 0x000fee0000000200 */
[C---:B------:R-:W-:Y:S08]  /*161a0*/  HMMA.16816.F32.BF16 R12, R156.reuse, R164, RZ ;  /* 0x000000a49c0c723c */ /* 0x040ff000000418ff */
[C---:B------:R-:W-:Y:S01]  /*161b0*/  HMMA.16816.F32.BF16 R16, R156.reuse, R166, RZ ;  /* 0x000000a69c10723c */ /* 0x040fe200000418ff */
[----:B------:R-:W2:Y:S07]  /*161c0*/  LDSM.16.M88.4 R164, [R207+0xa080] ;  /* 0x00a08000cfa4783b */ /* 0x000eae0000000200 */
[C---:B-1----:R-:W-:Y:S08]  /*161d0*/  HMMA.16816.F32.BF16 R20, R156.reuse, R168, RZ ;  /* 0x000000a89c14723c */ /* 0x042ff000000418ff */
[----:B------:R-:W-:Y:S01]  /*161e0*/  HMMA.16816.F32.BF16 R24, R156, R170, RZ ;  /* 0x000000aa9c18723c */ /* 0x000fe200000418ff */
[----:B------:R-:W1:Y:S05]  /*161f0*/  LDSM.16.M88.4 R156, [R207+0xa880] ;  /* 0x00a88000cf9c783b */ /* 0x000e6a0000000200 */
[----:B------:R-:W3:Y:S02]  /*16200*/  LDSM.16.M88.4 R168, [R207+0xb080] ;  /* 0x00b08000cfa8783b */ /* 0x000ee40000000200 */
        /* <DEDUP_REMOVED lines=8> */
[----:B------:R-:W5:Y:S05]  /*16290*/  LDSM.16.M88.4 R172, [R201+0x800] ;  /* 0x00080000c9ac783b */ /* 0x000f6a0000000200 */
[----:B------:R-:W4:Y:S02]  /*162a0*/  LDSM.16.M88.4 R184, [R201+0x1000] ;  /* 0x00100000c9b8783b */ /* 0x000f240000000200 */
[C---:B--2---:R-:W-:Y:S08]  /*162b0*/  HMMA.16816.F32.BF16 R4, R160.reuse, R164, R4 ;  /* 0x000000a4a004723c */ /* 0x044ff00000041804 */
[C---:B------:R-:W-:Y:S01]  /*162c0*/  HMMA.16816.F32.BF16 R8, R160.reuse, R166, R8 ;  /* 0x000000a6a008723c */ /* 0x040fe20000041808 */
[----:B------:R-:W-:Y:S07]  /*162d0*/  LDSM.16.M88.4 R164, [R213+0xb880] ;  /* 0x00b88000d5a4783b */ /* 0x000fee0000000200 */
[C---:B-1----:R-:W-:Y:S08]  /*162e0*/  HMMA.16816.F32.BF16 R12, R160.reuse, R156, R12 ;  /* 0x0000009ca00c723c */ /* 0x042ff0000004180c */
[C---:B------:R-:W-:Y:S01]  /*162f0*/  HMMA.16816.F32.BF16 R16, R160.reuse, R158, R16 ;  /* 0x0000009ea010723c */ /* 0x040fe20000041810 */
[----:B------:R-:W1:Y:S07]  /*16300*/  LDSM.16.M88.4 R156, [R214+0x4000] ;  /* 0x00400000d69c783b */ /* 0x000e6e0000000200 */
[C---:B---3--:R-:W-:Y:S08]  /*16310*/  HMMA.16816.F32.BF16 R20, R160.reuse, R168, R20 ;  /* 0x000000a8a014723c */ /* 0x048ff00000041814 */
[----:B------:R-:W-:Y:S01]  /*16320*/  HMMA.16816.F32.BF16 R24, R160, R170, R24 ;  /* 0x000000aaa018723c */ /* 0x000fe20000041818 */
[----:B------:R-:W2:Y:S05]  /*16330*/  LDSM.16.M88.4 R160, [R213+0xc080] ;  /* 0x00c08000d5a0783b */ /* 0x000eaa0000000200 */
[----:B------:R-:W3:Y:S02]  /*16340*/  LDSM.16.M88.4 R168, [R213+0xc880] ;  /* 0x00c88000d5a8783b */ /* 0x000ee40000000200 */
[C---:B----4-:R-:W-:Y:S08]  /*16350*/  HMMA.16816.F32.BF16 R4, R176.reuse, R180, R4 ;  /* 0x000000b4b004723c */ /* 0x050ff00000041804 */
[C---:B------:R-:W-:Y:S01]  /*16360*/  HMMA.16816.F32.BF16 R8, R176.reuse, R182, R8 ;  /* 0x000000b6b008723c */ /* 0x040fe20000041808 */
[----:B------:R-:W-:Y:S07]  /*16370*/  LDSM.16.M88.4 R180, [R200] ;  /* 0x00000000c8b4783b */ /* 0x000fee0000000200 */
[C---:B-----5:R-:W-:Y:S08]  /*16380*/  HMMA.16816.F32.BF16 R12, R176.reuse, R172, R12 ;  /* 0x000000acb00c723c */ /* 0x060ff0000004180c */
[C---:B------:R-:W-:Y:S01]  /*16390*/  HMMA.16816.F32.BF16 R16, R176.reuse, R174, R16 ;  /* 0x000000aeb010723c */ /* 0x040fe20000041810 */
[----:B------:R-:W4:Y:S07]  /*163a0*/  LDSM.16.M88.4 R172, [R212+0x4000] ;  /* 0x00400000d4ac783b */ /* 0x000f2e0000000200 */
[C---:B------:R-:W-:Y:S08]  /*163b0*/  HMMA.16816.F32.BF16 R20, R176.reuse, R184, R20 ;  /* 0x000000b8b014723c */ /* 0x040ff00000041814 */
[----:B------:R-:W-:Y:S01]  /*163c0*/  HMMA.16816.F32.BF16 R24, R176, R186, R24 ;  /* 0x000000bab018723c */ /* 0x000fe20000041818 */
[----:B------:R-:W5:Y:S05]  /*163d0*/  LDSM.16.M88.4 R176, [R199] ;  /* 0x00000000c7b0783b */ /* 0x000f6a0000000200 */
[----:B------:R-:W4:Y:S02]  /*163e0*/  LDSM.16.M88.4 R184, [R198] ;  /* 0x00000000c6b8783b */ /* 0x000f240000000200 */
[C---:B-1----:R-:W-:Y:S08]  /*163f0*/  HMMA.16816.F32.BF16 R4, R156.reuse, R164, R4 ;  /* 0x000000a49c04723c */ /* 0x042ff00000041804 */
        /* <DEDUP_REMOVED lines=17> */
[----:B------:R-:W5:Y:S05]  /*16510*/  LDSM.16.M88.4 R172, [R201+0x2000] ;  /* 0x00200000c9ac783b */ /* 0x000f6a0000000200 */
[----:B------:R-:W4:Y:S02]  /*16520*/  LDSM.16.M88.4 R184, [R201+0x2800] ;  /* 0x00280000c9b8783b */ /* 0x000f240000000200 */
        /* <DEDUP_REMOVED lines=80> */
[C---:B-1----:R-:W-:Y:S01]  /*16a30*/  HMMA.16816.F32.BF16 R4, R160.reuse, R164, R4 ;  /* 0x000000a4a004723c */ /* 0x042fe20000041804 */
[----:B------:R-:W-:Y:S04]  /*16a40*/  DEPBAR.LE SB0, 0x0 ;  /* 0x000080000000791a */ /* 0x000fe80000000000 */
[----:B------:R-:W-:Y:S03]  /*16a50*/  BAR.SYNC.DEFER_BLOCKING 0x0 ;  /* 0x0000000000007b1d */ /* 0x000fe60000010000 */
[C---:B------:R-:W-:Y:S08]  /*16a60*/  HMMA.16816.F32.BF16 R8, R160.reuse, R166, R8 ;  /* 0x000000a6a008723c */ /* 0x040ff00000041808 */
[C---:B--2---:R-:W-:Y:S08]  /*16a70*/  HMMA.16816.F32.BF16 R12, R160.reuse, R156, R12 ;  /* 0x0000009ca00c723c */ /* 0x044ff0000004180c */
[C---:B------:R-:W-:Y:S08]  /*16a80*/  HMMA.16816.F32.BF16 R16, R160.reuse, R158, R16 ;  /* 0x0000009ea010723c */ /* 0x040ff00000041810 */
[C---:B---3--:R-:W-:Y:S08]  /*16a90*/  HMMA.16816.F32.BF16 R20, R160.reuse, R168, R20 ;  /* 0x000000a8a014723c */ /* 0x048ff00000041814 */
[----:B------:R-:W-:Y:S08]  /*16aa0*/  HMMA.16816.F32.BF16 R24, R160, R170, R24 ;  /* 0x000000aaa018723c */ /* 0x000ff00000041818 */
[C---:B----4-:R-:W-:Y:S08]  /*16ab0*/  HMMA.16816.F32.BF16 R4, R176.reuse, R180, R4 ;  /* 0x000000b4b004723c */ /* 0x050ff00000041804 */
[C---:B------:R-:W-:Y:S08]  /*16ac0*/  HMMA.16816.F32.BF16 R8, R176.reuse, R182, R8 ;  /* 0x000000b6b008723c */ /* 0x040ff00000041808 */
[C---:B-----5:R-:W-:Y:S08]  /*16ad0*/  HMMA.16816.F32.BF16 R12, R176.reuse, R172, R12 ;  /* 0x000000acb00c723c */ /* 0x060ff0000004180c */
[C---:B------:R-:W-:Y:S08]  /*16ae0*/  HMMA.16816.F32.BF16 R16, R176.reuse, R174, R16 ;  /* 0x000000aeb010723c */ /* 0x040ff00000041810 */
[C---:B------:R-:W-:Y:S08]  /*16af0*/  HMMA.16816.F32.BF16 R20, R176.reuse, R184, R20 ;  /* 0x000000b8b014723c */ /* 0x040ff00000041814 */
[----:B------:R-:W-:Y:S01]  /*16b00*/  HMMA.16816.F32.BF16 R24, R176, R186, R24 ;  /* 0x000000bab018723c */ /* 0x000fe20000041818 */
[----:B------:R-:W-:-:S07]  /*16b10*/  @P0 BRA `(.L_x_3598) ;  /* 0x0000040000000947 */ /* 0x000fce0003800000 */
[----:B------:R-:W-:Y:S01]  /*16b20*/  ISETP.NE.AND P1, PT, R216, 0x1, PT ;  /* 0x00000001d800780c */ /* 0x000fe20003f25270 */
[----:B------:R-:W-:Y:S01]  /*16b30*/  UIMAD UR5, UR4, 0x30, UR19 ;  /* 0x00000030040578a4 */ /* 0x000fe2000f8e0213 */
        /* <DEDUP_REMOVED lines=26> */
[----:B------:R-:W1:Y:S01]  /*16ce0*/  SHFL.IDX PT, R159, R156, RZ, 0x181f ;  /* 0x00181fff9c9f7589 */ /* 0x000e6200000e0000 */
[----:B------:R-:W-:Y:S03]  /*16cf0*/  IADD3 R157, -R189, 0x30, RZ ;  /* 0x00000030bd9d7810 */ /* 0x000fe60007ffe1ff */
[----:B------:R-:W2:Y:S01]  /*16d00*/  SHFL.IDX PT, R158, R3, RZ, 0x181f ;  /* 0x00181fff039e7589 */ /* 0x000ea200000e0000 */
[----:B------:R-:W-:Y:S11]  /*16d10*/  ISETP.GE.AND P1, PT, R157, 0x1, PT ;  /* 0x000000019d00780c */ /* 0x000ff60003f26270 */
[----:B------:R-:W-:Y:S02]  /*16d20*/  @!UPT UIADD3 URZ, URZ, URZ, URZ ;  /* 0x0000003f3f3ff290 */ /* 0x000fe4000fffe03f */
[C---:B-1----:R-:W-:Y:S05]  /*16d30*/  @P1 IADD3 R164, P0, R159.reuse, R234, RZ ;  /* 0x000000ea9fa41210 */ /* 0x042fea0007f1e0ff */
[C---:B--2---:R-:W-:Y:S01]  /*16d40*/  @P1 IMAD.X R165, R158.reuse, 0x1, R233, P0 ;  /* 0x000000019ea51824 */ /* 0x044fe200000e06e9 */
[C---:B------:R-:W-:Y:S04]  /*16d50*/  @P1 IADD3 R162, P0, R159.reuse, R236, RZ ;  /* 0x000000ec9fa21210 */ /* 0x040fe80007f1e0ff */
[----:B------:R-:W-:Y:S01]  /*16d60*/  @!PT LDS RZ, [RZ] ;  /* 0x00000000fffff984 */ /* 0x000fe20000000800 */
[----:B------:R1:W-:Y:S01]  /*16d70*/  @P1 LDGSTS.E.BYPASS.LTC128B.128 [R222+0xa080], [R164.64], !P6 ;  /* 0x0a080000a4de1fae */ /* 0x0003e2000f101d5a */
[C---:B------:R-:W-:Y:S01]  /*16d80*/  @P1 IMAD.X R163, R158.reuse, 0x1, R235, P0 ;  /* 0x000000019ea31824 */ /* 0x040fe200000e06eb */
[----:B------:R-:W-:Y:S05]  /*16d90*/  @P1 IADD3 R160, P0, R159, R238, RZ ;  /* 0x000000ee9fa01210 */ /* 0x000fea0007f1e0ff */
[----:B------:R-:W-:Y:S01]  /*16da0*/  @P1 IMAD.X R161, R158, 0x1, R237, P0 ;  /* 0x000000019ea11824 */ /* 0x000fe200000e06ed */
[C---:B------:R-:W-:Y:S02]  /*16db0*/  @P1 LEA R166, P0, R224.reuse, R159, 0x1 ;  /* 0x0000009fe0a61211 */ /* 0x040fe400078008ff */
[----:B------:R-:W2:Y:S02]  /*16dc0*/  SHFL.IDX PT, R159, R156, 0x1, 0x181f ;  /* 0x00381f009c9f7f89 */ /* 0x000ea400000e0000 */
[----:B------:R-:W-:Y:S02]  /*16dd0*/  @P1 LEA.HI.X R167, R224, R158, R223, 0x1, P0 ;  /* 0x0000009ee0a71211 */ /* 0x000fe400000f0cdf */
[----:B------:R-:W3:Y:S01]  /*16de0*/  SHFL.IDX PT, R158, R3, 0x1, 0x181f ;  /* 0x00381f00039e7f89 */ /* 0x000ee200000e0000 */
[----:B------:R-:W-:Y:S11]  /*16df0*/  ISETP.GE.AND P0, PT, R157, 0x21, PT ;  /* 0x000000219d00780c */ /* 0x000ff60003f06270 */
[----:B------:R-:W-:Y:S02]  /*16e00*/  @!UPT UIADD3 URZ, URZ, URZ, URZ ;  /* 0x0000003f3f3ff290 */ /* 0x000fe4000fffe03f */
[C---:B--2---:R-:W-:Y:S05]  /*16e10*/  @P0 IADD3 R170, P2, R159.reuse, R234, RZ ;  /* 0x000000ea9faa0210 */ /* 0x044fea0007f5e0ff */
[C---:B---3--:R-:W-:Y:S01]  /*16e20*/  @P0 IMAD.X R171, R158.reuse, 0x1, R233, P2 ;  /* 0x000000019eab0824 */ /* 0x048fe200010e06e9 */
[----:B------:R-:W-:Y:S05]  /*16e30*/  @P0 IADD3 R168, P2, R159, R236, RZ ;  /* 0x000000ec9fa80210 */ /* 0x000fea0007f5e0ff */
[C---:B------:R-:W-:Y:S01]  /*16e40*/  @P0 IMAD.X R169, R158.reuse, 0x1, R235, P2 ;  /* 0x000000019ea90824 */ /* 0x040fe200010e06eb */
[----:B------:R-:W-:Y:S11]  /*16e50*/  ISETP.GE.AND P2, PT, R221, c[0x0][0x1d4], PT ;  /* 0x00007500dd007a0c */ /* 0x000ff60003f46270 */
[----:B------:R-:W-:Y:S02]  /*16e60*/  @!UPT UIADD3 URZ, URZ, URZ, URZ ;  /* 0x0000003f3f3ff290 */ /* 0x000fe4000fffe03f */
[----:B------:R1:W-:Y:S04]  /*16e70*/  @P1 LDGSTS.E.BYPASS.LTC128B.128 [R222+0xb880], [R162.64], !P2 ;  /* 0x0b880000a2de1fae */ /* 0x0003e8000d101d5a */
[----:B------:R1:W-:Y:S04]  /*16e80*/  @P1 LDGSTS.E.BYPASS.LTC128B.128 [R222+0xd080], [R160.64], !P5 ;  /* 0x0d080000a0de1fae */ /* 0x0003e8000e901d5a */
[----:B------:R1:W-:Y:S01]  /*16e90*/  @P1 LDGSTS.E.BYPASS.LTC128B.128 [R222+0xe880], [R166.64], !P4 ;  /* 0x0e880000a6de1fae */ /* 0x0003e2000e101d5a */
[----:B------:R-:W-:Y:S03]  /*16ea0*/  @P0 IADD3 R156, P1, R159, R238, RZ ;  /* 0x000000ee9f9c0210 */ /* 0x000fe60007f3e0ff */
[----:B------:R1:W-:Y:S02]  /*16eb0*/  @P0 LDGSTS.E.BYPASS.LTC128B.128 [R222+0xb080], [R170.64], !P6 ;  /* 0x0b080000aade0fae */ /* 0x0003e4000f101d5a */
[----:B------:R-:W-:Y:S01]  /*16ec0*/  @P0 IMAD.X R157, R158, 0x1, R237, P1 ;  /* 0x000000019e9d0824 */ /* 0x000fe200008e06ed */
[C---:B------:R-:W-:Y:S01]  /*16ed0*/  @P0 LEA R172, P1, R224.reuse, R159, 0x1 ;  /* 0x0000009fe0ac0211 */ /* 0x040fe200078208ff */
[----:B------:R1:W-:Y:S03]  /*16ee0*/  @P0 LDGSTS.E.BYPASS.LTC128B.128 [R222+0xc880], [R168.64], !P2 ;  /* 0x0c880000a8de0fae */ /* 0x0003e6000d101d5a */
[----:B------:R-:W-:Y:S01]  /*16ef0*/  @P0 LEA.HI.X R173, R224, R158, R223, 0x1, P1 ;  /* 0x0000009ee0ad0211 */ /* 0x000fe200008f0cdf */
[----:B------:R1:W-:Y:S04]  /*16f00*/  @P0 LDGSTS.E.BYPASS.LTC128B.128 [R222+0xe080], [R156.64], !P5 ;  /* 0x0e0800009cde0fae */ /* 0x0003e8000e901d5a */
[----:B------:R1:W-:Y:S04]  /*16f10*/  @P0 LDGSTS.E.BYPASS.LTC128B.128 [R222+0xf880], [R172.64], !P4 ;  /* 0x0f880000acde0fae */ /* 0x0003e8000e101d5a */
.L_x_3598:
[----:B------:R-:W-:Y:S01]  /*16f20*/  PLOP3.LUT P0, PT, PT, PT, UP2, 0x80, 0x0 ;  /* 0x000000000000781c */ /* 0x000fe20003f0f028 */
[----:B------:R-:W-:Y:S01]  /*16f30*/  UIMAD UR5, UR4, -0x30, URZ ;  /* 0xffffffd0040578a4 */ /* 0x000fe2000f8e023f */
[----:B-1----:R-:W-:Y:S01]  /*16f40*/  MOV R157, R190 ;  /* 0x000000be009d7202 */ /* 0x002fe20000000f00 */
[----:B------:R-:W0:Y:S01]  /*16f50*/  LDGDEPBAR ;  /* 0x00000000000079af */ /* 0x000e220000000000 */
[----:B------:R-:W-:Y:S03]  /*16f60*/  UIADD3 UR13, UR4, -0x1, URZ ;  /* 0xffffffff040d7890 */ /* 0x000fe6000fffe03f */
[----:B------:R-:W-:Y:S04]  /*16f70*/  MOV R159, UR5 ;  /* 0x00000005009f7c02 */ /* 0x000fe80008000f00 */
[----:B------:R-:W-:Y:S02]  /*16f80*/  IADD3 R158, -R230, 0x1, R159 ;  /* 0x00000001e69e7810 */ /* 0x000fe40007ffe19f */
[----:B------:R-:W-:Y:S01]  /*16f90*/  @P0 IMAD.HI.U32 R3, R190, c[0x0][0x2c8], RZ ;  /* 0x0000b200be030a27 */ /* 0x000fe200078e00ff */
[----:B------:R-:W-:Y:S11]  /*16fa0*/  PLOP3.LUT P0, PT, PT, PT, UP2, 0x80, 0x0 ;  /* 0x000000000000781c */ /* 0x000ff60003f0f028 */
[----:B------:R-:W-:Y:S02]  /*16fb0*/  @!UPT UIADD3 URZ, URZ, URZ, URZ ;  /* 0x0000003f3f3ff290 */ /* 0x000fe4000fffe03f */
[----:B------:R-:W-:Y:S02]  /*16fc0*/  @P0 SHF.R.U32.HI R157, RZ, c[0x0][0x2cc], R3 ;  /* 0x0000b300ff9d0a19 */ /* 0x000fe40000011603 */
[----:B------:R-:W-:Y:S03]  /*16fd0*/  MOV R3, UR21 ;  /* 0x0000001500037c02 */ /* 0x000fe60008000f00 */
[----:B------:R-:W1:Y:S01]  /*16fe0*/  SHFL.IDX PT, R156, R157, RZ, 0x1c1f ;  /* 0x001c1fff9d9c7589 */ /* 0x000e6200000e0000 */
[----:B------:R-:W-:Y:S04]  /*16ff0*/  IADD3 R3, -R3, UR14, R158 ;  /* 0x0000000e03037c10 */ /* 0x000fe8000fffe19e */
[----:B-1----:R-:W-:Y:S04]  /*17000*/  IADD3 R156, R3, R156, RZ ;  /* 0x0000009c039c7210 */ /* 0x002fe80007ffe0ff */
[----:B------:R-:W-:Y:S04]  /*17010*/  ISETP.GT.AND P0, PT, R156, RZ, PT ;  /* 0x000000ff9c00720c */ /* 0x000fe80003f04270 */
[----:B------:R-:W-:Y:S02]  /*17020*/  FSEL R160, R4, -INF , P0 ;  /* 0xff80000004a07808 */ /* 0x000fe40000000000 */
[----:B------:R-:W1:Y:S01]  /*17030*/  SHFL.IDX PT, R4, R157, 0x1, 0x1c1f ;  /* 0x003c1f009d047f89 */ /* 0x000e6200000e0000 */
[----:B------:R-:W-:Y:S04]  /*17040*/  ISETP.GT.AND P0, PT, R156, 0x1, PT ;  /* 0x000000019c00780c */ /* 0x000fe80003f04270 */
[----:B------:R-:W-:Y:S02]  /*17050*/  FSEL R158, R5, -INF , P0 ;  /* 0xff800000059e7808 */ /* 0x000fe40000000000 */
[----:B-1----:R-:W-:Y:S04]  /*17060*/  IADD3 R3, R3, R4, RZ ;  /* 0x0000000403037210 */ /* 0x002fe80007ffe0ff */
[C---:B------:R-:W-:Y:S04]  /*17070*/  ISETP.GT.AND P0, PT, R3.reuse, RZ, PT ;  /* 0x000000ff0300720c */ /* 0x040fe80003f04270 */
[----:B------:R-:W-:Y:S02]  /*17080*/  FSEL R161, R6, -INF , P0 ;  /* 0xff80000006a17808 */ /* 0x000fe40000000000 */
[----:B------:R-:W-:Y:S04]  /*17090*/  ISETP.GT.AND P0, PT, R3, 0x1, PT ;  /* 0x000000010300780c */ /* 0x000fe80003f04270 */
[----:B------:R-:W-:Y:S02]  /*170a0*/  FSEL R159, R7, -INF , P0 ;  /* 0xff800000079f7808 */ /* 0x000fe40000000000 */
        /* <DEDUP_REMOVED lines=16> */
[----:B------:R-:W-:Y:S01]  /*171b0*/  ISETP.GT.AND P0, PT, R156, 0x18, PT ;  /* 0x000000189c00780c */ /* 0x000fe20003f04270 */
[----:B------:R-:W-:Y:S03]  /*171c0*/  LDSM.16.MT88.4 R12, [R208+0x4080] ;  /* 0x00408000d00c783b */ /* 0x000fe60000004200 */
        /* <DEDUP_REMOVED lines=22> */
[----:B------:R-:W-:Y:S02]  /*17330*/  ISETP.GT.AND P0, PT, R3, 0x29, PT ;  /* 0x000000290300780c */ /* 0x000fe40003f04270 */
        /* <DEDUP_REMOVED lines=14> */
[----:B-1----:R-:W-:Y:S02]  /*17420*/  FMNMX.FTZ R10, R4, R5, !PT ;  /* 0x00000005040a7209 */ /* 0x002fe40007810000 */
[----:B------:R-:W-:Y:S04]  /*17430*/  FMNMX.FTZ R4, R161, R0, !PT ;  /* 0x00000000a1047209 */ /* 0x000fe80007810000 */
        /* <DEDUP_REMOVED lines=8> */
[----:B------:R-:W-:Y:S02]  /*174c0*/  FMNMX.FTZ R4, R165, R4, !PT ;  /* 0x00000004a5047209 */ /* 0x000fe40007810000 */
[C---:B------:R-:W-:Y:S01]  /*174d0*/  FSETP.NEU.FTZ.AND P0, PT, R3.reuse, -INF , PT ;  /* 0xff8000000300780b */ /* 0x040fe20003f1d000 */
[----:B------:R-:W-:Y:S01]  /*174e0*/  FMUL.FTZ R185, R3, c[0x0][0x2d0] ;  /* 0x0000b40003b97a20 */ /* 0x000fe20000410000 */
[----:B------:R-:W-:Y:S02]  /*174f0*/  FMNMX.FTZ R4, R239, R4, !PT ;  /* 0x00000004ef047209 */ /* 0x000fe40007810000 */
[----:B------:R-:W-:Y:S02]  /*17500*/  FSEL R7, R3, RZ, P0 ;  /* 0x000000ff03077208 */ /* 0x000fe40000000000 */
[----:B------:R-:W-:Y:S02]  /*17510*/  FMNMX.FTZ R4, R187, R4, !PT ;  /* 0x00000004bb047209 */ /* 0x000fe40007810000 */
[----:B------:R-:W-:Y:S01]  /*17520*/  FSEL R185, R185, RZ, P0 ;  /* 0x000000ffb9b97208 */ /* 0x000fe20000000000 */
[----:B------:R-:W-:Y:S01]  /*17530*/  FADD.FTZ R7, -R7, R2 ;  /* 0x0000000207077221 */ /* 0x000fe20000010100 */
[----:B------:R-:W-:Y:S03]  /*17540*/  FMNMX.FTZ R4, R183, R4, !PT ;  /* 0x00000004b7047209 */ /* 0x000fe60007810000 */
[--C-:B------:R-:W-:Y:S01]  /*17550*/  FFMA.FTZ R181, R160, c[0x0][0x2d0], -R185.reuse ;  /* 0x0000b400a0b57a23 */ /* 0x100fe200000108b9 */
[----:B------:R-:W-:Y:S01]  /*17560*/  FMNMX.FTZ R11, R157, R4, !PT ;  /* 0x000000049d0b7209 */ /* 0x000fe20007810000 */
[--C-:B------:R-:W-:Y:S02]  /*17570*/  FFMA.FTZ R179, R8, c[0x0][0x2d0], -R185.reuse ;  /* 0x0000b40008b37a23 */ /* 0x100fe400000108b9 */
[--C-:B------:R-:W-:Y:S02]  /*17580*/  FFMA.FTZ R178, R6, c[0x0][0x2d0], -R185.reuse ;  /* 0x0000b40006b27a23 */ /* 0x100fe400000108b9 */
[----:B------:R-:W1:Y:S01]  /*17590*/  SHFL.BFLY PT, R4, R11, 0x2, 0x1f ;  /* 0x0c401f000b047f89 */ /* 0x000e6200000e0000 */
[----:B------:R-:W-:Y:S01]  /*175a0*/  FMUL.FTZ R2, R7, c[0x0][0x2d0] ;  /* 0x0000b40007027a20 */ /* 0x000fe20000410000 */
        /* <DEDUP_REMOVED lines=10> */
[----:B------:R-:W-:Y:S03]  /*17650*/  FFMA.FTZ R185, R184, c[0x0][0x2d0], -R185 ;  /* 0x0000b400b8b97a23 */ /* 0x000fe600000108b9 */
[----:B------:R-:W-:Y:S01]  /*17660*/  MUFU.EX2 R179, R179 ;  /* 0x000000b300b37308 */ /* 0x000fe20000000800 */
[----:B-1----:R-:W-:Y:S05]  /*17670*/  FMNMX.FTZ R9, R11, R4, !PT ;  /* 0x000000040b097209 */ /* 0x002fea0007810000 */
[----:B------:R-:W1:Y:S04]  /*17680*/  SHFL.BFLY PT, R156, R9, 0x1, 0x1f ;  /* 0x0c201f00099c7f89 */ /* 0x000e6800000e0000 */
[----:B------:R-:W3:Y:S01]  /*17690*/  MUFU.EX2 R178, R178 ;  /* 0x000000b200b27308 */ /* 0x000ee20000000800 */
[----:B--2---:R-:W-:Y:S09]  /*176a0*/  F2FP.BF16.PACK_AB R160, R180, R181 ;  /* 0x000000b5b4a0723e */ /* 0x004ff200000010ff */
[----:B------:R-:W2:Y:S10]  /*176b0*/  MUFU.EX2 R2, R2 ;  /* 0x0000000200027308 */ /* 0x000eb40000000800 */
[----:B------:R-:W-:Y:S01]  /*176c0*/  MUFU.EX2 R241, R241 ;  /* 0x000000f100f17308 */ /* 0x000fe20000000800 */
[----:B-1----:R-:W-:Y:S02]  /*176d0*/  FMNMX.FTZ R156, R156, R9, !PT ;  /* 0x000000099c9c7209 */ /* 0x002fe40007810000 */
[----:B---3--:R-:W-:Y:S02]  /*176e0*/  F2FP.BF16.PACK_AB R162, R178, R179 ;  /* 0x000000b3b2a2723e */ /* 0x008fe400000010ff */
[C---:B------:R-:W-:Y:S01]  /*176f0*/  FSETP.NEU.FTZ.AND P0, PT, R156.reuse, -INF , PT ;  /* 0xff8000009c00780b */ /* 0x040fe20003f1d000 */
[C---:B------:R-:W-:Y:S03]  /*17700*/  FMUL.FTZ R182, R156.reuse, c[0x0][0x2d0] ;  /* 0x0000b4009cb67a20 */ /* 0x040fe60000410000 */
[----:B------:R-:W-:Y:S01]  /*17710*/  FSEL R5, R156, RZ, P0 ;  /* 0x000000ff9c057208 */ /* 0x000fe20000000000 */
[----:B------:R-:W-:Y:S01]  /*17720*/  MUFU.EX2 R244, R244 ;  /* 0x000000f400f47308 */ /* 0x000fe20000000800 */
[----:B------:R-:W-:Y:S01]  /*17730*/  FSEL R182, R182, RZ, P0 ;  /* 0x000000ffb6b67208 */ /* 0x000fe20000000000 */
[----:B--2---:R-:W-:Y:S01]  /*17740*/  FMUL.FTZ R4, R2, R152 ;  /* 0x0000009802047220 */ /* 0x004fe20000410000 */
[----:B------:R-:W-:Y:S01]  /*17750*/  ISETP.LT.AND P0, PT, R232, UR4, PT ;  /* 0x00000004e8007c0c */ /* 0x000fe2000bf01270 */
[----:B------:R-:W-:Y:S01]  /*17760*/  FADD.FTZ R5, -R5, R0 ;  /* 0x0000000005057221 */ /* 0x000fe20000010100 */
[----:B------:R-:W-:Y:S01]  /*17770*/  UMOV UR4, UR13 ;  /* 0x0000000d00047c82 */ /* 0x000fe20008000000 */
[--C-:B------:R-:W-:Y:S02]  /*17780*/  FFMA.FTZ R177, R161, c[0x0][0x2d0], -R182.reuse ;  /* 0x0000b400a1b17a23 */ /* 0x100fe400000108b6 */
[--C-:B------:R-:W-:Y:S02]  /*17790*/  FFMA.FTZ R176, R159, c[0x0][0x2d0], -R182.reuse ;  /* 0x0000b4009fb07a23 */ /* 0x100fe400000108b6 */
[----:B------:R-:W-:Y:S01]  /*177a0*/  MUFU.EX2 R248, R248 ;  /* 0x000000f800f87308 */ /* 0x000fe20000000800 */
[--C-:B------:R-:W-:Y:S02]  /*177b0*/  FFMA.FTZ R159, R173, c[0x0][0x2d0], -R182.reuse ;  /* 0x0000b400ad9f7a23 */ /* 0x100fe400000108b6 */
[--C-:B------:R-:W-:Y:S01]  /*177c0*/  FFMA.FTZ R158, R163, c[0x0][0x2d0], -R182.reuse ;  /* 0x0000b400a39e7a23 */ /* 0x100fe200000108b6 */
[----:B------:R-:W-:Y:S01]  /*177d0*/  LDSM.16.MT88.4 R172, [R208+0x7880] ;  /* 0x00788000d0ac783b */ /* 0x000fe20000004200 */
[----:B------:R-:W-:Y:S02]  /*177e0*/  FMUL.FTZ R0, R5, c[0x0][0x2d0] ;  /* 0x0000b40005007a20 */ /* 0x000fe40000410000 */
        /* <DEDUP_REMOVED lines=9> */
[--C-:B------:R-:W-:Y:S02]  /*17880*/  FFMA.FTZ R243, R171, c[0x0][0x2d0], -R182.reuse ;  /* 0x0000b400abf37a23 */ /* 0x100fe400000108b6 */
[--C-:B------:R-:W-:Y:S02]  /*17890*/  FFMA.FTZ R246, R169, c[0x0][0x2d0], -R182.reuse ;  /* 0x0000b400a9f67a23 */ /* 0x100fe400000108b6 */
[----:B------:R-:W-:Y:S01]  /*178a0*/  LDSM.16.MT88.4 R168, [R204+0x6080] ;  /* 0x00608000cca8783b */ /* 0x000fe20000004200 */
[--C-:B------:R-:W-:Y:S02]  /*178b0*/  FFMA.FTZ R247, R167, c[0x0][0x2d0], -R182.reuse ;  /* 0x0000b400a7f77a23 */ /* 0x100fe400000108b6 */
[--C-:B------:R-:W-:Y:S02]  /*178c0*/  FFMA.FTZ R250, R165, c[0x0][0x2d0], -R182.reuse ;  /* 0x0000b400a5fa7a23 */ /* 0x100fe400000108b6 */
[----:B------:R-:W-:Y:S01]  /*178d0*/  MUFU.EX2 R159, R159 ;  /* 0x0000009f009f7308 */ /* 0x000fe20000000800 */
[C---:B------:R-:W-:Y:S02]  /*178e0*/  FMUL.FTZ R28, R2.reuse, R28 ;  /* 0x0000001c021c7220 */ /* 0x040fe40000410000 */
[----:B------:R-:W-:Y:S01]  /*178f0*/  LDSM.16.MT88.4 R164, [R205+0x6080] ;  /* 0x00608000cda4783b */ /* 0x000fe20000004200 */
[C---:B------:R-:W-:Y:S02]  /*17900*/  FMUL.FTZ R29, R2.reuse, R29 ;  /* 0x0000001d021d7220 */ /* 0x040fe40000410000 */
[C---:B------:R-:W-:Y:S02]  /*17910*/  FMUL.FTZ R32, R2.reuse, R32 ;  /* 0x0000002002207220 */ /* 0x040fe40000410000 */
[C---:B------:R-:W-:Y:S02]  /*17920*/  FMUL.FTZ R33, R2.reuse, R33 ;  /* 0x0000002102217220 */ /* 0x040fe40000410000 */
[----:B------:R-:W2:Y:S01]  /*17930*/  MUFU.EX2 R158, R158 ;  /* 0x0000009e009e7308 */ /* 0x000ea20000000800 */
[C---:B------:R-:W-:Y:S02]  /*17940*/  FMUL.FTZ R36, R2.reuse, R36 ;  /* 0x0000002402247220 */ /* 0x040fe40000410000 */
[----:B------:R-:W-:Y:S01]  /*17950*/  FMUL.FTZ R37, R2, R37 ;  /* 0x0000002502257220 */ /* 0x000fe20000410000 */
[----:B-1----:R-:W-:Y:S01]  /*17960*/  F2FP.BF16.PACK_AB R161, R176, R177 ;  /* 0x000000b1b0a1723e */ /* 0x002fe200000010ff */
        /* <DEDUP_REMOVED lines=19> */
[C---:B-1----:R-:W-:Y:S02]  /*17aa0*/  FMUL.FTZ R6, R0.reuse, R154 ;  /* 0x0000009a00067220 */ /* 0x042fe40000410000 */
[C---:B------:R-:W-:Y:S02]  /*17ab0*/  FMUL.FTZ R7, R0.reuse, R155 ;  /* 0x0000009b00077220 */ /* 0x040fe40000410000 */
[----:B------:R-:W1:Y:S01]  /*17ac0*/  LDSM.16.MT88.4 R152, [R205+0x4080] ;  /* 0x00408000cd98783b */ /* 0x000e620000004200 */
[C---:B------:R-:W-:Y:S01]  /*17ad0*/  FMUL.FTZ R10, R0.reuse, R134 ;  /* 0x00000086000a7220 */ /* 0x040fe20000410000 */
[----:B------:R-:W3:Y:S01]  /*17ae0*/  MUFU.EX2 R245, R245 ;  /* 0x000000f500f57308 */ /* 0x000ee20000000800 */
[C---:B------:R-:W-:Y:S02]  /*17af0*/  FMUL.FTZ R11, R0.reuse, R135 ;  /* 0x00000087000b7220 */ /* 0x040fe40000410000 */
[C---:B------:R-:W-:Y:S03]  /*17b00*/  HMMA.16816.F32.BF16 R4, R160.reuse, R12, R4 ;  /* 0x0000000ca004723c */ /* 0x040fe60000041804 */
[----:B------:R-:W4:Y:S02]  /*17b10*/  LDSM.16.MT88.4 R132, [R204+0x4080] ;  /* 0x00408000cc84783b */ /* 0x000f240000004200 */
[----:B------:R-:W-:Y:S02]  /*17b20*/  FMUL.FTZ R18, R0, R142 ;  /* 0x0000008e00127220 */ /* 0x000fe40000410000 */
[C---:B------:R-:W-:Y:S01]  /*17b30*/  FMUL.FTZ R12, R2.reuse, R136 ;  /* 0x00000088020c7220 */ /* 0x040fe20000410000 */
[C---:B------:R-:W-:Y:S01]  /*17b40*/  HMMA.16816.F32.BF16 R8, R160.reuse, R14, R8 ;  /* 0x0000000ea008723c */ /* 0x040fe20000041808 */
[----:B------:R-:W-:Y:S03]  /*17b50*/  MUFU.EX2 R247, R247 ;  /* 0x000000f700f77308 */ /* 0x000fe60000000800 */
[----:B------:R-:W-:Y:S02]  /*17b60*/  FMUL.FTZ R13, R2, R137 ;  /* 0x00000089020d7220 */ /* 0x000fe40000410000 */
[C---:B------:R-:W-:Y:S02]  /*17b70*/  FMUL.FTZ R19, R0.reuse, R143 ;  /* 0x0000008f00137220 */ /* 0x040fe40000410000 */
[C---:B------:R-:W-:Y:S01]  /*17b80*/  FMUL.FTZ R14, R0.reuse, R138 ;  /* 0x0000008a000e7220 */ /* 0x040fe20000410000 */
[----:B------:R-:W-:Y:S02]  /*17b90*/  LDSM.16.MT88.4 R140, [R206+0x5880] ;  /* 0x00588000ce8c783b */ /* 0x000fe40000004200 */
[----:B------:R-:W5:Y:S01]  /*17ba0*/  MUFU.EX2 R250, R250 ;  /* 0x000000fa00fa7308 */ /* 0x000f620000000800 */
[C---:B------:R-:W-:Y:S02]  /*17bb0*/  FMUL.FTZ R15, R0.reuse, R139 ;  /* 0x0000008b000f7220 */ /* 0x040fe40000410000 */
[C---:B------:R-:W-:Y:S02]  /*17bc0*/  FMUL.FTZ R26, R0.reuse, R150 ;  /* 0x00000096001a7220 */ /* 0x040fe40000410000 */
[C---:B------:R-:W-:Y:S01]  /*17bd0*/  FMUL.FTZ R27, R0.reuse, R151 ;  /* 0x00000097001b7220 */ /* 0x040fe20000410000 */
[----:B------:R-:W2:Y:S01]  /*17be0*/  LDSM.16.MT88.4 R136, [R208+0x5880] ;  /* 0x00588000d088783b */ /* 0x000ea20000004200 */
[C---:B------:R-:W-:Y:S01]  /*17bf0*/  FMUL.FTZ R30, R0.reuse, R30 ;  /* 0x0000001e001e7220 */ /* 0x040fe20000410000 */
[C---:B------:R-:W-:Y:S02]  /*17c00*/  HMMA.16816.F32.BF16 R12, R160.reuse, R20, R12 ;  /* 0x00000014a00c723c */ /* 0x040fe4000004180c */
[----:B------:R-:W-:Y:S01]  /*17c10*/  MUFU.EX2 R242, R242 ;  /* 0x000000f200f27308 */ /* 0x000fe20000000800 */
[C---:B------:R-:W-:Y:S02]  /*17c20*/  FMUL.FTZ R31, R0.reuse, R31 ;  /* 0x0000001f001f7220 */ /* 0x040fe40000410000 */
[----:B------:R-:W-:Y:S01]  /*17c30*/  FMUL.FTZ R34, R0, R34 ;  /* 0x0000002200227220 */ /* 0x000fe20000410000 */
[----:B------:R-:W-:Y:S01]  /*17c40*/  LDSM.16.MT88.4 R148, [R204+0x4880] ;  /* 0x00488000cc94783b */ /* 0x000fe20000004200 */
[C---:B------:R-:W-:Y:S01]  /*17c50*/  FMUL.FTZ R20, R2.reuse, R144 ;  /* 0x0000009002147220 */ /* 0x040fe20000410000 */
[C---:B------:R-:W-:Y:S04]  /*17c60*/  HMMA.16816.F32.BF16 R16, R160.reuse, R22, R16 ;  /* 0x00000016a010723c */ /* 0x040fe80000041810 */
[----:B------:R-:W-:Y:S01]  /*17c70*/  FMUL.FTZ R21, R2, R145 ;  /* 0x0000009102157220 */ /* 0x000fe20000410000 */
[----:B------:R-:W2:Y:S01]  /*17c80*/  MUFU.EX2 R249, R249 ;  /* 0x000000f900f97308 */ /* 0x000ea20000000800 */
[C---:B------:R-:W-:Y:S02]  /*17c90*/  FMUL.FTZ R35, R0.reuse, R35 ;  /* 0x0000002300237220 */ /* 0x040fe40000410000 */
[C---:B------:R-:W-:Y:S04]  /*17ca0*/  FMUL.FTZ R22, R0.reuse, R146 ;  /* 0x0000009200167220 */ /* 0x040fe80000410000 */
[C---:B------:R-:W-:Y:S02]  /*17cb0*/  FMUL.FTZ R23, R0.reuse, R147 ;  /* 0x0000009300177220 */ /* 0x040fe40000410000 */
[----:B------:R-:W-:Y:S01]  /*17cc0*/  LDSM.16.MT88.4 R144, [R205+0x4880] ;  /* 0x00488000cd90783b */ /* 0x000fe20000004200 */
[C---:B------:R-:W-:Y:S01]  /*17cd0*/  FMUL.FTZ R38, R0.reuse, R38 ;  /* 0x0000002600267220 */ /* 0x040fe20000410000 */
[----:B------:R-:W-:Y:S01]  /*17ce0*/  MUFU.EX2 R186, R186 ;  /* 0x000000ba00ba7308 */ /* 0x000fe20000000800 */
[C---:B------:R-:W-:Y:S02]  /*17cf0*/  FMUL.FTZ R39, R0.reuse, R39 ;  /* 0x0000002700277220 */ /* 0x040fe40000410000 */
[C---:B-1----:R-:W-:Y:S03]  /*17d00*/  HMMA.16816.F32.BF16 R20, R160.reuse, R152, R20 ;  /* 0x00000098a014723c */ /* 0x042fe60000041814 */
[C---:B------:R-:W-:Y:S02]  /*17d10*/  FMUL.FTZ R42, R0.reuse, R42 ;  /* 0x0000002a002a7220 */ /* 0x040fe40000410000 */
[C---:B------:R-:W-:Y:S02]  /*17d20*/  FMUL.FTZ R43, R0.reuse, R43 ;  /* 0x0000002b002b7220 */ /* 0x040fe40000410000 */
[C---:B------:R-:W-:Y:S01]  /*17d30*/  FMUL.FTZ R46, R0.reuse, R46 ;  /* 0x0000002e002e7220 */ /* 0x040fe20000410000 */
[C---:B------:R-:W-:Y:S01]  /*17d40*/  HMMA.16816.F32.BF16 R24, R160.reuse, R154, R24 ;  /* 0x0000009aa018723c */ /* 0x040fe20000041818 */
[----:B------:R-:W-:Y:S01]  /*17d50*/  LDSM.16.MT88.4 R152, [R208+0x6080] ;  /* 0x00608000d098783b */ /* 0x000fe20000004200 */
[----:B------:R-:W-:Y:S02]  /*17d60*/  MUFU.EX2 R185, R185 ;  /* 0x000000b900b97308 */ /* 0x000fe40000000800 */
[C---:B------:R-:W-:Y:S02]  /*17d70*/  FMUL.FTZ R47, R0.reuse, R47 ;  /* 0x0000002f002f7220 */ /* 0x040fe40000410000 */
[C---:B------:R-:W-:Y:S02]  /*17d80*/  FMUL.FTZ R50, R0.reuse, R50 ;  /* 0x0000003200327220 */ /* 0x040fe40000410000 */
[C---:B----4-:R-:W-:Y:S04]  /*17d90*/  HMMA.16816.F32.BF16 R28, R160.reuse, R132, R28 ;  /* 0x00000084a01c723c */ /* 0x050fe8000004181c */
[C---:B------:R-:W-:Y:S02]  /*17da0*/  FMUL.FTZ R51, R0.reuse, R51 ;  /* 0x0000003300337220 */ /* 0x040fe40000410000 */
[C---:B------:R-:W-:Y:S02]  /*17db0*/  FMUL.FTZ R54, R0.reuse, R54 ;  /* 0x0000003600367220 */ /* 0x040fe40000410000 */
        /* <DEDUP_REMOVED lines=12> */
[----:B------:R-:W-:Y:S02]  /*17e80*/  FMUL.FTZ R67, R0, R67 ;  /* 0x0000004300437220 */ /* 0x000fe40000410000 */
        /* <DEDUP_REMOVED lines=44> */
[C---:B------:R-:W-:Y:S04]  /*18150*/  FMUL.FTZ R96, R2.reuse, R96 ;  /* 0x0000006002607220 */ /* 0x040fe80000410000 */
        /* <DEDUP_REMOVED lines=48> */
[----:B------:R-:W-:Y:S01]  /*18460*/  F2FP.BF16.PACK_AB R132, R244, R241 ;  /* 0x000000f1f484723e */ /* 0x000fe200000010ff */
[--C-:B------:R-:W-:Y:S01]  /*18470*/  FFMA.FTZ R239, R239, c[0x0][0x2d0], -R182.reuse ;  /* 0x0000b400efef7a23 */ /* 0x100fe200000108b6 */
[----:B------:R-:W-:Y:S03]  /*18480*/  F2FP.BF16.PACK_AB R133, R246, R243 ;  /* 0x000000f3f685723e */ /* 0x000fe600000010ff */
[----:B------:R-:W-:Y:S01]  /*18490*/  HMMA.16816.F32.BF16 R128, R160, R134, R128 ;  /* 0x00000086a080723c */ /* 0x000fe20000041880 */
[----:B------:R-:W1:Y:S01]  /*184a0*/  LDSM.16.MT88.4 R160, [R206+0x6080] ;  /* 0x00608000cea0783b */ /* 0x000e620000004200 */
[----:B------:R-:W-:Y:S01]  /*184b0*/  MUFU.EX2 R239, R239 ;  /* 0x000000ef00ef7308 */ /* 0x000fe20000000800 */
[--C-:B------:R-:W-:Y:S02]  /*184c0*/  FFMA.FTZ R240, R187, c[0x0][0x2d0], -R182.reuse ;  /* 0x0000b400bbf07a23 */ /* 0x100fe400000108b6 */
[--C-:B------:R-:W-:Y:S02]  /*184d0*/  FFMA.FTZ R183, R183, c[0x0][0x2d0], -R182.reuse ;  /* 0x0000b400b7b77a23 */ /* 0x100fe400000108b6 */
[----:B---3--:R-:W-:Y:S01]  /*184e0*/  F2FP.BF16.PACK_AB R134, R245, R248 ;  /* 0x000000f8f586723e */ /* 0x008fe200000010ff */
[----:B------:R-:W-:Y:S01]  /*184f0*/  FFMA.FTZ R182, R157, c[0x0][0x2d0], -R182 ;  /* 0x0000b4009db67a23 */ /* 0x000fe200000108b6 */
[----:B-----5:R-:W-:Y:S03]  /*18500*/  F2FP.BF16.PACK_AB R135, R250, R247 ;  /* 0x000000f7fa87723e */ /* 0x020fe600000010ff */
[----:B------:R-:W3:Y:S01]  /*18510*/  MUFU.EX2 R240, R240 ;  /* 0x000000f000f07308 */ /* 0x000ee20000000800 */
[----:B------:R-:W-:Y:S01]  /*18520*/  FFMA.FTZ R181, R2, R231, R181 ;  /* 0x000000e702b57223 */ /* 0x000fe200000100b5 */
[-C--:B------:R-:W-:Y:S01]  /*18530*/  MOV R157, R156.reuse ;  /* 0x0000009c009d7202 */ /* 0x080fe20000000f00 */
[----:B------:R-:W-:Y:S01]  /*18540*/  FFMA.FTZ R177, R0, R229, R177 ;  /* 0x000000e500b17223 */ /* 0x000fe200000100b1 */
[C---:B--2---:R-:W-:Y:S05]  /*18550*/  HMMA.16816.F32.BF16 R4, R132.reuse, R136, R4 ;  /* 0x000000888404723c */ /* 0x044fea0000041804 */
[----:B------:R-:W-:Y:S01]  /*18560*/  FADD.FTZ R180, R180, R181 ;  /* 0x000000b5b4b47221 */ /* 0x000fe20000010000 */
[----:B------:R-:W-:Y:S01]  /*18570*/  MUFU.EX2 R183, R183 ;  /* 0x000000b700b77308 */ /* 0x000fe20000000800 */
[----:B------:R-:W-:Y:S01]  /*18580*/  FADD.FTZ R176, R176, R177 ;  /* 0x000000b1b0b07221 */ /* 0x000fe20000010000 */
[C---:B------:R-:W-:Y:S01]  /*18590*/  HMMA.16816.F32.BF16 R8, R132.reuse, R138, R8 ;  /* 0x0000008a8408723c */ /* 0x040fe20000041808 */
[----:B------:R-:W2:Y:S03]  /*185a0*/  LDSM.16.MT88.4 R136, [R206+0x7880] ;  /* 0x00788000ce88783b */ /* 0x000ea60000004200 */
[----:B------:R-:W-:Y:S01]  /*185b0*/  FADD.FTZ R179, R179, R180 ;  /* 0x000000b4b3b37221 */ /* 0x000fe20000010000 */
[----:B------:R-:W-:Y:S01]  /*185c0*/  MOV R0, R156 ;  /* 0x0000009c00007202 */ /* 0x000fe20000000f00 */
[----:B------:R-:W-:Y:S01]  /*185d0*/  FADD.FTZ R159, R159, R176 ;  /* 0x000000b09f9f7221 */ /* 0x000fe20000010000 */
[----:B------:R-:W-:Y:S01]  /*185e0*/  MOV R2, R3 ;  /* 0x0000000300027202 */ /* 0x000fe20000000f00 */
[C---:B----4-:R-:W-:Y:S01]  /*185f0*/  HMMA.16816.F32.BF16 R12, R132.reuse, R140, R12 ;  /* 0x0000008c840c723c */ /* 0x050fe2000004180c */
[----:B------:R-:W4:Y:S03]  /*18600*/  MUFU.EX2 R182, R182 ;  /* 0x000000b600b67308 */ /* 0x000f260000000800 */
[----:B------:R-:W-:Y:S02]  /*18610*/  FADD.FTZ R178, R178, R179 ;  /* 0x000000b3b2b27221 */ /* 0x000fe40000010000 */
[----:B------:R-:W-:Y:S02]  /*18620*/  FADD.FTZ R158, R158, R159 ;  /* 0x0000009f9e9e7221 */ /* 0x000fe40000010000 */
[C---:B------:R-:W-:Y:S01]  /*18630*/  HMMA.16816.F32.BF16 R16, R132.reuse, R142, R16 ;  /* 0x0000008e8410723c */ /* 0x040fe20000041810 */
[----:B------:R-:W5:Y:S03]  /*18640*/  LDSM.16.MT88.4 R140, [R205+0x7880] ;  /* 0x00788000cd8c783b */ /* 0x000f660000004200 */
[----:B------:R-:W-:Y:S04]  /*18650*/  FADD.FTZ R243, R243, R158 ;  /* 0x0000009ef3f37221 */ /* 0x000fe80000010000 */
[C---:B------:R-:W-:Y:S04]  /*18660*/  HMMA.16816.F32.BF16 R20, R132.reuse, R144, R20 ;  /* 0x000000908414723c */ /* 0x040fe80000041814 */
[----:B------:R-:W-:Y:S04]  /*18670*/  FADD.FTZ R246, R246, R243 ;  /* 0x000000f3f6f67221 */ /* 0x000fe80000010000 */
[C---:B------:R-:W-:Y:S01]  /*18680*/  HMMA.16816.F32.BF16 R24, R132.reuse, R146, R24 ;  /* 0x000000928418723c */ /* 0x040fe20000041818 */
[----:B------:R-:W2:Y:S03]  /*18690*/  LDSM.16.MT88.4 R144, [R204+0x7880] ;  /* 0x00788000cc90783b */ /* 0x000ea60000004200 */
[----:B------:R-:W-:Y:S04]  /*186a0*/  FADD.FTZ R247, R247, R246 ;  /* 0x000000f6f7f77221 */ /* 0x000fe80000010000 */
[C---:B------:R-:W-:Y:S04]  /*186b0*/  HMMA.16816.F32.BF16 R28, R132.reuse, R148, R28 ;  /* 0x00000094841c723c */ /* 0x040fe8000004181c */
[----:B------:R-:W-:Y:S04]  /*186c0*/  FADD.FTZ R250, R250, R247 ;  /* 0x000000f7fafa7221 */ /* 0x000fe80000010000 */
[C---:B------:R-:W-:Y:S01]  /*186d0*/  HMMA.16816.F32.BF16 R32, R132.reuse, R150, R32 ;  /* 0x000000968420723c */ /* 0x040fe20000041820 */
[----:B------:R-:W2:Y:S07]  /*186e0*/  LDSM.16.MT88.4 R148, [R208+0x9080] ;  /* 0x00908000d094783b */ /* 0x000eae0000004200 */
[C---:B------:R-:W-:Y:S08]  /*186f0*/  HMMA.16816.F32.BF16 R36, R132.reuse, R152, R36 ;  /* 0x000000988424723c */ /* 0x040ff00000041824 */
[C---:B------:R-:W-:Y:S08]  /*18700*/  HMMA.16816.F32.BF16 R40, R132.reuse, R154, R40 ;  /* 0x0000009a8428723c */ /* 0x040ff00000041828 */
[C---:B-1----:R-:W-:Y:S07]  /*18710*/  HMMA.16816.F32.BF16 R44, R132.reuse, R160, R44 ;  /* 0x000000a0842c723c */ /* 0x042fee000004182c */
[----:B------:R-:W-:Y:S01]  /*18720*/  F2FP.BF16.PACK_AB R160, R249, R242 ;  /* 0x000000f2f9a0723e */ /* 0x000fe200000010ff */
[C---:B------:R-:W-:Y:S04]  /*18730*/  HMMA.16816.F32.BF16 R48, R132.reuse, R162, R48 ;  /* 0x000000a28430723c */ /* 0x040fe80000041830 */
[----:B---3--:R-:W-:Y:S01]  /*18740*/  F2FP.BF16.PACK_AB R161, R240, R239 ;  /* 0x000000eff0a1723e */ /* 0x008fe200000010ff */
[----:B------:R-:W-:Y:S02]  /*18750*/  FADD.FTZ R239, R239, R250 ;  /* 0x000000faefef7221 */ /* 0x000fe40000010000 */
[----:B------:R-:W-:Y:S01]  /*18760*/  F2FP.BF16.PACK_AB R162, R185, R186 ;  /* 0x000000bab9a2723e */ /* 0x000fe200000010ff */
[C---:B------:R-:W-:Y:S04]  /*18770*/  HMMA.16816.F32.BF16 R52, R132.reuse, R164, R52 ;  /* 0x000000a48434723c */ /* 0x040fe80000041834 */
[----:B----4-:R-:W-:Y:S01]  /*18780*/  F2FP.BF16.PACK_AB R163, R182, R183 ;  /* 0x000000b7b6a3723e */ /* 0x010fe200000010ff */
[----:B------:R-:W-:Y:S03]  /*18790*/  FADD.FTZ R240, R240, R239 ;  /* 0x000000eff0f07221 */ /* 0x000fe60000010000 */
[C---:B------:R-:W-:Y:S01]  /*187a0*/  HMMA.16816.F32.BF16 R56, R132.reuse, R166, R56 ;  /* 0x000000a68438723c */ /* 0x040fe20000041838 */
[----:B------:R-:W-:Y:S03]  /*187b0*/  LDSM.16.MT88.4 R164, [R206+0x5080] ;  /* 0x00508000cea4783b */ /* 0x000fe60000004200 */
        /* <DEDUP_REMOVED lines=8> */
[C---:B--2---:R-:W-:Y:S08]  /*18840*/  HMMA.16816.F32.BF16 R76, R132.reuse, R136, R76 ;  /* 0x00000088844c723c */ /* 0x044ff0000004184c */
        /* <DEDUP_REMOVED lines=12> */
[C---:B------:R-:W-:Y:S08]  /*18910*/  HMMA.16816.F32.BF16 R112, R132.reuse, R138, R112 ;  /* 0x0000008a8470723c */ /* 0x040ff00000041870 */
[C---:B--2---:R-:W-:Y:S08]  /*18920*/  HMMA.16816.F32.BF16 R116, R132.reuse, R140, R116 ;  /* 0x0000008c8474723c */ /* 0x044ff00000041874 */
[C---:B------:R-:W-:Y:S08]  /*18930*/  HMMA.16816.F32.BF16 R120, R132.reuse, R142, R120 ;  /* 0x0000008e8478723c */ /* 0x040ff00000041878 */
[C---:B---3--:R-:W-:Y:S08]  /*18940*/  HMMA.16816.F32.BF16 R124, R132.reuse, R144, R124 ;  /* 0x00000090847c723c */ /* 0x048ff0000004187c */
[----:B------:R-:W-:Y:S08]  /*18950*/  HMMA.16816.F32.BF16 R128, R132, R146, R128 ;  /* 0x000000928480723c */ /* 0x000ff00000041880 */
[C---:B----4-:R-:W-:Y:S01]  /*18960*/  HMMA.16816.F32.BF16 R152, R160.reuse, R148, R4 ;  /* 0x00000094a098723c */ /* 0x050fe20000041804 */
        /* <DEDUP_REMOVED lines=10> */
[----:B------:R-:W3:Y:S07]  /*18a10*/  LDSM.16.MT88.4 R24, [R206+0x8080] ;  /* 0x00808000ce18783b */ /* 0x000eee0000004200 */
[C---:B------:R-:W-:Y:S01]  /*18a20*/  HMMA.16816.F32.BF16 R28, R160.reuse, R172, R28 ;  /* 0x000000aca01c723c */ /* 0x040fe2000004181c */
[----:B------:R-:W3:Y:S07]  /*18a30*/  LDSM.16.MT88.4 R164, [R205+0x8080] ;  /* 0x00808000cda4783b */ /* 0x000eee0000004200 */
[C---:B------:R-:W-:Y:S01]  /*18a40*/  HMMA.16816.F32.BF16 R32, R160.reuse, R174, R32 ;  /* 0x000000aea020723c */ /* 0x040fe20000041820 */
[----:B------:R-:W4:Y:S07]  /*18a50*/  LDSM.16.MT88.4 R168, [R204+0x8080] ;  /* 0x00808000cca8783b */ /* 0x000f2e0000004200 */
[C---:B-1----:R-:W-:Y:S01]  /*18a60*/  HMMA.16816.F32.BF16 R36, R160.reuse, R4, R36 ;  /* 0x00000004a024723c */ /* 0x042fe20000041824 */
[----:B------:R-:W1:Y:S07]  /*18a70*/  LDSM.16.MT88.4 R172, [R208+0x9880] ;  /* 0x00988000d0ac783b */ /* 0x000e6e0000004200 */
        /* <DEDUP_REMOVED lines=20> */
[C---:B------:R-:W-:Y:S07]  /*18bc0*/  HMMA.16816.F32.BF16 R108, R160.reuse, R4, R108 ;  /* 0x00000004a06c723c */ /* 0x040fee000004186c */
[----:B------:R-:W-:Y:S01]  /*18bd0*/  FADD.FTZ R5, R241, R178 ;  /* 0x000000b2f1057221 */ /* 0x000fe20000010000 */
[C---:B------:R-:W-:Y:S04]  /*18be0*/  HMMA.16816.F32.BF16 R112, R160.reuse, R6, R112 ;  /* 0x00000006a070723c */ /* 0x040fe80000041870 */
[----:B------:R-:W-:Y:S04]  /*18bf0*/  FADD.FTZ R5, R244, R5 ;  /* 0x00000005f4057221 */ /* 0x000fe80000010000 */
[C---:B--2---:R-:W-:Y:S04]  /*18c00*/  HMMA.16816.F32.BF16 R116, R160.reuse, R8, R116 ;  /* 0x00000008a074723c */ /* 0x044fe80000041874 */
[----:B------:R-:W-:Y:S04]  /*18c10*/  FADD.FTZ R248, R248, R5 ;  /* 0x00000005f8f87221 */ /* 0x000fe80000010000 */
[C---:B------:R-:W-:Y:S04]  /*18c20*/  HMMA.16816.F32.BF16 R120, R160.reuse, R10, R120 ;  /* 0x0000000aa078723c */ /* 0x040fe80000041878 */
[----:B------:R-:W-:Y:S04]  /*18c30*/  FADD.FTZ R245, R245, R248 ;  /* 0x000000f8f5f57221 */ /* 0x000fe80000010000 */
[C---:B---3--:R-:W-:Y:S04]  /*18c40*/  HMMA.16816.F32.BF16 R124, R160.reuse, R12, R124 ;  /* 0x0000000ca07c723c */ /* 0x048fe8000004187c */
[----:B------:R-:W-:Y:S04]  /*18c50*/  FADD.FTZ R242, R242, R245 ;  /* 0x000000f5f2f27221 */ /* 0x000fe80000010000 */
[----:B------:R-:W-:Y:S04]  /*18c60*/  HMMA.16816.F32.BF16 R128, R160, R14, R128 ;  /* 0x0000000ea080723c */ /* 0x000fe80000041880 */
[----:B------:R-:W-:Y:S04]  /*18c70*/  FADD.FTZ R249, R249, R242 ;  /* 0x000000f2f9f97221 */ /* 0x000fe80000010000 */
[----:B------:R-:W-:Y:S04]  /*18c80*/  FADD.FTZ R186, R186, R249 ;  /* 0x000000f9baba7221 */ /* 0x000fe80000010000 */
[----:B------:R-:W-:Y:S01]  /*18c90*/  FADD.FTZ R231, R185, R186 ;  /* 0x000000bab9e77221 */ /* 0x000fe20000010000 */
[----:B------:R-:W-:-:S05]  /*18ca0*/  @P0 BRA `(.L_x_3599) ;  /* 0xffffd06000000947 */ /* 0x000fca000383ffff */
.L_x_3594:
[----:B------:R-:W-:-:S13]  /*18cb0*/  ISETP.LE.AND P0, PT, RZ, UR13, PT ;  /* 0x0000000dff007c0c */ /* 0x000fda000bf03270 */
[----:B------:R-:W-:Y:S05]  /*18cc0*/  @!P0 BRA `(.L_x_3600) ;  /* 0x00002b8000008947 */ /* 0x000fea0003800000 */
[----:B------:R-:W-:Y:S01]  /*18cd0*/  IADD3 R230, -R189, 0x30, RZ ;  /* 0x00000030bde67810 */ /* 0x000fe20007ffe1ff */
[C---:B------:R-:W-:Y:S01]  /*18ce0*/  IMAD.SHL.U32 R233, R188.reuse, 0x2, RZ ;  /* 0x00000002bce97824 */ /* 0x040fe200078e00ff */
[----:B------:R-:W-:Y:S02]  /*18cf0*/  SHF.L.U64.HI R232, R188, 0x1, R191 ;  /* 0x00000001bce87819 */ /* 0x000fe400000102bf */
.L_x_3605:
[----:B------:R-:W-:Y:S01]  /*18d00*/  SHF.R.S32.HI R5, RZ, 0x1f, R220 ;  /* 0x0000001fff057819 */ /* 0x000fe200000114dc */
[----:B------:R-:W-:Y:S01]  /*18d10*/  IMAD.WIDE.U32 R6, R220, c[0x0][0x208], RZ ;  /* 0x00008200dc067a25 */ /* 0x000fe200078e00ff */
[----:B------:R-:W-:Y:S01]  /*18d20*/  SHF.R.S32.HI R2, RZ, 0x1f, R219 ;  /* 0x0000001fff027819 */ /* 0x000fe200000114db */
[----:B------:R-:W-:Y:S04]  /*18d30*/  DEPBAR.LE SB0, 0x0 ;  /* 0x000080000000791a */ /* 0x000fe80000000000 */
[----:B------:R-:W-:Y:S01]  /*18d40*/  BAR.SYNC.DEFER_BLOCKING 0x0 ;  /* 0x0000000000007b1d */ /* 0x000fe20000010000 */
[----:B------:R-:W-:Y:S01]  /*18d50*/  IMAD R5, R5, c[0x0][0x208], RZ ;  /* 0x0000820005057a24 */ /* 0x000fe200078e02ff */
[----:B------:R-:W-:Y:S01]  /*18d60*/  ISETP.GE.AND P1, PT, R221, c[0x0][0x1d4], PT ;  /* 0x00007500dd007a0c */ /* 0x000fe20003f26270 */
[----:B------:R-:W-:Y:S01]  /*18d70*/  IMAD R2, R2, c[0x0][0x218], RZ ;  /* 0x0000860002027a24 */ /* 0x000fe200078e02ff */
[----:B------:R-:W-:Y:S01]  /*18d80*/  SHF.L.U64.HI R235, R227, 0x1, R228 ;  /* 0x00000001e3eb7819 */ /* 0x000fe200000102e4 */
[----:B------:R-:W-:Y:S01]  /*18d90*/  IMAD R5, R220, c[0x0][0x20c], R5 ;  /* 0x00008300dc057a24 */ /* 0x000fe200078e0205 */
[----:B------:R-:W-:Y:S01]  /*18da0*/  SHF.L.U64.HI R159, R226, 0x1, R225 ;  /* 0x00000001e29f7819 */ /* 0x000fe200000102e1 */
[----:B------:R-:W-:Y:S01]  /*18db0*/  IMAD R2, R219, c[0x0][0x21c], R2 ;  /* 0x00008700db027a24 */ /* 0x000fe200078e0202 */
[----:B------:R-:W-:Y:S01]  /*18dc0*/  SHF.L.U64.HI R156, R224, 0x1, R223 ;  /* 0x00000001e09c7819 */ /* 0x000fe200000102df */
[----:B------:R-:W-:Y:S02]  /*18dd0*/  IMAD.IADD R7, R7, 0x1, R5 ;  /* 0x0000000107077824 */ /* 0x000fe400078e0205 */
[----:B------:R-:W-:Y:S02]  /*18de0*/  IMAD.SHL.U32 R234, R227, 0x2, RZ ;  /* 0x00000002e3ea7824 */ /* 0x000fe400078e00ff */
[----:B------:R-:W-:Y:S04]  /*18df0*/  IMAD.WIDE.U32 R6, R219, c[0x0][0x218], R6 ;  /* 0x00008600db067a25 */ /* 0x000fe800078e0006 */
[----:B------:R-:W-:Y:S01]  /*18e00*/  IMAD.SHL.U32 R158, R226, 0x2, RZ ;  /* 0x00000002e29e7824 */ /* 0x000fe200078e00ff */
[----:B------:R-:W-:Y:S04]  /*18e10*/  IADD3 R0, P0, R6, UR28, RZ ;  /* 0x0000001c06007c10 */ /* 0x000fe8000ff1e0ff */
[----:B------:R-:W-:Y:S01]  /*18e20*/  IADD3.X R7, R7, UR12, R2, P0, !PT ;  /* 0x0000000c07077c10 */ /* 0x000fe200087fe402 */
[----:B------:R-:W-:Y:S01]  /*18e30*/  IMAD.SHL.U32 R2, R224, 0x2, RZ ;  /* 0x00000002e0027824 */ /* 0x000fe200078e00ff */
[----:B------:R-:W-:Y:S01]  /*18e40*/  LDSM.16.M88.4 R24, [R214] ;  /* 0x00000000d618783b */ /* 0x000fe20000000200 */
[C---:B------:R-:W-:Y:S01]  /*18e50*/  LEA R4, P0, R0.reuse, c[0x0][0x1f8], 0x1 ;  /* 0x00007e0000047a11 */ /* 0x040fe200078008ff */
[----:B------:R-:W-:Y:S02]  /*18e60*/  BSSY B0, `(.L_x_3601) ;  /* 0x0000030000007945 */ /* 0x000fe40003800000 */
[----:B------:R-:W-:Y:S01]  /*18e70*/  LDSM.16.M88.4 R8, [R213+0xa080] ;  /* 0x00a08000d508783b */ /* 0x000fe20000000200 */
[----:B------:R-:W-:Y:S03]  /*18e80*/  LEA.HI.X R15, R0, c[0x0][0x1fc], R7, 0x1, P0 ;  /* 0x00007f00000f7a11 */ /* 0x000fe600000f0c07 */
[----:B------:R-:W1:Y:S04]  /*18e90*/  SHFL.IDX PT, R7, R4, RZ, 0x181f ;  /* 0x00181fff04077589 */ /* 0x000e6800000e0000 */
[----:B------:R-:W-:Y:S04]  /*18ea0*/  LDSM.16.M88.4 R16, [R213+0xa880] ;  /* 0x00a88000d510783b */ /* 0x000fe80000000200 */
[----:B------:R-:W2:Y:S04]  /*18eb0*/  SHFL.IDX PT, R0, R15, RZ, 0x181f ;  /* 0x00181fff0f007589 */ /* 0x000ea800000e0000 */
[----:B------:R3:W4:Y:S04]  /*18ec0*/  LDSM.16.M88.4 R160, [R213+0xb080] ;  /* 0x00b08000d5a0783b */ /* 0x0007280000000200 */
[----:B------:R3:W3:Y:S04]  /*18ed0*/  LDSM.16.M88.4 R164, [R212] ;  /* 0x00000000d4a4783b */ /* 0x0006e80000000200 */
[----:B------:R3:W3:Y:S04]  /*18ee0*/  LDSM.16.M88.4 R168, [R211] ;  /* 0x00000000d3a8783b */ /* 0x0006e80000000200 */
        /* <DEDUP_REMOVED lines=16> */
[----:B------:R-:W-:Y:S02]  /*18ff0*/  IMAD.X R7, R0, 0x1, R156, P0 ;  /* 0x0000000100077824 */ /* 0x000fe400000e069c */
[----:B------:R-:W-:Y:S03]  /*19000*/  IMAD.MOV.U32 R0, RZ, RZ, R3 ;  /* 0x000000ffff007224 */ /* 0x000fe600078e0003 */
[----:B------:R1:W-:Y:S05]  /*19010*/  LDGSTS.E.BYPASS.LTC128B.128 [R222+0x8880], [R6.64], !P4 ;  /* 0x0888000006de7fae */ /* 0x0003ea000e101d5a */
[----:B------:R-:W-:-:S05]  /*19020*/  @P1 BRA `(.L_x_3602) ;  /* 0x0000013000001947 */ /* 0x000fca0003800000 */
[----:B----4-:R-:W-:-:S05]  /*19030*/  BRA.DIV ~URZ, `(.L_x_3603) ;  /* 0x00005de27f007947 */ /* 0x010fca000b800000 */
[----:B------:R2:W4:Y:S04]  /*19040*/  SHFL.IDX PT, R5, R15, 0x1, 0x181f ;  /* 0x00381f000f057f89 */ /* 0x00052800000e0000 */
[----:B-1----:R2:W1:Y:S02]  /*19050*/  SHFL.IDX PT, R13, R4, 0x1, 0x181f ;  /* 0x00381f00040d7f89 */ /* 0x00246400000e0000 */
.L_x_3625:
[----:B-1----:R-:W-:Y:S02]  /*19060*/  IADD3 R20, P0, R13, R233, RZ ;  /* 0x000000e90d147210 */ /* 0x002fe40007f1e0ff */
[----:B------:R-:W-:Y:S03]  /*19070*/  ISETP.GE.AND P1, PT, R221, c[0x0][0x1d4], PT ;  /* 0x00007500dd007a0c */ /* 0x000fe60003f26270 */
[----:B----4-:R-:W-:Y:S01]  /*19080*/  IMAD.X R21, R5, 0x1, R232, P0 ;  /* 0x0000000105157824 */ /* 0x010fe200000e06e8 */
[----:B------:R-:W-:Y:S04]  /*19090*/  IADD3 R14, P0, R13, R234, RZ ;  /* 0x000000ea0d0e7210 */ /* 0x000fe80007f1e0ff */
[----:B------:R-:W-:Y:S01]  /*190a0*/  @!PT LDS RZ, [RZ] ;  /* 0x00000000fffff984 */ /* 0x000fe20000000800 */
[----:B------:R-:W-:Y:S01]  /*190b0*/  @!PT LDS RZ, [RZ] ;  /* 0x00000000fffff984 */ /* 0x000fe20000000800 */
[----:B------:R-:W-:Y:S01]  /*190c0*/  @!PT LDS RZ, [RZ] ;  /* 0x00000000fffff984 */ /* 0x000fe20000000800 */
[----:B------:R1:W-:Y:S01]  /*190d0*/  LDGSTS.E.BYPASS.LTC128B.128 [R222+0x5080], [R20.64], !P6 ;  /* 0x0508000014de7fae */ /* 0x0003e2000f101d5a */
[----:B--2---:R-:W-:Y:S01]  /*190e0*/  IMAD.X R15, R5, 0x1, R235, P0 ;  /* 0x00000001050f7824 */ /* 0x004fe200000e06eb */
[----:B------:R-:W-:Y:S04]  /*190f0*/  IADD3 R6, P0, R13, R158, RZ ;  /* 0x0000009e0d067210 */ /* 0x000fe80007f1e0ff */
[----:B------:R1:W-:Y:S01]  /*19100*/  LDGSTS.E.BYPASS.LTC128B.128 [R222+0x6880], [R14.64], !P1 ;  /* 0x068800000ede7fae */ /* 0x0003e2000c901d5a */
[----:B------:R-:W-:Y:S01]  /*19110*/  IMAD.X R7, R5, 0x1, R159, P0 ;  /* 0x0000000105077824 */ /* 0x000fe200000e069f */
[----:B------:R-:W-:Y:S04]  /*19120*/  IADD3 R4, P0, R13, R2, RZ ;  /* 0x000000020d047210 */ /* 0x000fe80007f1e0ff */
[----:B------:R1:W-:Y:S01]  /*19130*/  LDGSTS.E.BYPASS.LTC128B.128 [R222+0x8080], [R6.64], !P5 ;  /* 0x0808000006de7fae */ /* 0x0003e2000e901d5a */
[----:B------:R-:W-:Y:S05]  /*19140*/  IMAD.X R5, R5, 0x1, R156, P0 ;  /* 0x0000000105057824 */ /* 0x000fea00000e069c */
[----:B------:R1:W-:Y:S03]  /*19150*/  LDGSTS.E.BYPASS.LTC128B.128 [R222+0x9880], [R4.64], !P4 ;  /* 0x0988000004de7fae */ /* 0x0003e6000e101d5a */
.L_x_3602:
[----:B----4-:R-:W-:Y:S05]  /*19160*/  BSYNC B0 ;  /* 0x0000000000007941 */ /* 0x010fea0003800000 */
.L_x_3601:
[----:B------:R-:W0:Y:S01]  /*19170*/  LDGDEPBAR ;  /* 0x00000000000079af */ /* 0x000e220000000000 */
[----:B------:R-:W-:Y:S01]  /*19180*/  WARPSYNC 0xffffffff ;  /* 0xffffffff00007948 */ /* 0x000fe20003800000 */
[C---:B-1----:R-:W-:Y:S01]  /*19190*/  HMMA.16816.F32.BF16 R4, R24.reuse, R8, RZ ;  /* 0x000000081804723c */ /* 0x042fe200000418ff */
[----:B------:R-:W-:Y:S02]  /*191a0*/  UISETP.GE.AND UP0, UPT, UR13, 0x1, UPT ;  /* 0x000000010d00788c */ /* 0x000fe4000bf06270 */
[----:B------:R-:W-:Y:S04]  /*191b0*/  LDSM.16.M88.4 R180, [R210] ;  /* 0x00000000d2b4783b */ /* 0x000fe80000000200 */
[----:B------:R-:W-:Y:S01]  /*191c0*/  PLOP3.LUT P0, PT, PT, PT, UP0, 0x40, 0x0 ;  /* 0x000000000000781c */ /* 0x000fe20003f0e808 */
[C---:B------:R-:W-:Y:S01]  /*191d0*/  HMMA.16816.F32.BF16 R8, R24.reuse, R10, RZ ;  /* 0x0000000a1808723c */ /* 0x040fe200000418ff */
[----:B------:R-:W1:Y:S05]  /*191e0*/  LDSM.16.M88.4 R184, [R207+0xa080] ;  /* 0x00a08000cfb8783b */ /* 0x000e6a0000000200 */
[----:B------:R-:W-:Y:S02]  /*191f0*/  LDSM.16.M88.4 R188, [R207+0xb080] ;  /* 0x00b08000cfbc783b */ /* 0x000fe40000000200 */
[C---:B------:R-:W-:Y:S08]  /*19200*/  HMMA.16816.F32.BF16 R12, R24.reuse, R16, RZ ;  /* 0x00000010180c723c */ /* 0x040ff000000418ff */
[C---:B------:R-:W-:Y:S08]  /*19210*/  HMMA.16816.F32.BF16 R16, R24.reuse, R18, RZ ;  /* 0x000000121810723c */ /* 0x040ff000000418ff */
[C---:B------:R-:W-:Y:S08]  /*19220*/  HMMA.16816.F32.BF16 R20, R24.reuse, R160, RZ ;  /* 0x000000a01814723c */ /* 0x040ff000000418ff */
[----:B------:R-:W-:Y:S01]  /*19230*/  HMMA.16816.F32.BF16 R24, R24, R162, RZ ;  /* 0x000000a21818723c */ /* 0x000fe200000418ff */
[----:B------:R-:W2:Y:S07]  /*19240*/  LDSM.16.M88.4 R160, [R207+0xa880] ;  /* 0x00a88000cfa0783b */ /* 0x000eae0000000200 */
[C---:B---3--:R-:W-:Y:S08]  /*19250*/  HMMA.16816.F32.BF16 R4, R164.reuse, R168, R4 ;  /* 0x000000a8a404723c */ /* 0x048ff00000041804 */
        /* <DEDUP_REMOVED lines=21> */
[----:B------:R-:W-:Y:S07]  /*193b0*/  LDSM.16.M88.4 R172, [R200] ;  /* 0x00000000c8ac783b */ /* 0x000fee0000000200 */
[C---:B----4-:R-:W-:Y:S08]  /*193c0*/  HMMA.16816.F32.BF16 R12, R168.reuse, R164, R12 ;  /* 0x000000a4a80c723c */ /* 0x050ff0000004180c */
[C---:B------:R-:W-:Y:S01]  /*193d0*/  HMMA.16816.F32.BF16 R16, R168.reuse, R166, R16 ;  /* 0x000000a6a810723c */ /* 0x040fe20000041810 */
[----:B------:R-:W3:Y:S07]  /*193e0*/  LDSM.16.M88.4 R164, [R212+0x4000] ;  /* 0x00400000d4a4783b */ /* 0x000eee0000000200 */
[C---:B-----5:R-:W-:Y:S08]  /*193f0*/  HMMA.16816.F32.BF16 R20, R168.reuse, R176, R20 ;  /* 0x000000b0a814723c */ /* 0x060ff00000041814 */
[----:B------:R-:W-:Y:S01]  /*19400*/  HMMA.16816.F32.BF16 R24, R168, R178, R24 ;  /* 0x000000b2a818723c */ /* 0x000fe20000041818 */
[----:B------:R-:W4:Y:S05]  /*19410*/  LDSM.16.M88.4 R168, [R199] ;  /* 0x00000000c7a8783b */ /* 0x000f2a0000000200 */
[----:B------:R-:W5:Y:S02]  /*19420*/  LDSM.16.M88.4 R176, [R198] ;  /* 0x00000000c6b0783b */ /* 0x000f640000000200 */
        /* <DEDUP_REMOVED lines=114> */
[----:B------:R-:W-:-:S07]  /*19b50*/  @P0 BRA `(.L_x_3604) ;  /* 0x000003d000000947 */ /* 0x000fce0003800000 */
[----:B------:R-:W-:Y:S01]  /*19b60*/  UIMAD UR4, UR13, 0x30, UR19 ;  /* 0x000000300d0478a4 */ /* 0x000fe2000f8e0213 */
[----:B------:R-:W-:Y:S01]  /*19b70*/  ISETP.NE.AND P1, PT, R216, 0x1, PT ;  /* 0x00000001d800780c */ /* 0x000fe20003f25270 */
[----:B------:R-:W-:Y:S04]  /*19b80*/  IMAD.MOV.U32 R219, RZ, RZ, RZ ;  /* 0x000000ffffdb7224 */ /* 0x000fe800078e00ff */
[----:B------:R-:W-:Y:S05]  /*19b90*/  IMAD.U32 R220, RZ, RZ, UR4 ;  /* 0x00000004ffdc7e24 */ /* 0x000fea000f8e00ff */
[----:B------:R-:W-:Y:S05]  /*19ba0*/  IADD3 R220, R220, -0x30, R217 ;  /* 0xffffffd0dcdc7810 */ /* 0x000fea0007ffe0d9 */
[----:B------:R-:W-:Y:S04]  /*19bb0*/  @P1 IMAD.HI.U32 R161, R220, c[0x0][0x2bc], RZ ;  /* 0x0000af00dca11a27 */ /* 0x000fe800078e00ff */
[----:B------:R-:W-:Y:S01]  /*19bc0*/  IMAD.MOV.U32 R160, RZ, RZ, R220 ;  /* 0x000000ffffa07224 */ /* 0x000fe200078e00dc */
[----:B------:R-:W-:Y:S02]  /*19bd0*/  @P1 SHF.R.U32.HI R160, RZ, c[0x0][0x2c0], R161 ;  /* 0x0000b000ffa01a19 */ /* 0x000fe400000116a1 */
[----:B------:R-:W-:Y:S02]  /*19be0*/  ISETP.GE.AND P1, PT, R230, 0x1, PT ;  /* 0x00000001e600780c */ /* 0x000fe40003f26270 */
        /* <DEDUP_REMOVED lines=24> */
[CC--:B-1----:R-:W-:Y:S05]  /*19d70*/  @P1 IADD3 R168, P0, R163.reuse, R233.reuse, RZ ;  /* 0x000000e9a3a81210 */ /* 0x0c2fea0007f1e0ff */
[C---:B--2---:R-:W-:Y:S01]  /*19d80*/  @P1 IMAD.X R169, R162.reuse, 0x1, R232, P0 ;  /* 0x00000001a2a91824 */ /* 0x044fe200000e06e8 */
[C---:B------:R-:W-:Y:S04]  /*19d90*/  @P1 IADD3 R166, P0, R163.reuse, R234, RZ ;  /* 0x000000eaa3a61210 */ /* 0x040fe80007f1e0ff */
[----:B------:R1:W-:Y:S01]  /*19da0*/  @P1 LDGSTS.E.BYPASS.LTC128B.128 [R222+0xa080], [R168.64], !P6 ;  /* 0x0a080000a8de1fae */ /* 0x0003e2000f101d5a */
[C---:B------:R-:W-:Y:S01]  /*19db0*/  @P1 IMAD.X R167, R162.reuse, 0x1, R235, P0 ;  /* 0x00000001a2a71824 */ /* 0x040fe200000e06eb */
[C---:B------:R-:W-:Y:S05]  /*19dc0*/  @P1 IADD3 R164, P0, R163.reuse, R158, RZ ;  /* 0x0000009ea3a41210 */ /* 0x040fea0007f1e0ff */
[C---:B------:R-:W-:Y:S01]  /*19dd0*/  @P1 IMAD.X R165, R162.reuse, 0x1, R159, P0 ;  /* 0x00000001a2a51824 */ /* 0x040fe200000e069f */
[----:B------:R-:W-:Y:S05]  /*19de0*/  @P1 IADD3 R170, P0, R163, R2, RZ ;  /* 0x00000002a3aa1210 */ /* 0x000fea0007f1e0ff */
[--C-:B------:R-:W-:Y:S01]  /*19df0*/  @P1 IMAD.X R171, R162, 0x1, R156.reuse, P0 ;  /* 0x00000001a2ab1824 */ /* 0x100fe200000e069c */
[----:B------:R-:W-:Y:S11]  /*19e00*/  ISETP.GE.AND P0, PT, R230, 0x21, PT ;  /* 0x00000021e600780c */ /* 0x000ff60003f06270 */
[----:B------:R-:W-:Y:S02]  /*19e10*/  @!UPT UIADD3 URZ, URZ, URZ, URZ ;  /* 0x0000003f3f3ff290 */ /* 0x000fe4000fffe03f */
[C---:B---3--:R-:W-:Y:S05]  /*19e20*/  @P0 IADD3 R234, P2, R161.reuse, R234, RZ ;  /* 0x000000eaa1ea0210 */ /* 0x048fea0007f5e0ff */
[C---:B----4-:R-:W-:Y:S01]  /*19e30*/  @P0 IMAD.X R235, R160.reuse, 0x1, R235, P2 ;  /* 0x00000001a0eb0824 */ /* 0x050fe200010e06eb */
        /* <DEDUP_REMOVED lines=15> */
.L_x_3604:
[----:B------:R-:W-:Y:S01]  /*19f30*/  FMNMX.FTZ R2, R4, R3, !PT ;  /* 0x0000000304027209 */ /* 0x000fe20007810000 */
[----:B-1----:R-:W-:Y:S01]  /*19f40*/  LDSM.16.MT88.4 R164, [R206+0x4080] ;  /* 0x00408000cea4783b */ /* 0x002fe20000004200 */
[----:B------:R-:W-:Y:S01]  /*19f50*/  FMNMX.FTZ R156, R6, R157, !PT ;  /* 0x0000009d069c7209 */ /* 0x000fe20007810000 */
[----:B------:R-:W-:Y:S01]  /*19f60*/  UIADD3 UR4, UR13, -0x1, URZ ;  /* 0xffffffff0d047890 */ /* 0x000fe2000fffe03f */
        /* <DEDUP_REMOVED lines=23> */
[----:B------:R-:W-:Y:S01]  /*1a0e0*/  UMOV UR13, UR4 ;  /* 0x00000004000d7c82 */ /* 0x000fe20008000000 */
        /* <DEDUP_REMOVED lines=29> */
[----:B------:R2:W3:Y:S01]  /*1a2c0*/  MUFU.EX2 R0, R157 ;  /* 0x0000009d00007308 */ /* 0x0004e20000000800 */
        /* <DEDUP_REMOVED lines=14> */
[--C-:B--2---:R-:W-:Y:S01]  /*1a3b0*/  FFMA.FTZ R157, R10, c[0x0][0x2d0], -R176.reuse ;  /* 0x0000b4000a9d7a23 */ /* 0x104fe200000108b0 */
[----:B------:R-:W-:Y:S01]  /*1a3c0*/  LDSM.16.MT88.4 R20, [R205+0x9080] ;  /* 0x00908000cd14783b */ /* 0x000fe20000004200 */
[C---:B---3--:R-:W-:Y:S02]  /*1a3d0*/  FMUL.FTZ R10, R0.reuse, R154 ;  /* 0x0000009a000a7220 */ /* 0x048fe40000410000 */
        /* <DEDUP_REMOVED lines=10> */
[----:B------:R-:W-:Y:S02]  /*1a480*/  FMUL.FTZ R147, R0, R147 ;  /* 0x0000009300937220 */ /* 0x000fe40000410000 */
[--C-:B------:R-:W-:Y:S02]  /*1a490*/  FFMA.FTZ R235, R24, c[0x0][0x2d0], -R177.reuse ;  /* 0x0000b40018eb7a23 */ /* 0x100fe400000108b1 */
[--C-:B------:R-:W-:Y:S01]  /*1a4a0*/  FFMA.FTZ R237, R26, c[0x0][0x2d0], -R176.reuse ;  /* 0x0000b4001aed7a23 */ /* 0x100fe200000108b0 */
[----:B------:R-:W-:Y:S01]  /*1a4b0*/  MUFU.EX2 R157, R157 ;  /* 0x0000009d009d7308 */ /* 0x000fe20000000800 */
[----:B------:R-:W-:Y:S02]  /*1a4c0*/  FFMA.FTZ R177, R25, c[0x0][0x2d0], -R177 ;  /* 0x0000b40019b17a23 */ /* 0x000fe400000108b1 */
[----:B------:R-:W-:Y:S02]  /*1a4d0*/  FFMA.FTZ R176, R27, c[0x0][0x2d0], -R176 ;  /* 0x0000b4001bb07a23 */ /* 0x000fe400000108b0 */
[----:B------:R-:W-:Y:S01]  /*1a4e0*/  LDSM.16.MT88.4 R24, [R206+0x5080] ;  /* 0x00508000ce18783b */ /* 0x000fe20000004200 */
[C---:B------:R-:W-:Y:S02]  /*1a4f0*/  FMUL.FTZ R150, R0.reuse, R150 ;  /* 0x0000009600967220 */ /* 0x040fe40000410000 */
[C---:B------:R-:W-:Y:S02]  /*1a500*/  FMUL.FTZ R151, R0.reuse, R151 ;  /* 0x0000009700977220 */ /* 0x040fe40000410000 */
[----:B------:R-:W3:Y:S01]  /*1a510*/  MUFU.EX2 R182, R182 ;  /* 0x000000b600b67308 */ /* 0x000ee20000000800 */
        /* <DEDUP_REMOVED lines=19> */
[----:B------:R3:W-:Y:S01]  /*1a650*/  MUFU.EX2 R240, R176 ;  /* 0x000000b000f07308 */ /* 0x0007e20000000800 */
[C---:B------:R-:W-:Y:S02]  /*1a660*/  FMUL.FTZ R59, R0.reuse, R59 ;  /* 0x0000003b003b7220 */ /* 0x040fe40000410000 */
[----:B------:R-:W-:Y:S02]  /*1a670*/  FMUL.FTZ R62, R0, R62 ;  /* 0x0000003e003e7220 */ /* 0x000fe40000410000 */
[C---:B--2---:R-:W-:Y:S01]  /*1a680*/  FMUL.FTZ R8, R2.reuse, R152 ;  /* 0x0000009802087220 */ /* 0x044fe20000410000 */
[----:B------:R-:W-:Y:S01]  /*1a690*/  F2FP.BF16.PACK_AB R152, R5, R158 ;  /* 0x0000009e0598723e */ /* 0x000fe200000010ff */
[C---:B------:R-:W-:Y:S01]  /*1a6a0*/  FMUL.FTZ R9, R2.reuse, R153 ;  /* 0x0000009902097220 */ /* 0x040fe20000410000 */
[----:B------:R-:W-:Y:S01]  /*1a6b0*/  F2FP.BF16.PACK_AB R153, R7, R6 ;  /* 0x000000060799723e */ /* 0x000fe200000010ff */
[C---:B------:R-:W-:Y:S01]  /*1a6c0*/  FMUL.FTZ R132, R2.reuse, R132 ;  /* 0x0000008402847220 */ /* 0x040fe20000410000 */
[----:B------:R-:W-:Y:S01]  /*1a6d0*/  MUFU.EX2 R181, R181 ;  /* 0x000000b500b57308 */ /* 0x000fe20000000800 */
[C---:B------:R-:W-:Y:S02]  /*1a6e0*/  FMUL.FTZ R133, R2.reuse, R133 ;  /* 0x0000008502857220 */ /* 0x040fe40000410000 */
[C---:B------:R-:W-:Y:S02]  /*1a6f0*/  FMUL.FTZ R136, R2.reuse, R136 ;  /* 0x0000008802887220 */ /* 0x040fe40000410000 */
[C---:B-1----:R-:W-:Y:S05]  /*1a700*/  HMMA.16816.F32.BF16 R8, R152.reuse, R160, R8 ;  /* 0x000000a09808723c */ /* 0x042fea0000041808 */
[C---:B------:R-:W-:Y:S01]  /*1a710*/  FMUL.FTZ R137, R2.reuse, R137 ;  /* 0x0000008902897220 */ /* 0x040fe20000410000 */
[----:B------:R-:W1:Y:S01]  /*1a720*/  MUFU.EX2 R184, R184 ;  /* 0x000000b800b87308 */ /* 0x000e620000000800 */
[C---:B------:R-:W-:Y:S01]  /*1a730*/  FMUL.FTZ R140, R2.reuse, R140 ;  /* 0x0000008c028c7220 */ /* 0x040fe20000410000 */
[C---:B------:R-:W-:Y:S01]  /*1a740*/  HMMA.16816.F32.BF16 R132, R152.reuse, R162, R132 ;  /* 0x000000a29884723c */ /* 0x040fe20000041884 */
[----:B------:R-:W2:Y:S03]  /*1a750*/  LDSM.16.MT88.4 R160, [R204+0x4080] ;  /* 0x00408000cca0783b */ /* 0x000ea60000004200 */
[C---:B------:R-:W-:Y:S02]  /*1a760*/  FMUL.FTZ R141, R2.reuse, R141 ;  /* 0x0000008d028d7220 */ /* 0x040fe40000410000 */
[C---:B------:R-:W-:Y:S02]  /*1a770*/  FMUL.FTZ R144, R2.reuse, R144 ;  /* 0x0000009002907220 */ /* 0x040fe40000410000 */
[C---:B------:R-:W-:Y:S01]  /*1a780*/  HMMA.16816.F32.BF16 R136, R152.reuse, R164, R136 ;  /* 0x000000a49888723c */ /* 0x040fe20000041888 */
[----:B---3--:R-:W-:Y:S01]  /*1a790*/  LDSM.16.MT88.4 R176, [R204+0x8080] ;  /* 0x00808000ccb0783b */ /* 0x008fe20000004200 */
[----:B------:R-:W-:Y:S02]  /*1a7a0*/  MUFU.EX2 R183, R183 ;  /* 0x000000b700b77308 */ /* 0x000fe40000000800 */
[C---:B------:R-:W-:Y:S02]  /*1a7b0*/  FMUL.FTZ R145, R2.reuse, R145 ;  /* 0x0000009102917220 */ /* 0x040fe40000410000 */
[C---:B------:R-:W-:Y:S02]  /*1a7c0*/  FMUL.FTZ R148, R2.reuse, R148 ;  /* 0x0000009402947220 */ /* 0x040fe40000410000 */
[C---:B------:R-:W-:Y:S01]  /*1a7d0*/  HMMA.16816.F32.BF16 R140, R152.reuse, R166, R140 ;  /* 0x000000a6988c723c */ /* 0x040fe2000004188c */
[----:B------:R-:W3:Y:S03]  /*1a7e0*/  LDSM.16.MT88.4 R164, [R208+0x5880] ;  /* 0x00588000d0a4783b */ /* 0x000ee60000004200 */
[C---:B------:R-:W-:Y:S01]  /*1a7f0*/  FMUL.FTZ R149, R2.reuse, R149 ;  /* 0x0000009502957220 */ /* 0x040fe20000410000 */
[----:B------:R-:W4:Y:S01]  /*1a800*/  MUFU.EX2 R186, R186 ;  /* 0x000000ba00ba7308 */ /* 0x000f220000000800 */
[C---:B------:R-:W-:Y:S02]  /*1a810*/  FMUL.FTZ R28, R2.reuse, R28 ;  /* 0x0000001c021c7220 */ /* 0x040fe40000410000 */
[C---:B------:R-:W-:Y:S04]  /*1a820*/  HMMA.16816.F32.BF16 R144, R152.reuse, R168, R144 ;  /* 0x000000a89890723c */ /* 0x040fe80000041890 */
[C---:B------:R-:W-:Y:S02]  /*1a830*/  FMUL.FTZ R29, R2.reuse, R29 ;  /* 0x0000001d021d7220 */ /* 0x040fe40000410000 */
[C---:B------:R-:W-:Y:S01]  /*1a840*/  FMUL.FTZ R32, R2.reuse, R32 ;  /* 0x0000002002207220 */ /* 0x040fe20000410000 */
[----:B------:R-:W-:Y:S01]  /*1a850*/  MUFU.EX2 R185, R185 ;  /* 0x000000b900b97308 */ /* 0x000fe20000000800 */
[C---:B------:R-:W-:Y:S01]  /*1a860*/  HMMA.16816.F32.BF16 R148, R152.reuse, R170, R148 ;  /* 0x000000aa9894723c */ /* 0x040fe20000041894 */
[----:B------:R-:W5:Y:S03]  /*1a870*/  LDSM.16.MT88.4 R168, [R206+0x5880] ;  /* 0x00588000cea8783b */ /* 0x000f660000004200 */
[C---:B------:R-:W-:Y:S02]  /*1a880*/  FMUL.FTZ R33, R2.reuse, R33 ;  /* 0x0000002102217220 */ /* 0x040fe40000410000 */
[C---:B------:R-:W-:Y:S02]  /*1a890*/  FMUL.FTZ R36, R2.reuse, R36 ;  /* 0x0000002402247220 */ /* 0x040fe40000410000 */
[C---:B------:R-:W-:Y:S01]  /*1a8a0*/  FMUL.FTZ R37, R2.reuse, R37 ;  /* 0x0000002502257220 */ /* 0x040fe20000410000 */
[C---:B--2---:R-:W-:Y:S01]  /*1a8b0*/  HMMA.16816.F32.BF16 R28, R152.reuse, R160, R28 ;  /* 0x000000a0981c723c */ /* 0x044fe2000004181c */
[----:B------:R-:W2:Y:S02]  /*1a8c0*/  MUFU.EX2 R188, R188 ;  /* 0x000000bc00bc7308 */ /* 0x000ea40000000800 */
[C---:B------:R-:W-:Y:S02]  /*1a8d0*/  FMUL.FTZ R40, R2.reuse, R40 ;  /* 0x0000002802287220 */ /* 0x040fe40000410000 */
[C---:B------:R-:W-:Y:S02]  /*1a8e0*/  FMUL.FTZ R41, R2.reuse, R41 ;  /* 0x0000002902297220 */ /* 0x040fe40000410000 */
[C---:B------:R-:W-:Y:S01]  /*1a8f0*/  FMUL.FTZ R44, R2.reuse, R44 ;  /* 0x0000002c022c7220 */ /* 0x040fe20000410000 */
[C---:B------:R-:W-:Y:S01]  /*1a900*/  HMMA.16816.F32.BF16 R32, R152.reuse, R162, R32 ;  /* 0x000000a29820723c */ /* 0x040fe20000041820 */
[----:B------:R-:W1:Y:S02]  /*1a910*/  LDSM.16.MT88.4 R160, [R205+0x5880] ;  /* 0x00588000cda0783b */ /* 0x000e640000004200 */
[----:B------:R-:W-:Y:S01]  /*1a920*/  MUFU.EX2 R187, R187 ;  /* 0x000000bb00bb7308 */ /* 0x000fe20000000800 */
[C---:B------:R-:W-:Y:S02]  /*1a930*/  FMUL.FTZ R45, R2.reuse, R45 ;  /* 0x0000002d022d7220 */ /* 0x040fe40000410000 */
[C---:B------:R-:W-:Y:S02]  /*1a940*/  FMUL.FTZ R48, R2.reuse, R48 ;  /* 0x0000003002307220 */ /* 0x040fe40000410000 */
[C---:B---3--:R-:W-:Y:S04]  /*1a950*/  HMMA.16816.F32.BF16 R36, R152.reuse, R164, R36 ;  /* 0x000000a49824723c */ /* 0x048fe80000041824 */
[C---:B------:R-:W-:Y:S01]  /*1a960*/  FMUL.FTZ R49, R2.reuse, R49 ;  /* 0x0000003102317220 */ /* 0x040fe20000410000 */
[----:B------:R-:W3:Y:S01]  /*1a970*/  MUFU.EX2 R190, R190 ;  /* 0x000000be00be7308 */ /* 0x000ee20000000800 */
[C---:B------:R-:W-:Y:S02]  /*1a980*/  FMUL.FTZ R52, R2.reuse, R52 ;  /* 0x0000003402347220 */ /* 0x040fe40000410000 */
[C---:B------:R-:W-:Y:S01]  /*1a990*/  HMMA.16816.F32.BF16 R40, R152.reuse, R166, R40 ;  /* 0x000000a69828723c */ /* 0x040fe20000041828 */
[----:B------:R-:W2:Y:S03]  /*1a9a0*/  LDSM.16.MT88.4 R164, [R204+0x5880] ;  /* 0x00588000cca4783b */ /* 0x000ea60000004200 */
[C---:B------:R-:W-:Y:S02]  /*1a9b0*/  FMUL.FTZ R53, R2.reuse, R53 ;  /* 0x0000003502357220 */ /* 0x040fe40000410000 */
[C---:B------:R-:W-:Y:S01]  /*1a9c0*/  FMUL.FTZ R56, R2.reuse, R56 ;  /* 0x0000003802387220 */ /* 0x040fe20000410000 */
[----:B------:R-:W-:Y:S01]  /*1a9d0*/  MUFU.EX2 R189, R189 ;  /* 0x000000bd00bd7308 */ /* 0x000fe20000000800 */
[C---:B-----5:R-:W-:Y:S04]  /*1a9e0*/  HMMA.16816.F32.BF16 R44, R152.reuse, R168, R44 ;  /* 0x000000a8982c723c */ /* 0x060fe8000004182c */
[C---:B------:R-:W-:Y:S02]  /*1a9f0*/  FMUL.FTZ R57, R2.reuse, R57 ;  /* 0x0000003902397220 */ /* 0x040fe40000410000 */
[C---:B------:R-:W-:Y:S02]  /*1aa00*/  FMUL.FTZ R60, R2.reuse, R60 ;  /* 0x0000003c023c7220 */ /* 0x040fe40000410000 */
[C---:B------:R-:W-:Y:S01]  /*1aa10*/  HMMA.16816.F32.BF16 R48, R152.reuse, R170, R48 ;  /* 0x000000aa9830723c */ /* 0x040fe20000041830 */
[----:B------:R-:W5:Y:S01]  /*1aa20*/  LDSM.16.MT88.4 R168, [R208+0x7080] ;  /* 0x00708000d0a8783b */ /* 0x000f620000004200 */
[----:B------:R-:W3:Y:S02]  /*1aa30*/  MUFU.EX2 R234, R234 ;  /* 0x000000ea00ea7308 */ /* 0x000ee40000000800 */
[----:B------:R-:W-:Y:S02]  /*1aa40*/  FMUL.FTZ R61, R2, R61 ;  /* 0x0000003d023d7220 */ /* 0x000fe40000410000 */
        /* <DEDUP_REMOVED lines=10> */
[----:B------:R-:W-:Y:S01]  /*1aaf0*/  FMUL.FTZ R69, R2, R69 ;  /* 0x0000004502457220 */ /* 0x000fe20000410000 */
[----:B------:R-:W1:Y:S01]  /*1ab00*/  MUFU.EX2 R236, R236 ;  /* 0x000000ec00ec7308 */ /* 0x000e620000000800 */
[C---:B--2---:R-:W-:Y:S04]  /*1ab10*/  HMMA.16816.F32.BF16 R60, R152.reuse, R164, R60 ;  /* 0x000000a4983c723c */ /* 0x044fe8000004183c */
[C---:B------:R-:W-:Y:S02]  /*1ab20*/  FMUL.FTZ R70, R0.reuse, R70 ;  /* 0x0000004600467220 */ /* 0x040fe40000410000 */
[----:B------:R-:W-:Y:S02]  /*1ab30*/  FMUL.FTZ R71, R0, R71 ;  /* 0x0000004700477220 */ /* 0x000fe40000410000 */
[C---:B------:R-:W-:Y:S01]  /*1ab40*/  HMMA.16816.F32.BF16 R64, R152.reuse, R166, R64 ;  /* 0x000000a69840723c */ /* 0x040fe20000041840 */
[----:B------:R-:W2:Y:S01]  /*1ab50*/  LDSM.16.MT88.4 R164, [R205+0x7080] ;  /* 0x00708000cda4783b */ /* 0x000ea20000004200 */
[----:B------:R-:W1:Y:S02]  /*1ab60*/  MUFU.EX2 R235, R235 ;  /* 0x000000eb00eb7308 */ /* 0x000e640000000800 */
[C---:B------:R-:W-:Y:S02]  /*1ab70*/  FMUL.FTZ R72, R2.reuse, R72 ;  /* 0x0000004802487220 */ /* 0x040fe40000410000 */
[----:B------:R-:W-:Y:S02]  /*1ab80*/  FMUL.FTZ R73, R2, R73 ;  /* 0x0000004902497220 */ /* 0x000fe40000410000 */
[C---:B-----5:R-:W-:Y:S04]  /*1ab90*/  HMMA.16816.F32.BF16 R68, R152.reuse, R168, R68 ;  /* 0x000000a89844723c */ /* 0x060fe80000041844 */
[C---:B------:R-:W-:Y:S01]  /*1aba0*/  FMUL.FTZ R74, R0.reuse, R74 ;  /* 0x0000004a004a7220 */ /* 0x040fe20000410000 */
[----:B------:R-:W5:Y:S01]  /*1abb0*/  MUFU.EX2 R237, R237 ;  /* 0x000000ed00ed7308 */ /* 0x000f620000000800 */
        /* <DEDUP_REMOVED lines=75> */
[C---:B------:R-:W-:Y:S03]  /*1b070*/  HMMA.16816.F32.BF16 R124, R152.reuse, R12, R124 ;  /* 0x0000000c987c723c */ /* 0x040fe6000004187c */
[C---:B------:R-:W-:Y:S02]  /*1b080*/  FMUL.FTZ R130, R0.reuse, R130 ;  /* 0x0000008200827220 */ /* 0x040fe40000410000 */
[----:B------:R-:W-:Y:S02]  /*1b090*/  FMUL.FTZ R131, R0, R131 ;  /* 0x0000008300837220 */ /* 0x000fe40000410000 */
[----:B------:R-:W-:Y:S01]  /*1b0a0*/  F2FP.BF16.PACK_AB R12, R184, R181 ;  /* 0x000000b5b80c723e */ /* 0x000fe200000010ff */
[----:B------:R-:W-:Y:S01]  /*1b0b0*/  FFMA.FTZ R158, R2, R231, R158 ;  /* 0x000000e7029e7223 */ /* 0x000fe2000001009e */
[----:B----4-:R-:W-:Y:S03]  /*1b0c0*/  F2FP.BF16.PACK_AB R13, R186, R183 ;  /* 0x000000b7ba0d723e */ /* 0x010fe600000010ff */
[----:B------:R-:W-:Y:S01]  /*1b0d0*/  HMMA.16816.F32.BF16 R128, R152, R14, R128 ;  /* 0x0000000e9880723c */ /* 0x000fe20000041880 */
[----:B------:R-:W4:Y:S02]  /*1b0e0*/  LDSM.16.MT88.4 R152, [R208+0x6080] ;  /* 0x00608000d098783b */ /* 0x000f240000004200 */
[----:B------:R-:W-:Y:S02]  /*1b0f0*/  FFMA.FTZ R6, R0, R229, R6 ;  /* 0x000000e500067223 */ /* 0x000fe40000010006 */
[----:B------:R-:W-:Y:S02]  /*1b100*/  FADD.FTZ R158, R5, R158 ;  /* 0x0000009e059e7221 */ /* 0x000fe40000010000 */
[----:B------:R-:W-:Y:S01]  /*1b110*/  F2FP.BF16.PACK_AB R14, R188, R185 ;  /* 0x000000b9bc0e723e */ /* 0x000fe200000010ff */
[----:B------:R-:W-:Y:S01]  /*1b120*/  FADD.FTZ R6, R7, R6 ;  /* 0x0000000607067221 */ /* 0x000fe20000010000 */
[----:B------:R-:W-:Y:S03]  /*1b130*/  F2FP.BF16.PACK_AB R15, R190, R187 ;  /* 0x000000bbbe0f723e */ /* 0x000fe600000010ff */
[----:B------:R-:W-:Y:S02]  /*1b140*/  FADD.FTZ R159, R159, R158 ;  /* 0x0000009e9f9f7221 */ /* 0x000fe40000010000 */
[----:B------:R-:W-:Y:S02]  /*1b150*/  FADD.FTZ R157, R157, R6 ;  /* 0x000000069d9d7221 */ /* 0x000fe40000010000 */
[C---:B-1----:R-:W-:Y:S05]  /*1b160*/  HMMA.16816.F32.BF16 R8, R12.reuse, R160, R8 ;  /* 0x000000a00c08723c */ /* 0x042fea0000041808 */
[----:B------:R-:W-:Y:S02]  /*1b170*/  FADD.FTZ R180, R180, R159 ;  /* 0x0000009fb4b47221 */ /* 0x000fe40000010000 */
[----:B------:R-:W-:Y:S01]  /*1b180*/  FADD.FTZ R182, R182, R157 ;  /* 0x0000009db6b67221 */ /* 0x000fe20000010000 */
[C---:B------:R-:W-:Y:S01]  /*1b190*/  HMMA.16816.F32.BF16 R132, R12.reuse, R162, R132 ;  /* 0x000000a20c84723c */ /* 0x040fe20000041884 */
[----:B------:R-:W1:Y:S03]  /*1b1a0*/  LDSM.16.MT88.4 R160, [R206+0x6080] ;  /* 0x00608000cea0783b */ /* 0x000e660000004200 */
[----:B------:R-:W-:Y:S01]  /*1b1b0*/  MOV R157, R156 ;  /* 0x0000009c009d7202 */ /* 0x000fe20000000f00 */
[----:B------:R-:W-:Y:S02]  /*1b1c0*/  FADD.FTZ R181, R181, R180 ;  /* 0x000000b4b5b57221 */ /* 0x000fe40000010000 */
[----:B------:R-:W-:Y:S01]  /*1b1d0*/  FADD.FTZ R183, R183, R182 ;  /* 0x000000b6b7b77221 */ /* 0x000fe20000010000 */
[C---:B------:R-:W-:Y:S04]  /*1b1e0*/  HMMA.16816.F32.BF16 R136, R12.reuse, R16, R136 ;  /* 0x000000100c88723c */ /* 0x040fe80000041888 */
        /* <DEDUP_REMOVED lines=36> */
[C---:B------:R-:W-:Y:S01]  /*1b430*/  HMMA.16816.F32.BF16 R96, R12.reuse, R162, R96 ;  /* 0x000000a20c60723c */ /* 0x040fe20000041860 */
[----:B------:R-:W-:Y:S07]  /*1b440*/  LDSM.16.MT88.4 R160, [R205+0x5080] ;  /* 0x00508000cda0783b */ /* 0x000fee0000004200 */
[C---:B------:R-:W-:Y:S08]  /*1b450*/  HMMA.16816.F32.BF16 R100, R12.reuse, R16, R100 ;  /* 0x000000100c64723c */ /* 0x040ff00000041864 */
[C---:B------:R-:W-:Y:S01]  /*1b460*/  HMMA.16816.F32.BF16 R104, R12.reuse, R18, R104 ;  /* 0x000000120c68723c */ /* 0x040fe20000041868 */
[----:B------:R-:W1:Y:S07]  /*1b470*/  LDSM.16.MT88.4 R16, [R208+0x5080] ;  /* 0x00508000d010783b */ /* 0x000e6e0000004200 */
[C---:B--2---:R-:W-:Y:S08]  /*1b480*/  HMMA.16816.F32.BF16 R108, R12.reuse, R164, R108 ;  /* 0x000000a40c6c723c */ /* 0x044ff0000004186c */
[C---:B------:R-:W-:Y:S01]  /*1b490*/  HMMA.16816.F32.BF16 R112, R12.reuse, R166, R112 ;  /* 0x000000a60c70723c */ /* 0x040fe20000041870 */
[----:B------:R-:W-:Y:S07]  /*1b4a0*/  LDSM.16.MT88.4 R164, [R204+0x6880] ;  /* 0x00688000cca4783b */ /* 0x000fee0000004200 */
[C---:B------:R-:W-:Y:S08]  /*1b4b0*/  HMMA.16816.F32.BF16 R116, R12.reuse, R20, R116 ;  /* 0x000000140c74723c */ /* 0x040ff00000041874 */
[C---:B------:R-:W-:Y:S01]  /*1b4c0*/  HMMA.16816.F32.BF16 R120, R12.reuse, R22, R120 ;  /* 0x000000160c78723c */ /* 0x040fe20000041878 */
[----:B------:R-:W2:Y:S07]  /*1b4d0*/  LDSM.16.MT88.4 R20, [R204+0x5080] ;  /* 0x00508000cc14783b */ /* 0x000eae0000004200 */
[C---:B---3--:R-:W-:Y:S08]  /*1b4e0*/  HMMA.16816.F32.BF16 R124, R12.reuse, R152, R124 ;  /* 0x000000980c7c723c */ /* 0x048ff0000004187c */
[----:B------:R-:W-:Y:S07]  /*1b4f0*/  HMMA.16816.F32.BF16 R128, R12, R154, R128 ;  /* 0x0000009a0c80723c */ /* 0x000fee0000041880 */
[----:B------:R-:W-:Y:S01]  /*1b500*/  F2FP.BF16.PACK_AB R12, R234, R189 ;  /* 0x000000bdea0c723e */ /* 0x000fe200000010ff */
[----:B------:R-:W-:Y:S01]  /*1b510*/  FADD.FTZ R189, R189, R188 ;  /* 0x000000bcbdbd7221 */ /* 0x000fe20000010000 */
[----:B------:R-:W-:Y:S03]  /*1b520*/  F2FP.BF16.PACK_AB R13, R236, R191 ;  /* 0x000000bfec0d723e */ /* 0x000fe600000010ff */
[----:B------:R-:W-:Y:S01]  /*1b530*/  F2FP.BF16.PACK_AB R14, R238, R235 ;  /* 0x000000ebee0e723e */ /* 0x000fe200000010ff */
[----:B------:R-:W-:Y:S01]  /*1b540*/  FADD.FTZ R191, R191, R190 ;  /* 0x000000bebfbf7221 */ /* 0x000fe20000010000 */
[----:B-----5:R-:W-:Y:S01]  /*1b550*/  F2FP.BF16.PACK_AB R15, R240, R237 ;  /* 0x000000edf00f723e */ /* 0x020fe200000010ff */
[----:B------:R-:W-:Y:S02]  /*1b560*/  FADD.FTZ R234, R234, R189 ;  /* 0x000000bdeaea7221 */ /* 0x000fe40000010000 */
[----:B------:R-:W-:Y:S02]  /*1b570*/  FADD.FTZ R236, R236, R191 ;  /* 0x000000bfecec7221 */ /* 0x000fe40000010000 */
[----:B------:R-:W-:Y:S02]  /*1b580*/  FADD.FTZ R231, R235, R234 ;  /* 0x000000eaebe77221 */ /* 0x000fe40000010000 */
[C---:B-1----:R-:W-:Y:S01]  /*1b590*/  HMMA.16816.F32.BF16 R152, R12.reuse, R16, R8 ;  /* 0x000000100c98723c */ /* 0x042fe20000041808 */
[----:B------:R-:W1:Y:S02]  /*1b5a0*/  LDSM.16.MT88.4 R8, [R208+0x6880] ;  /* 0x00688000d008783b */ /* 0x000e640000004200 */
[----:B------:R-:W-:Y:S02]  /*1b5b0*/  FADD.FTZ R229, R237, R236 ;  /* 0x000000ecede57221 */ /* 0x000fe40000010000 */
[----:B------:R-:W-:Y:S02]  /*1b5c0*/  FADD.FTZ R231, R238, R231 ;  /* 0x000000e7eee77221 */ /* 0x000fe40000010000 */
[----:B------:R-:W-:Y:S01]  /*1b5d0*/  FADD.FTZ R229, R240, R229 ;  /* 0x000000e5f0e57221 */ /* 0x000fe20000010000 */
[C---:B------:R-:W-:Y:S01]  /*1b5e0*/  HMMA.16816.F32.BF16 R132, R12.reuse, R18, R132 ;  /* 0x000000120c84723c */ /* 0x040fe20000041884 */
[----:B------:R-:W3:Y:S07]  /*1b5f0*/  LDSM.16.MT88.4 R16, [R206+0x6880] ;  /* 0x00688000ce10783b */ /* 0x000eee0000004200 */
[C---:B------:R-:W-:Y:S08]  /*1b600*/  HMMA.16816.F32.BF16 R136, R12.reuse, R24, R136 ;  /* 0x000000180c88723c */ /* 0x040ff00000041888 */
        /* <DEDUP_REMOVED lines=15> */
[C---:B------:R-:W-:Y:S08]  /*1b700*/  HMMA.16816.F32.BF16 R56, R12.reuse, R26, R56 ;  /* 0x0000001a0c38723c */ /* 0x040ff00000041838 */
[C---:B------:R-:W-:Y:S08]  /*1b710*/  HMMA.16816.F32.BF16 R60, R12.reuse, R164, R60 ;  /* 0x000000a40c3c723c */ /* 0x040ff0000004183c */
[C---:B------:R-:W-:Y:S08]  /*1b720*/  HMMA.16816.F32.BF16 R64, R12.reuse, R166, R64 ;  /* 0x000000a60c40723c */ /* 0x040ff00000041840 */
        /* <DEDUP_REMOVED lines=13> */
[C---:B---3--:R-:W-:Y:S08]  /*1b800*/  HMMA.16816.F32.BF16 R116, R12.reuse, R16, R116 ;  /* 0x000000100c74723c */ /* 0x048ff00000041874 */
[C---:B------:R-:W-:Y:S08]  /*1b810*/  HMMA.16816.F32.BF16 R120, R12.reuse, R18, R120 ;  /* 0x000000120c78723c */ /* 0x040ff00000041878 */
[C---:B--2---:R-:W-:Y:S08]  /*1b820*/  HMMA.16816.F32.BF16 R124, R12.reuse, R20, R124 ;  /* 0x000000140c7c723c */ /* 0x044ff0000004187c */
[----:B------:R-:W-:Y:S01]  /*1b830*/  HMMA.16816.F32.BF16 R128, R12, R22, R128 ;  /* 0x000000160c80723c */ /* 0x000fe20000041880 */
[----:B------:R-:W-:-:S07]  /*1b840*/  @P0 BRA `(.L_x_3605) ;  /* 0xffffd4b000000947 */ /* 0x000fce000383ffff */
.L_x_3600:
[----:B------:R-:W1:Y:S01]  /*1b850*/  SHFL.BFLY PT, R6, R231, 0x2, 0x1f ;  /* 0x0c401f00e7067f89 */ /* 0x000e6200000e0000 */
[----:B------:R-:W-:-:S02]  /*1b860*/  MOV R4, RZ ;  /* 0x000000ff00047202 */ /* 0x000fc40000000f00 */
[----:B------:R-:W-:Y:S01]  /*1b870*/  MOV R2, RZ ;  /* 0x000000ff00027202 */ /* 0x000fe20000000f00 */
[----:B------:R-:W2:Y:S01]  /*1b880*/  SHFL.BFLY PT, R0, R229, 0x2, 0x1f ;  /* 0x0c401f00e5007f89 */ /* 0x000ea200000e0000 */
        /* <DEDUP_REMOVED lines=9> */
[----:B------:R-:W-:Y:S02]  /*1b920*/  MOV R7, 0xff800000 ;  /* 0xff80000000077802 */ /* 0x000fe40000000f00 */
[----:B------:R-:W-:-:S09]  /*1b930*/  FSETP.NE.FTZ.AND P0, PT, R0, RZ, PT ;  /* 0x000000ff0000720b */ /* 0x000fd20003f15000 */
[----:B------:R-:W1:Y:S01]  /*1b940*/  @P1 MUFU.RCP R4, R5 ;  /* 0x0000000500041308 */ /* 0x000e620000001000 */
[----:B------:R-:W-:-:S03]  /*1b950*/  @P1 MOV R9, 0x3f317218 ;  /* 0x3f31721800091802 */ /* 0x000fc60000000f00 */
[----:B------:R-:W-:-:S04]  /*1b960*/  @P0 MOV R8, 0x3f317218 ;  /* 0x3f31721800080802 */ /* 0x000fc80000000f00 */
        /* <DEDUP_REMOVED lines=13> */
[----:B------:R-:W-:Y:S02]  /*1ba40*/  @P1 FMUL.FTZ R5, R9, c[0x0][0x2d0] ;  /* 0x0000b40009051a20 */ /* 0x000fe40000410000 */
        /* <DEDUP_REMOVED lines=123> */
.L_x_3516:
        /* <DEDUP_REMOVED lines=20> */
[----:B-1--4-:R-:W-:Y:S02]  /*1c340*/  SHF.R.S32.HI R3, RZ, 0x1f, R0 ;  /* 0x0000001fff037819 */ /* 0x012fe40000011400 */
[----:B------:R-:W-:-:S02]  /*1c350*/  F2FP.BF16.PACK_AB R28, R29, R28 ;  /* 0x0000001c1d1c723e */ /* 0x000fc400000010ff */
[----:B------:R-:W-:Y:S02]  /*1c360*/  LEA.HI R2, R3, R0, RZ, 0x2 ;  /* 0x0000000003027211 */ /* 0x000fe400078f10ff */
[----:B------:R-:W-:Y:S02]  /*1c370*/  F2FP.BF16.PACK_AB R30, R31, R30 ;  /* 0x0000001e1f1e723e */ /* 0x000fe400000010ff */
[--C-:B------:R-:W-:Y:S02]  /*1c380*/  SHF.R.S32.HI R8, RZ, 0x2, R2.reuse ;  /* 0x00000002ff087819 */ /* 0x100fe40000011402 */
[----:B---3--:R-:W-:Y:S02]  /*1c390*/  SHF.R.S32.HI R5, RZ, 0x1f, R2 ;  /* 0x0000001fff057819 */ /* 0x008fe40000011402 */
[----:B------:R-:W-:Y:S02]  /*1c3a0*/  LOP3.LUT R9, R2, 0xfffffffc, RZ, 0xc0, !PT ;  /* 0xfffffffc02097812 */ /* 0x000fe400078ec0ff */
[----:B------:R-:W-:-:S02]  /*1c3b0*/  LEA.HI R5, R5, R8, RZ, 0x3 ;  /* 0x0000000805057211 */ /* 0x000fc400078f18ff */
[----:B------:R-:W-:Y:S01]  /*1c3c0*/  F2FP.BF16.PACK_AB R32, R33, R32 ;  /* 0x000000202120723e */ /* 0x000fe200000010ff */
[----:B------:R-:W-:Y:S01]  /*1c3d0*/  IMAD.IADD R9, R0, 0x1, -R9 ;  /* 0x0000000100097824 */ /* 0x000fe200078e0a09 */
[----:B------:R-:W-:Y:S02]  /*1c3e0*/  LOP3.LUT R5, R5, 0xfffffff8, RZ, 0xc0, !PT ;  /* 0xfffffff805057812 */ /* 0x000fe400078ec0ff */
[----:B------:R-:W-:Y:S02]  /*1c3f0*/  F2FP.BF16.PACK_AB R34, R35, R34 ;  /* 0x000000222322723e */ /* 0x000fe400000010ff */
[----:B------:R-:W-:Y:S01]  /*1c400*/  F2FP.BF16.PACK_AB R36, R37, R36 ;  /* 0x000000242524723e */ /* 0x000fe200000010ff */
[----:B------:R-:W-:Y:S01]  /*1c410*/  IMAD.IADD R8, R8, 0x1, -R5 ;  /* 0x0000000108087824 */ /* 0x000fe200078e0a05 */
[----:B------:R-:W-:Y:S02]  /*1c420*/  LEA.HI R5, R3, R0, RZ, 0x5 ;  /* 0x0000000003057211 */ /* 0x000fe400078f28ff */
[----:B------:R-:W-:Y:S01]  /*1c430*/  F2FP.BF16.PACK_AB R38, R39, R38 ;  /* 0x000000262726723e */ /* 0x000fe200000010ff */
[----:B------:R-:W-:Y:S01]  /*1c440*/  IMAD.SHL.U32 R10, R8, 0x40, RZ ;  /* 0x00000040080a7824 */ /* 0x000fe200078e00ff */
[----:B------:R-:W-:-:S02]  /*1c450*/  SHF.R.S32.HI R2, RZ, 0x5, R5 ;  /* 0x00000005ff027819 */ /* 0x000fc40000011405 */
[----:B------:R-:W-:Y:S02]  /*1c460*/  LOP3.LUT R12, R8, 0x1, RZ, 0xc0, !PT ;  /* 0x00000001080c7812 */ /* 0x000fe400078ec0ff */
        /* <DEDUP_REMOVED lines=13> */
[C---:B------:R-:W-:Y:S01]  /*1c540*/  IMAD.IADD R15, R11.reuse, 0x1, R8 ;  /* 0x000000010b0f7824 */ /* 0x040fe200078e0208 */
[C---:B------:R-:W-:Y:S02]  /*1c550*/  IADD3 R10, R11.reuse, 0x80, RZ ;  /* 0x000000800b0a7810 */ /* 0x040fe40007ffe0ff */
[----:B------:R-:W-:Y:S02]  /*1c560*/  IADD3 R13, R11, 0x70, RZ ;  /* 0x000000700b0d7810 */ /* 0x000fe40007ffe0ff */
[----:B------:R-:W-:Y:S01]  /*1c570*/  @P0 IADD3 R13, R10, 0x10, RZ ;  /* 0x000000100a0d0810 */ /* 0x000fe20007ffe0ff */
[----:B------:R-:W-:Y:S01]  /*1c580*/  IMAD.MOV.U32 R10, RZ, RZ, 0x40 ;  /* 0x00000040ff0a7424 */ /* 0x000fe200078e00ff */
[----:B------:R-:W-:-:S02]  /*1c590*/  F2FP.BF16.PACK_AB R46, R47, R46 ;  /* 0x0000002e2f2e723e */ /* 0x000fc400000010ff */
[----:B------:R-:W-:Y:S01]  /*1c5a0*/  F2FP.BF16.PACK_AB R48, R49, R48 ;  /* 0x000000303130723e */ /* 0x000fe200000010ff */
[--C-:B------:R-:W-:Y:S01]  /*1c5b0*/  IMAD.IADD R17, R8, 0x1, R13.reuse ;  /* 0x0000000108117824 */ /* 0x100fe200078e020d */
[----:B------:R-:W-:Y:S02]  /*1c5c0*/  SEL R10, R10, 0xffffffc0, !P2 ;  /* 0xffffffc00a0a7807 */ /* 0x000fe40005000000 */
        /* <DEDUP_REMOVED lines=9> */
[----:B------:R-:W-:Y:S01]  /*1c660*/  F2FP.BF16.PACK_AB R58, R59, R58 ;  /* 0x0000003a3b3a723e */ /* 0x000fe200000010ff */
[----:B------:R-:W-:Y:S01]  /*1c670*/  IMAD.U32 R10, RZ, RZ, UR4 ;  /* 0x00000004ff0a7e24 */ /* 0x000fe2000f8e00ff */
        /* <DEDUP_REMOVED lines=109> */
[----:B--2---:R-:W-:-:S05]  /*1cd50*/  IMAD.MOV.U32 R4, RZ, RZ, c[0x0][0x388] ;  /* 0x0000e200ff047624 */ /* 0x004fca00078e00ff */
[----:B------:R-:W-:Y:S02]  /*1cd60*/  IMAD.U32 R12, RZ, RZ, UR4 ;  /* 0x00000004ff0c7e24 */ /* 0x000fe4000f8e00ff */
[----:B------:R-:W-:-:S05]  /*1cd70*/  IMAD.U32 R13, RZ, RZ, UR5 ;  /* 0x00000005ff0d7e24 */ /* 0x000fca000f8e00ff */
        /* <DEDUP_REMOVED lines=12> */
.L_x_3607:
[----:B---3--:R-:W-:Y:S01]  /*1ce40*/  SHF.R.S32.HI R11, RZ, 0x1f, R2 ;  /* 0x0000001fff0b7819 */ /* 0x008fe20000011402 */
        /* <DEDUP_REMOVED lines=11> */
[----:B------:R-:W-:Y:S01]  /*1cf00*/  SHF.R.S32.HI R10, RZ, 0x1f, R5 ;  /* 0x0000001fff0a7819 */ /* 0x000fe20000011405 */
[----:B------:R-:W-:Y:S01]  /*1cf10*/  IMAD.IADD R2, R2, 0x1, -R11 ;  /* 0x0000000102027824 */ /* 0x000fe200078e0a0b */
[----:B------:R-:W-:Y:S01]  /*1cf20*/  LEA.HI R8, R9, R9, RZ, 0x1 ;  /* 0x0000000909087211 */ /* 0x000fe200078f08ff */
[----:B------:R-:W-:Y:S01]  /*1cf30*/  UMOV UR10, UR20 ;  /* 0x00000014000a7c82 */ /* 0x000fe20008000000 */
[----:B------:R-:W-:Y:S01]  /*1cf40*/  LEA.HI R11, R10, R5, RZ, 0x2 ;  /* 0x000000050a0b7211 */ /* 0x000fe200078f10ff */
[----:B------:R-:W-:Y:S01]  /*1cf50*/  UMOV UR11, UR21 ;  /* 0x00000015000b7c82 */ /* 0x000fe20008000000 */
        /* <DEDUP_REMOVED lines=8> */
[----:B------:R-:W-:Y:S01]  /*1cfe0*/  USEL UR22, UR22, URZ, !UP1 ;  /* 0x0000003f16167287 */ /* 0x000fe2000c800000 */
[----:B------:R-:W-:Y:S01]  /*1cff0*/  LEA.HI R3, R3, R0, RZ, 0x6 ;  /* 0x0000000003037211 */ /* 0x000fe200078f30ff */
[----:B------:R-:W-:Y:S01]  /*1d000*/  ULDC.64 UR6, c[0x0][0x498] ;  /* 0x0001260000067ab9 */ /* 0x000fe20000000a00 */
[----:B------:R-:W-:Y:S01]  /*1d010*/  IMAD R8, R9, 0x8, R2 ;  /* 0x0000000809087824 */ /* 0x000fe200078e0202 */
[----:B------:R-:W-:Y:S01]  /*1d020*/  UIMAD UR13, UR9, UR6, URZ ;  /* 0x00000006090d72a4 */ /* 0x000fe2000f8e023f */
[----:B------:R-:W-:Y:S01]  /*1d030*/  BSSY B0, `(.L_x_3608) ;  /* 0x000007e000007945 */ /* 0x000fe20003800000 */
[----:B------:R-:W-:-:S02]  /*1d040*/  UIADD3 UR11, UR11, UR8, URZ ;  /* 0x000000080b0b7290 */ /* 0x000fc4000fffe03f */
[----:B-1----:R-:W-:Y:S01]  /*1d050*/  LEA R8, R75, R8, 0x7 ;  /* 0x000000084b087211 */ /* 0x002fe200078e38ff */
[----:B------:R-:W-:Y:S02]  /*1d060*/  UIMAD UR7, UR22, UR7, UR13 ;  /* 0x00000007160772a4 */ /* 0x000fe4000f8e020d */
[----:B------:R-:W-:Y:S02]  /*1d070*/  UIMAD.WIDE.U32 UR10, UR22, UR6, UR10 ;  /* 0x00000006160a72a5 */ /* 0x000fe4000f8e000a */
[----:B------:R-:W-:Y:S01]  /*1d080*/  @P1 IMAD.HI.U32 R5, R8, c[0x0][0x4ec], RZ ;  /* 0x00013b0008051a27 */ /* 0x000fe200078e00ff */
[----:B------:R-:W-:Y:S02]  /*1d090*/  ULDC.64 UR4, c[0x0][0x3a0] ;  /* 0x0000e80000047ab9 */ /* 0x000fe40000000a00 */
[----:B------:R-:W-:Y:S01]  /*1d0a0*/  UIMAD UR12, UR21, UR4, URZ ;  /* 0x00000004150c72a4 */ /* 0x000fe2000f8e023f */
[----:B------:R-:W-:Y:S01]  /*1d0b0*/  IMAD.MOV.U32 R10, RZ, RZ, R8 ;  /* 0x000000ffff0a7224 */ /* 0x000fe200078e0008 */
[----:B------:R-:W-:Y:S01]  /*1d0c0*/  @P1 SHF.R.U32.HI R10, RZ, c[0x0][0x4f0], R5 ;  /* 0x00013c00ff0a1a19 */ /* 0x000fe20000011605 */
[----:B------:R-:W-:Y:S01]  /*1d0d0*/  UIMAD.WIDE.U32 UR18, UR20, UR4, URZ ;  /* 0x00000004141272a5 */ /* 0x000fe2000f8e003f */
[----:B------:R-:W-:Y:S01]  /*1d0e0*/  LOP3.LUT R5, R16, 0xfffffff8, RZ, 0xc0, !PT ;  /* 0xfffffff810057812 */ /* 0x000fe200078ec0ff */
[----:B------:R-:W-:Y:S01]  /*1d0f0*/  UIMAD UR12, UR20, UR5, UR12 ;  /* 0x00000005140c72a4 */ /* 0x000fe2000f8e020c */
[----:B------:R-:W-:Y:S01]  /*1d100*/  SHF.R.S32.HI R16, RZ, 0x3, R16 ;  /* 0x00000003ff107819 */ /* 0x000fe20000011410 */
[----:B------:R-:W-:Y:S01]  /*1d110*/  IMAD.MOV R9, RZ, RZ, -R10 ;  /* 0x000000ffff097224 */ /* 0x000fe200078e0a0a */
        /* <DEDUP_REMOVED lines=33> */
[----:B------:R-:W-:Y:S01]  /*1d330*/  UIADD3 UR7, UR17, UR7, URZ ;  /* 0x0000000711077290 */ /* 0x000fe2000fffe03f */
[----:B------:R-:W-:Y:S01]  /*1d340*/  LOP3.LUT R5, R8, R5, RZ, 0x3c, !PT ;  /* 0x0000000508057212 */ /* 0x000fe200078e3cff */
[--C-:B------:R-:W-:Y:S01]  /*1d350*/  IMAD.MOV R18, RZ, RZ, -R12.reuse ;  /* 0x000000ffff127224 */ /* 0x100fe200078e0a0c */
[----:B------:R-:W-:Y:S01]  /*1d360*/  SHFL.IDX PT, R10, R17, RZ, 0x1c1f ;  /* 0x001c1fff110a7589 */ /* 0x000fe200000e0000 */
[----:B------:R-:W-:Y:S01]  /*1d370*/  SHF.R.S32.HI R13, RZ, 0x1f, R12 ;  /* 0x0000001fff0d7819 */ /* 0x000fe2000001140c */
[----:B------:R-:W-:Y:S01]  /*1d380*/  IMAD.U32 R21, RZ, RZ, UR17 ;  /* 0x00000011ff157e24 */ /* 0x000fe2000f8e00ff */
[----:B------:R-:W-:Y:S01]  /*1d390*/  MOV R20, UR16 ;  /* 0x0000001000147c02 */ /* 0x000fe20008000f00 */
[----:B------:R-:W1:Y:S01]  /*1d3a0*/  SHFL.IDX PT, R11, R14, RZ, 0x1c1f ;  /* 0x001c1fff0e0b7589 */ /* 0x000e6200000e0000 */
[----:B------:R-:W-:Y:S02]  /*1d3b0*/  IMAD R18, R18, c[0x0][0x4e8], R15 ;  /* 0x00013a0012127a24 */ /* 0x000fe400078e020f */
[----:B------:R-:W-:Y:S01]  /*1d3c0*/  IMAD R15, R75, 0x80, R2 ;  /* 0x000000804b0f7824 */ /* 0x000fe200078e0202 */
[----:B------:R-:W-:Y:S01]  /*1d3d0*/  SHFL.IDX PT, R8, R17, 0x1, 0x1c1f ;  /* 0x003c1f0011087f89 */ /* 0x000fe200000e0000 */
[----:B------:R-:W-:-:S02]  /*1d3e0*/  IMAD.U32 R21, RZ, RZ, UR7 ;  /* 0x00000007ff157e24 */ /* 0x000fc4000f8e00ff */
[----:B------:R-:W-:Y:S01]  /*1d3f0*/  IMAD R13, R13, c[0x0][0x3e0], RZ ;  /* 0x0000f8000d0d7a24 */ /* 0x000fe200078e02ff */
[----:B------:R-:W2:Y:S01]  /*1d400*/  SHFL.IDX PT, R9, R14, 0x1, 0x1c1f ;  /* 0x003c1f000e097f89 */ /* 0x000ea200000e0000 */
[----:B-----5:R-:W-:Y:S01]  /*1d410*/  IMAD R2, R4, c[0x0][0x4e8], RZ ;  /* 0x00013a0004027a24 */ /* 0x020fe200078e02ff */
[C---:B------:R-:W-:Y:S01]  /*1d420*/  IADD3 R19, R15.reuse, 0x8, RZ ;  /* 0x000000080f137810 */ /* 0x040fe20007ffe0ff */
[C---:B------:R-:W-:Y:S01]  /*1d430*/  IMAD R13, R12.reuse, c[0x0][0x3e4], R13 ;  /* 0x0000f9000c0d7a24 */ /* 0x040fe200078e020d */
[----:B------:R-:W-:Y:S01]  /*1d440*/  SHF.R.S32.HI R4, RZ, 0x1f, R18 ;  /* 0x0000001fff047819 */ /* 0x000fe20000011412 */
[----:B------:R-:W-:Y:S01]  /*1d450*/  IMAD.WIDE.U32 R20, R12, c[0x0][0x3e0], R20 ;  /* 0x0000f8000c147a25 */ /* 0x000fe200078e0014 */
[-C--:B------:R-:W-:Y:S02]  /*1d460*/  ISETP.GE.OR P1, PT, R15, R2.reuse, P2 ;  /* 0x000000020f00720c */ /* 0x080fe40001726670 */
[----:B------:R-:W-:Y:S01]  /*1d470*/  ISETP.GE.OR P0, PT, R19, R2, P2 ;  /* 0x000000021300720c */ /* 0x000fe20001706670 */
[----:B------:R-:W-:Y:S01]  /*1d480*/  IMAD.SHL.U32 R12, R3, 0x8, RZ ;  /* 0x00000008030c7824 */ /* 0x000fe200078e00ff */
[----:B------:R-:W-:Y:S01]  /*1d490*/  IADD3 R21, R21, R13, RZ ;  /* 0x0000000d15157210 */ /* 0x000fe20007ffe0ff */
[----:B------:R-:W-:-:S02]  /*1d4a0*/  IMAD R3, R4, c[0x0][0x3d8], RZ ;  /* 0x0000f60004037a24 */ /* 0x000fc400078e02ff */
[----:B------:R-:W-:Y:S01]  /*1d4b0*/  IMAD R75, R75, 0x80, R16 ;  /* 0x000000804b4b7824 */ /* 0x000fe200078e0210 */
[----:B------:R-:W-:Y:S01]  /*1d4c0*/  LOP3.LUT R5, R5, 0x7ffffe00, R12, 0xf8, !PT ;  /* 0x7ffffe0005057812 */ /* 0x000fe200078ef80c */
[C---:B------:R-:W-:Y:S02]  /*1d4d0*/  IMAD R3, R18.reuse, c[0x0][0x3dc], R3 ;  /* 0x0000f70012037a24 */ /* 0x040fe400078e0203 */
[----:B------:R-:W-:Y:S02]  /*1d4e0*/  IMAD.WIDE.U32 R18, R18, c[0x0][0x3d8], R20 ;  /* 0x0000f60012127a25 */ /* 0x000fe400078e0014 */
[----:B-1----:R1:W-:Y:S02]  /*1d4f0*/  @!P1 ST.E [R10.64], R6 ;  /* 0x000000060a009985 */ /* 0x0023e4000c10191a */
[----:B------:R-:W-:Y:S02]  /*1d500*/  IMAD.SHL.U32 R76, R5, 0x2, RZ ;  /* 0x00000002054c7824 */ /* 0x000fe400078e00ff */
        /* <DEDUP_REMOVED lines=48> */
.L_x_3609:
[----:B--234-:R-:W-:Y:S05]  /*1d810*/  BSYNC B0 ;  /* 0x0000000000007941 */ /* 0x01cfea0003800000 */
.L_x_3608:
        /* <DEDUP_REMOVED lines=30> */
.L_x_3611:
[----:B------:R-:W-:Y:S05]  /*1da00*/  BSYNC B0 ;  /* 0x0000000000007941 */ /* 0x000fea0003800000 */
.L_x_3610:
        /* <DEDUP_REMOVED lines=30> */
.L_x_3613:
[----:B------:R-:W-:Y:S05]  /*1dbf0*/  BSYNC B0 ;  /* 0x0000000000007941 */ /* 0x000fea0003800000 */
.L_x_3612:
        /* <DEDUP_REMOVED lines=31> */
.L_x_3606:
        /* <DEDUP_REMOVED lines=18> */
[----:B----4-:R-:W-:-:S05]  /*1df10*/  IMAD.U32 R3, RZ, RZ, UR5 ;  /* 0x00000005ff037e24 */ /* 0x010fca000f8e00ff */
        /* <DEDUP_REMOVED lines=12> */
.L_x_3614:
        /* <DEDUP_REMOVED lines=28> */
[C---:B---3--:R-:W-:Y:S02]  /*1e1a0*/  IADD3 R5, -R6.reuse, RZ, RZ ;  /* 0x000000ff06057210 */ /* 0x048fe40007ffe1ff */
        /* <DEDUP_REMOVED lines=14> */
.L_x_3616:
[----:B------:R-:W-:Y:S05]  /*1e290*/  BSYNC B0 ;  /* 0x0000000000007941 */ /* 0x000fea0003800000 */
.L_x_3615:
[----:B-1-3--:R-:W1:Y:S01]  /*1e2a0*/  S2R R5, SR_CTAID.X ;  /* 0x0000000000057919 */ /* 0x00ae620000002500 */
        /* <DEDUP_REMOVED lines=76> */
.L_x_3618:
[----:B------:R-:W-:Y:S05]  /*1e770*/  BSYNC B0 ;  /* 0x0000000000007941 */ /* 0x000fea0003800000 */
.L_x_3617:
        /* <DEDUP_REMOVED lines=27> */
.L_x_3620:
[----:B------:R-:W-:Y:S05]  /*1e930*/  BSYNC B0 ;  /* 0x0000000000007941 */ /* 0x000fea0003800000 */
.L_x_3619:
        /* <DEDUP_REMOVED lines=27> */
.L_x_3622:
[----:B------:R-:W-:Y:S05]  /*1eaf0*/  BSYNC B0 ;  /* 0x0000000000007941 */ /* 0x000fea0003800000 */
.L_x_3621:
        /* <DEDUP_REMOVED lines=28> */
.L_x_3589:
[----:B------:R-:W-:Y:S01]  /*1ecc0*/  IMAD.MOV.U32 R14, RZ, RZ, 0x1 ;  /* 0x00000001ff0e7424 */ /* 0x000fe200078e00ff */
[----:B-1----:R-:W-:Y:S02]  /*1ecd0*/  MOV R13, 0x181f ;  /* 0x0000181f000d7802 */ /* 0x002fe40000000f00 */
[----:B------:R-:W-:Y:S02]  /*1ece0*/  MOV R12, 0x1ed00 ;  /* 0x0001ed00000c7802 */ /* 0x000fe40000000f00 */
[----:B------:R-:W-:Y:S05]  /*1ecf0*/  CALL.REL.NOINC `($__internal_20_$__cuda_sm70_shflsync_idx_p) ;  /* 0x000001d000007944 */ /* 0x000fea0003c00000 */
[----:B--2---:R-:W-:Y:S01]  /*1ed00*/  IMAD.MOV.U32 R0, RZ, RZ, R13 ;  /* 0x000000ffff007224 */ /* 0x004fe200078e000d */
[----:B-1----:R-:W-:Y:S01]  /*1ed10*/  MOV R14, 0x1 ;  /* 0x00000001000e7802 */ /* 0x002fe20000000f00 */
[----:B------:R-:W-:Y:S01]  /*1ed20*/  IMAD.MOV.U32 R15, RZ, RZ, R22 ;  /* 0x000000ffff0f7224 */ /* 0x000fe200078e0016 */
[----:B------:R-:W-:Y:S02]  /*1ed30*/  MOV R13, 0x181f ;  /* 0x0000181f000d7802 */ /* 0x000fe40000000f00 */
[----:B------:R-:W-:Y:S02]  /*1ed40*/  MOV R12, 0x1ed60 ;  /* 0x0001ed60000c7802 */ /* 0x000fe40000000f00 */
[----:B------:R-:W-:Y:S05]  /*1ed50*/  CALL.REL.NOINC `($__internal_20_$__cuda_sm70_shflsync_idx_p) ;  /* 0x0000017000007944 */ /* 0x000fea0003c00000 */
[----:B-12---:R-:W-:Y:S05]  /*1ed60*/  BRA `(.L_x_3623) ;  /* 0xffff47c000007947 */ /* 0x006fea000383ffff */
.L_x_3597:
[----:B----4-:R-:W-:Y:S01]  /*1ed70*/  MOV R13, 0x181f ;  /* 0x0000181f000d7802 */ /* 0x010fe20000000f00 */
[----:B------:R-:W-:Y:S01]  /*1ed80*/  IMAD.MOV.U32 R14, RZ, RZ, 0x1 ;  /* 0x00000001ff0e7424 */ /* 0x000fe200078e00ff */
[----:B------:R-:W-:Y:S02]  /*1ed90*/  MOV R12, 0x1edb0 ;  /* 0x0001edb0000c7802 */ /* 0x000fe40000000f00 */
[----:B-123--:R-:W-:Y:S05]  /*1eda0*/  CALL.REL.NOINC `($__internal_20_$__cuda_sm70_shflsync_idx_p) ;  /* 0x0000012000007944 */ /* 0x00efea0003c00000 */
[----:B-1----:R-:W-:Y:S01]  /*1edb0*/  MOV R14, 0x1 ;  /* 0x00000001000e7802 */ /* 0x002fe20000000f00 */
[----:B--2---:R-:W-:Y:S01]  /*1edc0*/  IMAD.MOV.U32 R8, RZ, RZ, R13 ;  /* 0x000000ffff087224 */ /* 0x004fe200078e000d */
[----:B------:R-:W-:Y:S01]  /*1edd0*/  MOV R13, 0x181f ;  /* 0x0000181f000d7802 */ /* 0x000fe20000000f00 */
[----:B------:R-:W-:Y:S01]  /*1ede0*/  IMAD.MOV.U32 R15, RZ, RZ, R3 ;  /* 0x000000ffff0f7224 */ /* 0x000fe200078e0003 */
[----:B------:R-:W-:Y:S02]  /*1edf0*/  MOV R12, 0x1ee10 ;  /* 0x0001ee10000c7802 */ /* 0x000fe40000000f00 */
[----:B------:R-:W-:Y:S05]  /*1ee00*/  CALL.REL.NOINC `($__internal_20_$__cuda_sm70_shflsync_idx_p) ;  /* 0x000000c000007944 */ /* 0x000fea0003c00000 */
[----:B-12---:R-:W-:-:S05]  /*1ee10*/  BRA `(.L_x_3624) ;  /* 0xffff720000007947 */ /* 0x006fca000383ffff */
.L_x_3603:
[----:B-1----:R-:W-:Y:S01]  /*1ee20*/  MOV R13, 0x181f ;  /* 0x0000181f000d7802 */ /* 0x002fe20000000f00 */
[----:B------:R-:W-:Y:S01]  /*1ee30*/  IMAD.MOV.U32 R14, RZ, RZ, 0x1 ;  /* 0x00000001ff0e7424 */ /* 0x000fe200078e00ff */
[----:B------:R-:W-:Y:S02]  /*1ee40*/  MOV R12, 0x1ee60 ;  /* 0x0001ee60000c7802 */ /* 0x000fe40000000f00 */
[----:B---3--:R-:W-:Y:S05]  /*1ee50*/  CALL.REL.NOINC `($__internal_20_$__cuda_sm70_shflsync_idx_p) ;  /* 0x0000007000007944 */ /* 0x008fea0003c00000 */
[----:B-1----:R-:W-:Y:S01]  /*1ee60*/  MOV R14, 0x1 ;  /* 0x00000001000e7802 */ /* 0x002fe20000000f00 */
[----:B--2---:R-:W-:Y:S01]  /*1ee70*/  IMAD.MOV.U32 R5, RZ, RZ, R13 ;  /* 0x000000ffff057224 */ /* 0x004fe200078e000d */
[----:B------:R-:W-:Y:S01]  /*1ee80*/  MOV R13, 0x181f ;  /* 0x0000181f000d7802 */ /* 0x000fe20000000f00 */
[----:B------:R-:W-:Y:S01]  /*1ee90*/  IMAD.MOV.U32 R15, RZ, RZ, R4 ;  /* 0x000000ffff0f7224 */ /* 0x000fe200078e0004 */
[----:B------:R-:W-:Y:S02]  /*1eea0*/  MOV R12, 0x1eec0 ;  /* 0x0001eec0000c7802 */ /* 0x000fe40000000f00 */
[----:B------:R-:W-:Y:S05]  /*1eeb0*/  CALL.REL.NOINC `($__internal_20_$__cuda_sm70_shflsync_idx_p) ;  /* 0x0000001000007944 */ /* 0x000fea0003c00000 */
[----:B-12---:R-:W-:-:S05]  /*1eec0*/  BRA `(.L_x_3625) ;  /* 0xffffa19000007947 */ /* 0x006fca000383ffff */
        .weak           $__internal_20_$__cuda_sm70_shflsync_idx_p
        .type           $__internal_20_$__cuda_sm70_shflsync_idx_p,@function
        .size           $__internal_20_$__cuda_sm70_shflsync_idx_p,(.L_x_3685 - $__internal_20_$__cuda_sm70_shflsync_idx_p)
$__internal_20_$__cuda_sm70_shflsync_idx_p:
[----:B------:R-:W-:Y:S01]  /*1eed0*/  MOV R20, R12 ;  /* 0x0000000c00147202 */ /* 0x000fe20000000f00 */
[----:B------:R-:W-:Y:S04]  /*1eee0*/  WARPSYNC R218 ;  /* 0x000000da00007348 */ /* 0x000fe80003800000 */
[----:B------:R-:W-:Y:S01]  /*1eef0*/  MOV R21, 0x0 ;  /* 0x0000000000157802 */ /* 0x000fe20000000f00 */
[----:B------:R1:W2:Y:S03]  /*1ef00*/  SHFL.IDX PT, R13, R15, R14, R13 ;  /* 0x0000000e0f0d7389 */ /* 0x0002a600000e000d */
[----:B------:R-:W-:Y:S05]  /*1ef10*/  RET.REL.NODEC R20 `(_ZN7cutlass13device_kernelIN5flash19enable_sm80_to_sm89INS1_16FlashAttnFwdSm80INS1_25CollectiveMainloopFwdSm80ILi8ELi1ELb0EN4cute5tupleIJNS5_1CILi128EEENS7_ILi48EEENS7_ILi256EEEEEELi256ENS_10bfloat16_tEfNS_4arch4Sm80ELb1ELb0ELb0ELb1ELb1ELb1ELb1ELb0EEENS1_21CollectiveEpilogueFwdINS6_IJS8_SA_S9_EEENS6_IJNS7_ILi1EEESI_SI_EEESC_SE_Li256ELb1ELb1ELb0ELb0EEENS1_19SingleTileSchedulerILb1ELb0ELb1ELi128EEEEEEEEEvNT_6ParamsE) ;  /* 0xfffe10e014007950 */ /* 0x000fea0003c3ffff */
.L_x_3626:
        /* <DEDUP_REMOVED lines=14> */
.L_x_3685:


//--------------------- .nv.shared._ZN7cutlass13device_kernelIN5flash19enable_sm80_to_sm89INS1_16FlashAttnFwdSm80INS1_25CollectiveMainloopFwdSm80ILi8ELi1ELb1EN4cute5tupleIJNS5_1CILi128EEENS7_ILi64EEENS7_ILi256EEEEEELi256ENS_10bfloat16_tEfNS_4arch4Sm80ELb0ELb0ELb1ELb0ELb1ELb0ELb1ELb0EEENS1_21CollectiveEpilogueFwdINS6_IJS8_SA_S9_EEENS6_IJNS7_ILi1EEESI_SI_EEESC_SE_Li256ELb0ELb1ELb0ELb0EEENS1_19SingleTileSchedulerILb0ELb0ELb1ELi128EEEEEEEEEvNT_6ParamsE --------------------------
	.section	.nv.shared._ZN7cutlass13device_kernelIN5flash19enable_sm80_to_sm89INS1_16FlashAttnFwdSm80INS1_25CollectiveMainloopFwdSm80ILi8ELi1ELb1EN4cute5tupleIJNS5_1CILi128EEENS7_ILi64EEENS7_ILi256EEEEEELi256ENS_10bfloat16_tEfNS_4arch4Sm80ELb0ELb0ELb1ELb0ELb1ELb0ELb1ELb0EEENS1_21CollectiveEpilogueFwdINS6_IJS8_SA_S9_EEENS6_IJNS7_ILi1EEESI_SI_EEESC_SE_Li256ELb0ELb1ELb0ELb0EEENS1_19SingleTileSchedulerILb0ELb0ELb1ELi128EEEEEEEEEvNT_6ParamsE,"aw",@nobits
	.sectionflags	@""
	.align	16


//--------------------- .nv.global                --------------------------
	.section	.nv.global,"aw",@nobits
.nv.global:
	.type		_ZN83_INTERNAL_bf8e8325_47_flash_fwd_hdim256_bf16_paged_softcapall_sm80_cu_c784774a_35894cute1_E,@object
	.size		_ZN83_INTERNAL_bf8e8325_47_flash_fwd_hdim256_bf16_paged_softcapall_sm80_cu_c784774a_35894cute1_E,(_ZN83_INTERNAL_bf8e8325_47_flash_fwd_hdim256_bf16_paged_softcapall_sm80_cu_c784774a_35894cuda3std3__45__cpo6cbeginE - _ZN83_INTERNAL_bf8e8325_47_flash_fwd_hdim256_bf16_paged_softcapall_sm80_cu_c784774a_35894cute1_E)
_ZN83_INTERNAL_bf8e8325_47_flash_fwd_hdim256_bf16_paged_softcapall_sm80_cu_c784774a_35894cute1_E:
	.zero		1
	.type		_ZN83_INTERNAL_bf8e8325_47_flash_fwd_hdim256_bf16_paged_softcapall_sm80_cu_c784774a_35894cuda3std3__45__cpo6cbeginE,@object
	.size		_ZN83_INTERNAL_bf8e8325_47_flash_fwd_hdim256_bf16_paged_softcapall_sm80_cu_c784774a_35894cuda3std3__45__cpo6cbeginE,(_ZN83_INTERNAL_bf8e8325_47_flash_fwd_hdim256_bf16_paged_softcapall_sm80_cu_c784774a_35894cuda3std3__48in_placeE - _ZN83_INTERNAL_bf8e8325_47_flash_fwd_hdim256_bf16_paged_softcapall_sm80_cu_c784774a_35894cuda3std3__45__cpo6cbeginE)
_ZN83_INTERNAL_bf8e8325_47_flash_fwd_hdim256_bf16_paged_softcapall_sm80_cu_c784774a_35894cuda3std3__45__cpo6cbeginE:
	.zero		1
	.type		_ZN83_INTERNAL_bf8e8325_47_flash_fwd_hdim256_bf16_paged_softcapall_sm80_cu_c784774a_35894cuda3std3__48in_placeE,@object
	.size		_ZN83_INTERNAL_bf8e8325_47_flash_fwd_hdim256_bf16_paged_softcapall_sm80_cu_c784774a_35894cuda3std3__48in_placeE,(_ZN83_INTERNAL_bf8e8325_47_flash_fwd_hdim256_bf16_paged_softcapall_sm80_cu_c784774a_35894cuda3std6ranges3__45__cpo9iter_moveE - _ZN83_INTERNAL_bf8e8325_47_flash_fwd_hdim256_bf16_paged_softcapall_sm80_cu_c784774a_35894cuda3std3__48in_placeE)
_ZN83_INTERNAL_bf8e8325_47_flash_fwd_hdim256_bf16_paged_softcapall_sm80_cu_c784774a_35894cuda3std3__48in_placeE:
	.zero		1
	.type		_ZN83_INTERNAL_bf8e8325_47_flash_fwd_hdim256_bf16_paged_softcapall_sm80_cu_c784774a_35894cuda3std6ranges3__45__cpo9iter_moveE,@object
	.size		_ZN83_INTERNAL_bf8e8325_47_flash_fwd_hdim256_bf16_paged_softcapall_sm80_cu_c784774a_35894cuda3std6ranges3__45__cpo9iter_moveE,(_ZN83_INTERNAL_bf8e8325_47_flash_fwd_hdim256_bf16_paged_softcapall_sm80_cu_c784774a_35894cuda3std3__45__cpo5beginE - _ZN83_INTERNAL_bf8e8325_47_flash_fwd_hdim256_bf16_paged_softcapall_sm80_cu_c784774a_35894cuda3std6ranges3__45__cpo9iter_moveE)
_ZN83_INTERNAL_bf8e8325_47_flash_fwd_hdim256_bf16_paged_softcapall_sm80_cu_c784774a_35894cuda3std6ranges3__45__cpo9iter_moveE:
	.zero		1
	.type		_ZN83_INTERNAL_bf8e8325_47_flash_fwd_hdim256_bf16_paged_softcapall_sm80_cu_c784774a_35894cuda3std3__45__cpo5beginE,@object
	.size		_ZN83_INTERNAL_bf8e8325_47_flash_fwd_hdim256_bf16_paged_softcapall_sm80_cu_c784774a_35894cuda3std3__45__cpo5beginE,(_ZN83_INTERNAL_bf8e8325_47_flash_fwd_hdim256_bf16_paged_softcapall_sm80_cu_c784774a_35894cuda3std3__485_GLOBAL__N__bf8e8325_47_flash_fwd_hdim256_bf16_paged_softcapall_sm80_cu_c784774a_35896ignoreE - _ZN83_INTERNAL_bf8e8325_47_flash_fwd_hdim256_bf16_paged_softcapall_sm80_cu_c784774a_35894cuda3std3__45__cpo5beginE)
_ZN83_INTERNAL_bf8e8325_47_flash_fwd_hdim256_bf16_paged_softcapall_sm80_cu_c784774a_35894cuda3std3__45__cpo5beginE:
	.zero		1
	.type		_ZN83_INTERNAL_bf8e8325_47_flash_fwd_hdim256_bf16_paged_softcapall_sm80_cu_c784774a_35894cuda3std3__485_GLOBAL__N__bf8e8325_47_flash_fwd_hdim256_bf16_paged_softcapall_sm80_cu_c784774a_35896ignoreE,@object
	.size		_ZN83_INTERNAL_bf8e8325_47_flash_fwd_hdim256_bf16_paged_softcapall_sm80_cu_c784774a_35894cuda3std3__485_GLOBAL__N__bf8e8325_47_flash_fwd_hdim256_bf16_paged_softcapall_sm80_cu_c784774a_35896ignoreE,(_ZN83_INTERNAL_bf8e8325_47_flash_fwd_hdim256_bf16_paged_softcapall_sm80_cu_c784774a_35894cute7productE - _ZN83_INTERNAL_bf8e8325_47_flash_fwd_hdim256_bf16_paged_softcapall_sm80_cu_c784774a_35894cuda3std3__485_GLOBAL__N__bf8e8325_47_flash_fwd_hdim256_bf16_paged_softcapall_sm80_cu_c784774a_35896ignoreE)
_ZN83_INTERNAL_bf8e8325_47_flash_fwd_hdim256_bf16_paged_softcapall_sm80_cu_c784774a_35894cuda3std3__485_GLOBAL__N__bf8e8325_47_flash_fwd_hdim256_bf16_paged_softcapall_sm80_cu_c784774a_35896ignoreE:
	.zero		1
	.type		_ZN83_INTERNAL_bf8e8325_47_flash_fwd_hdim256_bf16_paged_softcapall_sm80_cu_c784774a_35894cute7productE,@object
	.size		_ZN83_INTERNAL_bf8e8325_47_flash_fwd_hdim256_bf16_paged_softcapall_sm80_cu_c784774a_35894cute7productE,(_ZN83_INTERNAL_bf8e8325_47_flash_fwd_hdim256_bf16_paged_softcapall_sm80_cu_c784774a_35894cuda3std3__45__cpo3endE - _ZN83_INTERNAL_bf8e8325_47_flash_fwd_hdim256_bf16_paged_softcapall_sm80_cu_c784774a_35894cute7productE)
_ZN83_INTERNAL_bf8e8325_47_flash_fwd_hdim256_bf16_paged_softcapall_sm80_cu_c784774a_35894cute7productE:
	.zero		1
	.type		_ZN83_INTERNAL_bf8e8325_47_flash_fwd_hdim256_bf16_paged_softcapall_sm80_cu_c784774a_35894cuda3std3__45__cpo3endE,@object
	.size		_ZN83_INTERNAL_bf8e8325_47_flash_fwd_hdim256_bf16_paged_softcapall_sm80_cu_c784774a_35894cuda3std3__45__cpo3endE,(_ZN83_INTERNAL_bf8e8325_47_flash_fwd_hdim256_bf16_paged_softcapall_sm80_cu_c784774a_35894cuda3std3__419piecewise_constructE - _ZN83_INTERNAL_bf8e8325_47_flash_fwd_hdim256_bf16_paged_softcapall_sm80_cu_c784774a_35894cuda3std3__45__cpo3endE)
_ZN83_INTERNAL_bf8e8325_47_flash_fwd_hdim256_bf16_paged_softcapall_sm80_cu_c784774a_35894cuda3std3__45__cpo3endE:
	.zero		1
	.type		_ZN83_INTERNAL_bf8e8325_47_flash_fwd_hdim256_bf16_paged_softcapall_sm80_cu_c784774a_35894cuda3std3__419piecewise_constructE,@object
	.size		_ZN83_INTERNAL_bf8e8325_47_flash_fwd_hdim256_bf16_paged_softcapall_sm80_cu_c784774a_35894cuda3std3__419piecewise_constructE,(_ZN83_INTERNAL_bf8e8325_47_flash_fwd_hdim256_bf16_paged_softcapall_sm80_cu_c784774a_35894cuda3std3__45__cpo4cendE - _ZN83_INTERNAL_bf8e8325_47_flash_fwd_hdim256_bf16_paged_softcapall_sm80_cu_c784774a_35894cuda3std3__419piecewise_constructE)
_ZN83_INTERNAL_bf8e8325_47_flash_fwd_hdim256_bf16_paged_softcapall_sm80_cu_c784774a_35894cuda3std3__419piecewise_constructE:
	.zero		1
	.type		_ZN83_INTERNAL_bf8e8325_47_flash_fwd_hdim256_bf16_paged_softcapall_sm80_cu_c784774a_35894cuda3std3__45__cpo4cendE,@object
	.size		_ZN83_INTERNAL_bf8e8325_47_flash_fwd_hdim256_bf16_paged_softcapall_sm80_cu_c784774a_35894cuda3std3__45__cpo4cendE,(_ZN83_INTERNAL_bf8e8325_47_flash_fwd_hdim256_bf16_paged_softcapall_sm80_cu_c784774a_35894cuda3std6ranges3__45__cpo4swapE - _ZN83_INTERNAL_bf8e8325_47_flash_fwd_hdim256_bf16_paged_softcapall_sm80_cu_c784774a_35894cuda3std3__45__cpo4cendE)
_ZN83_INTERNAL_bf8e8325_47_flash_fwd_hdim256_bf16_paged_softcapall_sm80_cu_c784774a_35894cuda3std3__45__cpo4cendE:
	.zero		1
	.type		_ZN83_INTERNAL_bf8e8325_47_flash_fwd_hdim256_bf16_paged_softcapall_sm80_cu_c784774a_35894cuda3std6ranges3__45__cpo4swapE,@object
	.size		_ZN83_INTERNAL_bf8e8325_47_flash_fwd_hdim256_bf16_paged_softcapall_sm80_cu_c784774a_35894cuda3std6ranges3__45__cpo4swapE,(.L_7 - _ZN83_INTERNAL_bf8e8325_47_flash_fwd_hdim256_bf16_paged_softcapall_sm80_cu_c784774a_35894cuda3std6ranges3__45__cpo4swapE)
_ZN83_INTERNAL_bf8e8325_47_flash_fwd_hdim256_bf16_paged_softcapall_sm80_cu_c784774a_35894cuda3std6ranges3__45__cpo4swapE:
	.zero		1
.L_7:


//--------------------- .nv.shared._ZN7cutlass13device_kernelIN5flash19enable_sm80_to_sm89INS1_16FlashAttnFwdSm80INS1_25CollectiveMainloopFwdSm80ILi8ELi1ELb1EN4cute5tupleIJNS5_1CILi128EEENS7_ILi64EEENS7_ILi256EEEEEELi256ENS_10bfloat16_tEfNS_4arch4Sm80ELb0ELb0ELb1ELb1ELb1ELb0ELb1ELb0EEENS1_21CollectiveEpilogueFwdINS6_IJS8_SA_S9_EEENS6_IJNS7_ILi1EEESI_SI_EEESC_SE_Li256ELb1ELb1ELb0ELb0EEENS1_19SingleTileSchedulerILb1ELb0ELb1ELi128EEEEEEEEEvNT_6ParamsE --------------------------
	.section	.nv.shared._ZN7cutlass13device_kernelIN5flash19enable_sm80_to_sm89INS1_16FlashAttnFwdSm80INS1_25CollectiveMainloopFwdSm80ILi8ELi1ELb1EN4cute5tupleIJNS5_1CILi128EEENS7_ILi64EEENS7_ILi256EEEEEELi256ENS_10bfloat16_tEfNS_4arch4Sm80ELb0ELb0ELb1ELb1ELb1ELb0ELb1ELb0EEENS1_21CollectiveEpilogueFwdINS6_IJS8_SA_S9_EEENS6_IJNS7_ILi1EEESI_SI_EEESC_SE_Li256ELb1ELb1ELb0ELb0EEENS1_19SingleTileSchedulerILb1ELb0ELb1ELi128EEEEEEEEEvNT_6ParamsE,"aw",@nobits
	.sectionflags	@""
	.align	16


//--------------------- .nv.shared._ZN7cutlass13device_kernelIN5flash19enable_sm80_to_sm89INS1_16FlashAttnFwdSm80INS1_25CollectiveMainloopFwdSm80ILi8ELi1ELb0EN4cute5tupleIJNS5_1CILi128EEENS7_ILi32EEENS7_ILi256EEEEEELi256ENS_10bfloat16_tEfNS_4arch4Sm80ELb0ELb0ELb1ELb1ELb1ELb1ELb1ELb0EEENS1_21CollectiveEpilogueFwdINS6_IJS8_SA_S9_EEENS6_IJNS7_ILi1EEESI_SI_EEESC_SE_Li256ELb1ELb1ELb0ELb0EEENS1_19SingleTileSchedulerILb1ELb0ELb1ELi128EEEEEEEEEvNT_6ParamsE --------------------------
	.section	.nv.shared._ZN7cutlass13device_kernelIN5flash19enable_sm80_to_sm89INS1_16FlashAttnFwdSm80INS1_25CollectiveMainloopFwdSm80ILi8ELi1ELb0EN4cute5tupleIJNS5_1CILi128EEENS7_ILi32EEENS7_ILi256EEEEEELi256ENS_10bfloat16_tEfNS_4arch4Sm80ELb0ELb0ELb1ELb1ELb1ELb1ELb1ELb0EEENS1_21CollectiveEpilogueFwdINS6_IJS8_SA_S9_EEENS6_IJNS7_ILi1EEESI_SI_EEESC_SE_Li256ELb1ELb1ELb0ELb0EEENS1_19SingleTileSchedulerILb1ELb0ELb1ELi128EEEEEEEEEvNT_6ParamsE,"aw",@nobits
	.sectionflags	@""
	.align	16


//--------------------- .nv.shared._ZN7cutlass13device_kernelIN5flash19enable_sm80_to_sm89INS1_16FlashAttnFwdSm80INS1_25CollectiveMainloopFwdSm80ILi8ELi1ELb1EN4cute5tupleIJNS5_1CILi128EEENS7_ILi48EEENS7_ILi256EEEEEELi256ENS_10bfloat16_tEfNS_4arch4Sm80ELb0ELb1ELb1ELb0ELb1ELb0ELb1ELb0EEENS1_21CollectiveEpilogueFwdINS6_IJS8_SA_S9_EEENS6_IJNS7_ILi1EEESI_SI_EEESC_SE_Li256ELb0ELb1ELb0ELb0EEENS1_19SingleTileSchedulerILb0ELb0ELb1ELi128EEEEEEEEEvNT_6ParamsE --------------------------
	.section	.nv.shared._ZN7cutlass13device_kernelIN5flash19enable_sm80_to_sm89INS1_16FlashAttnFwdSm80INS1_25CollectiveMainloopFwdSm80ILi8ELi1ELb1EN4cute5tupleIJNS5_1CILi128EEENS7_ILi48EEENS7_ILi256EEEEEELi256ENS_10bfloat16_tEfNS_4arch4Sm80ELb0ELb1ELb1ELb0ELb1ELb0ELb1ELb0EEENS1_21CollectiveEpilogueFwdINS6_IJS8_SA_S9_EEENS6_IJNS7_ILi1EEESI_SI_EEESC_SE_Li256ELb0ELb1ELb0ELb0EEENS1_19SingleTileSchedulerILb0ELb0ELb1ELi128EEEEEEEEEvNT_6ParamsE,"aw",@nobits
	.sectionflags	@""
	.align	16


//--------------------- .nv.shared._ZN7cutlass13device_kernelIN5flash19enable_sm80_to_sm89INS1_16FlashAttnFwdSm80INS1_25CollectiveMainloopFwdSm80ILi8ELi1ELb1EN4cute5tupleIJNS5_1CILi128EEENS7_ILi48EEENS7_ILi256EEEEEELi256ENS_10bfloat16_tEfNS_4arch4Sm80ELb0ELb1ELb1ELb1ELb1ELb0ELb1ELb0EEENS1_21CollectiveEpilogueFwdINS6_IJS8_SA_S9_EEENS6_IJNS7_ILi1EEESI_SI_EEESC_SE_Li256ELb1ELb1ELb0ELb0EEENS1_19SingleTileSchedulerILb1ELb0ELb1ELi128EEEEEEEEEvNT_6ParamsE --------------------------
	.section	.nv.shared._ZN7cutlass13device_kernelIN5flash19enable_sm80_to_sm89INS1_16FlashAttnFwdSm80INS1_25CollectiveMainloopFwdSm80ILi8ELi1ELb1EN4cute5tupleIJNS5_1CILi128EEENS7_ILi48EEENS7_ILi256EEEEEELi256ENS_10bfloat16_tEfNS_4arch4Sm80ELb0ELb1ELb1ELb1ELb1ELb0ELb1ELb0EEENS1_21CollectiveEpilogueFwdINS6_IJS8_SA_S9_EEENS6_IJNS7_ILi1EEESI_SI_EEESC_SE_Li256ELb1ELb1ELb0ELb0EEENS1_19SingleTileSchedulerILb1ELb0ELb1ELi128EEEEEEEEEvNT_6ParamsE,"aw",@nobits
	.sectionflags	@""
	.align	16


//--------------------- .nv.shared._ZN7cutlass13device_kernelIN5flash19enable_sm80_to_sm89INS1_16FlashAttnFwdSm80INS1_25CollectiveMainloopFwdSm80ILi8ELi1ELb0EN4cute5tupleIJNS5_1CILi128EEENS7_ILi32EEENS7_ILi256EEEEEELi256ENS_10bfloat16_tEfNS_4arch4Sm80ELb0ELb1ELb1ELb1ELb1ELb1ELb1ELb0EEENS1_21CollectiveEpilogueFwdINS6_IJS8_SA_S9_EEENS6_IJNS7_ILi1EEESI_SI_EEESC_SE_Li256ELb1ELb1ELb0ELb0EEENS1_19SingleTileSchedulerILb1ELb0ELb1ELi128EEEEEEEEEvNT_6ParamsE --------------------------
	.section	.nv.shared._ZN7cutlass13device_kernelIN5flash19enable_sm80_to_sm89INS1_16FlashAttnFwdSm80INS1_25CollectiveMainloopFwdSm80ILi8ELi1ELb0EN4cute5tupleIJNS5_1CILi128EEENS7_ILi32EEENS7_ILi256EEEEEELi256ENS_10bfloat16_tEfNS_4arch4Sm80ELb0ELb1ELb1ELb1ELb1ELb1ELb1ELb0EEENS1_21CollectiveEpilogueFwdINS6_IJS8_SA_S9_EEENS6_IJNS7_ILi1EEESI_SI_EEESC_SE_Li256ELb1ELb1ELb0ELb0EEENS1_19SingleTileSchedulerILb1ELb0ELb1ELi128EEEEEEEEEvNT_6ParamsE,"aw",@nobits
	.sectionflags	@""
	.align	16


//--------------------- .nv.shared._ZN7cutlass13device_kernelIN5flash19enable_sm80_to_sm89INS1_16FlashAttnFwdSm80INS1_25CollectiveMainloopFwdSm80ILi8ELi1ELb1EN4cute5tupleIJNS5_1CILi128EEENS7_ILi64EEENS7_ILi256EEEEEELi256ENS_10bfloat16_tEfNS_4arch4Sm80ELb1ELb0ELb1ELb0ELb1ELb0ELb1ELb0EEENS1_21CollectiveEpilogueFwdINS6_IJS8_SA_S9_EEENS6_IJNS7_ILi1EEESI_SI_EEESC_SE_Li256ELb0ELb1ELb0ELb0EEENS1_30DynamicPersistentTileSchedulerILi256ELi256ELb0ELb1ELb0EEEEEEEEEvNT_6ParamsE --------------------------
	.section	.nv.shared._ZN7cutlass13device_kernelIN5flash19enable_sm80_to_sm89INS1_16FlashAttnFwdSm80INS1_25CollectiveMainloopFwdSm80ILi8ELi1ELb1EN4cute5tupleIJNS5_1CILi128EEENS7_ILi64EEENS7_ILi256EEEEEELi256ENS_10bfloat16_tEfNS_4arch4Sm80ELb1ELb0ELb1ELb0ELb1ELb0ELb1ELb0EEENS1_21CollectiveEpilogueFwdINS6_IJS8_SA_S9_EEENS6_IJNS7_ILi1EEESI_SI_EEESC_SE_Li256ELb0ELb1ELb0ELb0EEENS1_30DynamicPersistentTileSchedulerILi256ELi256ELb0ELb1ELb0EEEEEEEEEvNT_6ParamsE,"aw",@nobits
	.sectionflags	@""
	.align	16


//--------------------- .nv.shared._ZN7cutlass13device_kernelIN5flash19enable_sm80_to_sm89INS1_16FlashAttnFwdSm80INS1_25CollectiveMainloopFwdSm80ILi8ELi1ELb1EN4cute5tupleIJNS5_1CILi128EEENS7_ILi64EEENS7_ILi256EEEEEELi256ENS_10bfloat16_tEfNS_4arch4Sm80ELb1ELb0ELb1ELb1ELb1ELb0ELb1ELb0EEENS1_21CollectiveEpilogueFwdINS6_IJS8_SA_S9_EEENS6_IJNS7_ILi1EEESI_SI_EEESC_SE_Li256ELb1ELb1ELb0ELb0EEENS1_19SingleTileSchedulerILb1ELb0ELb1ELi128EEEEEEEEEvNT_6ParamsE --------------------------
	.section	.nv.shared._ZN7cutlass13device_kernelIN5flash19enable_sm80_to_sm89INS1_16FlashAttnFwdSm80INS1_25CollectiveMainloopFwdSm80ILi8ELi1ELb1EN4cute5tupleIJNS5_1CILi128EEENS7_ILi64EEENS7_ILi256EEEEEELi256ENS_10bfloat16_tEfNS_4arch4Sm80ELb1ELb0ELb1ELb1ELb1ELb0ELb1ELb0EEENS1_21CollectiveEpilogueFwdINS6_IJS8_SA_S9_EEENS6_IJNS7_ILi1EEESI_SI_EEESC_SE_Li256ELb1ELb1ELb0ELb0EEENS1_19SingleTileSchedulerILb1ELb0ELb1ELi128EEEEEEEEEvNT_6ParamsE,"aw",@nobits
	.sectionflags	@""
	.align	16


//--------------------- .nv.shared._ZN7cutlass13device_kernelIN5flash19enable_sm80_to_sm89INS1_16FlashAttnFwdSm80INS1_25CollectiveMainloopFwdSm80ILi8ELi1ELb0EN4cute5tupleIJNS5_1CILi128EEENS7_ILi32EEENS7_ILi256EEEEEELi256ENS_10bfloat16_tEfNS_4arch4Sm80ELb1ELb0ELb1ELb1ELb1ELb1ELb1ELb0EEENS1_21CollectiveEpilogueFwdINS6_IJS8_SA_S9_EEENS6_IJNS7_ILi1EEESI_SI_EEESC_SE_Li256ELb1ELb1ELb0ELb0EEENS1_19SingleTileSchedulerILb1ELb0ELb1ELi128EEEEEEEEEvNT_6ParamsE --------------------------
	.section	.nv.shared._ZN7cutlass13device_kernelIN5flash19enable_sm80_to_sm89INS1_16FlashAttnFwdSm80INS1_25CollectiveMainloopFwdSm80ILi8ELi1ELb0EN4cute5tupleIJNS5_1CILi128EEENS7_ILi32EEENS7_ILi256EEEEEELi256ENS_10bfloat16_tEfNS_4arch4Sm80ELb1ELb0ELb1ELb1ELb1ELb1ELb1ELb0EEENS1_21CollectiveEpilogueFwdINS6_IJS8_SA_S9_EEENS6_IJNS7_ILi1EEESI_SI_EEESC_SE_Li256ELb1ELb1ELb0ELb0EEENS1_19SingleTileSchedulerILb1ELb0ELb1ELi128EEEEEEEEEvNT_6ParamsE,"aw",@nobits
	.sectionflags	@""
	.align	16


//--------------------- .nv.shared._ZN7cutlass13device_kernelIN5flash19enable_sm80_to_sm89INS1_16FlashAttnFwdSm80INS1_25CollectiveMainloopFwdSm80ILi8ELi1ELb0EN4cute5tupleIJNS5_1CILi128EEENS7_ILi96EEENS7_ILi256EEEEEELi256ENS_10bfloat16_tEfNS_4arch4Sm80ELb0ELb0ELb1ELb0ELb1ELb0ELb1ELb0EEENS1_21CollectiveEpilogueFwdINS6_IJS8_SA_S9_EEENS6_IJNS7_ILi1EEESI_SI_EEESC_SE_Li256ELb0ELb1ELb0ELb0EEENS1_19SingleTileSchedulerILb0ELb0ELb1ELi128EEEEEEEEEvNT_6ParamsE --------------------------
	.section	.nv.shared._ZN7cutlass13device_kernelIN5flash19enable_sm80_to_sm89INS1_16FlashAttnFwdSm80INS1_25CollectiveMainloopFwdSm80ILi8ELi1ELb0EN4cute5tupleIJNS5_1CILi128EEENS7_ILi96EEENS7_ILi256EEEEEELi256ENS_10bfloat16_tEfNS_4arch4Sm80ELb0ELb0ELb1ELb0ELb1ELb0ELb1ELb0EEENS1_21CollectiveEpilogueFwdINS6_IJS8_SA_S9_EEENS6_IJNS7_ILi1EEESI_SI_EEESC_SE_Li256ELb0ELb1ELb0ELb0EEENS1_19SingleTileSchedulerILb0ELb0ELb1ELi128EEEEEEEEEvNT_6ParamsE,"aw",@nobits
	.sectionflags	@""
	.align	16


//--------------------- .nv.shared._ZN7cutlass13device_kernelIN5flash19enable_sm80_to_sm89INS1_16FlashAttnFwdSm80INS1_25CollectiveMainloopFwdSm80ILi8ELi1ELb0EN4cute5tupleIJNS5_1CILi128EEENS7_ILi96EEENS7_ILi256EEEEEELi256ENS_10bfloat16_tEfNS_4arch4Sm80ELb0ELb0ELb1ELb1ELb1ELb0ELb1ELb0EEENS1_21CollectiveEpilogueFwdINS6_IJS8_SA_S9_EEENS6_IJNS7_ILi1EEESI_SI_EEESC_SE_Li256ELb1ELb1ELb0ELb0EEENS1_19SingleTileSchedulerILb1ELb0ELb1ELi128EEEEEEEEEvNT_6ParamsE --------------------------
	.section	.nv.shared._ZN7cutlass13device_kernelIN5flash19enable_sm80_to_sm89INS1_16FlashAttnFwdSm80INS1_25CollectiveMainloopFwdSm80ILi8ELi1ELb0EN4cute5tupleIJNS5_1CILi128EEENS7_ILi96EEENS7_ILi256EEEEEELi256ENS_10bfloat16_tEfNS_4arch4Sm80ELb0ELb0ELb1ELb1ELb1ELb0ELb1ELb0EEENS1_21CollectiveEpilogueFwdINS6_IJS8_SA_S9_EEENS6_IJNS7_ILi1EEESI_SI_EEESC_SE_Li256ELb1ELb1ELb0ELb0EEENS1_19SingleTileSchedulerILb1ELb0ELb1ELi128EEEEEEEEEvNT_6ParamsE,"aw",@nobits
	.sectionflags	@""
	.align	16


//--------------------- .nv.shared._ZN7cutlass13device_kernelIN5flash19enable_sm80_to_sm89INS1_16FlashAttnFwdSm80INS1_25CollectiveMainloopFwdSm80ILi8ELi1ELb0EN4cute5tupleIJNS5_1CILi128EEENS7_ILi48EEENS7_ILi256EEEEEELi256ENS_10bfloat16_tEfNS_4arch4Sm80ELb0ELb0ELb1ELb1ELb1ELb1ELb1ELb0EEENS1_21CollectiveEpilogueFwdINS6_IJS8_SA_S9_EEENS6_IJNS7_ILi1EEESI_SI_EEESC_SE_Li256ELb1ELb1ELb0ELb0EEENS1_19SingleTileSchedulerILb1ELb0ELb1ELi128EEEEEEEEEvNT_6ParamsE --------------------------
	.section	.nv.shared._ZN7cutlass13device_kernelIN5flash19enable_sm80_to_sm89INS1_16FlashAttnFwdSm80INS1_25CollectiveMainloopFwdSm80ILi8ELi1ELb0EN4cute5tupleIJNS5_1CILi128EEENS7_ILi48EEENS7_ILi256EEEEEELi256ENS_10bfloat16_tEfNS_4arch4Sm80ELb0ELb0ELb1ELb1ELb1ELb1ELb1ELb0EEENS1_21CollectiveEpilogueFwdINS6_IJS8_SA_S9_EEENS6_IJNS7_ILi1EEESI_SI_EEESC_SE_Li256ELb1ELb1ELb0ELb0EEENS1_19SingleTileSchedulerILb1ELb0ELb1ELi128EEEEEEEEEvNT_6ParamsE,"aw",@nobits
	.sectionflags	@""
	.align	16


//--------------------- .nv.shared._ZN7cutlass13device_kernelIN5flash19enable_sm80_to_sm89INS1_16FlashAttnFwdSm80INS1_25CollectiveMainloopFwdSm80ILi8ELi1ELb0EN4cute5tupleIJNS5_1CILi128EEENS7_ILi64EEENS7_ILi256EEEEEELi256ENS_10bfloat16_tEfNS_4arch4Sm80ELb0ELb1ELb1ELb0ELb1ELb0ELb1ELb0EEENS1_21CollectiveEpilogueFwdINS6_IJS8_SA_S9_EEENS6_IJNS7_ILi1EEESI_SI_EEESC_SE_Li256ELb0ELb1ELb0ELb0EEENS1_19SingleTileSchedulerILb0ELb0ELb1ELi128EEEEEEEEEvNT_6ParamsE --------------------------
	.section	.nv.shared._ZN7cutlass13device_kernelIN5flash19enable_sm80_to_sm89INS1_16FlashAttnFwdSm80INS1_25CollectiveMainloopFwdSm80ILi8ELi1ELb0EN4cute5tupleIJNS5_1CILi128EEENS7_ILi64EEENS7_ILi256EEEEEELi256ENS_10bfloat16_tEfNS_4arch4Sm80ELb0ELb1ELb1ELb0ELb1ELb0ELb1ELb0EEENS1_21CollectiveEpilogueFwdINS6_IJS8_SA_S9_EEENS6_IJNS7_ILi1EEESI_SI_EEESC_SE_Li256ELb0ELb1ELb0ELb0EEENS1_19SingleTileSchedulerILb0ELb0ELb1ELi128EEEEEEEEEvNT_6ParamsE,"aw",@nobits
	.sectionflags	@""
	.align	16


//--------------------- .nv.shared._ZN7cutlass13device_kernelIN5flash19enable_sm80_to_sm89INS1_16FlashAttnFwdSm80INS1_25CollectiveMainloopFwdSm80ILi8ELi1ELb0EN4cute5tupleIJNS5_1CILi128EEENS7_ILi64EEENS7_ILi256EEEEEELi256ENS_10bfloat16_tEfNS_4arch4Sm80ELb0ELb1ELb1ELb1ELb1ELb0ELb1ELb0EEENS1_21CollectiveEpilogueFwdINS6_IJS8_SA_S9_EEENS6_IJNS7_ILi1EEESI_SI_EEESC_SE_Li256ELb1ELb1ELb0ELb0EEENS1_19SingleTileSchedulerILb1ELb0ELb1ELi128EEEEEEEEEvNT_6ParamsE --------------------------
	.section	.nv.shared._ZN7cutlass13device_kernelIN5flash19enable_sm80_to_sm89INS1_16FlashAttnFwdSm80INS1_25CollectiveMainloopFwdSm80ILi8ELi1ELb0EN4cute5tupleIJNS5_1CILi128EEENS7_ILi64EEENS7_ILi256EEEEEELi256ENS_10bfloat16_tEfNS_4arch4Sm80ELb0ELb1ELb1ELb1ELb1ELb0ELb1ELb0EEENS1_21CollectiveEpilogueFwdINS6_IJS8_SA_S9_EEENS6_IJNS7_ILi1EEESI_SI_EEESC_SE_Li256ELb1ELb1ELb0ELb0EEENS1_19SingleTileSchedulerILb1ELb0ELb1ELi128EEEEEEEEEvNT_6ParamsE,"aw",@nobits
	.sectionflags	@""
	.align	16


//--------------------- .nv.shared._ZN7cutlass13device_kernelIN5flash19enable_sm80_to_sm89INS1_16FlashAttnFwdSm80INS1_25CollectiveMainloopFwdSm80ILi8ELi1ELb0EN4cute5tupleIJNS5_1CILi128EEENS7_ILi48EEENS7_ILi256EEEEEELi256ENS_10bfloat16_tEfNS_4arch4Sm80ELb0ELb1ELb1ELb1ELb1ELb1ELb1ELb0EEENS1_21CollectiveEpilogueFwdINS6_IJS8_SA_S9_EEENS6_IJNS7_ILi1EEESI_SI_EEESC_SE_Li256ELb1ELb1ELb0ELb0EEENS1_19SingleTileSchedulerILb1ELb0ELb1ELi128EEEEEEEEEvNT_6ParamsE --------------------------
	.section	.nv.shared._ZN7cutlass13device_kernelIN5flash19enable_sm80_to_sm89INS1_16FlashAttnFwdSm80INS1_25CollectiveMainloopFwdSm80ILi8ELi1ELb0EN4cute5tupleIJNS5_1CILi128EEENS7_ILi48EEENS7_ILi256EEEEEELi256ENS_10bfloat16_tEfNS_4arch4Sm80ELb0ELb1ELb1ELb1ELb1ELb1ELb1ELb0EEENS1_21CollectiveEpilogueFwdINS6_IJS8_SA_S9_EEENS6_IJNS7_ILi1EEESI_SI_EEESC_SE_Li256ELb1ELb1ELb0ELb0EEENS1_19SingleTileSchedulerILb1ELb0ELb1ELi128EEEEEEEEEvNT_6ParamsE,"aw",@nobits
	.sectionflags	@""
	.align	16


//--------------------- .nv.shared._ZN7cutlass13device_kernelIN5flash19enable_sm80_to_sm89INS1_16FlashAttnFwdSm80INS1_25CollectiveMainloopFwdSm80ILi8ELi1ELb0EN4cute5tupleIJNS5_1CILi128EEENS7_ILi96EEENS7_ILi256EEEEEELi256ENS_10bfloat16_tEfNS_4arch4Sm80ELb1ELb0ELb1ELb0ELb1ELb0ELb1ELb0EEENS1_21CollectiveEpilogueFwdINS6_IJS8_SA_S9_EEENS6_IJNS7_ILi1EEESI_SI_EEESC_SE_Li256ELb0ELb1ELb0ELb0EEENS1_30DynamicPersistentTileSchedulerILi256ELi256ELb0ELb1ELb0EEEEEEEEEvNT_6ParamsE --------------------------
	.section	.nv.shared._ZN7cutlass13device_kernelIN5flash19enable_sm80_to_sm89INS1_16FlashAttnFwdSm80INS1_25CollectiveMainloopFwdSm80ILi8ELi1ELb0EN4cute5tupleIJNS5_1CILi128EEENS7_ILi96EEENS7_ILi256EEEEEELi256ENS_10bfloat16_tEfNS_4arch4Sm80ELb1ELb0ELb1ELb0ELb1ELb0ELb1ELb0EEENS1_21CollectiveEpilogueFwdINS6_IJS8_SA_S9_EEENS6_IJNS7_ILi1EEESI_SI_EEESC_SE_Li256ELb0ELb1ELb0ELb0EEENS1_30DynamicPersistentTileSchedulerILi256ELi256ELb0ELb1ELb0EEEEEEEEEvNT_6ParamsE,"aw",@nobits
	.sectionflags	@""
	.align	16


//--------------------- .nv.shared._ZN7cutlass13device_kernelIN5flash19enable_sm80_to_sm89INS1_16FlashAttnFwdSm80INS1_25CollectiveMainloopFwdSm80ILi8ELi1ELb0EN4cute5tupleIJNS5_1CILi128EEENS7_ILi96EEENS7_ILi256EEEEEELi256ENS_10bfloat16_tEfNS_4arch4Sm80ELb1ELb0ELb1ELb1ELb1ELb0ELb1ELb0EEENS1_21CollectiveEpilogueFwdINS6_IJS8_SA_S9_EEENS6_IJNS7_ILi1EEESI_SI_EEESC_SE_Li256ELb1ELb1ELb0ELb0EEENS1_19SingleTileSchedulerILb1ELb0ELb1ELi128EEEEEEEEEvNT_6ParamsE --------------------------
	.section	.nv.shared._ZN7cutlass13device_kernelIN5flash19enable_sm80_to_sm89INS1_16FlashAttnFwdSm80INS1_25CollectiveMainloopFwdSm80ILi8ELi1ELb0EN4cute5tupleIJNS5_1CILi128EEENS7_ILi96EEENS7_ILi256EEEEEELi256ENS_10bfloat16_tEfNS_4arch4Sm80ELb1ELb0ELb1ELb1ELb1ELb0ELb1ELb0EEENS1_21CollectiveEpilogueFwdINS6_IJS8_SA_S9_EEENS6_IJNS7_ILi1EEESI_SI_EEESC_SE_Li256ELb1ELb1ELb0ELb0EEENS1_19SingleTileSchedulerILb1ELb0ELb1ELi128EEEEEEEEEvNT_6ParamsE,"aw",@nobits
	.sectionflags	@""
	.align	16


//--------------------- .nv.shared._ZN7cutlass13device_kernelIN5flash19enable_sm80_to_sm89INS1_16FlashAttnFwdSm80INS1_25CollectiveMainloopFwdSm80ILi8ELi1ELb0EN4cute5tupleIJNS5_1CILi128EEENS7_ILi48EEENS7_ILi256EEEEEELi256ENS_10bfloat16_tEfNS_4arch4Sm80ELb1ELb0ELb1ELb1ELb1ELb1ELb1ELb0EEENS1_21CollectiveEpilogueFwdINS6_IJS8_SA_S9_EEENS6_IJNS7_ILi1EEESI_SI_EEESC_SE_Li256ELb1ELb1ELb0ELb0EEENS1_19SingleTileSchedulerILb1ELb0ELb1ELi128EEEEEEEEEvNT_6ParamsE --------------------------
	.section	.nv.shared._ZN7cutlass13device_kernelIN5flash19enable_sm80_to_sm89INS1_16FlashAttnFwdSm80INS1_25CollectiveMainloopFwdSm80ILi8ELi1ELb0EN4cute5tupleIJNS5_1CILi128EEENS7_ILi48EEENS7_ILi256EEEEEELi256ENS_10bfloat16_tEfNS_4arch4Sm80ELb1ELb0ELb1ELb1ELb1ELb1ELb1ELb0EEENS1_21CollectiveEpilogueFwdINS6_IJS8_SA_S9_EEENS6_IJNS7_ILi1EEESI_SI_EEESC_SE_Li256ELb1ELb1ELb0ELb0EEENS1_19SingleTileSchedulerILb1ELb0ELb1ELi128EEEEEEEEEvNT_6ParamsE,"aw",@nobits
	.sectionflags	@""
	.align	16


//--------------------- .nv.shared._ZN7cutlass13device_kernelIN5flash19enable_sm80_to_sm89INS1_16FlashAttnFwdSm80INS1_25CollectiveMainloopFwdSm80ILi8ELi1ELb1EN4cute5tupleIJNS5_1CILi128EEENS7_ILi64EEENS7_ILi256EEEEEELi256ENS_10bfloat16_tEfNS_4arch4Sm80ELb0ELb0ELb0ELb0ELb1ELb0ELb1ELb0EEENS1_21CollectiveEpilogueFwdINS6_IJS8_SA_S9_EEENS6_IJNS7_ILi1EEESI_SI_EEESC_SE_Li256ELb0ELb1ELb0ELb0EEENS1_19SingleTileSchedulerILb0ELb0ELb1ELi128EEEEEEEEEvNT_6ParamsE --------------------------
	.section	.nv.shared._ZN7cutlass13device_kernelIN5flash19enable_sm80_to_sm89INS1_16FlashAttnFwdSm80INS1_25CollectiveMainloopFwdSm80ILi8ELi1ELb1EN4cute5tupleIJNS5_1CILi128EEENS7_ILi64EEENS7_ILi256EEEEEELi256ENS_10bfloat16_tEfNS_4arch4Sm80ELb0ELb0ELb0ELb0ELb1ELb0ELb1ELb0EEENS1_21CollectiveEpilogueFwdINS6_IJS8_SA_S9_EEENS6_IJNS7_ILi1EEESI_SI_EEESC_SE_Li256ELb0ELb1ELb0ELb0EEENS1_19SingleTileSchedulerILb0ELb0ELb1ELi128EEEEEEEEEvNT_6ParamsE,"aw",@nobits
	.sectionflags	@""
	.align	16


//--------------------- .nv.shared._ZN7cutlass13device_kernelIN5flash19enable_sm80_to_sm89INS1_16FlashAttnFwdSm80INS1_25CollectiveMainloopFwdSm80ILi8ELi1ELb1EN4cute5tupleIJNS5_1CILi128EEENS7_ILi64EEENS7_ILi256EEEEEELi256ENS_10bfloat16_tEfNS_4arch4Sm80ELb0ELb0ELb0ELb1ELb1ELb0ELb1ELb0EEENS1_21CollectiveEpilogueFwdINS6_IJS8_SA_S9_EEENS6_IJNS7_ILi1EEESI_SI_EEESC_SE_Li256ELb1ELb1ELb0ELb0EEENS1_19SingleTileSchedulerILb1ELb0ELb1ELi128EEEEEEEEEvNT_6ParamsE --------------------------
	.section	.nv.shared._ZN7cutlass13device_kernelIN5flash19enable_sm80_to_sm89INS1_16FlashAttnFwdSm80INS1_25CollectiveMainloopFwdSm80ILi8ELi1ELb1EN4cute5tupleIJNS5_1CILi128EEENS7_ILi64EEENS7_ILi256EEEEEELi256ENS_10bfloat16_tEfNS_4arch4Sm80ELb0ELb0ELb0ELb1ELb1ELb0ELb1ELb0EEENS1_21CollectiveEpilogueFwdINS6_IJS8_SA_S9_EEENS6_IJNS7_ILi1EEESI_SI_EEESC_SE_Li256ELb1ELb1ELb0ELb0EEENS1_19SingleTileSchedulerILb1ELb0ELb1ELi128EEEEEEEEEvNT_6ParamsE,"aw",@nobits
	.sectionflags	@""
	.align	16


//--------------------- .nv.shared._ZN7cutlass13device_kernelIN5flash19enable_sm80_to_sm89INS1_16FlashAttnFwdSm80INS1_25CollectiveMainloopFwdSm80ILi8ELi1ELb0EN4cute5tupleIJNS5_1CILi128EEENS7_ILi32EEENS7_ILi256EEEEEELi256ENS_10bfloat16_tEfNS_4arch4Sm80ELb0ELb0ELb0ELb1ELb1ELb1ELb1ELb0EEENS1_21CollectiveEpilogueFwdINS6_IJS8_SA_S9_EEENS6_IJNS7_ILi1EEESI_SI_EEESC_SE_Li256ELb1ELb1ELb0ELb0EEENS1_19SingleTileSchedulerILb1ELb0ELb1ELi128EEEEEEEEEvNT_6ParamsE --------------------------
	.section	.nv.shared._ZN7cutlass13device_kernelIN5flash19enable_sm80_to_sm89INS1_16FlashAttnFwdSm80INS1_25CollectiveMainloopFwdSm80ILi8ELi1ELb0EN4cute5tupleIJNS5_1CILi128EEENS7_ILi32EEENS7_ILi256EEEEEELi256ENS_10bfloat16_tEfNS_4arch4Sm80ELb0ELb0ELb0ELb1ELb1ELb1ELb1ELb0EEENS1_21CollectiveEpilogueFwdINS6_IJS8_SA_S9_EEENS6_IJNS7_ILi1EEESI_SI_EEESC_SE_Li256ELb1ELb1ELb0ELb0EEENS1_19SingleTileSchedulerILb1ELb0ELb1ELi128EEEEEEEEEvNT_6ParamsE,"aw",@nobits
	.sectionflags	@""
	.align	16


//--------------------- .nv.shared._ZN7cutlass13device_kernelIN5flash19enable_sm80_to_sm89INS1_16FlashAttnFwdSm80INS1_25CollectiveMainloopFwdSm80ILi8ELi1ELb1EN4cute5tupleIJNS5_1CILi128EEENS7_ILi48EEENS7_ILi256EEEEEELi256ENS_10bfloat16_tEfNS_4arch4Sm80ELb0ELb1ELb0ELb0ELb1ELb0ELb1ELb0EEENS1_21CollectiveEpilogueFwdINS6_IJS8_SA_S9_EEENS6_IJNS7_ILi1EEESI_SI_EEESC_SE_Li256ELb0ELb1ELb0ELb0EEENS1_19SingleTileSchedulerILb0ELb0ELb1ELi128EEEEEEEEEvNT_6ParamsE --------------------------
	.section	.nv.shared._ZN7cutlass13device_kernelIN5flash19enable_sm80_to_sm89INS1_16FlashAttnFwdSm80INS1_25CollectiveMainloopFwdSm80ILi8ELi1ELb1EN4cute5tupleIJNS5_1CILi128EEENS7_ILi48EEENS7_ILi256EEEEEELi256ENS_10bfloat16_tEfNS_4arch4Sm80ELb0ELb1ELb0ELb0ELb1ELb0ELb1ELb0EEENS1_21CollectiveEpilogueFwdINS6_IJS8_SA_S9_EEENS6_IJNS7_ILi1EEESI_SI_EEESC_SE_Li256ELb0ELb1ELb0ELb0EEENS1_19SingleTileSchedulerILb0ELb0ELb1ELi128EEEEEEEEEvNT_6ParamsE,"aw",@nobits
	.sectionflags	@""
	.align	16


//--------------------- .nv.shared._ZN7cutlass13device_kernelIN5flash19enable_sm80_to_sm89INS1_16FlashAttnFwdSm80INS1_25CollectiveMainloopFwdSm80ILi8ELi1ELb1EN4cute5tupleIJNS5_1CILi128EEENS7_ILi48EEENS7_ILi256EEEEEELi256ENS_10bfloat16_tEfNS_4arch4Sm80ELb0ELb1ELb0ELb1ELb1ELb0ELb1ELb0EEENS1_21CollectiveEpilogueFwdINS6_IJS8_SA_S9_EEENS6_IJNS7_ILi1EEESI_SI_EEESC_SE_Li256ELb1ELb1ELb0ELb0EEENS1_19SingleTileSchedulerILb1ELb0ELb1ELi128EEEEEEEEEvNT_6ParamsE --------------------------
	.section	.nv.shared._ZN7cutlass13device_kernelIN5flash19enable_sm80_to_sm89INS1_16FlashAttnFwdSm80INS1_25CollectiveMainloopFwdSm80ILi8ELi1ELb1EN4cute5tupleIJNS5_1CILi128EEENS7_ILi48EEENS7_ILi256EEEEEELi256ENS_10bfloat16_tEfNS_4arch4Sm80ELb0ELb1ELb0ELb1ELb1ELb0ELb1ELb0EEENS1_21CollectiveEpilogueFwdINS6_IJS8_SA_S9_EEENS6_IJNS7_ILi1EEESI_SI_EEESC_SE_Li256ELb1ELb1ELb0ELb0EEENS1_19SingleTileSchedulerILb1ELb0ELb1ELi128EEEEEEEEEvNT_6ParamsE,"aw",@nobits
	.sectionflags	@""
	.align	16


//--------------------- .nv.shared._ZN7cutlass13device_kernelIN5flash19enable_sm80_to_sm89INS1_16FlashAttnFwdSm80INS1_25CollectiveMainloopFwdSm80ILi8ELi1ELb0EN4cute5tupleIJNS5_1CILi128EEENS7_ILi32EEENS7_ILi256EEEEEELi256ENS_10bfloat16_tEfNS_4arch4Sm80ELb0ELb1ELb0ELb1ELb1ELb1ELb1ELb0EEENS1_21CollectiveEpilogueFwdINS6_IJS8_SA_S9_EEENS6_IJNS7_ILi1EEESI_SI_EEESC_SE_Li256ELb1ELb1ELb0ELb0EEENS1_19SingleTileSchedulerILb1ELb0ELb1ELi128EEEEEEEEEvNT_6ParamsE --------------------------
	.section	.nv.shared._ZN7cutlass13device_kernelIN5flash19enable_sm80_to_sm89INS1_16FlashAttnFwdSm80INS1_25CollectiveMainloopFwdSm80ILi8ELi1ELb0EN4cute5tupleIJNS5_1CILi128EEENS7_ILi32EEENS7_ILi256EEEEEELi256ENS_10bfloat16_tEfNS_4arch4Sm80ELb0ELb1ELb0ELb1ELb1ELb1ELb1ELb0EEENS1_21CollectiveEpilogueFwdINS6_IJS8_SA_S9_EEENS6_IJNS7_ILi1EEESI_SI_EEESC_SE_Li256ELb1ELb1ELb0ELb0EEENS1_19SingleTileSchedulerILb1ELb0ELb1ELi128EEEEEEEEEvNT_6ParamsE,"aw",@nobits
	.sectionflags	@""
	.align	16


//--------------------- .nv.shared._ZN7cutlass13device_kernelIN5flash19enable_sm80_to_sm89INS1_16FlashAttnFwdSm80INS1_25CollectiveMainloopFwdSm80ILi8ELi1ELb1EN4cute5tupleIJNS5_1CILi128EEENS7_ILi64EEENS7_ILi256EEEEEELi256ENS_10bfloat16_tEfNS_4arch4Sm80ELb1ELb0ELb0ELb0ELb1ELb0ELb1ELb0EEENS1_21CollectiveEpilogueFwdINS6_IJS8_SA_S9_EEENS6_IJNS7_ILi1EEESI_SI_EEESC_SE_Li256ELb0ELb1ELb0ELb0EEENS1_30DynamicPersistentTileSchedulerILi256ELi256ELb0ELb1ELb0EEEEEEEEEvNT_6ParamsE --------------------------
	.section	.nv.shared._ZN7cutlass13device_kernelIN5flash19enable_sm80_to_sm89INS1_16FlashAttnFwdSm80INS1_25CollectiveMainloopFwdSm80ILi8ELi1ELb1EN4cute5tupleIJNS5_1CILi128EEENS7_ILi64EEENS7_ILi256EEEEEELi256ENS_10bfloat16_tEfNS_4arch4Sm80ELb1ELb0ELb0ELb0ELb1ELb0ELb1ELb0EEENS1_21CollectiveEpilogueFwdINS6_IJS8_SA_S9_EEENS6_IJNS7_ILi1EEESI_SI_EEESC_SE_Li256ELb0ELb1ELb0ELb0EEENS1_30DynamicPersistentTileSchedulerILi256ELi256ELb0ELb1ELb0EEEEEEEEEvNT_6ParamsE,"aw",@nobits
	.sectionflags	@""
	.align	16


//--------------------- .nv.shared._ZN7cutlass13device_kernelIN5flash19enable_sm80_to_sm89INS1_16FlashAttnFwdSm80INS1_25CollectiveMainloopFwdSm80ILi8ELi1ELb1EN4cute5tupleIJNS5_1CILi128EEENS7_ILi64EEENS7_ILi256EEEEEELi256ENS_10bfloat16_tEfNS_4arch4Sm80ELb1ELb0ELb0ELb1ELb1ELb0ELb1ELb0EEENS1_21CollectiveEpilogueFwdINS6_IJS8_SA_S9_EEENS6_IJNS7_ILi1EEESI_SI_EEESC_SE_Li256ELb1ELb1ELb0ELb0EEENS1_19SingleTileSchedulerILb1ELb0ELb1ELi128EEEEEEEEEvNT_6ParamsE --------------------------
	.section	.nv.shared._ZN7cutlass13device_kernelIN5flash19enable_sm80_to_sm89INS1_16FlashAttnFwdSm80INS1_25CollectiveMainloopFwdSm80ILi8ELi1ELb1EN4cute5tupleIJNS5_1CILi128EEENS7_ILi64EEENS7_ILi256EEEEEELi256ENS_10bfloat16_tEfNS_4arch4Sm80ELb1ELb0ELb0ELb1ELb1ELb0ELb1ELb0EEENS1_21CollectiveEpilogueFwdINS6_IJS8_SA_S9_EEENS6_IJNS7_ILi1EEESI_SI_EEESC_SE_Li256ELb1ELb1ELb0ELb0EEENS1_19SingleTileSchedulerILb1ELb0ELb1ELi128EEEEEEEEEvNT_6ParamsE,"aw",@nobits
	.sectionflags	@""
	.align	16


//--------------------- .nv.shared._ZN7cutlass13device_kernelIN5flash19enable_sm80_to_sm89INS1_16FlashAttnFwdSm80INS1_25CollectiveMainloopFwdSm80ILi8ELi1ELb0EN4cute5tupleIJNS5_1CILi128EEENS7_ILi32EEENS7_ILi256EEEEEELi256ENS_10bfloat16_tEfNS_4arch4Sm80ELb1ELb0ELb0ELb1ELb1ELb1ELb1ELb0EEENS1_21CollectiveEpilogueFwdINS6_IJS8_SA_S9_EEENS6_IJNS7_ILi1EEESI_SI_EEESC_SE_Li256ELb1ELb1ELb0ELb0EEENS1_19SingleTileSchedulerILb1ELb0ELb1ELi128EEEEEEEEEvNT_6ParamsE --------------------------
	.section	.nv.shared._ZN7cutlass13device_kernelIN5flash19enable_sm80_to_sm89INS1_16FlashAttnFwdSm80INS1_25CollectiveMainloopFwdSm80ILi8ELi1ELb0EN4cute5tupleIJNS5_1CILi128EEENS7_ILi32EEENS7_ILi256EEEEEELi256ENS_10bfloat16_tEfNS_4arch4Sm80ELb1ELb0ELb0ELb1ELb1ELb1ELb1ELb0EEENS1_21CollectiveEpilogueFwdINS6_IJS8_SA_S9_EEENS6_IJNS7_ILi1EEESI_SI_EEESC_SE_Li256ELb1ELb1ELb0ELb0EEENS1_19SingleTileSchedulerILb1ELb0ELb1ELi128EEEEEEEEEvNT_6ParamsE,"aw",@nobits
	.sectionflags	@""
	.align	16


//--------------------- .nv.shared._ZN7cutlass13device_kernelIN5flash19enable_sm80_to_sm89INS1_16FlashAttnFwdSm80INS1_25CollectiveMainloopFwdSm80ILi8ELi1ELb0EN4cute5tupleIJNS5_1CILi128EEENS7_ILi96EEENS7_ILi256EEEEEELi256ENS_10bfloat16_tEfNS_4arch4Sm80ELb0ELb0ELb0ELb0ELb1ELb0ELb1ELb0EEENS1_21CollectiveEpilogueFwdINS6_IJS8_SA_S9_EEENS6_IJNS7_ILi1EEESI_SI_EEESC_SE_Li256ELb0ELb1ELb0ELb0EEENS1_19SingleTileSchedulerILb0ELb0ELb1ELi128EEEEEEEEEvNT_6ParamsE --------------------------
	.section	.nv.shared._ZN7cutlass13device_kernelIN5flash19enable_sm80_to_sm89INS1_16FlashAttnFwdSm80INS1_25CollectiveMainloopFwdSm80ILi8ELi1ELb0EN4cute5tupleIJNS5_1CILi128EEENS7_ILi96EEENS7_ILi256EEEEEELi256ENS_10bfloat16_tEfNS_4arch4Sm80ELb0ELb0ELb0ELb0ELb1ELb0ELb1ELb0EEENS1_21CollectiveEpilogueFwdINS6_IJS8_SA_S9_EEENS6_IJNS7_ILi1EEESI_SI_EEESC_SE_Li256ELb0ELb1ELb0ELb0EEENS1_19SingleTileSchedulerILb0ELb0ELb1ELi128EEEEEEEEEvNT_6ParamsE,"aw",@nobits
	.sectionflags	@""
	.align	16


//--------------------- .nv.shared._ZN7cutlass13device_kernelIN5flash19enable_sm80_to_sm89INS1_16FlashAttnFwdSm80INS1_25CollectiveMainloopFwdSm80ILi8ELi1ELb0EN4cute5tupleIJNS5_1CILi128EEENS7_ILi96EEENS7_ILi256EEEEEELi256ENS_10bfloat16_tEfNS_4arch4Sm80ELb0ELb0ELb0ELb1ELb1ELb0ELb1ELb0EEENS1_21CollectiveEpilogueFwdINS6_IJS8_SA_S9_EEENS6_IJNS7_ILi1EEESI_SI_EEESC_SE_Li256ELb1ELb1ELb0ELb0EEENS1_19SingleTileSchedulerILb1ELb0ELb1ELi128EEEEEEEEEvNT_6ParamsE --------------------------
	.section	.nv.shared._ZN7cutlass13device_kernelIN5flash19enable_sm80_to_sm89INS1_16FlashAttnFwdSm80INS1_25CollectiveMainloopFwdSm80ILi8ELi1ELb0EN4cute5tupleIJNS5_1CILi128EEENS7_ILi96EEENS7_ILi256EEEEEELi256ENS_10bfloat16_tEfNS_4arch4Sm80ELb0ELb0ELb0ELb1ELb1ELb0ELb1ELb0EEENS1_21CollectiveEpilogueFwdINS6_IJS8_SA_S9_EEENS6_IJNS7_ILi1EEESI_SI_EEESC_SE_Li256ELb1ELb1ELb0ELb0EEENS1_19SingleTileSchedulerILb1ELb0ELb1ELi128EEEEEEEEEvNT_6ParamsE,"aw",@nobits
	.sectionflags	@""
	.align	16


//--------------------- .nv.shared._ZN7cutlass13device_kernelIN5flash19enable_sm80_to_sm89INS1_16FlashAttnFwdSm80INS1_25CollectiveMainloopFwdSm80ILi8ELi1ELb0EN4cute5tupleIJNS5_1CILi128EEENS7_ILi48EEENS7_ILi256EEEEEELi256ENS_10bfloat16_tEfNS_4arch4Sm80ELb0ELb0ELb0ELb1ELb1ELb1ELb1ELb0EEENS1_21CollectiveEpilogueFwdINS6_IJS8_SA_S9_EEENS6_IJNS7_ILi1EEESI_SI_EEESC_SE_Li256ELb1ELb1ELb0ELb0EEENS1_19SingleTileSchedulerILb1ELb0ELb1ELi128EEEEEEEEEvNT_6ParamsE --------------------------
	.section	.nv.shared._ZN7cutlass13device_kernelIN5flash19enable_sm80_to_sm89INS1_16FlashAttnFwdSm80INS1_25CollectiveMainloopFwdSm80ILi8ELi1ELb0EN4cute5tupleIJNS5_1CILi128EEENS7_ILi48EEENS7_ILi256EEEEEELi256ENS_10bfloat16_tEfNS_4arch4Sm80ELb0ELb0ELb0ELb1ELb1ELb1ELb1ELb0EEENS1_21CollectiveEpilogueFwdINS6_IJS8_SA_S9_EEENS6_IJNS7_ILi1EEESI_SI_EEESC_SE_Li256ELb1ELb1ELb0ELb0EEENS1_19SingleTileSchedulerILb1ELb0ELb1ELi128EEEEEEEEEvNT_6ParamsE,"aw",@nobits
	.sectionflags	@""
	.align	16


//--------------------- .nv.shared._ZN7cutlass13device_kernelIN5flash19enable_sm80_to_sm89INS1_16FlashAttnFwdSm80INS1_25CollectiveMainloopFwdSm80ILi8ELi1ELb0EN4cute5tupleIJNS5_1CILi128EEENS7_ILi64EEENS7_ILi256EEEEEELi256ENS_10bfloat16_tEfNS_4arch4Sm80ELb0ELb1ELb0ELb0ELb1ELb0ELb1ELb0EEENS1_21CollectiveEpilogueFwdINS6_IJS8_SA_S9_EEENS6_IJNS7_ILi1EEESI_SI_EEESC_SE_Li256ELb0ELb1ELb0ELb0EEENS1_19SingleTileSchedulerILb0ELb0ELb1ELi128EEEEEEEEEvNT_6ParamsE --------------------------
	.section	.nv.shared._ZN7cutlass13device_kernelIN5flash19enable_sm80_to_sm89INS1_16FlashAttnFwdSm80INS1_25CollectiveMainloopFwdSm80ILi8ELi1ELb0EN4cute5tupleIJNS5_1CILi128EEENS7_ILi64EEENS7_ILi256EEEEEELi256ENS_10bfloat16_tEfNS_4arch4Sm80ELb0ELb1ELb0ELb0ELb1ELb0ELb1ELb0EEENS1_21CollectiveEpilogueFwdINS6_IJS8_SA_S9_EEENS6_IJNS7_ILi1EEESI_SI_EEESC_SE_Li256ELb0ELb1ELb0ELb0EEENS1_19SingleTileSchedulerILb0ELb0ELb1ELi128EEEEEEEEEvNT_6ParamsE,"aw",@nobits
	.sectionflags	@""
	.align	16


//--------------------- .nv.shared._ZN7cutlass13device_kernelIN5flash19enable_sm80_to_sm89INS1_16FlashAttnFwdSm80INS1_25CollectiveMainloopFwdSm80ILi8ELi1ELb0EN4cute5tupleIJNS5_1CILi128EEENS7_ILi64EEENS7_ILi256EEEEEELi256ENS_10bfloat16_tEfNS_4arch4Sm80ELb0ELb1ELb0ELb1ELb1ELb0ELb1ELb0EEENS1_21CollectiveEpilogueFwdINS6_IJS8_SA_S9_EEENS6_IJNS7_ILi1EEESI_SI_EEESC_SE_Li256ELb1ELb1ELb0ELb0EEENS1_19SingleTileSchedulerILb1ELb0ELb1ELi128EEEEEEEEEvNT_6ParamsE --------------------------
	.section	.nv.shared._ZN7cutlass13device_kernelIN5flash19enable_sm80_to_sm89INS1_16FlashAttnFwdSm80INS1_25CollectiveMainloopFwdSm80ILi8ELi1ELb0EN4cute5tupleIJNS5_1CILi128EEENS7_ILi64EEENS7_ILi256EEEEEELi256ENS_10bfloat16_tEfNS_4arch4Sm80ELb0ELb1ELb0ELb1ELb1ELb0ELb1ELb0EEENS1_21CollectiveEpilogueFwdINS6_IJS8_SA_S9_EEENS6_IJNS7_ILi1EEESI_SI_EEESC_SE_Li256ELb1ELb1ELb0ELb0EEENS1_19SingleTileSchedulerILb1ELb0ELb1ELi128EEEEEEEEEvNT_6ParamsE,"aw",@nobits
	.sectionflags	@""
	.align	16


//--------------------- .nv.shared._ZN7cutlass13device_kernelIN5flash19enable_sm80_to_sm89INS1_16FlashAttnFwdSm80INS1_25CollectiveMainloopFwdSm80ILi8ELi1ELb0EN4cute5tupleIJNS5_1CILi128EEENS7_ILi48EEENS7_ILi256EEEEEELi256ENS_10bfloat16_tEfNS_4arch4Sm80ELb0ELb1ELb0ELb1ELb1ELb1ELb1ELb0EEENS1_21CollectiveEpilogueFwdINS6_IJS8_SA_S9_EEENS6_IJNS7_ILi1EEESI_SI_EEESC_SE_Li256ELb1ELb1ELb0ELb0EEENS1_19SingleTileSchedulerILb1ELb0ELb1ELi128EEEEEEEEEvNT_6ParamsE --------------------------
	.section	.nv.shared._ZN7cutlass13device_kernelIN5flash19enable_sm80_to_sm89INS1_16FlashAttnFwdSm80INS1_25CollectiveMainloopFwdSm80ILi8ELi1ELb0EN4cute5tupleIJNS5_1CILi128EEENS7_ILi48EEENS7_ILi256EEEEEELi256ENS_10bfloat16_tEfNS_4arch4Sm80ELb0ELb1ELb0ELb1ELb1ELb1ELb1ELb0EEENS1_21CollectiveEpilogueFwdINS6_IJS8_SA_S9_EEENS6_IJNS7_ILi1EEESI_SI_EEESC_SE_Li256ELb1ELb1ELb0ELb0EEENS1_19SingleTileSchedulerILb1ELb0ELb1ELi128EEEEEEEEEvNT_6ParamsE,"aw",@nobits
	.sectionflags	@""
	.align	16


//--------------------- .nv.shared._ZN7cutlass13device_kernelIN5flash19enable_sm80_to_sm89INS1_16FlashAttnFwdSm80INS1_25CollectiveMainloopFwdSm80ILi8ELi1ELb0EN4cute5tupleIJNS5_1CILi128EEENS7_ILi96EEENS7_ILi256EEEEEELi256ENS_10bfloat16_tEfNS_4arch4Sm80ELb1ELb0ELb0ELb0ELb1ELb0ELb1ELb0EEENS1_21CollectiveEpilogueFwdINS6_IJS8_SA_S9_EEENS6_IJNS7_ILi1EEESI_SI_EEESC_SE_Li256ELb0ELb1ELb0ELb0EEENS1_30DynamicPersistentTileSchedulerILi256ELi256ELb0ELb1ELb0EEEEEEEEEvNT_6ParamsE --------------------------
	.section	.nv.shared._ZN7cutlass13device_kernelIN5flash19enable_sm80_to_sm89INS1_16FlashAttnFwdSm80INS1_25CollectiveMainloopFwdSm80ILi8ELi1ELb0EN4cute5tupleIJNS5_1CILi128EEENS7_ILi96EEENS7_ILi256EEEEEELi256ENS_10bfloat16_tEfNS_4arch4Sm80ELb1ELb0ELb0ELb0ELb1ELb0ELb1ELb0EEENS1_21CollectiveEpilogueFwdINS6_IJS8_SA_S9_EEENS6_IJNS7_ILi1EEESI_SI_EEESC_SE_Li256ELb0ELb1ELb0ELb0EEENS1_30DynamicPersistentTileSchedulerILi256ELi256ELb0ELb1ELb0EEEEEEEEEvNT_6ParamsE,"aw",@nobits
	.sectionflags	@""
	.align	16


//--------------------- .nv.shared._ZN7cutlass13device_kernelIN5flash19enable_sm80_to_sm89INS1_16FlashAttnFwdSm80INS1_25CollectiveMainloopFwdSm80ILi8ELi1ELb0EN4cute5tupleIJNS5_1CILi128EEENS7_ILi96EEENS7_ILi256EEEEEELi256ENS_10bfloat16_tEfNS_4arch4Sm80ELb1ELb0ELb0ELb1ELb1ELb0ELb1ELb0EEENS1_21CollectiveEpilogueFwdINS6_IJS8_SA_S9_EEENS6_IJNS7_ILi1EEESI_SI_EEESC_SE_Li256ELb1ELb1ELb0ELb0EEENS1_19SingleTileSchedulerILb1ELb0ELb1ELi128EEEEEEEEEvNT_6ParamsE --------------------------
	.section	.nv.shared._ZN7cutlass13device_kernelIN5flash19enable_sm80_to_sm89INS1_16FlashAttnFwdSm80INS1_25CollectiveMainloopFwdSm80ILi8ELi1ELb0EN4cute5tupleIJNS5_1CILi128EEENS7_ILi96EEENS7_ILi256EEEEEELi256ENS_10bfloat16_tEfNS_4arch4Sm80ELb1ELb0ELb0ELb1ELb1ELb0ELb1ELb0EEENS1_21CollectiveEpilogueFwdINS6_IJS8_SA_S9_EEENS6_IJNS7_ILi1EEESI_SI_EEESC_SE_Li256ELb1ELb1ELb0ELb0EEENS1_19SingleTileSchedulerILb1ELb0ELb1ELi128EEEEEEEEEvNT_6ParamsE,"aw",@nobits
	.sectionflags	@""
	.align	16


//--------------------- .nv.shared._ZN7cutlass13device_kernelIN5flash19enable_sm80_to_sm89INS1_16FlashAttnFwdSm80INS1_25CollectiveMainloopFwdSm80ILi8ELi1ELb0EN4cute5tupleIJNS5_1CILi128EEENS7_ILi48EEENS7_ILi256EEEEEELi256ENS_10bfloat16_tEfNS_4arch4Sm80ELb1ELb0ELb0ELb1ELb1ELb1ELb1ELb0EEENS1_21CollectiveEpilogueFwdINS6_IJS8_SA_S9_EEENS6_IJNS7_ILi1EEESI_SI_EEESC_SE_Li256ELb1ELb1ELb0ELb0EEENS1_19SingleTileSchedulerILb1ELb0ELb1ELi128EEEEEEEEEvNT_6ParamsE --------------------------
	.section	.nv.shared._ZN7cutlass13device_kernelIN5flash19enable_sm80_to_sm89INS1_16FlashAttnFwdSm80INS1_25CollectiveMainloopFwdSm80ILi8ELi1ELb0EN4cute5tupleIJNS5_1CILi128EEENS7_ILi48EEENS7_ILi256EEEEEELi256ENS_10bfloat16_tEfNS_4arch4Sm80ELb1ELb0ELb0ELb1ELb1ELb1ELb1ELb0EEENS1_21CollectiveEpilogueFwdINS6_IJS8_SA_S9_EEENS6_IJNS7_ILi1EEESI_SI_EEESC_SE_Li256ELb1ELb1ELb0ELb0EEENS1_19SingleTileSchedulerILb1ELb0ELb1ELi128EEEEEEEEEvNT_6ParamsE,"aw",@nobits
	.sectionflags	@""
	.align	16
